	.target	sm_80

	.elftype	@"ET_EXEC"


//--------------------- .note.nv.tkinfo           --------------------------
	.section	.note.nv.tkinfo,"",@"SHT_NOTE"
	.sectionflags	@"SHF_NOTE_NV_TKINFO"
	.tkinfo
        /*0018*/ 	.word	0x00000002
        /*0030*/ 	.string	""
        /*0030*/ 	.string	"ptxas"
        /*0030*/ 	.string	"Cuda compilation tools, release 13.0, V13.0.88"
        /*0030*/ 	.string	"Build cuda_13.0.r13.0/compiler.36424714_0"
        /*0030*/ 	.string	"-arch sm_80 -m 64 "



//--------------------- .note.nv.cuinfo           --------------------------
	.section	.note.nv.cuinfo,"",@"SHT_NOTE"
	.sectionflags	@"SHF_NOTE_NV_CUINFO"
        /*0018*/ 	.short	0x0002
        /*001a*/ 	.short	0x0050
        /*001c*/ 	.short	0x0082
	.zero		2


//--------------------- .nv.info                  --------------------------
	.section	.nv.info,"",@"SHT_CUDA_INFO"
	.align	4


	//----- nvinfo : EIATTR_REGCOUNT
	.align		4
        /*0000*/ 	.byte	0x04, 0x2f
        /*0002*/ 	.short	(.L_12 - .L_11)
	.align		4
.L_11:
        /*0004*/ 	.word	index@(_ZN7cutlass13device_kernelIN5flash19enable_sm80_to_sm89INS1_16FlashAttnFwdSm80INS1_25CollectiveMainloopFwdSm80ILi4ELi1ELb0EN4cute5tupleIJNS5_1CILi128EEENS7_ILi64EEES8_EEELi128ENS_10bfloat16_tEfNS_4arch4Sm80ELb1ELb0ELb1ELb1ELb0ELb1ELb1ELb0EEENS1_21CollectiveEpilogueFwdINS6_IJS8_S8_S9_EEENS6_IJNS7_ILi1EEESH_SH_EEESB_SD_Li128ELb1ELb1ELb0ELb0EEENS1_19SingleTileSchedulerILb1ELb0ELb1ELi128EEEEEEEEEvNT_6ParamsE)
        /*0008*/ 	.word	0x000000ff


	//----- nvinfo : EIATTR_FRAME_SIZE
	.align		4
.L_12:
        /*000c*/ 	.byte	0x04, 0x11
        /*000e*/ 	.short	(.L_14 - .L_13)
	.align		4
.L_13:
        /*0010*/ 	.word	index@(_ZN7cutlass13device_kernelIN5flash19enable_sm80_to_sm89INS1_16FlashAttnFwdSm80INS1_25CollectiveMainloopFwdSm80ILi4ELi1ELb0EN4cute5tupleIJNS5_1CILi128EEENS7_ILi64EEES8_EEELi128ENS_10bfloat16_tEfNS_4arch4Sm80ELb1ELb0ELb1ELb1ELb0ELb1ELb1ELb0EEENS1_21CollectiveEpilogueFwdINS6_IJS8_S8_S9_EEENS6_IJNS7_ILi1EEESH_SH_EEESB_SD_Li128ELb1ELb1ELb0ELb0EEENS1_19SingleTileSchedulerILb1ELb0ELb1ELi128EEEEEEEEEvNT_6ParamsE)
        /*0014*/ 	.word	0x000000a0


	//----- nvinfo : EIATTR_REGCOUNT
	.align		4
.L_14:
        /*0018*/ 	.byte	0x04, 0x2f
        /*001a*/ 	.short	(.L_16 - .L_15)
	.align		4
.L_15:
        /*001c*/ 	.word	index@(_ZN7cutlass13device_kernelIN5flash19enable_sm80_to_sm89INS1_16FlashAttnFwdSm80INS1_25CollectiveMainloopFwdSm80ILi4ELi1ELb0EN4cute5tupleIJNS5_1CILi128EEENS7_ILi64EEES8_EEELi128ENS_10bfloat16_tEfNS_4arch4Sm80ELb1ELb0ELb1ELb1ELb0ELb0ELb1ELb0EEENS1_21CollectiveEpilogueFwdINS6_IJS8_S8_S9_EEENS6_IJNS7_ILi1EEESH_SH_EEESB_SD_Li128ELb1ELb1ELb0ELb0EEENS1_19SingleTileSchedulerILb1ELb0ELb1ELi128EEEEEEEEEvNT_6ParamsE)
        /*0020*/ 	.word	0x000000ff


	//----- nvinfo : EIATTR_FRAME_SIZE
	.align		4
.L_16:
        /*0024*/ 	.byte	0x04, 0x11
        /*0026*/ 	.short	(.L_18 - .L_17)
	.align		4
.L_17:
        /*0028*/ 	.word	index@(_ZN7cutlass13device_kernelIN5flash19enable_sm80_to_sm89INS1_16FlashAttnFwdSm80INS1_25CollectiveMainloopFwdSm80ILi4ELi1ELb0EN4cute5tupleIJNS5_1CILi128EEENS7_ILi64EEES8_EEELi128ENS_10bfloat16_tEfNS_4arch4Sm80ELb1ELb0ELb1ELb1ELb0ELb0ELb1ELb0EEENS1_21CollectiveEpilogueFwdINS6_IJS8_S8_S9_EEENS6_IJNS7_ILi1EEESH_SH_EEESB_SD_Li128ELb1ELb1ELb0ELb0EEENS1_19SingleTileSchedulerILb1ELb0ELb1ELi128EEEEEEEEEvNT_6ParamsE)
        /*002c*/ 	.word	0x000000b0


	//----- nvinfo : EIATTR_REGCOUNT
	.align		4
.L_18:
        /*0030*/ 	.byte	0x04, 0x2f
        /*0032*/ 	.short	(.L_20 - .L_19)
	.align		4
.L_19:
        /*0034*/ 	.word	index@(_ZN7cutlass13device_kernelIN5flash19enable_sm80_to_sm89INS1_16FlashAttnFwdSm80INS1_25CollectiveMainloopFwdSm80ILi4ELi1ELb0EN4cute5tupleIJNS5_1CILi128EEENS7_ILi64EEES8_EEELi128ENS_10bfloat16_tEfNS_4arch4Sm80ELb1ELb0ELb1ELb0ELb0ELb0ELb1ELb0EEENS1_21CollectiveEpilogueFwdINS6_IJS8_S8_S9_EEENS6_IJNS7_ILi1EEESH_SH_EEESB_SD_Li128ELb0ELb1ELb0ELb0EEENS1_30DynamicPersistentTileSchedulerILi128ELi128ELb0ELb1ELb0EEEEEEEEEvNT_6ParamsE)
        /*0038*/ 	.word	0x000000ff


	//----- nvinfo : EIATTR_FRAME_SIZE
	.align		4
.L_20:
        /*003c*/ 	.byte	0x04, 0x11
        /*003e*/ 	.short	(.L_22 - .L_21)
	.align		4
.L_21:
        /*0040*/ 	.word	index@($__internal_5_$__cuda_sm70_shflsync_idx_p)
        /*0044*/ 	.word	0x00000000


	//----- nvinfo : EIATTR_FRAME_SIZE
	.align		4
.L_22:
        /*0048*/ 	.byte	0x04, 0x11
        /*004a*/ 	.short	(.L_24 - .L_23)
	.align		4
.L_23:
        /*004c*/ 	.word	index@($__internal_4_$__cuda_sm70_shflsync_bfly_p)
        /*0050*/ 	.word	0x00000000


	//----- nvinfo : EIATTR_FRAME_SIZE
	.align		4
.L_24:
        /*0054*/ 	.byte	0x04, 0x11
        /*0056*/ 	.short	(.L_26 - .L_25)
	.align		4
.L_25:
        /*0058*/ 	.word	index@(_ZN7cutlass13device_kernelIN5flash19enable_sm80_to_sm89INS1_16FlashAttnFwdSm80INS1_25CollectiveMainloopFwdSm80ILi4ELi1ELb0EN4cute5tupleIJNS5_1CILi128EEENS7_ILi64EEES8_EEELi128ENS_10bfloat16_tEfNS_4arch4Sm80ELb1ELb0ELb1ELb0ELb0ELb0ELb1ELb0EEENS1_21CollectiveEpilogueFwdINS6_IJS8_S8_S9_EEENS6_IJNS7_ILi1EEESH_SH_EEESB_SD_Li128ELb0ELb1ELb0ELb0EEENS1_30DynamicPersistentTileSchedulerILi128ELi128ELb0ELb1ELb0EEEEEEEEEvNT_6ParamsE)
        /*005c*/ 	.word	0x000000d8


	//----- nvinfo : EIATTR_REGCOUNT
	.align		4
.L_26:
        /*0060*/ 	.byte	0x04, 0x2f
        /*0062*/ 	.short	(.L_28 - .L_27)
	.align		4
.L_27:
        /*0064*/ 	.word	index@(_ZN7cutlass13device_kernelIN5flash19enable_sm80_to_sm89INS1_16FlashAttnFwdSm80INS1_25CollectiveMainloopFwdSm80ILi4ELi1ELb0EN4cute5tupleIJNS5_1CILi128EEENS7_ILi48EEES8_EEELi128ENS_10bfloat16_tEfNS_4arch4Sm80ELb0ELb1ELb1ELb1ELb0ELb1ELb1ELb0EEENS1_21CollectiveEpilogueFwdINS6_IJS8_S8_S9_EEENS6_IJNS7_ILi1EEESH_SH_EEESB_SD_Li128ELb1ELb1ELb0ELb0EEENS1_19SingleTileSchedulerILb1ELb0ELb1ELi128EEEEEEEEEvNT_6ParamsE)
        /*0068*/ 	.word	0x000000ff


	//----- nvinfo : EIATTR_FRAME_SIZE
	.align		4
.L_28:
        /*006c*/ 	.byte	0x04, 0x11
        /*006e*/ 	.short	(.L_30 - .L_29)
	.align		4
.L_29:
        /*0070*/ 	.word	index@($__internal_3_$__cuda_sm70_shflsync_idx_p)
        /*0074*/ 	.word	0x00000000


	//----- nvinfo : EIATTR_FRAME_SIZE
	.align		4
.L_30:
        /*0078*/ 	.byte	0x04, 0x11
        /*007a*/ 	.short	(.L_32 - .L_31)
	.align		4
.L_31:
        /*007c*/ 	.word	index@($__internal_2_$__cuda_sm70_shflsync_bfly_p)
        /*0080*/ 	.word	0x00000000


	//----- nvinfo : EIATTR_FRAME_SIZE
	.align		4
.L_32:
        /*0084*/ 	.byte	0x04, 0x11
        /*0086*/ 	.short	(.L_34 - .L_33)
	.align		4
.L_33:
        /*0088*/ 	.word	index@($_ZN7cutlass13device_kernelIN5flash19enable_sm80_to_sm89INS1_16FlashAttnFwdSm80INS1_25CollectiveMainloopFwdSm80ILi4ELi1ELb0EN4cute5tupleIJNS5_1CILi128EEENS7_ILi48EEES8_EEELi128ENS_10bfloat16_tEfNS_4arch4Sm80ELb0ELb1ELb1ELb1ELb0ELb1ELb1ELb0EEENS1_21CollectiveEpilogueFwdINS6_IJS8_S8_S9_EEENS6_IJNS7_ILi1EEESH_SH_EEESB_SD_Li128ELb1ELb1ELb0ELb0EEENS1_19SingleTileSchedulerILb1ELb0ELb1ELi128EEEEEEEEEvNT_6ParamsE$_ZZN5flash25CollectiveMainloopFwdSm80ILi4ELi1ELb0EN4cute5tupleIJNS1_1CILi128EEENS3_ILi48EEES4_EEELi128EN7cutlass10bfloat16_tEfNS7_4arch4Sm80ELb0ELb1ELb1ELb1ELb0ELb1ELb1ELb0EE3mmaINS_16FlashAttnFwdSm80ISB_NS_21CollectiveEpilogueFwdINS2_IJS4_S4_S5_EEENS2_IJNS3_ILi1EEESG_SG_EEES8_SA_Li128ELb1ELb1ELb0ELb0EEENS_19SingleTileSchedulerILb1ELb0ELb1ELi128EEEE13SharedStorageENS1_6TensorINS1_11ArrayEngineIfLm128EEENS1_6LayoutINS2_IJNS2_IJNS3_ILi2EEESR_EEESR_NS3_ILi16EEEEEENS2_IJNS2_IJSG_SR_EEENS3_ILi4EEENS3_ILi8EEEEEEEEEENS_7SoftmaxILi4ELi0EEEEEbRKNSB_6ParamsERT0_RT1_iRKNS_16SeqlenInfoQKNewKILb1ELb1EEENS2_IJiiiiEEERT_ENKUlvE_clEv)
        /*008c*/ 	.word	0x00000000


	//----- nvinfo : EIATTR_FRAME_SIZE
	.align		4
.L_34:
        /*0090*/ 	.byte	0x04, 0x11
        /*0092*/ 	.short	(.L_36 - .L_35)
	.align		4
.L_35:
        /*0094*/ 	.word	index@(_ZN7cutlass13device_kernelIN5flash19enable_sm80_to_sm89INS1_16FlashAttnFwdSm80INS1_25CollectiveMainloopFwdSm80ILi4ELi1ELb0EN4cute5tupleIJNS5_1CILi128EEENS7_ILi48EEES8_EEELi128ENS_10bfloat16_tEfNS_4arch4Sm80ELb0ELb1ELb1ELb1ELb0ELb1ELb1ELb0EEENS1_21CollectiveEpilogueFwdINS6_IJS8_S8_S9_EEENS6_IJNS7_ILi1EEESH_SH_EEESB_SD_Li128ELb1ELb1ELb0ELb0EEENS1_19SingleTileSchedulerILb1ELb0ELb1ELi128EEEEEEEEEvNT_6ParamsE)
        /*0098*/ 	.word	0x00000100


	//----- nvinfo : EIATTR_REGCOUNT
	.align		4
.L_36:
        /*009c*/ 	.byte	0x04, 0x2f
        /*009e*/ 	.short	(.L_38 - .L_37)
	.align		4
.L_37:
        /*00a0*/ 	.word	index@(_ZN7cutlass13device_kernelIN5flash19enable_sm80_to_sm89INS1_16FlashAttnFwdSm80INS1_25CollectiveMainloopFwdSm80ILi4ELi1ELb0EN4cute5tupleIJNS5_1CILi128EEENS7_ILi48EEES8_EEELi128ENS_10bfloat16_tEfNS_4arch4Sm80ELb0ELb1ELb1ELb1ELb0ELb0ELb1ELb0EEENS1_21CollectiveEpilogueFwdINS6_IJS8_S8_S9_EEENS6_IJNS7_ILi1EEESH_SH_EEESB_SD_Li128ELb1ELb1ELb0ELb0EEENS1_19SingleTileSchedulerILb1ELb0ELb1ELi128EEEEEEEEEvNT_6ParamsE)
        /*00a4*/ 	.word	0x000000ff


	//----- nvinfo : EIATTR_FRAME_SIZE
	.align		4
.L_38:
        /*00a8*/ 	.byte	0x04, 0x11
        /*00aa*/ 	.short	(.L_40 - .L_39)
	.align		4
.L_39:
        /*00ac*/ 	.word	index@(_ZN7cutlass13device_kernelIN5flash19enable_sm80_to_sm89INS1_16FlashAttnFwdSm80INS1_25CollectiveMainloopFwdSm80ILi4ELi1ELb0EN4cute5tupleIJNS5_1CILi128EEENS7_ILi48EEES8_EEELi128ENS_10bfloat16_tEfNS_4arch4Sm80ELb0ELb1ELb1ELb1ELb0ELb0ELb1ELb0EEENS1_21CollectiveEpilogueFwdINS6_IJS8_S8_S9_EEENS6_IJNS7_ILi1EEESH_SH_EEESB_SD_Li128ELb1ELb1ELb0ELb0EEENS1_19SingleTileSchedulerILb1ELb0ELb1ELi128EEEEEEEEEvNT_6ParamsE)
        /*00b0*/ 	.word	0x00000070


	//----- nvinfo : EIATTR_REGCOUNT
	.align		4
.L_40:
        /*00b4*/ 	.byte	0x04, 0x2f
        /*00b6*/ 	.short	(.L_42 - .L_41)
	.align		4
.L_41:
        /*00b8*/ 	.word	index@(_ZN7cutlass13device_kernelIN5flash19enable_sm80_to_sm89INS1_16FlashAttnFwdSm80INS1_25CollectiveMainloopFwdSm80ILi4ELi1ELb0EN4cute5tupleIJNS5_1CILi128EEENS7_ILi48EEES8_EEELi128ENS_10bfloat16_tEfNS_4arch4Sm80ELb0ELb1ELb1ELb0ELb0ELb0ELb1ELb0EEENS1_21CollectiveEpilogueFwdINS6_IJS8_S8_S9_EEENS6_IJNS7_ILi1EEESH_SH_EEESB_SD_Li128ELb0ELb1ELb0ELb0EEENS1_19SingleTileSchedulerILb0ELb0ELb1ELi128EEEEEEEEEvNT_6ParamsE)
        /*00bc*/ 	.word	0x000000ff


	//----- nvinfo : EIATTR_FRAME_SIZE
	.align		4
.L_42:
        /*00c0*/ 	.byte	0x04, 0x11
        /*00c2*/ 	.short	(.L_44 - .L_43)
	.align		4
.L_43:
        /*00c4*/ 	.word	index@(_ZN7cutlass13device_kernelIN5flash19enable_sm80_to_sm89INS1_16FlashAttnFwdSm80INS1_25CollectiveMainloopFwdSm80ILi4ELi1ELb0EN4cute5tupleIJNS5_1CILi128EEENS7_ILi48EEES8_EEELi128ENS_10bfloat16_tEfNS_4arch4Sm80ELb0ELb1ELb1ELb0ELb0ELb0ELb1ELb0EEENS1_21CollectiveEpilogueFwdINS6_IJS8_S8_S9_EEENS6_IJNS7_ILi1EEESH_SH_EEESB_SD_Li128ELb0ELb1ELb0ELb0EEENS1_19SingleTileSchedulerILb0ELb0ELb1ELi128EEEEEEEEEvNT_6ParamsE)
        /*00c8*/ 	.word	0x00000068


	//----- nvinfo : EIATTR_REGCOUNT
	.align		4
.L_44:
        /*00cc*/ 	.byte	0x04, 0x2f
        /*00ce*/ 	.short	(.L_46 - .L_45)
	.align		4
.L_45:
        /*00d0*/ 	.word	index@(_ZN7cutlass13device_kernelIN5flash19enable_sm80_to_sm89INS1_16FlashAttnFwdSm80INS1_25CollectiveMainloopFwdSm80ILi4ELi1ELb0EN4cute5tupleIJNS5_1CILi128EEENS7_ILi64EEES8_EEELi128ENS_10bfloat16_tEfNS_4arch4Sm80ELb0ELb0ELb1ELb1ELb0ELb1ELb1ELb0EEENS1_21CollectiveEpilogueFwdINS6_IJS8_S8_S9_EEENS6_IJNS7_ILi1EEESH_SH_EEESB_SD_Li128ELb1ELb1ELb0ELb0EEENS1_19SingleTileSchedulerILb1ELb0ELb1ELi128EEEEEEEEEvNT_6ParamsE)
        /*00d4*/ 	.word	0x000000ff


	//----- nvinfo : EIATTR_FRAME_SIZE
	.align		4
.L_46:
        /*00d8*/ 	.byte	0x04, 0x11
        /*00da*/ 	.short	(.L_48 - .L_47)
	.align		4
.L_47:
        /*00dc*/ 	.word	index@(_ZN7cutlass13device_kernelIN5flash19enable_sm80_to_sm89INS1_16FlashAttnFwdSm80INS1_25CollectiveMainloopFwdSm80ILi4ELi1ELb0EN4cute5tupleIJNS5_1CILi128EEENS7_ILi64EEES8_EEELi128ENS_10bfloat16_tEfNS_4arch4Sm80ELb0ELb0ELb1ELb1ELb0ELb1ELb1ELb0EEENS1_21CollectiveEpilogueFwdINS6_IJS8_S8_S9_EEENS6_IJNS7_ILi1EEESH_SH_EEESB_SD_Li128ELb1ELb1ELb0ELb0EEENS1_19SingleTileSchedulerILb1ELb0ELb1ELi128EEEEEEEEEvNT_6ParamsE)
        /*00e0*/ 	.word	0x00000098


	//----- nvinfo : EIATTR_REGCOUNT
	.align		4
.L_48:
        /*00e4*/ 	.byte	0x04, 0x2f
        /*00e6*/ 	.short	(.L_50 - .L_49)
	.align		4
.L_49:
        /*00e8*/ 	.word	index@(_ZN7cutlass13device_kernelIN5flash19enable_sm80_to_sm89INS1_16FlashAttnFwdSm80INS1_25CollectiveMainloopFwdSm80ILi4ELi1ELb0EN4cute5tupleIJNS5_1CILi128EEENS7_ILi64EEES8_EEELi128ENS_10bfloat16_tEfNS_4arch4Sm80ELb0ELb0ELb1ELb1ELb0ELb0ELb1ELb0EEENS1_21CollectiveEpilogueFwdINS6_IJS8_S8_S9_EEENS6_IJNS7_ILi1EEESH_SH_EEESB_SD_Li128ELb1ELb1ELb0ELb0EEENS1_19SingleTileSchedulerILb1ELb0ELb1ELi128EEEEEEEEEvNT_6ParamsE)
        /*00ec*/ 	.word	0x000000ff


	//----- nvinfo : EIATTR_FRAME_SIZE
	.align		4
.L_50:
        /*00f0*/ 	.byte	0x04, 0x11
        /*00f2*/ 	.short	(.L_52 - .L_51)
	.align		4
.L_51:
        /*00f4*/ 	.word	index@(_ZN7cutlass13device_kernelIN5flash19enable_sm80_to_sm89INS1_16FlashAttnFwdSm80INS1_25CollectiveMainloopFwdSm80ILi4ELi1ELb0EN4cute5tupleIJNS5_1CILi128EEENS7_ILi64EEES8_EEELi128ENS_10bfloat16_tEfNS_4arch4Sm80ELb0ELb0ELb1ELb1ELb0ELb0ELb1ELb0EEENS1_21CollectiveEpilogueFwdINS6_IJS8_S8_S9_EEENS6_IJNS7_ILi1EEESH_SH_EEESB_SD_Li128ELb1ELb1ELb0ELb0EEENS1_19SingleTileSchedulerILb1ELb0ELb1ELi128EEEEEEEEEvNT_6ParamsE)
        /*00f8*/ 	.word	0x00000098


	//----- nvinfo : EIATTR_REGCOUNT
	.align		4
.L_52:
        /*00fc*/ 	.byte	0x04, 0x2f
        /*00fe*/ 	.short	(.L_54 - .L_53)
	.align		4
.L_53:
        /*0100*/ 	.word	index@(_ZN7cutlass13device_kernelIN5flash19enable_sm80_to_sm89INS1_16FlashAttnFwdSm80INS1_25CollectiveMainloopFwdSm80ILi4ELi1ELb0EN4cute5tupleIJNS5_1CILi128EEENS7_ILi64EEES8_EEELi128ENS_10bfloat16_tEfNS_4arch4Sm80ELb0ELb0ELb1ELb0ELb0ELb0ELb1ELb0EEENS1_21CollectiveEpilogueFwdINS6_IJS8_S8_S9_EEENS6_IJNS7_ILi1EEESH_SH_EEESB_SD_Li128ELb0ELb1ELb0ELb0EEENS1_19SingleTileSchedulerILb0ELb0ELb1ELi128EEEEEEEEEvNT_6ParamsE)
        /*0104*/ 	.word	0x000000ff


	//----- nvinfo : EIATTR_FRAME_SIZE
	.align		4
.L_54:
        /*0108*/ 	.byte	0x04, 0x11
        /*010a*/ 	.short	(.L_56 - .L_55)
	.align		4
.L_55:
        /*010c*/ 	.word	index@(_ZN7cutlass13device_kernelIN5flash19enable_sm80_to_sm89INS1_16FlashAttnFwdSm80INS1_25CollectiveMainloopFwdSm80ILi4ELi1ELb0EN4cute5tupleIJNS5_1CILi128EEENS7_ILi64EEES8_EEELi128ENS_10bfloat16_tEfNS_4arch4Sm80ELb0ELb0ELb1ELb0ELb0ELb0ELb1ELb0EEENS1_21CollectiveEpilogueFwdINS6_IJS8_S8_S9_EEENS6_IJNS7_ILi1EEESH_SH_EEESB_SD_Li128ELb0ELb1ELb0ELb0EEENS1_19SingleTileSchedulerILb0ELb0ELb1ELi128EEEEEEEEEvNT_6ParamsE)
        /*0110*/ 	.word	0x00000080


	//----- nvinfo : EIATTR_REGCOUNT
	.align		4
.L_56:
        /*0114*/ 	.byte	0x04, 0x2f
        /*0116*/ 	.short	(.L_58 - .L_57)
	.align		4
.L_57:
        /*0118*/ 	.word	index@(_ZN7cutlass13device_kernelIN5flash19enable_sm80_to_sm89INS1_16FlashAttnFwdSm80INS1_25CollectiveMainloopFwdSm80ILi8ELi1ELb1EN4cute5tupleIJNS5_1CILi128EEES8_S8_EEELi128ENS_10bfloat16_tEfNS_4arch4Sm80ELb1ELb0ELb1ELb1ELb0ELb1ELb1ELb0EEENS1_21CollectiveEpilogueFwdIS9_NS6_IJNS7_ILi1EEESF_SF_EEESA_SC_Li256ELb1ELb1ELb0ELb0EEENS1_19SingleTileSchedulerILb1ELb0ELb1ELi128EEEEEEEEEvNT_6ParamsE)
        /*011c*/ 	.word	0x000000ff


	//----- nvinfo : EIATTR_FRAME_SIZE
	.align		4
.L_58:
        /*0120*/ 	.byte	0x04, 0x11
        /*0122*/ 	.short	(.L_60 - .L_59)
	.align		4
.L_59:
        /*0124*/ 	.word	index@(_ZN7cutlass13device_kernelIN5flash19enable_sm80_to_sm89INS1_16FlashAttnFwdSm80INS1_25CollectiveMainloopFwdSm80ILi8ELi1ELb1EN4cute5tupleIJNS5_1CILi128EEES8_S8_EEELi128ENS_10bfloat16_tEfNS_4arch4Sm80ELb1ELb0ELb1ELb1ELb0ELb1ELb1ELb0EEENS1_21CollectiveEpilogueFwdIS9_NS6_IJNS7_ILi1EEESF_SF_EEESA_SC_Li256ELb1ELb1ELb0ELb0EEENS1_19SingleTileSchedulerILb1ELb0ELb1ELi128EEEEEEEEEvNT_6ParamsE)
        /*0128*/ 	.word	0x00000068


	//----- nvinfo : EIATTR_REGCOUNT
	.align		4
.L_60:
        /*012c*/ 	.byte	0x04, 0x2f
        /*012e*/ 	.short	(.L_62 - .L_61)
	.align		4
.L_61:
        /*0130*/ 	.word	index@(_ZN7cutlass13device_kernelIN5flash19enable_sm80_to_sm89INS1_16FlashAttnFwdSm80INS1_25CollectiveMainloopFwdSm80ILi8ELi1ELb1EN4cute5tupleIJNS5_1CILi128EEES8_S8_EEELi128ENS_10bfloat16_tEfNS_4arch4Sm80ELb1ELb0ELb1ELb1ELb0ELb0ELb1ELb0EEENS1_21CollectiveEpilogueFwdIS9_NS6_IJNS7_ILi1EEESF_SF_EEESA_SC_Li256ELb1ELb1ELb0ELb0EEENS1_19SingleTileSchedulerILb1ELb0ELb1ELi128EEEEEEEEEvNT_6ParamsE)
        /*0134*/ 	.word	0x000000ff


	//----- nvinfo : EIATTR_FRAME_SIZE
	.align		4
.L_62:
        /*0138*/ 	.byte	0x04, 0x11
        /*013a*/ 	.short	(.L_64 - .L_63)
	.align		4
.L_63:
        /*013c*/ 	.word	index@(_ZN7cutlass13device_kernelIN5flash19enable_sm80_to_sm89INS1_16FlashAttnFwdSm80INS1_25CollectiveMainloopFwdSm80ILi8ELi1ELb1EN4cute5tupleIJNS5_1CILi128EEES8_S8_EEELi128ENS_10bfloat16_tEfNS_4arch4Sm80ELb1ELb0ELb1ELb1ELb0ELb0ELb1ELb0EEENS1_21CollectiveEpilogueFwdIS9_NS6_IJNS7_ILi1EEESF_SF_EEESA_SC_Li256ELb1ELb1ELb0ELb0EEENS1_19SingleTileSchedulerILb1ELb0ELb1ELi128EEEEEEEEEvNT_6ParamsE)
        /*0140*/ 	.word	0x00000058


	//----- nvinfo : EIATTR_REGCOUNT
	.align		4
.L_64:
        /*0144*/ 	.byte	0x04, 0x2f
        /*0146*/ 	.short	(.L_66 - .L_65)
	.align		4
.L_65:
        /*0148*/ 	.word	index@(_ZN7cutlass13device_kernelIN5flash19enable_sm80_to_sm89INS1_16FlashAttnFwdSm80INS1_25CollectiveMainloopFwdSm80ILi8ELi1ELb1EN4cute5tupleIJNS5_1CILi128EEES8_S8_EEELi128ENS_10bfloat16_tEfNS_4arch4Sm80ELb1ELb0ELb1ELb0ELb0ELb0ELb1ELb0EEENS1_21CollectiveEpilogueFwdIS9_NS6_IJNS7_ILi1EEESF_SF_EEESA_SC_Li256ELb0ELb1ELb0ELb0EEENS1_30DynamicPersistentTileSchedulerILi256ELi256ELb0ELb1ELb0EEEEEEEEEvNT_6ParamsE)
        /*014c*/ 	.word	0x000000ff


	//----- nvinfo : EIATTR_FRAME_SIZE
	.align		4
.L_66:
        /*0150*/ 	.byte	0x04, 0x11
        /*0152*/ 	.short	(.L_68 - .L_67)
	.align		4
.L_67:
        /*0154*/ 	.word	index@($__internal_1_$__cuda_sm70_shflsync_idx_p)
        /*0158*/ 	.word	0x00000000


	//----- nvinfo : EIATTR_FRAME_SIZE
	.align		4
.L_68:
        /*015c*/ 	.byte	0x04, 0x11
        /*015e*/ 	.short	(.L_70 - .L_69)
	.align		4
.L_69:
        /*0160*/ 	.word	index@($__internal_0_$__cuda_sm70_shflsync_bfly_p)
        /*0164*/ 	.word	0x00000000


	//----- nvinfo : EIATTR_FRAME_SIZE
	.align		4
.L_70:
        /*0168*/ 	.byte	0x04, 0x11
        /*016a*/ 	.short	(.L_72 - .L_71)
	.align		4
.L_71:
        /*016c*/ 	.word	index@(_ZN7cutlass13device_kernelIN5flash19enable_sm80_to_sm89INS1_16FlashAttnFwdSm80INS1_25CollectiveMainloopFwdSm80ILi8ELi1ELb1EN4cute5tupleIJNS5_1CILi128EEES8_S8_EEELi128ENS_10bfloat16_tEfNS_4arch4Sm80ELb1ELb0ELb1ELb0ELb0ELb0ELb1ELb0EEENS1_21CollectiveEpilogueFwdIS9_NS6_IJNS7_ILi1EEESF_SF_EEESA_SC_Li256ELb0ELb1ELb0ELb0EEENS1_30DynamicPersistentTileSchedulerILi256ELi256ELb0ELb1ELb0EEEEEEEEEvNT_6ParamsE)
        /*0170*/ 	.word	0x00000078


	//----- nvinfo : EIATTR_REGCOUNT
	.align		4
.L_72:
        /*0174*/ 	.byte	0x04, 0x2f
        /*0176*/ 	.short	(.L_74 - .L_73)
	.align		4
.L_73:
        /*0178*/ 	.word	index@(_ZN7cutlass13device_kernelIN5flash19enable_sm80_to_sm89INS1_16FlashAttnFwdSm80INS1_25CollectiveMainloopFwdSm80ILi8ELi1ELb1EN4cute5tupleIJNS5_1CILi128EEENS7_ILi96EEES8_EEELi128ENS_10bfloat16_tEfNS_4arch4Sm80ELb0ELb1ELb1ELb1ELb0ELb1ELb1ELb0EEENS1_21CollectiveEpilogueFwdINS6_IJS8_S8_S9_EEENS6_IJNS7_ILi1EEESH_SH_EEESB_SD_Li256ELb1ELb1ELb0ELb0EEENS1_19SingleTileSchedulerILb1ELb0ELb1ELi128EEEEEEEEEvNT_6ParamsE)
        /*017c*/ 	.word	0x000000fe


	//----- nvinfo : EIATTR_FRAME_SIZE
	.align		4
.L_74:
        /*0180*/ 	.byte	0x04, 0x11
        /*0182*/ 	.short	(.L_76 - .L_75)
	.align		4
.L_75:
        /*0184*/ 	.word	index@(_ZN7cutlass13device_kernelIN5flash19enable_sm80_to_sm89INS1_16FlashAttnFwdSm80INS1_25CollectiveMainloopFwdSm80ILi8ELi1ELb1EN4cute5tupleIJNS5_1CILi128EEENS7_ILi96EEES8_EEELi128ENS_10bfloat16_tEfNS_4arch4Sm80ELb0ELb1ELb1ELb1ELb0ELb1ELb1ELb0EEENS1_21CollectiveEpilogueFwdINS6_IJS8_S8_S9_EEENS6_IJNS7_ILi1EEESH_SH_EEESB_SD_Li256ELb1ELb1ELb0ELb0EEENS1_19SingleTileSchedulerILb1ELb0ELb1ELi128EEEEEEEEEvNT_6ParamsE)
        /*0188*/ 	.word	0x00000000


	//----- nvinfo : EIATTR_REGCOUNT
	.align		4
.L_76:
        /*018c*/ 	.byte	0x04, 0x2f
        /*018e*/ 	.short	(.L_78 - .L_77)
	.align		4
.L_77:
        /*0190*/ 	.word	index@(_ZN7cutlass13device_kernelIN5flash19enable_sm80_to_sm89INS1_16FlashAttnFwdSm80INS1_25CollectiveMainloopFwdSm80ILi8ELi1ELb1EN4cute5tupleIJNS5_1CILi128EEENS7_ILi96EEES8_EEELi128ENS_10bfloat16_tEfNS_4arch4Sm80ELb0ELb1ELb1ELb1ELb0ELb0ELb1ELb0EEENS1_21CollectiveEpilogueFwdINS6_IJS8_S8_S9_EEENS6_IJNS7_ILi1EEESH_SH_EEESB_SD_Li256ELb1ELb1ELb0ELb0EEENS1_19SingleTileSchedulerILb1ELb0ELb1ELi128EEEEEEEEEvNT_6ParamsE)
        /*0194*/ 	.word	0x000000ff


	//----- nvinfo : EIATTR_FRAME_SIZE
	.align		4
.L_78:
        /*0198*/ 	.byte	0x04, 0x11
        /*019a*/ 	.short	(.L_80 - .L_79)
	.align		4
.L_79:
        /*019c*/ 	.word	index@(_ZN7cutlass13device_kernelIN5flash19enable_sm80_to_sm89INS1_16FlashAttnFwdSm80INS1_25CollectiveMainloopFwdSm80ILi8ELi1ELb1EN4cute5tupleIJNS5_1CILi128EEENS7_ILi96EEES8_EEELi128ENS_10bfloat16_tEfNS_4arch4Sm80ELb0ELb1ELb1ELb1ELb0ELb0ELb1ELb0EEENS1_21CollectiveEpilogueFwdINS6_IJS8_S8_S9_EEENS6_IJNS7_ILi1EEESH_SH_EEESB_SD_Li256ELb1ELb1ELb0ELb0EEENS1_19SingleTileSchedulerILb1ELb0ELb1ELi128EEEEEEEEEvNT_6ParamsE)
        /*01a0*/ 	.word	0x00000000


	//----- nvinfo : EIATTR_REGCOUNT
	.align		4
.L_80:
        /*01a4*/ 	.byte	0x04, 0x2f
        /*01a6*/ 	.short	(.L_82 - .L_81)
	.align		4
.L_81:
        /*01a8*/ 	.word	index@(_ZN7cutlass13device_kernelIN5flash19enable_sm80_to_sm89INS1_16FlashAttnFwdSm80INS1_25CollectiveMainloopFwdSm80ILi8ELi1ELb1EN4cute5tupleIJNS5_1CILi128EEENS7_ILi96EEES8_EEELi128ENS_10bfloat16_tEfNS_4arch4Sm80ELb0ELb1ELb1ELb0ELb0ELb0ELb1ELb0EEENS1_21CollectiveEpilogueFwdINS6_IJS8_S8_S9_EEENS6_IJNS7_ILi1EEESH_SH_EEESB_SD_Li256ELb0ELb1ELb0ELb0EEENS1_19SingleTileSchedulerILb0ELb0ELb1ELi128EEEEEEEEEvNT_6ParamsE)
        /*01ac*/ 	.word	0x000000ff


	//----- nvinfo : EIATTR_FRAME_SIZE
	.align		4
.L_82:
        /*01b0*/ 	.byte	0x04, 0x11
        /*01b2*/ 	.short	(.L_84 - .L_83)
	.align		4
.L_83:
        /*01b4*/ 	.word	index@(_ZN7cutlass13device_kernelIN5flash19enable_sm80_to_sm89INS1_16FlashAttnFwdSm80INS1_25CollectiveMainloopFwdSm80ILi8ELi1ELb1EN4cute5tupleIJNS5_1CILi128EEENS7_ILi96EEES8_EEELi128ENS_10bfloat16_tEfNS_4arch4Sm80ELb0ELb1ELb1ELb0ELb0ELb0ELb1ELb0EEENS1_21CollectiveEpilogueFwdINS6_IJS8_S8_S9_EEENS6_IJNS7_ILi1EEESH_SH_EEESB_SD_Li256ELb0ELb1ELb0ELb0EEENS1_19SingleTileSchedulerILb0ELb0ELb1ELi128EEEEEEEEEvNT_6ParamsE)
        /*01b8*/ 	.word	0x00000000


	//----- nvinfo : EIATTR_REGCOUNT
	.align		4
.L_84:
        /*01bc*/ 	.byte	0x04, 0x2f
        /*01be*/ 	.short	(.L_86 - .L_85)
	.align		4
.L_85:
        /*01c0*/ 	.word	index@(_ZN7cutlass13device_kernelIN5flash19enable_sm80_to_sm89INS1_16FlashAttnFwdSm80INS1_25CollectiveMainloopFwdSm80ILi8ELi1ELb1EN4cute5tupleIJNS5_1CILi128EEES8_S8_EEELi128ENS_10bfloat16_tEfNS_4arch4Sm80ELb0ELb0ELb1ELb1ELb0ELb1ELb1ELb0EEENS1_21CollectiveEpilogueFwdIS9_NS6_IJNS7_ILi1EEESF_SF_EEESA_SC_Li256ELb1ELb1ELb0ELb0EEENS1_19SingleTileSchedulerILb1ELb0ELb1ELi128EEEEEEEEEvNT_6ParamsE)
        /*01c4*/ 	.word	0x000000ff


	//----- nvinfo : EIATTR_FRAME_SIZE
	.align		4
.L_86:
        /*01c8*/ 	.byte	0x04, 0x11
        /*01ca*/ 	.short	(.L_88 - .L_87)
	.align		4
.L_87:
        /*01cc*/ 	.word	index@(_ZN7cutlass13device_kernelIN5flash19enable_sm80_to_sm89INS1_16FlashAttnFwdSm80INS1_25CollectiveMainloopFwdSm80ILi8ELi1ELb1EN4cute5tupleIJNS5_1CILi128EEES8_S8_EEELi128ENS_10bfloat16_tEfNS_4arch4Sm80ELb0ELb0ELb1ELb1ELb0ELb1ELb1ELb0EEENS1_21CollectiveEpilogueFwdIS9_NS6_IJNS7_ILi1EEESF_SF_EEESA_SC_Li256ELb1ELb1ELb0ELb0EEENS1_19SingleTileSchedulerILb1ELb0ELb1ELi128EEEEEEEEEvNT_6ParamsE)
        /*01d0*/ 	.word	0x00000050


	//----- nvinfo : EIATTR_REGCOUNT
	.align		4
.L_88:
        /*01d4*/ 	.byte	0x04, 0x2f
        /*01d6*/ 	.short	(.L_90 - .L_89)
	.align		4
.L_89:
        /*01d8*/ 	.word	index@(_ZN7cutlass13device_kernelIN5flash19enable_sm80_to_sm89INS1_16FlashAttnFwdSm80INS1_25CollectiveMainloopFwdSm80ILi8ELi1ELb1EN4cute5tupleIJNS5_1CILi128EEES8_S8_EEELi128ENS_10bfloat16_tEfNS_4arch4Sm80ELb0ELb0ELb1ELb1ELb0ELb0ELb1ELb0EEENS1_21CollectiveEpilogueFwdIS9_NS6_IJNS7_ILi1EEESF_SF_EEESA_SC_Li256ELb1ELb1ELb0ELb0EEENS1_19SingleTileSchedulerILb1ELb0ELb1ELi128EEEEEEEEEvNT_6ParamsE)
        /*01dc*/ 	.word	0x000000ff


	//----- nvinfo : EIATTR_FRAME_SIZE
	.align		4
.L_90:
        /*01e0*/ 	.byte	0x04, 0x11
        /*01e2*/ 	.short	(.L_92 - .L_91)
	.align		4
.L_91:
        /*01e4*/ 	.word	index@(_ZN7cutlass13device_kernelIN5flash19enable_sm80_to_sm89INS1_16FlashAttnFwdSm80INS1_25CollectiveMainloopFwdSm80ILi8ELi1ELb1EN4cute5tupleIJNS5_1CILi128EEES8_S8_EEELi128ENS_10bfloat16_tEfNS_4arch4Sm80ELb0ELb0ELb1ELb1ELb0ELb0ELb1ELb0EEENS1_21CollectiveEpilogueFwdIS9_NS6_IJNS7_ILi1EEESF_SF_EEESA_SC_Li256ELb1ELb1ELb0ELb0EEENS1_19SingleTileSchedulerILb1ELb0ELb1ELi128EEEEEEEEEvNT_6ParamsE)
        /*01e8*/ 	.word	0x00000018


	//----- nvinfo : EIATTR_REGCOUNT
	.align		4
.L_92:
        /*01ec*/ 	.byte	0x04, 0x2f
        /*01ee*/ 	.short	(.L_94 - .L_93)
	.align		4
.L_93:
        /*01f0*/ 	.word	index@(_ZN7cutlass13device_kernelIN5flash19enable_sm80_to_sm89INS1_16FlashAttnFwdSm80INS1_25CollectiveMainloopFwdSm80ILi8ELi1ELb1EN4cute5tupleIJNS5_1CILi128EEES8_S8_EEELi128ENS_10bfloat16_tEfNS_4arch4Sm80ELb0ELb0ELb1ELb0ELb0ELb0ELb1ELb0EEENS1_21CollectiveEpilogueFwdIS9_NS6_IJNS7_ILi1EEESF_SF_EEESA_SC_Li256ELb0ELb1ELb0ELb0EEENS1_19SingleTileSchedulerILb0ELb0ELb1ELi128EEEEEEEEEvNT_6ParamsE)
        /*01f4*/ 	.word	0x000000ff


	//----- nvinfo : EIATTR_FRAME_SIZE
	.align		4
.L_94:
        /*01f8*/ 	.byte	0x04, 0x11
        /*01fa*/ 	.short	(.L_96 - .L_95)
	.align		4
.L_95:
        /*01fc*/ 	.word	index@(_ZN7cutlass13device_kernelIN5flash19enable_sm80_to_sm89INS1_16FlashAttnFwdSm80INS1_25CollectiveMainloopFwdSm80ILi8ELi1ELb1EN4cute5tupleIJNS5_1CILi128EEES8_S8_EEELi128ENS_10bfloat16_tEfNS_4arch4Sm80ELb0ELb0ELb1ELb0ELb0ELb0ELb1ELb0EEENS1_21CollectiveEpilogueFwdIS9_NS6_IJNS7_ILi1EEESF_SF_EEESA_SC_Li256ELb0ELb1ELb0ELb0EEENS1_19SingleTileSchedulerILb0ELb0ELb1ELi128EEEEEEEEEvNT_6ParamsE)
        /*0200*/ 	.word	0x00000058


	//----- nvinfo : EIATTR_MIN_STACK_SIZE
	.align		4
.L_96:
        /*0204*/ 	.byte	0x04, 0x12
        /*0206*/ 	.short	(.L_98 - .L_97)
	.align		4
.L_97:
        /*0208*/ 	.word	index@(_ZN7cutlass13device_kernelIN5flash19enable_sm80_to_sm89INS1_16FlashAttnFwdSm80INS1_25CollectiveMainloopFwdSm80ILi8ELi1ELb1EN4cute5tupleIJNS5_1CILi128EEES8_S8_EEELi128ENS_10bfloat16_tEfNS_4arch4Sm80ELb0ELb0ELb1ELb0ELb0ELb0ELb1ELb0EEENS1_21CollectiveEpilogueFwdIS9_NS6_IJNS7_ILi1EEESF_SF_EEESA_SC_Li256ELb0ELb1ELb0ELb0EEENS1_19SingleTileSchedulerILb0ELb0ELb1ELi128EEEEEEEEEvNT_6ParamsE)
        /*020c*/ 	.word	0x00000058


	//----- nvinfo : EIATTR_MIN_STACK_SIZE
	.align		4
.L_98:
        /*0210*/ 	.byte	0x04, 0x12
        /*0212*/ 	.short	(.L_100 - .L_99)
	.align		4
.L_99:
        /*0214*/ 	.word	index@(_ZN7cutlass13device_kernelIN5flash19enable_sm80_to_sm89INS1_16FlashAttnFwdSm80INS1_25CollectiveMainloopFwdSm80ILi8ELi1ELb1EN4cute5tupleIJNS5_1CILi128EEES8_S8_EEELi128ENS_10bfloat16_tEfNS_4arch4Sm80ELb0ELb0ELb1ELb1ELb0ELb0ELb1ELb0EEENS1_21CollectiveEpilogueFwdIS9_NS6_IJNS7_ILi1EEESF_SF_EEESA_SC_Li256ELb1ELb1ELb0ELb0EEENS1_19SingleTileSchedulerILb1ELb0ELb1ELi128EEEEEEEEEvNT_6ParamsE)
        /*0218*/ 	.word	0x00000018


	//----- nvinfo : EIATTR_MIN_STACK_SIZE
	.align		4
.L_100:
        /*021c*/ 	.byte	0x04, 0x12
        /*021e*/ 	.short	(.L_102 - .L_101)
	.align		4
.L_101:
        /*0220*/ 	.word	index@(_ZN7cutlass13device_kernelIN5flash19enable_sm80_to_sm89INS1_16FlashAttnFwdSm80INS1_25CollectiveMainloopFwdSm80ILi8ELi1ELb1EN4cute5tupleIJNS5_1CILi128EEES8_S8_EEELi128ENS_10bfloat16_tEfNS_4arch4Sm80ELb0ELb0ELb1ELb1ELb0ELb1ELb1ELb0EEENS1_21CollectiveEpilogueFwdIS9_NS6_IJNS7_ILi1EEESF_SF_EEESA_SC_Li256ELb1ELb1ELb0ELb0EEENS1_19SingleTileSchedulerILb1ELb0ELb1ELi128EEEEEEEEEvNT_6ParamsE)
        /*0224*/ 	.word	0x00000050


	//----- nvinfo : EIATTR_MIN_STACK_SIZE
	.align		4
.L_102:
        /*0228*/ 	.byte	0x04, 0x12
        /*022a*/ 	.short	(.L_104 - .L_103)
	.align		4
.L_103:
        /*022c*/ 	.word	index@(_ZN7cutlass13device_kernelIN5flash19enable_sm80_to_sm89INS1_16FlashAttnFwdSm80INS1_25CollectiveMainloopFwdSm80ILi8ELi1ELb1EN4cute5tupleIJNS5_1CILi128EEENS7_ILi96EEES8_EEELi128ENS_10bfloat16_tEfNS_4arch4Sm80ELb0ELb1ELb1ELb0ELb0ELb0ELb1ELb0EEENS1_21CollectiveEpilogueFwdINS6_IJS8_S8_S9_EEENS6_IJNS7_ILi1EEESH_SH_EEESB_SD_Li256ELb0ELb1ELb0ELb0EEENS1_19SingleTileSchedulerILb0ELb0ELb1ELi128EEEEEEEEEvNT_6ParamsE)
        /*0230*/ 	.word	0x00000000


	//----- nvinfo : EIATTR_MIN_STACK_SIZE
	.align		4
.L_104:
        /*0234*/ 	.byte	0x04, 0x12
        /*0236*/ 	.short	(.L_106 - .L_105)
	.align		4
.L_105:
        /*0238*/ 	.word	index@(_ZN7cutlass13device_kernelIN5flash19enable_sm80_to_sm89INS1_16FlashAttnFwdSm80INS1_25CollectiveMainloopFwdSm80ILi8ELi1ELb1EN4cute5tupleIJNS5_1CILi128EEENS7_ILi96EEES8_EEELi128ENS_10bfloat16_tEfNS_4arch4Sm80ELb0ELb1ELb1ELb1ELb0ELb0ELb1ELb0EEENS1_21CollectiveEpilogueFwdINS6_IJS8_S8_S9_EEENS6_IJNS7_ILi1EEESH_SH_EEESB_SD_Li256ELb1ELb1ELb0ELb0EEENS1_19SingleTileSchedulerILb1ELb0ELb1ELi128EEEEEEEEEvNT_6ParamsE)
        /*023c*/ 	.word	0x00000000


	//----- nvinfo : EIATTR_MIN_STACK_SIZE
	.align		4
.L_106:
        /*0240*/ 	.byte	0x04, 0x12
        /*0242*/ 	.short	(.L_108 - .L_107)
	.align		4
.L_107:
        /*0244*/ 	.word	index@(_ZN7cutlass13device_kernelIN5flash19enable_sm80_to_sm89INS1_16FlashAttnFwdSm80INS1_25CollectiveMainloopFwdSm80ILi8ELi1ELb1EN4cute5tupleIJNS5_1CILi128EEENS7_ILi96EEES8_EEELi128ENS_10bfloat16_tEfNS_4arch4Sm80ELb0ELb1ELb1ELb1ELb0ELb1ELb1ELb0EEENS1_21CollectiveEpilogueFwdINS6_IJS8_S8_S9_EEENS6_IJNS7_ILi1EEESH_SH_EEESB_SD_Li256ELb1ELb1ELb0ELb0EEENS1_19SingleTileSchedulerILb1ELb0ELb1ELi128EEEEEEEEEvNT_6ParamsE)
        /*0248*/ 	.word	0x00000000


	//----- nvinfo : EIATTR_MIN_STACK_SIZE
	.align		4
.L_108:
        /*024c*/ 	.byte	0x04, 0x12
        /*024e*/ 	.short	(.L_110 - .L_109)
	.align		4
.L_109:
        /*0250*/ 	.word	index@(_ZN7cutlass13device_kernelIN5flash19enable_sm80_to_sm89INS1_16FlashAttnFwdSm80INS1_25CollectiveMainloopFwdSm80ILi8ELi1ELb1EN4cute5tupleIJNS5_1CILi128EEES8_S8_EEELi128ENS_10bfloat16_tEfNS_4arch4Sm80ELb1ELb0ELb1ELb0ELb0ELb0ELb1ELb0EEENS1_21CollectiveEpilogueFwdIS9_NS6_IJNS7_ILi1EEESF_SF_EEESA_SC_Li256ELb0ELb1ELb0ELb0EEENS1_30DynamicPersistentTileSchedulerILi256ELi256ELb0ELb1ELb0EEEEEEEEEvNT_6ParamsE)
        /*0254*/ 	.word	0x00000078


	//----- nvinfo : EIATTR_MIN_STACK_SIZE
	.align		4
.L_110:
        /*0258*/ 	.byte	0x04, 0x12
        /*025a*/ 	.short	(.L_112 - .L_111)
	.align		4
.L_111:
        /*025c*/ 	.word	index@(_ZN7cutlass13device_kernelIN5flash19enable_sm80_to_sm89INS1_16FlashAttnFwdSm80INS1_25CollectiveMainloopFwdSm80ILi8ELi1ELb1EN4cute5tupleIJNS5_1CILi128EEES8_S8_EEELi128ENS_10bfloat16_tEfNS_4arch4Sm80ELb1ELb0ELb1ELb1ELb0ELb0ELb1ELb0EEENS1_21CollectiveEpilogueFwdIS9_NS6_IJNS7_ILi1EEESF_SF_EEESA_SC_Li256ELb1ELb1ELb0ELb0EEENS1_19SingleTileSchedulerILb1ELb0ELb1ELi128EEEEEEEEEvNT_6ParamsE)
        /*0260*/ 	.word	0x00000058


	//----- nvinfo : EIATTR_MIN_STACK_SIZE
	.align		4
.L_112:
        /*0264*/ 	.byte	0x04, 0x12
        /*0266*/ 	.short	(.L_114 - .L_113)
	.align		4
.L_113:
        /*0268*/ 	.word	index@(_ZN7cutlass13device_kernelIN5flash19enable_sm80_to_sm89INS1_16FlashAttnFwdSm80INS1_25CollectiveMainloopFwdSm80ILi8ELi1ELb1EN4cute5tupleIJNS5_1CILi128EEES8_S8_EEELi128ENS_10bfloat16_tEfNS_4arch4Sm80ELb1ELb0ELb1ELb1ELb0ELb1ELb1ELb0EEENS1_21CollectiveEpilogueFwdIS9_NS6_IJNS7_ILi1EEESF_SF_EEESA_SC_Li256ELb1ELb1ELb0ELb0EEENS1_19SingleTileSchedulerILb1ELb0ELb1ELi128EEEEEEEEEvNT_6ParamsE)
        /*026c*/ 	.word	0x00000068


	//----- nvinfo : EIATTR_MIN_STACK_SIZE
	.align		4
.L_114:
        /*0270*/ 	.byte	0x04, 0x12
        /*0272*/ 	.short	(.L_116 - .L_115)
	.align		4
.L_115:
        /*0274*/ 	.word	index@(_ZN7cutlass13device_kernelIN5flash19enable_sm80_to_sm89INS1_16FlashAttnFwdSm80INS1_25CollectiveMainloopFwdSm80ILi4ELi1ELb0EN4cute5tupleIJNS5_1CILi128EEENS7_ILi64EEES8_EEELi128ENS_10bfloat16_tEfNS_4arch4Sm80ELb0ELb0ELb1ELb0ELb0ELb0ELb1ELb0EEENS1_21CollectiveEpilogueFwdINS6_IJS8_S8_S9_EEENS6_IJNS7_ILi1EEESH_SH_EEESB_SD_Li128ELb0ELb1ELb0ELb0EEENS1_19SingleTileSchedulerILb0ELb0ELb1ELi128EEEEEEEEEvNT_6ParamsE)
        /*0278*/ 	.word	0x00000080


	//----- nvinfo : EIATTR_MIN_STACK_SIZE
	.align		4
.L_116:
        /*027c*/ 	.byte	0x04, 0x12
        /*027e*/ 	.short	(.L_118 - .L_117)
	.align		4
.L_117:
        /*0280*/ 	.word	index@(_ZN7cutlass13device_kernelIN5flash19enable_sm80_to_sm89INS1_16FlashAttnFwdSm80INS1_25CollectiveMainloopFwdSm80ILi4ELi1ELb0EN4cute5tupleIJNS5_1CILi128EEENS7_ILi64EEES8_EEELi128ENS_10bfloat16_tEfNS_4arch4Sm80ELb0ELb0ELb1ELb1ELb0ELb0ELb1ELb0EEENS1_21CollectiveEpilogueFwdINS6_IJS8_S8_S9_EEENS6_IJNS7_ILi1EEESH_SH_EEESB_SD_Li128ELb1ELb1ELb0ELb0EEENS1_19SingleTileSchedulerILb1ELb0ELb1ELi128EEEEEEEEEvNT_6ParamsE)
        /*0284*/ 	.word	0x00000098


	//----- nvinfo : EIATTR_MIN_STACK_SIZE
	.align		4
.L_118:
        /*0288*/ 	.byte	0x04, 0x12
        /*028a*/ 	.short	(.L_120 - .L_119)
	.align		4
.L_119:
        /*028c*/ 	.word	index@(_ZN7cutlass13device_kernelIN5flash19enable_sm80_to_sm89INS1_16FlashAttnFwdSm80INS1_25CollectiveMainloopFwdSm80ILi4ELi1ELb0EN4cute5tupleIJNS5_1CILi128EEENS7_ILi64EEES8_EEELi128ENS_10bfloat16_tEfNS_4arch4Sm80ELb0ELb0ELb1ELb1ELb0ELb1ELb1ELb0EEENS1_21CollectiveEpilogueFwdINS6_IJS8_S8_S9_EEENS6_IJNS7_ILi1EEESH_SH_EEESB_SD_Li128ELb1ELb1ELb0ELb0EEENS1_19SingleTileSchedulerILb1ELb0ELb1ELi128EEEEEEEEEvNT_6ParamsE)
        /*0290*/ 	.word	0x00000098


	//----- nvinfo : EIATTR_MIN_STACK_SIZE
	.align		4
.L_120:
        /*0294*/ 	.byte	0x04, 0x12
        /*0296*/ 	.short	(.L_122 - .L_121)
	.align		4
.L_121:
        /*0298*/ 	.word	index@(_ZN7cutlass13device_kernelIN5flash19enable_sm80_to_sm89INS1_16FlashAttnFwdSm80INS1_25CollectiveMainloopFwdSm80ILi4ELi1ELb0EN4cute5tupleIJNS5_1CILi128EEENS7_ILi48EEES8_EEELi128ENS_10bfloat16_tEfNS_4arch4Sm80ELb0ELb1ELb1ELb0ELb0ELb0ELb1ELb0EEENS1_21CollectiveEpilogueFwdINS6_IJS8_S8_S9_EEENS6_IJNS7_ILi1EEESH_SH_EEESB_SD_Li128ELb0ELb1ELb0ELb0EEENS1_19SingleTileSchedulerILb0ELb0ELb1ELi128EEEEEEEEEvNT_6ParamsE)
        /*029c*/ 	.word	0x00000068


	//----- nvinfo : EIATTR_MIN_STACK_SIZE
	.align		4
.L_122:
        /*02a0*/ 	.byte	0x04, 0x12
        /*02a2*/ 	.short	(.L_124 - .L_123)
	.align		4
.L_123:
        /*02a4*/ 	.word	index@(_ZN7cutlass13device_kernelIN5flash19enable_sm80_to_sm89INS1_16FlashAttnFwdSm80INS1_25CollectiveMainloopFwdSm80ILi4ELi1ELb0EN4cute5tupleIJNS5_1CILi128EEENS7_ILi48EEES8_EEELi128ENS_10bfloat16_tEfNS_4arch4Sm80ELb0ELb1ELb1ELb1ELb0ELb0ELb1ELb0EEENS1_21CollectiveEpilogueFwdINS6_IJS8_S8_S9_EEENS6_IJNS7_ILi1EEESH_SH_EEESB_SD_Li128ELb1ELb1ELb0ELb0EEENS1_19SingleTileSchedulerILb1ELb0ELb1ELi128EEEEEEEEEvNT_6ParamsE)
        /*02a8*/ 	.word	0x00000070


	//----- nvinfo : EIATTR_MIN_STACK_SIZE
	.align		4
.L_124:
        /*02ac*/ 	.byte	0x04, 0x12
        /*02ae*/ 	.short	(.L_126 - .L_125)
	.align		4
.L_125:
        /*02b0*/ 	.word	index@(_ZN7cutlass13device_kernelIN5flash19enable_sm80_to_sm89INS1_16FlashAttnFwdSm80INS1_25CollectiveMainloopFwdSm80ILi4ELi1ELb0EN4cute5tupleIJNS5_1CILi128EEENS7_ILi48EEES8_EEELi128ENS_10bfloat16_tEfNS_4arch4Sm80ELb0ELb1ELb1ELb1ELb0ELb1ELb1ELb0EEENS1_21CollectiveEpilogueFwdINS6_IJS8_S8_S9_EEENS6_IJNS7_ILi1EEESH_SH_EEESB_SD_Li128ELb1ELb1ELb0ELb0EEENS1_19SingleTileSchedulerILb1ELb0ELb1ELi128EEEEEEEEEvNT_6ParamsE)
        /*02b4*/ 	.word	0x00000100


	//----- nvinfo : EIATTR_MIN_STACK_SIZE
	.align		4
.L_126:
        /*02b8*/ 	.byte	0x04, 0x12
        /*02ba*/ 	.short	(.L_128 - .L_127)
	.align		4
.L_127:
        /*02bc*/ 	.word	index@(_ZN7cutlass13device_kernelIN5flash19enable_sm80_to_sm89INS1_16FlashAttnFwdSm80INS1_25CollectiveMainloopFwdSm80ILi4ELi1ELb0EN4cute5tupleIJNS5_1CILi128EEENS7_ILi64EEES8_EEELi128ENS_10bfloat16_tEfNS_4arch4Sm80ELb1ELb0ELb1ELb0ELb0ELb0ELb1ELb0EEENS1_21CollectiveEpilogueFwdINS6_IJS8_S8_S9_EEENS6_IJNS7_ILi1EEESH_SH_EEESB_SD_Li128ELb0ELb1ELb0ELb0EEENS1_30DynamicPersistentTileSchedulerILi128ELi128ELb0ELb1ELb0EEEEEEEEEvNT_6ParamsE)
        /*02c0*/ 	.word	0x000000d8


	//----- nvinfo : EIATTR_MIN_STACK_SIZE
	.align		4
.L_128:
        /*02c4*/ 	.byte	0x04, 0x12
        /*02c6*/ 	.short	(.L_130 - .L_129)
	.align		4
.L_129:
        /*02c8*/ 	.word	index@(_ZN7cutlass13device_kernelIN5flash19enable_sm80_to_sm89INS1_16FlashAttnFwdSm80INS1_25CollectiveMainloopFwdSm80ILi4ELi1ELb0EN4cute5tupleIJNS5_1CILi128EEENS7_ILi64EEES8_EEELi128ENS_10bfloat16_tEfNS_4arch4Sm80ELb1ELb0ELb1ELb1ELb0ELb0ELb1ELb0EEENS1_21CollectiveEpilogueFwdINS6_IJS8_S8_S9_EEENS6_IJNS7_ILi1EEESH_SH_EEESB_SD_Li128ELb1ELb1ELb0ELb0EEENS1_19SingleTileSchedulerILb1ELb0ELb1ELi128EEEEEEEEEvNT_6ParamsE)
        /*02cc*/ 	.word	0x000000b0


	//----- nvinfo : EIATTR_MIN_STACK_SIZE
	.align		4
.L_130:
        /*02d0*/ 	.byte	0x04, 0x12
        /*02d2*/ 	.short	(.L_132 - .L_131)
	.align		4
.L_131:
        /*02d4*/ 	.word	index@(_ZN7cutlass13device_kernelIN5flash19enable_sm80_to_sm89INS1_16FlashAttnFwdSm80INS1_25CollectiveMainloopFwdSm80ILi4ELi1ELb0EN4cute5tupleIJNS5_1CILi128EEENS7_ILi64EEES8_EEELi128ENS_10bfloat16_tEfNS_4arch4Sm80ELb1ELb0ELb1ELb1ELb0ELb1ELb1ELb0EEENS1_21CollectiveEpilogueFwdINS6_IJS8_S8_S9_EEENS6_IJNS7_ILi1EEESH_SH_EEESB_SD_Li128ELb1ELb1ELb0ELb0EEENS1_19SingleTileSchedulerILb1ELb0ELb1ELi128EEEEEEEEEvNT_6ParamsE)
        /*02d8*/ 	.word	0x000000a0
.L_132:


//--------------------- .nv.info._ZN7cutlass13device_kernelIN5flash19enable_sm80_to_sm89INS1_16FlashAttnFwdSm80INS1_25CollectiveMainloopFwdSm80ILi8ELi1ELb1EN4cute5tupleIJNS5_1CILi128EEES8_S8_EEELi128ENS_10bfloat16_tEfNS_4arch4Sm80ELb0ELb0ELb1ELb0ELb0ELb0ELb1ELb0EEENS1_21CollectiveEpilogueFwdIS9_NS6_IJNS7_ILi1EEESF_SF_EEESA_SC_Li256ELb0ELb1ELb0ELb0EEENS1_19SingleTileSchedulerILb0ELb0ELb1ELi128EEEEEEEEEvNT_6ParamsE --------------------------
	.section	.nv.info._ZN7cutlass13device_kernelIN5flash19enable_sm80_to_sm89INS1_16FlashAttnFwdSm80INS1_25CollectiveMainloopFwdSm80ILi8ELi1ELb1EN4cute5tupleIJNS5_1CILi128EEES8_S8_EEELi128ENS_10bfloat16_tEfNS_4arch4Sm80ELb0ELb0ELb1ELb0ELb0ELb0ELb1ELb0EEENS1_21CollectiveEpilogueFwdIS9_NS6_IJNS7_ILi1EEESF_SF_EEESA_SC_Li256ELb0ELb1ELb0ELb0EEENS1_19SingleTileSchedulerILb0ELb0ELb1ELi128EEEEEEEEEvNT_6ParamsE,"",@"SHT_CUDA_INFO"
	.sectionflags	@""
	.align	4


	//----- nvinfo : EIATTR_CUDA_API_VERSION
	.align		4
        /*0000*/ 	.byte	0x04, 0x37
        /*0002*/ 	.short	(.L_134 - .L_133)
.L_133:
        /*0004*/ 	.word	0x00000082


	//----- nvinfo : EIATTR_SW2861232_WAR
	.align		4
.L_134:
        /*0008*/ 	.byte	0x01, 0x35
	.zero		2


	//----- nvinfo : EIATTR_PARAM_CBANK
	.align		4
        /*000c*/ 	.byte	0x04, 0x0a
        /*000e*/ 	.short	(.L_136 - .L_135)
	.align		4
.L_135:
        /*0010*/ 	.word	index@(.nv.constant0._ZN7cutlass13device_kernelIN5flash19enable_sm80_to_sm89INS1_16FlashAttnFwdSm80INS1_25CollectiveMainloopFwdSm80ILi8ELi1ELb1EN4cute5tupleIJNS5_1CILi128EEES8_S8_EEELi128ENS_10bfloat16_tEfNS_4arch4Sm80ELb0ELb0ELb1ELb0ELb0ELb0ELb1ELb0EEENS1_21CollectiveEpilogueFwdIS9_NS6_IJNS7_ILi1EEESF_SF_EEESA_SC_Li256ELb0ELb1ELb0ELb0EEENS1_19SingleTileSchedulerILb0ELb0ELb1ELi128EEEEEEEEEvNT_6ParamsE)
        /*0014*/ 	.short	0x0160
        /*0016*/ 	.short	0x0418


	//----- nvinfo : EIATTR_CBANK_PARAM_SIZE
	.align		4
.L_136:
        /*0018*/ 	.byte	0x03, 0x19
        /*001a*/ 	.short	0x0418


	//----- nvinfo : EIATTR_KPARAM_INFO
	.align		4
        /*001c*/ 	.byte	0x04, 0x17
        /*001e*/ 	.short	(.L_138 - .L_137)
.L_137:
        /*0020*/ 	.word	0x00000000
        /*0024*/ 	.short	0x0000
        /*0026*/ 	.short	0x0000
        /*0028*/ 	.byte	0x00, 0xf0, 0x61, 0x10


	//----- nvinfo : EIATTR_MAXREG_COUNT
	.align		4
.L_138:
        /*002c*/ 	.byte	0x03, 0x1b
        /*002e*/ 	.short	0x00ff


	//----- nvinfo : EIATTR_NUM_BARRIERS
	.align		4
        /*0030*/ 	.byte	0x02, 0x4c
        /*0032*/ 	.byte	0x02
	.zero		1


	//----- nvinfo : EIATTR_ANNOTATIONS
	.align		4
        /*0034*/ 	.byte	0x04, 0x55
        /*0036*/ 	.short	(.L_140 - .L_139)


	//   ....[0]....
.L_139:
        /*0038*/ 	.word	0x00000001
        /*003c*/ 	.byte	0x50, 0x03, 0x00, 0x00, 0x01, 0x00, 0x00, 0x00, 0x10, 0x04, 0x00, 0x00, 0x01, 0x00, 0x00, 0x00
        /* <DEDUP_REMOVED lines=19> */
        /*017c*/ 	.byte	0xb0, 0x9b, 0x00, 0x00


	//----- nvinfo : EIATTR_MERCURY_ISA_VERSION
	.align		4
.L_140:
        /*0180*/ 	.byte	0x03, 0x5f
        /*0182*/ 	.short	0x0000


	//----- nvinfo : EIATTR_INT_WARP_WIDE_INSTR_OFFSETS
	.align		4
        /*0184*/ 	.byte	0x04, 0x31
        /*0186*/ 	.short	(.L_142 - .L_141)


	//   ....[0]....
.L_141:
        /*0188*/ 	.word	0x00000b00


	//----- nvinfo : EIATTR_COOP_GROUP_MASK_REGIDS
	.align		4
.L_142:
        /*018c*/ 	.byte	0x04, 0x29
        /*018e*/ 	.short	(.L_144 - .L_143)


	//   ....[0]....
.L_143:
        /*0190*/ 	.word	0xffffffff


	//   ....[1]....
        /*0194*/ 	.word	0xffffffff


	//   ....[2]....
        /*0198*/ 	.word	0xffffffff


	//   ....[3]....
        /*019c*/ 	.word	0xffffffff


	//   ....[4]....
        /*01a0*/ 	.word	0xffffffff


	//   ....[5]....
        /*01a4*/ 	.word	0xffffffff


	//   ....[6]....
        /*01a8*/ 	.word	0xffffffff


	//   ....[7]....
        /*01ac*/ 	.word	0xffffffff


	//   ....[8]....
        /*01b0*/ 	.word	0xffffffff


	//   ....[9]....
        /*01b4*/ 	.word	0xffffffff


	//   ....[10]....
        /*01b8*/ 	.word	0xffffffff


	//   ....[11]....
        /*01bc*/ 	.word	0xffffffff


	//   ....[12]....
        /*01c0*/ 	.word	0xffffffff


	//   ....[13]....
        /*01c4*/ 	.word	0xffffffff


	//   ....[14]....
        /*01c8*/ 	.word	0xffffffff


	//   ....[15]....
        /*01cc*/ 	.word	0xffffffff


	//   ....[16]....
        /*01d0*/ 	.word	0xffffffff


	//   ....[17]....
        /*01d4*/ 	.word	0xffffffff


	//   ....[18]....
        /*01d8*/ 	.word	0xffffffff


	//   ....[19]....
        /*01dc*/ 	.word	0xffffffff


	//   ....[20]....
        /*01e0*/ 	.word	0xffffffff


	//   ....[21]....
        /*01e4*/ 	.word	0xffffffff


	//   ....[22]....
        /*01e8*/ 	.word	0xffffffff


	//   ....[23]....
        /*01ec*/ 	.word	0xffffffff


	//   ....[24]....
        /*01f0*/ 	.word	0xffffffff


	//   ....[25]....
        /*01f4*/ 	.word	0xffffffff


	//   ....[26]....
        /*01f8*/ 	.word	0xffffffff


	//   ....[27]....
        /*01fc*/ 	.word	0xffffffff


	//   ....[28]....
        /*0200*/ 	.word	0xffffffff


	//   ....[29]....
        /*0204*/ 	.word	0xffffffff


	//   ....[30]....
        /*0208*/ 	.word	0xffffffff


	//   ....[31]....
        /*020c*/ 	.word	0xffffffff


	//----- nvinfo : EIATTR_COOP_GROUP_INSTR_OFFSETS
	.align		4
.L_144:
        /*0210*/ 	.byte	0x04, 0x28
        /*0212*/ 	.short	(.L_146 - .L_145)


	//   ....[0]....
.L_145:
        /*0214*/ 	.word	0x00000600


	//   ....[1]....
        /*0218*/ 	.word	0x00000650


	//   ....[2]....
        /*021c*/ 	.word	0x00000690


	//   ....[3]....
        /*0220*/ 	.word	0x000006d0


	//   ....[4]....
        /*0224*/ 	.word	0x00000700


	//   ....[5]....
        /*0228*/ 	.word	0x00000750


	//   ....[6]....
        /*022c*/ 	.word	0x00000770


	//   ....[7]....
        /*0230*/ 	.word	0x00000820


	//   ....[8]....
        /*0234*/ 	.word	0x00003740


	//   ....[9]....
        /*0238*/ 	.word	0x00003810


	//   ....[10]....
        /*023c*/ 	.word	0x00003820


	//   ....[11]....
        /*0240*/ 	.word	0x00003850


	//   ....[12]....
        /*0244*/ 	.word	0x00007250


	//   ....[13]....
        /*0248*/ 	.word	0x000072b0


	//   ....[14]....
        /*024c*/ 	.word	0x000072d0


	//   ....[15]....
        /*0250*/ 	.word	0x000072f0


	//   ....[16]....
        /*0254*/ 	.word	0x000096b0


	//   ....[17]....
        /*0258*/ 	.word	0x000096c0


	//   ....[18]....
        /*025c*/ 	.word	0x00009700


	//   ....[19]....
        /*0260*/ 	.word	0x00009710


	//   ....[20]....
        /*0264*/ 	.word	0x0000a670


	//   ....[21]....
        /*0268*/ 	.word	0x0000a680


	//   ....[22]....
        /*026c*/ 	.word	0x0000a6a0


	//   ....[23]....
        /*0270*/ 	.word	0x0000a6b0


	//   ....[24]....
        /*0274*/ 	.word	0x0000a790


	//   ....[25]....
        /*0278*/ 	.word	0x0000a7b0


	//   ....[26]....
        /*027c*/ 	.word	0x0000a8a0


	//   ....[27]....
        /*0280*/ 	.word	0x0000a8d0


	//   ....[28]....
        /*0284*/ 	.word	0x0000a9a0


	//   ....[29]....
        /*0288*/ 	.word	0x0000a9d0


	//   ....[30]....
        /*028c*/ 	.word	0x0000aaa0


	//   ....[31]....
        /*0290*/ 	.word	0x0000aac0


	//----- nvinfo : EIATTR_EXIT_INSTR_OFFSETS
	.align		4
.L_146:
        /*0294*/ 	.byte	0x04, 0x1c
        /*0296*/ 	.short	(.L_148 - .L_147)


	//   ....[0]....
.L_147:
        /*0298*/ 	.word	0x00000040


	//   ....[1]....
        /*029c*/ 	.word	0x0000aad0


	//   ....[2]....
        /*02a0*/ 	.word	0x0000ab20


	//   ....[3]....
        /*02a4*/ 	.word	0x0000ab80


	//----- nvinfo : EIATTR_CTAIDZ_USED
	.align		4
.L_148:
        /*02a8*/ 	.byte	0x01, 0x04
	.zero		2


	//----- nvinfo : EIATTR_MAX_THREADS
	.align		4
        /*02ac*/ 	.byte	0x04, 0x05
        /*02ae*/ 	.short	(.L_150 - .L_149)
.L_149:
        /*02b0*/ 	.word	0x00000100
        /*02b4*/ 	.word	0x00000001
        /*02b8*/ 	.word	0x00000001


	//----- nvinfo : EIATTR_CRS_STACK_SIZE
	.align		4
.L_150:
        /*02bc*/ 	.byte	0x04, 0x1e
        /*02be*/ 	.short	(.L_152 - .L_151)
.L_151:
        /*02c0*/ 	.word	0x00000000
.L_152:


//--------------------- .nv.info._ZN7cutlass13device_kernelIN5flash19enable_sm80_to_sm89INS1_16FlashAttnFwdSm80INS1_25CollectiveMainloopFwdSm80ILi8ELi1ELb1EN4cute5tupleIJNS5_1CILi128EEES8_S8_EEELi128ENS_10bfloat16_tEfNS_4arch4Sm80ELb0ELb0ELb1ELb1ELb0ELb0ELb1ELb0EEENS1_21CollectiveEpilogueFwdIS9_NS6_IJNS7_ILi1EEESF_SF_EEESA_SC_Li256ELb1ELb1ELb0ELb0EEENS1_19SingleTileSchedulerILb1ELb0ELb1ELi128EEEEEEEEEvNT_6ParamsE --------------------------
	.section	.nv.info._ZN7cutlass13device_kernelIN5flash19enable_sm80_to_sm89INS1_16FlashAttnFwdSm80INS1_25CollectiveMainloopFwdSm80ILi8ELi1ELb1EN4cute5tupleIJNS5_1CILi128EEES8_S8_EEELi128ENS_10bfloat16_tEfNS_4arch4Sm80ELb0ELb0ELb1ELb1ELb0ELb0ELb1ELb0EEENS1_21CollectiveEpilogueFwdIS9_NS6_IJNS7_ILi1EEESF_SF_EEESA_SC_Li256ELb1ELb1ELb0ELb0EEENS1_19SingleTileSchedulerILb1ELb0ELb1ELi128EEEEEEEEEvNT_6ParamsE,"",@"SHT_CUDA_INFO"
	.sectionflags	@""
	.align	4


	//----- nvinfo : EIATTR_CUDA_API_VERSION
	.align		4
        /*0000*/ 	.byte	0x04, 0x37
        /*0002*/ 	.short	(.L_154 - .L_153)
.L_153:
        /*0004*/ 	.word	0x00000082


	//----- nvinfo : EIATTR_SW2861232_WAR
	.align		4
.L_154:
        /*0008*/ 	.byte	0x01, 0x35
	.zero		2


	//----- nvinfo : EIATTR_PARAM_CBANK
	.align		4
        /*000c*/ 	.byte	0x04, 0x0a
        /*000e*/ 	.short	(.L_156 - .L_155)
	.align		4
.L_155:
        /*0010*/ 	.word	index@(.nv.constant0._ZN7cutlass13device_kernelIN5flash19enable_sm80_to_sm89INS1_16FlashAttnFwdSm80INS1_25CollectiveMainloopFwdSm80ILi8ELi1ELb1EN4cute5tupleIJNS5_1CILi128EEES8_S8_EEELi128ENS_10bfloat16_tEfNS_4arch4Sm80ELb0ELb0ELb1ELb1ELb0ELb0ELb1ELb0EEENS1_21CollectiveEpilogueFwdIS9_NS6_IJNS7_ILi1EEESF_SF_EEESA_SC_Li256ELb1ELb1ELb0ELb0EEENS1_19SingleTileSchedulerILb1ELb0ELb1ELi128EEEEEEEEEvNT_6ParamsE)
        /*0014*/ 	.short	0x0160
        /*0016*/ 	.short	0x0418


	//----- nvinfo : EIATTR_CBANK_PARAM_SIZE
	.align		4
.L_156:
        /*0018*/ 	.byte	0x03, 0x19
        /*001a*/ 	.short	0x0418


	//----- nvinfo : EIATTR_KPARAM_INFO
	.align		4
        /*001c*/ 	.byte	0x04, 0x17
        /*001e*/ 	.short	(.L_158 - .L_157)
.L_157:
        /*0020*/ 	.word	0x00000000
        /*0024*/ 	.short	0x0000
        /*0026*/ 	.short	0x0000
        /*0028*/ 	.byte	0x00, 0xf0, 0x61, 0x10


	//----- nvinfo : EIATTR_MAXREG_COUNT
	.align		4
.L_158:
        /*002c*/ 	.byte	0x03, 0x1b
        /*002e*/ 	.short	0x00ff


	//----- nvinfo : EIATTR_NUM_BARRIERS
	.align		4
        /*0030*/ 	.byte	0x02, 0x4c
        /*0032*/ 	.byte	0x02
	.zero		1


	//----- nvinfo : EIATTR_ANNOTATIONS
	.align		4
        /*0034*/ 	.byte	0x04, 0x55
        /*0036*/ 	.short	(.L_160 - .L_159)


	//   ....[0]....
.L_159:
        /*0038*/ 	.word	0x00000001
        /*003c*/ 	.byte	0x00, 0x59, 0x00, 0x00, 0x01, 0x00, 0x00, 0x00, 0x20, 0x59, 0x00, 0x00, 0x01, 0x00, 0x00, 0x00
        /*004c*/ 	.byte	0xb0, 0x59, 0x00, 0x00, 0x01, 0x00, 0x00, 0x00, 0xf0, 0x59, 0x00, 0x00, 0x01, 0x00, 0x00, 0x00
        /*005c*/ 	.byte	0x20, 0x5a, 0x00, 0x00, 0x01, 0x00, 0x00, 0x00, 0x30, 0x5a, 0x00, 0x00, 0x01, 0x00, 0x00, 0x00
        /*006c*/ 	.byte	0x50, 0x5a, 0x00, 0x00, 0x01, 0x00, 0x00, 0x00, 0xf0, 0x6a, 0x00, 0x00, 0x01, 0x00, 0x00, 0x00
        /*007c*/ 	.byte	0xe0, 0x7e, 0x00, 0x00, 0x01, 0x00, 0x00, 0x00, 0xe0, 0x91, 0x00, 0x00, 0x01, 0x00, 0x00, 0x00
        /*008c*/ 	.byte	0x20, 0x98, 0x00, 0x00, 0x01, 0x00, 0x00, 0x00, 0x40, 0x98, 0x00, 0x00, 0x01, 0x00, 0x00, 0x00
        /*009c*/ 	.byte	0x70, 0x98, 0x00, 0x00, 0x01, 0x00, 0x00, 0x00, 0x80, 0x98, 0x00, 0x00


	//----- nvinfo : EIATTR_MERCURY_ISA_VERSION
	.align		4
.L_160:
        /*00a8*/ 	.byte	0x03, 0x5f
        /*00aa*/ 	.short	0x0000


	//----- nvinfo : EIATTR_INT_WARP_WIDE_INSTR_OFFSETS
	.align		4
        /*00ac*/ 	.byte	0x04, 0x31
        /*00ae*/ 	.short	(.L_162 - .L_161)


	//   ....[0]....
.L_161:
        /*00b0*/ 	.word	0x000013a0


	//----- nvinfo : EIATTR_COOP_GROUP_MASK_REGIDS
	.align		4
.L_162:
        /*00b4*/ 	.byte	0x04, 0x29
        /*00b6*/ 	.short	(.L_164 - .L_163)


	//   ....[0]....
.L_163:
        /*00b8*/ 	.word	0xffffffff


	//   ....[1]....
        /*00bc*/ 	.word	0xffffffff


	//   ....[2]....
        /*00c0*/ 	.word	0xffffffff


	//   ....[3]....
        /*00c4*/ 	.word	0xffffffff


	//   ....[4]....
        /*00c8*/ 	.word	0xffffffff


	//   ....[5]....
        /*00cc*/ 	.word	0xffffffff


	//   ....[6]....
        /*00d0*/ 	.word	0xffffffff


	//   ....[7]....
        /*00d4*/ 	.word	0xffffffff


	//   ....[8]....
        /*00d8*/ 	.word	0xffffffff


	//   ....[9]....
        /*00dc*/ 	.word	0xffffffff


	//   ....[10]....
        /*00e0*/ 	.word	0xffffffff


	//   ....[11]....
        /*00e4*/ 	.word	0xffffffff


	//   ....[12]....
        /*00e8*/ 	.word	0xffffffff


	//   ....[13]....
        /*00ec*/ 	.word	0xffffffff


	//   ....[14]....
        /*00f0*/ 	.word	0xffffffff


	//   ....[15]....
        /*00f4*/ 	.word	0xffffffff


	//   ....[16]....
        /*00f8*/ 	.word	0xffffffff


	//   ....[17]....
        /*00fc*/ 	.word	0xffffffff


	//   ....[18]....
        /*0100*/ 	.word	0xffffffff


	//   ....[19]....
        /*0104*/ 	.word	0xffffffff


	//   ....[20]....
        /*0108*/ 	.word	0xffffffff


	//   ....[21]....
        /*010c*/ 	.word	0xffffffff


	//   ....[22]....
        /*0110*/ 	.word	0xffffffff


	//   ....[23]....
        /*0114*/ 	.word	0xffffffff


	//   ....[24]....
        /*0118*/ 	.word	0xffffffff


	//   ....[25]....
        /*011c*/ 	.word	0xffffffff


	//   ....[26]....
        /*0120*/ 	.word	0xffffffff


	//   ....[27]....
        /*0124*/ 	.word	0xffffffff


	//   ....[28]....
        /*0128*/ 	.word	0xffffffff


	//   ....[29]....
        /*012c*/ 	.word	0xffffffff


	//   ....[30]....
        /*0130*/ 	.word	0xffffffff


	//   ....[31]....
        /*0134*/ 	.word	0xffffffff


	//   ....[32]....
        /*0138*/ 	.word	0xffffffff


	//   ....[33]....
        /*013c*/ 	.word	0xffffffff


	//   ....[34]....
        /*0140*/ 	.word	0xffffffff


	//   ....[35]....
        /*0144*/ 	.word	0xffffffff


	//   ....[36]....
        /*0148*/ 	.word	0xffffffff


	//   ....[37]....
        /*014c*/ 	.word	0xffffffff


	//   ....[38]....
        /*0150*/ 	.word	0xffffffff


	//   ....[39]....
        /*0154*/ 	.word	0xffffffff


	//   ....[40]....
        /*0158*/ 	.word	0xffffffff


	//----- nvinfo : EIATTR_COOP_GROUP_INSTR_OFFSETS
	.align		4
.L_164:
        /*015c*/ 	.byte	0x04, 0x28
        /*015e*/ 	.short	(.L_166 - .L_165)


	//   ....[0]....
.L_165:
        /*0160*/ 	.word	0x00000090


	//   ....[1]....
        /*0164*/ 	.word	0x00000d90


	//   ....[2]....
        /*0168*/ 	.word	0x00000dd0


	//   ....[3]....
        /*016c*/ 	.word	0x00000e10


	//   ....[4]....
        /*0170*/ 	.word	0x00000e60


	//   ....[5]....
        /*0174*/ 	.word	0x00000ea0


	//   ....[6]....
        /*0178*/ 	.word	0x00000ed0


	//   ....[7]....
        /*017c*/ 	.word	0x00000f00


	//   ....[8]....
        /*0180*/ 	.word	0x00000f20


	//   ....[9]....
        /*0184*/ 	.word	0x00003e60


	//   ....[10]....
        /*0188*/ 	.word	0x00003f10


	//   ....[11]....
        /*018c*/ 	.word	0x00003f20


	//   ....[12]....
        /*0190*/ 	.word	0x00003f50


	//   ....[13]....
        /*0194*/ 	.word	0x00007670


	//   ....[14]....
        /*0198*/ 	.word	0x00007690


	//   ....[15]....
        /*019c*/ 	.word	0x000076b0


	//   ....[16]....
        /*01a0*/ 	.word	0x000076d0


	//   ....[17]....
        /*01a4*/ 	.word	0x000098a0


	//   ....[18]....
        /*01a8*/ 	.word	0x000098b0


	//   ....[19]....
        /*01ac*/ 	.word	0x000098f0


	//   ....[20]....
        /*01b0*/ 	.word	0x00009910


	//   ....[21]....
        /*01b4*/ 	.word	0x0000aa70


	//   ....[22]....
        /*01b8*/ 	.word	0x0000aaa0


	//   ....[23]....
        /*01bc*/ 	.word	0x0000aae0


	//   ....[24]....
        /*01c0*/ 	.word	0x0000ab20


	//   ....[25]....
        /*01c4*/ 	.word	0x0000ace0


	//   ....[26]....
        /*01c8*/ 	.word	0x0000acf0


	//   ....[27]....
        /*01cc*/ 	.word	0x0000ade0


	//   ....[28]....
        /*01d0*/ 	.word	0x0000ae10


	//   ....[29]....
        /*01d4*/ 	.word	0x0000aee0


	//   ....[30]....
        /*01d8*/ 	.word	0x0000af10


	//   ....[31]....
        /*01dc*/ 	.word	0x0000afe0


	//   ....[32]....
        /*01e0*/ 	.word	0x0000b000


	//   ....[33]....
        /*01e4*/ 	.word	0x0000b780


	//   ....[34]....
        /*01e8*/ 	.word	0x0000b7a0


	//   ....[35]....
        /*01ec*/ 	.word	0x0000b870


	//   ....[36]....
        /*01f0*/ 	.word	0x0000b8a0


	//   ....[37]....
        /*01f4*/ 	.word	0x0000b970


	//   ....[38]....
        /*01f8*/ 	.word	0x0000b9a0


	//   ....[39]....
        /*01fc*/ 	.word	0x0000ba70


	//   ....[40]....
        /*0200*/ 	.word	0x0000ba90


	//----- nvinfo : EIATTR_EXIT_INSTR_OFFSETS
	.align		4
.L_166:
        /*0204*/ 	.byte	0x04, 0x1c
        /*0206*/ 	.short	(.L_168 - .L_167)


	//   ....[0]....
.L_167:
        /*0208*/ 	.word	0x00000320


	//   ....[1]....
        /*020c*/ 	.word	0x0000b010


	//   ....[2]....
        /*0210*/ 	.word	0x0000b060


	//   ....[3]....
        /*0214*/ 	.word	0x0000b0c0


	//   ....[4]....
        /*0218*/ 	.word	0x0000baa0


	//   ....[5]....
        /*021c*/ 	.word	0x0000baf0


	//   ....[6]....
        /*0220*/ 	.word	0x0000bb50


	//----- nvinfo : EIATTR_CTAIDZ_USED
	.align		4
.L_168:
        /*0224*/ 	.byte	0x01, 0x04
	.zero		2


	//----- nvinfo : EIATTR_MAX_THREADS
	.align		4
        /*0228*/ 	.byte	0x04, 0x05
        /*022a*/ 	.short	(.L_170 - .L_169)
.L_169:
        /*022c*/ 	.word	0x00000100
        /*0230*/ 	.word	0x00000001
        /*0234*/ 	.word	0x00000001


	//----- nvinfo : EIATTR_CRS_STACK_SIZE
	.align		4
.L_170:
        /*0238*/ 	.byte	0x04, 0x1e
        /*023a*/ 	.short	(.L_172 - .L_171)
.L_171:
        /*023c*/ 	.word	0x00000000
.L_172:


//--------------------- .nv.info._ZN7cutlass13device_kernelIN5flash19enable_sm80_to_sm89INS1_16FlashAttnFwdSm80INS1_25CollectiveMainloopFwdSm80ILi8ELi1ELb1EN4cute5tupleIJNS5_1CILi128EEES8_S8_EEELi128ENS_10bfloat16_tEfNS_4arch4Sm80ELb0ELb0ELb1ELb1ELb0ELb1ELb1ELb0EEENS1_21CollectiveEpilogueFwdIS9_NS6_IJNS7_ILi1EEESF_SF_EEESA_SC_Li256ELb1ELb1ELb0ELb0EEENS1_19SingleTileSchedulerILb1ELb0ELb1ELi128EEEEEEEEEvNT_6ParamsE --------------------------
	.section	.nv.info._ZN7cutlass13device_kernelIN5flash19enable_sm80_to_sm89INS1_16FlashAttnFwdSm80INS1_25CollectiveMainloopFwdSm80ILi8ELi1ELb1EN4cute5tupleIJNS5_1CILi128EEES8_S8_EEELi128ENS_10bfloat16_tEfNS_4arch4Sm80ELb0ELb0ELb1ELb1ELb0ELb1ELb1ELb0EEENS1_21CollectiveEpilogueFwdIS9_NS6_IJNS7_ILi1EEESF_SF_EEESA_SC_Li256ELb1ELb1ELb0ELb0EEENS1_19SingleTileSchedulerILb1ELb0ELb1ELi128EEEEEEEEEvNT_6ParamsE,"",@"SHT_CUDA_INFO"
	.sectionflags	@""
	.align	4


	//----- nvinfo : EIATTR_CUDA_API_VERSION
	.align		4
        /*0000*/ 	.byte	0x04, 0x37
        /*0002*/ 	.short	(.L_174 - .L_173)
.L_173:
        /*0004*/ 	.word	0x00000082


	//----- nvinfo : EIATTR_SW2861232_WAR
	.align		4
.L_174:
        /*0008*/ 	.byte	0x01, 0x35
	.zero		2


	//----- nvinfo : EIATTR_PARAM_CBANK
	.align		4
        /*000c*/ 	.byte	0x04, 0x0a
        /*000e*/ 	.short	(.L_176 - .L_175)
	.align		4
.L_175:
        /*0010*/ 	.word	index@(.nv.constant0._ZN7cutlass13device_kernelIN5flash19enable_sm80_to_sm89INS1_16FlashAttnFwdSm80INS1_25CollectiveMainloopFwdSm80ILi8ELi1ELb1EN4cute5tupleIJNS5_1CILi128EEES8_S8_EEELi128ENS_10bfloat16_tEfNS_4arch4Sm80ELb0ELb0ELb1ELb1ELb0ELb1ELb1ELb0EEENS1_21CollectiveEpilogueFwdIS9_NS6_IJNS7_ILi1EEESF_SF_EEESA_SC_Li256ELb1ELb1ELb0ELb0EEENS1_19SingleTileSchedulerILb1ELb0ELb1ELi128EEEEEEEEEvNT_6ParamsE)
        /*0014*/ 	.short	0x0160
        /*0016*/ 	.short	0x0418


	//----- nvinfo : EIATTR_CBANK_PARAM_SIZE
	.align		4
.L_176:
        /*0018*/ 	.byte	0x03, 0x19
        /*001a*/ 	.short	0x0418


	//----- nvinfo : EIATTR_KPARAM_INFO
	.align		4
        /*001c*/ 	.byte	0x04, 0x17
        /*001e*/ 	.short	(.L_178 - .L_177)
.L_177:
        /*0020*/ 	.word	0x00000000
        /*0024*/ 	.short	0x0000
        /*0026*/ 	.short	0x0000
        /*0028*/ 	.byte	0x00, 0xf0, 0x61, 0x10


	//----- nvinfo : EIATTR_MAXREG_COUNT
	.align		4
.L_178:
        /*002c*/ 	.byte	0x03, 0x1b
        /*002e*/ 	.short	0x00ff


	//----- nvinfo : EIATTR_NUM_BARRIERS
	.align		4
        /*0030*/ 	.byte	0x02, 0x4c
        /*0032*/ 	.byte	0x02
	.zero		1


	//----- nvinfo : EIATTR_ANNOTATIONS
	.align		4
        /*0034*/ 	.byte	0x04, 0x55
        /*0036*/ 	.short	(.L_180 - .L_179)


	//   ....[0]....
.L_179:
        /* <DEDUP_REMOVED lines=24> */


	//----- nvinfo : EIATTR_MERCURY_ISA_VERSION
	.align		4
.L_180:
        /*01a0*/ 	.byte	0x03, 0x5f
        /*01a2*/ 	.short	0x0000


	//----- nvinfo : EIATTR_COOP_GROUP_MASK_REGIDS
	.align		4
        /*01a4*/ 	.byte	0x04, 0x29
        /*01a6*/ 	.short	(.L_182 - .L_181)


	//   ....[0]....
.L_181:
        /*01a8*/ 	.word	0xffffffff


	//   ....[1]....
        /*01ac*/ 	.word	0xffffffff


	//   ....[2]....
        /*01b0*/ 	.word	0xffffffff


	//   ....[3]....
        /*01b4*/ 	.word	0xffffffff


	//   ....[4]....
        /*01b8*/ 	.word	0xffffffff


	//   ....[5]....
        /*01bc*/ 	.word	0xffffffff


	//   ....[6]....
        /*01c0*/ 	.word	0xffffffff


	//   ....[7]....
        /*01c4*/ 	.word	0xffffffff


	//   ....[8]....
        /*01c8*/ 	.word	0xffffffff


	//   ....[9]....
        /*01cc*/ 	.word	0xffffffff


	//   ....[10]....
        /*01d0*/ 	.word	0xffffffff


	//   ....[11]....
        /*01d4*/ 	.word	0xffffffff


	//   ....[12]....
        /*01d8*/ 	.word	0xffffffff


	//   ....[13]....
        /*01dc*/ 	.word	0xffffffff


	//   ....[14]....
        /*01e0*/ 	.word	0xffffffff


	//   ....[15]....
        /*01e4*/ 	.word	0xffffffff


	//   ....[16]....
        /*01e8*/ 	.word	0xffffffff


	//   ....[17]....
        /*01ec*/ 	.word	0xffffffff


	//   ....[18]....
        /*01f0*/ 	.word	0xffffffff


	//   ....[19]....
        /*01f4*/ 	.word	0xffffffff


	//   ....[20]....
        /*01f8*/ 	.word	0xffffffff


	//   ....[21]....
        /*01fc*/ 	.word	0xffffffff


	//   ....[22]....
        /*0200*/ 	.word	0xffffffff


	//   ....[23]....
        /*0204*/ 	.word	0xffffffff


	//   ....[24]....
        /*0208*/ 	.word	0xffffffff


	//   ....[25]....
        /*020c*/ 	.word	0xffffffff


	//   ....[26]....
        /*0210*/ 	.word	0xffffffff


	//   ....[27]....
        /*0214*/ 	.word	0xffffffff


	//   ....[28]....
        /*0218*/ 	.word	0xffffffff


	//   ....[29]....
        /*021c*/ 	.word	0xffffffff


	//   ....[30]....
        /*0220*/ 	.word	0xffffffff


	//   ....[31]....
        /*0224*/ 	.word	0xffffffff


	//   ....[32]....
        /*0228*/ 	.word	0xffffffff


	//   ....[33]....
        /*022c*/ 	.word	0xffffffff


	//   ....[34]....
        /*0230*/ 	.word	0xffffffff


	//   ....[35]....
        /*0234*/ 	.word	0xffffffff


	//   ....[36]....
        /*0238*/ 	.word	0xffffffff


	//   ....[37]....
        /*023c*/ 	.word	0xffffffff


	//   ....[38]....
        /*0240*/ 	.word	0xffffffff


	//   ....[39]....
        /*0244*/ 	.word	0xffffffff


	//   ....[40]....
        /*0248*/ 	.word	0xffffffff


	//----- nvinfo : EIATTR_COOP_GROUP_INSTR_OFFSETS
	.align		4
.L_182:
        /*024c*/ 	.byte	0x04, 0x28
        /*024e*/ 	.short	(.L_184 - .L_183)


	//   ....[0]....
.L_183:
        /*0250*/ 	.word	0x00000090


	//   ....[1]....
        /*0254*/ 	.word	0x00008140


	//   ....[2]....
        /*0258*/ 	.word	0x00008180


	//   ....[3]....
        /*025c*/ 	.word	0x00008230


	//   ....[4]....
        /*0260*/ 	.word	0x00008260


	//   ....[5]....
        /*0264*/ 	.word	0x000083d0


	//   ....[6]....
        /*0268*/ 	.word	0x00008410


	//   ....[7]....
        /*026c*/ 	.word	0x00008520


	//   ....[8]....
        /*0270*/ 	.word	0x00008560


	//   ....[9]....
        /*0274*/ 	.word	0x0000e980


	//   ....[10]....
        /*0278*/ 	.word	0x0000ea80


	//   ....[11]....
        /*027c*/ 	.word	0x0000ea90


	//   ....[12]....
        /*0280*/ 	.word	0x0000eac0


	//   ....[13]....
        /*0284*/ 	.word	0x000123a0


	//   ....[14]....
        /*0288*/ 	.word	0x000124f0


	//   ....[15]....
        /*028c*/ 	.word	0x00012660


	//   ....[16]....
        /*0290*/ 	.word	0x00012770


	//   ....[17]....
        /*0294*/ 	.word	0x00014940


	//   ....[18]....
        /*0298*/ 	.word	0x00014950


	//   ....[19]....
        /*029c*/ 	.word	0x00014980


	//   ....[20]....
        /*02a0*/ 	.word	0x000149a0


	//   ....[21]....
        /*02a4*/ 	.word	0x00015b50


	//   ....[22]....
        /*02a8*/ 	.word	0x00015b80


	//   ....[23]....
        /*02ac*/ 	.word	0x00015bb0


	//   ....[24]....
        /*02b0*/ 	.word	0x00015be0


	//   ....[25]....
        /*02b4*/ 	.word	0x00015da0


	//   ....[26]....
        /*02b8*/ 	.word	0x00015db0


	//   ....[27]....
        /*02bc*/ 	.word	0x00015ea0


	//   ....[28]....
        /*02c0*/ 	.word	0x00015ed0


	//   ....[29]....
        /*02c4*/ 	.word	0x00015fa0


	//   ....[30]....
        /*02c8*/ 	.word	0x00015fd0


	//   ....[31]....
        /*02cc*/ 	.word	0x000160a0


	//   ....[32]....
        /*02d0*/ 	.word	0x000160c0


	//   ....[33]....
        /*02d4*/ 	.word	0x00016800


	//   ....[34]....
        /*02d8*/ 	.word	0x00016820


	//   ....[35]....
        /*02dc*/ 	.word	0x00016900


	//   ....[36]....
        /*02e0*/ 	.word	0x00016930


	//   ....[37]....
        /*02e4*/ 	.word	0x00016a00


	//   ....[38]....
        /*02e8*/ 	.word	0x00016a30


	//   ....[39]....
        /*02ec*/ 	.word	0x00016b00


	//   ....[40]....
        /*02f0*/ 	.word	0x00016b20


	//----- nvinfo : EIATTR_EXIT_INSTR_OFFSETS
	.align		4
.L_184:
        /*02f4*/ 	.byte	0x04, 0x1c
        /*02f6*/ 	.short	(.L_186 - .L_185)


	//   ....[0]....
.L_185:
        /*02f8*/ 	.word	0x00000350


	//   ....[1]....
        /*02fc*/ 	.word	0x000160d0


	//   ....[2]....
        /*0300*/ 	.word	0x00016120


	//   ....[3]....
        /*0304*/ 	.word	0x00016180


	//   ....[4]....
        /*0308*/ 	.word	0x00016b30


	//   ....[5]....
        /*030c*/ 	.word	0x00016b80


	//   ....[6]....
        /*0310*/ 	.word	0x00016be0


	//----- nvinfo : EIATTR_CTAIDZ_USED
	.align		4
.L_186:
        /*0314*/ 	.byte	0x01, 0x04
	.zero		2


	//----- nvinfo : EIATTR_MAX_THREADS
	.align		4
        /*0318*/ 	.byte	0x04, 0x05
        /*031a*/ 	.short	(.L_188 - .L_187)
.L_187:
        /*031c*/ 	.word	0x00000100
        /*0320*/ 	.word	0x00000001
        /*0324*/ 	.word	0x00000001


	//----- nvinfo : EIATTR_CRS_STACK_SIZE
	.align		4
.L_188:
        /*0328*/ 	.byte	0x04, 0x1e
        /*032a*/ 	.short	(.L_190 - .L_189)
.L_189:
        /*032c*/ 	.word	0x00000000
.L_190:


//--------------------- .nv.info._ZN7cutlass13device_kernelIN5flash19enable_sm80_to_sm89INS1_16FlashAttnFwdSm80INS1_25CollectiveMainloopFwdSm80ILi8ELi1ELb1EN4cute5tupleIJNS5_1CILi128EEENS7_ILi96EEES8_EEELi128ENS_10bfloat16_tEfNS_4arch4Sm80ELb0ELb1ELb1ELb0ELb0ELb0ELb1ELb0EEENS1_21CollectiveEpilogueFwdINS6_IJS8_S8_S9_EEENS6_IJNS7_ILi1EEESH_SH_EEESB_SD_Li256ELb0ELb1ELb0ELb0EEENS1_19SingleTileSchedulerILb0ELb0ELb1ELi128EEEEEEEEEvNT_6ParamsE --------------------------
	.section	.nv.info._ZN7cutlass13device_kernelIN5flash19enable_sm80_to_sm89INS1_16FlashAttnFwdSm80INS1_25CollectiveMainloopFwdSm80ILi8ELi1ELb1EN4cute5tupleIJNS5_1CILi128EEENS7_ILi96EEES8_EEELi128ENS_10bfloat16_tEfNS_4arch4Sm80ELb0ELb1ELb1ELb0ELb0ELb0ELb1ELb0EEENS1_21CollectiveEpilogueFwdINS6_IJS8_S8_S9_EEENS6_IJNS7_ILi1EEESH_SH_EEESB_SD_Li256ELb0ELb1ELb0ELb0EEENS1_19SingleTileSchedulerILb0ELb0ELb1ELi128EEEEEEEEEvNT_6ParamsE,"",@"SHT_CUDA_INFO"
	.sectionflags	@""
	.align	4


	//----- nvinfo : EIATTR_CUDA_API_VERSION
	.align		4
        /*0000*/ 	.byte	0x04, 0x37
        /*0002*/ 	.short	(.L_192 - .L_191)
.L_191:
        /*0004*/ 	.word	0x00000082


	//----- nvinfo : EIATTR_SW2861232_WAR
	.align		4
.L_192:
        /*0008*/ 	.byte	0x01, 0x35
	.zero		2


	//----- nvinfo : EIATTR_PARAM_CBANK
	.align		4
        /*000c*/ 	.byte	0x04, 0x0a
        /*000e*/ 	.short	(.L_194 - .L_193)
	.align		4
.L_193:
        /*0010*/ 	.word	index@(.nv.constant0._ZN7cutlass13device_kernelIN5flash19enable_sm80_to_sm89INS1_16FlashAttnFwdSm80INS1_25CollectiveMainloopFwdSm80ILi8ELi1ELb1EN4cute5tupleIJNS5_1CILi128EEENS7_ILi96EEES8_EEELi128ENS_10bfloat16_tEfNS_4arch4Sm80ELb0ELb1ELb1ELb0ELb0ELb0ELb1ELb0EEENS1_21CollectiveEpilogueFwdINS6_IJS8_S8_S9_EEENS6_IJNS7_ILi1EEESH_SH_EEESB_SD_Li256ELb0ELb1ELb0ELb0EEENS1_19SingleTileSchedulerILb0ELb0ELb1ELi128EEEEEEEEEvNT_6ParamsE)
        /*0014*/ 	.short	0x0160
        /*0016*/ 	.short	0x0418


	//----- nvinfo : EIATTR_CBANK_PARAM_SIZE
	.align		4
.L_194:
        /*0018*/ 	.byte	0x03, 0x19
        /*001a*/ 	.short	0x0418


	//----- nvinfo : EIATTR_KPARAM_INFO
	.align		4
        /*001c*/ 	.byte	0x04, 0x17
        /*001e*/ 	.short	(.L_196 - .L_195)
.L_195:
        /*0020*/ 	.word	0x00000000
        /*0024*/ 	.short	0x0000
        /*0026*/ 	.short	0x0000
        /*0028*/ 	.byte	0x00, 0xf0, 0x61, 0x10


	//----- nvinfo : EIATTR_MAXREG_COUNT
	.align		4
.L_196:
        /*002c*/ 	.byte	0x03, 0x1b
        /*002e*/ 	.short	0x00ff


	//----- nvinfo : EIATTR_NUM_BARRIERS
	.align		4
        /*0030*/ 	.byte	0x02, 0x4c
        /*0032*/ 	.byte	0x02
	.zero		1


	//----- nvinfo : EIATTR_MERCURY_ISA_VERSION
	.align		4
        /*0034*/ 	.byte	0x03, 0x5f
        /*0036*/ 	.short	0x0000


	//----- nvinfo : EIATTR_COOP_GROUP_MASK_REGIDS
	.align		4
        /*0038*/ 	.byte	0x04, 0x29
        /*003a*/ 	.short	(.L_198 - .L_197)


	//   ....[0]....
.L_197:
        /*003c*/ 	.word	0xffffffff


	//   ....[1]....
        /*0040*/ 	.word	0xffffffff


	//   ....[2]....
        /*0044*/ 	.word	0xffffffff


	//   ....[3]....
        /*0048*/ 	.word	0xffffffff


	//   ....[4]....
        /*004c*/ 	.word	0xffffffff


	//   ....[5]....
        /*0050*/ 	.word	0xffffffff


	//   ....[6]....
        /*0054*/ 	.word	0xffffffff


	//   ....[7]....
        /*0058*/ 	.word	0xffffffff


	//   ....[8]....
        /*005c*/ 	.word	0xffffffff


	//   ....[9]....
        /*0060*/ 	.word	0xffffffff


	//   ....[10]....
        /*0064*/ 	.word	0xffffffff


	//   ....[11]....
        /*0068*/ 	.word	0xffffffff


	//   ....[12]....
        /*006c*/ 	.word	0xffffffff


	//   ....[13]....
        /*0070*/ 	.word	0xffffffff


	//   ....[14]....
        /*0074*/ 	.word	0xffffffff


	//   ....[15]....
        /*0078*/ 	.word	0xffffffff


	//   ....[16]....
        /*007c*/ 	.word	0xffffffff


	//   ....[17]....
        /*0080*/ 	.word	0xffffffff


	//   ....[18]....
        /*0084*/ 	.word	0xffffffff


	//   ....[19]....
        /*0088*/ 	.word	0xffffffff


	//   ....[20]....
        /*008c*/ 	.word	0xffffffff


	//   ....[21]....
        /*0090*/ 	.word	0xffffffff


	//   ....[22]....
        /*0094*/ 	.word	0xffffffff


	//   ....[23]....
        /*0098*/ 	.word	0xffffffff


	//   ....[24]....
        /*009c*/ 	.word	0xffffffff


	//   ....[25]....
        /*00a0*/ 	.word	0xffffffff


	//   ....[26]....
        /*00a4*/ 	.word	0xffffffff


	//   ....[27]....
        /*00a8*/ 	.word	0xffffffff


	//   ....[28]....
        /*00ac*/ 	.word	0xffffffff


	//   ....[29]....
        /*00b0*/ 	.word	0xffffffff


	//   ....[30]....
        /*00b4*/ 	.word	0xffffffff


	//   ....[31]....
        /*00b8*/ 	.word	0xffffffff


	//   ....[32]....
        /*00bc*/ 	.word	0xffffffff


	//   ....[33]....
        /*00c0*/ 	.word	0xffffffff


	//   ....[34]....
        /*00c4*/ 	.word	0xffffffff


	//   ....[35]....
        /*00c8*/ 	.word	0xffffffff


	//   ....[36]....
        /*00cc*/ 	.word	0xffffffff


	//   ....[37]....
        /*00d0*/ 	.word	0xffffffff


	//   ....[38]....
        /*00d4*/ 	.word	0xffffffff


	//   ....[39]....
        /*00d8*/ 	.word	0xffffffff


	//   ....[40]....
        /*00dc*/ 	.word	0xffffffff


	//   ....[41]....
        /*00e0*/ 	.word	0xffffffff


	//   ....[42]....
        /*00e4*/ 	.word	0xffffffff


	//   ....[43]....
        /*00e8*/ 	.word	0xffffffff


	//   ....[44]....
        /*00ec*/ 	.word	0xffffffff


	//   ....[45]....
        /*00f0*/ 	.word	0xffffffff


	//   ....[46]....
        /*00f4*/ 	.word	0xffffffff


	//   ....[47]....
        /*00f8*/ 	.word	0xffffffff


	//   ....[48]....
        /*00fc*/ 	.word	0xffffffff


	//   ....[49]....
        /*0100*/ 	.word	0xffffffff


	//   ....[50]....
        /*0104*/ 	.word	0xffffffff


	//   ....[51]....
        /*0108*/ 	.word	0xffffffff


	//   ....[52]....
        /*010c*/ 	.word	0xffffffff


	//   ....[53]....
        /*0110*/ 	.word	0xffffffff


	//----- nvinfo : EIATTR_COOP_GROUP_INSTR_OFFSETS
	.align		4
.L_198:
        /*0114*/ 	.byte	0x04, 0x28
        /*0116*/ 	.short	(.L_200 - .L_199)


	//   ....[0]....
.L_199:
        /*0118*/ 	.word	0x00000ae0


	//   ....[1]....
        /*011c*/ 	.word	0x00000b20


	//   ....[2]....
        /*0120*/ 	.word	0x00000b50


	//   ....[3]....
        /*0124*/ 	.word	0x00000b90


	//   ....[4]....
        /*0128*/ 	.word	0x00000bc0


	//   ....[5]....
        /*012c*/ 	.word	0x00000c60


	//   ....[6]....
        /*0130*/ 	.word	0x00000f40


	//   ....[7]....
        /*0134*/ 	.word	0x00000f70


	//   ....[8]....
        /*0138*/ 	.word	0x00002710


	//   ....[9]....
        /*013c*/ 	.word	0x00002a80


	//   ....[10]....
        /*0140*/ 	.word	0x00003fc0


	//   ....[11]....
        /*0144*/ 	.word	0x00004010


	//   ....[12]....
        /*0148*/ 	.word	0x00004020


	//   ....[13]....
        /*014c*/ 	.word	0x00004050


	//   ....[14]....
        /*0150*/ 	.word	0x00006830


	//   ....[15]....
        /*0154*/ 	.word	0x00006bb0


	//   ....[16]....
        /*0158*/ 	.word	0x00007c20


	//   ....[17]....
        /*015c*/ 	.word	0x00007d10


	//   ....[18]....
        /*0160*/ 	.word	0x00007f90


	//   ....[19]....
        /*0164*/ 	.word	0x00008080


	//   ....[20]....
        /*0168*/ 	.word	0x0000aef0


	//   ....[21]....
        /*016c*/ 	.word	0x0000af10


	//   ....[22]....
        /*0170*/ 	.word	0x0000af40


	//   ....[23]....
        /*0174*/ 	.word	0x0000af70


	//   ....[24]....
        /*0178*/ 	.word	0x0000dd10


	//   ....[25]....
        /*017c*/ 	.word	0x0000e340


	//   ....[26]....
        /*0180*/ 	.word	0x0000f0e0


	//   ....[27]....
        /*0184*/ 	.word	0x0000f3e0


	//   ....[28]....
        /*0188*/ 	.word	0x0000f430


	//   ....[29]....
        /*018c*/ 	.word	0x0000f4f0


	//   ....[30]....
        /*0190*/ 	.word	0x00010d00


	//   ....[31]....
        /*0194*/ 	.word	0x00010d30


	//   ....[32]....
        /*0198*/ 	.word	0x00010d70


	//   ....[33]....
        /*019c*/ 	.word	0x00010d80


	//   ....[34]....
        /*01a0*/ 	.word	0x00011ea0


	//   ....[35]....
        /*01a4*/ 	.word	0x00011eb0


	//   ....[36]....
        /*01a8*/ 	.word	0x00011ed0


	//   ....[37]....
        /*01ac*/ 	.word	0x00011ef0


	//   ....[38]....
        /*01b0*/ 	.word	0x00011f10


	//   ....[39]....
        /*01b4*/ 	.word	0x00011f30


	//   ....[40]....
        /*01b8*/ 	.word	0x000120b0


	//   ....[41]....
        /*01bc*/ 	.word	0x000120e0


	//   ....[42]....
        /*01c0*/ 	.word	0x000121b0


	//   ....[43]....
        /*01c4*/ 	.word	0x000121e0


	//   ....[44]....
        /*01c8*/ 	.word	0x000122b0


	//   ....[45]....
        /*01cc*/ 	.word	0x000122d0


	//   ....[46]....
        /*01d0*/ 	.word	0x000128d0


	//   ....[47]....
        /*01d4*/ 	.word	0x000128f0


	//   ....[48]....
        /*01d8*/ 	.word	0x000129c0


	//   ....[49]....
        /*01dc*/ 	.word	0x000129f0


	//   ....[50]....
        /*01e0*/ 	.word	0x00012ac0


	//   ....[51]....
        /*01e4*/ 	.word	0x00012af0


	//   ....[52]....
        /*01e8*/ 	.word	0x00012bc0


	//   ....[53]....
        /*01ec*/ 	.word	0x00012be0


	//----- nvinfo : EIATTR_EXIT_INSTR_OFFSETS
	.align		4
.L_200:
        /*01f0*/ 	.byte	0x04, 0x1c
        /*01f2*/ 	.short	(.L_202 - .L_201)


	//   ....[0]....
.L_201:
        /*01f4*/ 	.word	0x00000030


	//   ....[1]....
        /*01f8*/ 	.word	0x000122e0


	//   ....[2]....
        /*01fc*/ 	.word	0x00012330


	//   ....[3]....
        /*0200*/ 	.word	0x00012390


	//   ....[4]....
        /*0204*/ 	.word	0x00012bf0


	//   ....[5]....
        /*0208*/ 	.word	0x00012c40


	//   ....[6]....
        /*020c*/ 	.word	0x00012ca0


	//----- nvinfo : EIATTR_CTAIDZ_USED
	.align		4
.L_202:
        /*0210*/ 	.byte	0x01, 0x04
	.zero		2


	//----- nvinfo : EIATTR_MAX_THREADS
	.align		4
        /*0214*/ 	.byte	0x04, 0x05
        /*0216*/ 	.short	(.L_204 - .L_203)
.L_203:
        /*0218*/ 	.word	0x00000100
        /*021c*/ 	.word	0x00000001
        /*0220*/ 	.word	0x00000001


	//----- nvinfo : EIATTR_CRS_STACK_SIZE
	.align		4
.L_204:
        /*0224*/ 	.byte	0x04, 0x1e
        /*0226*/ 	.short	(.L_206 - .L_205)
.L_205:
        /*0228*/ 	.word	0x00000000
.L_206:


//--------------------- .nv.info._ZN7cutlass13device_kernelIN5flash19enable_sm80_to_sm89INS1_16FlashAttnFwdSm80INS1_25CollectiveMainloopFwdSm80ILi8ELi1ELb1EN4cute5tupleIJNS5_1CILi128EEENS7_ILi96EEES8_EEELi128ENS_10bfloat16_tEfNS_4arch4Sm80ELb0ELb1ELb1ELb1ELb0ELb0ELb1ELb0EEENS1_21CollectiveEpilogueFwdINS6_IJS8_S8_S9_EEENS6_IJNS7_ILi1EEESH_SH_EEESB_SD_Li256ELb1ELb1ELb0ELb0EEENS1_19SingleTileSchedulerILb1ELb0ELb1ELi128EEEEEEEEEvNT_6ParamsE --------------------------
	.section	.nv.info._ZN7cutlass13device_kernelIN5flash19enable_sm80_to_sm89INS1_16FlashAttnFwdSm80INS1_25CollectiveMainloopFwdSm80ILi8ELi1ELb1EN4cute5tupleIJNS5_1CILi128EEENS7_ILi96EEES8_EEELi128ENS_10bfloat16_tEfNS_4arch4Sm80ELb0ELb1ELb1ELb1ELb0ELb0ELb1ELb0EEENS1_21CollectiveEpilogueFwdINS6_IJS8_S8_S9_EEENS6_IJNS7_ILi1EEESH_SH_EEESB_SD_Li256ELb1ELb1ELb0ELb0EEENS1_19SingleTileSchedulerILb1ELb0ELb1ELi128EEEEEEEEEvNT_6ParamsE,"",@"SHT_CUDA_INFO"
	.sectionflags	@""
	.align	4


	//----- nvinfo : EIATTR_CUDA_API_VERSION
	.align		4
        /*0000*/ 	.byte	0x04, 0x37
        /*0002*/ 	.short	(.L_208 - .L_207)
.L_207:
        /*0004*/ 	.word	0x00000082


	//----- nvinfo : EIATTR_SW2861232_WAR
	.align		4
.L_208:
        /*0008*/ 	.byte	0x01, 0x35
	.zero		2


	//----- nvinfo : EIATTR_PARAM_CBANK
	.align		4
        /*000c*/ 	.byte	0x04, 0x0a
        /*000e*/ 	.short	(.L_210 - .L_209)
	.align		4
.L_209:
        /*0010*/ 	.word	index@(.nv.constant0._ZN7cutlass13device_kernelIN5flash19enable_sm80_to_sm89INS1_16FlashAttnFwdSm80INS1_25CollectiveMainloopFwdSm80ILi8ELi1ELb1EN4cute5tupleIJNS5_1CILi128EEENS7_ILi96EEES8_EEELi128ENS_10bfloat16_tEfNS_4arch4Sm80ELb0ELb1ELb1ELb1ELb0ELb0ELb1ELb0EEENS1_21CollectiveEpilogueFwdINS6_IJS8_S8_S9_EEENS6_IJNS7_ILi1EEESH_SH_EEESB_SD_Li256ELb1ELb1ELb0ELb0EEENS1_19SingleTileSchedulerILb1ELb0ELb1ELi128EEEEEEEEEvNT_6ParamsE)
        /*0014*/ 	.short	0x0160
        /*0016*/ 	.short	0x0418


	//----- nvinfo : EIATTR_CBANK_PARAM_SIZE
	.align		4
.L_210:
        /*0018*/ 	.byte	0x03, 0x19
        /*001a*/ 	.short	0x0418


	//----- nvinfo : EIATTR_KPARAM_INFO
	.align		4
        /*001c*/ 	.byte	0x04, 0x17
        /*001e*/ 	.short	(.L_212 - .L_211)
.L_211:
        /*0020*/ 	.word	0x00000000
        /*0024*/ 	.short	0x0000
        /*0026*/ 	.short	0x0000
        /*0028*/ 	.byte	0x00, 0xf0, 0x61, 0x10


	//----- nvinfo : EIATTR_MAXREG_COUNT
	.align		4
.L_212:
        /*002c*/ 	.byte	0x03, 0x1b
        /*002e*/ 	.short	0x00ff


	//----- nvinfo : EIATTR_NUM_BARRIERS
	.align		4
        /*0030*/ 	.byte	0x02, 0x4c
        /*0032*/ 	.byte	0x02
	.zero		1


	//----- nvinfo : EIATTR_MERCURY_ISA_VERSION
	.align		4
        /*0034*/ 	.byte	0x03, 0x5f
        /*0036*/ 	.short	0x0000


	//----- nvinfo : EIATTR_COOP_GROUP_MASK_REGIDS
	.align		4
        /*0038*/ 	.byte	0x04, 0x29
        /*003a*/ 	.short	(.L_214 - .L_213)


	//   ....[0]....
.L_213:
        /*003c*/ 	.word	0xffffffff


	//   ....[1]....
        /*0040*/ 	.word	0xffffffff


	//   ....[2]....
        /*0044*/ 	.word	0xffffffff


	//   ....[3]....
        /*0048*/ 	.word	0xffffffff


	//   ....[4]....
        /*004c*/ 	.word	0xffffffff


	//   ....[5]....
        /*0050*/ 	.word	0xffffffff


	//   ....[6]....
        /*0054*/ 	.word	0xffffffff


	//   ....[7]....
        /*0058*/ 	.word	0xffffffff


	//   ....[8]....
        /*005c*/ 	.word	0xffffffff


	//   ....[9]....
        /*0060*/ 	.word	0xffffffff


	//   ....[10]....
        /*0064*/ 	.word	0xffffffff


	//   ....[11]....
        /*0068*/ 	.word	0xffffffff


	//   ....[12]....
        /*006c*/ 	.word	0xffffffff


	//   ....[13]....
        /*0070*/ 	.word	0xffffffff


	//   ....[14]....
        /*0074*/ 	.word	0xffffffff


	//   ....[15]....
        /*0078*/ 	.word	0xffffffff


	//   ....[16]....
        /*007c*/ 	.word	0xffffffff


	//   ....[17]....
        /*0080*/ 	.word	0xffffffff


	//   ....[18]....
        /*0084*/ 	.word	0xffffffff


	//   ....[19]....
        /*0088*/ 	.word	0xffffffff


	//   ....[20]....
        /*008c*/ 	.word	0xffffffff


	//   ....[21]....
        /*0090*/ 	.word	0xffffffff


	//   ....[22]....
        /*0094*/ 	.word	0xffffffff


	//   ....[23]....
        /*0098*/ 	.word	0xffffffff


	//   ....[24]....
        /*009c*/ 	.word	0xffffffff


	//   ....[25]....
        /*00a0*/ 	.word	0xffffffff


	//   ....[26]....
        /*00a4*/ 	.word	0xffffffff


	//   ....[27]....
        /*00a8*/ 	.word	0xffffffff


	//   ....[28]....
        /*00ac*/ 	.word	0xffffffff


	//   ....[29]....
        /*00b0*/ 	.word	0xffffffff


	//   ....[30]....
        /*00b4*/ 	.word	0xffffffff


	//   ....[31]....
        /*00b8*/ 	.word	0xffffffff


	//   ....[32]....
        /*00bc*/ 	.word	0xffffffff


	//   ....[33]....
        /*00c0*/ 	.word	0xffffffff


	//   ....[34]....
        /*00c4*/ 	.word	0xffffffff


	//   ....[35]....
        /*00c8*/ 	.word	0xffffffff


	//   ....[36]....
        /*00cc*/ 	.word	0xffffffff


	//   ....[37]....
        /*00d0*/ 	.word	0xffffffff


	//   ....[38]....
        /*00d4*/ 	.word	0xffffffff


	//   ....[39]....
        /*00d8*/ 	.word	0xffffffff


	//   ....[40]....
        /*00dc*/ 	.word	0xffffffff


	//   ....[41]....
        /*00e0*/ 	.word	0xffffffff


	//   ....[42]....
        /*00e4*/ 	.word	0xffffffff


	//   ....[43]....
        /*00e8*/ 	.word	0xffffffff


	//   ....[44]....
        /*00ec*/ 	.word	0xffffffff


	//   ....[45]....
        /*00f0*/ 	.word	0xffffffff


	//   ....[46]....
        /*00f4*/ 	.word	0xffffffff


	//   ....[47]....
        /*00f8*/ 	.word	0xffffffff


	//   ....[48]....
        /*00fc*/ 	.word	0xffffffff


	//   ....[49]....
        /*0100*/ 	.word	0xffffffff


	//   ....[50]....
        /*0104*/ 	.word	0xffffffff


	//   ....[51]....
        /*0108*/ 	.word	0xffffffff


	//   ....[52]....
        /*010c*/ 	.word	0xffffffff


	//   ....[53]....
        /*0110*/ 	.word	0xffffffff


	//   ....[54]....
        /*0114*/ 	.word	0xffffffff


	//----- nvinfo : EIATTR_COOP_GROUP_INSTR_OFFSETS
	.align		4
.L_214:
        /*0118*/ 	.byte	0x04, 0x28
        /*011a*/ 	.short	(.L_216 - .L_215)


	//   ....[0]....
.L_215:
        /*011c*/ 	.word	0x00000080


	//   ....[1]....
        /*0120*/ 	.word	0x00001000


	//   ....[2]....
        /*0124*/ 	.word	0x00001050


	//   ....[3]....
        /*0128*/ 	.word	0x00001090


	//   ....[4]....
        /*012c*/ 	.word	0x000010f0


	//   ....[5]....
        /*0130*/ 	.word	0x00001290


	//   ....[6]....
        /*0134*/ 	.word	0x000012d0


	//   ....[7]....
        /*0138*/ 	.word	0x00001360


	//   ....[8]....
        /*013c*/ 	.word	0x000013a0


	//   ....[9]....
        /*0140*/ 	.word	0x00002ca0


	//   ....[10]....
        /*0144*/ 	.word	0x00002f90


	//   ....[11]....
        /*0148*/ 	.word	0x000044a0


	//   ....[12]....
        /*014c*/ 	.word	0x000044f0


	//   ....[13]....
        /*0150*/ 	.word	0x00004500


	//   ....[14]....
        /*0154*/ 	.word	0x00004530


	//   ....[15]....
        /*0158*/ 	.word	0x00006b80


	//   ....[16]....
        /*015c*/ 	.word	0x00007060


	//   ....[17]....
        /*0160*/ 	.word	0x000080c0


	//   ....[18]....
        /*0164*/ 	.word	0x000081b0


	//   ....[19]....
        /*0168*/ 	.word	0x00008430


	//   ....[20]....
        /*016c*/ 	.word	0x00008520


	//   ....[21]....
        /*0170*/ 	.word	0x0000b380


	//   ....[22]....
        /*0174*/ 	.word	0x0000b3a0


	//   ....[23]....
        /*0178*/ 	.word	0x0000b3d0


	//   ....[24]....
        /*017c*/ 	.word	0x0000b400


	//   ....[25]....
        /*0180*/ 	.word	0x0000e1c0


	//   ....[26]....
        /*0184*/ 	.word	0x0000e7b0


	//   ....[27]....
        /*0188*/ 	.word	0x0000f540


	//   ....[28]....
        /*018c*/ 	.word	0x0000f840


	//   ....[29]....
        /*0190*/ 	.word	0x0000f890


	//   ....[30]....
        /*0194*/ 	.word	0x0000f950


	//   ....[31]....
        /*0198*/ 	.word	0x00011160


	//   ....[32]....
        /*019c*/ 	.word	0x00011190


	//   ....[33]....
        /*01a0*/ 	.word	0x000111d0


	//   ....[34]....
        /*01a4*/ 	.word	0x000111e0


	//   ....[35]....
        /*01a8*/ 	.word	0x000122e0


	//   ....[36]....
        /*01ac*/ 	.word	0x00012320


	//   ....[37]....
        /*01b0*/ 	.word	0x00012360


	//   ....[38]....
        /*01b4*/ 	.word	0x000123a0


	//   ....[39]....
        /*01b8*/ 	.word	0x000125a0


	//   ....[40]....
        /*01bc*/ 	.word	0x000125b0


	//   ....[41]....
        /*01c0*/ 	.word	0x000126a0


	//   ....[42]....
        /*01c4*/ 	.word	0x000126d0


	//   ....[43]....
        /*01c8*/ 	.word	0x000127a0


	//   ....[44]....
        /*01cc*/ 	.word	0x000127d0


	//   ....[45]....
        /*01d0*/ 	.word	0x000128a0


	//   ....[46]....
        /*01d4*/ 	.word	0x000128c0


	//   ....[47]....
        /*01d8*/ 	.word	0x00013040


	//   ....[48]....
        /*01dc*/ 	.word	0x00013060


	//   ....[49]....
        /*01e0*/ 	.word	0x00013130


	//   ....[50]....
        /*01e4*/ 	.word	0x00013160


	//   ....[51]....
        /*01e8*/ 	.word	0x00013230


	//   ....[52]....
        /*01ec*/ 	.word	0x00013260


	//   ....[53]....
        /*01f0*/ 	.word	0x00013330


	//   ....[54]....
        /*01f4*/ 	.word	0x00013350


	//----- nvinfo : EIATTR_EXIT_INSTR_OFFSETS
	.align		4
.L_216:
        /*01f8*/ 	.byte	0x04, 0x1c
        /*01fa*/ 	.short	(.L_218 - .L_217)


	//   ....[0]....
.L_217:
        /*01fc*/ 	.word	0x00000330


	//   ....[1]....
        /*0200*/ 	.word	0x000128d0


	//   ....[2]....
        /*0204*/ 	.word	0x00012920


	//   ....[3]....
        /*0208*/ 	.word	0x00012980


	//   ....[4]....
        /*020c*/ 	.word	0x00013360


	//   ....[5]....
        /*0210*/ 	.word	0x000133b0


	//   ....[6]....
        /*0214*/ 	.word	0x00013410


	//----- nvinfo : EIATTR_CTAIDZ_USED
	.align		4
.L_218:
        /*0218*/ 	.byte	0x01, 0x04
	.zero		2


	//----- nvinfo : EIATTR_MAX_THREADS
	.align		4
        /*021c*/ 	.byte	0x04, 0x05
        /*021e*/ 	.short	(.L_220 - .L_219)
.L_219:
        /*0220*/ 	.word	0x00000100
        /*0224*/ 	.word	0x00000001
        /*0228*/ 	.word	0x00000001


	//----- nvinfo : EIATTR_CRS_STACK_SIZE
	.align		4
.L_220:
        /*022c*/ 	.byte	0x04, 0x1e
        /*022e*/ 	.short	(.L_222 - .L_221)
.L_221:
        /*0230*/ 	.word	0x00000000
.L_222:


//--------------------- .nv.info._ZN7cutlass13device_kernelIN5flash19enable_sm80_to_sm89INS1_16FlashAttnFwdSm80INS1_25CollectiveMainloopFwdSm80ILi8ELi1ELb1EN4cute5tupleIJNS5_1CILi128EEENS7_ILi96EEES8_EEELi128ENS_10bfloat16_tEfNS_4arch4Sm80ELb0ELb1ELb1ELb1ELb0ELb1ELb1ELb0EEENS1_21CollectiveEpilogueFwdINS6_IJS8_S8_S9_EEENS6_IJNS7_ILi1EEESH_SH_EEESB_SD_Li256ELb1ELb1ELb0ELb0EEENS1_19SingleTileSchedulerILb1ELb0ELb1ELi128EEEEEEEEEvNT_6ParamsE --------------------------
	.section	.nv.info._ZN7cutlass13device_kernelIN5flash19enable_sm80_to_sm89INS1_16FlashAttnFwdSm80INS1_25CollectiveMainloopFwdSm80ILi8ELi1ELb1EN4cute5tupleIJNS5_1CILi128EEENS7_ILi96EEES8_EEELi128ENS_10bfloat16_tEfNS_4arch4Sm80ELb0ELb1ELb1ELb1ELb0ELb1ELb1ELb0EEENS1_21CollectiveEpilogueFwdINS6_IJS8_S8_S9_EEENS6_IJNS7_ILi1EEESH_SH_EEESB_SD_Li256ELb1ELb1ELb0ELb0EEENS1_19SingleTileSchedulerILb1ELb0ELb1ELi128EEEEEEEEEvNT_6ParamsE,"",@"SHT_CUDA_INFO"
	.sectionflags	@""
	.align	4


	//----- nvinfo : EIATTR_CUDA_API_VERSION
	.align		4
        /*0000*/ 	.byte	0x04, 0x37
        /*0002*/ 	.short	(.L_224 - .L_223)
.L_223:
        /*0004*/ 	.word	0x00000082


	//----- nvinfo : EIATTR_SW2861232_WAR
	.align		4
.L_224:
        /*0008*/ 	.byte	0x01, 0x35
	.zero		2


	//----- nvinfo : EIATTR_PARAM_CBANK
	.align		4
        /*000c*/ 	.byte	0x04, 0x0a
        /*000e*/ 	.short	(.L_226 - .L_225)
	.align		4
.L_225:
        /*0010*/ 	.word	index@(.nv.constant0._ZN7cutlass13device_kernelIN5flash19enable_sm80_to_sm89INS1_16FlashAttnFwdSm80INS1_25CollectiveMainloopFwdSm80ILi8ELi1ELb1EN4cute5tupleIJNS5_1CILi128EEENS7_ILi96EEES8_EEELi128ENS_10bfloat16_tEfNS_4arch4Sm80ELb0ELb1ELb1ELb1ELb0ELb1ELb1ELb0EEENS1_21CollectiveEpilogueFwdINS6_IJS8_S8_S9_EEENS6_IJNS7_ILi1EEESH_SH_EEESB_SD_Li256ELb1ELb1ELb0ELb0EEENS1_19SingleTileSchedulerILb1ELb0ELb1ELi128EEEEEEEEEvNT_6ParamsE)
        /*0014*/ 	.short	0x0160
        /*0016*/ 	.short	0x0418


	//----- nvinfo : EIATTR_CBANK_PARAM_SIZE
	.align		4
.L_226:
        /*0018*/ 	.byte	0x03, 0x19
        /*001a*/ 	.short	0x0418


	//----- nvinfo : EIATTR_KPARAM_INFO
	.align		4
        /*001c*/ 	.byte	0x04, 0x17
        /*001e*/ 	.short	(.L_228 - .L_227)
.L_227:
        /*0020*/ 	.word	0x00000000
        /*0024*/ 	.short	0x0000
        /*0026*/ 	.short	0x0000
        /*0028*/ 	.byte	0x00, 0xf0, 0x61, 0x10


	//----- nvinfo : EIATTR_MAXREG_COUNT
	.align		4
.L_228:
        /*002c*/ 	.byte	0x03, 0x1b
        /*002e*/ 	.short	0x00ff


	//----- nvinfo : EIATTR_NUM_BARRIERS
	.align		4
        /*0030*/ 	.byte	0x02, 0x4c
        /*0032*/ 	.byte	0x02
	.zero		1


	//----- nvinfo : EIATTR_MERCURY_ISA_VERSION
	.align		4
        /*0034*/ 	.byte	0x03, 0x5f
        /*0036*/ 	.short	0x0000


	//----- nvinfo : EIATTR_COOP_GROUP_MASK_REGIDS
	.align		4
        /*0038*/ 	.byte	0x04, 0x29
        /*003a*/ 	.short	(.L_230 - .L_229)


	//   ....[0]....
.L_229:
        /*003c*/ 	.word	0xffffffff


	//   ....[1]....
        /*0040*/ 	.word	0xffffffff


	//   ....[2]....
        /*0044*/ 	.word	0xffffffff


	//   ....[3]....
        /*0048*/ 	.word	0xffffffff


	//   ....[4]....
        /*004c*/ 	.word	0xffffffff


	//   ....[5]....
        /*0050*/ 	.word	0xffffffff


	//   ....[6]....
        /*0054*/ 	.word	0xffffffff


	//   ....[7]....
        /*0058*/ 	.word	0xffffffff


	//   ....[8]....
        /*005c*/ 	.word	0xffffffff


	//   ....[9]....
        /*0060*/ 	.word	0xffffffff


	//   ....[10]....
        /*0064*/ 	.word	0xffffffff


	//   ....[11]....
        /*0068*/ 	.word	0xffffffff


	//   ....[12]....
        /*006c*/ 	.word	0xffffffff


	//   ....[13]....
        /*0070*/ 	.word	0xffffffff


	//   ....[14]....
        /*0074*/ 	.word	0xffffffff


	//   ....[15]....
        /*0078*/ 	.word	0xffffffff


	//   ....[16]....
        /*007c*/ 	.word	0xffffffff


	//   ....[17]....
        /*0080*/ 	.word	0xffffffff


	//   ....[18]....
        /*0084*/ 	.word	0xffffffff


	//   ....[19]....
        /*0088*/ 	.word	0xffffffff


	//   ....[20]....
        /*008c*/ 	.word	0xffffffff


	//   ....[21]....
        /*0090*/ 	.word	0xffffffff


	//   ....[22]....
        /*0094*/ 	.word	0xffffffff


	//   ....[23]....
        /*0098*/ 	.word	0xffffffff


	//   ....[24]....
        /*009c*/ 	.word	0xffffffff


	//   ....[25]....
        /*00a0*/ 	.word	0xffffffff


	//   ....[26]....
        /*00a4*/ 	.word	0xffffffff


	//   ....[27]....
        /*00a8*/ 	.word	0xffffffff


	//   ....[28]....
        /*00ac*/ 	.word	0xffffffff


	//   ....[29]....
        /*00b0*/ 	.word	0xffffffff


	//   ....[30]....
        /*00b4*/ 	.word	0xffffffff


	//   ....[31]....
        /*00b8*/ 	.word	0xffffffff


	//   ....[32]....
        /*00bc*/ 	.word	0xffffffff


	//   ....[33]....
        /*00c0*/ 	.word	0xffffffff


	//   ....[34]....
        /*00c4*/ 	.word	0xffffffff


	//   ....[35]....
        /*00c8*/ 	.word	0xffffffff


	//   ....[36]....
        /*00cc*/ 	.word	0xffffffff


	//   ....[37]....
        /*00d0*/ 	.word	0xffffffff


	//   ....[38]....
        /*00d4*/ 	.word	0xffffffff


	//   ....[39]....
        /*00d8*/ 	.word	0xffffffff


	//   ....[40]....
        /*00dc*/ 	.word	0xffffffff


	//   ....[41]....
        /*00e0*/ 	.word	0xffffffff


	//   ....[42]....
        /*00e4*/ 	.word	0xffffffff


	//   ....[43]....
        /*00e8*/ 	.word	0xffffffff


	//   ....[44]....
        /*00ec*/ 	.word	0xffffffff


	//   ....[45]....
        /*00f0*/ 	.word	0xffffffff


	//   ....[46]....
        /*00f4*/ 	.word	0xffffffff


	//   ....[47]....
        /*00f8*/ 	.word	0xffffffff


	//   ....[48]....
        /*00fc*/ 	.word	0xffffffff


	//   ....[49]....
        /*0100*/ 	.word	0xffffffff


	//   ....[50]....
        /*0104*/ 	.word	0xffffffff


	//   ....[51]....
        /*0108*/ 	.word	0xffffffff


	//   ....[52]....
        /*010c*/ 	.word	0xffffffff


	//   ....[53]....
        /*0110*/ 	.word	0xffffffff


	//   ....[54]....
        /*0114*/ 	.word	0xffffffff


	//   ....[55]....
        /*0118*/ 	.word	0xffffffff


	//   ....[56]....
        /*011c*/ 	.word	0xffffffff


	//   ....[57]....
        /*0120*/ 	.word	0xffffffff


	//   ....[58]....
        /*0124*/ 	.word	0xffffffff


	//   ....[59]....
        /*0128*/ 	.word	0xffffffff


	//   ....[60]....
        /*012c*/ 	.word	0xffffffff


	//   ....[61]....
        /*0130*/ 	.word	0xffffffff


	//   ....[62]....
        /*0134*/ 	.word	0xffffffff


	//   ....[63]....
        /*0138*/ 	.word	0xffffffff


	//   ....[64]....
        /*013c*/ 	.word	0xffffffff


	//   ....[65]....
        /*0140*/ 	.word	0xffffffff


	//   ....[66]....
        /*0144*/ 	.word	0xffffffff


	//   ....[67]....
        /*0148*/ 	.word	0xffffffff


	//   ....[68]....
        /*014c*/ 	.word	0xffffffff


	//   ....[69]....
        /*0150*/ 	.word	0xffffffff


	//   ....[70]....
        /*0154*/ 	.word	0xffffffff


	//   ....[71]....
        /*0158*/ 	.word	0xffffffff


	//   ....[72]....
        /*015c*/ 	.word	0xffffffff


	//   ....[73]....
        /*0160*/ 	.word	0xffffffff


	//   ....[74]....
        /*0164*/ 	.word	0xffffffff


	//   ....[75]....
        /*0168*/ 	.word	0xffffffff


	//   ....[76]....
        /*016c*/ 	.word	0xffffffff


	//   ....[77]....
        /*0170*/ 	.word	0xffffffff


	//   ....[78]....
        /*0174*/ 	.word	0xffffffff


	//   ....[79]....
        /*0178*/ 	.word	0xffffffff


	//   ....[80]....
        /*017c*/ 	.word	0xffffffff


	//   ....[81]....
        /*0180*/ 	.word	0xffffffff


	//   ....[82]....
        /*0184*/ 	.word	0xffffffff


	//   ....[83]....
        /*0188*/ 	.word	0xffffffff


	//   ....[84]....
        /*018c*/ 	.word	0xffffffff


	//   ....[85]....
        /*0190*/ 	.word	0xffffffff


	//   ....[86]....
        /*0194*/ 	.word	0xffffffff


	//----- nvinfo : EIATTR_COOP_GROUP_INSTR_OFFSETS
	.align		4
.L_230:
        /*0198*/ 	.byte	0x04, 0x28
        /*019a*/ 	.short	(.L_232 - .L_231)


	//   ....[0]....
.L_231:
        /*019c*/ 	.word	0x00000080


	//   ....[1]....
        /*01a0*/ 	.word	0x00006c70


	//   ....[2]....
        /*01a4*/ 	.word	0x00006cb0


	//   ....[3]....
        /*01a8*/ 	.word	0x00006ce0


	//   ....[4]....
        /*01ac*/ 	.word	0x00006d10


	//   ....[5]....
        /*01b0*/ 	.word	0x00006d90


	//   ....[6]....
        /*01b4*/ 	.word	0x00006dc0


	//   ....[7]....
        /*01b8*/ 	.word	0x00006de0


	//   ....[8]....
        /*01bc*/ 	.word	0x00006df0


	//   ....[9]....
        /*01c0*/ 	.word	0x000078d0


	//   ....[10]....
        /*01c4*/ 	.word	0x00007940


	//   ....[11]....
        /*01c8*/ 	.word	0x00007960


	//   ....[12]....
        /*01cc*/ 	.word	0x00007980


	//   ....[13]....
        /*01d0*/ 	.word	0x00007ae0


	//   ....[14]....
        /*01d4*/ 	.word	0x00007ba0


	//   ....[15]....
        /*01d8*/ 	.word	0x00007be0


	//   ....[16]....
        /*01dc*/ 	.word	0x00007c20


	//   ....[17]....
        /*01e0*/ 	.word	0x00007da0


	//   ....[18]....
        /*01e4*/ 	.word	0x00007e60


	//   ....[19]....
        /*01e8*/ 	.word	0x00007ea0


	//   ....[20]....
        /*01ec*/ 	.word	0x00007ee0


	//   ....[21]....
        /*01f0*/ 	.word	0x00008080


	//   ....[22]....
        /*01f4*/ 	.word	0x00008140


	//   ....[23]....
        /*01f8*/ 	.word	0x00008180


	//   ....[24]....
        /*01fc*/ 	.word	0x000081c0


	//   ....[25]....
        /*0200*/ 	.word	0x00009f30


	//   ....[26]....
        /*0204*/ 	.word	0x00009fa0


	//   ....[27]....
        /*0208*/ 	.word	0x00009ff0


	//   ....[28]....
        /*020c*/ 	.word	0x0000a010


	//   ....[29]....
        /*0210*/ 	.word	0x0000a140


	//   ....[30]....
        /*0214*/ 	.word	0x0000a170


	//   ....[31]....
        /*0218*/ 	.word	0x0000a180


	//   ....[32]....
        /*021c*/ 	.word	0x0000a190


	//   ....[33]....
        /*0220*/ 	.word	0x0000a300


	//   ....[34]....
        /*0224*/ 	.word	0x0000a340


	//   ....[35]....
        /*0228*/ 	.word	0x0000a380


	//   ....[36]....
        /*022c*/ 	.word	0x0000a3a0


	//   ....[37]....
        /*0230*/ 	.word	0x0000a510


	//   ....[38]....
        /*0234*/ 	.word	0x0000a530


	//   ....[39]....
        /*0238*/ 	.word	0x0000a550


	//   ....[40]....
        /*023c*/ 	.word	0x0000a570


	//   ....[41]....
        /*0240*/ 	.word	0x0000d8f0


	//   ....[42]....
        /*0244*/ 	.word	0x0000dca0


	//   ....[43]....
        /*0248*/ 	.word	0x0000f180


	//   ....[44]....
        /*024c*/ 	.word	0x0000f1c0


	//   ....[45]....
        /*0250*/ 	.word	0x0000f1e0


	//   ....[46]....
        /*0254*/ 	.word	0x0000f200


	//   ....[47]....
        /*0258*/ 	.word	0x00011820


	//   ....[48]....
        /*025c*/ 	.word	0x00011d70


	//   ....[49]....
        /*0260*/ 	.word	0x00012d50


	//   ....[50]....
        /*0264*/ 	.word	0x00012e10


	//   ....[51]....
        /*0268*/ 	.word	0x000130d0


	//   ....[52]....
        /*026c*/ 	.word	0x000131d0


	//   ....[53]....
        /*0270*/ 	.word	0x00016030


	//   ....[54]....
        /*0274*/ 	.word	0x00016050


	//   ....[55]....
        /*0278*/ 	.word	0x00016080


	//   ....[56]....
        /*027c*/ 	.word	0x000160b0


	//   ....[57]....
        /*0280*/ 	.word	0x00018ed0


	//   ....[58]....
        /*0284*/ 	.word	0x00019500


	//   ....[59]....
        /*0288*/ 	.word	0x0001a200


	//   ....[60]....
        /*028c*/ 	.word	0x0001a500


	//   ....[61]....
        /*0290*/ 	.word	0x0001a510


	//   ....[62]....
        /*0294*/ 	.word	0x0001a570


	//   ....[63]....
        /*0298*/ 	.word	0x0001bde0


	//   ....[64]....
        /*029c*/ 	.word	0x0001be10


	//   ....[65]....
        /*02a0*/ 	.word	0x0001be60


	//   ....[66]....
        /*02a4*/ 	.word	0x0001be70


	//   ....[67]....
        /*02a8*/ 	.word	0x0001cf70


	//   ....[68]....
        /*02ac*/ 	.word	0x0001cfa0


	//   ....[69]....
        /*02b0*/ 	.word	0x0001cfe0


	//   ....[70]....
        /*02b4*/ 	.word	0x0001d020


	//   ....[71]....
        /*02b8*/ 	.word	0x0001d200


	//   ....[72]....
        /*02bc*/ 	.word	0x0001d210


	//   ....[73]....
        /*02c0*/ 	.word	0x0001d300


	//   ....[74]....
        /*02c4*/ 	.word	0x0001d330


	//   ....[75]....
        /*02c8*/ 	.word	0x0001d400


	//   ....[76]....
        /*02cc*/ 	.word	0x0001d430


	//   ....[77]....
        /*02d0*/ 	.word	0x0001d500


	//   ....[78]....
        /*02d4*/ 	.word	0x0001d520


	//   ....[79]....
        /*02d8*/ 	.word	0x0001dc60


	//   ....[80]....
        /*02dc*/ 	.word	0x0001dc80


	//   ....[81]....
        /*02e0*/ 	.word	0x0001dd50


	//   ....[82]....
        /*02e4*/ 	.word	0x0001dd80


	//   ....[83]....
        /*02e8*/ 	.word	0x0001de50


	//   ....[84]....
        /*02ec*/ 	.word	0x0001de80


	//   ....[85]....
        /*02f0*/ 	.word	0x0001df50


	//   ....[86]....
        /*02f4*/ 	.word	0x0001df70


	//----- nvinfo : EIATTR_EXIT_INSTR_OFFSETS
	.align		4
.L_232:
        /*02f8*/ 	.byte	0x04, 0x1c
        /*02fa*/ 	.short	(.L_234 - .L_233)


	//   ....[0]....
.L_233:
        /*02fc*/ 	.word	0x00000330


	//   ....[1]....
        /*0300*/ 	.word	0x0001d530


	//   ....[2]....
        /*0304*/ 	.word	0x0001d580


	//   ....[3]....
        /*0308*/ 	.word	0x0001d5e0


	//   ....[4]....
        /*030c*/ 	.word	0x0001df80


	//   ....[5]....
        /*0310*/ 	.word	0x0001dfd0


	//   ....[6]....
        /*0314*/ 	.word	0x0001e030


	//----- nvinfo : EIATTR_CTAIDZ_USED
	.align		4
.L_234:
        /*0318*/ 	.byte	0x01, 0x04
	.zero		2


	//----- nvinfo : EIATTR_MAX_THREADS
	.align		4
        /*031c*/ 	.byte	0x04, 0x05
        /*031e*/ 	.short	(.L_236 - .L_235)
.L_235:
        /*0320*/ 	.word	0x00000100
        /*0324*/ 	.word	0x00000001
        /*0328*/ 	.word	0x00000001


	//----- nvinfo : EIATTR_CRS_STACK_SIZE
	.align		4
.L_236:
        /*032c*/ 	.byte	0x04, 0x1e
        /*032e*/ 	.short	(.L_238 - .L_237)
.L_237:
        /*0330*/ 	.word	0x00000000
.L_238:


//--------------------- .nv.info._ZN7cutlass13device_kernelIN5flash19enable_sm80_to_sm89INS1_16FlashAttnFwdSm80INS1_25CollectiveMainloopFwdSm80ILi8ELi1ELb1EN4cute5tupleIJNS5_1CILi128EEES8_S8_EEELi128ENS_10bfloat16_tEfNS_4arch4Sm80ELb1ELb0ELb1ELb0ELb0ELb0ELb1ELb0EEENS1_21CollectiveEpilogueFwdIS9_NS6_IJNS7_ILi1EEESF_SF_EEESA_SC_Li256ELb0ELb1ELb0ELb0EEENS1_30DynamicPersistentTileSchedulerILi256ELi256ELb0ELb1ELb0EEEEEEEEEvNT_6ParamsE --------------------------
	.section	.nv.info._ZN7cutlass13device_kernelIN5flash19enable_sm80_to_sm89INS1_16FlashAttnFwdSm80INS1_25CollectiveMainloopFwdSm80ILi8ELi1ELb1EN4cute5tupleIJNS5_1CILi128EEES8_S8_EEELi128ENS_10bfloat16_tEfNS_4arch4Sm80ELb1ELb0ELb1ELb0ELb0ELb0ELb1ELb0EEENS1_21CollectiveEpilogueFwdIS9_NS6_IJNS7_ILi1EEESF_SF_EEESA_SC_Li256ELb0ELb1ELb0ELb0EEENS1_30DynamicPersistentTileSchedulerILi256ELi256ELb0ELb1ELb0EEEEEEEEEvNT_6ParamsE,"",@"SHT_CUDA_INFO"
	.sectionflags	@""
	.align	4


	//----- nvinfo : EIATTR_CUDA_API_VERSION
	.align		4
        /*0000*/ 	.byte	0x04, 0x37
        /*0002*/ 	.short	(.L_240 - .L_239)
.L_239:
        /*0004*/ 	.word	0x00000082


	//----- nvinfo : EIATTR_SW2861232_WAR
	.align		4
.L_240:
        /*0008*/ 	.byte	0x01, 0x35
	.zero		2


	//----- nvinfo : EIATTR_PARAM_CBANK
	.align		4
        /*000c*/ 	.byte	0x04, 0x0a
        /*000e*/ 	.short	(.L_242 - .L_241)
	.align		4
.L_241:
        /*0010*/ 	.word	index@(.nv.constant0._ZN7cutlass13device_kernelIN5flash19enable_sm80_to_sm89INS1_16FlashAttnFwdSm80INS1_25CollectiveMainloopFwdSm80ILi8ELi1ELb1EN4cute5tupleIJNS5_1CILi128EEES8_S8_EEELi128ENS_10bfloat16_tEfNS_4arch4Sm80ELb1ELb0ELb1ELb0ELb0ELb0ELb1ELb0EEENS1_21CollectiveEpilogueFwdIS9_NS6_IJNS7_ILi1EEESF_SF_EEESA_SC_Li256ELb0ELb1ELb0ELb0EEENS1_30DynamicPersistentTileSchedulerILi256ELi256ELb0ELb1ELb0EEEEEEEEEvNT_6ParamsE)
        /*0014*/ 	.short	0x0160
        /*0016*/ 	.short	0x0428


	//----- nvinfo : EIATTR_CBANK_PARAM_SIZE
	.align		4
.L_242:
        /*0018*/ 	.byte	0x03, 0x19
        /*001a*/ 	.short	0x0428


	//----- nvinfo : EIATTR_KPARAM_INFO
	.align		4
        /*001c*/ 	.byte	0x04, 0x17
        /*001e*/ 	.short	(.L_244 - .L_243)
.L_243:
        /*0020*/ 	.word	0x00000000
        /*0024*/ 	.short	0x0000
        /*0026*/ 	.short	0x0000
        /*0028*/ 	.byte	0x00, 0xf0, 0xa1, 0x10


	//----- nvinfo : EIATTR_MAXREG_COUNT
	.align		4
.L_244:
        /*002c*/ 	.byte	0x03, 0x1b
        /*002e*/ 	.short	0x00ff


	//----- nvinfo : EIATTR_NUM_BARRIERS
	.align		4
        /*0030*/ 	.byte	0x02, 0x4c
        /*0032*/ 	.byte	0x06
	.zero		1


	//----- nvinfo : EIATTR_ANNOTATIONS
	.align		4
        /*0034*/ 	.byte	0x04, 0x55
        /*0036*/ 	.short	(.L_246 - .L_245)


	//   ....[0]....
.L_245:
        /* <DEDUP_REMOVED lines=52> */


	//----- nvinfo : EIATTR_MERCURY_ISA_VERSION
	.align		4
.L_246:
        /*0360*/ 	.byte	0x03, 0x5f
        /*0362*/ 	.short	0x0000


	//----- nvinfo : EIATTR_INT_WARP_WIDE_INSTR_OFFSETS
	.align		4
        /*0364*/ 	.byte	0x04, 0x31
        /*0366*/ 	.short	(.L_248 - .L_247)


	//   ....[0]....
.L_247:
        /*0368*/ 	.word	0x0000ee00


	//   ....[1]....
        /*036c*/ 	.word	0x0000ee80


	//----- nvinfo : EIATTR_COOP_GROUP_MASK_REGIDS
	.align		4
.L_248:
        /*0370*/ 	.byte	0x04, 0x29
        /*0372*/ 	.short	(.L_250 - .L_249)


	//   ....[0]....
.L_249:
        /*0374*/ 	.word	0xffffffff


	//   ....[1]....
        /*0378*/ 	.word	0xffffffff


	//   ....[2]....
        /*037c*/ 	.word	0xffffffff


	//   ....[3]....
        /*0380*/ 	.word	0xffffffff


	//   ....[4]....
        /*0384*/ 	.word	0xffffffff


	//   ....[5]....
        /*0388*/ 	.word	0xffffffff


	//   ....[6]....
        /*038c*/ 	.word	0xffffffff


	//   ....[7]....
        /*0390*/ 	.word	0xffffffff


	//   ....[8]....
        /*0394*/ 	.word	0xffffffff


	//   ....[9]....
        /*0398*/ 	.word	0xffffffff


	//   ....[10]....
        /*039c*/ 	.word	0xffffffff


	//   ....[11]....
        /*03a0*/ 	.word	0xffffffff


	//   ....[12]....
        /*03a4*/ 	.word	0xffffffff


	//   ....[13]....
        /*03a8*/ 	.word	0xffffffff


	//   ....[14]....
        /*03ac*/ 	.word	0xffffffff


	//   ....[15]....
        /*03b0*/ 	.word	0xffffffff


	//   ....[16]....
        /*03b4*/ 	.word	0xffffffff


	//   ....[17]....
        /*03b8*/ 	.word	0xffffffff


	//   ....[18]....
        /*03bc*/ 	.word	0xffffffff


	//   ....[19]....
        /*03c0*/ 	.word	0xffffffff


	//   ....[20]....
        /*03c4*/ 	.word	0xffffffff


	//   ....[21]....
        /*03c8*/ 	.word	0xffffffff


	//   ....[22]....
        /*03cc*/ 	.word	0xffffffff


	//   ....[23]....
        /*03d0*/ 	.word	0xffffffff


	//   ....[24]....
        /*03d4*/ 	.word	0xffffffff


	//   ....[25]....
        /*03d8*/ 	.word	0xffffffff


	//   ....[26]....
        /*03dc*/ 	.word	0xffffffff


	//   ....[27]....
        /*03e0*/ 	.word	0xffffffff


	//   ....[28]....
        /*03e4*/ 	.word	0xffffffff


	//   ....[29]....
        /*03e8*/ 	.word	0xffffffff


	//   ....[30]....
        /*03ec*/ 	.word	0xffffffff


	//   ....[31]....
        /*03f0*/ 	.word	0xffffffff


	//   ....[32]....
        /*03f4*/ 	.word	0xffffffff


	//   ....[33]....
        /*03f8*/ 	.word	0xffffffff


	//   ....[34]....
        /*03fc*/ 	.word	0xffffffff


	//   ....[35]....
        /*0400*/ 	.word	0xffffffff


	//   ....[36]....
        /*0404*/ 	.word	0xffffffff


	//   ....[37]....
        /*0408*/ 	.word	0xffffffff


	//   ....[38]....
        /*040c*/ 	.word	0xffffffff


	//   ....[39]....
        /*0410*/ 	.word	0xffffffff


	//   ....[40]....
        /*0414*/ 	.word	0xffffffff


	//   ....[41]....
        /*0418*/ 	.word	0xffffffff


	//   ....[42]....
        /*041c*/ 	.word	0xffffffff


	//   ....[43]....
        /*0420*/ 	.word	0xffffffff


	//   ....[44]....
        /*0424*/ 	.word	0xffffffff


	//   ....[45]....
        /*0428*/ 	.word	0xffffffff


	//   ....[46]....
        /*042c*/ 	.word	0xffffffff


	//   ....[47]....
        /*0430*/ 	.word	0xffffffff


	//   ....[48]....
        /*0434*/ 	.word	0xffffffff


	//   ....[49]....
        /*0438*/ 	.word	0xffffffff


	//   ....[50]....
        /*043c*/ 	.word	0xffffffff


	//   ....[51]....
        /*0440*/ 	.word	0xffffffff


	//   ....[52]....
        /*0444*/ 	.word	0xffffffff


	//   ....[53]....
        /*0448*/ 	.word	0xffffffff


	//   ....[54]....
        /*044c*/ 	.word	0xffffffff


	//   ....[55]....
        /*0450*/ 	.word	0xffffffff


	//   ....[56]....
        /*0454*/ 	.word	0xffffffff


	//   ....[57]....
        /*0458*/ 	.word	0xffffffff


	//   ....[58]....
        /*045c*/ 	.word	0xffffffff


	//   ....[59]....
        /*0460*/ 	.word	0xffffffff


	//   ....[60]....
        /*0464*/ 	.word	0xffffffff


	//   ....[61]....
        /*0468*/ 	.word	0xffffffff


	//   ....[62]....
        /*046c*/ 	.word	0xffffffff


	//   ....[63]....
        /*0470*/ 	.word	0xffffffff


	//----- nvinfo : EIATTR_COOP_GROUP_INSTR_OFFSETS
	.align		4
.L_250:
        /*0474*/ 	.byte	0x04, 0x28
        /*0476*/ 	.short	(.L_252 - .L_251)


	//   ....[0]....
.L_251:
        /*0478*/ 	.word	0x00000050


	//   ....[1]....
        /*047c*/ 	.word	0x00001640


	//   ....[2]....
        /*0480*/ 	.word	0x00001660


	//   ....[3]....
        /*0484*/ 	.word	0x00001680


	//   ....[4]....
        /*0488*/ 	.word	0x000016a0


	//   ....[5]....
        /*048c*/ 	.word	0x000016c0


	//   ....[6]....
        /*0490*/ 	.word	0x000016e0


	//   ....[7]....
        /*0494*/ 	.word	0x00001720


	//   ....[8]....
        /*0498*/ 	.word	0x00001780


	//   ....[9]....
        /*049c*/ 	.word	0x000035f0


	//   ....[10]....
        /*04a0*/ 	.word	0x00003600


	//   ....[11]....
        /*04a4*/ 	.word	0x00004220


	//   ....[12]....
        /*04a8*/ 	.word	0x000042b0


	//   ....[13]....
        /*04ac*/ 	.word	0x000042d0


	//   ....[14]....
        /*04b0*/ 	.word	0x000042f0


	//   ....[15]....
        /*04b4*/ 	.word	0x000065f0


	//   ....[16]....
        /*04b8*/ 	.word	0x000071a0


	//   ....[17]....
        /*04bc*/ 	.word	0x00008170


	//   ....[18]....
        /*04c0*/ 	.word	0x00008380


	//   ....[19]....
        /*04c4*/ 	.word	0x000083d0


	//   ....[20]....
        /*04c8*/ 	.word	0x00008470


	//   ....[21]....
        /*04cc*/ 	.word	0x0000c350


	//   ....[22]....
        /*04d0*/ 	.word	0x0000c3c0


	//   ....[23]....
        /*04d4*/ 	.word	0x0000c3f0


	//   ....[24]....
        /*04d8*/ 	.word	0x0000c480


	//   ....[25]....
        /*04dc*/ 	.word	0x0000e7b0


	//   ....[26]....
        /*04e0*/ 	.word	0x0000e800


	//   ....[27]....
        /*04e4*/ 	.word	0x0000e820


	//   ....[28]....
        /*04e8*/ 	.word	0x0000e840


	//   ....[29]....
        /*04ec*/ 	.word	0x0000f460


	//   ....[30]....
        /*04f0*/ 	.word	0x0000f7e0


	//   ....[31]....
        /*04f4*/ 	.word	0x0000f810


	//   ....[32]....
        /*04f8*/ 	.word	0x0000f830


	//   ....[33]....
        /*04fc*/ 	.word	0x0000f850


	//   ....[34]....
        /*0500*/ 	.word	0x0000fa60


	//   ....[35]....
        /*0504*/ 	.word	0x0000fa70


	//   ....[36]....
        /*0508*/ 	.word	0x0000fb50


	//   ....[37]....
        /*050c*/ 	.word	0x0000fb80


	//   ....[38]....
        /*0510*/ 	.word	0x0000fc40


	//   ....[39]....
        /*0514*/ 	.word	0x0000fc70


	//   ....[40]....
        /*0518*/ 	.word	0x0000fd30


	//   ....[41]....
        /*051c*/ 	.word	0x0000fd50


	//   ....[42]....
        /*0520*/ 	.word	0x000102c0


	//   ....[43]....
        /*0524*/ 	.word	0x000102e0


	//   ....[44]....
        /*0528*/ 	.word	0x00010410


	//   ....[45]....
        /*052c*/ 	.word	0x00010420


	//   ....[46]....
        /*0530*/ 	.word	0x00010540


	//   ....[47]....
        /*0534*/ 	.word	0x00010560


	//   ....[48]....
        /*0538*/ 	.word	0x00010680


	//   ....[49]....
        /*053c*/ 	.word	0x00010690


	//   ....[50]....
        /*0540*/ 	.word	0x00010820


	//   ....[51]....
        /*0544*/ 	.word	0x00010900


	//   ....[52]....
        /*0548*/ 	.word	0x00010960


	//   ....[53]....
        /*054c*/ 	.word	0x000109b0


	//   ....[54]....
        /*0550*/ 	.word	0x00010a00


	//   ....[55]....
        /*0554*/ 	.word	0x00010a70


	//   ....[56]....
        /*0558*/ 	.word	0x00010ae0


	//   ....[57]....
        /*055c*/ 	.word	0x00010b40


	//   ....[58]....
        /*0560*/ 	.word	0x00010ba0


	//   ....[59]....
        /*0564*/ 	.word	0x00010c00


	//   ....[60]....
        /*0568*/ 	.word	0x00010c70


	//   ....[61]....
        /*056c*/ 	.word	0x00010cd0


	//   ....[62]....
        /*0570*/ 	.word	0x00010d30


	//   ....[63]....
        /*0574*/ 	.word	0x00010da0


	//----- nvinfo : EIATTR_EXIT_INSTR_OFFSETS
	.align		4
.L_252:
        /*0578*/ 	.byte	0x04, 0x1c
        /*057a*/ 	.short	(.L_254 - .L_253)


	//   ....[0]....
.L_253:
        /*057c*/ 	.word	0x000000a0


	//   ....[1]....
        /*0580*/ 	.word	0x000108c0


	//----- nvinfo : EIATTR_MAX_THREADS
	.align		4
.L_254:
        /*0584*/ 	.byte	0x04, 0x05
        /*0586*/ 	.short	(.L_256 - .L_255)
.L_255:
        /*0588*/ 	.word	0x00000100
        /*058c*/ 	.word	0x00000001
        /*0590*/ 	.word	0x00000001


	//----- nvinfo : EIATTR_CRS_STACK_SIZE
	.align		4
.L_256:
        /*0594*/ 	.byte	0x04, 0x1e
        /*0596*/ 	.short	(.L_258 - .L_257)
.L_257:
        /*0598*/ 	.word	0x00000000
.L_258:


//--------------------- .nv.info._ZN7cutlass13device_kernelIN5flash19enable_sm80_to_sm89INS1_16FlashAttnFwdSm80INS1_25CollectiveMainloopFwdSm80ILi8ELi1ELb1EN4cute5tupleIJNS5_1CILi128EEES8_S8_EEELi128ENS_10bfloat16_tEfNS_4arch4Sm80ELb1ELb0ELb1ELb1ELb0ELb0ELb1ELb0EEENS1_21CollectiveEpilogueFwdIS9_NS6_IJNS7_ILi1EEESF_SF_EEESA_SC_Li256ELb1ELb1ELb0ELb0EEENS1_19SingleTileSchedulerILb1ELb0ELb1ELi128EEEEEEEEEvNT_6ParamsE --------------------------
	.section	.nv.info._ZN7cutlass13device_kernelIN5flash19enable_sm80_to_sm89INS1_16FlashAttnFwdSm80INS1_25CollectiveMainloopFwdSm80ILi8ELi1ELb1EN4cute5tupleIJNS5_1CILi128EEES8_S8_EEELi128ENS_10bfloat16_tEfNS_4arch4Sm80ELb1ELb0ELb1ELb1ELb0ELb0ELb1ELb0EEENS1_21CollectiveEpilogueFwdIS9_NS6_IJNS7_ILi1EEESF_SF_EEESA_SC_Li256ELb1ELb1ELb0ELb0EEENS1_19SingleTileSchedulerILb1ELb0ELb1ELi128EEEEEEEEEvNT_6ParamsE,"",@"SHT_CUDA_INFO"
	.sectionflags	@""
	.align	4


	//----- nvinfo : EIATTR_CUDA_API_VERSION
	.align		4
        /*0000*/ 	.byte	0x04, 0x37
        /*0002*/ 	.short	(.L_260 - .L_259)
.L_259:
        /*0004*/ 	.word	0x00000082


	//----- nvinfo : EIATTR_SW2861232_WAR
	.align		4
.L_260:
        /*0008*/ 	.byte	0x01, 0x35
	.zero		2


	//----- nvinfo : EIATTR_PARAM_CBANK
	.align		4
        /*000c*/ 	.byte	0x04, 0x0a
        /*000e*/ 	.short	(.L_262 - .L_261)
	.align		4
.L_261:
        /*0010*/ 	.word	index@(.nv.constant0._ZN7cutlass13device_kernelIN5flash19enable_sm80_to_sm89INS1_16FlashAttnFwdSm80INS1_25CollectiveMainloopFwdSm80ILi8ELi1ELb1EN4cute5tupleIJNS5_1CILi128EEES8_S8_EEELi128ENS_10bfloat16_tEfNS_4arch4Sm80ELb1ELb0ELb1ELb1ELb0ELb0ELb1ELb0EEENS1_21CollectiveEpilogueFwdIS9_NS6_IJNS7_ILi1EEESF_SF_EEESA_SC_Li256ELb1ELb1ELb0ELb0EEENS1_19SingleTileSchedulerILb1ELb0ELb1ELi128EEEEEEEEEvNT_6ParamsE)
        /*0014*/ 	.short	0x0160
        /*0016*/ 	.short	0x0418


	//----- nvinfo : EIATTR_CBANK_PARAM_SIZE
	.align		4
.L_262:
        /*0018*/ 	.byte	0x03, 0x19
        /*001a*/ 	.short	0x0418


	//----- nvinfo : EIATTR_KPARAM_INFO
	.align		4
        /*001c*/ 	.byte	0x04, 0x17
        /*001e*/ 	.short	(.L_264 - .L_263)
.L_263:
        /*0020*/ 	.word	0x00000000
        /*0024*/ 	.short	0x0000
        /*0026*/ 	.short	0x0000
        /*0028*/ 	.byte	0x00, 0xf0, 0x61, 0x10


	//----- nvinfo : EIATTR_MAXREG_COUNT
	.align		4
.L_264:
        /*002c*/ 	.byte	0x03, 0x1b
        /*002e*/ 	.short	0x00ff


	//----- nvinfo : EIATTR_NUM_BARRIERS
	.align		4
        /*0030*/ 	.byte	0x02, 0x4c
        /*0032*/ 	.byte	0x02
	.zero		1


	//----- nvinfo : EIATTR_ANNOTATIONS
	.align		4
        /*0034*/ 	.byte	0x04, 0x55
        /*0036*/ 	.short	(.L_266 - .L_265)


	//   ....[0]....
.L_265:
        /* <DEDUP_REMOVED lines=32> */


	//----- nvinfo : EIATTR_MERCURY_ISA_VERSION
	.align		4
.L_266:
        /*0220*/ 	.byte	0x03, 0x5f
        /*0222*/ 	.short	0x0000


	//----- nvinfo : EIATTR_INT_WARP_WIDE_INSTR_OFFSETS
	.align		4
        /*0224*/ 	.byte	0x04, 0x31
        /*0226*/ 	.short	(.L_268 - .L_267)


	//   ....[0]....
.L_267:
        /*0228*/ 	.word	0x00001600


	//----- nvinfo : EIATTR_COOP_GROUP_MASK_REGIDS
	.align		4
.L_268:
        /*022c*/ 	.byte	0x04, 0x29
        /*022e*/ 	.short	(.L_270 - .L_269)


	//   ....[0]....
.L_269:
        /*0230*/ 	.word	0xffffffff


	//   ....[1]....
        /*0234*/ 	.word	0xffffffff


	//   ....[2]....
        /*0238*/ 	.word	0xffffffff


	//   ....[3]....
        /*023c*/ 	.word	0xffffffff


	//   ....[4]....
        /*0240*/ 	.word	0xffffffff


	//   ....[5]....
        /*0244*/ 	.word	0xffffffff


	//   ....[6]....
        /*0248*/ 	.word	0xffffffff


	//   ....[7]....
        /*024c*/ 	.word	0xffffffff


	//   ....[8]....
        /*0250*/ 	.word	0xffffffff


	//   ....[9]....
        /*0254*/ 	.word	0xffffffff


	//   ....[10]....
        /*0258*/ 	.word	0xffffffff


	//   ....[11]....
        /*025c*/ 	.word	0xffffffff


	//   ....[12]....
        /*0260*/ 	.word	0xffffffff


	//   ....[13]....
        /*0264*/ 	.word	0xffffffff


	//   ....[14]....
        /*0268*/ 	.word	0xffffffff


	//   ....[15]....
        /*026c*/ 	.word	0xffffffff


	//   ....[16]....
        /*0270*/ 	.word	0xffffffff


	//   ....[17]....
        /*0274*/ 	.word	0xffffffff


	//   ....[18]....
        /*0278*/ 	.word	0xffffffff


	//   ....[19]....
        /*027c*/ 	.word	0xffffffff


	//   ....[20]....
        /*0280*/ 	.word	0xffffffff


	//   ....[21]....
        /*0284*/ 	.word	0xffffffff


	//   ....[22]....
        /*0288*/ 	.word	0xffffffff


	//   ....[23]....
        /*028c*/ 	.word	0xffffffff


	//   ....[24]....
        /*0290*/ 	.word	0xffffffff


	//   ....[25]....
        /*0294*/ 	.word	0xffffffff


	//   ....[26]....
        /*0298*/ 	.word	0xffffffff


	//   ....[27]....
        /*029c*/ 	.word	0xffffffff


	//   ....[28]....
        /*02a0*/ 	.word	0xffffffff


	//   ....[29]....
        /*02a4*/ 	.word	0xffffffff


	//   ....[30]....
        /*02a8*/ 	.word	0xffffffff


	//   ....[31]....
        /*02ac*/ 	.word	0xffffffff


	//   ....[32]....
        /*02b0*/ 	.word	0xffffffff


	//   ....[33]....
        /*02b4*/ 	.word	0xffffffff


	//   ....[34]....
        /*02b8*/ 	.word	0xffffffff


	//   ....[35]....
        /*02bc*/ 	.word	0xffffffff


	//   ....[36]....
        /*02c0*/ 	.word	0xffffffff


	//   ....[37]....
        /*02c4*/ 	.word	0xffffffff


	//   ....[38]....
        /*02c8*/ 	.word	0xffffffff


	//   ....[39]....
        /*02cc*/ 	.word	0xffffffff


	//   ....[40]....
        /*02d0*/ 	.word	0xffffffff


	//   ....[41]....
        /*02d4*/ 	.word	0xffffffff


	//   ....[42]....
        /*02d8*/ 	.word	0xffffffff


	//   ....[43]....
        /*02dc*/ 	.word	0xffffffff


	//   ....[44]....
        /*02e0*/ 	.word	0xffffffff


	//   ....[45]....
        /*02e4*/ 	.word	0xffffffff


	//   ....[46]....
        /*02e8*/ 	.word	0xffffffff


	//   ....[47]....
        /*02ec*/ 	.word	0xffffffff


	//   ....[48]....
        /*02f0*/ 	.word	0xffffffff


	//----- nvinfo : EIATTR_COOP_GROUP_INSTR_OFFSETS
	.align		4
.L_270:
        /*02f4*/ 	.byte	0x04, 0x28
        /*02f6*/ 	.short	(.L_272 - .L_271)


	//   ....[0]....
.L_271:
        /*02f8*/ 	.word	0x00000090


	//   ....[1]....
        /*02fc*/ 	.word	0x00000fc0


	//   ....[2]....
        /*0300*/ 	.word	0x00001070


	//   ....[3]....
        /*0304*/ 	.word	0x00001120


	//   ....[4]....
        /*0308*/ 	.word	0x00001140


	//   ....[5]....
        /*030c*/ 	.word	0x00001200


	//   ....[6]....
        /*0310*/ 	.word	0x00001240


	//   ....[7]....
        /*0314*/ 	.word	0x000013d0


	//   ....[8]....
        /*0318*/ 	.word	0x000013e0


	//   ....[9]....
        /*031c*/ 	.word	0x00003760


	//   ....[10]....
        /*0320*/ 	.word	0x00003780


	//   ....[11]....
        /*0324*/ 	.word	0x000044d0


	//   ....[12]....
        /*0328*/ 	.word	0x00004560


	//   ....[13]....
        /*032c*/ 	.word	0x00004580


	//   ....[14]....
        /*0330*/ 	.word	0x000045a0


	//   ....[15]....
        /*0334*/ 	.word	0x00006d70


	//   ....[16]....
        /*0338*/ 	.word	0x00007710


	//   ....[17]....
        /*033c*/ 	.word	0x00008780


	//   ....[18]....
        /*0340*/ 	.word	0x000088f0


	//   ....[19]....
        /*0344*/ 	.word	0x00008940


	//   ....[20]....
        /*0348*/ 	.word	0x000089d0


	//   ....[21]....
        /*034c*/ 	.word	0x0000c9e0


	//   ....[22]....
        /*0350*/ 	.word	0x0000ca00


	//   ....[23]....
        /*0354*/ 	.word	0x0000ca30


	//   ....[24]....
        /*0358*/ 	.word	0x0000ca40


	//   ....[25]....
        /*035c*/ 	.word	0x0000ed40


	//   ....[26]....
        /*0360*/ 	.word	0x0000ed50


	//   ....[27]....
        /*0364*/ 	.word	0x0000ed80


	//   ....[28]....
        /*0368*/ 	.word	0x0000eda0


	//   ....[29]....
        /*036c*/ 	.word	0x0000ff40


	//   ....[30]....
        /*0370*/ 	.word	0x0000ff80


	//   ....[31]....
        /*0374*/ 	.word	0x0000ffb0


	//   ....[32]....
        /*0378*/ 	.word	0x0000ffd0


	//   ....[33]....
        /*037c*/ 	.word	0x00010190


	//   ....[34]....
        /*0380*/ 	.word	0x000101a0


	//   ....[35]....
        /*0384*/ 	.word	0x00010290


	//   ....[36]....
        /*0388*/ 	.word	0x000102c0


	//   ....[37]....
        /*038c*/ 	.word	0x00010390


	//   ....[38]....
        /*0390*/ 	.word	0x000103c0


	//   ....[39]....
        /*0394*/ 	.word	0x00010490


	//   ....[40]....
        /*0398*/ 	.word	0x000104b0


	//   ....[41]....
        /*039c*/ 	.word	0x00010c30


	//   ....[42]....
        /*03a0*/ 	.word	0x00010c50


	//   ....[43]....
        /*03a4*/ 	.word	0x00010d30


	//   ....[44]....
        /*03a8*/ 	.word	0x00010d60


	//   ....[45]....
        /*03ac*/ 	.word	0x00010e30


	//   ....[46]....
        /*03b0*/ 	.word	0x00010e60


	//   ....[47]....
        /*03b4*/ 	.word	0x00010f30


	//   ....[48]....
        /*03b8*/ 	.word	0x00010f50


	//----- nvinfo : EIATTR_EXIT_INSTR_OFFSETS
	.align		4
.L_272:
        /*03bc*/ 	.byte	0x04, 0x1c
        /*03be*/ 	.short	(.L_274 - .L_273)


	//   ....[0]....
.L_273:
        /*03c0*/ 	.word	0x00000390


	//   ....[1]....
        /*03c4*/ 	.word	0x000104c0


	//   ....[2]....
        /*03c8*/ 	.word	0x00010510


	//   ....[3]....
        /*03cc*/ 	.word	0x00010570


	//   ....[4]....
        /*03d0*/ 	.word	0x00010f60


	//   ....[5]....
        /*03d4*/ 	.word	0x00010fb0


	//   ....[6]....
        /*03d8*/ 	.word	0x00011010


	//----- nvinfo : EIATTR_CTAIDZ_USED
	.align		4
.L_274:
        /*03dc*/ 	.byte	0x01, 0x04
	.zero		2


	//----- nvinfo : EIATTR_MAX_THREADS
	.align		4
        /*03e0*/ 	.byte	0x04, 0x05
        /*03e2*/ 	.short	(.L_276 - .L_275)
.L_275:
        /*03e4*/ 	.word	0x00000100
        /*03e8*/ 	.word	0x00000001
        /*03ec*/ 	.word	0x00000001


	//----- nvinfo : EIATTR_CRS_STACK_SIZE
	.align		4
.L_276:
        /*03f0*/ 	.byte	0x04, 0x1e
        /*03f2*/ 	.short	(.L_278 - .L_277)
.L_277:
        /*03f4*/ 	.word	0x00000000
.L_278:


//--------------------- .nv.info._ZN7cutlass13device_kernelIN5flash19enable_sm80_to_sm89INS1_16FlashAttnFwdSm80INS1_25CollectiveMainloopFwdSm80ILi8ELi1ELb1EN4cute5tupleIJNS5_1CILi128EEES8_S8_EEELi128ENS_10bfloat16_tEfNS_4arch4Sm80ELb1ELb0ELb1ELb1ELb0ELb1ELb1ELb0EEENS1_21CollectiveEpilogueFwdIS9_NS6_IJNS7_ILi1EEESF_SF_EEESA_SC_Li256ELb1ELb1ELb0ELb0EEENS1_19SingleTileSchedulerILb1ELb0ELb1ELi128EEEEEEEEEvNT_6ParamsE --------------------------
	.section	.nv.info._ZN7cutlass13device_kernelIN5flash19enable_sm80_to_sm89INS1_16FlashAttnFwdSm80INS1_25CollectiveMainloopFwdSm80ILi8ELi1ELb1EN4cute5tupleIJNS5_1CILi128EEES8_S8_EEELi128ENS_10bfloat16_tEfNS_4arch4Sm80ELb1ELb0ELb1ELb1ELb0ELb1ELb1ELb0EEENS1_21CollectiveEpilogueFwdIS9_NS6_IJNS7_ILi1EEESF_SF_EEESA_SC_Li256ELb1ELb1ELb0ELb0EEENS1_19SingleTileSchedulerILb1ELb0ELb1ELi128EEEEEEEEEvNT_6ParamsE,"",@"SHT_CUDA_INFO"
	.sectionflags	@""
	.align	4


	//----- nvinfo : EIATTR_CUDA_API_VERSION
	.align		4
        /*0000*/ 	.byte	0x04, 0x37
        /*0002*/ 	.short	(.L_280 - .L_279)
.L_279:
        /*0004*/ 	.word	0x00000082


	//----- nvinfo : EIATTR_SW2861232_WAR
	.align		4
.L_280:
        /*0008*/ 	.byte	0x01, 0x35
	.zero		2


	//----- nvinfo : EIATTR_PARAM_CBANK
	.align		4
        /*000c*/ 	.byte	0x04, 0x0a
        /*000e*/ 	.short	(.L_282 - .L_281)
	.align		4
.L_281:
        /*0010*/ 	.word	index@(.nv.constant0._ZN7cutlass13device_kernelIN5flash19enable_sm80_to_sm89INS1_16FlashAttnFwdSm80INS1_25CollectiveMainloopFwdSm80ILi8ELi1ELb1EN4cute5tupleIJNS5_1CILi128EEES8_S8_EEELi128ENS_10bfloat16_tEfNS_4arch4Sm80ELb1ELb0ELb1ELb1ELb0ELb1ELb1ELb0EEENS1_21CollectiveEpilogueFwdIS9_NS6_IJNS7_ILi1EEESF_SF_EEESA_SC_Li256ELb1ELb1ELb0ELb0EEENS1_19SingleTileSchedulerILb1ELb0ELb1ELi128EEEEEEEEEvNT_6ParamsE)
        /*0014*/ 	.short	0x0160
        /*0016*/ 	.short	0x0418


	//----- nvinfo : EIATTR_CBANK_PARAM_SIZE
	.align		4
.L_282:
        /*0018*/ 	.byte	0x03, 0x19
        /*001a*/ 	.short	0x0418


	//----- nvinfo : EIATTR_KPARAM_INFO
	.align		4
        /*001c*/ 	.byte	0x04, 0x17
        /*001e*/ 	.short	(.L_284 - .L_283)
.L_283:
        /*0020*/ 	.word	0x00000000
        /*0024*/ 	.short	0x0000
        /*0026*/ 	.short	0x0000
        /*0028*/ 	.byte	0x00, 0xf0, 0x61, 0x10


	//----- nvinfo : EIATTR_MAXREG_COUNT
	.align		4
.L_284:
        /*002c*/ 	.byte	0x03, 0x1b
        /*002e*/ 	.short	0x00ff


	//----- nvinfo : EIATTR_NUM_BARRIERS
	.align		4
        /*0030*/ 	.byte	0x02, 0x4c
        /*0032*/ 	.byte	0x02
	.zero		1


	//----- nvinfo : EIATTR_ANNOTATIONS
	.align		4
        /*0034*/ 	.byte	0x04, 0x55
        /*0036*/ 	.short	(.L_286 - .L_285)


	//   ....[0]....
.L_285:
        /* <DEDUP_REMOVED lines=44> */


	//----- nvinfo : EIATTR_MERCURY_ISA_VERSION
	.align		4
.L_286:
        /*02e0*/ 	.byte	0x03, 0x5f
        /*02e2*/ 	.short	0x0000


	//----- nvinfo : EIATTR_COOP_GROUP_MASK_REGIDS
	.align		4
        /*02e4*/ 	.byte	0x04, 0x29
        /*02e6*/ 	.short	(.L_288 - .L_287)


	//   ....[0]....
.L_287:
        /*02e8*/ 	.word	0xffffffff


	//   ....[1]....
        /*02ec*/ 	.word	0xffffffff


	//   ....[2]....
        /*02f0*/ 	.word	0xffffffff


	//   ....[3]....
        /*02f4*/ 	.word	0xffffffff


	//   ....[4]....
        /*02f8*/ 	.word	0xffffffff


	//   ....[5]....
        /*02fc*/ 	.word	0xffffffff


	//   ....[6]....
        /*0300*/ 	.word	0xffffffff


	//   ....[7]....
        /*0304*/ 	.word	0xffffffff


	//   ....[8]....
        /*0308*/ 	.word	0xffffffff


	//   ....[9]....
        /*030c*/ 	.word	0xffffffff


	//   ....[10]....
        /*0310*/ 	.word	0xffffffff


	//   ....[11]....
        /*0314*/ 	.word	0xffffffff


	//   ....[12]....
        /*0318*/ 	.word	0xffffffff


	//   ....[13]....
        /*031c*/ 	.word	0xffffffff


	//   ....[14]....
        /*0320*/ 	.word	0xffffffff


	//   ....[15]....
        /*0324*/ 	.word	0xffffffff


	//   ....[16]....
        /*0328*/ 	.word	0xffffffff


	//   ....[17]....
        /*032c*/ 	.word	0xffffffff


	//   ....[18]....
        /*0330*/ 	.word	0xffffffff


	//   ....[19]....
        /*0334*/ 	.word	0xffffffff


	//   ....[20]....
        /*0338*/ 	.word	0xffffffff


	//   ....[21]....
        /*033c*/ 	.word	0xffffffff


	//   ....[22]....
        /*0340*/ 	.word	0xffffffff


	//   ....[23]....
        /*0344*/ 	.word	0xffffffff


	//   ....[24]....
        /*0348*/ 	.word	0xffffffff


	//   ....[25]....
        /*034c*/ 	.word	0xffffffff


	//   ....[26]....
        /*0350*/ 	.word	0xffffffff


	//   ....[27]....
        /*0354*/ 	.word	0xffffffff


	//   ....[28]....
        /*0358*/ 	.word	0xffffffff


	//   ....[29]....
        /*035c*/ 	.word	0xffffffff


	//   ....[30]....
        /*0360*/ 	.word	0xffffffff


	//   ....[31]....
        /*0364*/ 	.word	0xffffffff


	//   ....[32]....
        /*0368*/ 	.word	0xffffffff


	//   ....[33]....
        /*036c*/ 	.word	0xffffffff


	//   ....[34]....
        /*0370*/ 	.word	0xffffffff


	//   ....[35]....
        /*0374*/ 	.word	0xffffffff


	//   ....[36]....
        /*0378*/ 	.word	0xffffffff


	//   ....[37]....
        /*037c*/ 	.word	0xffffffff


	//   ....[38]....
        /*0380*/ 	.word	0xffffffff


	//   ....[39]....
        /*0384*/ 	.word	0xffffffff


	//   ....[40]....
        /*0388*/ 	.word	0xffffffff


	//   ....[41]....
        /*038c*/ 	.word	0xffffffff


	//   ....[42]....
        /*0390*/ 	.word	0xffffffff


	//   ....[43]....
        /*0394*/ 	.word	0xffffffff


	//   ....[44]....
        /*0398*/ 	.word	0xffffffff


	//   ....[45]....
        /*039c*/ 	.word	0xffffffff


	//   ....[46]....
        /*03a0*/ 	.word	0xffffffff


	//   ....[47]....
        /*03a4*/ 	.word	0xffffffff


	//   ....[48]....
        /*03a8*/ 	.word	0xffffffff


	//   ....[49]....
        /*03ac*/ 	.word	0xffffffff


	//   ....[50]....
        /*03b0*/ 	.word	0xffffffff


	//   ....[51]....
        /*03b4*/ 	.word	0xffffffff


	//   ....[52]....
        /*03b8*/ 	.word	0xffffffff


	//   ....[53]....
        /*03bc*/ 	.word	0xffffffff


	//   ....[54]....
        /*03c0*/ 	.word	0xffffffff


	//   ....[55]....
        /*03c4*/ 	.word	0xffffffff


	//   ....[56]....
        /*03c8*/ 	.word	0xffffffff


	//   ....[57]....
        /*03cc*/ 	.word	0xffffffff


	//   ....[58]....
        /*03d0*/ 	.word	0xffffffff


	//   ....[59]....
        /*03d4*/ 	.word	0xffffffff


	//   ....[60]....
        /*03d8*/ 	.word	0xffffffff


	//   ....[61]....
        /*03dc*/ 	.word	0xffffffff


	//   ....[62]....
        /*03e0*/ 	.word	0xffffffff


	//   ....[63]....
        /*03e4*/ 	.word	0xffffffff


	//   ....[64]....
        /*03e8*/ 	.word	0xffffffff


	//   ....[65]....
        /*03ec*/ 	.word	0xffffffff


	//   ....[66]....
        /*03f0*/ 	.word	0xffffffff


	//   ....[67]....
        /*03f4*/ 	.word	0xffffffff


	//   ....[68]....
        /*03f8*/ 	.word	0xffffffff


	//   ....[69]....
        /*03fc*/ 	.word	0xffffffff


	//   ....[70]....
        /*0400*/ 	.word	0xffffffff


	//   ....[71]....
        /*0404*/ 	.word	0xffffffff


	//   ....[72]....
        /*0408*/ 	.word	0xffffffff


	//   ....[73]....
        /*040c*/ 	.word	0xffffffff


	//   ....[74]....
        /*0410*/ 	.word	0xffffffff


	//   ....[75]....
        /*0414*/ 	.word	0xffffffff


	//   ....[76]....
        /*0418*/ 	.word	0xffffffff


	//   ....[77]....
        /*041c*/ 	.word	0xffffffff


	//   ....[78]....
        /*0420*/ 	.word	0xffffffff


	//   ....[79]....
        /*0424*/ 	.word	0xffffffff


	//   ....[80]....
        /*0428*/ 	.word	0xffffffff


	//----- nvinfo : EIATTR_COOP_GROUP_INSTR_OFFSETS
	.align		4
.L_288:
        /*042c*/ 	.byte	0x04, 0x28
        /*042e*/ 	.short	(.L_290 - .L_289)


	//   ....[0]....
.L_289:
        /*0430*/ 	.word	0x00000090


	//   ....[1]....
        /*0434*/ 	.word	0x00008440


	//   ....[2]....
        /*0438*/ 	.word	0x00008480


	//   ....[3]....
        /*043c*/ 	.word	0x00008490


	//   ....[4]....
        /*0440*/ 	.word	0x000084c0


	//   ....[5]....
        /*0444*/ 	.word	0x00008770


	//   ....[6]....
        /*0448*/ 	.word	0x000087a0


	//   ....[7]....
        /*044c*/ 	.word	0x000087d0


	//   ....[8]....
        /*0450*/ 	.word	0x00008800


	//   ....[9]....
        /*0454*/ 	.word	0x00009150


	//   ....[10]....
        /*0458*/ 	.word	0x00009170


	//   ....[11]....
        /*045c*/ 	.word	0x000091c0


	//   ....[12]....
        /*0460*/ 	.word	0x000091d0


	//   ....[13]....
        /*0464*/ 	.word	0x00009350


	//   ....[14]....
        /*0468*/ 	.word	0x000093e0


	//   ....[15]....
        /*046c*/ 	.word	0x00009420


	//   ....[16]....
        /*0470*/ 	.word	0x00009450


	//   ....[17]....
        /*0474*/ 	.word	0x000095d0


	//   ....[18]....
        /*0478*/ 	.word	0x00009660


	//   ....[19]....
        /*047c*/ 	.word	0x000096a0


	//   ....[20]....
        /*0480*/ 	.word	0x000096e0


	//   ....[21]....
        /*0484*/ 	.word	0x00009880


	//   ....[22]....
        /*0488*/ 	.word	0x00009910


	//   ....[23]....
        /*048c*/ 	.word	0x00009950


	//   ....[24]....
        /*0490*/ 	.word	0x00009980


	//   ....[25]....
        /*0494*/ 	.word	0x0000b690


	//   ....[26]....
        /*0498*/ 	.word	0x0000b6e0


	//   ....[27]....
        /*049c*/ 	.word	0x0000b700


	//   ....[28]....
        /*04a0*/ 	.word	0x0000b780


	//   ....[29]....
        /*04a4*/ 	.word	0x0000b7f0


	//   ....[30]....
        /*04a8*/ 	.word	0x0000b810


	//   ....[31]....
        /*04ac*/ 	.word	0x0000b830


	//   ....[32]....
        /*04b0*/ 	.word	0x0000b870


	//   ....[33]....
        /*04b4*/ 	.word	0x0000ba30


	//   ....[34]....
        /*04b8*/ 	.word	0x0000ba70


	//   ....[35]....
        /*04bc*/ 	.word	0x0000ba90


	//   ....[36]....
        /*04c0*/ 	.word	0x0000baa0


	//   ....[37]....
        /*04c4*/ 	.word	0x0000bb80


	//   ....[38]....
        /*04c8*/ 	.word	0x0000bbe0


	//   ....[39]....
        /*04cc*/ 	.word	0x0000bc20


	//   ....[40]....
        /*04d0*/ 	.word	0x0000bc30


	//   ....[41]....
        /*04d4*/ 	.word	0x0000fa80


	//   ....[42]....
        /*04d8*/ 	.word	0x0000fab0


	//   ....[43]....
        /*04dc*/ 	.word	0x000107c0


	//   ....[44]....
        /*04e0*/ 	.word	0x000107e0


	//   ....[45]....
        /*04e4*/ 	.word	0x00010800


	//   ....[46]....
        /*04e8*/ 	.word	0x00010820


	//   ....[47]....
        /*04ec*/ 	.word	0x000133c0


	//   ....[48]....
        /*04f0*/ 	.word	0x00013c60


	//   ....[49]....
        /*04f4*/ 	.word	0x00014c60


	//   ....[50]....
        /*04f8*/ 	.word	0x00014dd0


	//   ....[51]....
        /*04fc*/ 	.word	0x00014e70


	//   ....[52]....
        /*0500*/ 	.word	0x00014f50


	//   ....[53]....
        /*0504*/ 	.word	0x00019000


	//   ....[54]....
        /*0508*/ 	.word	0x00019020


	//   ....[55]....
        /*050c*/ 	.word	0x00019050


	//   ....[56]....
        /*0510*/ 	.word	0x00019060


	//   ....[57]....
        /*0514*/ 	.word	0x0001b370


	//   ....[58]....
        /*0518*/ 	.word	0x0001b380


	//   ....[59]....
        /*051c*/ 	.word	0x0001b3b0


	//   ....[60]....
        /*0520*/ 	.word	0x0001b3d0


	//   ....[61]....
        /*0524*/ 	.word	0x0001c570


	//   ....[62]....
        /*0528*/ 	.word	0x0001c5a0


	//   ....[63]....
        /*052c*/ 	.word	0x0001c5d0


	//   ....[64]....
        /*0530*/ 	.word	0x0001c600


	//   ....[65]....
        /*0534*/ 	.word	0x0001c7c0


	//   ....[66]....
        /*0538*/ 	.word	0x0001c7d0


	//   ....[67]....
        /*053c*/ 	.word	0x0001c8c0


	//   ....[68]....
        /*0540*/ 	.word	0x0001c8f0


	//   ....[69]....
        /*0544*/ 	.word	0x0001c9c0


	//   ....[70]....
        /*0548*/ 	.word	0x0001c9f0


	//   ....[71]....
        /*054c*/ 	.word	0x0001cac0


	//   ....[72]....
        /*0550*/ 	.word	0x0001cae0


	//   ....[73]....
        /*0554*/ 	.word	0x0001d220


	//   ....[74]....
        /*0558*/ 	.word	0x0001d240


	//   ....[75]....
        /*055c*/ 	.word	0x0001d320


	//   ....[76]....
        /*0560*/ 	.word	0x0001d350


	//   ....[77]....
        /*0564*/ 	.word	0x0001d420


	//   ....[78]....
        /*0568*/ 	.word	0x0001d450


	//   ....[79]....
        /*056c*/ 	.word	0x0001d520


	//   ....[80]....
        /*0570*/ 	.word	0x0001d540


	//----- nvinfo : EIATTR_EXIT_INSTR_OFFSETS
	.align		4
.L_290:
        /*0574*/ 	.byte	0x04, 0x1c
        /*0576*/ 	.short	(.L_292 - .L_291)


	//   ....[0]....
.L_291:
        /*0578*/ 	.word	0x00000370


	//   ....[1]....
        /*057c*/ 	.word	0x0001caf0


	//   ....[2]....
        /*0580*/ 	.word	0x0001cb40


	//   ....[3]....
        /*0584*/ 	.word	0x0001cba0


	//   ....[4]....
        /*0588*/ 	.word	0x0001d550


	//   ....[5]....
        /*058c*/ 	.word	0x0001d5a0


	//   ....[6]....
        /*0590*/ 	.word	0x0001d600


	//----- nvinfo : EIATTR_CTAIDZ_USED
	.align		4
.L_292:
        /*0594*/ 	.byte	0x01, 0x04
	.zero		2


	//----- nvinfo : EIATTR_MAX_THREADS
	.align		4
        /*0598*/ 	.byte	0x04, 0x05
        /*059a*/ 	.short	(.L_294 - .L_293)
.L_293:
        /*059c*/ 	.word	0x00000100
        /*05a0*/ 	.word	0x00000001
        /*05a4*/ 	.word	0x00000001


	//----- nvinfo : EIATTR_CRS_STACK_SIZE
	.align		4
.L_294:
        /*05a8*/ 	.byte	0x04, 0x1e
        /*05aa*/ 	.short	(.L_296 - .L_295)
.L_295:
        /*05ac*/ 	.word	0x00000000
.L_296:


//--------------------- .nv.info._ZN7cutlass13device_kernelIN5flash19enable_sm80_to_sm89INS1_16FlashAttnFwdSm80INS1_25CollectiveMainloopFwdSm80ILi4ELi1ELb0EN4cute5tupleIJNS5_1CILi128EEENS7_ILi64EEES8_EEELi128ENS_10bfloat16_tEfNS_4arch4Sm80ELb0ELb0ELb1ELb0ELb0ELb0ELb1ELb0EEENS1_21CollectiveEpilogueFwdINS6_IJS8_S8_S9_EEENS6_IJNS7_ILi1EEESH_SH_EEESB_SD_Li128ELb0ELb1ELb0ELb0EEENS1_19SingleTileSchedulerILb0ELb0ELb1ELi128EEEEEEEEEvNT_6ParamsE --------------------------
	.section	.nv.info._ZN7cutlass13device_kernelIN5flash19enable_sm80_to_sm89INS1_16FlashAttnFwdSm80INS1_25CollectiveMainloopFwdSm80ILi4ELi1ELb0EN4cute5tupleIJNS5_1CILi128EEENS7_ILi64EEES8_EEELi128ENS_10bfloat16_tEfNS_4arch4Sm80ELb0ELb0ELb1ELb0ELb0ELb0ELb1ELb0EEENS1_21CollectiveEpilogueFwdINS6_IJS8_S8_S9_EEENS6_IJNS7_ILi1EEESH_SH_EEESB_SD_Li128ELb0ELb1ELb0ELb0EEENS1_19SingleTileSchedulerILb0ELb0ELb1ELi128EEEEEEEEEvNT_6ParamsE,"",@"SHT_CUDA_INFO"
	.sectionflags	@""
	.align	4


	//----- nvinfo : EIATTR_CUDA_API_VERSION
	.align		4
        /*0000*/ 	.byte	0x04, 0x37
        /*0002*/ 	.short	(.L_298 - .L_297)
.L_297:
        /*0004*/ 	.word	0x00000082


	//----- nvinfo : EIATTR_SW2861232_WAR
	.align		4
.L_298:
        /*0008*/ 	.byte	0x01, 0x35
	.zero		2


	//----- nvinfo : EIATTR_PARAM_CBANK
	.align		4
        /*000c*/ 	.byte	0x04, 0x0a
        /*000e*/ 	.short	(.L_300 - .L_299)
	.align		4
.L_299:
        /*0010*/ 	.word	index@(.nv.constant0._ZN7cutlass13device_kernelIN5flash19enable_sm80_to_sm89INS1_16FlashAttnFwdSm80INS1_25CollectiveMainloopFwdSm80ILi4ELi1ELb0EN4cute5tupleIJNS5_1CILi128EEENS7_ILi64EEES8_EEELi128ENS_10bfloat16_tEfNS_4arch4Sm80ELb0ELb0ELb1ELb0ELb0ELb0ELb1ELb0EEENS1_21CollectiveEpilogueFwdINS6_IJS8_S8_S9_EEENS6_IJNS7_ILi1EEESH_SH_EEESB_SD_Li128ELb0ELb1ELb0ELb0EEENS1_19SingleTileSchedulerILb0ELb0ELb1ELi128EEEEEEEEEvNT_6ParamsE)
        /*0014*/ 	.short	0x0160
        /*0016*/ 	.short	0x0418


	//----- nvinfo : EIATTR_CBANK_PARAM_SIZE
	.align		4
.L_300:
        /*0018*/ 	.byte	0x03, 0x19
        /*001a*/ 	.short	0x0418


	//----- nvinfo : EIATTR_KPARAM_INFO
	.align		4
        /*001c*/ 	.byte	0x04, 0x17
        /*001e*/ 	.short	(.L_302 - .L_301)
.L_301:
        /*0020*/ 	.word	0x00000000
        /*0024*/ 	.short	0x0000
        /*0026*/ 	.short	0x0000
        /*0028*/ 	.byte	0x00, 0xf0, 0x61, 0x10


	//----- nvinfo : EIATTR_MAXREG_COUNT
	.align		4
.L_302:
        /*002c*/ 	.byte	0x03, 0x1b
        /*002e*/ 	.short	0x00ff


	//----- nvinfo : EIATTR_NUM_BARRIERS
	.align		4
        /*0030*/ 	.byte	0x02, 0x4c
        /*0032*/ 	.byte	0x02
	.zero		1


	//----- nvinfo : EIATTR_ANNOTATIONS
	.align		4
        /*0034*/ 	.byte	0x04, 0x55
        /*0036*/ 	.short	(.L_304 - .L_303)


	//   ....[0]....
.L_303:
        /* <DEDUP_REMOVED lines=42> */


	//----- nvinfo : EIATTR_MERCURY_ISA_VERSION
	.align		4
.L_304:
        /*02c0*/ 	.byte	0x03, 0x5f
        /*02c2*/ 	.short	0x0000


	//----- nvinfo : EIATTR_INT_WARP_WIDE_INSTR_OFFSETS
	.align		4
        /*02c4*/ 	.byte	0x04, 0x31
        /*02c6*/ 	.short	(.L_306 - .L_305)


	//   ....[0]....
.L_305:
        /*02c8*/ 	.word	0x00000db0


	//----- nvinfo : EIATTR_COOP_GROUP_MASK_REGIDS
	.align		4
.L_306:
        /*02cc*/ 	.byte	0x04, 0x29
        /*02ce*/ 	.short	(.L_308 - .L_307)


	//   ....[0]....
.L_307:
        /*02d0*/ 	.word	0xffffffff


	//   ....[1]....
        /*02d4*/ 	.word	0xffffffff


	//   ....[2]....
        /*02d8*/ 	.word	0xffffffff


	//   ....[3]....
        /*02dc*/ 	.word	0xffffffff


	//   ....[4]....
        /*02e0*/ 	.word	0xffffffff


	//   ....[5]....
        /*02e4*/ 	.word	0xffffffff


	//   ....[6]....
        /*02e8*/ 	.word	0xffffffff


	//   ....[7]....
        /*02ec*/ 	.word	0xffffffff


	//   ....[8]....
        /*02f0*/ 	.word	0xffffffff


	//   ....[9]....
        /*02f4*/ 	.word	0xffffffff


	//   ....[10]....
        /*02f8*/ 	.word	0xffffffff


	//   ....[11]....
        /*02fc*/ 	.word	0xffffffff


	//   ....[12]....
        /*0300*/ 	.word	0xffffffff


	//   ....[13]....
        /*0304*/ 	.word	0xffffffff


	//   ....[14]....
        /*0308*/ 	.word	0xffffffff


	//   ....[15]....
        /*030c*/ 	.word	0xffffffff


	//   ....[16]....
        /*0310*/ 	.word	0xffffffff


	//   ....[17]....
        /*0314*/ 	.word	0xffffffff


	//   ....[18]....
        /*0318*/ 	.word	0xffffffff


	//   ....[19]....
        /*031c*/ 	.word	0xffffffff


	//   ....[20]....
        /*0320*/ 	.word	0xffffffff


	//   ....[21]....
        /*0324*/ 	.word	0xffffffff


	//   ....[22]....
        /*0328*/ 	.word	0xffffffff


	//   ....[23]....
        /*032c*/ 	.word	0xffffffff


	//   ....[24]....
        /*0330*/ 	.word	0xffffffff


	//   ....[25]....
        /*0334*/ 	.word	0xffffffff


	//   ....[26]....
        /*0338*/ 	.word	0xffffffff


	//   ....[27]....
        /*033c*/ 	.word	0xffffffff


	//   ....[28]....
        /*0340*/ 	.word	0xffffffff


	//   ....[29]....
        /*0344*/ 	.word	0xffffffff


	//   ....[30]....
        /*0348*/ 	.word	0xffffffff


	//   ....[31]....
        /*034c*/ 	.word	0xffffffff


	//   ....[32]....
        /*0350*/ 	.word	0xffffffff


	//   ....[33]....
        /*0354*/ 	.word	0xffffffff


	//   ....[34]....
        /*0358*/ 	.word	0xffffffff


	//   ....[35]....
        /*035c*/ 	.word	0xffffffff


	//   ....[36]....
        /*0360*/ 	.word	0xffffffff


	//   ....[37]....
        /*0364*/ 	.word	0xffffffff


	//   ....[38]....
        /*0368*/ 	.word	0xffffffff


	//   ....[39]....
        /*036c*/ 	.word	0xffffffff


	//   ....[40]....
        /*0370*/ 	.word	0xffffffff


	//   ....[41]....
        /*0374*/ 	.word	0xffffffff


	//   ....[42]....
        /*0378*/ 	.word	0xffffffff


	//   ....[43]....
        /*037c*/ 	.word	0xffffffff


	//   ....[44]....
        /*0380*/ 	.word	0xffffffff


	//   ....[45]....
        /*0384*/ 	.word	0xffffffff


	//   ....[46]....
        /*0388*/ 	.word	0xffffffff


	//   ....[47]....
        /*038c*/ 	.word	0xffffffff


	//   ....[48]....
        /*0390*/ 	.word	0xffffffff


	//   ....[49]....
        /*0394*/ 	.word	0xffffffff


	//   ....[50]....
        /*0398*/ 	.word	0xffffffff


	//   ....[51]....
        /*039c*/ 	.word	0xffffffff


	//   ....[52]....
        /*03a0*/ 	.word	0xffffffff


	//   ....[53]....
        /*03a4*/ 	.word	0xffffffff


	//   ....[54]....
        /*03a8*/ 	.word	0xffffffff


	//   ....[55]....
        /*03ac*/ 	.word	0xffffffff


	//   ....[56]....
        /*03b0*/ 	.word	0xffffffff


	//   ....[57]....
        /*03b4*/ 	.word	0xffffffff


	//   ....[58]....
        /*03b8*/ 	.word	0xffffffff


	//   ....[59]....
        /*03bc*/ 	.word	0xffffffff


	//   ....[60]....
        /*03c0*/ 	.word	0xffffffff


	//   ....[61]....
        /*03c4*/ 	.word	0xffffffff


	//   ....[62]....
        /*03c8*/ 	.word	0xffffffff


	//   ....[63]....
        /*03cc*/ 	.word	0xffffffff


	//----- nvinfo : EIATTR_COOP_GROUP_INSTR_OFFSETS
	.align		4
.L_308:
        /*03d0*/ 	.byte	0x04, 0x28
        /*03d2*/ 	.short	(.L_310 - .L_309)


	//   ....[0]....
.L_309:
        /*03d4*/ 	.word	0x00000500


	//   ....[1]....
        /*03d8*/ 	.word	0x00000540


	//   ....[2]....
        /*03dc*/ 	.word	0x00000570


	//   ....[3]....
        /*03e0*/ 	.word	0x000005a0


	//   ....[4]....
        /*03e4*/ 	.word	0x00000620


	//   ....[5]....
        /*03e8*/ 	.word	0x00000650


	//   ....[6]....
        /*03ec*/ 	.word	0x00000780


	//   ....[7]....
        /*03f0*/ 	.word	0x000007c0


	//   ....[8]....
        /*03f4*/ 	.word	0x00000890


	//   ....[9]....
        /*03f8*/ 	.word	0x000008b0


	//   ....[10]....
        /*03fc*/ 	.word	0x000008e0


	//   ....[11]....
        /*0400*/ 	.word	0x000009a0


	//   ....[12]....
        /*0404*/ 	.word	0x000009e0


	//   ....[13]....
        /*0408*/ 	.word	0x00000a50


	//   ....[14]....
        /*040c*/ 	.word	0x00000b40


	//   ....[15]....
        /*0410*/ 	.word	0x00000b70


	//   ....[16]....
        /*0414*/ 	.word	0x00003560


	//   ....[17]....
        /*0418*/ 	.word	0x00003680


	//   ....[18]....
        /*041c*/ 	.word	0x00003930


	//   ....[19]....
        /*0420*/ 	.word	0x00003940


	//   ....[20]....
        /*0424*/ 	.word	0x00003970


	//   ....[21]....
        /*0428*/ 	.word	0x00003a10


	//   ....[22]....
        /*042c*/ 	.word	0x00003b40


	//   ....[23]....
        /*0430*/ 	.word	0x00003ba0


	//   ....[24]....
        /*0434*/ 	.word	0x00007a90


	//   ....[25]....
        /*0438*/ 	.word	0x00007b00


	//   ....[26]....
        /*043c*/ 	.word	0x00007b30


	//   ....[27]....
        /*0440*/ 	.word	0x00007b50


	//   ....[28]....
        /*0444*/ 	.word	0x00007b80


	//   ....[29]....
        /*0448*/ 	.word	0x00007bc0


	//   ....[30]....
        /*044c*/ 	.word	0x00007c10


	//   ....[31]....
        /*0450*/ 	.word	0x00007c50


	//   ....[32]....
        /*0454*/ 	.word	0x0000adf0


	//   ....[33]....
        /*0458*/ 	.word	0x0000ae00


	//   ....[34]....
        /*045c*/ 	.word	0x0000ae10


	//   ....[35]....
        /*0460*/ 	.word	0x0000ae20


	//   ....[36]....
        /*0464*/ 	.word	0x0000ae70


	//   ....[37]....
        /*0468*/ 	.word	0x0000ae90


	//   ....[38]....
        /*046c*/ 	.word	0x0000aea0


	//   ....[39]....
        /*0470*/ 	.word	0x0000aeb0


	//   ....[40]....
        /*0474*/ 	.word	0x0000c820


	//   ....[41]....
        /*0478*/ 	.word	0x0000c830


	//   ....[42]....
        /*047c*/ 	.word	0x0000c850


	//   ....[43]....
        /*0480*/ 	.word	0x0000c860


	//   ....[44]....
        /*0484*/ 	.word	0x0000c870


	//   ....[45]....
        /*0488*/ 	.word	0x0000c880


	//   ....[46]....
        /*048c*/ 	.word	0x0000c890


	//   ....[47]....
        /*0490*/ 	.word	0x0000c8a0


	//   ....[48]....
        /*0494*/ 	.word	0x0000ca20


	//   ....[49]....
        /*0498*/ 	.word	0x0000ca40


	//   ....[50]....
        /*049c*/ 	.word	0x0000cb30


	//   ....[51]....
        /*04a0*/ 	.word	0x0000cb60


	//   ....[52]....
        /*04a4*/ 	.word	0x0000cc30


	//   ....[53]....
        /*04a8*/ 	.word	0x0000cc60


	//   ....[54]....
        /*04ac*/ 	.word	0x0000cd30


	//   ....[55]....
        /*04b0*/ 	.word	0x0000cd60


	//   ....[56]....
        /*04b4*/ 	.word	0x0000ce30


	//   ....[57]....
        /*04b8*/ 	.word	0x0000ce60


	//   ....[58]....
        /*04bc*/ 	.word	0x0000cf30


	//   ....[59]....
        /*04c0*/ 	.word	0x0000cf60


	//   ....[60]....
        /*04c4*/ 	.word	0x0000d030


	//   ....[61]....
        /*04c8*/ 	.word	0x0000d060


	//   ....[62]....
        /*04cc*/ 	.word	0x0000d130


	//   ....[63]....
        /*04d0*/ 	.word	0x0000d150


	//----- nvinfo : EIATTR_EXIT_INSTR_OFFSETS
	.align		4
.L_310:
        /*04d4*/ 	.byte	0x04, 0x1c
        /*04d6*/ 	.short	(.L_312 - .L_311)


	//   ....[0]....
.L_311:
        /*04d8*/ 	.word	0x00000040


	//   ....[1]....
        /*04dc*/ 	.word	0x0000d160


	//   ....[2]....
        /*04e0*/ 	.word	0x0000d1b0


	//   ....[3]....
        /*04e4*/ 	.word	0x0000d210


	//----- nvinfo : EIATTR_CTAIDZ_USED
	.align		4
.L_312:
        /*04e8*/ 	.byte	0x01, 0x04
	.zero		2


	//----- nvinfo : EIATTR_MAX_THREADS
	.align		4
        /*04ec*/ 	.byte	0x04, 0x05
        /*04ee*/ 	.short	(.L_314 - .L_313)
.L_313:
        /*04f0*/ 	.word	0x00000080
        /*04f4*/ 	.word	0x00000001
        /*04f8*/ 	.word	0x00000001


	//----- nvinfo : EIATTR_CRS_STACK_SIZE
	.align		4
.L_314:
        /*04fc*/ 	.byte	0x04, 0x1e
        /*04fe*/ 	.short	(.L_316 - .L_315)
.L_315:
        /*0500*/ 	.word	0x00000000
.L_316:


//--------------------- .nv.info._ZN7cutlass13device_kernelIN5flash19enable_sm80_to_sm89INS1_16FlashAttnFwdSm80INS1_25CollectiveMainloopFwdSm80ILi4ELi1ELb0EN4cute5tupleIJNS5_1CILi128EEENS7_ILi64EEES8_EEELi128ENS_10bfloat16_tEfNS_4arch4Sm80ELb0ELb0ELb1ELb1ELb0ELb0ELb1ELb0EEENS1_21CollectiveEpilogueFwdINS6_IJS8_S8_S9_EEENS6_IJNS7_ILi1EEESH_SH_EEESB_SD_Li128ELb1ELb1ELb0ELb0EEENS1_19SingleTileSchedulerILb1ELb0ELb1ELi128EEEEEEEEEvNT_6ParamsE --------------------------
	.section	.nv.info._ZN7cutlass13device_kernelIN5flash19enable_sm80_to_sm89INS1_16FlashAttnFwdSm80INS1_25CollectiveMainloopFwdSm80ILi4ELi1ELb0EN4cute5tupleIJNS5_1CILi128EEENS7_ILi64EEES8_EEELi128ENS_10bfloat16_tEfNS_4arch4Sm80ELb0ELb0ELb1ELb1ELb0ELb0ELb1ELb0EEENS1_21CollectiveEpilogueFwdINS6_IJS8_S8_S9_EEENS6_IJNS7_ILi1EEESH_SH_EEESB_SD_Li128ELb1ELb1ELb0ELb0EEENS1_19SingleTileSchedulerILb1ELb0ELb1ELi128EEEEEEEEEvNT_6ParamsE,"",@"SHT_CUDA_INFO"
	.sectionflags	@""
	.align	4


	//----- nvinfo : EIATTR_CUDA_API_VERSION
	.align		4
        /*0000*/ 	.byte	0x04, 0x37
        /*0002*/ 	.short	(.L_318 - .L_317)
.L_317:
        /*0004*/ 	.word	0x00000082


	//----- nvinfo : EIATTR_SW2861232_WAR
	.align		4
.L_318:
        /*0008*/ 	.byte	0x01, 0x35
	.zero		2


	//----- nvinfo : EIATTR_PARAM_CBANK
	.align		4
        /*000c*/ 	.byte	0x04, 0x0a
        /*000e*/ 	.short	(.L_320 - .L_319)
	.align		4
.L_319:
        /*0010*/ 	.word	index@(.nv.constant0._ZN7cutlass13device_kernelIN5flash19enable_sm80_to_sm89INS1_16FlashAttnFwdSm80INS1_25CollectiveMainloopFwdSm80ILi4ELi1ELb0EN4cute5tupleIJNS5_1CILi128EEENS7_ILi64EEES8_EEELi128ENS_10bfloat16_tEfNS_4arch4Sm80ELb0ELb0ELb1ELb1ELb0ELb0ELb1ELb0EEENS1_21CollectiveEpilogueFwdINS6_IJS8_S8_S9_EEENS6_IJNS7_ILi1EEESH_SH_EEESB_SD_Li128ELb1ELb1ELb0ELb0EEENS1_19SingleTileSchedulerILb1ELb0ELb1ELi128EEEEEEEEEvNT_6ParamsE)
        /*0014*/ 	.short	0x0160
        /*0016*/ 	.short	0x0418


	//----- nvinfo : EIATTR_CBANK_PARAM_SIZE
	.align		4
.L_320:
        /*0018*/ 	.byte	0x03, 0x19
        /*001a*/ 	.short	0x0418


	//----- nvinfo : EIATTR_KPARAM_INFO
	.align		4
        /*001c*/ 	.byte	0x04, 0x17
        /*001e*/ 	.short	(.L_322 - .L_321)
.L_321:
        /*0020*/ 	.word	0x00000000
        /*0024*/ 	.short	0x0000
        /*0026*/ 	.short	0x0000
        /*0028*/ 	.byte	0x00, 0xf0, 0x61, 0x10


	//----- nvinfo : EIATTR_MAXREG_COUNT
	.align		4
.L_322:
        /*002c*/ 	.byte	0x03, 0x1b
        /*002e*/ 	.short	0x00ff


	//----- nvinfo : EIATTR_NUM_BARRIERS
	.align		4
        /*0030*/ 	.byte	0x02, 0x4c
        /*0032*/ 	.byte	0x02
	.zero		1


	//----- nvinfo : EIATTR_ANNOTATIONS
	.align		4
        /*0034*/ 	.byte	0x04, 0x55
        /*0036*/ 	.short	(.L_324 - .L_323)


	//   ....[0]....
.L_323:
        /* <DEDUP_REMOVED lines=54> */
        /*038c*/ 	.byte	0x20, 0xcb, 0x00, 0x00, 0x01, 0x00, 0x00, 0x00, 0x80, 0xe7, 0x00, 0x00


	//----- nvinfo : EIATTR_MERCURY_ISA_VERSION
	.align		4
.L_324:
        /*0398*/ 	.byte	0x03, 0x5f
        /*039a*/ 	.short	0x0000


	//----- nvinfo : EIATTR_INT_WARP_WIDE_INSTR_OFFSETS
	.align		4
        /*039c*/ 	.byte	0x04, 0x31
        /*039e*/ 	.short	(.L_326 - .L_325)


	//   ....[0]....
.L_325:
        /*03a0*/ 	.word	0x00001d70


	//----- nvinfo : EIATTR_COOP_GROUP_MASK_REGIDS
	.align		4
.L_326:
        /*03a4*/ 	.byte	0x04, 0x29
        /*03a6*/ 	.short	(.L_328 - .L_327)


	//   ....[0]....
.L_327:
        /*03a8*/ 	.word	0xffffffff


	//   ....[1]....
        /*03ac*/ 	.word	0xffffffff


	//   ....[2]....
        /*03b0*/ 	.word	0xffffffff


	//   ....[3]....
        /*03b4*/ 	.word	0xffffffff


	//   ....[4]....
        /*03b8*/ 	.word	0xffffffff


	//   ....[5]....
        /*03bc*/ 	.word	0xffffffff


	//   ....[6]....
        /*03c0*/ 	.word	0xffffffff


	//   ....[7]....
        /*03c4*/ 	.word	0xffffffff


	//   ....[8]....
        /*03c8*/ 	.word	0xffffffff


	//   ....[9]....
        /*03cc*/ 	.word	0xffffffff


	//   ....[10]....
        /*03d0*/ 	.word	0xffffffff


	//   ....[11]....
        /*03d4*/ 	.word	0xffffffff


	//   ....[12]....
        /*03d8*/ 	.word	0xffffffff


	//   ....[13]....
        /*03dc*/ 	.word	0xffffffff


	//   ....[14]....
        /*03e0*/ 	.word	0xffffffff


	//   ....[15]....
        /*03e4*/ 	.word	0xffffffff


	//   ....[16]....
        /*03e8*/ 	.word	0xffffffff


	//   ....[17]....
        /*03ec*/ 	.word	0xffffffff


	//   ....[18]....
        /*03f0*/ 	.word	0xffffffff


	//   ....[19]....
        /*03f4*/ 	.word	0xffffffff


	//   ....[20]....
        /*03f8*/ 	.word	0xffffffff


	//   ....[21]....
        /*03fc*/ 	.word	0xffffffff


	//   ....[22]....
        /*0400*/ 	.word	0xffffffff


	//   ....[23]....
        /*0404*/ 	.word	0xffffffff


	//   ....[24]....
        /*0408*/ 	.word	0xffffffff


	//   ....[25]....
        /*040c*/ 	.word	0xffffffff


	//   ....[26]....
        /*0410*/ 	.word	0xffffffff


	//   ....[27]....
        /*0414*/ 	.word	0xffffffff


	//   ....[28]....
        /*0418*/ 	.word	0xffffffff


	//   ....[29]....
        /*041c*/ 	.word	0xffffffff


	//   ....[30]....
        /*0420*/ 	.word	0xffffffff


	//   ....[31]....
        /*0424*/ 	.word	0xffffffff


	//   ....[32]....
        /*0428*/ 	.word	0xffffffff


	//   ....[33]....
        /*042c*/ 	.word	0xffffffff


	//   ....[34]....
        /*0430*/ 	.word	0xffffffff


	//   ....[35]....
        /*0434*/ 	.word	0xffffffff


	//   ....[36]....
        /*0438*/ 	.word	0xffffffff


	//   ....[37]....
        /*043c*/ 	.word	0xffffffff


	//   ....[38]....
        /*0440*/ 	.word	0xffffffff


	//   ....[39]....
        /*0444*/ 	.word	0xffffffff


	//   ....[40]....
        /*0448*/ 	.word	0xffffffff


	//   ....[41]....
        /*044c*/ 	.word	0xffffffff


	//   ....[42]....
        /*0450*/ 	.word	0xffffffff


	//   ....[43]....
        /*0454*/ 	.word	0xffffffff


	//   ....[44]....
        /*0458*/ 	.word	0xffffffff


	//   ....[45]....
        /*045c*/ 	.word	0xffffffff


	//   ....[46]....
        /*0460*/ 	.word	0xffffffff


	//   ....[47]....
        /*0464*/ 	.word	0xffffffff


	//   ....[48]....
        /*0468*/ 	.word	0xffffffff


	//   ....[49]....
        /*046c*/ 	.word	0xffffffff


	//   ....[50]....
        /*0470*/ 	.word	0xffffffff


	//   ....[51]....
        /*0474*/ 	.word	0xffffffff


	//   ....[52]....
        /*0478*/ 	.word	0xffffffff


	//   ....[53]....
        /*047c*/ 	.word	0xffffffff


	//   ....[54]....
        /*0480*/ 	.word	0xffffffff


	//   ....[55]....
        /*0484*/ 	.word	0xffffffff


	//   ....[56]....
        /*0488*/ 	.word	0xffffffff


	//   ....[57]....
        /*048c*/ 	.word	0xffffffff


	//   ....[58]....
        /*0490*/ 	.word	0xffffffff


	//   ....[59]....
        /*0494*/ 	.word	0xffffffff


	//   ....[60]....
        /*0498*/ 	.word	0xffffffff


	//   ....[61]....
        /*049c*/ 	.word	0xffffffff


	//   ....[62]....
        /*04a0*/ 	.word	0xffffffff


	//   ....[63]....
        /*04a4*/ 	.word	0xffffffff


	//   ....[64]....
        /*04a8*/ 	.word	0xffffffff


	//   ....[65]....
        /*04ac*/ 	.word	0xffffffff


	//   ....[66]....
        /*04b0*/ 	.word	0xffffffff


	//   ....[67]....
        /*04b4*/ 	.word	0xffffffff


	//   ....[68]....
        /*04b8*/ 	.word	0xffffffff


	//   ....[69]....
        /*04bc*/ 	.word	0xffffffff


	//   ....[70]....
        /*04c0*/ 	.word	0xffffffff


	//   ....[71]....
        /*04c4*/ 	.word	0xffffffff


	//   ....[72]....
        /*04c8*/ 	.word	0xffffffff


	//   ....[73]....
        /*04cc*/ 	.word	0xffffffff


	//   ....[74]....
        /*04d0*/ 	.word	0xffffffff


	//   ....[75]....
        /*04d4*/ 	.word	0xffffffff


	//   ....[76]....
        /*04d8*/ 	.word	0xffffffff


	//   ....[77]....
        /*04dc*/ 	.word	0xffffffff


	//   ....[78]....
        /*04e0*/ 	.word	0xffffffff


	//   ....[79]....
        /*04e4*/ 	.word	0xffffffff


	//   ....[80]....
        /*04e8*/ 	.word	0xffffffff


	//----- nvinfo : EIATTR_COOP_GROUP_INSTR_OFFSETS
	.align		4
.L_328:
        /*04ec*/ 	.byte	0x04, 0x28
        /*04ee*/ 	.short	(.L_330 - .L_329)


	//   ....[0]....
.L_329:
        /*04f0*/ 	.word	0x00000090


	//   ....[1]....
        /*04f4*/ 	.word	0x00001190


	//   ....[2]....
        /*04f8*/ 	.word	0x000011c0


	//   ....[3]....
        /*04fc*/ 	.word	0x00001450


	//   ....[4]....
        /*0500*/ 	.word	0x00001480


	//   ....[5]....
        /*0504*/ 	.word	0x00001560


	//   ....[6]....
        /*0508*/ 	.word	0x00001590


	//   ....[7]....
        /*050c*/ 	.word	0x00001670


	//   ....[8]....
        /*0510*/ 	.word	0x000016a0


	//   ....[9]....
        /*0514*/ 	.word	0x00001780


	//   ....[10]....
        /*0518*/ 	.word	0x000017b0


	//   ....[11]....
        /*051c*/ 	.word	0x00001890


	//   ....[12]....
        /*0520*/ 	.word	0x000018c0


	//   ....[13]....
        /*0524*/ 	.word	0x000019a0


	//   ....[14]....
        /*0528*/ 	.word	0x000019d0


	//   ....[15]....
        /*052c*/ 	.word	0x00001aa0


	//   ....[16]....
        /*0530*/ 	.word	0x00001ae0


	//   ....[17]....
        /*0534*/ 	.word	0x00004380


	//   ....[18]....
        /*0538*/ 	.word	0x00004480


	//   ....[19]....
        /*053c*/ 	.word	0x00004660


	//   ....[20]....
        /*0540*/ 	.word	0x00004680


	//   ....[21]....
        /*0544*/ 	.word	0x00004820


	//   ....[22]....
        /*0548*/ 	.word	0x000048b0


	//   ....[23]....
        /*054c*/ 	.word	0x00004b70


	//   ....[24]....
        /*0550*/ 	.word	0x00004c70


	//   ....[25]....
        /*0554*/ 	.word	0x00008e40


	//   ....[26]....
        /*0558*/ 	.word	0x00008e90


	//   ....[27]....
        /*055c*/ 	.word	0x00008f60


	//   ....[28]....
        /*0560*/ 	.word	0x00008fc0


	//   ....[29]....
        /*0564*/ 	.word	0x000090a0


	//   ....[30]....
        /*0568*/ 	.word	0x000090d0


	//   ....[31]....
        /*056c*/ 	.word	0x00009260


	//   ....[32]....
        /*0570*/ 	.word	0x00009720


	//   ....[33]....
        /*0574*/ 	.word	0x0000c010


	//   ....[34]....
        /*0578*/ 	.word	0x0000c020


	//   ....[35]....
        /*057c*/ 	.word	0x0000c030


	//   ....[36]....
        /*0580*/ 	.word	0x0000c040


	//   ....[37]....
        /*0584*/ 	.word	0x0000c070


	//   ....[38]....
        /*0588*/ 	.word	0x0000c090


	//   ....[39]....
        /*058c*/ 	.word	0x0000c0b0


	//   ....[40]....
        /*0590*/ 	.word	0x0000c0c0


	//   ....[41]....
        /*0594*/ 	.word	0x0000dc00


	//   ....[42]....
        /*0598*/ 	.word	0x0000dc20


	//   ....[43]....
        /*059c*/ 	.word	0x0000dc50


	//   ....[44]....
        /*05a0*/ 	.word	0x0000dc70


	//   ....[45]....
        /*05a4*/ 	.word	0x0000dc90


	//   ....[46]....
        /*05a8*/ 	.word	0x0000dcb0


	//   ....[47]....
        /*05ac*/ 	.word	0x0000dcc0


	//   ....[48]....
        /*05b0*/ 	.word	0x0000dcd0


	//   ....[49]....
        /*05b4*/ 	.word	0x0000df10


	//   ....[50]....
        /*05b8*/ 	.word	0x0000df20


	//   ....[51]....
        /*05bc*/ 	.word	0x0000e020


	//   ....[52]....
        /*05c0*/ 	.word	0x0000e050


	//   ....[53]....
        /*05c4*/ 	.word	0x0000e130


	//   ....[54]....
        /*05c8*/ 	.word	0x0000e160


	//   ....[55]....
        /*05cc*/ 	.word	0x0000e240


	//   ....[56]....
        /*05d0*/ 	.word	0x0000e270


	//   ....[57]....
        /*05d4*/ 	.word	0x0000e350


	//   ....[58]....
        /*05d8*/ 	.word	0x0000e380


	//   ....[59]....
        /*05dc*/ 	.word	0x0000e460


	//   ....[60]....
        /*05e0*/ 	.word	0x0000e490


	//   ....[61]....
        /*05e4*/ 	.word	0x0000e570


	//   ....[62]....
        /*05e8*/ 	.word	0x0000e5a0


	//   ....[63]....
        /*05ec*/ 	.word	0x0000e680


	//   ....[64]....
        /*05f0*/ 	.word	0x0000e6a0


	//   ....[65]....
        /*05f4*/ 	.word	0x0000ee50


	//   ....[66]....
        /*05f8*/ 	.word	0x0000ee60


	//   ....[67]....
        /*05fc*/ 	.word	0x0000ef30


	//   ....[68]....
        /*0600*/ 	.word	0x0000ef60


	//   ....[69]....
        /*0604*/ 	.word	0x0000f030


	//   ....[70]....
        /*0608*/ 	.word	0x0000f060


	//   ....[71]....
        /*060c*/ 	.word	0x0000f130


	//   ....[72]....
        /*0610*/ 	.word	0x0000f160


	//   ....[73]....
        /*0614*/ 	.word	0x0000f230


	//   ....[74]....
        /*0618*/ 	.word	0x0000f260


	//   ....[75]....
        /*061c*/ 	.word	0x0000f330


	//   ....[76]....
        /*0620*/ 	.word	0x0000f360


	//   ....[77]....
        /*0624*/ 	.word	0x0000f430


	//   ....[78]....
        /*0628*/ 	.word	0x0000f460


	//   ....[79]....
        /*062c*/ 	.word	0x0000f530


	//   ....[80]....
        /*0630*/ 	.word	0x0000f550


	//----- nvinfo : EIATTR_EXIT_INSTR_OFFSETS
	.align		4
.L_330:
        /*0634*/ 	.byte	0x04, 0x1c
        /*0636*/ 	.short	(.L_332 - .L_331)


	//   ....[0]....
.L_331:
        /*0638*/ 	.word	0x00000350


	//   ....[1]....
        /*063c*/ 	.word	0x0000e6b0


	//   ....[2]....
        /*0640*/ 	.word	0x0000e710


	//   ....[3]....
        /*0644*/ 	.word	0x0000e770


	//   ....[4]....
        /*0648*/ 	.word	0x0000f560


	//   ....[5]....
        /*064c*/ 	.word	0x0000f5b0


	//   ....[6]....
        /*0650*/ 	.word	0x0000f610


	//----- nvinfo : EIATTR_CTAIDZ_USED
	.align		4
.L_332:
        /*0654*/ 	.byte	0x01, 0x04
	.zero		2


	//----- nvinfo : EIATTR_MAX_THREADS
	.align		4
        /*0658*/ 	.byte	0x04, 0x05
        /*065a*/ 	.short	(.L_334 - .L_333)
.L_333:
        /*065c*/ 	.word	0x00000080
        /*0660*/ 	.word	0x00000001
        /*0664*/ 	.word	0x00000001


	//----- nvinfo : EIATTR_CRS_STACK_SIZE
	.align		4
.L_334:
        /*0668*/ 	.byte	0x04, 0x1e
        /*066a*/ 	.short	(.L_336 - .L_335)
.L_335:
        /*066c*/ 	.word	0x00000000
.L_336:


//--------------------- .nv.info._ZN7cutlass13device_kernelIN5flash19enable_sm80_to_sm89INS1_16FlashAttnFwdSm80INS1_25CollectiveMainloopFwdSm80ILi4ELi1ELb0EN4cute5tupleIJNS5_1CILi128EEENS7_ILi64EEES8_EEELi128ENS_10bfloat16_tEfNS_4arch4Sm80ELb0ELb0ELb1ELb1ELb0ELb1ELb1ELb0EEENS1_21CollectiveEpilogueFwdINS6_IJS8_S8_S9_EEENS6_IJNS7_ILi1EEESH_SH_EEESB_SD_Li128ELb1ELb1ELb0ELb0EEENS1_19SingleTileSchedulerILb1ELb0ELb1ELi128EEEEEEEEEvNT_6ParamsE --------------------------
	.section	.nv.info._ZN7cutlass13device_kernelIN5flash19enable_sm80_to_sm89INS1_16FlashAttnFwdSm80INS1_25CollectiveMainloopFwdSm80ILi4ELi1ELb0EN4cute5tupleIJNS5_1CILi128EEENS7_ILi64EEES8_EEELi128ENS_10bfloat16_tEfNS_4arch4Sm80ELb0ELb0ELb1ELb1ELb0ELb1ELb1ELb0EEENS1_21CollectiveEpilogueFwdINS6_IJS8_S8_S9_EEENS6_IJNS7_ILi1EEESH_SH_EEESB_SD_Li128ELb1ELb1ELb0ELb0EEENS1_19SingleTileSchedulerILb1ELb0ELb1ELi128EEEEEEEEEvNT_6ParamsE,"",@"SHT_CUDA_INFO"
	.sectionflags	@""
	.align	4


	//----- nvinfo : EIATTR_CUDA_API_VERSION
	.align		4
        /*0000*/ 	.byte	0x04, 0x37
        /*0002*/ 	.short	(.L_338 - .L_337)
.L_337:
        /*0004*/ 	.word	0x00000082


	//----- nvinfo : EIATTR_SW2861232_WAR
	.align		4
.L_338:
        /*0008*/ 	.byte	0x01, 0x35
	.zero		2


	//----- nvinfo : EIATTR_PARAM_CBANK
	.align		4
        /*000c*/ 	.byte	0x04, 0x0a
        /*000e*/ 	.short	(.L_340 - .L_339)
	.align		4
.L_339:
        /*0010*/ 	.word	index@(.nv.constant0._ZN7cutlass13device_kernelIN5flash19enable_sm80_to_sm89INS1_16FlashAttnFwdSm80INS1_25CollectiveMainloopFwdSm80ILi4ELi1ELb0EN4cute5tupleIJNS5_1CILi128EEENS7_ILi64EEES8_EEELi128ENS_10bfloat16_tEfNS_4arch4Sm80ELb0ELb0ELb1ELb1ELb0ELb1ELb1ELb0EEENS1_21CollectiveEpilogueFwdINS6_IJS8_S8_S9_EEENS6_IJNS7_ILi1EEESH_SH_EEESB_SD_Li128ELb1ELb1ELb0ELb0EEENS1_19SingleTileSchedulerILb1ELb0ELb1ELi128EEEEEEEEEvNT_6ParamsE)
        /*0014*/ 	.short	0x0160
        /*0016*/ 	.short	0x0418


	//----- nvinfo : EIATTR_CBANK_PARAM_SIZE
	.align		4
.L_340:
        /*0018*/ 	.byte	0x03, 0x19
        /*001a*/ 	.short	0x0418


	//----- nvinfo : EIATTR_KPARAM_INFO
	.align		4
        /*001c*/ 	.byte	0x04, 0x17
        /*001e*/ 	.short	(.L_342 - .L_341)
.L_341:
        /*0020*/ 	.word	0x00000000
        /*0024*/ 	.short	0x0000
        /*0026*/ 	.short	0x0000
        /*0028*/ 	.byte	0x00, 0xf0, 0x61, 0x10


	//----- nvinfo : EIATTR_MAXREG_COUNT
	.align		4
.L_342:
        /*002c*/ 	.byte	0x03, 0x1b
        /*002e*/ 	.short	0x00ff


	//----- nvinfo : EIATTR_NUM_BARRIERS
	.align		4
        /*0030*/ 	.byte	0x02, 0x4c
        /*0032*/ 	.byte	0x02
	.zero		1


	//----- nvinfo : EIATTR_ANNOTATIONS
	.align		4
        /*0034*/ 	.byte	0x04, 0x55
        /*0036*/ 	.short	(.L_344 - .L_343)


	//   ....[0]....
.L_343:
        /* <DEDUP_REMOVED lines=54> */


	//----- nvinfo : EIATTR_MERCURY_ISA_VERSION
	.align		4
.L_344:
        /*0388*/ 	.byte	0x03, 0x5f
        /*038a*/ 	.short	0x0000


	//----- nvinfo : EIATTR_COOP_GROUP_MASK_REGIDS
	.align		4
        /*038c*/ 	.byte	0x04, 0x29
        /*038e*/ 	.short	(.L_346 - .L_345)


	//   ....[0]....
.L_345:
        /*0390*/ 	.word	0xffffffff


	//   ....[1]....
        /*0394*/ 	.word	0xffffffff


	//   ....[2]....
        /*0398*/ 	.word	0xffffffff


	//   ....[3]....
        /*039c*/ 	.word	0xffffffff


	//   ....[4]....
        /*03a0*/ 	.word	0xffffffff


	//   ....[5]....
        /*03a4*/ 	.word	0xffffffff


	//   ....[6]....
        /*03a8*/ 	.word	0xffffffff


	//   ....[7]....
        /*03ac*/ 	.word	0xffffffff


	//   ....[8]....
        /*03b0*/ 	.word	0xffffffff


	//   ....[9]....
        /*03b4*/ 	.word	0xffffffff


	//   ....[10]....
        /*03b8*/ 	.word	0xffffffff


	//   ....[11]....
        /*03bc*/ 	.word	0xffffffff


	//   ....[12]....
        /*03c0*/ 	.word	0xffffffff


	//   ....[13]....
        /*03c4*/ 	.word	0xffffffff


	//   ....[14]....
        /*03c8*/ 	.word	0xffffffff


	//   ....[15]....
        /*03cc*/ 	.word	0xffffffff


	//   ....[16]....
        /*03d0*/ 	.word	0xffffffff


	//   ....[17]....
        /*03d4*/ 	.word	0xffffffff


	//   ....[18]....
        /*03d8*/ 	.word	0xffffffff


	//   ....[19]....
        /*03dc*/ 	.word	0xffffffff


	//   ....[20]....
        /*03e0*/ 	.word	0xffffffff


	//   ....[21]....
        /*03e4*/ 	.word	0xffffffff


	//   ....[22]....
        /*03e8*/ 	.word	0xffffffff


	//   ....[23]....
        /*03ec*/ 	.word	0xffffffff


	//   ....[24]....
        /*03f0*/ 	.word	0xffffffff


	//   ....[25]....
        /*03f4*/ 	.word	0xffffffff


	//   ....[26]....
        /*03f8*/ 	.word	0xffffffff


	//   ....[27]....
        /*03fc*/ 	.word	0xffffffff


	//   ....[28]....
        /*0400*/ 	.word	0xffffffff


	//   ....[29]....
        /*0404*/ 	.word	0xffffffff


	//   ....[30]....
        /*0408*/ 	.word	0xffffffff


	//   ....[31]....
        /*040c*/ 	.word	0xffffffff


	//   ....[32]....
        /*0410*/ 	.word	0xffffffff


	//   ....[33]....
        /*0414*/ 	.word	0xffffffff


	//   ....[34]....
        /*0418*/ 	.word	0xffffffff


	//   ....[35]....
        /*041c*/ 	.word	0xffffffff


	//   ....[36]....
        /*0420*/ 	.word	0xffffffff


	//   ....[37]....
        /*0424*/ 	.word	0xffffffff


	//   ....[38]....
        /*0428*/ 	.word	0xffffffff


	//   ....[39]....
        /*042c*/ 	.word	0xffffffff


	//   ....[40]....
        /*0430*/ 	.word	0xffffffff


	//   ....[41]....
        /*0434*/ 	.word	0xffffffff


	//   ....[42]....
        /*0438*/ 	.word	0xffffffff


	//   ....[43]....
        /*043c*/ 	.word	0xffffffff


	//   ....[44]....
        /*0440*/ 	.word	0xffffffff


	//   ....[45]....
        /*0444*/ 	.word	0xffffffff


	//   ....[46]....
        /*0448*/ 	.word	0xffffffff


	//   ....[47]....
        /*044c*/ 	.word	0xffffffff


	//   ....[48]....
        /*0450*/ 	.word	0xffffffff


	//   ....[49]....
        /*0454*/ 	.word	0xffffffff


	//   ....[50]....
        /*0458*/ 	.word	0xffffffff


	//   ....[51]....
        /*045c*/ 	.word	0xffffffff


	//   ....[52]....
        /*0460*/ 	.word	0xffffffff


	//   ....[53]....
        /*0464*/ 	.word	0xffffffff


	//   ....[54]....
        /*0468*/ 	.word	0xffffffff


	//   ....[55]....
        /*046c*/ 	.word	0xffffffff


	//   ....[56]....
        /*0470*/ 	.word	0xffffffff


	//   ....[57]....
        /*0474*/ 	.word	0xffffffff


	//   ....[58]....
        /*0478*/ 	.word	0xffffffff


	//   ....[59]....
        /*047c*/ 	.word	0xffffffff


	//   ....[60]....
        /*0480*/ 	.word	0xffffffff


	//   ....[61]....
        /*0484*/ 	.word	0xffffffff


	//   ....[62]....
        /*0488*/ 	.word	0xffffffff


	//   ....[63]....
        /*048c*/ 	.word	0xffffffff


	//   ....[64]....
        /*0490*/ 	.word	0xffffffff


	//   ....[65]....
        /*0494*/ 	.word	0xffffffff


	//   ....[66]....
        /*0498*/ 	.word	0xffffffff


	//   ....[67]....
        /*049c*/ 	.word	0xffffffff


	//   ....[68]....
        /*04a0*/ 	.word	0xffffffff


	//   ....[69]....
        /*04a4*/ 	.word	0xffffffff


	//   ....[70]....
        /*04a8*/ 	.word	0xffffffff


	//   ....[71]....
        /*04ac*/ 	.word	0xffffffff


	//   ....[72]....
        /*04b0*/ 	.word	0xffffffff


	//   ....[73]....
        /*04b4*/ 	.word	0xffffffff


	//   ....[74]....
        /*04b8*/ 	.word	0xffffffff


	//   ....[75]....
        /*04bc*/ 	.word	0xffffffff


	//   ....[76]....
        /*04c0*/ 	.word	0xffffffff


	//   ....[77]....
        /*04c4*/ 	.word	0xffffffff


	//   ....[78]....
        /*04c8*/ 	.word	0xffffffff


	//   ....[79]....
        /*04cc*/ 	.word	0xffffffff


	//   ....[80]....
        /*04d0*/ 	.word	0xffffffff


	//----- nvinfo : EIATTR_COOP_GROUP_INSTR_OFFSETS
	.align		4
.L_346:
        /*04d4*/ 	.byte	0x04, 0x28
        /*04d6*/ 	.short	(.L_348 - .L_347)


	//   ....[0]....
.L_347:
        /*04d8*/ 	.word	0x00000090


	//   ....[1]....
        /*04dc*/ 	.word	0x000084b0


	//   ....[2]....
        /*04e0*/ 	.word	0x000084f0


	//   ....[3]....
        /*04e4*/ 	.word	0x00008520


	//   ....[4]....
        /*04e8*/ 	.word	0x00008560


	//   ....[5]....
        /*04ec*/ 	.word	0x00008590


	//   ....[6]....
        /*04f0*/ 	.word	0x00008600


	//   ....[7]....
        /*04f4*/ 	.word	0x00008660


	//   ....[8]....
        /*04f8*/ 	.word	0x00008720


	//   ....[9]....
        /*04fc*/ 	.word	0x000087d0


	//   ....[10]....
        /*0500*/ 	.word	0x000087f0


	//   ....[11]....
        /*0504*/ 	.word	0x00008860


	//   ....[12]....
        /*0508*/ 	.word	0x000088f0


	//   ....[13]....
        /*050c*/ 	.word	0x000089d0


	//   ....[14]....
        /*0510*/ 	.word	0x000089f0


	//   ....[15]....
        /*0514*/ 	.word	0x00008bc0


	//   ....[16]....
        /*0518*/ 	.word	0x00008c00


	//   ....[17]....
        /*051c*/ 	.word	0x00011aa0


	//   ....[18]....
        /*0520*/ 	.word	0x00011bc0


	//   ....[19]....
        /*0524*/ 	.word	0x00011e50


	//   ....[20]....
        /*0528*/ 	.word	0x00011e70


	//   ....[21]....
        /*052c*/ 	.word	0x00011eb0


	//   ....[22]....
        /*0530*/ 	.word	0x00011f40


	//   ....[23]....
        /*0534*/ 	.word	0x000120b0


	//   ....[24]....
        /*0538*/ 	.word	0x00012130


	//   ....[25]....
        /*053c*/ 	.word	0x00016150


	//   ....[26]....
        /*0540*/ 	.word	0x00016180


	//   ....[27]....
        /*0544*/ 	.word	0x000161c0


	//   ....[28]....
        /*0548*/ 	.word	0x000161f0


	//   ....[29]....
        /*054c*/ 	.word	0x00016280


	//   ....[30]....
        /*0550*/ 	.word	0x000162e0


	//   ....[31]....
        /*0554*/ 	.word	0x00016720


	//   ....[32]....
        /*0558*/ 	.word	0x00016870


	//   ....[33]....
        /*055c*/ 	.word	0x00019340


	//   ....[34]....
        /*0560*/ 	.word	0x00019350


	//   ....[35]....
        /*0564*/ 	.word	0x00019360


	//   ....[36]....
        /*0568*/ 	.word	0x00019370


	//   ....[37]....
        /*056c*/ 	.word	0x000193a0


	//   ....[38]....
        /*0570*/ 	.word	0x000193c0


	//   ....[39]....
        /*0574*/ 	.word	0x000193e0


	//   ....[40]....
        /*0578*/ 	.word	0x000193f0


	//   ....[41]....
        /*057c*/ 	.word	0x0001af00


	//   ....[42]....
        /*0580*/ 	.word	0x0001af40


	//   ....[43]....
        /*0584*/ 	.word	0x0001af70


	//   ....[44]....
        /*0588*/ 	.word	0x0001af90


	//   ....[45]....
        /*058c*/ 	.word	0x0001afb0


	//   ....[46]....
        /*0590*/ 	.word	0x0001afd0


	//   ....[47]....
        /*0594*/ 	.word	0x0001afe0


	//   ....[48]....
        /*0598*/ 	.word	0x0001aff0


	//   ....[49]....
        /*059c*/ 	.word	0x0001b230


	//   ....[50]....
        /*05a0*/ 	.word	0x0001b240


	//   ....[51]....
        /*05a4*/ 	.word	0x0001b340


	//   ....[52]....
        /*05a8*/ 	.word	0x0001b370


	//   ....[53]....
        /*05ac*/ 	.word	0x0001b450


	//   ....[54]....
        /*05b0*/ 	.word	0x0001b480


	//   ....[55]....
        /*05b4*/ 	.word	0x0001b560


	//   ....[56]....
        /*05b8*/ 	.word	0x0001b590


	//   ....[57]....
        /*05bc*/ 	.word	0x0001b670


	//   ....[58]....
        /*05c0*/ 	.word	0x0001b6a0


	//   ....[59]....
        /*05c4*/ 	.word	0x0001b780


	//   ....[60]....
        /*05c8*/ 	.word	0x0001b7b0


	//   ....[61]....
        /*05cc*/ 	.word	0x0001b890


	//   ....[62]....
        /*05d0*/ 	.word	0x0001b8c0


	//   ....[63]....
        /*05d4*/ 	.word	0x0001b9a0


	//   ....[64]....
        /*05d8*/ 	.word	0x0001b9c0


	//   ....[65]....
        /*05dc*/ 	.word	0x0001c130


	//   ....[66]....
        /*05e0*/ 	.word	0x0001c140


	//   ....[67]....
        /*05e4*/ 	.word	0x0001c210


	//   ....[68]....
        /*05e8*/ 	.word	0x0001c240


	//   ....[69]....
        /*05ec*/ 	.word	0x0001c310


	//   ....[70]....
        /*05f0*/ 	.word	0x0001c340


	//   ....[71]....
        /*05f4*/ 	.word	0x0001c410


	//   ....[72]....
        /*05f8*/ 	.word	0x0001c440


	//   ....[73]....
        /*05fc*/ 	.word	0x0001c510


	//   ....[74]....
        /*0600*/ 	.word	0x0001c540


	//   ....[75]....
        /*0604*/ 	.word	0x0001c610


	//   ....[76]....
        /*0608*/ 	.word	0x0001c640


	//   ....[77]....
        /*060c*/ 	.word	0x0001c710


	//   ....[78]....
        /*0610*/ 	.word	0x0001c740


	//   ....[79]....
        /*0614*/ 	.word	0x0001c810


	//   ....[80]....
        /*0618*/ 	.word	0x0001c830


	//----- nvinfo : EIATTR_EXIT_INSTR_OFFSETS
	.align		4
.L_348:
        /*061c*/ 	.byte	0x04, 0x1c
        /*061e*/ 	.short	(.L_350 - .L_349)


	//   ....[0]....
.L_349:
        /*0620*/ 	.word	0x00000350


	//   ....[1]....
        /*0624*/ 	.word	0x0001b9d0


	//   ....[2]....
        /*0628*/ 	.word	0x0001ba30


	//   ....[3]....
        /*062c*/ 	.word	0x0001ba90


	//   ....[4]....
        /*0630*/ 	.word	0x0001c840


	//   ....[5]....
        /*0634*/ 	.word	0x0001c890


	//   ....[6]....
        /*0638*/ 	.word	0x0001c8f0


	//----- nvinfo : EIATTR_CTAIDZ_USED
	.align		4
.L_350:
        /*063c*/ 	.byte	0x01, 0x04
	.zero		2


	//----- nvinfo : EIATTR_MAX_THREADS
	.align		4
        /*0640*/ 	.byte	0x04, 0x05
        /*0642*/ 	.short	(.L_352 - .L_351)
.L_351:
        /*0644*/ 	.word	0x00000080
        /*0648*/ 	.word	0x00000001
        /*064c*/ 	.word	0x00000001


	//----- nvinfo : EIATTR_CRS_STACK_SIZE
	.align		4
.L_352:
        /*0650*/ 	.byte	0x04, 0x1e
        /*0652*/ 	.short	(.L_354 - .L_353)
.L_353:
        /*0654*/ 	.word	0x00000000
.L_354:


//--------------------- .nv.info._ZN7cutlass13device_kernelIN5flash19enable_sm80_to_sm89INS1_16FlashAttnFwdSm80INS1_25CollectiveMainloopFwdSm80ILi4ELi1ELb0EN4cute5tupleIJNS5_1CILi128EEENS7_ILi48EEES8_EEELi128ENS_10bfloat16_tEfNS_4arch4Sm80ELb0ELb1ELb1ELb0ELb0ELb0ELb1ELb0EEENS1_21CollectiveEpilogueFwdINS6_IJS8_S8_S9_EEENS6_IJNS7_ILi1EEESH_SH_EEESB_SD_Li128ELb0ELb1ELb0ELb0EEENS1_19SingleTileSchedulerILb0ELb0ELb1ELi128EEEEEEEEEvNT_6ParamsE --------------------------
	.section	.nv.info._ZN7cutlass13device_kernelIN5flash19enable_sm80_to_sm89INS1_16FlashAttnFwdSm80INS1_25CollectiveMainloopFwdSm80ILi4ELi1ELb0EN4cute5tupleIJNS5_1CILi128EEENS7_ILi48EEES8_EEELi128ENS_10bfloat16_tEfNS_4arch4Sm80ELb0ELb1ELb1ELb0ELb0ELb0ELb1ELb0EEENS1_21CollectiveEpilogueFwdINS6_IJS8_S8_S9_EEENS6_IJNS7_ILi1EEESH_SH_EEESB_SD_Li128ELb0ELb1ELb0ELb0EEENS1_19SingleTileSchedulerILb0ELb0ELb1ELi128EEEEEEEEEvNT_6ParamsE,"",@"SHT_CUDA_INFO"
	.sectionflags	@""
	.align	4


	//----- nvinfo : EIATTR_CUDA_API_VERSION
	.align		4
        /*0000*/ 	.byte	0x04, 0x37
        /*0002*/ 	.short	(.L_356 - .L_355)
.L_355:
        /*0004*/ 	.word	0x00000082


	//----- nvinfo : EIATTR_SW2861232_WAR
	.align		4
.L_356:
        /*0008*/ 	.byte	0x01, 0x35
	.zero		2


	//----- nvinfo : EIATTR_PARAM_CBANK
	.align		4
        /*000c*/ 	.byte	0x04, 0x0a
        /*000e*/ 	.short	(.L_358 - .L_357)
	.align		4
.L_357:
        /*0010*/ 	.word	index@(.nv.constant0._ZN7cutlass13device_kernelIN5flash19enable_sm80_to_sm89INS1_16FlashAttnFwdSm80INS1_25CollectiveMainloopFwdSm80ILi4ELi1ELb0EN4cute5tupleIJNS5_1CILi128EEENS7_ILi48EEES8_EEELi128ENS_10bfloat16_tEfNS_4arch4Sm80ELb0ELb1ELb1ELb0ELb0ELb0ELb1ELb0EEENS1_21CollectiveEpilogueFwdINS6_IJS8_S8_S9_EEENS6_IJNS7_ILi1EEESH_SH_EEESB_SD_Li128ELb0ELb1ELb0ELb0EEENS1_19SingleTileSchedulerILb0ELb0ELb1ELi128EEEEEEEEEvNT_6ParamsE)
        /*0014*/ 	.short	0x0160
        /*0016*/ 	.short	0x0418


	//----- nvinfo : EIATTR_CBANK_PARAM_SIZE
	.align		4
.L_358:
        /*0018*/ 	.byte	0x03, 0x19
        /*001a*/ 	.short	0x0418


	//----- nvinfo : EIATTR_KPARAM_INFO
	.align		4
        /*001c*/ 	.byte	0x04, 0x17
        /*001e*/ 	.short	(.L_360 - .L_359)
.L_359:
        /*0020*/ 	.word	0x00000000
        /*0024*/ 	.short	0x0000
        /*0026*/ 	.short	0x0000
        /*0028*/ 	.byte	0x00, 0xf0, 0x61, 0x10


	//----- nvinfo : EIATTR_MAXREG_COUNT
	.align		4
.L_360:
        /*002c*/ 	.byte	0x03, 0x1b
        /*002e*/ 	.short	0x00ff


	//----- nvinfo : EIATTR_NUM_BARRIERS
	.align		4
        /*0030*/ 	.byte	0x02, 0x4c
        /*0032*/ 	.byte	0x02
	.zero		1


	//----- nvinfo : EIATTR_ANNOTATIONS
	.align		4
        /*0034*/ 	.byte	0x04, 0x55
        /*0036*/ 	.short	(.L_362 - .L_361)


	//   ....[0]....
.L_361:
        /* <DEDUP_REMOVED lines=39> */


	//----- nvinfo : EIATTR_MERCURY_ISA_VERSION
	.align		4
.L_362:
        /*0290*/ 	.byte	0x03, 0x5f
        /*0292*/ 	.short	0x0000


	//----- nvinfo : EIATTR_COOP_GROUP_MASK_REGIDS
	.align		4
        /*0294*/ 	.byte	0x04, 0x29
        /*0296*/ 	.short	(.L_364 - .L_363)


	//   ....[0]....
.L_363:
        /*0298*/ 	.word	0xffffffff


	//   ....[1]....
        /*029c*/ 	.word	0xffffffff


	//   ....[2]....
        /*02a0*/ 	.word	0xffffffff


	//   ....[3]....
        /*02a4*/ 	.word	0xffffffff


	//   ....[4]....
        /*02a8*/ 	.word	0xffffffff


	//   ....[5]....
        /*02ac*/ 	.word	0xffffffff


	//   ....[6]....
        /*02b0*/ 	.word	0xffffffff


	//   ....[7]....
        /*02b4*/ 	.word	0xffffffff


	//   ....[8]....
        /*02b8*/ 	.word	0xffffffff


	//   ....[9]....
        /*02bc*/ 	.word	0xffffffff


	//   ....[10]....
        /*02c0*/ 	.word	0xffffffff


	//   ....[11]....
        /*02c4*/ 	.word	0xffffffff


	//   ....[12]....
        /*02c8*/ 	.word	0xffffffff


	//   ....[13]....
        /*02cc*/ 	.word	0xffffffff


	//   ....[14]....
        /*02d0*/ 	.word	0xffffffff


	//   ....[15]....
        /*02d4*/ 	.word	0xffffffff


	//   ....[16]....
        /*02d8*/ 	.word	0xffffffff


	//   ....[17]....
        /*02dc*/ 	.word	0xffffffff


	//   ....[18]....
        /*02e0*/ 	.word	0xffffffff


	//   ....[19]....
        /*02e4*/ 	.word	0xffffffff


	//   ....[20]....
        /*02e8*/ 	.word	0xffffffff


	//   ....[21]....
        /*02ec*/ 	.word	0xffffffff


	//   ....[22]....
        /*02f0*/ 	.word	0xffffffff


	//   ....[23]....
        /*02f4*/ 	.word	0xffffffff


	//   ....[24]....
        /*02f8*/ 	.word	0xffffffff


	//   ....[25]....
        /*02fc*/ 	.word	0xffffffff


	//   ....[26]....
        /*0300*/ 	.word	0xffffffff


	//   ....[27]....
        /*0304*/ 	.word	0xffffffff


	//   ....[28]....
        /*0308*/ 	.word	0xffffffff


	//   ....[29]....
        /*030c*/ 	.word	0xffffffff


	//   ....[30]....
        /*0310*/ 	.word	0xffffffff


	//   ....[31]....
        /*0314*/ 	.word	0xffffffff


	//   ....[32]....
        /*0318*/ 	.word	0xffffffff


	//   ....[33]....
        /*031c*/ 	.word	0xffffffff


	//   ....[34]....
        /*0320*/ 	.word	0xffffffff


	//   ....[35]....
        /*0324*/ 	.word	0xffffffff


	//   ....[36]....
        /*0328*/ 	.word	0xffffffff


	//   ....[37]....
        /*032c*/ 	.word	0xffffffff


	//   ....[38]....
        /*0330*/ 	.word	0xffffffff


	//   ....[39]....
        /*0334*/ 	.word	0xffffffff


	//   ....[40]....
        /*0338*/ 	.word	0xffffffff


	//   ....[41]....
        /*033c*/ 	.word	0xffffffff


	//   ....[42]....
        /*0340*/ 	.word	0xffffffff


	//   ....[43]....
        /*0344*/ 	.word	0xffffffff


	//   ....[44]....
        /*0348*/ 	.word	0xffffffff


	//   ....[45]....
        /*034c*/ 	.word	0xffffffff


	//   ....[46]....
        /*0350*/ 	.word	0xffffffff


	//   ....[47]....
        /*0354*/ 	.word	0xffffffff


	//   ....[48]....
        /*0358*/ 	.word	0xffffffff


	//   ....[49]....
        /*035c*/ 	.word	0xffffffff


	//   ....[50]....
        /*0360*/ 	.word	0xffffffff


	//   ....[51]....
        /*0364*/ 	.word	0xffffffff


	//   ....[52]....
        /*0368*/ 	.word	0xffffffff


	//   ....[53]....
        /*036c*/ 	.word	0xffffffff


	//   ....[54]....
        /*0370*/ 	.word	0xffffffff


	//   ....[55]....
        /*0374*/ 	.word	0xffffffff


	//   ....[56]....
        /*0378*/ 	.word	0xffffffff


	//   ....[57]....
        /*037c*/ 	.word	0xffffffff


	//   ....[58]....
        /*0380*/ 	.word	0xffffffff


	//   ....[59]....
        /*0384*/ 	.word	0xffffffff


	//   ....[60]....
        /*0388*/ 	.word	0xffffffff


	//   ....[61]....
        /*038c*/ 	.word	0xffffffff


	//   ....[62]....
        /*0390*/ 	.word	0xffffffff


	//   ....[63]....
        /*0394*/ 	.word	0xffffffff


	//   ....[64]....
        /*0398*/ 	.word	0xffffffff


	//   ....[65]....
        /*039c*/ 	.word	0xffffffff


	//   ....[66]....
        /*03a0*/ 	.word	0xffffffff


	//   ....[67]....
        /*03a4*/ 	.word	0xffffffff


	//   ....[68]....
        /*03a8*/ 	.word	0xffffffff


	//   ....[69]....
        /*03ac*/ 	.word	0xffffffff


	//   ....[70]....
        /*03b0*/ 	.word	0xffffffff


	//   ....[71]....
        /*03b4*/ 	.word	0xffffffff


	//   ....[72]....
        /*03b8*/ 	.word	0xffffffff


	//   ....[73]....
        /*03bc*/ 	.word	0xffffffff


	//   ....[74]....
        /*03c0*/ 	.word	0xffffffff


	//   ....[75]....
        /*03c4*/ 	.word	0xffffffff


	//   ....[76]....
        /*03c8*/ 	.word	0xffffffff


	//   ....[77]....
        /*03cc*/ 	.word	0xffffffff


	//   ....[78]....
        /*03d0*/ 	.word	0xffffffff


	//   ....[79]....
        /*03d4*/ 	.word	0xffffffff


	//   ....[80]....
        /*03d8*/ 	.word	0xffffffff


	//   ....[81]....
        /*03dc*/ 	.word	0xffffffff


	//   ....[82]....
        /*03e0*/ 	.word	0xffffffff


	//   ....[83]....
        /*03e4*/ 	.word	0xffffffff


	//   ....[84]....
        /*03e8*/ 	.word	0xffffffff


	//   ....[85]....
        /*03ec*/ 	.word	0xffffffff


	//   ....[86]....
        /*03f0*/ 	.word	0xffffffff


	//   ....[87]....
        /*03f4*/ 	.word	0xffffffff


	//   ....[88]....
        /*03f8*/ 	.word	0xffffffff


	//   ....[89]....
        /*03fc*/ 	.word	0xffffffff


	//   ....[90]....
        /*0400*/ 	.word	0xffffffff


	//   ....[91]....
        /*0404*/ 	.word	0xffffffff


	//   ....[92]....
        /*0408*/ 	.word	0xffffffff


	//   ....[93]....
        /*040c*/ 	.word	0xffffffff


	//   ....[94]....
        /*0410*/ 	.word	0xffffffff


	//   ....[95]....
        /*0414*/ 	.word	0xffffffff


	//   ....[96]....
        /*0418*/ 	.word	0xffffffff


	//   ....[97]....
        /*041c*/ 	.word	0xffffffff


	//   ....[98]....
        /*0420*/ 	.word	0xffffffff


	//   ....[99]....
        /*0424*/ 	.word	0xffffffff


	//   ....[100]....
        /*0428*/ 	.word	0xffffffff


	//   ....[101]....
        /*042c*/ 	.word	0xffffffff


	//   ....[102]....
        /*0430*/ 	.word	0xffffffff


	//   ....[103]....
        /*0434*/ 	.word	0xffffffff


	//   ....[104]....
        /*0438*/ 	.word	0xffffffff


	//   ....[105]....
        /*043c*/ 	.word	0xffffffff


	//   ....[106]....
        /*0440*/ 	.word	0xffffffff


	//   ....[107]....
        /*0444*/ 	.word	0xffffffff


	//----- nvinfo : EIATTR_COOP_GROUP_INSTR_OFFSETS
	.align		4
.L_364:
        /*0448*/ 	.byte	0x04, 0x28
        /*044a*/ 	.short	(.L_366 - .L_365)


	//   ....[0]....
.L_365:
        /*044c*/ 	.word	0x00000ed0


	//   ....[1]....
        /*0450*/ 	.word	0x00000f10


	//   ....[2]....
        /*0454*/ 	.word	0x00000f40


	//   ....[3]....
        /*0458*/ 	.word	0x00000f70


	//   ....[4]....
        /*045c*/ 	.word	0x00001020


	//   ....[5]....
        /*0460*/ 	.word	0x00001080


	//   ....[6]....
        /*0464*/ 	.word	0x00001100


	//   ....[7]....
        /*0468*/ 	.word	0x00001140


	//   ....[8]....
        /*046c*/ 	.word	0x00001200


	//   ....[9]....
        /*0470*/ 	.word	0x00001260


	//   ....[10]....
        /*0474*/ 	.word	0x000012d0


	//   ....[11]....
        /*0478*/ 	.word	0x000013b0


	//   ....[12]....
        /*047c*/ 	.word	0x000013e0


	//   ....[13]....
        /*0480*/ 	.word	0x00001410


	//   ....[14]....
        /*0484*/ 	.word	0x00001450


	//   ....[15]....
        /*0488*/ 	.word	0x00001470


	//   ....[16]....
        /*048c*/ 	.word	0x00002d00


	//   ....[17]....
        /*0490*/ 	.word	0x00002fb0


	//   ....[18]....
        /*0494*/ 	.word	0x00003660


	//   ....[19]....
        /*0498*/ 	.word	0x00004040


	//   ....[20]....
        /*049c*/ 	.word	0x000044a0


	//   ....[21]....
        /*04a0*/ 	.word	0x000045d0


	//   ....[22]....
        /*04a4*/ 	.word	0x000046b0


	//   ....[23]....
        /*04a8*/ 	.word	0x000047d0


	//   ....[24]....
        /*04ac*/ 	.word	0x00004c10


	//   ....[25]....
        /*04b0*/ 	.word	0x00004c60


	//   ....[26]....
        /*04b4*/ 	.word	0x00004d20


	//   ....[27]....
        /*04b8*/ 	.word	0x00004ea0


	//   ....[28]....
        /*04bc*/ 	.word	0x00007e80


	//   ....[29]....
        /*04c0*/ 	.word	0x000080b0


	//   ....[30]....
        /*04c4*/ 	.word	0x00008620


	//   ....[31]....
        /*04c8*/ 	.word	0x00008ad0


	//   ....[32]....
        /*04cc*/ 	.word	0x00009150


	//   ....[33]....
        /*04d0*/ 	.word	0x00009250


	//   ....[34]....
        /*04d4*/ 	.word	0x00009360


	//   ....[35]....
        /*04d8*/ 	.word	0x000093b0


	//   ....[36]....
        /*04dc*/ 	.word	0x000094a0


	//   ....[37]....
        /*04e0*/ 	.word	0x000095c0


	//   ....[38]....
        /*04e4*/ 	.word	0x00009690


	//   ....[39]....
        /*04e8*/ 	.word	0x000097c0


	//   ....[40]....
        /*04ec*/ 	.word	0x0000cae0


	//   ....[41]....
        /*04f0*/ 	.word	0x0000cb80


	//   ....[42]....
        /*04f4*/ 	.word	0x0000cbf0


	//   ....[43]....
        /*04f8*/ 	.word	0x0000cd20


	//   ....[44]....
        /*04fc*/ 	.word	0x0000cdb0


	//   ....[45]....
        /*0500*/ 	.word	0x0000cde0


	//   ....[46]....
        /*0504*/ 	.word	0x0000cf70


	//   ....[47]....
        /*0508*/ 	.word	0x0000d450


	//   ....[48]....
        /*050c*/ 	.word	0x00010280


	//   ....[49]....
        /*0510*/ 	.word	0x000109b0


	//   ....[50]....
        /*0514*/ 	.word	0x00010bc0


	//   ....[51]....
        /*0518*/ 	.word	0x00011060


	//   ....[52]....
        /*051c*/ 	.word	0x00011740


	//   ....[53]....
        /*0520*/ 	.word	0x00011850


	//   ....[54]....
        /*0524*/ 	.word	0x000118a0


	//   ....[55]....
        /*0528*/ 	.word	0x00011960


	//   ....[56]....
        /*052c*/ 	.word	0x00011a50


	//   ....[57]....
        /*0530*/ 	.word	0x00011b60


	//   ....[58]....
        /*0534*/ 	.word	0x00011c10


	//   ....[59]....
        /*0538*/ 	.word	0x00011d20


	//   ....[60]....
        /*053c*/ 	.word	0x00013c30


	//   ....[61]....
        /*0540*/ 	.word	0x00013c40


	//   ....[62]....
        /*0544*/ 	.word	0x00013c50


	//   ....[63]....
        /*0548*/ 	.word	0x00013c60


	//   ....[64]....
        /*054c*/ 	.word	0x00013c90


	//   ....[65]....
        /*0550*/ 	.word	0x00013cb0


	//   ....[66]....
        /*0554*/ 	.word	0x00013cd0


	//   ....[67]....
        /*0558*/ 	.word	0x00013ce0


	//   ....[68]....
        /*055c*/ 	.word	0x00015190


	//   ....[69]....
        /*0560*/ 	.word	0x000157e0


	//   ....[70]....
        /*0564*/ 	.word	0x00015800


	//   ....[71]....
        /*0568*/ 	.word	0x00015810


	//   ....[72]....
        /*056c*/ 	.word	0x00015820


	//   ....[73]....
        /*0570*/ 	.word	0x00015830


	//   ....[74]....
        /*0574*/ 	.word	0x00015840


	//   ....[75]....
        /*0578*/ 	.word	0x00015850


	//   ....[76]....
        /*057c*/ 	.word	0x000159b0


	//   ....[77]....
        /*0580*/ 	.word	0x000159c0


	//   ....[78]....
        /*0584*/ 	.word	0x00015ac0


	//   ....[79]....
        /*0588*/ 	.word	0x00015af0


	//   ....[80]....
        /*058c*/ 	.word	0x00015bd0


	//   ....[81]....
        /*0590*/ 	.word	0x00015c00


	//   ....[82]....
        /*0594*/ 	.word	0x00015ce0


	//   ....[83]....
        /*0598*/ 	.word	0x00015d10


	//   ....[84]....
        /*059c*/ 	.word	0x00015df0


	//   ....[85]....
        /*05a0*/ 	.word	0x00015e20


	//   ....[86]....
        /*05a4*/ 	.word	0x00015f00


	//   ....[87]....
        /*05a8*/ 	.word	0x00015f30


	//   ....[88]....
        /*05ac*/ 	.word	0x00016010


	//   ....[89]....
        /*05b0*/ 	.word	0x00016040


	//   ....[90]....
        /*05b4*/ 	.word	0x00016120


	//   ....[91]....
        /*05b8*/ 	.word	0x00016140


	//   ....[92]....
        /*05bc*/ 	.word	0x00016770


	//   ....[93]....
        /*05c0*/ 	.word	0x00016780


	//   ....[94]....
        /*05c4*/ 	.word	0x00016850


	//   ....[95]....
        /*05c8*/ 	.word	0x00016880


	//   ....[96]....
        /*05cc*/ 	.word	0x00016950


	//   ....[97]....
        /*05d0*/ 	.word	0x00016980


	//   ....[98]....
        /*05d4*/ 	.word	0x00016a50


	//   ....[99]....
        /*05d8*/ 	.word	0x00016a80


	//   ....[100]....
        /*05dc*/ 	.word	0x00016b50


	//   ....[101]....
        /*05e0*/ 	.word	0x00016b80


	//   ....[102]....
        /*05e4*/ 	.word	0x00016c50


	//   ....[103]....
        /*05e8*/ 	.word	0x00016c80


	//   ....[104]....
        /*05ec*/ 	.word	0x00016d50


	//   ....[105]....
        /*05f0*/ 	.word	0x00016d80


	//   ....[106]....
        /*05f4*/ 	.word	0x00016e50


	//   ....[107]....
        /*05f8*/ 	.word	0x00016e70


	//----- nvinfo : EIATTR_EXIT_INSTR_OFFSETS
	.align		4
.L_366:
        /*05fc*/ 	.byte	0x04, 0x1c
        /*05fe*/ 	.short	(.L_368 - .L_367)


	//   ....[0]....
.L_367:
        /*0600*/ 	.word	0x00000040


	//   ....[1]....
        /*0604*/ 	.word	0x00016150


	//   ....[2]....
        /*0608*/ 	.word	0x000161b0


	//   ....[3]....
        /*060c*/ 	.word	0x00016210


	//   ....[4]....
        /*0610*/ 	.word	0x00016e80


	//   ....[5]....
        /*0614*/ 	.word	0x00016ed0


	//   ....[6]....
        /*0618*/ 	.word	0x00016f30


	//----- nvinfo : EIATTR_CTAIDZ_USED
	.align		4
.L_368:
        /*061c*/ 	.byte	0x01, 0x04
	.zero		2


	//----- nvinfo : EIATTR_MAX_THREADS
	.align		4
        /*0620*/ 	.byte	0x04, 0x05
        /*0622*/ 	.short	(.L_370 - .L_369)
.L_369:
        /*0624*/ 	.word	0x00000080
        /*0628*/ 	.word	0x00000001
        /*062c*/ 	.word	0x00000001


	//----- nvinfo : EIATTR_CRS_STACK_SIZE
	.align		4
.L_370:
        /*0630*/ 	.byte	0x04, 0x1e
        /*0632*/ 	.short	(.L_372 - .L_371)
.L_371:
        /*0634*/ 	.word	0x00000000
.L_372:


//--------------------- .nv.info._ZN7cutlass13device_kernelIN5flash19enable_sm80_to_sm89INS1_16FlashAttnFwdSm80INS1_25CollectiveMainloopFwdSm80ILi4ELi1ELb0EN4cute5tupleIJNS5_1CILi128EEENS7_ILi48EEES8_EEELi128ENS_10bfloat16_tEfNS_4arch4Sm80ELb0ELb1ELb1ELb1ELb0ELb0ELb1ELb0EEENS1_21CollectiveEpilogueFwdINS6_IJS8_S8_S9_EEENS6_IJNS7_ILi1EEESH_SH_EEESB_SD_Li128ELb1ELb1ELb0ELb0EEENS1_19SingleTileSchedulerILb1ELb0ELb1ELi128EEEEEEEEEvNT_6ParamsE --------------------------
	.section	.nv.info._ZN7cutlass13device_kernelIN5flash19enable_sm80_to_sm89INS1_16FlashAttnFwdSm80INS1_25CollectiveMainloopFwdSm80ILi4ELi1ELb0EN4cute5tupleIJNS5_1CILi128EEENS7_ILi48EEES8_EEELi128ENS_10bfloat16_tEfNS_4arch4Sm80ELb0ELb1ELb1ELb1ELb0ELb0ELb1ELb0EEENS1_21CollectiveEpilogueFwdINS6_IJS8_S8_S9_EEENS6_IJNS7_ILi1EEESH_SH_EEESB_SD_Li128ELb1ELb1ELb0ELb0EEENS1_19SingleTileSchedulerILb1ELb0ELb1ELi128EEEEEEEEEvNT_6ParamsE,"",@"SHT_CUDA_INFO"
	.sectionflags	@""
	.align	4


	//----- nvinfo : EIATTR_CUDA_API_VERSION
	.align		4
        /*0000*/ 	.byte	0x04, 0x37
        /*0002*/ 	.short	(.L_374 - .L_373)
.L_373:
        /*0004*/ 	.word	0x00000082


	//----- nvinfo : EIATTR_SW2861232_WAR
	.align		4
.L_374:
        /*0008*/ 	.byte	0x01, 0x35
	.zero		2


	//----- nvinfo : EIATTR_PARAM_CBANK
	.align		4
        /*000c*/ 	.byte	0x04, 0x0a
        /*000e*/ 	.short	(.L_376 - .L_375)
	.align		4
.L_375:
        /*0010*/ 	.word	index@(.nv.constant0._ZN7cutlass13device_kernelIN5flash19enable_sm80_to_sm89INS1_16FlashAttnFwdSm80INS1_25CollectiveMainloopFwdSm80ILi4ELi1ELb0EN4cute5tupleIJNS5_1CILi128EEENS7_ILi48EEES8_EEELi128ENS_10bfloat16_tEfNS_4arch4Sm80ELb0ELb1ELb1ELb1ELb0ELb0ELb1ELb0EEENS1_21CollectiveEpilogueFwdINS6_IJS8_S8_S9_EEENS6_IJNS7_ILi1EEESH_SH_EEESB_SD_Li128ELb1ELb1ELb0ELb0EEENS1_19SingleTileSchedulerILb1ELb0ELb1ELi128EEEEEEEEEvNT_6ParamsE)
        /*0014*/ 	.short	0x0160
        /*0016*/ 	.short	0x0418


	//----- nvinfo : EIATTR_CBANK_PARAM_SIZE
	.align		4
.L_376:
        /*0018*/ 	.byte	0x03, 0x19
        /*001a*/ 	.short	0x0418


	//----- nvinfo : EIATTR_KPARAM_INFO
	.align		4
        /*001c*/ 	.byte	0x04, 0x17
        /*001e*/ 	.short	(.L_378 - .L_377)
.L_377:
        /*0020*/ 	.word	0x00000000
        /*0024*/ 	.short	0x0000
        /*0026*/ 	.short	0x0000
        /*0028*/ 	.byte	0x00, 0xf0, 0x61, 0x10


	//----- nvinfo : EIATTR_MAXREG_COUNT
	.align		4
.L_378:
        /*002c*/ 	.byte	0x03, 0x1b
        /*002e*/ 	.short	0x00ff


	//----- nvinfo : EIATTR_NUM_BARRIERS
	.align		4
        /*0030*/ 	.byte	0x02, 0x4c
        /*0032*/ 	.byte	0x02
	.zero		1


	//----- nvinfo : EIATTR_ANNOTATIONS
	.align		4
        /*0034*/ 	.byte	0x04, 0x55
        /*0036*/ 	.short	(.L_380 - .L_379)


	//   ....[0]....
.L_379:
        /* <DEDUP_REMOVED lines=45> */


	//----- nvinfo : EIATTR_MERCURY_ISA_VERSION
	.align		4
.L_380:
        /*02f8*/ 	.byte	0x03, 0x5f
        /*02fa*/ 	.short	0x0000


	//----- nvinfo : EIATTR_COOP_GROUP_MASK_REGIDS
	.align		4
        /*02fc*/ 	.byte	0x04, 0x29
        /*02fe*/ 	.short	(.L_382 - .L_381)


	//   ....[0]....
.L_381:
        /*0300*/ 	.word	0xffffffff


	//   ....[1]....
        /*0304*/ 	.word	0xffffffff


	//   ....[2]....
        /*0308*/ 	.word	0xffffffff


	//   ....[3]....
        /*030c*/ 	.word	0xffffffff


	//   ....[4]....
        /*0310*/ 	.word	0xffffffff


	//   ....[5]....
        /*0314*/ 	.word	0xffffffff


	//   ....[6]....
        /*0318*/ 	.word	0xffffffff


	//   ....[7]....
        /*031c*/ 	.word	0xffffffff


	//   ....[8]....
        /*0320*/ 	.word	0xffffffff


	//   ....[9]....
        /*0324*/ 	.word	0xffffffff


	//   ....[10]....
        /*0328*/ 	.word	0xffffffff


	//   ....[11]....
        /*032c*/ 	.word	0xffffffff


	//   ....[12]....
        /*0330*/ 	.word	0xffffffff


	//   ....[13]....
        /*0334*/ 	.word	0xffffffff


	//   ....[14]....
        /*0338*/ 	.word	0xffffffff


	//   ....[15]....
        /*033c*/ 	.word	0xffffffff


	//   ....[16]....
        /*0340*/ 	.word	0xffffffff


	//   ....[17]....
        /*0344*/ 	.word	0xffffffff


	//   ....[18]....
        /*0348*/ 	.word	0xffffffff


	//   ....[19]....
        /*034c*/ 	.word	0xffffffff


	//   ....[20]....
        /*0350*/ 	.word	0xffffffff


	//   ....[21]....
        /*0354*/ 	.word	0xffffffff


	//   ....[22]....
        /*0358*/ 	.word	0xffffffff


	//   ....[23]....
        /*035c*/ 	.word	0xffffffff


	//   ....[24]....
        /*0360*/ 	.word	0xffffffff


	//   ....[25]....
        /*0364*/ 	.word	0xffffffff


	//   ....[26]....
        /*0368*/ 	.word	0xffffffff


	//   ....[27]....
        /*036c*/ 	.word	0xffffffff


	//   ....[28]....
        /*0370*/ 	.word	0xffffffff


	//   ....[29]....
        /*0374*/ 	.word	0xffffffff


	//   ....[30]....
        /*0378*/ 	.word	0xffffffff


	//   ....[31]....
        /*037c*/ 	.word	0xffffffff


	//   ....[32]....
        /*0380*/ 	.word	0xffffffff


	//   ....[33]....
        /*0384*/ 	.word	0xffffffff


	//   ....[34]....
        /*0388*/ 	.word	0xffffffff


	//   ....[35]....
        /*038c*/ 	.word	0xffffffff


	//   ....[36]....
        /*0390*/ 	.word	0xffffffff


	//   ....[37]....
        /*0394*/ 	.word	0xffffffff


	//   ....[38]....
        /*0398*/ 	.word	0xffffffff


	//   ....[39]....
        /*039c*/ 	.word	0xffffffff


	//   ....[40]....
        /*03a0*/ 	.word	0xffffffff


	//   ....[41]....
        /*03a4*/ 	.word	0xffffffff


	//   ....[42]....
        /*03a8*/ 	.word	0xffffffff


	//   ....[43]....
        /*03ac*/ 	.word	0xffffffff


	//   ....[44]....
        /*03b0*/ 	.word	0xffffffff


	//   ....[45]....
        /*03b4*/ 	.word	0xffffffff


	//   ....[46]....
        /*03b8*/ 	.word	0xffffffff


	//   ....[47]....
        /*03bc*/ 	.word	0xffffffff


	//   ....[48]....
        /*03c0*/ 	.word	0xffffffff


	//   ....[49]....
        /*03c4*/ 	.word	0xffffffff


	//   ....[50]....
        /*03c8*/ 	.word	0xffffffff


	//   ....[51]....
        /*03cc*/ 	.word	0xffffffff


	//   ....[52]....
        /*03d0*/ 	.word	0xffffffff


	//   ....[53]....
        /*03d4*/ 	.word	0xffffffff


	//   ....[54]....
        /*03d8*/ 	.word	0xffffffff


	//   ....[55]....
        /*03dc*/ 	.word	0xffffffff


	//   ....[56]....
        /*03e0*/ 	.word	0xffffffff


	//   ....[57]....
        /*03e4*/ 	.word	0xffffffff


	//   ....[58]....
        /*03e8*/ 	.word	0xffffffff


	//   ....[59]....
        /*03ec*/ 	.word	0xffffffff


	//   ....[60]....
        /*03f0*/ 	.word	0xffffffff


	//   ....[61]....
        /*03f4*/ 	.word	0xffffffff


	//   ....[62]....
        /*03f8*/ 	.word	0xffffffff


	//   ....[63]....
        /*03fc*/ 	.word	0xffffffff


	//   ....[64]....
        /*0400*/ 	.word	0xffffffff


	//   ....[65]....
        /*0404*/ 	.word	0xffffffff


	//   ....[66]....
        /*0408*/ 	.word	0xffffffff


	//   ....[67]....
        /*040c*/ 	.word	0xffffffff


	//   ....[68]....
        /*0410*/ 	.word	0xffffffff


	//   ....[69]....
        /*0414*/ 	.word	0xffffffff


	//   ....[70]....
        /*0418*/ 	.word	0xffffffff


	//   ....[71]....
        /*041c*/ 	.word	0xffffffff


	//   ....[72]....
        /*0420*/ 	.word	0xffffffff


	//   ....[73]....
        /*0424*/ 	.word	0xffffffff


	//   ....[74]....
        /*0428*/ 	.word	0xffffffff


	//   ....[75]....
        /*042c*/ 	.word	0xffffffff


	//   ....[76]....
        /*0430*/ 	.word	0xffffffff


	//   ....[77]....
        /*0434*/ 	.word	0xffffffff


	//   ....[78]....
        /*0438*/ 	.word	0xffffffff


	//   ....[79]....
        /*043c*/ 	.word	0xffffffff


	//   ....[80]....
        /*0440*/ 	.word	0xffffffff


	//   ....[81]....
        /*0444*/ 	.word	0xffffffff


	//   ....[82]....
        /*0448*/ 	.word	0xffffffff


	//   ....[83]....
        /*044c*/ 	.word	0xffffffff


	//   ....[84]....
        /*0450*/ 	.word	0xffffffff


	//   ....[85]....
        /*0454*/ 	.word	0xffffffff


	//   ....[86]....
        /*0458*/ 	.word	0xffffffff


	//   ....[87]....
        /*045c*/ 	.word	0xffffffff


	//   ....[88]....
        /*0460*/ 	.word	0xffffffff


	//   ....[89]....
        /*0464*/ 	.word	0xffffffff


	//   ....[90]....
        /*0468*/ 	.word	0xffffffff


	//   ....[91]....
        /*046c*/ 	.word	0xffffffff


	//   ....[92]....
        /*0470*/ 	.word	0xffffffff


	//   ....[93]....
        /*0474*/ 	.word	0xffffffff


	//   ....[94]....
        /*0478*/ 	.word	0xffffffff


	//   ....[95]....
        /*047c*/ 	.word	0xffffffff


	//   ....[96]....
        /*0480*/ 	.word	0xffffffff


	//   ....[97]....
        /*0484*/ 	.word	0xffffffff


	//   ....[98]....
        /*0488*/ 	.word	0xffffffff


	//   ....[99]....
        /*048c*/ 	.word	0xffffffff


	//   ....[100]....
        /*0490*/ 	.word	0xffffffff


	//   ....[101]....
        /*0494*/ 	.word	0xffffffff


	//   ....[102]....
        /*0498*/ 	.word	0xffffffff


	//   ....[103]....
        /*049c*/ 	.word	0xffffffff


	//   ....[104]....
        /*04a0*/ 	.word	0xffffffff


	//   ....[105]....
        /*04a4*/ 	.word	0xffffffff


	//   ....[106]....
        /*04a8*/ 	.word	0xffffffff


	//   ....[107]....
        /*04ac*/ 	.word	0xffffffff


	//   ....[108]....
        /*04b0*/ 	.word	0xffffffff


	//----- nvinfo : EIATTR_COOP_GROUP_INSTR_OFFSETS
	.align		4
.L_382:
        /*04b4*/ 	.byte	0x04, 0x28
        /*04b6*/ 	.short	(.L_384 - .L_383)


	//   ....[0]....
.L_383:
        /*04b8*/ 	.word	0x00000090


	//   ....[1]....
        /*04bc*/ 	.word	0x00001650


	//   ....[2]....
        /*04c0*/ 	.word	0x00001680


	//   ....[3]....
        /*04c4*/ 	.word	0x00001900


	//   ....[4]....
        /*04c8*/ 	.word	0x00001930


	//   ....[5]....
        /*04cc*/ 	.word	0x00001a10


	//   ....[6]....
        /*04d0*/ 	.word	0x00001a40


	//   ....[7]....
        /*04d4*/ 	.word	0x00001b20


	//   ....[8]....
        /*04d8*/ 	.word	0x00001b50


	//   ....[9]....
        /*04dc*/ 	.word	0x00001c30


	//   ....[10]....
        /*04e0*/ 	.word	0x00001c60


	//   ....[11]....
        /*04e4*/ 	.word	0x00001d40


	//   ....[12]....
        /*04e8*/ 	.word	0x00001d70


	//   ....[13]....
        /*04ec*/ 	.word	0x00001e50


	//   ....[14]....
        /*04f0*/ 	.word	0x00001e80


	//   ....[15]....
        /*04f4*/ 	.word	0x00001f60


	//   ....[16]....
        /*04f8*/ 	.word	0x00001fa0


	//   ....[17]....
        /*04fc*/ 	.word	0x000036a0


	//   ....[18]....
        /*0500*/ 	.word	0x00003ef0


	//   ....[19]....
        /*0504*/ 	.word	0x00004640


	//   ....[20]....
        /*0508*/ 	.word	0x00004d90


	//   ....[21]....
        /*050c*/ 	.word	0x000051e0


	//   ....[22]....
        /*0510*/ 	.word	0x00005220


	//   ....[23]....
        /*0514*/ 	.word	0x00005390


	//   ....[24]....
        /*0518*/ 	.word	0x000053d0


	//   ....[25]....
        /*051c*/ 	.word	0x000059a0


	//   ....[26]....
        /*0520*/ 	.word	0x00005a70


	//   ....[27]....
        /*0524*/ 	.word	0x00005ac0


	//   ....[28]....
        /*0528*/ 	.word	0x00005cf0


	//   ....[29]....
        /*052c*/ 	.word	0x00008a40


	//   ....[30]....
        /*0530*/ 	.word	0x00008d10


	//   ....[31]....
        /*0534*/ 	.word	0x00009330


	//   ....[32]....
        /*0538*/ 	.word	0x00009930


	//   ....[33]....
        /*053c*/ 	.word	0x0000a160


	//   ....[34]....
        /*0540*/ 	.word	0x0000a1d0


	//   ....[35]....
        /*0544*/ 	.word	0x0000a300


	//   ....[36]....
        /*0548*/ 	.word	0x0000a350


	//   ....[37]....
        /*054c*/ 	.word	0x0000a750


	//   ....[38]....
        /*0550*/ 	.word	0x0000a790


	//   ....[39]....
        /*0554*/ 	.word	0x0000a810


	//   ....[40]....
        /*0558*/ 	.word	0x0000a8d0


	//   ....[41]....
        /*055c*/ 	.word	0x0000db50


	//   ....[42]....
        /*0560*/ 	.word	0x0000dbe0


	//   ....[43]....
        /*0564*/ 	.word	0x0000dc60


	//   ....[44]....
        /*0568*/ 	.word	0x0000dda0


	//   ....[45]....
        /*056c*/ 	.word	0x0000de30


	//   ....[46]....
        /*0570*/ 	.word	0x0000de60


	//   ....[47]....
        /*0574*/ 	.word	0x0000dff0


	//   ....[48]....
        /*0578*/ 	.word	0x0000e4c0


	//   ....[49]....
        /*057c*/ 	.word	0x00011440


	//   ....[50]....
        /*0580*/ 	.word	0x00011810


	//   ....[51]....
        /*0584*/ 	.word	0x00011e20


	//   ....[52]....
        /*0588*/ 	.word	0x00012410


	//   ....[53]....
        /*058c*/ 	.word	0x00012c30


	//   ....[54]....
        /*0590*/ 	.word	0x00012ca0


	//   ....[55]....
        /*0594*/ 	.word	0x00012dd0


	//   ....[56]....
        /*0598*/ 	.word	0x00012e20


	//   ....[57]....
        /*059c*/ 	.word	0x00013220


	//   ....[58]....
        /*05a0*/ 	.word	0x00013260


	//   ....[59]....
        /*05a4*/ 	.word	0x000132e0


	//   ....[60]....
        /*05a8*/ 	.word	0x000133a0


	//   ....[61]....
        /*05ac*/ 	.word	0x00015160


	//   ....[62]....
        /*05b0*/ 	.word	0x00015170


	//   ....[63]....
        /*05b4*/ 	.word	0x00015180


	//   ....[64]....
        /*05b8*/ 	.word	0x00015190


	//   ....[65]....
        /*05bc*/ 	.word	0x000151c0


	//   ....[66]....
        /*05c0*/ 	.word	0x000151e0


	//   ....[67]....
        /*05c4*/ 	.word	0x00015200


	//   ....[68]....
        /*05c8*/ 	.word	0x00015210


	//   ....[69]....
        /*05cc*/ 	.word	0x00016d90


	//   ....[70]....
        /*05d0*/ 	.word	0x00016db0


	//   ....[71]....
        /*05d4*/ 	.word	0x00016de0


	//   ....[72]....
        /*05d8*/ 	.word	0x00016e00


	//   ....[73]....
        /*05dc*/ 	.word	0x00016e20


	//   ....[74]....
        /*05e0*/ 	.word	0x00016e40


	//   ....[75]....
        /*05e4*/ 	.word	0x00016e50


	//   ....[76]....
        /*05e8*/ 	.word	0x00016e60


	//   ....[77]....
        /*05ec*/ 	.word	0x000170a0


	//   ....[78]....
        /*05f0*/ 	.word	0x000170b0


	//   ....[79]....
        /*05f4*/ 	.word	0x000171b0


	//   ....[80]....
        /*05f8*/ 	.word	0x000171e0


	//   ....[81]....
        /*05fc*/ 	.word	0x000172c0


	//   ....[82]....
        /*0600*/ 	.word	0x000172f0


	//   ....[83]....
        /*0604*/ 	.word	0x000173d0


	//   ....[84]....
        /*0608*/ 	.word	0x00017400


	//   ....[85]....
        /*060c*/ 	.word	0x000174e0


	//   ....[86]....
        /*0610*/ 	.word	0x00017510


	//   ....[87]....
        /*0614*/ 	.word	0x000175f0


	//   ....[88]....
        /*0618*/ 	.word	0x00017620


	//   ....[89]....
        /*061c*/ 	.word	0x00017700


	//   ....[90]....
        /*0620*/ 	.word	0x00017730


	//   ....[91]....
        /*0624*/ 	.word	0x00017810


	//   ....[92]....
        /*0628*/ 	.word	0x00017830


	//   ....[93]....
        /*062c*/ 	.word	0x00017fe0


	//   ....[94]....
        /*0630*/ 	.word	0x00017ff0


	//   ....[95]....
        /*0634*/ 	.word	0x000180c0


	//   ....[96]....
        /*0638*/ 	.word	0x000180f0


	//   ....[97]....
        /*063c*/ 	.word	0x000181c0


	//   ....[98]....
        /*0640*/ 	.word	0x000181f0


	//   ....[99]....
        /*0644*/ 	.word	0x000182c0


	//   ....[100]....
        /*0648*/ 	.word	0x000182f0


	//   ....[101]....
        /*064c*/ 	.word	0x000183c0


	//   ....[102]....
        /*0650*/ 	.word	0x000183f0


	//   ....[103]....
        /*0654*/ 	.word	0x000184c0


	//   ....[104]....
        /*0658*/ 	.word	0x000184f0


	//   ....[105]....
        /*065c*/ 	.word	0x000185c0


	//   ....[106]....
        /*0660*/ 	.word	0x000185f0


	//   ....[107]....
        /*0664*/ 	.word	0x000186c0


	//   ....[108]....
        /*0668*/ 	.word	0x000186e0


	//----- nvinfo : EIATTR_EXIT_INSTR_OFFSETS
	.align		4
.L_384:
        /*066c*/ 	.byte	0x04, 0x1c
        /*066e*/ 	.short	(.L_386 - .L_385)


	//   ....[0]....
.L_385:
        /*0670*/ 	.word	0x00000350


	//   ....[1]....
        /*0674*/ 	.word	0x00017840


	//   ....[2]....
        /*0678*/ 	.word	0x000178a0


	//   ....[3]....
        /*067c*/ 	.word	0x00017900


	//   ....[4]....
        /*0680*/ 	.word	0x000186f0


	//   ....[5]....
        /*0684*/ 	.word	0x00018740


	//   ....[6]....
        /*0688*/ 	.word	0x000187a0


	//----- nvinfo : EIATTR_CTAIDZ_USED
	.align		4
.L_386:
        /*068c*/ 	.byte	0x01, 0x04
	.zero		2


	//----- nvinfo : EIATTR_MAX_THREADS
	.align		4
        /*0690*/ 	.byte	0x04, 0x05
        /*0692*/ 	.short	(.L_388 - .L_387)
.L_387:
        /*0694*/ 	.word	0x00000080
        /*0698*/ 	.word	0x00000001
        /*069c*/ 	.word	0x00000001


	//----- nvinfo : EIATTR_CRS_STACK_SIZE
	.align		4
.L_388:
        /*06a0*/ 	.byte	0x04, 0x1e
        /*06a2*/ 	.short	(.L_390 - .L_389)
.L_389:
        /*06a4*/ 	.word	0x00000000
.L_390:


//--------------------- .nv.info._ZN7cutlass13device_kernelIN5flash19enable_sm80_to_sm89INS1_16FlashAttnFwdSm80INS1_25CollectiveMainloopFwdSm80ILi4ELi1ELb0EN4cute5tupleIJNS5_1CILi128EEENS7_ILi48EEES8_EEELi128ENS_10bfloat16_tEfNS_4arch4Sm80ELb0ELb1ELb1ELb1ELb0ELb1ELb1ELb0EEENS1_21CollectiveEpilogueFwdINS6_IJS8_S8_S9_EEENS6_IJNS7_ILi1EEESH_SH_EEESB_SD_Li128ELb1ELb1ELb0ELb0EEENS1_19SingleTileSchedulerILb1ELb0ELb1ELi128EEEEEEEEEvNT_6ParamsE --------------------------
	.section	.nv.info._ZN7cutlass13device_kernelIN5flash19enable_sm80_to_sm89INS1_16FlashAttnFwdSm80INS1_25CollectiveMainloopFwdSm80ILi4ELi1ELb0EN4cute5tupleIJNS5_1CILi128EEENS7_ILi48EEES8_EEELi128ENS_10bfloat16_tEfNS_4arch4Sm80ELb0ELb1ELb1ELb1ELb0ELb1ELb1ELb0EEENS1_21CollectiveEpilogueFwdINS6_IJS8_S8_S9_EEENS6_IJNS7_ILi1EEESH_SH_EEESB_SD_Li128ELb1ELb1ELb0ELb0EEENS1_19SingleTileSchedulerILb1ELb0ELb1ELi128EEEEEEEEEvNT_6ParamsE,"",@"SHT_CUDA_INFO"
	.sectionflags	@""
	.align	4


	//----- nvinfo : EIATTR_CUDA_API_VERSION
	.align		4
        /*0000*/ 	.byte	0x04, 0x37
        /*0002*/ 	.short	(.L_392 - .L_391)
.L_391:
        /*0004*/ 	.word	0x00000082


	//----- nvinfo : EIATTR_SW2861232_WAR
	.align		4
.L_392:
        /*0008*/ 	.byte	0x01, 0x35
	.zero		2


	//----- nvinfo : EIATTR_PARAM_CBANK
	.align		4
        /*000c*/ 	.byte	0x04, 0x0a
        /*000e*/ 	.short	(.L_394 - .L_393)
	.align		4
.L_393:
        /*0010*/ 	.word	index@(.nv.constant0._ZN7cutlass13device_kernelIN5flash19enable_sm80_to_sm89INS1_16FlashAttnFwdSm80INS1_25CollectiveMainloopFwdSm80ILi4ELi1ELb0EN4cute5tupleIJNS5_1CILi128EEENS7_ILi48EEES8_EEELi128ENS_10bfloat16_tEfNS_4arch4Sm80ELb0ELb1ELb1ELb1ELb0ELb1ELb1ELb0EEENS1_21CollectiveEpilogueFwdINS6_IJS8_S8_S9_EEENS6_IJNS7_ILi1EEESH_SH_EEESB_SD_Li128ELb1ELb1ELb0ELb0EEENS1_19SingleTileSchedulerILb1ELb0ELb1ELi128EEEEEEEEEvNT_6ParamsE)
        /*0014*/ 	.short	0x0160
        /*0016*/ 	.short	0x0418


	//----- nvinfo : EIATTR_CBANK_PARAM_SIZE
	.align		4
.L_394:
        /*0018*/ 	.byte	0x03, 0x19
        /*001a*/ 	.short	0x0418


	//----- nvinfo : EIATTR_KPARAM_INFO
	.align		4
        /*001c*/ 	.byte	0x04, 0x17
        /*001e*/ 	.short	(.L_396 - .L_395)
.L_395:
        /*0020*/ 	.word	0x00000000
        /*0024*/ 	.short	0x0000
        /*0026*/ 	.short	0x0000
        /*0028*/ 	.byte	0x00, 0xf0, 0x61, 0x10


	//----- nvinfo : EIATTR_MAXREG_COUNT
	.align		4
.L_396:
        /*002c*/ 	.byte	0x03, 0x1b
        /*002e*/ 	.short	0x00ff


	//----- nvinfo : EIATTR_NUM_BARRIERS
	.align		4
        /*0030*/ 	.byte	0x02, 0x4c
        /*0032*/ 	.byte	0x02
	.zero		1


	//----- nvinfo : EIATTR_ANNOTATIONS
	.align		4
        /*0034*/ 	.byte	0x04, 0x55
        /*0036*/ 	.short	(.L_398 - .L_397)


	//   ....[0]....
.L_397:
        /* <DEDUP_REMOVED lines=69> */


	//----- nvinfo : EIATTR_MERCURY_ISA_VERSION
	.align		4
.L_398:
        /*0470*/ 	.byte	0x03, 0x5f
        /*0472*/ 	.short	0x0000


	//----- nvinfo : EIATTR_COOP_GROUP_MASK_REGIDS
	.align		4
        /*0474*/ 	.byte	0x04, 0x29
        /*0476*/ 	.short	(.L_400 - .L_399)


	//   ....[0]....
.L_399:
        /*0478*/ 	.word	0xffffffff


	//   ....[1]....
        /*047c*/ 	.word	0xffffffff


	//   ....[2]....
        /*0480*/ 	.word	0xffffffff


	//   ....[3]....
        /*0484*/ 	.word	0xffffffff


	//   ....[4]....
        /*0488*/ 	.word	0xffffffff


	//   ....[5]....
        /*048c*/ 	.word	0xffffffff


	//   ....[6]....
        /*0490*/ 	.word	0xffffffff


	//   ....[7]....
        /*0494*/ 	.word	0xffffffff


	//   ....[8]....
        /*0498*/ 	.word	0xffffffff


	//   ....[9]....
        /*049c*/ 	.word	0xffffffff


	//   ....[10]....
        /*04a0*/ 	.word	0xffffffff


	//   ....[11]....
        /*04a4*/ 	.word	0xffffffff


	//   ....[12]....
        /*04a8*/ 	.word	0xffffffff


	//   ....[13]....
        /*04ac*/ 	.word	0xffffffff


	//   ....[14]....
        /*04b0*/ 	.word	0xffffffff


	//   ....[15]....
        /*04b4*/ 	.word	0xffffffff


	//   ....[16]....
        /*04b8*/ 	.word	0xffffffff


	//   ....[17]....
        /*04bc*/ 	.word	0xffffffff


	//   ....[18]....
        /*04c0*/ 	.word	0xffffffff


	//   ....[19]....
        /*04c4*/ 	.word	0xffffffff


	//   ....[20]....
        /*04c8*/ 	.word	0xffffffff


	//   ....[21]....
        /*04cc*/ 	.word	0xffffffff


	//   ....[22]....
        /*04d0*/ 	.word	0xffffffff


	//   ....[23]....
        /*04d4*/ 	.word	0xffffffff


	//   ....[24]....
        /*04d8*/ 	.word	0xffffffff


	//   ....[25]....
        /*04dc*/ 	.word	0xffffffff


	//   ....[26]....
        /*04e0*/ 	.word	0xffffffff


	//   ....[27]....
        /*04e4*/ 	.word	0xffffffff


	//   ....[28]....
        /*04e8*/ 	.word	0xffffffff


	//   ....[29]....
        /*04ec*/ 	.word	0xffffffff


	//   ....[30]....
        /*04f0*/ 	.word	0xffffffff


	//   ....[31]....
        /*04f4*/ 	.word	0xffffffff


	//   ....[32]....
        /*04f8*/ 	.word	0xffffffff


	//   ....[33]....
        /*04fc*/ 	.word	0xffffffff


	//   ....[34]....
        /*0500*/ 	.word	0xffffffff


	//   ....[35]....
        /*0504*/ 	.word	0xffffffff


	//   ....[36]....
        /*0508*/ 	.word	0xffffffff


	//   ....[37]....
        /*050c*/ 	.word	0xffffffff


	//   ....[38]....
        /*0510*/ 	.word	0xffffffff


	//   ....[39]....
        /*0514*/ 	.word	0xffffffff


	//   ....[40]....
        /*0518*/ 	.word	0xffffffff


	//   ....[41]....
        /*051c*/ 	.word	0xffffffff


	//   ....[42]....
        /*0520*/ 	.word	0xffffffff


	//   ....[43]....
        /*0524*/ 	.word	0xffffffff


	//   ....[44]....
        /*0528*/ 	.word	0xffffffff


	//   ....[45]....
        /*052c*/ 	.word	0xffffffff


	//   ....[46]....
        /*0530*/ 	.word	0xffffffff


	//   ....[47]....
        /*0534*/ 	.word	0xffffffff


	//   ....[48]....
        /*0538*/ 	.word	0xffffffff


	//   ....[49]....
        /*053c*/ 	.word	0xffffffff


	//   ....[50]....
        /*0540*/ 	.word	0xffffffff


	//   ....[51]....
        /*0544*/ 	.word	0xffffffff


	//   ....[52]....
        /*0548*/ 	.word	0xffffffff


	//   ....[53]....
        /*054c*/ 	.word	0xffffffff


	//   ....[54]....
        /*0550*/ 	.word	0xffffffff


	//   ....[55]....
        /*0554*/ 	.word	0xffffffff


	//   ....[56]....
        /*0558*/ 	.word	0xffffffff


	//   ....[57]....
        /*055c*/ 	.word	0xffffffff


	//   ....[58]....
        /*0560*/ 	.word	0xffffffff


	//   ....[59]....
        /*0564*/ 	.word	0xffffffff


	//   ....[60]....
        /*0568*/ 	.word	0xffffffff


	//   ....[61]....
        /*056c*/ 	.word	0xffffffff


	//   ....[62]....
        /*0570*/ 	.word	0xffffffff


	//   ....[63]....
        /*0574*/ 	.word	0xffffffff


	//   ....[64]....
        /*0578*/ 	.word	0xffffffff


	//   ....[65]....
        /*057c*/ 	.word	0xffffffff


	//   ....[66]....
        /*0580*/ 	.word	0xffffffff


	//   ....[67]....
        /*0584*/ 	.word	0xffffffff


	//   ....[68]....
        /*0588*/ 	.word	0xffffffff


	//   ....[69]....
        /*058c*/ 	.word	0xffffffff


	//   ....[70]....
        /*0590*/ 	.word	0xffffffff


	//   ....[71]....
        /*0594*/ 	.word	0xffffffff


	//   ....[72]....
        /*0598*/ 	.word	0xffffffff


	//   ....[73]....
        /*059c*/ 	.word	0xffffffff


	//   ....[74]....
        /*05a0*/ 	.word	0xffffffff


	//   ....[75]....
        /*05a4*/ 	.word	0xffffffff


	//   ....[76]....
        /*05a8*/ 	.word	0xffffffff


	//   ....[77]....
        /*05ac*/ 	.word	0xffffffff


	//   ....[78]....
        /*05b0*/ 	.word	0xffffffff


	//   ....[79]....
        /*05b4*/ 	.word	0xffffffff


	//   ....[80]....
        /*05b8*/ 	.word	0xffffffff


	//   ....[81]....
        /*05bc*/ 	.word	0xffffffff


	//   ....[82]....
        /*05c0*/ 	.word	0xffffffff


	//   ....[83]....
        /*05c4*/ 	.word	0xffffffff


	//   ....[84]....
        /*05c8*/ 	.word	0xffffffff


	//   ....[85]....
        /*05cc*/ 	.word	0xffffffff


	//   ....[86]....
        /*05d0*/ 	.word	0xffffffff


	//   ....[87]....
        /*05d4*/ 	.word	0xffffffff


	//   ....[88]....
        /*05d8*/ 	.word	0xffffffff


	//   ....[89]....
        /*05dc*/ 	.word	0xffffffff


	//   ....[90]....
        /*05e0*/ 	.word	0xffffffff


	//   ....[91]....
        /*05e4*/ 	.word	0xffffffff


	//   ....[92]....
        /*05e8*/ 	.word	0xffffffff


	//   ....[93]....
        /*05ec*/ 	.word	0xffffffff


	//   ....[94]....
        /*05f0*/ 	.word	0xffffffff


	//   ....[95]....
        /*05f4*/ 	.word	0xffffffff


	//   ....[96]....
        /*05f8*/ 	.word	0xffffffff


	//   ....[97]....
        /*05fc*/ 	.word	0xffffffff


	//   ....[98]....
        /*0600*/ 	.word	0xffffffff


	//   ....[99]....
        /*0604*/ 	.word	0xffffffff


	//   ....[100]....
        /*0608*/ 	.word	0xffffffff


	//   ....[101]....
        /*060c*/ 	.word	0xffffffff


	//   ....[102]....
        /*0610*/ 	.word	0xffffffff


	//   ....[103]....
        /*0614*/ 	.word	0xffffffff


	//   ....[104]....
        /*0618*/ 	.word	0xffffffff


	//   ....[105]....
        /*061c*/ 	.word	0xffffffff


	//   ....[106]....
        /*0620*/ 	.word	0xffffffff


	//   ....[107]....
        /*0624*/ 	.word	0xffffffff


	//   ....[108]....
        /*0628*/ 	.word	0xffffffff


	//   ....[109]....
        /*062c*/ 	.word	0xffffffff


	//   ....[110]....
        /*0630*/ 	.word	0xffffffff


	//   ....[111]....
        /*0634*/ 	.word	0xffffffff


	//   ....[112]....
        /*0638*/ 	.word	0xffffffff


	//   ....[113]....
        /*063c*/ 	.word	0xffffffff


	//   ....[114]....
        /*0640*/ 	.word	0xffffffff


	//   ....[115]....
        /*0644*/ 	.word	0xffffffff


	//   ....[116]....
        /*0648*/ 	.word	0xffffffff


	//   ....[117]....
        /*064c*/ 	.word	0xffffffff


	//   ....[118]....
        /*0650*/ 	.word	0xffffffff


	//   ....[119]....
        /*0654*/ 	.word	0xffffffff


	//   ....[120]....
        /*0658*/ 	.word	0xffffffff


	//   ....[121]....
        /*065c*/ 	.word	0xffffffff


	//   ....[122]....
        /*0660*/ 	.word	0xffffffff


	//   ....[123]....
        /*0664*/ 	.word	0xffffffff


	//   ....[124]....
        /*0668*/ 	.word	0xffffffff


	//   ....[125]....
        /*066c*/ 	.word	0xffffffff


	//   ....[126]....
        /*0670*/ 	.word	0xffffffff


	//   ....[127]....
        /*0674*/ 	.word	0xffffffff


	//   ....[128]....
        /*0678*/ 	.word	0xffffffff


	//   ....[129]....
        /*067c*/ 	.word	0xffffffff


	//   ....[130]....
        /*0680*/ 	.word	0xffffffff


	//   ....[131]....
        /*0684*/ 	.word	0xffffffff


	//   ....[132]....
        /*0688*/ 	.word	0xffffffff


	//   ....[133]....
        /*068c*/ 	.word	0xffffffff


	//   ....[134]....
        /*0690*/ 	.word	0xffffffff


	//   ....[135]....
        /*0694*/ 	.word	0xffffffff


	//   ....[136]....
        /*0698*/ 	.word	0xffffffff


	//   ....[137]....
        /*069c*/ 	.word	0xffffffff


	//   ....[138]....
        /*06a0*/ 	.word	0xffffffff


	//   ....[139]....
        /*06a4*/ 	.word	0xffffffff


	//   ....[140]....
        /*06a8*/ 	.word	0xffffffff


	//   ....[141]....
        /*06ac*/ 	.word	0xffffffff


	//   ....[142]....
        /*06b0*/ 	.word	0xffffffff


	//   ....[143]....
        /*06b4*/ 	.word	0xffffffff


	//   ....[144]....
        /*06b8*/ 	.word	0xffffffff


	//   ....[145]....
        /*06bc*/ 	.word	0xffffffff


	//   ....[146]....
        /*06c0*/ 	.word	0xffffffff


	//   ....[147]....
        /*06c4*/ 	.word	0xffffffff


	//   ....[148]....
        /*06c8*/ 	.word	0xffffffff


	//   ....[149]....
        /*06cc*/ 	.word	0xffffffff


	//   ....[150]....
        /*06d0*/ 	.word	0xffffffff


	//   ....[151]....
        /*06d4*/ 	.word	0xffffffff


	//   ....[152]....
        /*06d8*/ 	.word	0xffffffff


	//   ....[153]....
        /*06dc*/ 	.word	0xffffffff


	//   ....[154]....
        /*06e0*/ 	.word	0xffffffff


	//   ....[155]....
        /*06e4*/ 	.word	0xffffffff


	//   ....[156]....
        /*06e8*/ 	.word	0xffffffff


	//   ....[157]....
        /*06ec*/ 	.word	0xffffffff


	//   ....[158]....
        /*06f0*/ 	.word	0xffffffff


	//   ....[159]....
        /*06f4*/ 	.word	0xffffffff


	//   ....[160]....
        /*06f8*/ 	.word	0xffffffff


	//   ....[161]....
        /*06fc*/ 	.word	0xffffffff


	//   ....[162]....
        /*0700*/ 	.word	0xffffffff


	//   ....[163]....
        /*0704*/ 	.word	0xffffffff


	//   ....[164]....
        /*0708*/ 	.word	0xffffffff


	//   ....[165]....
        /*070c*/ 	.word	0xffffffff


	//   ....[166]....
        /*0710*/ 	.word	0xffffffff


	//   ....[167]....
        /*0714*/ 	.word	0xffffffff


	//   ....[168]....
        /*0718*/ 	.word	0xffffffff


	//   ....[169]....
        /*071c*/ 	.word	0xffffffff


	//   ....[170]....
        /*0720*/ 	.word	0xffffffff


	//   ....[171]....
        /*0724*/ 	.word	0xffffffff


	//   ....[172]....
        /*0728*/ 	.word	0xffffffff


	//   ....[173]....
        /*072c*/ 	.word	0xffffffff


	//   ....[174]....
        /*0730*/ 	.word	0xffffffff


	//   ....[175]....
        /*0734*/ 	.word	0xffffffff


	//   ....[176]....
        /*0738*/ 	.word	0xffffffff


	//   ....[177]....
        /*073c*/ 	.word	0xffffffff


	//   ....[178]....
        /*0740*/ 	.word	0xffffffff


	//   ....[179]....
        /*0744*/ 	.word	0xffffffff


	//   ....[180]....
        /*0748*/ 	.word	0xffffffff


	//   ....[181]....
        /*074c*/ 	.word	0xffffffff


	//   ....[182]....
        /*0750*/ 	.word	0xffffffff


	//   ....[183]....
        /*0754*/ 	.word	0xffffffff


	//   ....[184]....
        /*0758*/ 	.word	0xffffffff


	//   ....[185]....
        /*075c*/ 	.word	0xffffffff


	//   ....[186]....
        /*0760*/ 	.word	0xffffffff


	//   ....[187]....
        /*0764*/ 	.word	0xffffffff


	//   ....[188]....
        /*0768*/ 	.word	0xffffffff


	//   ....[189]....
        /*076c*/ 	.word	0xffffffff


	//   ....[190]....
        /*0770*/ 	.word	0xffffffff


	//   ....[191]....
        /*0774*/ 	.word	0xffffffff


	//   ....[192]....
        /*0778*/ 	.word	0xffffffff


	//   ....[193]....
        /*077c*/ 	.word	0xffffffff


	//   ....[194]....
        /*0780*/ 	.word	0xffffffff


	//   ....[195]....
        /*0784*/ 	.word	0xffffffff


	//   ....[196]....
        /*0788*/ 	.word	0xffffffff


	//   ....[197]....
        /*078c*/ 	.word	0xffffffff


	//   ....[198]....
        /*0790*/ 	.word	0xffffffff


	//   ....[199]....
        /*0794*/ 	.word	0xffffffff


	//   ....[200]....
        /*0798*/ 	.word	0xffffffff


	//   ....[201]....
        /*079c*/ 	.word	0xffffffff


	//   ....[202]....
        /*07a0*/ 	.word	0xffffffff


	//   ....[203]....
        /*07a4*/ 	.word	0xffffffff


	//   ....[204]....
        /*07a8*/ 	.word	0xffffffff


	//   ....[205]....
        /*07ac*/ 	.word	0xffffffff


	//   ....[206]....
        /*07b0*/ 	.word	0xffffffff


	//   ....[207]....
        /*07b4*/ 	.word	0xffffffff


	//   ....[208]....
        /*07b8*/ 	.word	0xffffffff


	//   ....[209]....
        /*07bc*/ 	.word	0xffffffff


	//   ....[210]....
        /*07c0*/ 	.word	0xffffffff


	//   ....[211]....
        /*07c4*/ 	.word	0xffffffff


	//   ....[212]....
        /*07c8*/ 	.word	0xffffffff


	//   ....[213]....
        /*07cc*/ 	.word	0xffffffff


	//   ....[214]....
        /*07d0*/ 	.word	0xffffffff


	//   ....[215]....
        /*07d4*/ 	.word	0xffffffff


	//   ....[216]....
        /*07d8*/ 	.word	0xffffffff


	//   ....[217]....
        /*07dc*/ 	.word	0xffffffff


	//   ....[218]....
        /*07e0*/ 	.word	0xffffffff


	//   ....[219]....
        /*07e4*/ 	.word	0xffffffff


	//   ....[220]....
        /*07e8*/ 	.word	0xffffffff


	//   ....[221]....
        /*07ec*/ 	.word	0xffffffff


	//   ....[222]....
        /*07f0*/ 	.word	0xffffffff


	//   ....[223]....
        /*07f4*/ 	.word	0xffffffff


	//   ....[224]....
        /*07f8*/ 	.word	0xffffffff


	//   ....[225]....
        /*07fc*/ 	.word	0xffffffff


	//   ....[226]....
        /*0800*/ 	.word	0xffffffff


	//   ....[227]....
        /*0804*/ 	.word	0xffffffff


	//   ....[228]....
        /*0808*/ 	.word	0xffffffff


	//   ....[229]....
        /*080c*/ 	.word	0xffffffff


	//   ....[230]....
        /*0810*/ 	.word	0xffffffff


	//   ....[231]....
        /*0814*/ 	.word	0xffffffff


	//   ....[232]....
        /*0818*/ 	.word	0xffffffff


	//   ....[233]....
        /*081c*/ 	.word	0xffffffff


	//   ....[234]....
        /*0820*/ 	.word	0xffffffff


	//   ....[235]....
        /*0824*/ 	.word	0xffffffff


	//   ....[236]....
        /*0828*/ 	.word	0xffffffff


	//   ....[237]....
        /*082c*/ 	.word	0xffffffff


	//   ....[238]....
        /*0830*/ 	.word	0xffffffff


	//   ....[239]....
        /*0834*/ 	.word	0xffffffff


	//   ....[240]....
        /*0838*/ 	.word	0xffffffff


	//   ....[241]....
        /*083c*/ 	.word	0xffffffff


	//   ....[242]....
        /*0840*/ 	.word	0xffffffff


	//   ....[243]....
        /*0844*/ 	.word	0xffffffff


	//   ....[244]....
        /*0848*/ 	.word	0xffffffff


	//   ....[245]....
        /*084c*/ 	.word	0xffffffff


	//   ....[246]....
        /*0850*/ 	.word	0xffffffff


	//   ....[247]....
        /*0854*/ 	.word	0xffffffff


	//   ....[248]....
        /*0858*/ 	.word	0xffffffff


	//   ....[249]....
        /*085c*/ 	.word	0xffffffff


	//   ....[250]....
        /*0860*/ 	.word	0xffffffff


	//   ....[251]....
        /*0864*/ 	.word	0xffffffff


	//   ....[252]....
        /*0868*/ 	.word	0xffffffff


	//   ....[253]....
        /*086c*/ 	.word	0xffffffff


	//   ....[254]....
        /*0870*/ 	.word	0xffffffff


	//   ....[255]....
        /*0874*/ 	.word	0xffffffff


	//   ....[0]....
        /*0878*/ 	.word	0xffffffff


	//   ....[1]....
        /*087c*/ 	.word	0xffffffff


	//   ....[2]....
        /*0880*/ 	.word	0xffffffff


	//   ....[3]....
        /*0884*/ 	.word	0xffffffff


	//   ....[4]....
        /*0888*/ 	.word	0xffffffff


	//   ....[5]....
        /*088c*/ 	.word	0xffffffff


	//   ....[6]....
        /*0890*/ 	.word	0xffffffff


	//   ....[7]....
        /*0894*/ 	.word	0xffffffff


	//   ....[8]....
        /*0898*/ 	.word	0xffffffff


	//   ....[9]....
        /*089c*/ 	.word	0xffffffff


	//   ....[10]....
        /*08a0*/ 	.word	0xffffffff


	//   ....[11]....
        /*08a4*/ 	.word	0xffffffff


	//   ....[12]....
        /*08a8*/ 	.word	0xffffffff


	//   ....[13]....
        /*08ac*/ 	.word	0xffffffff


	//   ....[14]....
        /*08b0*/ 	.word	0xffffffff


	//   ....[15]....
        /*08b4*/ 	.word	0xffffffff


	//   ....[16]....
        /*08b8*/ 	.word	0xffffffff


	//   ....[17]....
        /*08bc*/ 	.word	0xffffffff


	//   ....[18]....
        /*08c0*/ 	.word	0xffffffff


	//   ....[19]....
        /*08c4*/ 	.word	0xffffffff


	//   ....[20]....
        /*08c8*/ 	.word	0xffffffff


	//----- nvinfo : EIATTR_COOP_GROUP_INSTR_OFFSETS
	.align		4
.L_400:
        /*08cc*/ 	.byte	0x04, 0x28
        /*08ce*/ 	.short	(.L_402 - .L_401)


	//   ....[0]....
.L_401:
        /*08d0*/ 	.word	0x00000090


	//   ....[1]....
        /*08d4*/ 	.word	0x00007530


	//   ....[2]....
        /*08d8*/ 	.word	0x00007550


	//   ....[3]....
        /*08dc*/ 	.word	0x000076e0


	//   ....[4]....
        /*08e0*/ 	.word	0x000076f0


	//   ....[5]....
        /*08e4*/ 	.word	0x00007870


	//   ....[6]....
        /*08e8*/ 	.word	0x00007890


	//   ....[7]....
        /*08ec*/ 	.word	0x00007a10


	//   ....[8]....
        /*08f0*/ 	.word	0x00007a20


	//   ....[9]....
        /*08f4*/ 	.word	0x00007ba0


	//   ....[10]....
        /*08f8*/ 	.word	0x00007bc0


	//   ....[11]....
        /*08fc*/ 	.word	0x00007d40


	//   ....[12]....
        /*0900*/ 	.word	0x00007d50


	//   ....[13]....
        /*0904*/ 	.word	0x00007ed0


	//   ....[14]....
        /*0908*/ 	.word	0x00007ef0


	//   ....[15]....
        /*090c*/ 	.word	0x00008070


	//   ....[16]....
        /*0910*/ 	.word	0x00008080


	//   ....[17]....
        /*0914*/ 	.word	0x00009bf0


	//   ....[18]....
        /*0918*/ 	.word	0x00009e60


	//   ....[19]....
        /*091c*/ 	.word	0x0000a4c0


	//   ....[20]....
        /*0920*/ 	.word	0x0000aa60


	//   ....[21]....
        /*0924*/ 	.word	0x0000b210


	//   ....[22]....
        /*0928*/ 	.word	0x0000b310


	//   ....[23]....
        /*092c*/ 	.word	0x0000b400


	//   ....[24]....
        /*0930*/ 	.word	0x0000b560


	//   ....[25]....
        /*0934*/ 	.word	0x0000b630


	//   ....[26]....
        /*0938*/ 	.word	0x0000b760


	//   ....[27]....
        /*093c*/ 	.word	0x0000b940


	//   ....[28]....
        /*0940*/ 	.word	0x0000bae0


	//   ....[29]....
        /*0944*/ 	.word	0x0000de80


	//   ....[30]....
        /*0948*/ 	.word	0x0000ea90


	//   ....[31]....
        /*094c*/ 	.word	0x0000efd0


	//   ....[32]....
        /*0950*/ 	.word	0x0000f6c0


	//   ....[33]....
        /*0954*/ 	.word	0x0000fa50


	//   ....[34]....
        /*0958*/ 	.word	0x0000fb80


	//   ....[35]....
        /*095c*/ 	.word	0x0000fbd0


	//   ....[36]....
        /*0960*/ 	.word	0x0000fcc0


	//   ....[37]....
        /*0964*/ 	.word	0x0000fd40


	//   ....[38]....
        /*0968*/ 	.word	0x0000fe50


	//   ....[39]....
        /*096c*/ 	.word	0x0000ffc0


	//   ....[40]....
        /*0970*/ 	.word	0x000100f0


	//   ....[41]....
        /*0974*/ 	.word	0x000134c0


	//   ....[42]....
        /*0978*/ 	.word	0x00013550


	//   ....[43]....
        /*097c*/ 	.word	0x000135a0


	//   ....[44]....
        /*0980*/ 	.word	0x00013710


	//   ....[45]....
        /*0984*/ 	.word	0x000137a0


	//   ....[46]....
        /*0988*/ 	.word	0x000137d0


	//   ....[47]....
        /*098c*/ 	.word	0x00013990


	//   ....[48]....
        /*0990*/ 	.word	0x00013da0


	//   ....[49]....
        /*0994*/ 	.word	0x00016eb0


	//   ....[50]....
        /*0998*/ 	.word	0x000176e0


	//   ....[51]....
        /*099c*/ 	.word	0x000178c0


	//   ....[52]....
        /*09a0*/ 	.word	0x00017d30


	//   ....[53]....
        /*09a4*/ 	.word	0x00018320


	//   ....[54]....
        /*09a8*/ 	.word	0x00018400


	//   ....[55]....
        /*09ac*/ 	.word	0x00018450


	//   ....[56]....
        /*09b0*/ 	.word	0x00018510


	//   ....[57]....
        /*09b4*/ 	.word	0x000187c0


	//   ....[58]....
        /*09b8*/ 	.word	0x00018810


	//   ....[59]....
        /*09bc*/ 	.word	0x000188f0


	//   ....[60]....
        /*09c0*/ 	.word	0x00018a20


	//   ....[61]....
        /*09c4*/ 	.word	0x0001a780


	//   ....[62]....
        /*09c8*/ 	.word	0x0001a7f0


	//   ....[63]....
        /*09cc*/ 	.word	0x0001a800


	//   ....[64]....
        /*09d0*/ 	.word	0x0001a810


	//   ....[65]....
        /*09d4*/ 	.word	0x0001a840


	//   ....[66]....
        /*09d8*/ 	.word	0x0001a860


	//   ....[67]....
        /*09dc*/ 	.word	0x0001a870


	//   ....[68]....
        /*09e0*/ 	.word	0x0001a880


	//   ....[69]....
        /*09e4*/ 	.word	0x0001c3e0


	//   ....[70]....
        /*09e8*/ 	.word	0x0001c420


	//   ....[71]....
        /*09ec*/ 	.word	0x0001c450


	//   ....[72]....
        /*09f0*/ 	.word	0x0001c470


	//   ....[73]....
        /*09f4*/ 	.word	0x0001c490


	//   ....[74]....
        /*09f8*/ 	.word	0x0001c4b0


	//   ....[75]....
        /*09fc*/ 	.word	0x0001c4c0


	//   ....[76]....
        /*0a00*/ 	.word	0x0001c4d0


	//   ....[77]....
        /*0a04*/ 	.word	0x0001c710


	//   ....[78]....
        /*0a08*/ 	.word	0x0001c720


	//   ....[79]....
        /*0a0c*/ 	.word	0x0001c820


	//   ....[80]....
        /*0a10*/ 	.word	0x0001c850


	//   ....[81]....
        /*0a14*/ 	.word	0x0001c930


	//   ....[82]....
        /*0a18*/ 	.word	0x0001c960


	//   ....[83]....
        /*0a1c*/ 	.word	0x0001ca40


	//   ....[84]....
        /*0a20*/ 	.word	0x0001ca70


	//   ....[85]....
        /*0a24*/ 	.word	0x0001cb50


	//   ....[86]....
        /*0a28*/ 	.word	0x0001cb80


	//   ....[87]....
        /*0a2c*/ 	.word	0x0001cc60


	//   ....[88]....
        /*0a30*/ 	.word	0x0001cc90


	//   ....[89]....
        /*0a34*/ 	.word	0x0001cd70


	//   ....[90]....
        /*0a38*/ 	.word	0x0001cda0


	//   ....[91]....
        /*0a3c*/ 	.word	0x0001ce80


	//   ....[92]....
        /*0a40*/ 	.word	0x0001cea0


	//   ....[93]....
        /*0a44*/ 	.word	0x0001d620


	//   ....[94]....
        /*0a48*/ 	.word	0x0001d640


	//   ....[95]....
        /*0a4c*/ 	.word	0x0001d750


	//   ....[96]....
        /*0a50*/ 	.word	0x0001d760


	//   ....[97]....
        /*0a54*/ 	.word	0x0001d870


	//   ....[98]....
        /*0a58*/ 	.word	0x0001d890


	//   ....[99]....
        /*0a5c*/ 	.word	0x0001d9a0


	//   ....[100]....
        /*0a60*/ 	.word	0x0001d9b0


	//   ....[101]....
        /*0a64*/ 	.word	0x0001dac0


	//   ....[102]....
        /*0a68*/ 	.word	0x0001dae0


	//   ....[103]....
        /*0a6c*/ 	.word	0x0001dbf0


	//   ....[104]....
        /*0a70*/ 	.word	0x0001dc00


	//   ....[105]....
        /*0a74*/ 	.word	0x0001dd10


	//   ....[106]....
        /*0a78*/ 	.word	0x0001dd30


	//   ....[107]....
        /*0a7c*/ 	.word	0x0001de40


	//   ....[108]....
        /*0a80*/ 	.word	0x0001de50


	//   ....[109]....
        /*0a84*/ 	.word	0x0001dfa0


	//   ....[110]....
        /*0a88*/ 	.word	0x0001e020


	//   ....[111]....
        /*0a8c*/ 	.word	0x0001e0a0


	//   ....[112]....
        /*0a90*/ 	.word	0x0001e110


	//   ....[113]....
        /*0a94*/ 	.word	0x0001e190


	//   ....[114]....
        /*0a98*/ 	.word	0x0001e210


	//   ....[115]....
        /*0a9c*/ 	.word	0x0001e290


	//   ....[116]....
        /*0aa0*/ 	.word	0x0001e300


	//   ....[117]....
        /*0aa4*/ 	.word	0x0001e380


	//   ....[118]....
        /*0aa8*/ 	.word	0x0001e400


	//   ....[119]....
        /*0aac*/ 	.word	0x0001e480


	//   ....[120]....
        /*0ab0*/ 	.word	0x0001e4f0


	//   ....[121]....
        /*0ab4*/ 	.word	0x0001e570


	//   ....[122]....
        /*0ab8*/ 	.word	0x0001e5f0


	//   ....[123]....
        /*0abc*/ 	.word	0x0001e670


	//   ....[124]....
        /*0ac0*/ 	.word	0x0001e6e0


	//   ....[125]....
        /*0ac4*/ 	.word	0x0001e740


	//   ....[126]....
        /*0ac8*/ 	.word	0x0001e7a0


	//   ....[127]....
        /*0acc*/ 	.word	0x0001e7f0


	//   ....[128]....
        /*0ad0*/ 	.word	0x0001e850


	//   ....[129]....
        /*0ad4*/ 	.word	0x0001e8a0


	//   ....[130]....
        /*0ad8*/ 	.word	0x0001e900


	//   ....[131]....
        /*0adc*/ 	.word	0x0001e950


	//   ....[132]....
        /*0ae0*/ 	.word	0x0001e9b0


	//   ....[133]....
        /*0ae4*/ 	.word	0x0001ea20


	//   ....[134]....
        /*0ae8*/ 	.word	0x0001eaa0


	//   ....[135]....
        /*0aec*/ 	.word	0x0001eb20


	//   ....[136]....
        /*0af0*/ 	.word	0x0001eb90


	//   ....[137]....
        /*0af4*/ 	.word	0x0001ec10


	//   ....[138]....
        /*0af8*/ 	.word	0x0001ec90


	//   ....[139]....
        /*0afc*/ 	.word	0x0001ed10


	//   ....[140]....
        /*0b00*/ 	.word	0x0001ed80


	//   ....[141]....
        /*0b04*/ 	.word	0x0001ee00


	//   ....[142]....
        /*0b08*/ 	.word	0x0001ee80


	//   ....[143]....
        /*0b0c*/ 	.word	0x0001ef00


	//   ....[144]....
        /*0b10*/ 	.word	0x0001ef70


	//   ....[145]....
        /*0b14*/ 	.word	0x0001eff0


	//   ....[146]....
        /*0b18*/ 	.word	0x0001f070


	//   ....[147]....
        /*0b1c*/ 	.word	0x0001f0f0


	//   ....[148]....
        /*0b20*/ 	.word	0x0001f160


	//   ....[149]....
        /*0b24*/ 	.word	0x0001f630


	//   ....[150]....
        /*0b28*/ 	.word	0x0001f650


	//   ....[151]....
        /*0b2c*/ 	.word	0x0001f670


	//   ....[152]....
        /*0b30*/ 	.word	0x0001f680


	//   ....[153]....
        /*0b34*/ 	.word	0x0001f930


	//   ....[154]....
        /*0b38*/ 	.word	0x0001f940


	//   ....[155]....
        /*0b3c*/ 	.word	0x0001f950


	//   ....[156]....
        /*0b40*/ 	.word	0x0001f960


	//   ....[157]....
        /*0b44*/ 	.word	0x0001fbf0


	//   ....[158]....
        /*0b48*/ 	.word	0x0001fc10


	//   ....[159]....
        /*0b4c*/ 	.word	0x0001fc30


	//   ....[160]....
        /*0b50*/ 	.word	0x0001fc40


	//   ....[161]....
        /*0b54*/ 	.word	0x0001fef0


	//   ....[162]....
        /*0b58*/ 	.word	0x0001ff00


	//   ....[163]....
        /*0b5c*/ 	.word	0x0001ff10


	//   ....[164]....
        /*0b60*/ 	.word	0x0001ff20


	//   ....[165]....
        /*0b64*/ 	.word	0x000201b0


	//   ....[166]....
        /*0b68*/ 	.word	0x000201d0


	//   ....[167]....
        /*0b6c*/ 	.word	0x000201f0


	//   ....[168]....
        /*0b70*/ 	.word	0x00020200


	//   ....[169]....
        /*0b74*/ 	.word	0x000204c0


	//   ....[170]....
        /*0b78*/ 	.word	0x000204e0


	//   ....[171]....
        /*0b7c*/ 	.word	0x00020500


	//   ....[172]....
        /*0b80*/ 	.word	0x00020510


	//   ....[173]....
        /*0b84*/ 	.word	0x000207b0


	//   ....[174]....
        /*0b88*/ 	.word	0x00020810


	//   ....[175]....
        /*0b8c*/ 	.word	0x00020820


	//   ....[176]....
        /*0b90*/ 	.word	0x00020830


	//   ....[177]....
        /*0b94*/ 	.word	0x00020af0


	//   ....[178]....
        /*0b98*/ 	.word	0x00020b50


	//   ....[179]....
        /*0b9c*/ 	.word	0x00020b60


	//   ....[180]....
        /*0ba0*/ 	.word	0x00020b70


	//   ....[181]....
        /*0ba4*/ 	.word	0x00024570


	//   ....[182]....
        /*0ba8*/ 	.word	0x00024590


	//   ....[183]....
        /*0bac*/ 	.word	0x000245b0


	//   ....[184]....
        /*0bb0*/ 	.word	0x000245c0


	//   ....[185]....
        /*0bb4*/ 	.word	0x000247d0


	//   ....[186]....
        /*0bb8*/ 	.word	0x000247e0


	//   ....[187]....
        /*0bbc*/ 	.word	0x000247f0


	//   ....[188]....
        /*0bc0*/ 	.word	0x00024800


	//   ....[189]....
        /*0bc4*/ 	.word	0x00024a30


	//   ....[190]....
        /*0bc8*/ 	.word	0x00024a50


	//   ....[191]....
        /*0bcc*/ 	.word	0x00024a70


	//   ....[192]....
        /*0bd0*/ 	.word	0x00024a80


	//   ....[193]....
        /*0bd4*/ 	.word	0x00024c60


	//   ....[194]....
        /*0bd8*/ 	.word	0x00024c70


	//   ....[195]....
        /*0bdc*/ 	.word	0x00024c80


	//   ....[196]....
        /*0be0*/ 	.word	0x00024c90


	//   ....[197]....
        /*0be4*/ 	.word	0x00024ec0


	//   ....[198]....
        /*0be8*/ 	.word	0x00024ee0


	//   ....[199]....
        /*0bec*/ 	.word	0x00024f00


	//   ....[200]....
        /*0bf0*/ 	.word	0x00024f10


	//   ....[201]....
        /*0bf4*/ 	.word	0x000250f0


	//   ....[202]....
        /*0bf8*/ 	.word	0x00025100


	//   ....[203]....
        /*0bfc*/ 	.word	0x00025110


	//   ....[204]....
        /*0c00*/ 	.word	0x00025120


	//   ....[205]....
        /*0c04*/ 	.word	0x00025350


	//   ....[206]....
        /*0c08*/ 	.word	0x00025370


	//   ....[207]....
        /*0c0c*/ 	.word	0x00025390


	//   ....[208]....
        /*0c10*/ 	.word	0x000253a0


	//   ....[209]....
        /*0c14*/ 	.word	0x000255e0


	//   ....[210]....
        /*0c18*/ 	.word	0x000255f0


	//   ....[211]....
        /*0c1c*/ 	.word	0x00025600


	//   ....[212]....
        /*0c20*/ 	.word	0x00025610


	//   ....[213]....
        /*0c24*/ 	.word	0x000293c0


	//   ....[214]....
        /*0c28*/ 	.word	0x00029440


	//   ....[215]....
        /*0c2c*/ 	.word	0x000294c0


	//   ....[216]....
        /*0c30*/ 	.word	0x00029530


	//   ....[217]....
        /*0c34*/ 	.word	0x000295b0


	//   ....[218]....
        /*0c38*/ 	.word	0x00029620


	//   ....[219]....
        /*0c3c*/ 	.word	0x000296a0


	//   ....[220]....
        /*0c40*/ 	.word	0x00029710


	//   ....[221]....
        /*0c44*/ 	.word	0x00029790


	//   ....[222]....
        /*0c48*/ 	.word	0x00029810


	//   ....[223]....
        /*0c4c*/ 	.word	0x00029890


	//   ....[224]....
        /*0c50*/ 	.word	0x00029900


	//   ....[225]....
        /*0c54*/ 	.word	0x00029980


	//   ....[226]....
        /*0c58*/ 	.word	0x000299f0


	//   ....[227]....
        /*0c5c*/ 	.word	0x00029a70


	//   ....[228]....
        /*0c60*/ 	.word	0x00029ae0


	//   ....[229]....
        /*0c64*/ 	.word	0x00029b60


	//   ....[230]....
        /*0c68*/ 	.word	0x00029be0


	//   ....[231]....
        /*0c6c*/ 	.word	0x00029c60


	//   ....[232]....
        /*0c70*/ 	.word	0x00029cd0


	//   ....[233]....
        /*0c74*/ 	.word	0x00029d50


	//   ....[234]....
        /*0c78*/ 	.word	0x00029dd0


	//   ....[235]....
        /*0c7c*/ 	.word	0x00029e50


	//   ....[236]....
        /*0c80*/ 	.word	0x00029ec0


	//   ....[237]....
        /*0c84*/ 	.word	0x00029f40


	//   ....[238]....
        /*0c88*/ 	.word	0x00029fc0


	//   ....[239]....
        /*0c8c*/ 	.word	0x0002a030


	//   ....[240]....
        /*0c90*/ 	.word	0x0002a0a0


	//   ....[241]....
        /*0c94*/ 	.word	0x0002a120


	//   ....[242]....
        /*0c98*/ 	.word	0x0002a1a0


	//   ....[243]....
        /*0c9c*/ 	.word	0x0002a210


	//   ....[244]....
        /*0ca0*/ 	.word	0x0002a280


	//   ....[245]....
        /*0ca4*/ 	.word	0x0002a300


	//   ....[246]....
        /*0ca8*/ 	.word	0x0002a380


	//   ....[247]....
        /*0cac*/ 	.word	0x0002a400


	//   ....[248]....
        /*0cb0*/ 	.word	0x0002a470


	//   ....[249]....
        /*0cb4*/ 	.word	0x0002a4f0


	//   ....[250]....
        /*0cb8*/ 	.word	0x0002a560


	//   ....[251]....
        /*0cbc*/ 	.word	0x0002a5e0


	//   ....[252]....
        /*0cc0*/ 	.word	0x0002a650


	//   ....[253]....
        /*0cc4*/ 	.word	0x0002a6d0


	//   ....[254]....
        /*0cc8*/ 	.word	0x0002a750


	//   ....[255]....
        /*0ccc*/ 	.word	0x0002a7d0


	//   ....[0]....
        /*0cd0*/ 	.word	0x0002a840


	//   ....[1]....
        /*0cd4*/ 	.word	0x0002a8c0


	//   ....[2]....
        /*0cd8*/ 	.word	0x0002a930


	//   ....[3]....
        /*0cdc*/ 	.word	0x0002a9b0


	//   ....[4]....
        /*0ce0*/ 	.word	0x0002aa20


	//   ....[5]....
        /*0ce4*/ 	.word	0x0002aaa0


	//   ....[6]....
        /*0ce8*/ 	.word	0x0002ab20


	//   ....[7]....
        /*0cec*/ 	.word	0x0002aba0


	//   ....[8]....
        /*0cf0*/ 	.word	0x0002ac10


	//   ....[9]....
        /*0cf4*/ 	.word	0x0002ac90


	//   ....[10]....
        /*0cf8*/ 	.word	0x0002ad00


	//   ....[11]....
        /*0cfc*/ 	.word	0x0002ad80


	//   ....[12]....
        /*0d00*/ 	.word	0x0002adf0


	//   ....[13]....
        /*0d04*/ 	.word	0x0002ae70


	//   ....[14]....
        /*0d08*/ 	.word	0x0002aef0


	//   ....[15]....
        /*0d0c*/ 	.word	0x0002af70


	//   ....[16]....
        /*0d10*/ 	.word	0x0002afe0


	//   ....[17]....
        /*0d14*/ 	.word	0x0002b060


	//   ....[18]....
        /*0d18*/ 	.word	0x0002b0d0


	//   ....[19]....
        /*0d1c*/ 	.word	0x0002b140


	//   ....[20]....
        /*0d20*/ 	.word	0x0002b1b0


	//----- nvinfo : EIATTR_EXIT_INSTR_OFFSETS
	.align		4
.L_402:
        /*0d24*/ 	.byte	0x04, 0x1c
        /*0d26*/ 	.short	(.L_404 - .L_403)


	//   ....[0]....
.L_403:
        /*0d28*/ 	.word	0x00000350


	//   ....[1]....
        /*0d2c*/ 	.word	0x0001ceb0


	//   ....[2]....
        /*0d30*/ 	.word	0x0001cf10


	//   ....[3]....
        /*0d34*/ 	.word	0x0001cf70


	//   ....[4]....
        /*0d38*/ 	.word	0x0001de90


	//   ....[5]....
        /*0d3c*/ 	.word	0x0001dee0


	//   ....[6]....
        /*0d40*/ 	.word	0x0001df40


	//----- nvinfo : EIATTR_CTAIDZ_USED
	.align		4
.L_404:
        /*0d44*/ 	.byte	0x01, 0x04
	.zero		2


	//----- nvinfo : EIATTR_MAX_THREADS
	.align		4
        /*0d48*/ 	.byte	0x04, 0x05
        /*0d4a*/ 	.short	(.L_406 - .L_405)
.L_405:
        /*0d4c*/ 	.word	0x00000080
        /*0d50*/ 	.word	0x00000001
        /*0d54*/ 	.word	0x00000001


	//----- nvinfo : EIATTR_CRS_STACK_SIZE
	.align		4
.L_406:
        /*0d58*/ 	.byte	0x04, 0x1e
        /*0d5a*/ 	.short	(.L_408 - .L_407)
.L_407:
        /*0d5c*/ 	.word	0x00000000
.L_408:


//--------------------- .nv.info._ZN7cutlass13device_kernelIN5flash19enable_sm80_to_sm89INS1_16FlashAttnFwdSm80INS1_25CollectiveMainloopFwdSm80ILi4ELi1ELb0EN4cute5tupleIJNS5_1CILi128EEENS7_ILi64EEES8_EEELi128ENS_10bfloat16_tEfNS_4arch4Sm80ELb1ELb0ELb1ELb0ELb0ELb0ELb1ELb0EEENS1_21CollectiveEpilogueFwdINS6_IJS8_S8_S9_EEENS6_IJNS7_ILi1EEESH_SH_EEESB_SD_Li128ELb0ELb1ELb0ELb0EEENS1_30DynamicPersistentTileSchedulerILi128ELi128ELb0ELb1ELb0EEEEEEEEEvNT_6ParamsE --------------------------
	.section	.nv.info._ZN7cutlass13device_kernelIN5flash19enable_sm80_to_sm89INS1_16FlashAttnFwdSm80INS1_25CollectiveMainloopFwdSm80ILi4ELi1ELb0EN4cute5tupleIJNS5_1CILi128EEENS7_ILi64EEES8_EEELi128ENS_10bfloat16_tEfNS_4arch4Sm80ELb1ELb0ELb1ELb0ELb0ELb0ELb1ELb0EEENS1_21CollectiveEpilogueFwdINS6_IJS8_S8_S9_EEENS6_IJNS7_ILi1EEESH_SH_EEESB_SD_Li128ELb0ELb1ELb0ELb0EEENS1_30DynamicPersistentTileSchedulerILi128ELi128ELb0ELb1ELb0EEEEEEEEEvNT_6ParamsE,"",@"SHT_CUDA_INFO"
	.sectionflags	@""
	.align	4


	//----- nvinfo : EIATTR_CUDA_API_VERSION
	.align		4
        /*0000*/ 	.byte	0x04, 0x37
        /*0002*/ 	.short	(.L_410 - .L_409)
.L_409:
        /*0004*/ 	.word	0x00000082


	//----- nvinfo : EIATTR_SW2861232_WAR
	.align		4
.L_410:
        /*0008*/ 	.byte	0x01, 0x35
	.zero		2


	//----- nvinfo : EIATTR_PARAM_CBANK
	.align		4
        /*000c*/ 	.byte	0x04, 0x0a
        /*000e*/ 	.short	(.L_412 - .L_411)
	.align		4
.L_411:
        /*0010*/ 	.word	index@(.nv.constant0._ZN7cutlass13device_kernelIN5flash19enable_sm80_to_sm89INS1_16FlashAttnFwdSm80INS1_25CollectiveMainloopFwdSm80ILi4ELi1ELb0EN4cute5tupleIJNS5_1CILi128EEENS7_ILi64EEES8_EEELi128ENS_10bfloat16_tEfNS_4arch4Sm80ELb1ELb0ELb1ELb0ELb0ELb0ELb1ELb0EEENS1_21CollectiveEpilogueFwdINS6_IJS8_S8_S9_EEENS6_IJNS7_ILi1EEESH_SH_EEESB_SD_Li128ELb0ELb1ELb0ELb0EEENS1_30DynamicPersistentTileSchedulerILi128ELi128ELb0ELb1ELb0EEEEEEEEEvNT_6ParamsE)
        /*0014*/ 	.short	0x0160
        /*0016*/ 	.short	0x0428


	//----- nvinfo : EIATTR_CBANK_PARAM_SIZE
	.align		4
.L_412:
        /*0018*/ 	.byte	0x03, 0x19
        /*001a*/ 	.short	0x0428


	//----- nvinfo : EIATTR_KPARAM_INFO
	.align		4
        /*001c*/ 	.byte	0x04, 0x17
        /*001e*/ 	.short	(.L_414 - .L_413)
.L_413:
        /*0020*/ 	.word	0x00000000
        /*0024*/ 	.short	0x0000
        /*0026*/ 	.short	0x0000
        /*0028*/ 	.byte	0x00, 0xf0, 0xa1, 0x10


	//----- nvinfo : EIATTR_MAXREG_COUNT
	.align		4
.L_414:
        /*002c*/ 	.byte	0x03, 0x1b
        /*002e*/ 	.short	0x00ff


	//----- nvinfo : EIATTR_NUM_BARRIERS
	.align		4
        /*0030*/ 	.byte	0x02, 0x4c
        /*0032*/ 	.byte	0x06
	.zero		1


	//----- nvinfo : EIATTR_ANNOTATIONS
	.align		4
        /*0034*/ 	.byte	0x04, 0x55
        /*0036*/ 	.short	(.L_416 - .L_415)


	//   ....[0]....
.L_415:
        /* <DEDUP_REMOVED lines=108> */


	//----- nvinfo : EIATTR_MERCURY_ISA_VERSION
	.align		4
.L_416:
        /*06e8*/ 	.byte	0x03, 0x5f
        /*06ea*/ 	.short	0x0000


	//----- nvinfo : EIATTR_INT_WARP_WIDE_INSTR_OFFSETS
	.align		4
        /*06ec*/ 	.byte	0x04, 0x31
        /*06ee*/ 	.short	(.L_418 - .L_417)


	//   ....[0]....
.L_417:
        /*06f0*/ 	.word	0x00011a90


	//   ....[1]....
        /*06f4*/ 	.word	0x00011b10


	//----- nvinfo : EIATTR_COOP_GROUP_MASK_REGIDS
	.align		4
.L_418:
        /*06f8*/ 	.byte	0x04, 0x29
        /*06fa*/ 	.short	(.L_420 - .L_419)


	//   ....[0]....
.L_419:
        /*06fc*/ 	.word	0xffffffff


	//   ....[1]....
        /*0700*/ 	.word	0xffffffff


	//   ....[2]....
        /*0704*/ 	.word	0xffffffff


	//   ....[3]....
        /*0708*/ 	.word	0xffffffff


	//   ....[4]....
        /*070c*/ 	.word	0xffffffff


	//   ....[5]....
        /*0710*/ 	.word	0xffffffff


	//   ....[6]....
        /*0714*/ 	.word	0xffffffff


	//   ....[7]....
        /*0718*/ 	.word	0xffffffff


	//   ....[8]....
        /*071c*/ 	.word	0xffffffff


	//   ....[9]....
        /*0720*/ 	.word	0xffffffff


	//   ....[10]....
        /*0724*/ 	.word	0xffffffff


	//   ....[11]....
        /*0728*/ 	.word	0xffffffff


	//   ....[12]....
        /*072c*/ 	.word	0xffffffff


	//   ....[13]....
        /*0730*/ 	.word	0xffffffff


	//   ....[14]....
        /*0734*/ 	.word	0xffffffff


	//   ....[15]....
        /*0738*/ 	.word	0xffffffff


	//   ....[16]....
        /*073c*/ 	.word	0xffffffff


	//   ....[17]....
        /*0740*/ 	.word	0xffffffff


	//   ....[18]....
        /*0744*/ 	.word	0xffffffff


	//   ....[19]....
        /*0748*/ 	.word	0xffffffff


	//   ....[20]....
        /*074c*/ 	.word	0xffffffff


	//   ....[21]....
        /*0750*/ 	.word	0xffffffff


	//   ....[22]....
        /*0754*/ 	.word	0xffffffff


	//   ....[23]....
        /*0758*/ 	.word	0xffffffff


	//   ....[24]....
        /*075c*/ 	.word	0xffffffff


	//   ....[25]....
        /*0760*/ 	.word	0xffffffff


	//   ....[26]....
        /*0764*/ 	.word	0xffffffff


	//   ....[27]....
        /*0768*/ 	.word	0xffffffff


	//   ....[28]....
        /*076c*/ 	.word	0xffffffff


	//   ....[29]....
        /*0770*/ 	.word	0xffffffff


	//   ....[30]....
        /*0774*/ 	.word	0xffffffff


	//   ....[31]....
        /*0778*/ 	.word	0xffffffff


	//   ....[32]....
        /*077c*/ 	.word	0xffffffff


	//   ....[33]....
        /*0780*/ 	.word	0xffffffff


	//   ....[34]....
        /*0784*/ 	.word	0xffffffff


	//   ....[35]....
        /*0788*/ 	.word	0xffffffff


	//   ....[36]....
        /*078c*/ 	.word	0xffffffff


	//   ....[37]....
        /*0790*/ 	.word	0xffffffff


	//   ....[38]....
        /*0794*/ 	.word	0xffffffff


	//   ....[39]....
        /*0798*/ 	.word	0xffffffff


	//   ....[40]....
        /*079c*/ 	.word	0xffffffff


	//   ....[41]....
        /*07a0*/ 	.word	0xffffffff


	//   ....[42]....
        /*07a4*/ 	.word	0xffffffff


	//   ....[43]....
        /*07a8*/ 	.word	0xffffffff


	//   ....[44]....
        /*07ac*/ 	.word	0xffffffff


	//   ....[45]....
        /*07b0*/ 	.word	0xffffffff


	//   ....[46]....
        /*07b4*/ 	.word	0xffffffff


	//   ....[47]....
        /*07b8*/ 	.word	0xffffffff


	//   ....[48]....
        /*07bc*/ 	.word	0xffffffff


	//   ....[49]....
        /*07c0*/ 	.word	0xffffffff


	//   ....[50]....
        /*07c4*/ 	.word	0xffffffff


	//   ....[51]....
        /*07c8*/ 	.word	0xffffffff


	//   ....[52]....
        /*07cc*/ 	.word	0xffffffff


	//   ....[53]....
        /*07d0*/ 	.word	0xffffffff


	//   ....[54]....
        /*07d4*/ 	.word	0xffffffff


	//   ....[55]....
        /*07d8*/ 	.word	0xffffffff


	//   ....[56]....
        /*07dc*/ 	.word	0xffffffff


	//   ....[57]....
        /*07e0*/ 	.word	0xffffffff


	//   ....[58]....
        /*07e4*/ 	.word	0xffffffff


	//   ....[59]....
        /*07e8*/ 	.word	0xffffffff


	//   ....[60]....
        /*07ec*/ 	.word	0xffffffff


	//   ....[61]....
        /*07f0*/ 	.word	0xffffffff


	//   ....[62]....
        /*07f4*/ 	.word	0xffffffff


	//   ....[63]....
        /*07f8*/ 	.word	0xffffffff


	//   ....[64]....
        /*07fc*/ 	.word	0xffffffff


	//   ....[65]....
        /*0800*/ 	.word	0xffffffff


	//   ....[66]....
        /*0804*/ 	.word	0xffffffff


	//   ....[67]....
        /*0808*/ 	.word	0xffffffff


	//   ....[68]....
        /*080c*/ 	.word	0xffffffff


	//   ....[69]....
        /*0810*/ 	.word	0xffffffff


	//   ....[70]....
        /*0814*/ 	.word	0xffffffff


	//   ....[71]....
        /*0818*/ 	.word	0xffffffff


	//   ....[72]....
        /*081c*/ 	.word	0xffffffff


	//   ....[73]....
        /*0820*/ 	.word	0xffffffff


	//   ....[74]....
        /*0824*/ 	.word	0xffffffff


	//   ....[75]....
        /*0828*/ 	.word	0xffffffff


	//   ....[76]....
        /*082c*/ 	.word	0xffffffff


	//   ....[77]....
        /*0830*/ 	.word	0xffffffff


	//   ....[78]....
        /*0834*/ 	.word	0xffffffff


	//   ....[79]....
        /*0838*/ 	.word	0xffffffff


	//   ....[80]....
        /*083c*/ 	.word	0xffffffff


	//   ....[81]....
        /*0840*/ 	.word	0xffffffff


	//   ....[82]....
        /*0844*/ 	.word	0xffffffff


	//   ....[83]....
        /*0848*/ 	.word	0xffffffff


	//   ....[84]....
        /*084c*/ 	.word	0xffffffff


	//   ....[85]....
        /*0850*/ 	.word	0xffffffff


	//   ....[86]....
        /*0854*/ 	.word	0xffffffff


	//   ....[87]....
        /*0858*/ 	.word	0xffffffff


	//   ....[88]....
        /*085c*/ 	.word	0xffffffff


	//   ....[89]....
        /*0860*/ 	.word	0xffffffff


	//   ....[90]....
        /*0864*/ 	.word	0xffffffff


	//   ....[91]....
        /*0868*/ 	.word	0xffffffff


	//   ....[92]....
        /*086c*/ 	.word	0xffffffff


	//   ....[93]....
        /*0870*/ 	.word	0xffffffff


	//   ....[94]....
        /*0874*/ 	.word	0xffffffff


	//   ....[95]....
        /*0878*/ 	.word	0xffffffff


	//   ....[96]....
        /*087c*/ 	.word	0xffffffff


	//   ....[97]....
        /*0880*/ 	.word	0xffffffff


	//   ....[98]....
        /*0884*/ 	.word	0xffffffff


	//   ....[99]....
        /*0888*/ 	.word	0xffffffff


	//   ....[100]....
        /*088c*/ 	.word	0xffffffff


	//   ....[101]....
        /*0890*/ 	.word	0xffffffff


	//   ....[102]....
        /*0894*/ 	.word	0xffffffff


	//   ....[103]....
        /*0898*/ 	.word	0xffffffff


	//   ....[104]....
        /*089c*/ 	.word	0xffffffff


	//   ....[105]....
        /*08a0*/ 	.word	0xffffffff


	//   ....[106]....
        /*08a4*/ 	.word	0xffffffff


	//   ....[107]....
        /*08a8*/ 	.word	0xffffffff


	//   ....[108]....
        /*08ac*/ 	.word	0xffffffff


	//   ....[109]....
        /*08b0*/ 	.word	0xffffffff


	//   ....[110]....
        /*08b4*/ 	.word	0xffffffff


	//   ....[111]....
        /*08b8*/ 	.word	0xffffffff


	//   ....[112]....
        /*08bc*/ 	.word	0xffffffff


	//   ....[113]....
        /*08c0*/ 	.word	0xffffffff


	//   ....[114]....
        /*08c4*/ 	.word	0xffffffff


	//   ....[115]....
        /*08c8*/ 	.word	0xffffffff


	//   ....[116]....
        /*08cc*/ 	.word	0xffffffff


	//   ....[117]....
        /*08d0*/ 	.word	0xffffffff


	//   ....[118]....
        /*08d4*/ 	.word	0xffffffff


	//   ....[119]....
        /*08d8*/ 	.word	0xffffffff


	//   ....[120]....
        /*08dc*/ 	.word	0xffffffff


	//   ....[121]....
        /*08e0*/ 	.word	0xffffffff


	//   ....[122]....
        /*08e4*/ 	.word	0xffffffff


	//   ....[123]....
        /*08e8*/ 	.word	0xffffffff


	//   ....[124]....
        /*08ec*/ 	.word	0xffffffff


	//   ....[125]....
        /*08f0*/ 	.word	0xffffffff


	//   ....[126]....
        /*08f4*/ 	.word	0xffffffff


	//   ....[127]....
        /*08f8*/ 	.word	0xffffffff


	//   ....[128]....
        /*08fc*/ 	.word	0xffffffff


	//   ....[129]....
        /*0900*/ 	.word	0xffffffff


	//   ....[130]....
        /*0904*/ 	.word	0xffffffff


	//   ....[131]....
        /*0908*/ 	.word	0xffffffff


	//   ....[132]....
        /*090c*/ 	.word	0xffffffff


	//   ....[133]....
        /*0910*/ 	.word	0xffffffff


	//   ....[134]....
        /*0914*/ 	.word	0xffffffff


	//   ....[135]....
        /*0918*/ 	.word	0xffffffff


	//   ....[136]....
        /*091c*/ 	.word	0xffffffff


	//   ....[137]....
        /*0920*/ 	.word	0xffffffff


	//   ....[138]....
        /*0924*/ 	.word	0xffffffff


	//   ....[139]....
        /*0928*/ 	.word	0xffffffff


	//----- nvinfo : EIATTR_COOP_GROUP_INSTR_OFFSETS
	.align		4
.L_420:
        /*092c*/ 	.byte	0x04, 0x28
        /*092e*/ 	.short	(.L_422 - .L_421)


	//   ....[0]....
.L_421:
        /*0930*/ 	.word	0x00000050


	//   ....[1]....
        /*0934*/ 	.word	0x00001840


	//   ....[2]....
        /*0938*/ 	.word	0x00001860


	//   ....[3]....
        /*093c*/ 	.word	0x000019a0


	//   ....[4]....
        /*0940*/ 	.word	0x000019b0


	//   ....[5]....
        /*0944*/ 	.word	0x00001ae0


	//   ....[6]....
        /*0948*/ 	.word	0x00001b00


	//   ....[7]....
        /*094c*/ 	.word	0x00001c30


	//   ....[8]....
        /*0950*/ 	.word	0x00001c40


	//   ....[9]....
        /*0954*/ 	.word	0x00001d70


	//   ....[10]....
        /*0958*/ 	.word	0x00001d90


	//   ....[11]....
        /*095c*/ 	.word	0x00001ec0


	//   ....[12]....
        /*0960*/ 	.word	0x00001ed0


	//   ....[13]....
        /*0964*/ 	.word	0x00002000


	//   ....[14]....
        /*0968*/ 	.word	0x00002020


	//   ....[15]....
        /*096c*/ 	.word	0x00002150


	//   ....[16]....
        /*0970*/ 	.word	0x00002160


	//   ....[17]....
        /*0974*/ 	.word	0x00003f30


	//   ....[18]....
        /*0978*/ 	.word	0x00003f50


	//   ....[19]....
        /*097c*/ 	.word	0x00004540


	//   ....[20]....
        /*0980*/ 	.word	0x00004570


	//   ....[21]....
        /*0984*/ 	.word	0x000045a0


	//   ....[22]....
        /*0988*/ 	.word	0x000045f0


	//   ....[23]....
        /*098c*/ 	.word	0x00004660


	//   ....[24]....
        /*0990*/ 	.word	0x000047d0


	//   ....[25]....
        /*0994*/ 	.word	0x00004c20


	//   ....[26]....
        /*0998*/ 	.word	0x00004e50


	//   ....[27]....
        /*099c*/ 	.word	0x00004e70


	//   ....[28]....
        /*09a0*/ 	.word	0x00004f30


	//   ....[29]....
        /*09a4*/ 	.word	0x00007450


	//   ....[30]....
        /*09a8*/ 	.word	0x00007460


	//   ....[31]....
        /*09ac*/ 	.word	0x00008100


	//   ....[32]....
        /*09b0*/ 	.word	0x00008130


	//   ....[33]....
        /*09b4*/ 	.word	0x000090c0


	//   ....[34]....
        /*09b8*/ 	.word	0x00009130


	//   ....[35]....
        /*09bc*/ 	.word	0x00009190


	//   ....[36]....
        /*09c0*/ 	.word	0x000091b0


	//   ....[37]....
        /*09c4*/ 	.word	0x000091f0


	//   ....[38]....
        /*09c8*/ 	.word	0x00009210


	//   ....[39]....
        /*09cc*/ 	.word	0x00009250


	//   ....[40]....
        /*09d0*/ 	.word	0x00009290


	//   ....[41]....
        /*09d4*/ 	.word	0x0000da90


	//   ....[42]....
        /*09d8*/ 	.word	0x0000dac0


	//   ....[43]....
        /*09dc*/ 	.word	0x0000db10


	//   ....[44]....
        /*09e0*/ 	.word	0x0000db90


	//   ....[45]....
        /*09e4*/ 	.word	0x0000dc10


	//   ....[46]....
        /*09e8*/ 	.word	0x0000dc40


	//   ....[47]....
        /*09ec*/ 	.word	0x0000e160


	//   ....[48]....
        /*09f0*/ 	.word	0x0000e390


	//   ....[49]....
        /*09f4*/ 	.word	0x00010e90


	//   ....[50]....
        /*09f8*/ 	.word	0x00010f00


	//   ....[51]....
        /*09fc*/ 	.word	0x00010f10


	//   ....[52]....
        /*0a00*/ 	.word	0x00010f20


	//   ....[53]....
        /*0a04*/ 	.word	0x00010f50


	//   ....[54]....
        /*0a08*/ 	.word	0x00010f70


	//   ....[55]....
        /*0a0c*/ 	.word	0x00010f80


	//   ....[56]....
        /*0a10*/ 	.word	0x00010f90


	//   ....[57]....
        /*0a14*/ 	.word	0x000124e0


	//   ....[58]....
        /*0a18*/ 	.word	0x00012900


	//   ....[59]....
        /*0a1c*/ 	.word	0x00012920


	//   ....[60]....
        /*0a20*/ 	.word	0x00012940


	//   ....[61]....
        /*0a24*/ 	.word	0x00012950


	//   ....[62]....
        /*0a28*/ 	.word	0x00012960


	//   ....[63]....
        /*0a2c*/ 	.word	0x00012970


	//   ....[64]....
        /*0a30*/ 	.word	0x00012980


	//   ....[65]....
        /*0a34*/ 	.word	0x00012990


	//   ....[66]....
        /*0a38*/ 	.word	0x00012c20


	//   ....[67]....
        /*0a3c*/ 	.word	0x00012c30


	//   ....[68]....
        /*0a40*/ 	.word	0x00012d10


	//   ....[69]....
        /*0a44*/ 	.word	0x00012d40


	//   ....[70]....
        /*0a48*/ 	.word	0x00012e00


	//   ....[71]....
        /*0a4c*/ 	.word	0x00012e30


	//   ....[72]....
        /*0a50*/ 	.word	0x00012ef0


	//   ....[73]....
        /*0a54*/ 	.word	0x00012f20


	//   ....[74]....
        /*0a58*/ 	.word	0x00012fe0


	//   ....[75]....
        /*0a5c*/ 	.word	0x00013010


	//   ....[76]....
        /*0a60*/ 	.word	0x000130d0


	//   ....[77]....
        /*0a64*/ 	.word	0x00013100


	//   ....[78]....
        /*0a68*/ 	.word	0x000131c0


	//   ....[79]....
        /*0a6c*/ 	.word	0x000131f0


	//   ....[80]....
        /*0a70*/ 	.word	0x000132b0


	//   ....[81]....
        /*0a74*/ 	.word	0x000132d0


	//   ....[82]....
        /*0a78*/ 	.word	0x00013840


	//   ....[83]....
        /*0a7c*/ 	.word	0x00013860


	//   ....[84]....
        /*0a80*/ 	.word	0x00013990


	//   ....[85]....
        /*0a84*/ 	.word	0x000139a0


	//   ....[86]....
        /*0a88*/ 	.word	0x00013ac0


	//   ....[87]....
        /*0a8c*/ 	.word	0x00013ae0


	//   ....[88]....
        /*0a90*/ 	.word	0x00013c00


	//   ....[89]....
        /*0a94*/ 	.word	0x00013c10


	//   ....[90]....
        /*0a98*/ 	.word	0x00013d30


	//   ....[91]....
        /*0a9c*/ 	.word	0x00013d50


	//   ....[92]....
        /*0aa0*/ 	.word	0x00013e70


	//   ....[93]....
        /*0aa4*/ 	.word	0x00013e80


	//   ....[94]....
        /*0aa8*/ 	.word	0x00013fa0


	//   ....[95]....
        /*0aac*/ 	.word	0x00013fc0


	//   ....[96]....
        /*0ab0*/ 	.word	0x000140e0


	//   ....[97]....
        /*0ab4*/ 	.word	0x000140f0


	//   ....[98]....
        /*0ab8*/ 	.word	0x00014280


	//   ....[99]....
        /*0abc*/ 	.word	0x00014370


	//   ....[100]....
        /*0ac0*/ 	.word	0x000143e0


	//   ....[101]....
        /*0ac4*/ 	.word	0x00014440


	//   ....[102]....
        /*0ac8*/ 	.word	0x000144a0


	//   ....[103]....
        /*0acc*/ 	.word	0x00014500


	//   ....[104]....
        /*0ad0*/ 	.word	0x00014570


	//   ....[105]....
        /*0ad4*/ 	.word	0x000145d0


	//   ....[106]....
        /*0ad8*/ 	.word	0x00014630


	//   ....[107]....
        /*0adc*/ 	.word	0x00014690


	//   ....[108]....
        /*0ae0*/ 	.word	0x00014700


	//   ....[109]....
        /*0ae4*/ 	.word	0x00014760


	//   ....[110]....
        /*0ae8*/ 	.word	0x000147c0


	//   ....[111]....
        /*0aec*/ 	.word	0x00014820


	//   ....[112]....
        /*0af0*/ 	.word	0x00014890


	//   ....[113]....
        /*0af4*/ 	.word	0x000148f0


	//   ....[114]....
        /*0af8*/ 	.word	0x00014950


	//   ....[115]....
        /*0afc*/ 	.word	0x000149b0


	//   ....[116]....
        /*0b00*/ 	.word	0x00014a10


	//   ....[117]....
        /*0b04*/ 	.word	0x00014a60


	//   ....[118]....
        /*0b08*/ 	.word	0x00014ac0


	//   ....[119]....
        /*0b0c*/ 	.word	0x00014b10


	//   ....[120]....
        /*0b10*/ 	.word	0x00014b70


	//   ....[121]....
        /*0b14*/ 	.word	0x00014bc0


	//   ....[122]....
        /*0b18*/ 	.word	0x00014c20


	//   ....[123]....
        /*0b1c*/ 	.word	0x00014c80


	//   ....[124]....
        /*0b20*/ 	.word	0x00014cf0


	//   ....[125]....
        /*0b24*/ 	.word	0x00014d50


	//   ....[126]....
        /*0b28*/ 	.word	0x00014db0


	//   ....[127]....
        /*0b2c*/ 	.word	0x00014e10


	//   ....[128]....
        /*0b30*/ 	.word	0x00014e80


	//   ....[129]....
        /*0b34*/ 	.word	0x00014ee0


	//   ....[130]....
        /*0b38*/ 	.word	0x00014f40


	//   ....[131]....
        /*0b3c*/ 	.word	0x00014fa0


	//   ....[132]....
        /*0b40*/ 	.word	0x00015010


	//   ....[133]....
        /*0b44*/ 	.word	0x00015070


	//   ....[134]....
        /*0b48*/ 	.word	0x000150d0


	//   ....[135]....
        /*0b4c*/ 	.word	0x00015130


	//   ....[136]....
        /*0b50*/ 	.word	0x000151a0


	//   ....[137]....
        /*0b54*/ 	.word	0x00015200


	//   ....[138]....
        /*0b58*/ 	.word	0x00015260


	//   ....[139]....
        /*0b5c*/ 	.word	0x000152d0


	//----- nvinfo : EIATTR_EXIT_INSTR_OFFSETS
	.align		4
.L_422:
        /*0b60*/ 	.byte	0x04, 0x1c
        /*0b62*/ 	.short	(.L_424 - .L_423)


	//   ....[0]....
.L_423:
        /*0b64*/ 	.word	0x000000a0


	//   ....[1]....
        /*0b68*/ 	.word	0x00014320


	//----- nvinfo : EIATTR_MAX_THREADS
	.align		4
.L_424:
        /*0b6c*/ 	.byte	0x04, 0x05
        /*0b6e*/ 	.short	(.L_426 - .L_425)
.L_425:
        /*0b70*/ 	.word	0x00000080
        /*0b74*/ 	.word	0x00000001
        /*0b78*/ 	.word	0x00000001


	//----- nvinfo : EIATTR_CRS_STACK_SIZE
	.align		4
.L_426:
        /*0b7c*/ 	.byte	0x04, 0x1e
        /*0b7e*/ 	.short	(.L_428 - .L_427)
.L_427:
        /*0b80*/ 	.word	0x00000000
.L_428:


//--------------------- .nv.info._ZN7cutlass13device_kernelIN5flash19enable_sm80_to_sm89INS1_16FlashAttnFwdSm80INS1_25CollectiveMainloopFwdSm80ILi4ELi1ELb0EN4cute5tupleIJNS5_1CILi128EEENS7_ILi64EEES8_EEELi128ENS_10bfloat16_tEfNS_4arch4Sm80ELb1ELb0ELb1ELb1ELb0ELb0ELb1ELb0EEENS1_21CollectiveEpilogueFwdINS6_IJS8_S8_S9_EEENS6_IJNS7_ILi1EEESH_SH_EEESB_SD_Li128ELb1ELb1ELb0ELb0EEENS1_19SingleTileSchedulerILb1ELb0ELb1ELi128EEEEEEEEEvNT_6ParamsE --------------------------
	.section	.nv.info._ZN7cutlass13device_kernelIN5flash19enable_sm80_to_sm89INS1_16FlashAttnFwdSm80INS1_25CollectiveMainloopFwdSm80ILi4ELi1ELb0EN4cute5tupleIJNS5_1CILi128EEENS7_ILi64EEES8_EEELi128ENS_10bfloat16_tEfNS_4arch4Sm80ELb1ELb0ELb1ELb1ELb0ELb0ELb1ELb0EEENS1_21CollectiveEpilogueFwdINS6_IJS8_S8_S9_EEENS6_IJNS7_ILi1EEESH_SH_EEESB_SD_Li128ELb1ELb1ELb0ELb0EEENS1_19SingleTileSchedulerILb1ELb0ELb1ELi128EEEEEEEEEvNT_6ParamsE,"",@"SHT_CUDA_INFO"
	.sectionflags	@""
	.align	4


	//----- nvinfo : EIATTR_CUDA_API_VERSION
	.align		4
        /*0000*/ 	.byte	0x04, 0x37
        /*0002*/ 	.short	(.L_430 - .L_429)
.L_429:
        /*0004*/ 	.word	0x00000082


	//----- nvinfo : EIATTR_SW2861232_WAR
	.align		4
.L_430:
        /*0008*/ 	.byte	0x01, 0x35
	.zero		2


	//----- nvinfo : EIATTR_PARAM_CBANK
	.align		4
        /*000c*/ 	.byte	0x04, 0x0a
        /*000e*/ 	.short	(.L_432 - .L_431)
	.align		4
.L_431:
        /*0010*/ 	.word	index@(.nv.constant0._ZN7cutlass13device_kernelIN5flash19enable_sm80_to_sm89INS1_16FlashAttnFwdSm80INS1_25CollectiveMainloopFwdSm80ILi4ELi1ELb0EN4cute5tupleIJNS5_1CILi128EEENS7_ILi64EEES8_EEELi128ENS_10bfloat16_tEfNS_4arch4Sm80ELb1ELb0ELb1ELb1ELb0ELb0ELb1ELb0EEENS1_21CollectiveEpilogueFwdINS6_IJS8_S8_S9_EEENS6_IJNS7_ILi1EEESH_SH_EEESB_SD_Li128ELb1ELb1ELb0ELb0EEENS1_19SingleTileSchedulerILb1ELb0ELb1ELi128EEEEEEEEEvNT_6ParamsE)
        /*0014*/ 	.short	0x0160
        /*0016*/ 	.short	0x0418


	//----- nvinfo : EIATTR_CBANK_PARAM_SIZE
	.align		4
.L_432:
        /*0018*/ 	.byte	0x03, 0x19
        /*001a*/ 	.short	0x0418


	//----- nvinfo : EIATTR_KPARAM_INFO
	.align		4
        /*001c*/ 	.byte	0x04, 0x17
        /*001e*/ 	.short	(.L_434 - .L_433)
.L_433:
        /*0020*/ 	.word	0x00000000
        /*0024*/ 	.short	0x0000
        /*0026*/ 	.short	0x0000
        /*0028*/ 	.byte	0x00, 0xf0, 0x61, 0x10


	//----- nvinfo : EIATTR_MAXREG_COUNT
	.align		4
.L_434:
        /*002c*/ 	.byte	0x03, 0x1b
        /*002e*/ 	.short	0x00ff


	//----- nvinfo : EIATTR_NUM_BARRIERS
	.align		4
        /*0030*/ 	.byte	0x02, 0x4c
        /*0032*/ 	.byte	0x02
	.zero		1


	//----- nvinfo : EIATTR_ANNOTATIONS
	.align		4
        /*0034*/ 	.byte	0x04, 0x55
        /*0036*/ 	.short	(.L_436 - .L_435)


	//   ....[0]....
.L_435:
        /* <DEDUP_REMOVED lines=81> */


	//----- nvinfo : EIATTR_MERCURY_ISA_VERSION
	.align		4
.L_436:
        /*0530*/ 	.byte	0x03, 0x5f
        /*0532*/ 	.short	0x0000


	//----- nvinfo : EIATTR_INT_WARP_WIDE_INSTR_OFFSETS
	.align		4
        /*0534*/ 	.byte	0x04, 0x31
        /*0536*/ 	.short	(.L_438 - .L_437)


	//   ....[0]....
.L_437:
        /*0538*/ 	.word	0x00001e80


	//----- nvinfo : EIATTR_COOP_GROUP_MASK_REGIDS
	.align		4
.L_438:
        /*053c*/ 	.byte	0x04, 0x29
        /*053e*/ 	.short	(.L_440 - .L_439)


	//   ....[0]....
.L_439:
        /*0540*/ 	.word	0xffffffff


	//   ....[1]....
        /*0544*/ 	.word	0xffffffff


	//   ....[2]....
        /*0548*/ 	.word	0xffffffff


	//   ....[3]....
        /*054c*/ 	.word	0xffffffff


	//   ....[4]....
        /*0550*/ 	.word	0xffffffff


	//   ....[5]....
        /*0554*/ 	.word	0xffffffff


	//   ....[6]....
        /*0558*/ 	.word	0xffffffff


	//   ....[7]....
        /*055c*/ 	.word	0xffffffff


	//   ....[8]....
        /*0560*/ 	.word	0xffffffff


	//   ....[9]....
        /*0564*/ 	.word	0xffffffff


	//   ....[10]....
        /*0568*/ 	.word	0xffffffff


	//   ....[11]....
        /*056c*/ 	.word	0xffffffff


	//   ....[12]....
        /*0570*/ 	.word	0xffffffff


	//   ....[13]....
        /*0574*/ 	.word	0xffffffff


	//   ....[14]....
        /*0578*/ 	.word	0xffffffff


	//   ....[15]....
        /*057c*/ 	.word	0xffffffff


	//   ....[16]....
        /*0580*/ 	.word	0xffffffff


	//   ....[17]....
        /*0584*/ 	.word	0xffffffff


	//   ....[18]....
        /*0588*/ 	.word	0xffffffff


	//   ....[19]....
        /*058c*/ 	.word	0xffffffff


	//   ....[20]....
        /*0590*/ 	.word	0xffffffff


	//   ....[21]....
        /*0594*/ 	.word	0xffffffff


	//   ....[22]....
        /*0598*/ 	.word	0xffffffff


	//   ....[23]....
        /*059c*/ 	.word	0xffffffff


	//   ....[24]....
        /*05a0*/ 	.word	0xffffffff


	//   ....[25]....
        /*05a4*/ 	.word	0xffffffff


	//   ....[26]....
        /*05a8*/ 	.word	0xffffffff


	//   ....[27]....
        /*05ac*/ 	.word	0xffffffff


	//   ....[28]....
        /*05b0*/ 	.word	0xffffffff


	//   ....[29]....
        /*05b4*/ 	.word	0xffffffff


	//   ....[30]....
        /*05b8*/ 	.word	0xffffffff


	//   ....[31]....
        /*05bc*/ 	.word	0xffffffff


	//   ....[32]....
        /*05c0*/ 	.word	0xffffffff


	//   ....[33]....
        /*05c4*/ 	.word	0xffffffff


	//   ....[34]....
        /*05c8*/ 	.word	0xffffffff


	//   ....[35]....
        /*05cc*/ 	.word	0xffffffff


	//   ....[36]....
        /*05d0*/ 	.word	0xffffffff


	//   ....[37]....
        /*05d4*/ 	.word	0xffffffff


	//   ....[38]....
        /*05d8*/ 	.word	0xffffffff


	//   ....[39]....
        /*05dc*/ 	.word	0xffffffff


	//   ....[40]....
        /*05e0*/ 	.word	0xffffffff


	//   ....[41]....
        /*05e4*/ 	.word	0xffffffff


	//   ....[42]....
        /*05e8*/ 	.word	0xffffffff


	//   ....[43]....
        /*05ec*/ 	.word	0xffffffff


	//   ....[44]....
        /*05f0*/ 	.word	0xffffffff


	//   ....[45]....
        /*05f4*/ 	.word	0xffffffff


	//   ....[46]....
        /*05f8*/ 	.word	0xffffffff


	//   ....[47]....
        /*05fc*/ 	.word	0xffffffff


	//   ....[48]....
        /*0600*/ 	.word	0xffffffff


	//   ....[49]....
        /*0604*/ 	.word	0xffffffff


	//   ....[50]....
        /*0608*/ 	.word	0xffffffff


	//   ....[51]....
        /*060c*/ 	.word	0xffffffff


	//   ....[52]....
        /*0610*/ 	.word	0xffffffff


	//   ....[53]....
        /*0614*/ 	.word	0xffffffff


	//   ....[54]....
        /*0618*/ 	.word	0xffffffff


	//   ....[55]....
        /*061c*/ 	.word	0xffffffff


	//   ....[56]....
        /*0620*/ 	.word	0xffffffff


	//   ....[57]....
        /*0624*/ 	.word	0xffffffff


	//   ....[58]....
        /*0628*/ 	.word	0xffffffff


	//   ....[59]....
        /*062c*/ 	.word	0xffffffff


	//   ....[60]....
        /*0630*/ 	.word	0xffffffff


	//   ....[61]....
        /*0634*/ 	.word	0xffffffff


	//   ....[62]....
        /*0638*/ 	.word	0xffffffff


	//   ....[63]....
        /*063c*/ 	.word	0xffffffff


	//   ....[64]....
        /*0640*/ 	.word	0xffffffff


	//   ....[65]....
        /*0644*/ 	.word	0xffffffff


	//   ....[66]....
        /*0648*/ 	.word	0xffffffff


	//   ....[67]....
        /*064c*/ 	.word	0xffffffff


	//   ....[68]....
        /*0650*/ 	.word	0xffffffff


	//   ....[69]....
        /*0654*/ 	.word	0xffffffff


	//   ....[70]....
        /*0658*/ 	.word	0xffffffff


	//   ....[71]....
        /*065c*/ 	.word	0xffffffff


	//   ....[72]....
        /*0660*/ 	.word	0xffffffff


	//   ....[73]....
        /*0664*/ 	.word	0xffffffff


	//   ....[74]....
        /*0668*/ 	.word	0xffffffff


	//   ....[75]....
        /*066c*/ 	.word	0xffffffff


	//   ....[76]....
        /*0670*/ 	.word	0xffffffff


	//   ....[77]....
        /*0674*/ 	.word	0xffffffff


	//   ....[78]....
        /*0678*/ 	.word	0xffffffff


	//   ....[79]....
        /*067c*/ 	.word	0xffffffff


	//   ....[80]....
        /*0680*/ 	.word	0xffffffff


	//   ....[81]....
        /*0684*/ 	.word	0xffffffff


	//   ....[82]....
        /*0688*/ 	.word	0xffffffff


	//   ....[83]....
        /*068c*/ 	.word	0xffffffff


	//   ....[84]....
        /*0690*/ 	.word	0xffffffff


	//   ....[85]....
        /*0694*/ 	.word	0xffffffff


	//   ....[86]....
        /*0698*/ 	.word	0xffffffff


	//   ....[87]....
        /*069c*/ 	.word	0xffffffff


	//   ....[88]....
        /*06a0*/ 	.word	0xffffffff


	//   ....[89]....
        /*06a4*/ 	.word	0xffffffff


	//   ....[90]....
        /*06a8*/ 	.word	0xffffffff


	//   ....[91]....
        /*06ac*/ 	.word	0xffffffff


	//   ....[92]....
        /*06b0*/ 	.word	0xffffffff


	//   ....[93]....
        /*06b4*/ 	.word	0xffffffff


	//   ....[94]....
        /*06b8*/ 	.word	0xffffffff


	//   ....[95]....
        /*06bc*/ 	.word	0xffffffff


	//   ....[96]....
        /*06c0*/ 	.word	0xffffffff


	//----- nvinfo : EIATTR_COOP_GROUP_INSTR_OFFSETS
	.align		4
.L_440:
        /*06c4*/ 	.byte	0x04, 0x28
        /*06c6*/ 	.short	(.L_442 - .L_441)


	//   ....[0]....
.L_441:
        /*06c8*/ 	.word	0x00000090


	//   ....[1]....
        /*06cc*/ 	.word	0x000012c0


	//   ....[2]....
        /*06d0*/ 	.word	0x000012f0


	//   ....[3]....
        /*06d4*/ 	.word	0x00001580


	//   ....[4]....
        /*06d8*/ 	.word	0x000015b0


	//   ....[5]....
        /*06dc*/ 	.word	0x00001690


	//   ....[6]....
        /*06e0*/ 	.word	0x000016c0


	//   ....[7]....
        /*06e4*/ 	.word	0x000017a0


	//   ....[8]....
        /*06e8*/ 	.word	0x000017d0


	//   ....[9]....
        /*06ec*/ 	.word	0x000018b0


	//   ....[10]....
        /*06f0*/ 	.word	0x000018e0


	//   ....[11]....
        /*06f4*/ 	.word	0x000019c0


	//   ....[12]....
        /*06f8*/ 	.word	0x000019f0


	//   ....[13]....
        /*06fc*/ 	.word	0x00001ad0


	//   ....[14]....
        /*0700*/ 	.word	0x00001b00


	//   ....[15]....
        /*0704*/ 	.word	0x00001be0


	//   ....[16]....
        /*0708*/ 	.word	0x00001c30


	//   ....[17]....
        /*070c*/ 	.word	0x00003d90


	//   ....[18]....
        /*0710*/ 	.word	0x00003dd0


	//   ....[19]....
        /*0714*/ 	.word	0x00004510


	//   ....[20]....
        /*0718*/ 	.word	0x00004620


	//   ....[21]....
        /*071c*/ 	.word	0x00004630


	//   ....[22]....
        /*0720*/ 	.word	0x00004670


	//   ....[23]....
        /*0724*/ 	.word	0x000046a0


	//   ....[24]....
        /*0728*/ 	.word	0x000046d0


	//   ....[25]....
        /*072c*/ 	.word	0x00004e80


	//   ....[26]....
        /*0730*/ 	.word	0x00004fe0


	//   ....[27]....
        /*0734*/ 	.word	0x000050b0


	//   ....[28]....
        /*0738*/ 	.word	0x00005310


	//   ....[29]....
        /*073c*/ 	.word	0x00008000


	//   ....[30]....
        /*0740*/ 	.word	0x00008020


	//   ....[31]....
        /*0744*/ 	.word	0x00008940


	//   ....[32]....
        /*0748*/ 	.word	0x00008a30


	//   ....[33]....
        /*074c*/ 	.word	0x000097b0


	//   ....[34]....
        /*0750*/ 	.word	0x000098a0


	//   ....[35]....
        /*0754*/ 	.word	0x00009910


	//   ....[36]....
        /*0758*/ 	.word	0x00009ae0


	//   ....[37]....
        /*075c*/ 	.word	0x00009b60


	//   ....[38]....
        /*0760*/ 	.word	0x00009e60


	//   ....[39]....
        /*0764*/ 	.word	0x00009f70


	//   ....[40]....
        /*0768*/ 	.word	0x0000a170


	//   ....[41]....
        /*076c*/ 	.word	0x0000e340


	//   ....[42]....
        /*0770*/ 	.word	0x0000e5f0


	//   ....[43]....
        /*0774*/ 	.word	0x0000e6d0


	//   ....[44]....
        /*0778*/ 	.word	0x0000e7a0


	//   ....[45]....
        /*077c*/ 	.word	0x0000e850


	//   ....[46]....
        /*0780*/ 	.word	0x0000e880


	//   ....[47]....
        /*0784*/ 	.word	0x0000ea10


	//   ....[48]....
        /*0788*/ 	.word	0x0000eea0


	//   ....[49]....
        /*078c*/ 	.word	0x000115d0


	//   ....[50]....
        /*0790*/ 	.word	0x000115e0


	//   ....[51]....
        /*0794*/ 	.word	0x000115f0


	//   ....[52]....
        /*0798*/ 	.word	0x00011600


	//   ....[53]....
        /*079c*/ 	.word	0x00011630


	//   ....[54]....
        /*07a0*/ 	.word	0x00011650


	//   ....[55]....
        /*07a4*/ 	.word	0x00011670


	//   ....[56]....
        /*07a8*/ 	.word	0x00011680


	//   ....[57]....
        /*07ac*/ 	.word	0x000131c0


	//   ....[58]....
        /*07b0*/ 	.word	0x000131e0


	//   ....[59]....
        /*07b4*/ 	.word	0x00013210


	//   ....[60]....
        /*07b8*/ 	.word	0x00013230


	//   ....[61]....
        /*07bc*/ 	.word	0x00013250


	//   ....[62]....
        /*07c0*/ 	.word	0x00013270


	//   ....[63]....
        /*07c4*/ 	.word	0x00013280


	//   ....[64]....
        /*07c8*/ 	.word	0x00013290


	//   ....[65]....
        /*07cc*/ 	.word	0x000134d0


	//   ....[66]....
        /*07d0*/ 	.word	0x000134e0


	//   ....[67]....
        /*07d4*/ 	.word	0x000135e0


	//   ....[68]....
        /*07d8*/ 	.word	0x00013610


	//   ....[69]....
        /*07dc*/ 	.word	0x000136f0


	//   ....[70]....
        /*07e0*/ 	.word	0x00013720


	//   ....[71]....
        /*07e4*/ 	.word	0x00013800


	//   ....[72]....
        /*07e8*/ 	.word	0x00013830


	//   ....[73]....
        /*07ec*/ 	.word	0x00013910


	//   ....[74]....
        /*07f0*/ 	.word	0x00013940


	//   ....[75]....
        /*07f4*/ 	.word	0x00013a20


	//   ....[76]....
        /*07f8*/ 	.word	0x00013a50


	//   ....[77]....
        /*07fc*/ 	.word	0x00013b30


	//   ....[78]....
        /*0800*/ 	.word	0x00013b60


	//   ....[79]....
        /*0804*/ 	.word	0x00013c40


	//   ....[80]....
        /*0808*/ 	.word	0x00013c60


	//   ....[81]....
        /*080c*/ 	.word	0x00014410


	//   ....[82]....
        /*0810*/ 	.word	0x00014420


	//   ....[83]....
        /*0814*/ 	.word	0x000144f0


	//   ....[84]....
        /*0818*/ 	.word	0x00014520


	//   ....[85]....
        /*081c*/ 	.word	0x000145f0


	//   ....[86]....
        /*0820*/ 	.word	0x00014620


	//   ....[87]....
        /*0824*/ 	.word	0x000146f0


	//   ....[88]....
        /*0828*/ 	.word	0x00014720


	//   ....[89]....
        /*082c*/ 	.word	0x000147f0


	//   ....[90]....
        /*0830*/ 	.word	0x00014820


	//   ....[91]....
        /*0834*/ 	.word	0x000148f0


	//   ....[92]....
        /*0838*/ 	.word	0x00014920


	//   ....[93]....
        /*083c*/ 	.word	0x000149f0


	//   ....[94]....
        /*0840*/ 	.word	0x00014a20


	//   ....[95]....
        /*0844*/ 	.word	0x00014af0


	//   ....[96]....
        /*0848*/ 	.word	0x00014b10


	//----- nvinfo : EIATTR_EXIT_INSTR_OFFSETS
	.align		4
.L_442:
        /*084c*/ 	.byte	0x04, 0x1c
        /*084e*/ 	.short	(.L_444 - .L_443)


	//   ....[0]....
.L_443:
        /*0850*/ 	.word	0x00000350


	//   ....[1]....
        /*0854*/ 	.word	0x00013c70


	//   ....[2]....
        /*0858*/ 	.word	0x00013cd0


	//   ....[3]....
        /*085c*/ 	.word	0x00013d30


	//   ....[4]....
        /*0860*/ 	.word	0x00014b20


	//   ....[5]....
        /*0864*/ 	.word	0x00014b70


	//   ....[6]....
        /*0868*/ 	.word	0x00014bd0


	//----- nvinfo : EIATTR_CTAIDZ_USED
	.align		4
.L_444:
        /*086c*/ 	.byte	0x01, 0x04
	.zero		2


	//----- nvinfo : EIATTR_MAX_THREADS
	.align		4
        /*0870*/ 	.byte	0x04, 0x05
        /*0872*/ 	.short	(.L_446 - .L_445)
.L_445:
        /*0874*/ 	.word	0x00000080
        /*0878*/ 	.word	0x00000001
        /*087c*/ 	.word	0x00000001


	//----- nvinfo : EIATTR_CRS_STACK_SIZE
	.align		4
.L_446:
        /*0880*/ 	.byte	0x04, 0x1e
        /*0882*/ 	.short	(.L_448 - .L_447)
.L_447:
        /*0884*/ 	.word	0x00000000
.L_448:


//--------------------- .nv.info._ZN7cutlass13device_kernelIN5flash19enable_sm80_to_sm89INS1_16FlashAttnFwdSm80INS1_25CollectiveMainloopFwdSm80ILi4ELi1ELb0EN4cute5tupleIJNS5_1CILi128EEENS7_ILi64EEES8_EEELi128ENS_10bfloat16_tEfNS_4arch4Sm80ELb1ELb0ELb1ELb1ELb0ELb1ELb1ELb0EEENS1_21CollectiveEpilogueFwdINS6_IJS8_S8_S9_EEENS6_IJNS7_ILi1EEESH_SH_EEESB_SD_Li128ELb1ELb1ELb0ELb0EEENS1_19SingleTileSchedulerILb1ELb0ELb1ELi128EEEEEEEEEvNT_6ParamsE --------------------------
	.section	.nv.info._ZN7cutlass13device_kernelIN5flash19enable_sm80_to_sm89INS1_16FlashAttnFwdSm80INS1_25CollectiveMainloopFwdSm80ILi4ELi1ELb0EN4cute5tupleIJNS5_1CILi128EEENS7_ILi64EEES8_EEELi128ENS_10bfloat16_tEfNS_4arch4Sm80ELb1ELb0ELb1ELb1ELb0ELb1ELb1ELb0EEENS1_21CollectiveEpilogueFwdINS6_IJS8_S8_S9_EEENS6_IJNS7_ILi1EEESH_SH_EEESB_SD_Li128ELb1ELb1ELb0ELb0EEENS1_19SingleTileSchedulerILb1ELb0ELb1ELi128EEEEEEEEEvNT_6ParamsE,"",@"SHT_CUDA_INFO"
	.sectionflags	@""
	.align	4


	//----- nvinfo : EIATTR_CUDA_API_VERSION
	.align		4
        /*0000*/ 	.byte	0x04, 0x37
        /*0002*/ 	.short	(.L_450 - .L_449)
.L_449:
        /*0004*/ 	.word	0x00000082


	//----- nvinfo : EIATTR_SW2861232_WAR
	.align		4
.L_450:
        /*0008*/ 	.byte	0x01, 0x35
	.zero		2


	//----- nvinfo : EIATTR_PARAM_CBANK
	.align		4
        /*000c*/ 	.byte	0x04, 0x0a
        /*000e*/ 	.short	(.L_452 - .L_451)
	.align		4
.L_451:
        /*0010*/ 	.word	index@(.nv.constant0._ZN7cutlass13device_kernelIN5flash19enable_sm80_to_sm89INS1_16FlashAttnFwdSm80INS1_25CollectiveMainloopFwdSm80ILi4ELi1ELb0EN4cute5tupleIJNS5_1CILi128EEENS7_ILi64EEES8_EEELi128ENS_10bfloat16_tEfNS_4arch4Sm80ELb1ELb0ELb1ELb1ELb0ELb1ELb1ELb0EEENS1_21CollectiveEpilogueFwdINS6_IJS8_S8_S9_EEENS6_IJNS7_ILi1EEESH_SH_EEESB_SD_Li128ELb1ELb1ELb0ELb0EEENS1_19SingleTileSchedulerILb1ELb0ELb1ELi128EEEEEEEEEvNT_6ParamsE)
        /*0014*/ 	.short	0x0160
        /*0016*/ 	.short	0x0418


	//----- nvinfo : EIATTR_CBANK_PARAM_SIZE
	.align		4
.L_452:
        /*0018*/ 	.byte	0x03, 0x19
        /*001a*/ 	.short	0x0418


	//----- nvinfo : EIATTR_KPARAM_INFO
	.align		4
        /*001c*/ 	.byte	0x04, 0x17
        /*001e*/ 	.short	(.L_454 - .L_453)
.L_453:
        /*0020*/ 	.word	0x00000000
        /*0024*/ 	.short	0x0000
        /*0026*/ 	.short	0x0000
        /*0028*/ 	.byte	0x00, 0xf0, 0x61, 0x10


	//----- nvinfo : EIATTR_MAXREG_COUNT
	.align		4
.L_454:
        /*002c*/ 	.byte	0x03, 0x1b
        /*002e*/ 	.short	0x00ff


	//----- nvinfo : EIATTR_NUM_BARRIERS
	.align		4
        /*0030*/ 	.byte	0x02, 0x4c
        /*0032*/ 	.byte	0x02
	.zero		1


	//----- nvinfo : EIATTR_ANNOTATIONS
	.align		4
        /*0034*/ 	.byte	0x04, 0x55
        /*0036*/ 	.short	(.L_456 - .L_455)


	//   ....[0]....
.L_455:
        /* <DEDUP_REMOVED lines=74> */


	//----- nvinfo : EIATTR_MERCURY_ISA_VERSION
	.align		4
.L_456:
        /*04c0*/ 	.byte	0x03, 0x5f
        /*04c2*/ 	.short	0x0000


	//----- nvinfo : EIATTR_INT_WARP_WIDE_INSTR_OFFSETS
	.align		4
        /*04c4*/ 	.byte	0x04, 0x31
        /*04c6*/ 	.short	(.L_458 - .L_457)


	//   ....[0]....
.L_457:
        /*04c8*/ 	.word	0x00009ef0


	//----- nvinfo : EIATTR_COOP_GROUP_MASK_REGIDS
	.align		4
.L_458:
        /*04cc*/ 	.byte	0x04, 0x29
        /*04ce*/ 	.short	(.L_460 - .L_459)


	//   ....[0]....
.L_459:
        /*04d0*/ 	.word	0xffffffff


	//   ....[1]....
        /*04d4*/ 	.word	0xffffffff


	//   ....[2]....
        /*04d8*/ 	.word	0xffffffff


	//   ....[3]....
        /*04dc*/ 	.word	0xffffffff


	//   ....[4]....
        /*04e0*/ 	.word	0xffffffff


	//   ....[5]....
        /*04e4*/ 	.word	0xffffffff


	//   ....[6]....
        /*04e8*/ 	.word	0xffffffff


	//   ....[7]....
        /*04ec*/ 	.word	0xffffffff


	//   ....[8]....
        /*04f0*/ 	.word	0xffffffff


	//   ....[9]....
        /*04f4*/ 	.word	0xffffffff


	//   ....[10]....
        /*04f8*/ 	.word	0xffffffff


	//   ....[11]....
        /*04fc*/ 	.word	0xffffffff


	//   ....[12]....
        /*0500*/ 	.word	0xffffffff


	//   ....[13]....
        /*0504*/ 	.word	0xffffffff


	//   ....[14]....
        /*0508*/ 	.word	0xffffffff


	//   ....[15]....
        /*050c*/ 	.word	0xffffffff


	//   ....[16]....
        /*0510*/ 	.word	0xffffffff


	//   ....[17]....
        /*0514*/ 	.word	0xffffffff


	//   ....[18]....
        /*0518*/ 	.word	0xffffffff


	//   ....[19]....
        /*051c*/ 	.word	0xffffffff


	//   ....[20]....
        /*0520*/ 	.word	0xffffffff


	//   ....[21]....
        /*0524*/ 	.word	0xffffffff


	//   ....[22]....
        /*0528*/ 	.word	0xffffffff


	//   ....[23]....
        /*052c*/ 	.word	0xffffffff


	//   ....[24]....
        /*0530*/ 	.word	0xffffffff


	//   ....[25]....
        /*0534*/ 	.word	0xffffffff


	//   ....[26]....
        /*0538*/ 	.word	0xffffffff


	//   ....[27]....
        /*053c*/ 	.word	0xffffffff


	//   ....[28]....
        /*0540*/ 	.word	0xffffffff


	//   ....[29]....
        /*0544*/ 	.word	0xffffffff


	//   ....[30]....
        /*0548*/ 	.word	0xffffffff


	//   ....[31]....
        /*054c*/ 	.word	0xffffffff


	//   ....[32]....
        /*0550*/ 	.word	0xffffffff


	//   ....[33]....
        /*0554*/ 	.word	0xffffffff


	//   ....[34]....
        /*0558*/ 	.word	0xffffffff


	//   ....[35]....
        /*055c*/ 	.word	0xffffffff


	//   ....[36]....
        /*0560*/ 	.word	0xffffffff


	//   ....[37]....
        /*0564*/ 	.word	0xffffffff


	//   ....[38]....
        /*0568*/ 	.word	0xffffffff


	//   ....[39]....
        /*056c*/ 	.word	0xffffffff


	//   ....[40]....
        /*0570*/ 	.word	0xffffffff


	//   ....[41]....
        /*0574*/ 	.word	0xffffffff


	//   ....[42]....
        /*0578*/ 	.word	0xffffffff


	//   ....[43]....
        /*057c*/ 	.word	0xffffffff


	//   ....[44]....
        /*0580*/ 	.word	0xffffffff


	//   ....[45]....
        /*0584*/ 	.word	0xffffffff


	//   ....[46]....
        /*0588*/ 	.word	0xffffffff


	//   ....[47]....
        /*058c*/ 	.word	0xffffffff


	//   ....[48]....
        /*0590*/ 	.word	0xffffffff


	//   ....[49]....
        /*0594*/ 	.word	0xffffffff


	//   ....[50]....
        /*0598*/ 	.word	0xffffffff


	//   ....[51]....
        /*059c*/ 	.word	0xffffffff


	//   ....[52]....
        /*05a0*/ 	.word	0xffffffff


	//   ....[53]....
        /*05a4*/ 	.word	0xffffffff


	//   ....[54]....
        /*05a8*/ 	.word	0xffffffff


	//   ....[55]....
        /*05ac*/ 	.word	0xffffffff


	//   ....[56]....
        /*05b0*/ 	.word	0xffffffff


	//   ....[57]....
        /*05b4*/ 	.word	0xffffffff


	//   ....[58]....
        /*05b8*/ 	.word	0xffffffff


	//   ....[59]....
        /*05bc*/ 	.word	0xffffffff


	//   ....[60]....
        /*05c0*/ 	.word	0xffffffff


	//   ....[61]....
        /*05c4*/ 	.word	0xffffffff


	//   ....[62]....
        /*05c8*/ 	.word	0xffffffff


	//   ....[63]....
        /*05cc*/ 	.word	0xffffffff


	//   ....[64]....
        /*05d0*/ 	.word	0xffffffff


	//   ....[65]....
        /*05d4*/ 	.word	0xffffffff


	//   ....[66]....
        /*05d8*/ 	.word	0xffffffff


	//   ....[67]....
        /*05dc*/ 	.word	0xffffffff


	//   ....[68]....
        /*05e0*/ 	.word	0xffffffff


	//   ....[69]....
        /*05e4*/ 	.word	0xffffffff


	//   ....[70]....
        /*05e8*/ 	.word	0xffffffff


	//   ....[71]....
        /*05ec*/ 	.word	0xffffffff


	//   ....[72]....
        /*05f0*/ 	.word	0xffffffff


	//   ....[73]....
        /*05f4*/ 	.word	0xffffffff


	//   ....[74]....
        /*05f8*/ 	.word	0xffffffff


	//   ....[75]....
        /*05fc*/ 	.word	0xffffffff


	//   ....[76]....
        /*0600*/ 	.word	0xffffffff


	//   ....[77]....
        /*0604*/ 	.word	0xffffffff


	//   ....[78]....
        /*0608*/ 	.word	0xffffffff


	//   ....[79]....
        /*060c*/ 	.word	0xffffffff


	//   ....[80]....
        /*0610*/ 	.word	0xffffffff


	//   ....[81]....
        /*0614*/ 	.word	0xffffffff


	//   ....[82]....
        /*0618*/ 	.word	0xffffffff


	//   ....[83]....
        /*061c*/ 	.word	0xffffffff


	//   ....[84]....
        /*0620*/ 	.word	0xffffffff


	//   ....[85]....
        /*0624*/ 	.word	0xffffffff


	//   ....[86]....
        /*0628*/ 	.word	0xffffffff


	//   ....[87]....
        /*062c*/ 	.word	0xffffffff


	//   ....[88]....
        /*0630*/ 	.word	0xffffffff


	//   ....[89]....
        /*0634*/ 	.word	0xffffffff


	//   ....[90]....
        /*0638*/ 	.word	0xffffffff


	//   ....[91]....
        /*063c*/ 	.word	0xffffffff


	//   ....[92]....
        /*0640*/ 	.word	0xffffffff


	//   ....[93]....
        /*0644*/ 	.word	0xffffffff


	//   ....[94]....
        /*0648*/ 	.word	0xffffffff


	//   ....[95]....
        /*064c*/ 	.word	0xffffffff


	//   ....[96]....
        /*0650*/ 	.word	0xffffffff


	//   ....[97]....
        /*0654*/ 	.word	0xffffffff


	//   ....[98]....
        /*0658*/ 	.word	0xffffffff


	//   ....[99]....
        /*065c*/ 	.word	0xffffffff


	//   ....[100]....
        /*0660*/ 	.word	0xffffffff


	//   ....[101]....
        /*0664*/ 	.word	0xffffffff


	//   ....[102]....
        /*0668*/ 	.word	0xffffffff


	//   ....[103]....
        /*066c*/ 	.word	0xffffffff


	//   ....[104]....
        /*0670*/ 	.word	0xffffffff


	//   ....[105]....
        /*0674*/ 	.word	0xffffffff


	//   ....[106]....
        /*0678*/ 	.word	0xffffffff


	//   ....[107]....
        /*067c*/ 	.word	0xffffffff


	//   ....[108]....
        /*0680*/ 	.word	0xffffffff


	//   ....[109]....
        /*0684*/ 	.word	0xffffffff


	//   ....[110]....
        /*0688*/ 	.word	0xffffffff


	//   ....[111]....
        /*068c*/ 	.word	0xffffffff


	//   ....[112]....
        /*0690*/ 	.word	0xffffffff


	//   ....[113]....
        /*0694*/ 	.word	0xffffffff


	//   ....[114]....
        /*0698*/ 	.word	0xffffffff


	//   ....[115]....
        /*069c*/ 	.word	0xffffffff


	//   ....[116]....
        /*06a0*/ 	.word	0xffffffff


	//   ....[117]....
        /*06a4*/ 	.word	0xffffffff


	//   ....[118]....
        /*06a8*/ 	.word	0xffffffff


	//   ....[119]....
        /*06ac*/ 	.word	0xffffffff


	//   ....[120]....
        /*06b0*/ 	.word	0xffffffff


	//   ....[121]....
        /*06b4*/ 	.word	0xffffffff


	//   ....[122]....
        /*06b8*/ 	.word	0xffffffff


	//   ....[123]....
        /*06bc*/ 	.word	0xffffffff


	//   ....[124]....
        /*06c0*/ 	.word	0xffffffff


	//   ....[125]....
        /*06c4*/ 	.word	0xffffffff


	//   ....[126]....
        /*06c8*/ 	.word	0xffffffff


	//   ....[127]....
        /*06cc*/ 	.word	0xffffffff


	//   ....[128]....
        /*06d0*/ 	.word	0xffffffff


	//   ....[129]....
        /*06d4*/ 	.word	0xffffffff


	//   ....[130]....
        /*06d8*/ 	.word	0xffffffff


	//   ....[131]....
        /*06dc*/ 	.word	0xffffffff


	//   ....[132]....
        /*06e0*/ 	.word	0xffffffff


	//   ....[133]....
        /*06e4*/ 	.word	0xffffffff


	//   ....[134]....
        /*06e8*/ 	.word	0xffffffff


	//   ....[135]....
        /*06ec*/ 	.word	0xffffffff


	//   ....[136]....
        /*06f0*/ 	.word	0xffffffff


	//   ....[137]....
        /*06f4*/ 	.word	0xffffffff


	//   ....[138]....
        /*06f8*/ 	.word	0xffffffff


	//   ....[139]....
        /*06fc*/ 	.word	0xffffffff


	//   ....[140]....
        /*0700*/ 	.word	0xffffffff


	//   ....[141]....
        /*0704*/ 	.word	0xffffffff


	//   ....[142]....
        /*0708*/ 	.word	0xffffffff


	//   ....[143]....
        /*070c*/ 	.word	0xffffffff


	//   ....[144]....
        /*0710*/ 	.word	0xffffffff


	//   ....[145]....
        /*0714*/ 	.word	0xffffffff


	//   ....[146]....
        /*0718*/ 	.word	0xffffffff


	//   ....[147]....
        /*071c*/ 	.word	0xffffffff


	//   ....[148]....
        /*0720*/ 	.word	0xffffffff


	//   ....[149]....
        /*0724*/ 	.word	0xffffffff


	//   ....[150]....
        /*0728*/ 	.word	0xffffffff


	//   ....[151]....
        /*072c*/ 	.word	0xffffffff


	//   ....[152]....
        /*0730*/ 	.word	0xffffffff


	//   ....[153]....
        /*0734*/ 	.word	0xffffffff


	//   ....[154]....
        /*0738*/ 	.word	0xffffffff


	//   ....[155]....
        /*073c*/ 	.word	0xffffffff


	//   ....[156]....
        /*0740*/ 	.word	0xffffffff


	//   ....[157]....
        /*0744*/ 	.word	0xffffffff


	//   ....[158]....
        /*0748*/ 	.word	0xffffffff


	//   ....[159]....
        /*074c*/ 	.word	0xffffffff


	//   ....[160]....
        /*0750*/ 	.word	0xffffffff


	//----- nvinfo : EIATTR_COOP_GROUP_INSTR_OFFSETS
	.align		4
.L_460:
        /*0754*/ 	.byte	0x04, 0x28
        /*0756*/ 	.short	(.L_462 - .L_461)


	//   ....[0]....
.L_461:
        /*0758*/ 	.word	0x000000a0


	//   ....[1]....
        /*075c*/ 	.word	0x00009250


	//   ....[2]....
        /*0760*/ 	.word	0x00009360


	//   ....[3]....
        /*0764*/ 	.word	0x000094b0


	//   ....[4]....
        /*0768*/ 	.word	0x000094e0


	//   ....[5]....
        /*076c*/ 	.word	0x000095d0


	//   ....[6]....
        /*0770*/ 	.word	0x00009600


	//   ....[7]....
        /*0774*/ 	.word	0x000096f0


	//   ....[8]....
        /*0778*/ 	.word	0x00009720


	//   ....[9]....
        /*077c*/ 	.word	0x00009810


	//   ....[10]....
        /*0780*/ 	.word	0x00009840


	//   ....[11]....
        /*0784*/ 	.word	0x00009930


	//   ....[12]....
        /*0788*/ 	.word	0x00009960


	//   ....[13]....
        /*078c*/ 	.word	0x00009a50


	//   ....[14]....
        /*0790*/ 	.word	0x00009a80


	//   ....[15]....
        /*0794*/ 	.word	0x00009b60


	//   ....[16]....
        /*0798*/ 	.word	0x00009ba0


	//   ....[17]....
        /*079c*/ 	.word	0x0000a3b0


	//   ....[18]....
        /*07a0*/ 	.word	0x0000a3f0


	//   ....[19]....
        /*07a4*/ 	.word	0x0000a430


	//   ....[20]....
        /*07a8*/ 	.word	0x0000a450


	//   ....[21]....
        /*07ac*/ 	.word	0x0000a600


	//   ....[22]....
        /*07b0*/ 	.word	0x0000a690


	//   ....[23]....
        /*07b4*/ 	.word	0x0000a6d0


	//   ....[24]....
        /*07b8*/ 	.word	0x0000a700


	//   ....[25]....
        /*07bc*/ 	.word	0x0000a890


	//   ....[26]....
        /*07c0*/ 	.word	0x0000a920


	//   ....[27]....
        /*07c4*/ 	.word	0x0000a960


	//   ....[28]....
        /*07c8*/ 	.word	0x0000a9a0


	//   ....[29]....
        /*07cc*/ 	.word	0x0000ab40


	//   ....[30]....
        /*07d0*/ 	.word	0x0000abd0


	//   ....[31]....
        /*07d4*/ 	.word	0x0000ac10


	//   ....[32]....
        /*07d8*/ 	.word	0x0000ac40


	//   ....[33]....
        /*07dc*/ 	.word	0x0000add0


	//   ....[34]....
        /*07e0*/ 	.word	0x0000ae60


	//   ....[35]....
        /*07e4*/ 	.word	0x0000aea0


	//   ....[36]....
        /*07e8*/ 	.word	0x0000aee0


	//   ....[37]....
        /*07ec*/ 	.word	0x0000b080


	//   ....[38]....
        /*07f0*/ 	.word	0x0000b110


	//   ....[39]....
        /*07f4*/ 	.word	0x0000b150


	//   ....[40]....
        /*07f8*/ 	.word	0x0000b180


	//   ....[41]....
        /*07fc*/ 	.word	0x0000b310


	//   ....[42]....
        /*0800*/ 	.word	0x0000b3a0


	//   ....[43]....
        /*0804*/ 	.word	0x0000b3e0


	//   ....[44]....
        /*0808*/ 	.word	0x0000b420


	//   ....[45]....
        /*080c*/ 	.word	0x0000b5b0


	//   ....[46]....
        /*0810*/ 	.word	0x0000b640


	//   ....[47]....
        /*0814*/ 	.word	0x0000b680


	//   ....[48]....
        /*0818*/ 	.word	0x0000b6b0


	//   ....[49]....
        /*081c*/ 	.word	0x0000edf0


	//   ....[50]....
        /*0820*/ 	.word	0x0000ee40


	//   ....[51]....
        /*0824*/ 	.word	0x0000ee70


	//   ....[52]....
        /*0828*/ 	.word	0x0000eec0


	//   ....[53]....
        /*082c*/ 	.word	0x0000ef40


	//   ....[54]....
        /*0830*/ 	.word	0x0000ef60


	//   ....[55]....
        /*0834*/ 	.word	0x0000ef80


	//   ....[56]....
        /*0838*/ 	.word	0x0000efa0


	//   ....[57]....
        /*083c*/ 	.word	0x0000f1a0


	//   ....[58]....
        /*0840*/ 	.word	0x0000f1e0


	//   ....[59]....
        /*0844*/ 	.word	0x0000f210


	//   ....[60]....
        /*0848*/ 	.word	0x0000f260


	//   ....[61]....
        /*084c*/ 	.word	0x0000f2f0


	//   ....[62]....
        /*0850*/ 	.word	0x0000f3b0


	//   ....[63]....
        /*0854*/ 	.word	0x0000f3d0


	//   ....[64]....
        /*0858*/ 	.word	0x0000f3f0


	//   ....[65]....
        /*085c*/ 	.word	0x0000f5c0


	//   ....[66]....
        /*0860*/ 	.word	0x0000f600


	//   ....[67]....
        /*0864*/ 	.word	0x0000f630


	//   ....[68]....
        /*0868*/ 	.word	0x0000f680


	//   ....[69]....
        /*086c*/ 	.word	0x0000f710


	//   ....[70]....
        /*0870*/ 	.word	0x0000f7d0


	//   ....[71]....
        /*0874*/ 	.word	0x0000f7f0


	//   ....[72]....
        /*0878*/ 	.word	0x0000f810


	//   ....[73]....
        /*087c*/ 	.word	0x0000f9e0


	//   ....[74]....
        /*0880*/ 	.word	0x0000fa20


	//   ....[75]....
        /*0884*/ 	.word	0x0000fa40


	//   ....[76]....
        /*0888*/ 	.word	0x0000fa50


	//   ....[77]....
        /*088c*/ 	.word	0x0000fb30


	//   ....[78]....
        /*0890*/ 	.word	0x0000fb70


	//   ....[79]....
        /*0894*/ 	.word	0x0000fb80


	//   ....[80]....
        /*0898*/ 	.word	0x0000fba0


	//   ....[81]....
        /*089c*/ 	.word	0x000156d0


	//   ....[82]....
        /*08a0*/ 	.word	0x00015770


	//   ....[83]....
        /*08a4*/ 	.word	0x00015e10


	//   ....[84]....
        /*08a8*/ 	.word	0x00015ee0


	//   ....[85]....
        /*08ac*/ 	.word	0x00015f30


	//   ....[86]....
        /*08b0*/ 	.word	0x00015f70


	//   ....[87]....
        /*08b4*/ 	.word	0x00015fc0


	//   ....[88]....
        /*08b8*/ 	.word	0x00015fd0


	//   ....[89]....
        /*08bc*/ 	.word	0x00016810


	//   ....[90]....
        /*08c0*/ 	.word	0x000169a0


	//   ....[91]....
        /*08c4*/ 	.word	0x00016a10


	//   ....[92]....
        /*08c8*/ 	.word	0x00016be0


	//   ....[93]....
        /*08cc*/ 	.word	0x00019a60


	//   ....[94]....
        /*08d0*/ 	.word	0x00019a80


	//   ....[95]....
        /*08d4*/ 	.word	0x0001a280


	//   ....[96]....
        /*08d8*/ 	.word	0x0001a2b0


	//   ....[97]....
        /*08dc*/ 	.word	0x0001ae00


	//   ....[98]....
        /*08e0*/ 	.word	0x0001af80


	//   ....[99]....
        /*08e4*/ 	.word	0x0001b3a0


	//   ....[100]....
        /*08e8*/ 	.word	0x0001b520


	//   ....[101]....
        /*08ec*/ 	.word	0x0001b6a0


	//   ....[102]....
        /*08f0*/ 	.word	0x0001b820


	//   ....[103]....
        /*08f4*/ 	.word	0x0001b9c0


	//   ....[104]....
        /*08f8*/ 	.word	0x0001ba00


	//   ....[105]....
        /*08fc*/ 	.word	0x00020080


	//   ....[106]....
        /*0900*/ 	.word	0x00020130


	//   ....[107]....
        /*0904*/ 	.word	0x00020170


	//   ....[108]....
        /*0908*/ 	.word	0x000201f0


	//   ....[109]....
        /*090c*/ 	.word	0x00020340


	//   ....[110]....
        /*0910*/ 	.word	0x00020400


	//   ....[111]....
        /*0914*/ 	.word	0x000207c0


	//   ....[112]....
        /*0918*/ 	.word	0x00020910


	//   ....[113]....
        /*091c*/ 	.word	0x00023190


	//   ....[114]....
        /*0920*/ 	.word	0x000231a0


	//   ....[115]....
        /*0924*/ 	.word	0x000231b0


	//   ....[116]....
        /*0928*/ 	.word	0x000231c0


	//   ....[117]....
        /*092c*/ 	.word	0x000231f0


	//   ....[118]....
        /*0930*/ 	.word	0x00023210


	//   ....[119]....
        /*0934*/ 	.word	0x00023230


	//   ....[120]....
        /*0938*/ 	.word	0x00023240


	//   ....[121]....
        /*093c*/ 	.word	0x00024ef0


	//   ....[122]....
        /*0940*/ 	.word	0x00024f30


	//   ....[123]....
        /*0944*/ 	.word	0x00024f60


	//   ....[124]....
        /*0948*/ 	.word	0x00024f90


	//   ....[125]....
        /*094c*/ 	.word	0x00024fd0


	//   ....[126]....
        /*0950*/ 	.word	0x00025010


	//   ....[127]....
        /*0954*/ 	.word	0x00025030


	//   ....[128]....
        /*0958*/ 	.word	0x00025040


	//   ....[129]....
        /*095c*/ 	.word	0x00025200


	//   ....[130]....
        /*0960*/ 	.word	0x00025210


	//   ....[131]....
        /*0964*/ 	.word	0x00025310


	//   ....[132]....
        /*0968*/ 	.word	0x00025340


	//   ....[133]....
        /*096c*/ 	.word	0x00025420


	//   ....[134]....
        /*0970*/ 	.word	0x00025450


	//   ....[135]....
        /*0974*/ 	.word	0x00025530


	//   ....[136]....
        /*0978*/ 	.word	0x00025560


	//   ....[137]....
        /*097c*/ 	.word	0x00025640


	//   ....[138]....
        /*0980*/ 	.word	0x00025670


	//   ....[139]....
        /*0984*/ 	.word	0x00025750


	//   ....[140]....
        /*0988*/ 	.word	0x00025780


	//   ....[141]....
        /*098c*/ 	.word	0x00025860


	//   ....[142]....
        /*0990*/ 	.word	0x00025890


	//   ....[143]....
        /*0994*/ 	.word	0x00025970


	//   ....[144]....
        /*0998*/ 	.word	0x00025990


	//   ....[145]....
        /*099c*/ 	.word	0x000262b0


	//   ....[146]....
        /*09a0*/ 	.word	0x000262c0


	//   ....[147]....
        /*09a4*/ 	.word	0x00026390


	//   ....[148]....
        /*09a8*/ 	.word	0x000263c0


	//   ....[149]....
        /*09ac*/ 	.word	0x00026490


	//   ....[150]....
        /*09b0*/ 	.word	0x000264c0


	//   ....[151]....
        /*09b4*/ 	.word	0x00026590


	//   ....[152]....
        /*09b8*/ 	.word	0x000265c0


	//   ....[153]....
        /*09bc*/ 	.word	0x00026690


	//   ....[154]....
        /*09c0*/ 	.word	0x000266c0


	//   ....[155]....
        /*09c4*/ 	.word	0x00026790


	//   ....[156]....
        /*09c8*/ 	.word	0x000267c0


	//   ....[157]....
        /*09cc*/ 	.word	0x00026890


	//   ....[158]....
        /*09d0*/ 	.word	0x000268c0


	//   ....[159]....
        /*09d4*/ 	.word	0x00026990


	//   ....[160]....
        /*09d8*/ 	.word	0x000269b0


	//----- nvinfo : EIATTR_EXIT_INSTR_OFFSETS
	.align		4
.L_462:
        /*09dc*/ 	.byte	0x04, 0x1c
        /*09de*/ 	.short	(.L_464 - .L_463)


	//   ....[0]....
.L_463:
        /*09e0*/ 	.word	0x000003b0


	//   ....[1]....
        /*09e4*/ 	.word	0x000259a0


	//   ....[2]....
        /*09e8*/ 	.word	0x00025a00


	//   ....[3]....
        /*09ec*/ 	.word	0x00025a60


	//   ....[4]....
        /*09f0*/ 	.word	0x000269c0


	//   ....[5]....
        /*09f4*/ 	.word	0x00026a10


	//   ....[6]....
        /*09f8*/ 	.word	0x00026a70


	//----- nvinfo : EIATTR_CTAIDZ_USED
	.align		4
.L_464:
        /*09fc*/ 	.byte	0x01, 0x04
	.zero		2


	//----- nvinfo : EIATTR_MAX_THREADS
	.align		4
        /*0a00*/ 	.byte	0x04, 0x05
        /*0a02*/ 	.short	(.L_466 - .L_465)
.L_465:
        /*0a04*/ 	.word	0x00000080
        /*0a08*/ 	.word	0x00000001
        /*0a0c*/ 	.word	0x00000001


	//----- nvinfo : EIATTR_CRS_STACK_SIZE
	.align		4
.L_466:
        /*0a10*/ 	.byte	0x04, 0x1e
        /*0a12*/ 	.short	(.L_468 - .L_467)
.L_467:
        /*0a14*/ 	.word	0x00000000
.L_468:


//--------------------- .nv.callgraph             --------------------------
	.section	.nv.callgraph,"",@"SHT_CUDA_CALLGRAPH"
	.align	4
	.sectionentsize	8
	.align		4
        /*0000*/ 	.word	0x00000000
	.align		4
        /*0004*/ 	.word	0xffffffff
	.align		4
        /*0008*/ 	.word	0x00000000
	.align		4
        /*000c*/ 	.word	0xfffffffe
	.align		4
        /*0010*/ 	.word	0x00000000
	.align		4
        /*0014*/ 	.word	0xfffffffd
	.align		4
        /*0018*/ 	.word	0x00000000
	.align		4
        /*001c*/ 	.word	0xfffffffc


//--------------------- .nv.rel.action            --------------------------
	.section	.nv.rel.action,"",@"SHT_CUDA_RELOCINFO"
	.align	8
	.sectionentsize	8
        /*0000*/ 	.byte	0x73, 0x00, 0x00, 0x00, 0x00, 0x00, 0x00, 0x00, 0x00, 0x00, 0x00, 0x11, 0x25, 0x00, 0x05, 0x36


//--------------------- .nv.constant4             --------------------------
	.section	.nv.constant4,"a",@progbits
	.align	8
	.align		8
.nv.constant4:
        /*0000*/ 	.dword	_ZN74_INTERNAL_133b9422_38_flash_fwd_hdim128_bf16_softcap_sm80_cu_f3e6f9ee_28474cuda3std3__45__cpo5beginE
	.align		8
        /*0008*/ 	.dword	_ZN74_INTERNAL_133b9422_38_flash_fwd_hdim128_bf16_softcap_sm80_cu_f3e6f9ee_28474cuda3std3__45__cpo3endE
	.align		8
        /*0010*/ 	.dword	_ZN74_INTERNAL_133b9422_38_flash_fwd_hdim128_bf16_softcap_sm80_cu_f3e6f9ee_28474cuda3std3__45__cpo6cbeginE
	.align		8
        /*0018*/ 	.dword	_ZN74_INTERNAL_133b9422_38_flash_fwd_hdim128_bf16_softcap_sm80_cu_f3e6f9ee_28474cuda3std3__45__cpo4cendE
	.align		8
        /*0020*/ 	.dword	_ZN74_INTERNAL_133b9422_38_flash_fwd_hdim128_bf16_softcap_sm80_cu_f3e6f9ee_28474cuda3std3__476_GLOBAL__N__133b9422_38_flash_fwd_hdim128_bf16_softcap_sm80_cu_f3e6f9ee_28476ignoreE
	.align		8
        /*0028*/ 	.dword	_ZN74_INTERNAL_133b9422_38_flash_fwd_hdim128_bf16_softcap_sm80_cu_f3e6f9ee_28474cuda3std3__419piecewise_constructE
	.align		8
        /*0030*/ 	.dword	_ZN74_INTERNAL_133b9422_38_flash_fwd_hdim128_bf16_softcap_sm80_cu_f3e6f9ee_28474cuda3std3__48in_placeE
	.align		8
        /*0038*/ 	.dword	_ZN74_INTERNAL_133b9422_38_flash_fwd_hdim128_bf16_softcap_sm80_cu_f3e6f9ee_28474cuda3std6ranges3__45__cpo4swapE
	.align		8
        /*0040*/ 	.dword	_ZN74_INTERNAL_133b9422_38_flash_fwd_hdim128_bf16_softcap_sm80_cu_f3e6f9ee_28474cuda3std6ranges3__45__cpo9iter_moveE
	.align		8
        /*0048*/ 	.dword	_ZN74_INTERNAL_133b9422_38_flash_fwd_hdim128_bf16_softcap_sm80_cu_f3e6f9ee_28474cute7productE
	.align		8
        /*0050*/ 	.dword	_ZN74_INTERNAL_133b9422_38_flash_fwd_hdim128_bf16_softcap_sm80_cu_f3e6f9ee_28474cute1_E


//--------------------- .nv.constant0._ZN7cutlass13device_kernelIN5flash19enable_sm80_to_sm89INS1_16FlashAttnFwdSm80INS1_25CollectiveMainloopFwdSm80ILi8ELi1ELb1EN4cute5tupleIJNS5_1CILi128EEES8_S8_EEELi128ENS_10bfloat16_tEfNS_4arch4Sm80ELb0ELb0ELb1ELb0ELb0ELb0ELb1ELb0EEENS1_21CollectiveEpilogueFwdIS9_NS6_IJNS7_ILi1EEESF_SF_EEESA_SC_Li256ELb0ELb1ELb0ELb0EEENS1_19SingleTileSchedulerILb0ELb0ELb1ELi128EEEEEEEEEvNT_6ParamsE --------------------------
	.section	.nv.constant0._ZN7cutlass13device_kernelIN5flash19enable_sm80_to_sm89INS1_16FlashAttnFwdSm80INS1_25CollectiveMainloopFwdSm80ILi8ELi1ELb1EN4cute5tupleIJNS5_1CILi128EEES8_S8_EEELi128ENS_10bfloat16_tEfNS_4arch4Sm80ELb0ELb0ELb1ELb0ELb0ELb0ELb1ELb0EEENS1_21CollectiveEpilogueFwdIS9_NS6_IJNS7_ILi1EEESF_SF_EEESA_SC_Li256ELb0ELb1ELb0ELb0EEENS1_19SingleTileSchedulerILb0ELb0ELb1ELi128EEEEEEEEEvNT_6ParamsE,"a",@progbits
	.sectionflags	@""
	.align	4
.nv.constant0._ZN7cutlass13device_kernelIN5flash19enable_sm80_to_sm89INS1_16FlashAttnFwdSm80INS1_25CollectiveMainloopFwdSm80ILi8ELi1ELb1EN4cute5tupleIJNS5_1CILi128EEES8_S8_EEELi128ENS_10bfloat16_tEfNS_4arch4Sm80ELb0ELb0ELb1ELb0ELb0ELb0ELb1ELb0EEENS1_21CollectiveEpilogueFwdIS9_NS6_IJNS7_ILi1EEESF_SF_EEESA_SC_Li256ELb0ELb1ELb0ELb0EEENS1_19SingleTileSchedulerILb0ELb0ELb1ELi128EEEEEEEEEvNT_6ParamsE:
	.zero		1400


//--------------------- .nv.constant0._ZN7cutlass13device_kernelIN5flash19enable_sm80_to_sm89INS1_16FlashAttnFwdSm80INS1_25CollectiveMainloopFwdSm80ILi8ELi1ELb1EN4cute5tupleIJNS5_1CILi128EEES8_S8_EEELi128ENS_10bfloat16_tEfNS_4arch4Sm80ELb0ELb0ELb1ELb1ELb0ELb0ELb1ELb0EEENS1_21CollectiveEpilogueFwdIS9_NS6_IJNS7_ILi1EEESF_SF_EEESA_SC_Li256ELb1ELb1ELb0ELb0EEENS1_19SingleTileSchedulerILb1ELb0ELb1ELi128EEEEEEEEEvNT_6ParamsE --------------------------
	.section	.nv.constant0._ZN7cutlass13device_kernelIN5flash19enable_sm80_to_sm89INS1_16FlashAttnFwdSm80INS1_25CollectiveMainloopFwdSm80ILi8ELi1ELb1EN4cute5tupleIJNS5_1CILi128EEES8_S8_EEELi128ENS_10bfloat16_tEfNS_4arch4Sm80ELb0ELb0ELb1ELb1ELb0ELb0ELb1ELb0EEENS1_21CollectiveEpilogueFwdIS9_NS6_IJNS7_ILi1EEESF_SF_EEESA_SC_Li256ELb1ELb1ELb0ELb0EEENS1_19SingleTileSchedulerILb1ELb0ELb1ELi128EEEEEEEEEvNT_6ParamsE,"a",@progbits
	.sectionflags	@""
	.align	4
.nv.constant0._ZN7cutlass13device_kernelIN5flash19enable_sm80_to_sm89INS1_16FlashAttnFwdSm80INS1_25CollectiveMainloopFwdSm80ILi8ELi1ELb1EN4cute5tupleIJNS5_1CILi128EEES8_S8_EEELi128ENS_10bfloat16_tEfNS_4arch4Sm80ELb0ELb0ELb1ELb1ELb0ELb0ELb1ELb0EEENS1_21CollectiveEpilogueFwdIS9_NS6_IJNS7_ILi1EEESF_SF_EEESA_SC_Li256ELb1ELb1ELb0ELb0EEENS1_19SingleTileSchedulerILb1ELb0ELb1ELi128EEEEEEEEEvNT_6ParamsE:
	.zero		1400


//--------------------- .nv.constant0._ZN7cutlass13device_kernelIN5flash19enable_sm80_to_sm89INS1_16FlashAttnFwdSm80INS1_25CollectiveMainloopFwdSm80ILi8ELi1ELb1EN4cute5tupleIJNS5_1CILi128EEES8_S8_EEELi128ENS_10bfloat16_tEfNS_4arch4Sm80ELb0ELb0ELb1ELb1ELb0ELb1ELb1ELb0EEENS1_21CollectiveEpilogueFwdIS9_NS6_IJNS7_ILi1EEESF_SF_EEESA_SC_Li256ELb1ELb1ELb0ELb0EEENS1_19SingleTileSchedulerILb1ELb0ELb1ELi128EEEEEEEEEvNT_6ParamsE --------------------------
	.section	.nv.constant0._ZN7cutlass13device_kernelIN5flash19enable_sm80_to_sm89INS1_16FlashAttnFwdSm80INS1_25CollectiveMainloopFwdSm80ILi8ELi1ELb1EN4cute5tupleIJNS5_1CILi128EEES8_S8_EEELi128ENS_10bfloat16_tEfNS_4arch4Sm80ELb0ELb0ELb1ELb1ELb0ELb1ELb1ELb0EEENS1_21CollectiveEpilogueFwdIS9_NS6_IJNS7_ILi1EEESF_SF_EEESA_SC_Li256ELb1ELb1ELb0ELb0EEENS1_19SingleTileSchedulerILb1ELb0ELb1ELi128EEEEEEEEEvNT_6ParamsE,"a",@progbits
	.sectionflags	@""
	.align	4
.nv.constant0._ZN7cutlass13device_kernelIN5flash19enable_sm80_to_sm89INS1_16FlashAttnFwdSm80INS1_25CollectiveMainloopFwdSm80ILi8ELi1ELb1EN4cute5tupleIJNS5_1CILi128EEES8_S8_EEELi128ENS_10bfloat16_tEfNS_4arch4Sm80ELb0ELb0ELb1ELb1ELb0ELb1ELb1ELb0EEENS1_21CollectiveEpilogueFwdIS9_NS6_IJNS7_ILi1EEESF_SF_EEESA_SC_Li256ELb1ELb1ELb0ELb0EEENS1_19SingleTileSchedulerILb1ELb0ELb1ELi128EEEEEEEEEvNT_6ParamsE:
	.zero		1400


//--------------------- .nv.constant0._ZN7cutlass13device_kernelIN5flash19enable_sm80_to_sm89INS1_16FlashAttnFwdSm80INS1_25CollectiveMainloopFwdSm80ILi8ELi1ELb1EN4cute5tupleIJNS5_1CILi128EEENS7_ILi96EEES8_EEELi128ENS_10bfloat16_tEfNS_4arch4Sm80ELb0ELb1ELb1ELb0ELb0ELb0ELb1ELb0EEENS1_21CollectiveEpilogueFwdINS6_IJS8_S8_S9_EEENS6_IJNS7_ILi1EEESH_SH_EEESB_SD_Li256ELb0ELb1ELb0ELb0EEENS1_19SingleTileSchedulerILb0ELb0ELb1ELi128EEEEEEEEEvNT_6ParamsE --------------------------
	.section	.nv.constant0._ZN7cutlass13device_kernelIN5flash19enable_sm80_to_sm89INS1_16FlashAttnFwdSm80INS1_25CollectiveMainloopFwdSm80ILi8ELi1ELb1EN4cute5tupleIJNS5_1CILi128EEENS7_ILi96EEES8_EEELi128ENS_10bfloat16_tEfNS_4arch4Sm80ELb0ELb1ELb1ELb0ELb0ELb0ELb1ELb0EEENS1_21CollectiveEpilogueFwdINS6_IJS8_S8_S9_EEENS6_IJNS7_ILi1EEESH_SH_EEESB_SD_Li256ELb0ELb1ELb0ELb0EEENS1_19SingleTileSchedulerILb0ELb0ELb1ELi128EEEEEEEEEvNT_6ParamsE,"a",@progbits
	.sectionflags	@""
	.align	4
.nv.constant0._ZN7cutlass13device_kernelIN5flash19enable_sm80_to_sm89INS1_16FlashAttnFwdSm80INS1_25CollectiveMainloopFwdSm80ILi8ELi1ELb1EN4cute5tupleIJNS5_1CILi128EEENS7_ILi96EEES8_EEELi128ENS_10bfloat16_tEfNS_4arch4Sm80ELb0ELb1ELb1ELb0ELb0ELb0ELb1ELb0EEENS1_21CollectiveEpilogueFwdINS6_IJS8_S8_S9_EEENS6_IJNS7_ILi1EEESH_SH_EEESB_SD_Li256ELb0ELb1ELb0ELb0EEENS1_19SingleTileSchedulerILb0ELb0ELb1ELi128EEEEEEEEEvNT_6ParamsE:
	.zero		1400


//--------------------- .nv.constant0._ZN7cutlass13device_kernelIN5flash19enable_sm80_to_sm89INS1_16FlashAttnFwdSm80INS1_25CollectiveMainloopFwdSm80ILi8ELi1ELb1EN4cute5tupleIJNS5_1CILi128EEENS7_ILi96EEES8_EEELi128ENS_10bfloat16_tEfNS_4arch4Sm80ELb0ELb1ELb1ELb1ELb0ELb0ELb1ELb0EEENS1_21CollectiveEpilogueFwdINS6_IJS8_S8_S9_EEENS6_IJNS7_ILi1EEESH_SH_EEESB_SD_Li256ELb1ELb1ELb0ELb0EEENS1_19SingleTileSchedulerILb1ELb0ELb1ELi128EEEEEEEEEvNT_6ParamsE --------------------------
	.section	.nv.constant0._ZN7cutlass13device_kernelIN5flash19enable_sm80_to_sm89INS1_16FlashAttnFwdSm80INS1_25CollectiveMainloopFwdSm80ILi8ELi1ELb1EN4cute5tupleIJNS5_1CILi128EEENS7_ILi96EEES8_EEELi128ENS_10bfloat16_tEfNS_4arch4Sm80ELb0ELb1ELb1ELb1ELb0ELb0ELb1ELb0EEENS1_21CollectiveEpilogueFwdINS6_IJS8_S8_S9_EEENS6_IJNS7_ILi1EEESH_SH_EEESB_SD_Li256ELb1ELb1ELb0ELb0EEENS1_19SingleTileSchedulerILb1ELb0ELb1ELi128EEEEEEEEEvNT_6ParamsE,"a",@progbits
	.sectionflags	@""
	.align	4
.nv.constant0._ZN7cutlass13device_kernelIN5flash19enable_sm80_to_sm89INS1_16FlashAttnFwdSm80INS1_25CollectiveMainloopFwdSm80ILi8ELi1ELb1EN4cute5tupleIJNS5_1CILi128EEENS7_ILi96EEES8_EEELi128ENS_10bfloat16_tEfNS_4arch4Sm80ELb0ELb1ELb1ELb1ELb0ELb0ELb1ELb0EEENS1_21CollectiveEpilogueFwdINS6_IJS8_S8_S9_EEENS6_IJNS7_ILi1EEESH_SH_EEESB_SD_Li256ELb1ELb1ELb0ELb0EEENS1_19SingleTileSchedulerILb1ELb0ELb1ELi128EEEEEEEEEvNT_6ParamsE:
	.zero		1400


//--------------------- .nv.constant0._ZN7cutlass13device_kernelIN5flash19enable_sm80_to_sm89INS1_16FlashAttnFwdSm80INS1_25CollectiveMainloopFwdSm80ILi8ELi1ELb1EN4cute5tupleIJNS5_1CILi128EEENS7_ILi96EEES8_EEELi128ENS_10bfloat16_tEfNS_4arch4Sm80ELb0ELb1ELb1ELb1ELb0ELb1ELb1ELb0EEENS1_21CollectiveEpilogueFwdINS6_IJS8_S8_S9_EEENS6_IJNS7_ILi1EEESH_SH_EEESB_SD_Li256ELb1ELb1ELb0ELb0EEENS1_19SingleTileSchedulerILb1ELb0ELb1ELi128EEEEEEEEEvNT_6ParamsE --------------------------
	.section	.nv.constant0._ZN7cutlass13device_kernelIN5flash19enable_sm80_to_sm89INS1_16FlashAttnFwdSm80INS1_25CollectiveMainloopFwdSm80ILi8ELi1ELb1EN4cute5tupleIJNS5_1CILi128EEENS7_ILi96EEES8_EEELi128ENS_10bfloat16_tEfNS_4arch4Sm80ELb0ELb1ELb1ELb1ELb0ELb1ELb1ELb0EEENS1_21CollectiveEpilogueFwdINS6_IJS8_S8_S9_EEENS6_IJNS7_ILi1EEESH_SH_EEESB_SD_Li256ELb1ELb1ELb0ELb0EEENS1_19SingleTileSchedulerILb1ELb0ELb1ELi128EEEEEEEEEvNT_6ParamsE,"a",@progbits
	.sectionflags	@""
	.align	4
.nv.constant0._ZN7cutlass13device_kernelIN5flash19enable_sm80_to_sm89INS1_16FlashAttnFwdSm80INS1_25CollectiveMainloopFwdSm80ILi8ELi1ELb1EN4cute5tupleIJNS5_1CILi128EEENS7_ILi96EEES8_EEELi128ENS_10bfloat16_tEfNS_4arch4Sm80ELb0ELb1ELb1ELb1ELb0ELb1ELb1ELb0EEENS1_21CollectiveEpilogueFwdINS6_IJS8_S8_S9_EEENS6_IJNS7_ILi1EEESH_SH_EEESB_SD_Li256ELb1ELb1ELb0ELb0EEENS1_19SingleTileSchedulerILb1ELb0ELb1ELi128EEEEEEEEEvNT_6ParamsE:
	.zero		1400


//--------------------- .nv.constant0._ZN7cutlass13device_kernelIN5flash19enable_sm80_to_sm89INS1_16FlashAttnFwdSm80INS1_25CollectiveMainloopFwdSm80ILi8ELi1ELb1EN4cute5tupleIJNS5_1CILi128EEES8_S8_EEELi128ENS_10bfloat16_tEfNS_4arch4Sm80ELb1ELb0ELb1ELb0ELb0ELb0ELb1ELb0EEENS1_21CollectiveEpilogueFwdIS9_NS6_IJNS7_ILi1EEESF_SF_EEESA_SC_Li256ELb0ELb1ELb0ELb0EEENS1_30DynamicPersistentTileSchedulerILi256ELi256ELb0ELb1ELb0EEEEEEEEEvNT_6ParamsE --------------------------
	.section	.nv.constant0._ZN7cutlass13device_kernelIN5flash19enable_sm80_to_sm89INS1_16FlashAttnFwdSm80INS1_25CollectiveMainloopFwdSm80ILi8ELi1ELb1EN4cute5tupleIJNS5_1CILi128EEES8_S8_EEELi128ENS_10bfloat16_tEfNS_4arch4Sm80ELb1ELb0ELb1ELb0ELb0ELb0ELb1ELb0EEENS1_21CollectiveEpilogueFwdIS9_NS6_IJNS7_ILi1EEESF_SF_EEESA_SC_Li256ELb0ELb1ELb0ELb0EEENS1_30DynamicPersistentTileSchedulerILi256ELi256ELb0ELb1ELb0EEEEEEEEEvNT_6ParamsE,"a",@progbits
	.sectionflags	@""
	.align	4
.nv.constant0._ZN7cutlass13device_kernelIN5flash19enable_sm80_to_sm89INS1_16FlashAttnFwdSm80INS1_25CollectiveMainloopFwdSm80ILi8ELi1ELb1EN4cute5tupleIJNS5_1CILi128EEES8_S8_EEELi128ENS_10bfloat16_tEfNS_4arch4Sm80ELb1ELb0ELb1ELb0ELb0ELb0ELb1ELb0EEENS1_21CollectiveEpilogueFwdIS9_NS6_IJNS7_ILi1EEESF_SF_EEESA_SC_Li256ELb0ELb1ELb0ELb0EEENS1_30DynamicPersistentTileSchedulerILi256ELi256ELb0ELb1ELb0EEEEEEEEEvNT_6ParamsE:
	.zero		1416


//--------------------- .nv.constant0._ZN7cutlass13device_kernelIN5flash19enable_sm80_to_sm89INS1_16FlashAttnFwdSm80INS1_25CollectiveMainloopFwdSm80ILi8ELi1ELb1EN4cute5tupleIJNS5_1CILi128EEES8_S8_EEELi128ENS_10bfloat16_tEfNS_4arch4Sm80ELb1ELb0ELb1ELb1ELb0ELb0ELb1ELb0EEENS1_21CollectiveEpilogueFwdIS9_NS6_IJNS7_ILi1EEESF_SF_EEESA_SC_Li256ELb1ELb1ELb0ELb0EEENS1_19SingleTileSchedulerILb1ELb0ELb1ELi128EEEEEEEEEvNT_6ParamsE --------------------------
	.section	.nv.constant0._ZN7cutlass13device_kernelIN5flash19enable_sm80_to_sm89INS1_16FlashAttnFwdSm80INS1_25CollectiveMainloopFwdSm80ILi8ELi1ELb1EN4cute5tupleIJNS5_1CILi128EEES8_S8_EEELi128ENS_10bfloat16_tEfNS_4arch4Sm80ELb1ELb0ELb1ELb1ELb0ELb0ELb1ELb0EEENS1_21CollectiveEpilogueFwdIS9_NS6_IJNS7_ILi1EEESF_SF_EEESA_SC_Li256ELb1ELb1ELb0ELb0EEENS1_19SingleTileSchedulerILb1ELb0ELb1ELi128EEEEEEEEEvNT_6ParamsE,"a",@progbits
	.sectionflags	@""
	.align	4
.nv.constant0._ZN7cutlass13device_kernelIN5flash19enable_sm80_to_sm89INS1_16FlashAttnFwdSm80INS1_25CollectiveMainloopFwdSm80ILi8ELi1ELb1EN4cute5tupleIJNS5_1CILi128EEES8_S8_EEELi128ENS_10bfloat16_tEfNS_4arch4Sm80ELb1ELb0ELb1ELb1ELb0ELb0ELb1ELb0EEENS1_21CollectiveEpilogueFwdIS9_NS6_IJNS7_ILi1EEESF_SF_EEESA_SC_Li256ELb1ELb1ELb0ELb0EEENS1_19SingleTileSchedulerILb1ELb0ELb1ELi128EEEEEEEEEvNT_6ParamsE:
	.zero		1400


//--------------------- .nv.constant0._ZN7cutlass13device_kernelIN5flash19enable_sm80_to_sm89INS1_16FlashAttnFwdSm80INS1_25CollectiveMainloopFwdSm80ILi8ELi1ELb1EN4cute5tupleIJNS5_1CILi128EEES8_S8_EEELi128ENS_10bfloat16_tEfNS_4arch4Sm80ELb1ELb0ELb1ELb1ELb0ELb1ELb1ELb0EEENS1_21CollectiveEpilogueFwdIS9_NS6_IJNS7_ILi1EEESF_SF_EEESA_SC_Li256ELb1ELb1ELb0ELb0EEENS1_19SingleTileSchedulerILb1ELb0ELb1ELi128EEEEEEEEEvNT_6ParamsE --------------------------
	.section	.nv.constant0._ZN7cutlass13device_kernelIN5flash19enable_sm80_to_sm89INS1_16FlashAttnFwdSm80INS1_25CollectiveMainloopFwdSm80ILi8ELi1ELb1EN4cute5tupleIJNS5_1CILi128EEES8_S8_EEELi128ENS_10bfloat16_tEfNS_4arch4Sm80ELb1ELb0ELb1ELb1ELb0ELb1ELb1ELb0EEENS1_21CollectiveEpilogueFwdIS9_NS6_IJNS7_ILi1EEESF_SF_EEESA_SC_Li256ELb1ELb1ELb0ELb0EEENS1_19SingleTileSchedulerILb1ELb0ELb1ELi128EEEEEEEEEvNT_6ParamsE,"a",@progbits
	.sectionflags	@""
	.align	4
.nv.constant0._ZN7cutlass13device_kernelIN5flash19enable_sm80_to_sm89INS1_16FlashAttnFwdSm80INS1_25CollectiveMainloopFwdSm80ILi8ELi1ELb1EN4cute5tupleIJNS5_1CILi128EEES8_S8_EEELi128ENS_10bfloat16_tEfNS_4arch4Sm80ELb1ELb0ELb1ELb1ELb0ELb1ELb1ELb0EEENS1_21CollectiveEpilogueFwdIS9_NS6_IJNS7_ILi1EEESF_SF_EEESA_SC_Li256ELb1ELb1ELb0ELb0EEENS1_19SingleTileSchedulerILb1ELb0ELb1ELi128EEEEEEEEEvNT_6ParamsE:
	.zero		1400


//--------------------- .nv.constant0._ZN7cutlass13device_kernelIN5flash19enable_sm80_to_sm89INS1_16FlashAttnFwdSm80INS1_25CollectiveMainloopFwdSm80ILi4ELi1ELb0EN4cute5tupleIJNS5_1CILi128EEENS7_ILi64EEES8_EEELi128ENS_10bfloat16_tEfNS_4arch4Sm80ELb0ELb0ELb1ELb0ELb0ELb0ELb1ELb0EEENS1_21CollectiveEpilogueFwdINS6_IJS8_S8_S9_EEENS6_IJNS7_ILi1EEESH_SH_EEESB_SD_Li128ELb0ELb1ELb0ELb0EEENS1_19SingleTileSchedulerILb0ELb0ELb1ELi128EEEEEEEEEvNT_6ParamsE --------------------------
	.section	.nv.constant0._ZN7cutlass13device_kernelIN5flash19enable_sm80_to_sm89INS1_16FlashAttnFwdSm80INS1_25CollectiveMainloopFwdSm80ILi4ELi1ELb0EN4cute5tupleIJNS5_1CILi128EEENS7_ILi64EEES8_EEELi128ENS_10bfloat16_tEfNS_4arch4Sm80ELb0ELb0ELb1ELb0ELb0ELb0ELb1ELb0EEENS1_21CollectiveEpilogueFwdINS6_IJS8_S8_S9_EEENS6_IJNS7_ILi1EEESH_SH_EEESB_SD_Li128ELb0ELb1ELb0ELb0EEENS1_19SingleTileSchedulerILb0ELb0ELb1ELi128EEEEEEEEEvNT_6ParamsE,"a",@progbits
	.sectionflags	@""
	.align	4
.nv.constant0._ZN7cutlass13device_kernelIN5flash19enable_sm80_to_sm89INS1_16FlashAttnFwdSm80INS1_25CollectiveMainloopFwdSm80ILi4ELi1ELb0EN4cute5tupleIJNS5_1CILi128EEENS7_ILi64EEES8_EEELi128ENS_10bfloat16_tEfNS_4arch4Sm80ELb0ELb0ELb1ELb0ELb0ELb0ELb1ELb0EEENS1_21CollectiveEpilogueFwdINS6_IJS8_S8_S9_EEENS6_IJNS7_ILi1EEESH_SH_EEESB_SD_Li128ELb0ELb1ELb0ELb0EEENS1_19SingleTileSchedulerILb0ELb0ELb1ELi128EEEEEEEEEvNT_6ParamsE:
	.zero		1400


//--------------------- .nv.constant0._ZN7cutlass13device_kernelIN5flash19enable_sm80_to_sm89INS1_16FlashAttnFwdSm80INS1_25CollectiveMainloopFwdSm80ILi4ELi1ELb0EN4cute5tupleIJNS5_1CILi128EEENS7_ILi64EEES8_EEELi128ENS_10bfloat16_tEfNS_4arch4Sm80ELb0ELb0ELb1ELb1ELb0ELb0ELb1ELb0EEENS1_21CollectiveEpilogueFwdINS6_IJS8_S8_S9_EEENS6_IJNS7_ILi1EEESH_SH_EEESB_SD_Li128ELb1ELb1ELb0ELb0EEENS1_19SingleTileSchedulerILb1ELb0ELb1ELi128EEEEEEEEEvNT_6ParamsE --------------------------
	.section	.nv.constant0._ZN7cutlass13device_kernelIN5flash19enable_sm80_to_sm89INS1_16FlashAttnFwdSm80INS1_25CollectiveMainloopFwdSm80ILi4ELi1ELb0EN4cute5tupleIJNS5_1CILi128EEENS7_ILi64EEES8_EEELi128ENS_10bfloat16_tEfNS_4arch4Sm80ELb0ELb0ELb1ELb1ELb0ELb0ELb1ELb0EEENS1_21CollectiveEpilogueFwdINS6_IJS8_S8_S9_EEENS6_IJNS7_ILi1EEESH_SH_EEESB_SD_Li128ELb1ELb1ELb0ELb0EEENS1_19SingleTileSchedulerILb1ELb0ELb1ELi128EEEEEEEEEvNT_6ParamsE,"a",@progbits
	.sectionflags	@""
	.align	4
.nv.constant0._ZN7cutlass13device_kernelIN5flash19enable_sm80_to_sm89INS1_16FlashAttnFwdSm80INS1_25CollectiveMainloopFwdSm80ILi4ELi1ELb0EN4cute5tupleIJNS5_1CILi128EEENS7_ILi64EEES8_EEELi128ENS_10bfloat16_tEfNS_4arch4Sm80ELb0ELb0ELb1ELb1ELb0ELb0ELb1ELb0EEENS1_21CollectiveEpilogueFwdINS6_IJS8_S8_S9_EEENS6_IJNS7_ILi1EEESH_SH_EEESB_SD_Li128ELb1ELb1ELb0ELb0EEENS1_19SingleTileSchedulerILb1ELb0ELb1ELi128EEEEEEEEEvNT_6ParamsE:
	.zero		1400


//--------------------- .nv.constant0._ZN7cutlass13device_kernelIN5flash19enable_sm80_to_sm89INS1_16FlashAttnFwdSm80INS1_25CollectiveMainloopFwdSm80ILi4ELi1ELb0EN4cute5tupleIJNS5_1CILi128EEENS7_ILi64EEES8_EEELi128ENS_10bfloat16_tEfNS_4arch4Sm80ELb0ELb0ELb1ELb1ELb0ELb1ELb1ELb0EEENS1_21CollectiveEpilogueFwdINS6_IJS8_S8_S9_EEENS6_IJNS7_ILi1EEESH_SH_EEESB_SD_Li128ELb1ELb1ELb0ELb0EEENS1_19SingleTileSchedulerILb1ELb0ELb1ELi128EEEEEEEEEvNT_6ParamsE --------------------------
	.section	.nv.constant0._ZN7cutlass13device_kernelIN5flash19enable_sm80_to_sm89INS1_16FlashAttnFwdSm80INS1_25CollectiveMainloopFwdSm80ILi4ELi1ELb0EN4cute5tupleIJNS5_1CILi128EEENS7_ILi64EEES8_EEELi128ENS_10bfloat16_tEfNS_4arch4Sm80ELb0ELb0ELb1ELb1ELb0ELb1ELb1ELb0EEENS1_21CollectiveEpilogueFwdINS6_IJS8_S8_S9_EEENS6_IJNS7_ILi1EEESH_SH_EEESB_SD_Li128ELb1ELb1ELb0ELb0EEENS1_19SingleTileSchedulerILb1ELb0ELb1ELi128EEEEEEEEEvNT_6ParamsE,"a",@progbits
	.sectionflags	@""
	.align	4
.nv.constant0._ZN7cutlass13device_kernelIN5flash19enable_sm80_to_sm89INS1_16FlashAttnFwdSm80INS1_25CollectiveMainloopFwdSm80ILi4ELi1ELb0EN4cute5tupleIJNS5_1CILi128EEENS7_ILi64EEES8_EEELi128ENS_10bfloat16_tEfNS_4arch4Sm80ELb0ELb0ELb1ELb1ELb0ELb1ELb1ELb0EEENS1_21CollectiveEpilogueFwdINS6_IJS8_S8_S9_EEENS6_IJNS7_ILi1EEESH_SH_EEESB_SD_Li128ELb1ELb1ELb0ELb0EEENS1_19SingleTileSchedulerILb1ELb0ELb1ELi128EEEEEEEEEvNT_6ParamsE:
	.zero		1400


//--------------------- .nv.constant0._ZN7cutlass13device_kernelIN5flash19enable_sm80_to_sm89INS1_16FlashAttnFwdSm80INS1_25CollectiveMainloopFwdSm80ILi4ELi1ELb0EN4cute5tupleIJNS5_1CILi128EEENS7_ILi48EEES8_EEELi128ENS_10bfloat16_tEfNS_4arch4Sm80ELb0ELb1ELb1ELb0ELb0ELb0ELb1ELb0EEENS1_21CollectiveEpilogueFwdINS6_IJS8_S8_S9_EEENS6_IJNS7_ILi1EEESH_SH_EEESB_SD_Li128ELb0ELb1ELb0ELb0EEENS1_19SingleTileSchedulerILb0ELb0ELb1ELi128EEEEEEEEEvNT_6ParamsE --------------------------
	.section	.nv.constant0._ZN7cutlass13device_kernelIN5flash19enable_sm80_to_sm89INS1_16FlashAttnFwdSm80INS1_25CollectiveMainloopFwdSm80ILi4ELi1ELb0EN4cute5tupleIJNS5_1CILi128EEENS7_ILi48EEES8_EEELi128ENS_10bfloat16_tEfNS_4arch4Sm80ELb0ELb1ELb1ELb0ELb0ELb0ELb1ELb0EEENS1_21CollectiveEpilogueFwdINS6_IJS8_S8_S9_EEENS6_IJNS7_ILi1EEESH_SH_EEESB_SD_Li128ELb0ELb1ELb0ELb0EEENS1_19SingleTileSchedulerILb0ELb0ELb1ELi128EEEEEEEEEvNT_6ParamsE,"a",@progbits
	.sectionflags	@""
	.align	4
.nv.constant0._ZN7cutlass13device_kernelIN5flash19enable_sm80_to_sm89INS1_16FlashAttnFwdSm80INS1_25CollectiveMainloopFwdSm80ILi4ELi1ELb0EN4cute5tupleIJNS5_1CILi128EEENS7_ILi48EEES8_EEELi128ENS_10bfloat16_tEfNS_4arch4Sm80ELb0ELb1ELb1ELb0ELb0ELb0ELb1ELb0EEENS1_21CollectiveEpilogueFwdINS6_IJS8_S8_S9_EEENS6_IJNS7_ILi1EEESH_SH_EEESB_SD_Li128ELb0ELb1ELb0ELb0EEENS1_19SingleTileSchedulerILb0ELb0ELb1ELi128EEEEEEEEEvNT_6ParamsE:
	.zero		1400


//--------------------- .nv.constant0._ZN7cutlass13device_kernelIN5flash19enable_sm80_to_sm89INS1_16FlashAttnFwdSm80INS1_25CollectiveMainloopFwdSm80ILi4ELi1ELb0EN4cute5tupleIJNS5_1CILi128EEENS7_ILi48EEES8_EEELi128ENS_10bfloat16_tEfNS_4arch4Sm80ELb0ELb1ELb1ELb1ELb0ELb0ELb1ELb0EEENS1_21CollectiveEpilogueFwdINS6_IJS8_S8_S9_EEENS6_IJNS7_ILi1EEESH_SH_EEESB_SD_Li128ELb1ELb1ELb0ELb0EEENS1_19SingleTileSchedulerILb1ELb0ELb1ELi128EEEEEEEEEvNT_6ParamsE --------------------------
	.section	.nv.constant0._ZN7cutlass13device_kernelIN5flash19enable_sm80_to_sm89INS1_16FlashAttnFwdSm80INS1_25CollectiveMainloopFwdSm80ILi4ELi1ELb0EN4cute5tupleIJNS5_1CILi128EEENS7_ILi48EEES8_EEELi128ENS_10bfloat16_tEfNS_4arch4Sm80ELb0ELb1ELb1ELb1ELb0ELb0ELb1ELb0EEENS1_21CollectiveEpilogueFwdINS6_IJS8_S8_S9_EEENS6_IJNS7_ILi1EEESH_SH_EEESB_SD_Li128ELb1ELb1ELb0ELb0EEENS1_19SingleTileSchedulerILb1ELb0ELb1ELi128EEEEEEEEEvNT_6ParamsE,"a",@progbits
	.sectionflags	@""
	.align	4
.nv.constant0._ZN7cutlass13device_kernelIN5flash19enable_sm80_to_sm89INS1_16FlashAttnFwdSm80INS1_25CollectiveMainloopFwdSm80ILi4ELi1ELb0EN4cute5tupleIJNS5_1CILi128EEENS7_ILi48EEES8_EEELi128ENS_10bfloat16_tEfNS_4arch4Sm80ELb0ELb1ELb1ELb1ELb0ELb0ELb1ELb0EEENS1_21CollectiveEpilogueFwdINS6_IJS8_S8_S9_EEENS6_IJNS7_ILi1EEESH_SH_EEESB_SD_Li128ELb1ELb1ELb0ELb0EEENS1_19SingleTileSchedulerILb1ELb0ELb1ELi128EEEEEEEEEvNT_6ParamsE:
	.zero		1400


//--------------------- .nv.constant0._ZN7cutlass13device_kernelIN5flash19enable_sm80_to_sm89INS1_16FlashAttnFwdSm80INS1_25CollectiveMainloopFwdSm80ILi4ELi1ELb0EN4cute5tupleIJNS5_1CILi128EEENS7_ILi48EEES8_EEELi128ENS_10bfloat16_tEfNS_4arch4Sm80ELb0ELb1ELb1ELb1ELb0ELb1ELb1ELb0EEENS1_21CollectiveEpilogueFwdINS6_IJS8_S8_S9_EEENS6_IJNS7_ILi1EEESH_SH_EEESB_SD_Li128ELb1ELb1ELb0ELb0EEENS1_19SingleTileSchedulerILb1ELb0ELb1ELi128EEEEEEEEEvNT_6ParamsE --------------------------
	.section	.nv.constant0._ZN7cutlass13device_kernelIN5flash19enable_sm80_to_sm89INS1_16FlashAttnFwdSm80INS1_25CollectiveMainloopFwdSm80ILi4ELi1ELb0EN4cute5tupleIJNS5_1CILi128EEENS7_ILi48EEES8_EEELi128ENS_10bfloat16_tEfNS_4arch4Sm80ELb0ELb1ELb1ELb1ELb0ELb1ELb1ELb0EEENS1_21CollectiveEpilogueFwdINS6_IJS8_S8_S9_EEENS6_IJNS7_ILi1EEESH_SH_EEESB_SD_Li128ELb1ELb1ELb0ELb0EEENS1_19SingleTileSchedulerILb1ELb0ELb1ELi128EEEEEEEEEvNT_6ParamsE,"a",@progbits
	.sectionflags	@""
	.align	4
.nv.constant0._ZN7cutlass13device_kernelIN5flash19enable_sm80_to_sm89INS1_16FlashAttnFwdSm80INS1_25CollectiveMainloopFwdSm80ILi4ELi1ELb0EN4cute5tupleIJNS5_1CILi128EEENS7_ILi48EEES8_EEELi128ENS_10bfloat16_tEfNS_4arch4Sm80ELb0ELb1ELb1ELb1ELb0ELb1ELb1ELb0EEENS1_21CollectiveEpilogueFwdINS6_IJS8_S8_S9_EEENS6_IJNS7_ILi1EEESH_SH_EEESB_SD_Li128ELb1ELb1ELb0ELb0EEENS1_19SingleTileSchedulerILb1ELb0ELb1ELi128EEEEEEEEEvNT_6ParamsE:
	.zero		1400


//--------------------- .nv.constant0._ZN7cutlass13device_kernelIN5flash19enable_sm80_to_sm89INS1_16FlashAttnFwdSm80INS1_25CollectiveMainloopFwdSm80ILi4ELi1ELb0EN4cute5tupleIJNS5_1CILi128EEENS7_ILi64EEES8_EEELi128ENS_10bfloat16_tEfNS_4arch4Sm80ELb1ELb0ELb1ELb0ELb0ELb0ELb1ELb0EEENS1_21CollectiveEpilogueFwdINS6_IJS8_S8_S9_EEENS6_IJNS7_ILi1EEESH_SH_EEESB_SD_Li128ELb0ELb1ELb0ELb0EEENS1_30DynamicPersistentTileSchedulerILi128ELi128ELb0ELb1ELb0EEEEEEEEEvNT_6ParamsE --------------------------
	.section	.nv.constant0._ZN7cutlass13device_kernelIN5flash19enable_sm80_to_sm89INS1_16FlashAttnFwdSm80INS1_25CollectiveMainloopFwdSm80ILi4ELi1ELb0EN4cute5tupleIJNS5_1CILi128EEENS7_ILi64EEES8_EEELi128ENS_10bfloat16_tEfNS_4arch4Sm80ELb1ELb0ELb1ELb0ELb0ELb0ELb1ELb0EEENS1_21CollectiveEpilogueFwdINS6_IJS8_S8_S9_EEENS6_IJNS7_ILi1EEESH_SH_EEESB_SD_Li128ELb0ELb1ELb0ELb0EEENS1_30DynamicPersistentTileSchedulerILi128ELi128ELb0ELb1ELb0EEEEEEEEEvNT_6ParamsE,"a",@progbits
	.sectionflags	@""
	.align	4
.nv.constant0._ZN7cutlass13device_kernelIN5flash19enable_sm80_to_sm89INS1_16FlashAttnFwdSm80INS1_25CollectiveMainloopFwdSm80ILi4ELi1ELb0EN4cute5tupleIJNS5_1CILi128EEENS7_ILi64EEES8_EEELi128ENS_10bfloat16_tEfNS_4arch4Sm80ELb1ELb0ELb1ELb0ELb0ELb0ELb1ELb0EEENS1_21CollectiveEpilogueFwdINS6_IJS8_S8_S9_EEENS6_IJNS7_ILi1EEESH_SH_EEESB_SD_Li128ELb0ELb1ELb0ELb0EEENS1_30DynamicPersistentTileSchedulerILi128ELi128ELb0ELb1ELb0EEEEEEEEEvNT_6ParamsE:
	.zero		1416


//--------------------- .nv.constant0._ZN7cutlass13device_kernelIN5flash19enable_sm80_to_sm89INS1_16FlashAttnFwdSm80INS1_25CollectiveMainloopFwdSm80ILi4ELi1ELb0EN4cute5tupleIJNS5_1CILi128EEENS7_ILi64EEES8_EEELi128ENS_10bfloat16_tEfNS_4arch4Sm80ELb1ELb0ELb1ELb1ELb0ELb0ELb1ELb0EEENS1_21CollectiveEpilogueFwdINS6_IJS8_S8_S9_EEENS6_IJNS7_ILi1EEESH_SH_EEESB_SD_Li128ELb1ELb1ELb0ELb0EEENS1_19SingleTileSchedulerILb1ELb0ELb1ELi128EEEEEEEEEvNT_6ParamsE --------------------------
	.section	.nv.constant0._ZN7cutlass13device_kernelIN5flash19enable_sm80_to_sm89INS1_16FlashAttnFwdSm80INS1_25CollectiveMainloopFwdSm80ILi4ELi1ELb0EN4cute5tupleIJNS5_1CILi128EEENS7_ILi64EEES8_EEELi128ENS_10bfloat16_tEfNS_4arch4Sm80ELb1ELb0ELb1ELb1ELb0ELb0ELb1ELb0EEENS1_21CollectiveEpilogueFwdINS6_IJS8_S8_S9_EEENS6_IJNS7_ILi1EEESH_SH_EEESB_SD_Li128ELb1ELb1ELb0ELb0EEENS1_19SingleTileSchedulerILb1ELb0ELb1ELi128EEEEEEEEEvNT_6ParamsE,"a",@progbits
	.sectionflags	@""
	.align	4
.nv.constant0._ZN7cutlass13device_kernelIN5flash19enable_sm80_to_sm89INS1_16FlashAttnFwdSm80INS1_25CollectiveMainloopFwdSm80ILi4ELi1ELb0EN4cute5tupleIJNS5_1CILi128EEENS7_ILi64EEES8_EEELi128ENS_10bfloat16_tEfNS_4arch4Sm80ELb1ELb0ELb1ELb1ELb0ELb0ELb1ELb0EEENS1_21CollectiveEpilogueFwdINS6_IJS8_S8_S9_EEENS6_IJNS7_ILi1EEESH_SH_EEESB_SD_Li128ELb1ELb1ELb0ELb0EEENS1_19SingleTileSchedulerILb1ELb0ELb1ELi128EEEEEEEEEvNT_6ParamsE:
	.zero		1400


//--------------------- .nv.constant0._ZN7cutlass13device_kernelIN5flash19enable_sm80_to_sm89INS1_16FlashAttnFwdSm80INS1_25CollectiveMainloopFwdSm80ILi4ELi1ELb0EN4cute5tupleIJNS5_1CILi128EEENS7_ILi64EEES8_EEELi128ENS_10bfloat16_tEfNS_4arch4Sm80ELb1ELb0ELb1ELb1ELb0ELb1ELb1ELb0EEENS1_21CollectiveEpilogueFwdINS6_IJS8_S8_S9_EEENS6_IJNS7_ILi1EEESH_SH_EEESB_SD_Li128ELb1ELb1ELb0ELb0EEENS1_19SingleTileSchedulerILb1ELb0ELb1ELi128EEEEEEEEEvNT_6ParamsE --------------------------
	.section	.nv.constant0._ZN7cutlass13device_kernelIN5flash19enable_sm80_to_sm89INS1_16FlashAttnFwdSm80INS1_25CollectiveMainloopFwdSm80ILi4ELi1ELb0EN4cute5tupleIJNS5_1CILi128EEENS7_ILi64EEES8_EEELi128ENS_10bfloat16_tEfNS_4arch4Sm80ELb1ELb0ELb1ELb1ELb0ELb1ELb1ELb0EEENS1_21CollectiveEpilogueFwdINS6_IJS8_S8_S9_EEENS6_IJNS7_ILi1EEESH_SH_EEESB_SD_Li128ELb1ELb1ELb0ELb0EEENS1_19SingleTileSchedulerILb1ELb0ELb1ELi128EEEEEEEEEvNT_6ParamsE,"a",@progbits
	.sectionflags	@""
	.align	4
.nv.constant0._ZN7cutlass13device_kernelIN5flash19enable_sm80_to_sm89INS1_16FlashAttnFwdSm80INS1_25CollectiveMainloopFwdSm80ILi4ELi1ELb0EN4cute5tupleIJNS5_1CILi128EEENS7_ILi64EEES8_EEELi128ENS_10bfloat16_tEfNS_4arch4Sm80ELb1ELb0ELb1ELb1ELb0ELb1ELb1ELb0EEENS1_21CollectiveEpilogueFwdINS6_IJS8_S8_S9_EEENS6_IJNS7_ILi1EEESH_SH_EEESB_SD_Li128ELb1ELb1ELb0ELb0EEENS1_19SingleTileSchedulerILb1ELb0ELb1ELi128EEEEEEEEEvNT_6ParamsE:
	.zero		1400


//--------------------- .text._ZN7cutlass13device_kernelIN5flash19enable_sm80_to_sm89INS1_16FlashAttnFwdSm80INS1_25CollectiveMainloopFwdSm80ILi8ELi1ELb1EN4cute5tupleIJNS5_1CILi128EEES8_S8_EEELi128ENS_10bfloat16_tEfNS_4arch4Sm80ELb0ELb0ELb1ELb0ELb0ELb0ELb1ELb0EEENS1_21CollectiveEpilogueFwdIS9_NS6_IJNS7_ILi1EEESF_SF_EEESA_SC_Li256ELb0ELb1ELb0ELb0EEENS1_19SingleTileSchedulerILb0ELb0ELb1ELi128EEEEEEEEEvNT_6ParamsE --------------------------
	.section	.text._ZN7cutlass13device_kernelIN5flash19enable_sm80_to_sm89INS1_16FlashAttnFwdSm80INS1_25CollectiveMainloopFwdSm80ILi8ELi1ELb1EN4cute5tupleIJNS5_1CILi128EEES8_S8_EEELi128ENS_10bfloat16_tEfNS_4arch4Sm80ELb0ELb0ELb1ELb0ELb0ELb0ELb1ELb0EEENS1_21CollectiveEpilogueFwdIS9_NS6_IJNS7_ILi1EEESF_SF_EEESA_SC_Li256ELb0ELb1ELb0ELb0EEENS1_19SingleTileSchedulerILb0ELb0ELb1ELi128EEEEEEEEEvNT_6ParamsE,"ax",@progbits
	.sectioninfo	@"SHI_REGISTERS=255"
	.align	128
.text._ZN7cutlass13device_kernelIN5flash19enable_sm80_to_sm89INS1_16FlashAttnFwdSm80INS1_25CollectiveMainloopFwdSm80ILi8ELi1ELb1EN4cute5tupleIJNS5_1CILi128EEES8_S8_EEELi128ENS_10bfloat16_tEfNS_4arch4Sm80ELb0ELb0ELb1ELb0ELb0ELb0ELb1ELb0EEENS1_21CollectiveEpilogueFwdIS9_NS6_IJNS7_ILi1EEESF_SF_EEESA_SC_Li256ELb0ELb1ELb0ELb0EEENS1_19SingleTileSchedulerILb0ELb0ELb1ELi128EEEEEEEEEvNT_6ParamsE:
        .type           _ZN7cutlass13device_kernelIN5flash19enable_sm80_to_sm89INS1_16FlashAttnFwdSm80INS1_25CollectiveMainloopFwdSm80ILi8ELi1ELb1EN4cute5tupleIJNS5_1CILi128EEES8_S8_EEELi128ENS_10bfloat16_tEfNS_4arch4Sm80ELb0ELb0ELb1ELb0ELb0ELb0ELb1ELb0EEENS1_21CollectiveEpilogueFwdIS9_NS6_IJNS7_ILi1EEESF_SF_EEESA_SC_Li256ELb0ELb1ELb0ELb0EEENS1_19SingleTileSchedulerILb0ELb0ELb1ELi128EEEEEEEEEvNT_6ParamsE,@function
        .size           _ZN7cutlass13device_kernelIN5flash19enable_sm80_to_sm89INS1_16FlashAttnFwdSm80INS1_25CollectiveMainloopFwdSm80ILi8ELi1ELb1EN4cute5tupleIJNS5_1CILi128EEES8_S8_EEELi128ENS_10bfloat16_tEfNS_4arch4Sm80ELb0ELb0ELb1ELb0ELb0ELb0ELb1ELb0EEENS1_21CollectiveEpilogueFwdIS9_NS6_IJNS7_ILi1EEESF_SF_EEESA_SC_Li256ELb0ELb1ELb0ELb0EEENS1_19SingleTileSchedulerILb0ELb0ELb1ELi128EEEEEEEEEvNT_6ParamsE,(.L_x_1824 - _ZN7cutlass13device_kernelIN5flash19enable_sm80_to_sm89INS1_16FlashAttnFwdSm80INS1_25CollectiveMainloopFwdSm80ILi8ELi1ELb1EN4cute5tupleIJNS5_1CILi128EEES8_S8_EEELi128ENS_10bfloat16_tEfNS_4arch4Sm80ELb0ELb0ELb1ELb0ELb0ELb0ELb1ELb0EEENS1_21CollectiveEpilogueFwdIS9_NS6_IJNS7_ILi1EEESF_SF_EEESA_SC_Li256ELb0ELb1ELb0ELb0EEENS1_19SingleTileSchedulerILb0ELb0ELb1ELi128EEEEEEEEEvNT_6ParamsE)
        .other          _ZN7cutlass13device_kernelIN5flash19enable_sm80_to_sm89INS1_16FlashAttnFwdSm80INS1_25CollectiveMainloopFwdSm80ILi8ELi1ELb1EN4cute5tupleIJNS5_1CILi128EEES8_S8_EEELi128ENS_10bfloat16_tEfNS_4arch4Sm80ELb0ELb0ELb1ELb0ELb0ELb0ELb1ELb0EEENS1_21CollectiveEpilogueFwdIS9_NS6_IJNS7_ILi1EEESF_SF_EEESA_SC_Li256ELb0ELb1ELb0ELb0EEENS1_19SingleTileSchedulerILb0ELb0ELb1ELi128EEEEEEEEEvNT_6ParamsE,@"STO_CUDA_ENTRY STV_DEFAULT"
_ZN7cutlass13device_kernelIN5flash19enable_sm80_to_sm89INS1_16FlashAttnFwdSm80INS1_25CollectiveMainloopFwdSm80ILi8ELi1ELb1EN4cute5tupleIJNS5_1CILi128EEES8_S8_EEELi128ENS_10bfloat16_tEfNS_4arch4Sm80ELb0ELb0ELb1ELb0ELb0ELb0ELb1ELb0EEENS1_21CollectiveEpilogueFwdIS9_NS6_IJNS7_ILi1EEESF_SF_EEESA_SC_Li256ELb0ELb1ELb0ELb0EEENS1_19SingleTileSchedulerILb0ELb0ELb1ELi128EEEEEEEEEvNT_6ParamsE:
[----:B------:R-:W-:-:S03]  /*0000*/  MOV R1, c[0x0][0x28] ;  /* 0x00000a0000017a02 */ /* 0x000fc60000000f00 */
[----:B------:R-:W1:Y:S01]  /*0010*/  S2R R15, SR_CTAID.Z ;  /* 0x00000000000f7919 */ /* 0x000e620000002700 */
[----:B------:R-:W-:Y:S02]  /*0020*/  IADD3 R1, R1, -0x58, RZ ;  /* 0xffffffa801017810 */ /* 0x000fe40007ffe0ff */
[----:B-1----:R-:W-:-:S13]  /*0030*/  ISETP.GE.AND P0, PT, R15, RZ, PT ;  /* 0x000000ff0f00720c */ /* 0x002fda0003f06270 */
[----:B------:R-:W-:Y:S05]  /*0040*/  @!P0 EXIT ;  /* 0x000000000000894d */ /* 0x000fea0003800000 */
[----:B------:R-:W-:Y:S01]  /*0050*/  ISETP.NE.U32.AND P2, PT, RZ, c[0x0][0x340], PT ;  /* 0x0000d000ff007a0c */ /* 0x000fe20003f45070 */
[----:B------:R-:W-:Y:S01]  /*0060*/  ULDC.64 UR22, c[0x0][0x118] ;  /* 0x0000460000167ab9 */ /* 0x000fe20000000a00 */
[----:B------:R-:W1:Y:S04]  /*0070*/  S2R R28, SR_TID.X ;  /* 0x00000000001c7919 */ /* 0x000e680000002100 */
[----:B------:R-:W2:Y:S01]  /*0080*/  S2R R29, SR_CTAID.Y ;  /* 0x00000000001d7919 */ /* 0x000ea20000002600 */
[----:B------:R-:W-:-:S03]  /*0090*/  ISETP.NE.AND.EX P2, PT, RZ, c[0x0][0x344], PT, P2 ;  /* 0x0000d100ff007a0c */ /* 0x000fc60003f45320 */
[----:B------:R-:W3:Y:S01]  /*00a0*/  S2R R6, SR_CTAID.X ;  /* 0x0000000000067919 */ /* 0x000ee20000002500 */
[----:B------:R-:W-:Y:S01]  /*00b0*/  IMAD.MOV.U32 R7, RZ, RZ, c[0x0][0x2c4] ;  /* 0x0000b100ff077624 */ /* 0x000fe200078e00ff */
[----:B------:R-:W-:Y:S01]  /*00c0*/  SHF.R.S32.HI R16, RZ, 0x1f, R15 ;  /* 0x0000001fff107819 */ /* 0x000fe2000001140f */
[----:B------:R-:W-:Y:S02]  /*00d0*/  ULDC UR8, c[0x0][0x1d0] ;  /* 0x0000740000087ab9 */ /* 0x000fe40000000800 */
[----:B------:R-:W-:Y:S02]  /*00e0*/  UMOV UR9, 0x7 ;  /* 0x0000000700097882 */ /* 0x000fe40000000000 */
[----:B------:R-:W-:-:S03]  /*00f0*/  ULDC.64 UR6, c[0x0][0x1e0] ;  /* 0x0000780000067ab9 */ /* 0x000fc60000000a00 */
[----:B------:R-:W-:-:S04]  /*0100*/  @P2 IMAD.MOV.U32 R2, RZ, RZ, 0x4 ;  /* 0x00000004ff022424 */ /* 0x000fc800078e00ff */
[----:B------:R-:W-:-:S05]  /*0110*/  @P2 IMAD.WIDE R2, R15, R2, c[0x0][0x340] ;  /* 0x0000d0000f022625 */ /* 0x000fca00078e0202 */
[----:B------:R4:W5:Y:S01]  /*0120*/  @P2 LDG.E R20, [R2.64] ;  /* 0x0000001602142981 */ /* 0x000962000c1e1900 */
[----:B-1----:R-:W-:Y:S01]  /*0130*/  SHF.R.S32.HI R27, RZ, 0x1f, R28 ;  /* 0x0000001fff1b7819 */ /* 0x002fe2000001141c */
[----:B--2---:R-:W-:Y:S01]  /*0140*/  IMAD.WIDE.U32 R4, R29, c[0x0][0x1b8], RZ ;  /* 0x00006e001d047a25 */ /* 0x004fe200078e00ff */
[----:B------:R-:W-:Y:S01]  /*0150*/  SHF.R.S32.HI R30, RZ, 0x1f, R29 ;  /* 0x0000001fff1e7819 */ /* 0x000fe2000001141d */
[----:B------:R-:W-:Y:S01]  /*0160*/  UIADD3 UR4, UR8, 0x7f, URZ ;  /* 0x0000007f08047890 */ /* 0x000fe2000fffe03f */
[C---:B------:R-:W-:Y:S01]  /*0170*/  ISETP.NE.AND P0, PT, R7.reuse, 0x1, PT ;  /* 0x000000010700780c */ /* 0x040fe20003f05270 */
[----:B------:R-:W-:Y:S01]  /*0180*/  IMAD R7, R7, c[0x0][0x168], RZ ;  /* 0x00005a0007077a24 */ /* 0x000fe200078e02ff */
[----:B------:R-:W-:Y:S01]  /*0190*/  LEA.HI R25, R27, R28, RZ, 0x4 ;  /* 0x0000001c1b197211 */ /* 0x000fe200078f20ff */
[----:B------:R-:W-:Y:S02]  /*01a0*/  USHF.R.S32.HI UR18, URZ, 0x1f, UR4 ;  /* 0x0000001f3f127899 */ /* 0x000fe40008011404 */
[----:B------:R-:W-:Y:S01]  /*01b0*/  USHF.L.U64.HI UR9, UR6, UR9, UR7 ;  /* 0x0000000906097299 */ /* 0x000fe20008010207 */
[----:B------:R-:W-:Y:S01]  /*01c0*/  SHF.R.S32.HI R14, RZ, 0x4, R25 ;  /* 0x00000004ff0e7819 */ /* 0x000fe20000011419 */
[----:B------:R-:W-:-:S02]  /*01d0*/  ULEA.HI UR18, UR18, UR4, URZ, 0x7 ;  /* 0x0000000412127291 */ /* 0x000fc4000f8f383f */
[----:B------:R-:W-:Y:S02]  /*01e0*/  USHF.L.U32 UR10, UR6, 0x7, URZ ;  /* 0x00000007060a7899 */ /* 0x000fe4000800063f */
[----:B------:R-:W-:Y:S02]  /*01f0*/  ULEA.HI.SX32 UR13, UR18, 0xffffffff, 0x19 ;  /* 0xffffffff120d7891 */ /* 0x000fe4000f8fca3f */
[----:B------:R-:W-:Y:S02]  /*0200*/  UIMAD.WIDE.U32 UR20, UR6, 0x40, URZ ;  /* 0x00000040061478a5 */ /* 0x000fe4000f8e003f */
[----:B------:R-:W-:Y:S02]  /*0210*/  USHF.R.S32.HI UR12, URZ, 0x1f, UR13 ;  /* 0x0000001f3f0c7899 */ /* 0x000fe4000801140d */
[----:B------:R-:W-:Y:S02]  /*0220*/  UIMAD UR4, UR9, UR13, URZ ;  /* 0x0000000d090472a4 */ /* 0x000fe4000f8e023f */
[----:B------:R-:W-:Y:S01]  /*0230*/  USHF.L.U32 UR14, UR7, 0x6, URZ ;  /* 0x00000006070e7899 */ /* 0x000fe2000800063f */
[----:B----4-:R-:W-:Y:S01]  /*0240*/  LEA.HI R3, R27, R28, RZ, 0x3 ;  /* 0x0000001c1b037211 */ /* 0x010fe200078f18ff */
[----:B------:R-:W-:Y:S01]  /*0250*/  IMAD R2, R30, c[0x0][0x1b8], RZ ;  /* 0x00006e001e027a24 */ /* 0x000fe200078e02ff */
[----:B------:R-:W-:-:S02]  /*0260*/  UIMAD UR4, UR12, UR10, UR4 ;  /* 0x0000000a0c0472a4 */ /* 0x000fc4000f8e0204 */
[----:B------:R-:W-:Y:S01]  /*0270*/  LOP3.LUT R0, R3, 0xfffffff8, RZ, 0xc0, !PT ;  /* 0xfffffff803007812 */ /* 0x000fe200078ec0ff */
[----:B------:R-:W-:Y:S01]  /*0280*/  IMAD R2, R29, c[0x0][0x1bc], R2 ;  /* 0x00006f001d027a24 */ /* 0x000fe200078e0202 */
[----:B------:R-:W-:Y:S01]  /*0290*/  SHF.R.S32.HI R23, RZ, 0x3, R3 ;  /* 0x00000003ff177819 */ /* 0x000fe20000011403 */
[----:B------:R-:W-:Y:S02]  /*02a0*/  UIADD3 UR14, UR21, UR14, URZ ;  /* 0x0000000e150e7290 */ /* 0x000fe4000fffe03f */
[----:B------:R-:W-:Y:S01]  /*02b0*/  IMAD.IADD R32, R28, 0x1, -R0 ;  /* 0x000000011c207824 */ /* 0x000fe200078e0a00 */
[--C-:B------:R-:W-:Y:S01]  /*02c0*/  SHF.R.S32.HI R26, RZ, 0x1f, R23.reuse ;  /* 0x0000001fff1a7819 */ /* 0x100fe20000011417 */
[----:B------:R-:W-:Y:S01]  /*02d0*/  IMAD.IADD R3, R5, 0x1, R2 ;  /* 0x0000000105037824 */ /* 0x000fe200078e0202 */
[----:B------:R-:W-:Y:S01]  /*02e0*/  IADD3 R22, -R23, c[0x0][0x1d0], RZ ;  /* 0x0000740017167a10 */ /* 0x000fe20007ffe1ff */
[----:B------:R-:W-:Y:S01]  /*02f0*/  IMAD R0, R32, 0x20, R23 ;  /* 0x0000002020007824 */ /* 0x000fe200078e0217 */
[----:B------:R-:W-:Y:S01]  /*0300*/  UMOV UR11, 0x40 ;  /* 0x00000040000b7882 */ /* 0x000fe20000000000 */
[----:B------:R-:W-:-:S02]  /*0310*/  IMAD R5, R16, c[0x0][0x1c0], RZ ;  /* 0x0000700010057a24 */ /* 0x000fc400078e02ff */
[----:B---3--:R-:W-:Y:S02]  /*0320*/  IMAD R9, R6, 0x80, R0 ;  /* 0x0000008006097824 */ /* 0x008fe400078e0200 */
[----:B------:R-:W-:Y:S02]  /*0330*/  IMAD.MOV.U32 R2, RZ, RZ, R4 ;  /* 0x000000ffff027224 */ /* 0x000fe400078e0004 */
[----:B------:R-:W-:Y:S01]  /*0340*/  IMAD R4, R15, c[0x0][0x1c4], R5 ;  /* 0x000071000f047a24 */ /* 0x000fe200078e0205 */
[----:B------:R1:W-:Y:S01]  /*0350*/  STL [R1+0x48], R9 ;  /* 0x0000480901007387 */ /* 0x0003e20000100800 */
[----:B------:R-:W-:-:S04]  /*0360*/  @P0 IMAD.HI.U32 R5, R9, c[0x0][0x2c8], RZ ;  /* 0x0000b20009050a27 */ /* 0x000fc800078e00ff */
[----:B------:R-:W-:Y:S01]  /*0370*/  IMAD.MOV.U32 R0, RZ, RZ, R9 ;  /* 0x000000ffff007224 */ /* 0x000fe200078e0009 */
[----:B------:R-:W-:Y:S01]  /*0380*/  @P0 SHF.R.U32.HI R0, RZ, c[0x0][0x2cc], R5 ;  /* 0x0000b300ff000a19 */ /* 0x000fe20000011605 */
[----:B------:R-:W-:-:S04]  /*0390*/  IMAD.WIDE.U32 R2, R15, c[0x0][0x1c0], R2 ;  /* 0x000070000f027a25 */ /* 0x000fc800078e0002 */
[----:B------:R-:W-:Y:S02]  /*03a0*/  IMAD R8, R6, 0x80, R23 ;  /* 0x0000008006087824 */ /* 0x000fe400078e0217 */
[----:B------:R-:W-:Y:S01]  /*03b0*/  IMAD.IADD R3, R3, 0x1, R4 ;  /* 0x0000000103037824 */ /* 0x000fe200078e0204 */
[----:B------:R-:W-:Y:S01]  /*03c0*/  SHF.R.S32.HI R4, RZ, 0x1f, R0 ;  /* 0x0000001fff047819 */ /* 0x000fe20000011400 */
[----:B------:R-:W-:Y:S01]  /*03d0*/  IMAD.SHL.U32 R34, R32, 0x8, RZ ;  /* 0x0000000820227824 */ /* 0x000fe200078e00ff */
[----:B------:R-:W-:Y:S01]  /*03e0*/  IADD3 R6, R8, 0x20, RZ ;  /* 0x0000002008067810 */ /* 0x000fe20007ffe0ff */
[----:B------:R-:W-:Y:S01]  /*03f0*/  IMAD.WIDE.U32 R2, R0, c[0x0][0x1b0], R2 ;  /* 0x00006c0000027a25 */ /* 0x000fe200078e0002 */
[----:B------:R-:W-:Y:S01]  /*0400*/  IADD3 R5, R8, 0x40, RZ ;  /* 0x0000004008057810 */ /* 0x000fe20007ffe0ff */
[----:B------:R2:W-:Y:S01]  /*0410*/  STL [R1+0x4c], R8 ;  /* 0x00004c0801007387 */ /* 0x0005e20000100800 */
[-C--:B------:R-:W-:Y:S01]  /*0420*/  ISETP.GE.AND P6, PT, R6, R7.reuse, PT ;  /* 0x000000070600720c */ /* 0x080fe20003fc6270 */
[----:B------:R-:W-:Y:S01]  /*0430*/  IMAD R4, R4, c[0x0][0x1b0], RZ ;  /* 0x00006c0004047a24 */ /* 0x000fe200078e02ff */
[-C--:B------:R-:W-:Y:S01]  /*0440*/  ISETP.GE.AND P5, PT, R5, R7.reuse, PT ;  /* 0x000000070500720c */ /* 0x080fe20003fa6270 */
[----:B------:R-:W-:Y:S01]  /*0450*/  IMAD.MOV R6, RZ, RZ, -R0 ;  /* 0x000000ffff067224 */ /* 0x000fe200078e0a00 */
[----:B------:R-:W-:Y:S01]  /*0460*/  IADD3 R5, R8, 0x60, RZ ;  /* 0x0000006008057810 */ /* 0x000fe20007ffe0ff */
[----:B------:R-:W-:Y:S01]  /*0470*/  IMAD R4, R0, c[0x0][0x1b4], R4 ;  /* 0x00006d0000047a24 */ /* 0x000fe200078e0204 */
[-C--:B------:R-:W-:Y:S01]  /*0480*/  ISETP.GE.AND P4, PT, R8, R7.reuse, PT ;  /* 0x000000070800720c */ /* 0x080fe20003f86270 */
[----:B------:R-:W-:Y:S01]  /*0490*/  IMAD R0, R6, c[0x0][0x2c4], R9 ;  /* 0x0000b10006007a24 */ /* 0x000fe200078e0209 */
[----:B------:R-:W-:Y:S01]  /*04a0*/  ISETP.GE.AND P1, PT, R5, R7, PT ;  /* 0x000000070500720c */ /* 0x000fe20003f26270 */
[----:B------:R-:W-:Y:S01]  /*04b0*/  IMAD.IADD R3, R3, 0x1, R4 ;  /* 0x0000000103037824 */ /* 0x000fe200078e0204 */
[----:B------:R-:W-:Y:S01]  /*04c0*/  SHF.R.S32.HI R35, RZ, 0x1f, R34 ;  /* 0x0000001fff237819 */ /* 0x000fe20000011422 */
[----:B------:R-:W-:Y:S01]  /*04d0*/  IMAD.SHL.U32 R5, R23, 0x40, RZ ;  /* 0x0000004017057824 */ /* 0x000fe200078e00ff */
[----:B------:R-:W-:Y:S01]  /*04e0*/  SHF.R.S32.HI R4, RZ, 0x1f, R0 ;  /* 0x0000001fff047819 */ /* 0x000fe20000011400 */
[----:B------:R-:W-:Y:S01]  /*04f0*/  IMAD.WIDE.U32 R2, R0, c[0x0][0x1a8], R2 ;  /* 0x00006a0000027a25 */ /* 0x000fe200078e0002 */
[----:B-1----:R-:W-:Y:S01]  /*0500*/  LEA.HI R9, R27, R28, RZ, 0x6 ;  /* 0x0000001c1b097211 */ /* 0x002fe200078f30ff */
[----:B------:R-:W-:Y:S01]  /*0510*/  STL.64 [R1+0x20], R34 ;  /* 0x0000202201007387 */ /* 0x000fe20000100a00 */
[----:B------:R-:W-:Y:S01]  /*0520*/  LOP3.LUT R5, R5, 0x1c0, RZ, 0xc0, !PT ;  /* 0x000001c005057812 */ /* 0x000fe200078ec0ff */
[----:B------:R-:W-:Y:S01]  /*0530*/  IMAD R4, R4, c[0x0][0x1a8], RZ ;  /* 0x00006a0004047a24 */ /* 0x000fe200078e02ff */
[----:B------:R-:W-:Y:S01]  /*0540*/  LEA R12, P0, R2, c[0x0][0x160], 0x1 ;  /* 0x00005800020c7a11 */ /* 0x000fe200078008ff */
[----:B------:R-:W-:Y:S01]  /*0550*/  IMAD.U32 R7, RZ, RZ, UR13 ;  /* 0x0000000dff077e24 */ /* 0x000fe2000f8e00ff */
[----:B------:R-:W-:Y:S01]  /*0560*/  IADD3 R31, R34, 0x40, RZ ;  /* 0x00000040221f7810 */ /* 0x000fe20007ffe0ff */
[----:B------:R-:W-:Y:S01]  /*0570*/  IMAD R6, R0, c[0x0][0x1ac], R4 ;  /* 0x00006b0000067a24 */ /* 0x000fe200078e0204 */
[----:B------:R-:W-:Y:S01]  /*0580*/  SHF.R.U32.HI R0, RZ, 0x3, R5 ;  /* 0x00000003ff007819 */ /* 0x000fe20000011605 */
[----:B------:R-:W-:Y:S01]  /*0590*/  IMAD R10, R26, c[0x0][0x1e0], RZ ;  /* 0x000078001a0a7a24 */ /* 0x000fe200078e02ff */
[----:B------:R-:W-:Y:S01]  /*05a0*/  LOP3.LUT R4, R5, 0x38, R34, 0xf8, !PT ;  /* 0x0000003805047812 */ /* 0x000fe200078ef822 */
[----:B------:R-:W-:Y:S01]  /*05b0*/  IMAD R22, R7, -0x80, R22 ;  /* 0xffffff8007167824 */ /* 0x000fe200078e0216 */
[----:B--2---:R-:W-:Y:S01]  /*05c0*/  LEA.HI R8, R25, R14, RZ, 0x1 ;  /* 0x0000000e19087211 */ /* 0x004fe200078f08ff */
[----:B------:R-:W-:Y:S01]  /*05d0*/  IMAD R10, R23, c[0x0][0x1e4], R10 ;  /* 0x00007900170a7a24 */ /* 0x000fe200078e020a */
[----:B------:R-:W-:Y:S01]  /*05e0*/  LOP3.LUT R13, R4, R0, RZ, 0x3c, !PT ;  /* 0x00000000040d7212 */ /* 0x000fe200078e3cff */
[----:B------:R-:W-:Y:S01]  /*05f0*/  IMAD.IADD R0, R3, 0x1, R6 ;  /* 0x0000000103007824 */ /* 0x000fe200078e0206 */
[----:B------:R-:W-:Y:S01]  /*0600*/  SHFL.IDX PT, R4, R12, RZ, 0x181f ;  /* 0x00181fff0c047589 */ /* 0x000fe200000e0000 */
[----:B------:R-:W-:Y:S01]  /*0610*/  IMAD.WIDE.U32 R6, R23, c[0x0][0x1e0], R34 ;  /* 0x0000780017067a25 */ /* 0x000fe200078e0022 */
[----:B------:R-:W-:-:S02]  /*0620*/  LOP3.LUT R8, R8, 0xfffffffe, RZ, 0xc0, !PT ;  /* 0xfffffffe08087812 */ /* 0x000fc400078ec0ff */
[----:B------:R-:W-:Y:S01]  /*0630*/  LEA.HI.X R0, R2, c[0x0][0x164], R0, 0x1, P0 ;  /* 0x0000590002007a11 */ /* 0x000fe200000f0c00 */
[----:B------:R-:W-:Y:S01]  /*0640*/  IMAD.IADD R11, R7, 0x1, R10 ;  /* 0x00000001070b7824 */ /* 0x000fe200078e020a */
[----:B------:R-:W-:Y:S01]  /*0650*/  SHFL.IDX PT, R2, R12, 0x1, 0x181f ;  /* 0x00381f000c027f89 */ /* 0x000fe200000e0000 */
[----:B------:R-:W-:Y:S01]  /*0660*/  IMAD.SHL.U32 R9, R9, 0x8, RZ ;  /* 0x0000000809097824 */ /* 0x000fe200078e00ff */
[----:B------:R-:W-:Y:S01]  /*0670*/  ISETP.GE.AND P0, PT, R34, c[0x0][0x198], PT ;  /* 0x0000660022007a0c */ /* 0x000fe20003f06270 */
[----:B------:R-:W-:Y:S01]  /*0680*/  IMAD.MOV.U32 R10, RZ, RZ, R6 ;  /* 0x000000ffff0a7224 */ /* 0x000fe200078e0006 */
[----:B------:R-:W-:Y:S01]  /*0690*/  SHFL.IDX PT, R5, R0, RZ, 0x181f ;  /* 0x00181fff00057589 */ /* 0x000fe200000e0000 */
[----:B------:R-:W-:Y:S01]  /*06a0*/  @!P4 SHF.R.S32.HI R6, RZ, 0x1f, R31 ;  /* 0x0000001fff06c819 */ /* 0x000fe2000001141f */
[----:B------:R-:W-:Y:S01]  /*06b0*/  IMAD.IADD R24, R14, 0x1, -R8 ;  /* 0x000000010e187824 */ /* 0x000fe200078e0a08 */
[----:B------:R-:W-:Y:S01]  /*06c0*/  LOP3.LUT R135, R13, 0xfffffe00, R9, 0xf8, !PT ;  /* 0xfffffe000d877812 */ /* 0x000fe200078ef809 */
[----:B------:R-:W1:Y:S01]  /*06d0*/  SHFL.IDX PT, R3, R0, 0x1, 0x181f ;  /* 0x00381f0000037f89 */ /* 0x000e6200000e0000 */
[----:B------:R-:W-:-:S02]  /*06e0*/  @!P4 LEA.HI R9, R6, R31, RZ, 0x3 ;  /* 0x0000001f0609c211 */ /* 0x000fc400078f18ff */
[----:B------:R-:W-:Y:S01]  /*06f0*/  @!P6 SHF.R.S32.HI R8, RZ, 0x1f, R31 ;  /* 0x0000001fff08e819 */ /* 0x000fe2000001141f */
[----:B------:R-:W2:Y:S04]  /*0700*/  SHFL.IDX PT, R6, R12, 0x2, 0x181f ;  /* 0x00581f000c067f89 */ /* 0x000ea800000e0000 */
[----:B------:R-:W-:Y:S01]  /*0710*/  BAR.SYNC.DEFER_BLOCKING 0x0 ;  /* 0x0000000000007b1d */ /* 0x000fe20000010000 */
[----:B------:R-:W-:Y:S02]  /*0720*/  @!P6 LEA.HI R8, R8, R31, RZ, 0x3 ;  /* 0x0000001f0808e211 */ /* 0x000fe400078f18ff */
[----:B------:R-:W-:Y:S02]  /*0730*/  ISETP.GE.AND P3, PT, R31, c[0x0][0x198], PT ;  /* 0x000066001f007a0c */ /* 0x000fe40003f66270 */
[----:B------:R-:W-:Y:S01]  /*0740*/  @!P4 LOP3.LUT R9, R9, 0xfffffff8, RZ, 0xc0, !PT ;  /* 0xfffffff80909c812 */ /* 0x000fe200078ec0ff */
[----:B------:R-:W3:Y:S01]  /*0750*/  SHFL.IDX PT, R7, R0, 0x2, 0x181f ;  /* 0x00581f0000077f89 */ /* 0x000ee200000e0000 */
[----:B------:R-:W-:-:S03]  /*0760*/  @!P6 LOP3.LUT R13, R8, 0xfffffff8, RZ, 0xc0, !PT ;  /* 0xfffffff8080de812 */ /* 0x000fc600078ec0ff */
[----:B------:R4:W-:Y:S04]  /*0770*/  SHFL.IDX PT, R17, R0, 0x3, 0x181f ;  /* 0x00781f0000117f89 */ /* 0x0009e800000e0000 */
[----:B------:R-:W-:Y:S01]  /*0780*/  STL [R1+0x18], R31 ;  /* 0x0000181f01007387 */ /* 0x000fe20000100800 */
[----:B-1----:R-:W-:-:S03]  /*0790*/  @!P6 IMAD.WIDE R18, R13, 0x2, R2 ;  /* 0x000000020d12e825 */ /* 0x002fc600078e0202 */
[----:B------:R-:W-:Y:S01]  /*07a0*/  STL [R1+0x44], R135 ;  /* 0x0000448701007387 */ /* 0x000fe20000100800 */
[C---:B------:R-:W-:Y:S02]  /*07b0*/  @!P1 IMAD.SHL.U32 R13, R135.reuse, 0x2, RZ ;  /* 0x00000002870d9824 */ /* 0x040fe400078e00ff */
[----:B----4-:R-:W-:Y:S01]  /*07c0*/  @!P5 IMAD.SHL.U32 R0, R135, 0x2, RZ ;  /* 0x000000028700d824 */ /* 0x010fe200078e00ff */
[----:B-----5:R-:W-:Y:S01]  /*07d0*/  @P2 SHF.R.S32.HI R21, RZ, 0x1f, R20 ;  /* 0x0000001fff152819 */ /* 0x020fe20000011414 */
[----:B------:R-:W-:Y:S02]  /*07e0*/  @!P2 IMAD.MOV.U32 R20, RZ, RZ, R15 ;  /* 0x000000ffff14a224 */ /* 0x000fe400078e000f */
[----:B------:R-:W-:Y:S01]  /*07f0*/  @!P2 IMAD.MOV.U32 R21, RZ, RZ, R16 ;  /* 0x000000ffff15a224 */ /* 0x000fe200078e0010 */
[C---:B------:R-:W-:Y:S01]  /*0800*/  @!P4 LEA R8, P2, R34.reuse, R4, 0x1 ;  /* 0x000000042208c211 */ /* 0x040fe200078408ff */
[----:B------:R-:W-:Y:S01]  /*0810*/  @!P4 IMAD.WIDE R14, R9, 0x2, R4 ;  /* 0x00000002090ec825 */ /* 0x000fe200078e0204 */
[----:B------:R1:W4:Y:S02]  /*0820*/  SHFL.IDX PT, R16, R12, 0x3, 0x181f ;  /* 0x00781f000c107f89 */ /* 0x00032400000e0000 */
[----:B------:R-:W-:Y:S01]  /*0830*/  @!P4 LEA.HI.X R9, R34, R5, R35, 0x1, P2 ;  /* 0x000000052209c211 */ /* 0x000fe200010f0c23 */
[----:B------:R-:W-:Y:S01]  /*0840*/  @!P4 IMAD.SHL.U32 R4, R135, 0x2, RZ ;  /* 0x000000028704c824 */ /* 0x000fe200078e00ff */
[----:B------:R-:W-:-:S04]  /*0850*/  @!P5 SHF.R.S32.HI R5, RZ, 0x1f, R31 ;  /* 0x0000001fff05d819 */ /* 0x000fc8000001141f */
[----:B------:R5:W-:Y:S04]  /*0860*/  @!P4 LDGSTS.E.BYPASS.LTC128B.128 [R4+0x100], [R8.64], !P0 ;  /* 0x001000000804cfae */ /* 0x000be8000c101d56 */
[----:B------:R2:W-:Y:S01]  /*0870*/  @!P4 LDGSTS.E.BYPASS.LTC128B.128 [R4+0x4100], [R14.64], !P3 ;  /* 0x041000000e04cfae */ /* 0x0005e2000d901d56 */
[----:B-1----:R-:W-:Y:S01]  /*0880*/  @!P6 IMAD.SHL.U32 R12, R135, 0x2, RZ ;  /* 0x00000002870ce824 */ /* 0x002fe200078e00ff */
[----:B-----5:R-:W-:Y:S02]  /*0890*/  @!P5 LEA.HI R8, R5, R31, RZ, 0x3 ;  /* 0x0000001f0508d211 */ /* 0x020fe400078f18ff */
[----:B--2---:R-:W-:Y:S02]  /*08a0*/  @!P6 LEA R4, P4, R34, R2, 0x1 ;  /* 0x000000022204e211 */ /* 0x004fe400078808ff */
[----:B------:R-:W-:-:S02]  /*08b0*/  @!P5 LOP3.LUT R8, R8, 0xfffffff8, RZ, 0xc0, !PT ;  /* 0xfffffff80808d812 */ /* 0x000fc400078ec0ff */
[C---:B------:R-:W-:Y:S02]  /*08c0*/  @!P5 LEA R2, P2, R34.reuse, R6, 0x1 ;  /* 0x000000062202d211 */ /* 0x040fe400078408ff */
[----:B------:R-:W-:Y:S01]  /*08d0*/  @!P6 LEA.HI.X R5, R34, R3, R35, 0x1, P4 ;  /* 0x000000032205e211 */ /* 0x000fe200020f0c23 */
[----:B---3--:R-:W-:Y:S01]  /*08e0*/  @!P5 IMAD.WIDE R8, R8, 0x2, R6 ;  /* 0x000000020808d825 */ /* 0x008fe200078e0206 */
[----:B------:R-:W-:Y:S02]  /*08f0*/  @!P5 LEA.HI.X R3, R34, R7, R35, 0x1, P2 ;  /* 0x000000072203d211 */ /* 0x000fe400010f0c23 */
[C---:B------:R-:W-:Y:S01]  /*0900*/  ISETP.GE.AND P4, PT, R22.reuse, 0x41, PT ;  /* 0x000000411600780c */ /* 0x040fe20003f86270 */
[----:B------:R1:W-:Y:S01]  /*0910*/  @!P6 LDGSTS.E.BYPASS.LTC128B.128 [R12+0x1100], [R4.64], !P0 ;  /* 0x01100000040cefae */ /* 0x0003e2000c101d56 */
[----:B------:R-:W-:Y:S02]  /*0920*/  IMAD R6, R21, c[0x0][0x1f0], RZ ;  /* 0x00007c0015067a24 */ /* 0x000fe400078e02ff */
[----:B------:R-:W-:Y:S01]  /*0930*/  IMAD.SHL.U32 R7, R23, 0x8, RZ ;  /* 0x0000000817077824 */ /* 0x000fe200078e00ff */
[----:B------:R2:W-:Y:S01]  /*0940*/  @!P6 LDGSTS.E.BYPASS.LTC128B.128 [R12+0x5100], [R18.64], !P3 ;  /* 0x05100000120cefae */ /* 0x0005e2000d901d56 */
[----:B------:R-:W-:Y:S01]  /*0950*/  ISETP.GE.AND P6, PT, R22, 0x1, PT ;  /* 0x000000011600780c */ /* 0x000fe20003fc6270 */
[----:B------:R-:W-:-:S02]  /*0960*/  IMAD R6, R20, c[0x0][0x1f4], R6 ;  /* 0x00007d0014067a24 */ /* 0x000fc400078e0206 */
[----:B------:R3:W-:Y:S04]  /*0970*/  @!P5 LDGSTS.E.BYPASS.LTC128B.128 [R0+0x2100], [R2.64], !P0 ;  /* 0x021000000200dfae */ /* 0x0007e8000c101d56 */
[----:B------:R5:W-:Y:S01]  /*0980*/  @!P5 LDGSTS.E.BYPASS.LTC128B.128 [R0+0x6100], [R8.64], !P3 ;  /* 0x061000000800dfae */ /* 0x000be2000d901d56 */
[----:B------:R-:W-:Y:S01]  /*0990*/  ISETP.GE.AND P5, PT, R22, 0x21, PT ;  /* 0x000000211600780c */ /* 0x000fe20003fa6270 */
[----:B-1----:R-:W-:Y:S02]  /*09a0*/  IMAD R4, R30, c[0x0][0x1e8], RZ ;  /* 0x00007a001e047a24 */ /* 0x002fe400078e02ff */
[----:B---3--:R-:W-:-:S04]  /*09b0*/  IMAD.WIDE.U32 R2, R29, c[0x0][0x1e8], R10 ;  /* 0x00007a001d027a25 */ /* 0x008fc800078e000a */
[----:B-----5:R-:W-:Y:S01]  /*09c0*/  IMAD R0, R29, c[0x0][0x1ec], R4 ;  /* 0x00007b001d007a24 */ /* 0x020fe200078e0204 */
[----:B----4-:R-:W-:-:S03]  /*09d0*/  @!P1 LEA R4, P2, R34, R16, 0x1 ;  /* 0x0000001022049211 */ /* 0x010fc600078408ff */
[----:B------:R-:W-:Y:S01]  /*09e0*/  IMAD.IADD R3, R3, 0x1, R0 ;  /* 0x0000000103037824 */ /* 0x000fe200078e0200 */
[----:B------:R-:W-:Y:S01]  /*09f0*/  @!P1 LEA.HI.X R5, R34, R17, R35, 0x1, P2 ;  /* 0x0000001122059211 */ /* 0x000fe200010f0c23 */
[----:B------:R-:W-:Y:S01]  /*0a00*/  IMAD.SHL.U32 R0, R32, 0x40, RZ ;  /* 0x0000004020007824 */ /* 0x000fe200078e00ff */
[----:B------:R-:W-:Y:S01]  /*0a10*/  ISETP.GE.AND P2, PT, R22, 0x61, PT ;  /* 0x000000611600780c */ /* 0x000fe20003f46270 */
[----:B------:R-:W-:Y:S02]  /*0a20*/  IMAD.WIDE.U32 R36, R20, c[0x0][0x1f0], R2 ;  /* 0x00007c0014247a25 */ /* 0x000fe400078e0002 */
[----:B------:R1:W-:Y:S01]  /*0a30*/  @!P1 LDGSTS.E.BYPASS.LTC128B.128 [R13+0x3100], [R4.64], !P0 ;  /* 0x03100000040d9fae */ /* 0x0003e2000c101d56 */
[----:B------:R-:W-:Y:S01]  /*0a40*/  LOP3.LUT R0, R0, 0x1c0, RZ, 0xc0, !PT ;  /* 0x000001c000007812 */ /* 0x000fe200078ec0ff */
[----:B------:R-:W-:Y:S02]  /*0a50*/  IMAD.IADD R137, R37, 0x1, R6 ;  /* 0x0000000125897824 */ /* 0x000fe400078e0206 */
[----:B------:R-:W-:Y:S01]  /*0a60*/  IMAD.U32 R2, RZ, RZ, UR13 ;  /* 0x0000000dff027e24 */ /* 0x000fe2000f8e00ff */
[----:B------:R-:W-:Y:S01]  /*0a70*/  LOP3.LUT R3, R0, 0x8, R7, 0xf8, !PT ;  /* 0x0000000800037812 */ /* 0x000fe200078ef807 */
[----:B------:R-:W-:Y:S01]  /*0a80*/  IMAD.MOV.U32 R136, RZ, RZ, R36 ;  /* 0x000000ffff887224 */ /* 0x000fe200078e0024 */
[----:B------:R-:W-:Y:S01]  /*0a90*/  SHF.R.U32.HI R0, RZ, 0x3, R0 ;  /* 0x00000003ff007819 */ /* 0x000fe20000011600 */
[----:B------:R-:W-:Y:S01]  /*0aa0*/  IMAD.U32 R7, RZ, RZ, UR6 ;  /* 0x00000006ff077e24 */ /* 0x000fe2000f8e00ff */
[----:B------:R3:W-:Y:S01]  /*0ab0*/  STL.64 [R1+0x38], R36 ;  /* 0x0000382401007387 */ /* 0x0007e20000100a00 */
[----:B------:R-:W-:Y:S01]  /*0ac0*/  IMAD.U32 R6, RZ, RZ, UR7 ;  /* 0x00000007ff067e24 */ /* 0x000fe2000f8e00ff */
[----:B--2---:R-:W-:Y:S01]  /*0ad0*/  LOP3.LUT R18, R3, R0, RZ, 0x3c, !PT ;  /* 0x0000000003127212 */ /* 0x004fe200078e3cff */
[----:B------:R-:W-:Y:S01]  /*0ae0*/  IMAD.WIDE.U32 R2, R2, UR10, R136 ;  /* 0x0000000a02027c25 */ /* 0x000fe2000f8e0088 */
[----:B------:R-:W-:Y:S01]  /*0af0*/  LOP3.LUT R0, R25, 0xfffffff0, RZ, 0xc0, !PT ;  /* 0xfffffff019007812 */ /* 0x000fe200078ec0ff */
[----:B------:R-:W-:Y:S01]  /*0b00*/  VOTEU.ANY UP0, P2 ;  /* 0x00000000003f7886 */ /* 0x000fe20001000100 */
[----:B------:R3:W-:Y:S02]  /*0b10*/  STL.64 [R1+0x28], R136 ;  /* 0x0000288801007387 */ /* 0x0007e40000100a00 */
[----:B------:R-:W-:Y:S01]  /*0b20*/  IADD3 R3, R3, UR4, RZ ;  /* 0x0000000403037c10 */ /* 0x000fe2000fffe0ff */
[----:B------:R-:W-:Y:S01]  /*0b30*/  IMAD.IADD R0, R28, 0x1, -R0 ;  /* 0x000000011c007824 */ /* 0x000fe200078e0a00 */
[----:B------:R-:W-:Y:S01]  /*0b40*/  @P6 LEA R10, P0, R2, c[0x0][0x1c8], 0x1 ;  /* 0x00007200020a6a11 */ /* 0x000fe200078008ff */
[----:B------:R-:W-:-:S02]  /*0b50*/  @UP0 UIMAD UR4, UR7, 0x60, URZ ;  /* 0x00000060070408a4 */ /* 0x000fc4000f8e023f */
[----:B------:R-:W-:Y:S01]  /*0b60*/  UISETP.GE.AND UP0, UPT, UR8, 0x1, UPT ;  /* 0x000000010800788c */ /* 0x000fe2000bf06270 */
[----:B------:R-:W-:Y:S02]  /*0b70*/  @P6 LEA.HI.X R11, R2, c[0x0][0x1cc], R3, 0x1, P0 ;  /* 0x00007300020b6a11 */ /* 0x000fe400000f0c03 */
[----:B------:R-:W-:Y:S01]  /*0b80*/  SHF.R.S32.HI R15, RZ, 0x1f, R0 ;  /* 0x0000001fff0f7819 */ /* 0x000fe20000011400 */
[----:B-1----:R-:W-:Y:S01]  /*0b90*/  IMAD.U32 R4, RZ, RZ, UR6 ;  /* 0x00000006ff047e24 */ /* 0x002fe2000f8e00ff */
[----:B------:R-:W-:Y:S02]  /*0ba0*/  @!P1 SHF.R.S32.HI R5, RZ, 0x1f, R31 ;  /* 0x0000001fff059819 */ /* 0x000fe4000001141f */
[----:B------:R-:W-:Y:S02]  /*0bb0*/  LEA.HI R15, R15, R0, RZ, 0x3 ;  /* 0x000000000f0f7211 */ /* 0x000fe400078f18ff */
[----:B------:R-:W-:Y:S02]  /*0bc0*/  @P5 LEA R4, P0, R4, R2, 0x5 ;  /* 0x0000000204045211 */ /* 0x000fe400078028ff */
[----:B------:R-:W-:-:S02]  /*0bd0*/  LOP3.LUT R12, R15, 0xfffffff8, RZ, 0xc0, !PT ;  /* 0xfffffff80f0c7812 */ /* 0x000fc400078ec0ff */
[----:B------:R-:W-:Y:S02]  /*0be0*/  @P5 LEA.HI.X R6, R7, R3, R6, 0x5, P0 ;  /* 0x0000000307065211 */ /* 0x000fe400000f2c06 */
[----:B------:R-:W-:Y:S01]  /*0bf0*/  @P5 LEA R8, P0, R4, c[0x0][0x1c8], 0x1 ;  /* 0x0000720004085a11 */ /* 0x000fe200078008ff */
[----:B------:R-:W-:Y:S01]  /*0c00*/  IMAD.IADD R14, R0, 0x1, -R12 ;  /* 0x00000001000e7824 */ /* 0x000fe200078e0a0c */
[----:B------:R-:W-:Y:S01]  /*0c10*/  @!P1 LEA.HI R5, R5, R31, RZ, 0x3 ;  /* 0x0000001f05059211 */ /* 0x000fe200078f18ff */
[----:B------:R-:W-:Y:S01]  /*0c20*/  IMAD.U32 R12, RZ, RZ, UR6 ;  /* 0x00000006ff0c7e24 */ /* 0x000fe2000f8e00ff */
[----:B------:R-:W-:Y:S02]  /*0c30*/  @P5 LEA.HI.X R9, R4, c[0x0][0x1cc], R6, 0x1, P0 ;  /* 0x0000730004095a11 */ /* 0x000fe400000f0c06 */
[----:B------:R-:W-:Y:S02]  /*0c40*/  @P4 IADD3 R7, P0, R2, UR20, RZ ;  /* 0x0000001402074c10 */ /* 0x000fe4000ff1e0ff */
[----:B------:R-:W-:-:S02]  /*0c50*/  @!P1 LOP3.LUT R5, R5, 0xfffffff8, RZ, 0xc0, !PT ;  /* 0xfffffff805059812 */ /* 0x000fc400078ec0ff */
[----:B------:R-:W-:Y:S01]  /*0c60*/  @P4 IADD3.X R0, R3, UR14, RZ, P0, !PT ;  /* 0x0000000e03004c10 */ /* 0x000fe200087fe4ff */
[----:B------:R-:W-:Y:S01]  /*0c70*/  @P2 IMAD.WIDE.U32 R2, R12, 0x60, R2 ;  /* 0x000000600c022825 */ /* 0x000fe200078e0002 */
[----:B------:R-:W-:-:S03]  /*0c80*/  @P4 LEA R6, P0, R7, c[0x0][0x1c8], 0x1 ;  /* 0x0000720007064a11 */ /* 0x000fc600078008ff */
[----:B------:R-:W-:Y:S01]  /*0c90*/  @!P1 IMAD.WIDE R4, R5, 0x2, R16 ;  /* 0x0000000205049825 */ /* 0x000fe200078e0210 */
[----:B------:R-:W-:Y:S02]  /*0ca0*/  @P4 LEA.HI.X R7, R7, c[0x0][0x1cc], R0, 0x1, P0 ;  /* 0x0000730007074a11 */ /* 0x000fe400000f0c00 */
[----:B------:R-:W-:Y:S01]  /*0cb0*/  ISETP.GE.AND P0, PT, R31, c[0x0][0x1d4], PT ;  /* 0x000075001f007a0c */ /* 0x000fe20003f06270 */
[----:B------:R-:W-:Y:S01]  /*0cc0*/  IMAD.SHL.U32 R0, R14, 0x40, RZ ;  /* 0x000000400e007824 */ /* 0x000fe200078e00ff */
[----:B------:R1:W-:Y:S01]  /*0cd0*/  @!P1 LDGSTS.E.BYPASS.LTC128B.128 [R13+0x7100], [R4.64], !P3 ;  /* 0x07100000040d9fae */ /* 0x0003e2000d901d56 */
[----:B------:R-:W-:Y:S01]  /*0ce0*/  IMAD.SHL.U32 R12, R24, 0x8, RZ ;  /* 0x00000008180c7824 */ /* 0x000fe200078e00ff */
[----:B------:R-:W-:Y:S02]  /*0cf0*/  ISETP.GE.AND P3, PT, R34, c[0x0][0x1d4], PT ;  /* 0x0000750022007a0c */ /* 0x000fe40003f66270 */
[----:B------:R-:W-:Y:S01]  /*0d00*/  LOP3.LUT R0, R0, 0x1c0, RZ, 0xc0, !PT ;  /* 0x000001c000007812 */ /* 0x000fe200078ec0ff */
[----:B------:R-:W0:Y:S03]  /*0d10*/  LDGDEPBAR ;  /* 0x00000000000079af */ /* 0x000e260000000000 */
[----:B-1----:R-:W-:-:S02]  /*0d20*/  LOP3.LUT R13, R0, 0x8, R12, 0xf8, !PT ;  /* 0x00000008000d7812 */ /* 0x002fc400078ef80c */
[----:B------:R-:W-:Y:S01]  /*0d30*/  SHF.R.U32.HI R5, RZ, 0x3, R0 ;  /* 0x00000003ff057819 */ /* 0x000fe20000011600 */
[----:B------:R-:W-:Y:S01]  /*0d40*/  IMAD R0, R24, 0x200, R18 ;  /* 0x0000020018007824 */ /* 0x000fe200078e0212 */
[----:B------:R-:W-:Y:S01]  /*0d50*/  @P2 IADD3 R12, R3, UR4, RZ ;  /* 0x00000004030c2c10 */ /* 0x000fe2000fffe0ff */
[----:B------:R-:W-:Y:S01]  /*0d60*/  @P6 IMAD.SHL.U32 R3, R135, 0x2, RZ ;  /* 0x0000000287036824 */ /* 0x000fe200078e00ff */
[----:B------:R-:W-:Y:S01]  /*0d70*/  @P2 LEA R4, P1, R2, c[0x0][0x1c8], 0x1 ;  /* 0x0000720002042a11 */ /* 0x000fe200078208ff */
[----:B------:R-:W-:Y:S01]  /*0d80*/  IMAD.SHL.U32 R212, R0, 0x2, RZ ;  /* 0x0000000200d47824 */ /* 0x000fe200078e00ff */
[----:B------:R-:W-:Y:S01]  /*0d90*/  LOP3.LUT R13, R13, R5, RZ, 0x3c, !PT ;  /* 0x000000050d0d7212 */ /* 0x000fe200078e3cff */
[----:B------:R-:W-:Y:S01]  /*0da0*/  ULDC.64 UR4, c[0x0][0x208] ;  /* 0x0000820000047ab9 */ /* 0x000fe20000000a00 */
[----:B------:R-:W-:Y:S01]  /*0db0*/  @P2 LEA.HI.X R5, R2, c[0x0][0x1cc], R12, 0x1, P1 ;  /* 0x0000730002052a11 */ /* 0x000fe200008f0c0c */
[----:B------:R-:W-:Y:S01]  /*0dc0*/  @P5 IMAD.SHL.U32 R2, R135, 0x2, RZ ;  /* 0x0000000287025824 */ /* 0x000fe200078e00ff */
[----:B------:R1:W-:Y:S01]  /*0dd0*/  @P6 LDGSTS.E.BYPASS.LTC128B.128 [R3+0x8100], [R10.64], !P3 ;  /* 0x081000000a036fae */ /* 0x0003e2000d901d56 */
[C---:B------:R-:W-:Y:S01]  /*0de0*/  IADD3 R0, R212.reuse, 0x8100, RZ ;  /* 0x00008100d4007810 */ /* 0x040fe20007ffe0ff */
[----:B------:R-:W-:Y:S01]  /*0df0*/  UIMAD.WIDE.U32 UR16, UR11, UR4, URZ ;  /* 0x000000040b1072a5 */ /* 0x000fe2000f8e003f */
[----:B------:R-:W-:Y:S01]  /*0e00*/  IADD3 R219, R212, 0x8120, RZ ;  /* 0x00008120d4db7810 */ /* 0x000fe20007ffe0ff */
[----:B------:R1:W-:Y:S01]  /*0e10*/  @P6 LDGSTS.E.BYPASS.LTC128B.128 [R3+0xc100], [R10.64+0x80], !P0 ;  /* 0x0c1000800a036fae */ /* 0x0003e2000c101d56 */
[----:B------:R-:W-:-:S03]  /*0e20*/  UIMAD UR11, UR11, UR5, URZ ;  /* 0x000000050b0b72a4 */ /* 0x000fc6000f8e023f */
[----:B------:R2:W-:Y:S01]  /*0e30*/  @P5 LDGSTS.E.BYPASS.LTC128B.128 [R2+0x9100], [R8.64], !P3 ;  /* 0x0910000008025fae */ /* 0x0005e2000d901d56 */
[----:B------:R-:W-:-:S03]  /*0e40*/  UIADD3 UR11, UR17, UR11, URZ ;  /* 0x0000000b110b7290 */ /* 0x000fc6000fffe03f */
[----:B------:R2:W-:Y:S01]  /*0e50*/  @P5 LDGSTS.E.BYPASS.LTC128B.128 [R2+0xd100], [R8.64+0x80], !P0 ;  /* 0x0d10008008025fae */ /* 0x0005e2000c101d56 */
[----:B-1----:R-:W-:-:S05]  /*0e60*/  @P4 IMAD.SHL.U32 R3, R135, 0x2, RZ ;  /* 0x0000000287034824 */ /* 0x002fca00078e00ff */
[----:B------:R1:W-:Y:S01]  /*0e70*/  @P4 LDGSTS.E.BYPASS.LTC128B.128 [R3+0xa100], [R6.64], !P3 ;  /* 0x0a10000006034fae */ /* 0x0003e2000d901d56 */
[----:B--2---:R-:W-:-:S03]  /*0e80*/  @P2 IMAD.SHL.U32 R2, R135, 0x2, RZ ;  /* 0x0000000287022824 */ /* 0x004fc600078e00ff */
[----:B------:R1:W-:Y:S01]  /*0e90*/  @P4 LDGSTS.E.BYPASS.LTC128B.128 [R3+0xe100], [R6.64+0x80], !P0 ;  /* 0x0e10008006034fae */ /* 0x0003e2000c101d56 */
[----:B------:R-:W-:-:S03]  /*0ea0*/  LOP3.LUT P4, RZ, R32, 0x2, RZ, 0xc0, !PT ;  /* 0x0000000220ff7812 */ /* 0x000fc6000788c0ff */
[----:B------:R2:W-:Y:S04]  /*0eb0*/  @P2 LDGSTS.E.BYPASS.LTC128B.128 [R2+0xb100], [R4.64], !P3 ;  /* 0x0b10000004022fae */ /* 0x0005e8000d901d56 */
[----:B------:R2:W-:Y:S01]  /*0ec0*/  @P2 LDGSTS.E.BYPASS.LTC128B.128 [R2+0xf100], [R4.64+0x80], !P0 ;  /* 0x0f10008004022fae */ /* 0x0005e2000c101d56 */
[----:B------:R-:W-:-:S03]  /*0ed0*/  R2P PR, R14, 0x6 ;  /* 0x000000060e007804 */ /* 0x000fc60000000000 */
[----:B------:R-:W0:Y:S02]  /*0ee0*/  LDGDEPBAR ;  /* 0x00000000000079af */ /* 0x000e240000000000 */
[----:B------:R-:W-:-:S04]  /*0ef0*/  @P4 IADD3 R219, R0, -0x20, RZ ;  /* 0xffffffe000db4810 */ /* 0x000fc80007ffe0ff */
[C---:B------:R-:W-:Y:S02]  /*0f00*/  IADD3 R234, R219.reuse, 0x800, RZ ;  /* 0x00000800dbea7810 */ /* 0x040fe40007ffe0ff */
[C---:B------:R-:W-:Y:S02]  /*0f10*/  IADD3 R233, R219.reuse, 0x1000, RZ ;  /* 0x00001000dbe97810 */ /* 0x040fe40007ffe0ff */
[C---:B------:R-:W-:Y:S02]  /*0f20*/  IADD3 R232, R219.reuse, 0x1800, RZ ;  /* 0x00001800dbe87810 */ /* 0x040fe40007ffe0ff */
[C---:B------:R-:W-:Y:S02]  /*0f30*/  IADD3 R231, R219.reuse, 0x2000, RZ ;  /* 0x00002000dbe77810 */ /* 0x040fe40007ffe0ff */
[----:B------:R-:W-:Y:S01]  /*0f40*/  IADD3 R230, R219, 0x2800, RZ ;  /* 0x00002800dbe67810 */ /* 0x000fe20007ffe0ff */
[----:B-1----:R-:W-:Y:S01]  /*0f50*/  IMAD.MOV.U32 R3, RZ, RZ, 0x20 ;  /* 0x00000020ff037424 */ /* 0x002fe200078e00ff */
[----:B------:R-:W-:-:S02]  /*0f60*/  LEA.HI R7, R27, R28, RZ, 0x5 ;  /* 0x0000001c1b077211 */ /* 0x000fc400078f28ff */
[----:B------:R-:W-:Y:S02]  /*0f70*/  IADD3 R229, R219, 0x3000, RZ ;  /* 0x00003000dbe57810 */ /* 0x000fe40007ffe0ff */
[----:B------:R-:W-:Y:S02]  /*0f80*/  SHF.R.S32.HI R188, RZ, 0x5, R7 ;  /* 0x00000005ffbc7819 */ /* 0x000fe40000011407 */
[----:B------:R-:W-:Y:S01]  /*0f90*/  SEL R0, R3, 0xffffffe0, !P2 ;  /* 0xffffffe003007807 */ /* 0x000fe20005000000 */
[----:B--2---:R-:W-:Y:S01]  /*0fa0*/  IMAD.SHL.U32 R4, R15, 0x40, RZ ;  /* 0x000000400f047824 */ /* 0x004fe200078e00ff */
[----:B------:R-:W-:-:S04]  /*0fb0*/  DEPBAR.LE SB0, 0x1 ;  /* 0x000080400000791a */ /* 0x000fc80000000000 */
[----:B------:R-:W-:Y:S01]  /*0fc0*/  LOP3.LUT R4, R13, 0xfffffe00, R4, 0xf8, !PT ;  /* 0xfffffe000d047812 */ /* 0x000fe200078ef804 */
[----:B------:R-:W-:Y:S01]  /*0fd0*/  IMAD.MOV.U32 R5, RZ, RZ, 0x10 ;  /* 0x00000010ff057424 */ /* 0x000fe200078e00ff */
[----:B------:R-:W-:Y:S01]  /*0fe0*/  LOP3.LUT R7, R7, 0xffffffe0, RZ, 0xc0, !PT ;  /* 0xffffffe007077812 */ /* 0x000fe200078ec0ff */
[----:B------:R-:W-:Y:S01]  /*0ff0*/  IMAD R2, R26, c[0x0][0x208], RZ ;  /* 0x000082001a027a24 */ /* 0x000fe200078e02ff */
[----:B------:R-:W-:Y:S01]  /*1000*/  BAR.SYNC.DEFER_BLOCKING 0x0 ;  /* 0x0000000000007b1d */ /* 0x000fe20000010000 */
[----:B------:R-:W-:Y:S01]  /*1010*/  IMAD R188, R188, 0x400, R4 ;  /* 0x00000400bcbc7824 */ /* 0x000fe200078e0204 */
[----:B------:R-:W-:Y:S01]  /*1020*/  SEL R5, R5, 0xfffffff0, !P1 ;  /* 0xfffffff005057807 */ /* 0x000fe20004800000 */
[----:B------:R-:W-:Y:S01]  /*1030*/  IMAD R6, R23, c[0x0][0x20c], R2 ;  /* 0x0000830017067a24 */ /* 0x000fe200078e0202 */
[----:B------:R-:W-:Y:S01]  /*1040*/  PLOP3.LUT P1, PT, PT, PT, UP0, 0x80, 0x0 ;  /* 0x000000000000781c */ /* 0x000fe20003f2f008 */
[----:B------:R-:W-:Y:S01]  /*1050*/  IMAD.SHL.U32 R188, R188, 0x2, RZ ;  /* 0x00000002bcbc7824 */ /* 0x000fe200078e00ff */
[----:B------:R-:W-:Y:S01]  /*1060*/  IADD3 R228, R219, 0x3800, RZ ;  /* 0x00003800dbe47810 */ /* 0x000fe20007ffe0ff */
[----:B------:R-:W-:-:S04]  /*1070*/  IMAD.WIDE.U32 R2, R23, c[0x0][0x208], R34 ;  /* 0x0000820017027a25 */ /* 0x000fc800078e0022 */
[--C-:B------:R-:W-:Y:S02]  /*1080*/  IMAD R196, R5, 0x2, R188.reuse ;  /* 0x0000000205c47824 */ /* 0x100fe400078e02bc */
[C---:B------:R-:W-:Y:S02]  /*1090*/  IMAD R200, R0.reuse, 0x2, R188 ;  /* 0x0000000200c87824 */ /* 0x040fe400078e02bc */
[----:B------:R-:W-:Y:S02]  /*10a0*/  IMAD R208, R0, 0x2, R196 ;  /* 0x0000000200d07824 */ /* 0x000fe400078e02c4 */
[----:B------:R-:W-:Y:S02]  /*10b0*/  IMAD.IADD R3, R3, 0x1, R6 ;  /* 0x0000000103037824 */ /* 0x000fe400078e0206 */
[----:B------:R-:W-:Y:S02]  /*10c0*/  IMAD R6, R30, c[0x0][0x210], RZ ;  /* 0x000084001e067a24 */ /* 0x000fe400078e02ff */
[C---:B------:R-:W-:Y:S01]  /*10d0*/  IMAD.WIDE.U32 R2, R29.reuse, c[0x0][0x210], R2 ;  /* 0x000084001d027a25 */ /* 0x040fe200078e0002 */
[----:B------:R3:W1:Y:S03]  /*10e0*/  LDSM.16.M88.4 R140, [R188+0x100] ;  /* 0x00010000bc8c783b */ /* 0x0006660000000200 */
[----:B------:R-:W-:-:S02]  /*10f0*/  IMAD R6, R29, c[0x0][0x214], R6 ;  /* 0x000085001d067a24 */ /* 0x000fc400078e0206 */
[----:B------:R-:W-:Y:S01]  /*1100*/  IMAD.IADD R132, R28, 0x1, -R7 ;  /* 0x000000011c847824 */ /* 0x000fe200078e0a07 */
[----:B------:R3:W2:Y:S01]  /*1110*/  LDSM.16.M88.4 R144, [R196+0x100] ;  /* 0x00010000c490783b */ /* 0x0006a20000000200 */
[----:B------:R-:W-:Y:S02]  /*1120*/  IMAD.IADD R3, R3, 0x1, R6 ;  /* 0x0000000103037824 */ /* 0x000fe400078e0206 */
[----:B------:R-:W-:Y:S01]  /*1130*/  IMAD R6, R21, c[0x0][0x218], RZ ;  /* 0x0000860015067a24 */ /* 0x000fe200078e02ff */
[----:B------:R3:W4:Y:S01]  /*1140*/  LDSM.16.M88.4 R164, [R200+0x100] ;  /* 0x00010000c8a4783b */ /* 0x0007220000000200 */
[----:B------:R-:W-:-:S03]  /*1150*/  IMAD.WIDE.U32 R10, R20, c[0x0][0x218], R2 ;  /* 0x00008600140a7a25 */ /* 0x000fc600078e0002 */
[----:B------:R3:W1:Y:S01]  /*1160*/  LDSM.16.M88.4 R184, [R208+0x100] ;  /* 0x00010000d0b8783b */ /* 0x0006620000000200 */
[----:B------:R-:W-:-:S03]  /*1170*/  IMAD R6, R20, c[0x0][0x21c], R6 ;  /* 0x0000870014067a24 */ /* 0x000fc600078e0206 */
[----:B------:R-:W1:Y:S01]  /*1180*/  LDSM.16.M88.4 R188, [R188+0x4100] ;  /* 0x00410000bcbc783b */ /* 0x000e620000000200 */
[----:B------:R-:W-:-:S03]  /*1190*/  IMAD.IADD R8, R11, 0x1, R6 ;  /* 0x000000010b087824 */ /* 0x000fc600078e0206 */
[----:B------:R-:W1:Y:S04]  /*11a0*/  LDSM.16.M88.4 R196, [R196+0x4100] ;  /* 0x00410000c4c4783b */ /* 0x000e680000000200 */
[----:B------:R-:W1:Y:S04]  /*11b0*/  LDSM.16.M88.4 R200, [R200+0x4100] ;  /* 0x00410000c8c8783b */ /* 0x000e680000000200 */
[----:B------:R-:W1:Y:S04]  /*11c0*/  LDSM.16.M88.4 R208, [R208+0x4100] ;  /* 0x00410000d0d0783b */ /* 0x000e680000000200 */
[----:B------:R-:W-:Y:S06]  /*11d0*/  BAR.SYNC.DEFER_BLOCKING 0x0 ;  /* 0x0000000000007b1d */ /* 0x000fec0000010000 */
[----:B------:R3:W-:Y:S04]  /*11e0*/  STL.64 [R1+0x30], R10 ;  /* 0x0000300a01007387 */ /* 0x0007e80000100a00 */
[----:B------:R3:W-:Y:S01]  /*11f0*/  STL [R1+0x40], R8 ;  /* 0x0000400801007387 */ /* 0x0007e20000100800 */
[----:B------:R-:W-:-:S04]  /*1200*/  DEPBAR.LE SB0, 0x0 ;  /* 0x000080000000791a */ /* 0x000fc80000000000 */
[----:B------:R-:W-:Y:S06]  /*1210*/  BAR.SYNC.DEFER_BLOCKING 0x0 ;  /* 0x0000000000007b1d */ /* 0x000fec0000010000 */
[----:B------:R3:W1:Y:S04]  /*1220*/  LDSM.16.M88.4 R24, [R212+0x8100] ;  /* 0x00810000d418783b */ /* 0x0006680000000200 */
[----:B------:R3:W1:Y:S04]  /*1230*/  LDSM.16.M88.4 R16, [R212+0x8900] ;  /* 0x00890000d410783b */ /* 0x0006680000000200 */
[----:B------:R3:W1:Y:S04]  /*1240*/  LDSM.16.M88.4 R36, [R212+0x9100] ;  /* 0x00910000d424783b */ /* 0x0006680000000200 */
[----:B------:R3:W1:Y:S04]  /*1250*/  LDSM.16.M88.4 R48, [R212+0x9900] ;  /* 0x00990000d430783b */ /* 0x0006680000000200 */
[----:B------:R3:W1:Y:S04]  /*1260*/  LDSM.16.M88.4 R52, [R212+0xa100] ;  /* 0x00a10000d434783b */ /* 0x0006680000000200 */
[----:B------:R3:W1:Y:S04]  /*1270*/  LDSM.16.M88.4 R60, [R212+0xa900] ;  /* 0x00a90000d43c783b */ /* 0x0006680000000200 */
[----:B------:R3:W1:Y:S04]  /*1280*/  LDSM.16.M88.4 R80, [R212+0xb100] ;  /* 0x00b10000d450783b */ /* 0x0006680000000200 */
[----:B------:R3:W1:Y:S04]  /*1290*/  LDSM.16.M88.4 R84, [R212+0xb900] ;  /* 0x00b90000d454783b */ /* 0x0006680000000200 */
[----:B------:R3:W1:Y:S04]  /*12a0*/  LDSM.16.M88.4 R40, [R219] ;  /* 0x00000000db28783b */ /* 0x0006680000000200 */
[----:B------:R3:W1:Y:S04]  /*12b0*/  LDSM.16.M88.4 R56, [R219+0x800] ;  /* 0x00080000db38783b */ /* 0x0006680000000200 */
[----:B------:R3:W1:Y:S04]  /*12c0*/  LDSM.16.M88.4 R44, [R219+0x1000] ;  /* 0x00100000db2c783b */ /* 0x0006680000000200 */
[----:B------:R3:W1:Y:S04]  /*12d0*/  LDSM.16.M88.4 R88, [R219+0x1800] ;  /* 0x00180000db58783b */ /* 0x0006680000000200 */
[----:B------:R3:W1:Y:S04]  /*12e0*/  LDSM.16.M88.4 R124, [R219+0x2000] ;  /* 0x00200000db7c783b */ /* 0x0006680000000200 */
[----:B------:R3:W1:Y:S04]  /*12f0*/  LDSM.16.M88.4 R92, [R219+0x2800] ;  /* 0x00280000db5c783b */ /* 0x0006680000000200 */
[----:B------:R3:W1:Y:S04]  /*1300*/  LDSM.16.M88.4 R112, [R219+0x3000] ;  /* 0x00300000db70783b */ /* 0x0006680000000200 */
[----:B------:R3:W1:Y:S01]  /*1310*/  LDSM.16.M88.4 R104, [R219+0x3800] ;  /* 0x00380000db68783b */ /* 0x0006620000000200 */
[----:B------:R-:W-:Y:S05]  /*1320*/  @!P1 BRA `(.L_x_0) ;  /* 0x0000031000009947 */ /* 0x000fea0003800000 */
[----:B--2-4-:R-:W-:Y:S01]  /*1330*/  ULDC.64 UR4, c[0x0][0x208] ;  /* 0x0000820000047ab9 */ /* 0x014fe20000000a00 */
[----:B------:R-:W-:Y:S01]  /*1340*/  IMAD.SHL.U32 R12, R135, 0x2, RZ ;  /* 0x00000002870c7824 */ /* 0x000fe200078e00ff */
[----:B------:R-:W-:-:S02]  /*1350*/  UIMAD UR12, UR12, UR4, URZ ;  /* 0x000000040c0c72a4 */ /* 0x000fc4000f8e023f */
[----:B------:R-:W-:Y:S02]  /*1360*/  UIMAD.WIDE.U32 UR24, UR13, UR4, URZ ;  /* 0x000000040d1872a5 */ /* 0x000fe4000f8e003f */
[----:B------:R-:W-:Y:S02]  /*1370*/  UIMAD UR5, UR13, UR5, UR12 ;  /* 0x000000050d0572a4 */ /* 0x000fe4000f8e020c */
[----:B------:R-:W-:Y:S02]  /*1380*/  UIMAD UR4, UR13, -0x80, UR8 ;  /* 0xffffff800d0478a4 */ /* 0x000fe4000f8e0208 */
[----:B------:R-:W-:Y:S01]  /*1390*/  UIADD3 UR5, UR25, UR5, URZ ;  /* 0x0000000519057290 */ /* 0x000fe2000fffe03f */
[----:B------:R-:W-:Y:S02]  /*13a0*/  IMAD.U32 R6, RZ, RZ, UR24 ;  /* 0x00000018ff067e24 */ /* 0x000fe4000f8e00ff */
[----:B------:R-:W-:Y:S01]  /*13b0*/  IMAD.U32 R7, RZ, RZ, UR25 ;  /* 0x00000019ff077e24 */ /* 0x000fe2000f8e00ff */
[----:B------:R-:W-:-:S02]  /*13c0*/  IADD3 R2, -R23, UR4, RZ ;  /* 0x0000000417027c10 */ /* 0x000fc4000fffe1ff */
[----:B------:R-:W-:Y:S01]  /*13d0*/  IMAD.U32 R7, RZ, RZ, UR5 ;  /* 0x00000005ff077e24 */ /* 0x000fe2000f8e00ff */
[----:B------:R-:W-:Y:S01]  /*13e0*/  LEA R3, P1, R6, R10, 0x7 ;  /* 0x0000000a06037211 */ /* 0x000fe200078238ff */
[----:B------:R-:W-:Y:S01]  /*13f0*/  UIADD3 UR5, UP0, UR16, 0x80, URZ ;  /* 0x0000008010057890 */ /* 0x000fe2000ff1e03f */
[C---:B------:R-:W-:Y:S02]  /*1400*/  ISETP.LT.OR P4, PT, R2.reuse, 0x1, P3 ;  /* 0x000000010200780c */ /* 0x040fe40001f81670 */
[----:B------:R-:W-:Y:S01]  /*1410*/  ISETP.LT.OR P2, PT, R2, 0x1, P0 ;  /* 0x000000010200780c */ /* 0x000fe20000741670 */
[----:B------:R-:W-:Y:S01]  /*1420*/  UIADD3.X UR4, URZ, UR11, URZ, UP0, !UPT ;  /* 0x0000000b3f047290 */ /* 0x000fe200087fe43f */
[----:B------:R-:W-:Y:S02]  /*1430*/  LEA.HI.X R7, R6, R8, R7, 0x7, P1 ;  /* 0x0000000806077211 */ /* 0x000fe400008f3c07 */
[----:B------:R-:W-:Y:S02]  /*1440*/  LEA R6, P1, R3, c[0x0][0x1f8], 0x1 ;  /* 0x00007e0003067a11 */ /* 0x000fe400078208ff */
[----:B------:R-:W-:-:S02]  /*1450*/  ISETP.LT.OR P6, PT, R2, 0x21, P3 ;  /* 0x000000210200780c */ /* 0x000fc40001fc1670 */
[----:B------:R-:W-:Y:S01]  /*1460*/  LEA.HI.X R7, R3, c[0x0][0x1fc], R7, 0x1, P1 ;  /* 0x00007f0003077a11 */ /* 0x000fe200008f0c07 */
[----:B------:R-:W-:Y:S01]  /*1470*/  IMAD.U32 R3, RZ, RZ, UR16 ;  /* 0x00000010ff037e24 */ /* 0x000fe2000f8e00ff */
[----:B------:R-:W-:Y:S02]  /*1480*/  ISETP.LT.OR P1, PT, R2, 0x21, P0 ;  /* 0x000000210200780c */ /* 0x000fe40000721670 */
[----:B---3--:R-:W-:Y:S01]  /*1490*/  IADD3 R8, P5, R6, UR16, RZ ;  /* 0x0000001006087c10 */ /* 0x008fe2000ffbe0ff */
[----:B------:R-:W-:Y:S01]  /*14a0*/  @!PT LDS RZ, [RZ] ;  /* 0x00000000fffff984 */ /* 0x000fe20000000800 */
[----:B------:R-:W-:Y:S01]  /*14b0*/  @!PT LDS RZ, [RZ] ;  /* 0x00000000fffff984 */ /* 0x000fe20000000800 */
[----:B------:R-:W-:Y:S01]  /*14c0*/  @!PT LDS RZ, [RZ] ;  /* 0x00000000fffff984 */ /* 0x000fe20000000800 */
[----:B------:R2:W-:Y:S03]  /*14d0*/  LDGSTS.E.BYPASS.LTC128B.128 [R12+0x100], [R6.64], !P4 ;  /* 0x00100000060c7fae */ /* 0x0005e6000e101d56 */
[----:B------:R-:W-:Y:S01]  /*14e0*/  IADD3.X R9, R7, UR11, RZ, P5, !PT ;  /* 0x0000000b07097c10 */ /* 0x000fe2000affe4ff */
[----:B------:R2:W-:Y:S01]  /*14f0*/  LDGSTS.E.BYPASS.LTC128B.128 [R12+0x4100], [R6.64+0x80], !P2 ;  /* 0x04100080060c7fae */ /* 0x0005e2000d101d56 */
[----:B------:R-:W-:-:S02]  /*1500*/  IADD3 R10, P4, P2, R3, 0x80, R6 ;  /* 0x00000080030a7810 */ /* 0x000fc40007a9e006 */
[C---:B------:R-:W-:Y:S01]  /*1510*/  ISETP.LT.OR P5, PT, R2.reuse, 0x41, P0 ;  /* 0x000000410200780c */ /* 0x040fe200007a1670 */
[----:B------:R3:W-:Y:S01]  /*1520*/  LDGSTS.E.BYPASS.LTC128B.128 [R12+0x1100], [R8.64], !P6 ;  /* 0x01100000080c7fae */ /* 0x0007e2000f101d56 */
[----:B------:R-:W-:Y:S02]  /*1530*/  IADD3.X R11, RZ, UR11, R7, P4, P2 ;  /* 0x0000000bff0b7c10 */ /* 0x000fe4000a7e4407 */
[----:B------:R-:W-:-:S03]  /*1540*/  ISETP.LT.OR P6, PT, R2, 0x41, P3 ;  /* 0x000000410200780c */ /* 0x000fc60001fc1670 */
[----:B------:R4:W-:Y:S01]  /*1550*/  LDGSTS.E.BYPASS.LTC128B.128 [R12+0x5100], [R10.64], !P1 ;  /* 0x051000000a0c7fae */ /* 0x0009e2000c901d56 */
[----:B--2---:R-:W-:-:S04]  /*1560*/  IADD3 R6, P4, R8, UR16, RZ ;  /* 0x0000001008067c10 */ /* 0x004fc8000ff9e0ff */
[----:B------:R-:W-:Y:S02]  /*1570*/  IADD3.X R7, R9, UR11, RZ, P4, !PT ;  /* 0x0000000b09077c10 */ /* 0x000fe4000a7fe4ff */
[----:B------:R-:W-:-:S03]  /*1580*/  ISETP.LT.OR P4, PT, R2, 0x61, P3 ;  /* 0x000000610200780c */ /* 0x000fc60001f81670 */
[----:B------:R2:W-:Y:S01]  /*1590*/  LDGSTS.E.BYPASS.LTC128B.128 [R12+0x2100], [R6.64], !P6 ;  /* 0x02100000060c7fae */ /* 0x0005e2000f101d56 */
[----:B----4-:R-:W-:Y:S02]  /*15a0*/  IADD3 R10, P2, R8, UR5, RZ ;  /* 0x00000005080a7c10 */ /* 0x010fe4000ff5e0ff */
[----:B---3--:R-:W-:Y:S02]  /*15b0*/  IADD3 R8, P1, R6, UR16, RZ ;  /* 0x0000001006087c10 */ /* 0x008fe4000ff3e0ff */
[----:B------:R-:W-:Y:S02]  /*15c0*/  IADD3.X R11, R9, UR4, RZ, P2, !PT ;  /* 0x00000004090b7c10 */ /* 0x000fe400097fe4ff */
[----:B------:R-:W-:Y:S02]  /*15d0*/  ISETP.LT.OR P2, PT, R2, 0x61, P0 ;  /* 0x000000610200780c */ /* 0x000fe40000741670 */
[----:B------:R-:W-:Y:S01]  /*15e0*/  IADD3.X R9, R7, UR11, RZ, P1, !PT ;  /* 0x0000000b07097c10 */ /* 0x000fe20008ffe4ff */
[----:B------:R2:W-:Y:S01]  /*15f0*/  LDGSTS.E.BYPASS.LTC128B.128 [R12+0x6100], [R10.64], !P5 ;  /* 0x061000000a0c7fae */ /* 0x0005e2000e901d56 */
[----:B------:R-:W-:-:S03]  /*1600*/  IADD3 R2, P1, R6, UR5, RZ ;  /* 0x0000000506027c10 */ /* 0x000fc6000ff3e0ff */
[----:B------:R2:W-:Y:S01]  /*1610*/  LDGSTS.E.BYPASS.LTC128B.128 [R12+0x3100], [R8.64], !P4 ;  /* 0x03100000080c7fae */ /* 0x0005e2000e101d56 */
[----:B------:R-:W-:-:S05]  /*1620*/  IADD3.X R3, R7, UR4, RZ, P1, !PT ;  /* 0x0000000407037c10 */ /* 0x000fca0008ffe4ff */
[----:B------:R2:W-:Y:S04]  /*1630*/  LDGSTS.E.BYPASS.LTC128B.128 [R12+0x7100], [R2.64], !P2 ;  /* 0x07100000020c7fae */ /* 0x0005e8000d101d56 */
.L_x_0:
[C---:B-12-4-:R-:W-:Y:S01]  /*1640*/  HMMA.16816.F32.BF16 R28, R140.reuse, R24, RZ ;  /* 0x000000188c1c723c */ /* 0x056fe200000418ff */
[----:B------:R-:W-:Y:S01]  /*1650*/  LOP3.LUT P1, RZ, R32, 0x4, RZ, 0xc0, !PT ;  /* 0x0000000420ff7812 */ /* 0x000fe2000782c0ff */
[----:B------:R-:W0:Y:S01]  /*1660*/  LDGDEPBAR ;  /* 0x00000000000079af */ /* 0x000e220000000000 */
[----:B------:R-:W-:Y:S01]  /*1670*/  MOV R2, 0x40 ;  /* 0x0000004000027802 */ /* 0x000fe20000000f00 */
[----:B------:R-:W-:Y:S01]  /*1680*/  UISETP.GE.AND UP0, UPT, UR8, 0x81, UPT ;  /* 0x000000810800788c */ /* 0x000fe2000bf06270 */
[C---:B------:R-:W-:Y:S02]  /*1690*/  IADD3 R227, R219.reuse, 0x4000, RZ ;  /* 0x00004000dbe37810 */ /* 0x040fe40007ffe0ff */
[----:B------:R-:W-:Y:S01]  /*16a0*/  SEL R2, R2, 0xffffffc0, !P1 ;  /* 0xffffffc002027807 */ /* 0x000fe20004800000 */
[----:B------:R-:W-:Y:S01]  /*16b0*/  HMMA.16816.F32.BF16 R24, R140, R26, RZ ;  /* 0x0000001a8c18723c */ /* 0x000fe200000418ff */
[----:B------:R-:W-:Y:S02]  /*16c0*/  IADD3 R226, R219, 0x4800, RZ ;  /* 0x00004800dbe27810 */ /* 0x000fe40007ffe0ff */
[----:B------:R-:W-:-:S02]  /*16d0*/  IADD3 R218, R212, R2, RZ ;  /* 0x00000002d4da7210 */ /* 0x000fc40007ffe0ff */
[C---:B------:R-:W-:Y:S02]  /*16e0*/  IADD3 R215, R219.reuse, R2, RZ ;  /* 0x00000002dbd77210 */ /* 0x040fe40007ffe0ff */
[----:B------:R-:W-:Y:S01]  /*16f0*/  PLOP3.LUT P1, PT, PT, PT, UP0, 0x80, 0x0 ;  /* 0x000000000000781c */ /* 0x000fe20003f2f008 */
[C---:B------:R-:W-:Y:S01]  /*1700*/  HMMA.16816.F32.BF16 R12, R140.reuse, R36, RZ ;  /* 0x000000248c0c723c */ /* 0x040fe200000418ff */
[C---:B------:R-:W-:Y:S02]  /*1710*/  IADD3 R225, R219.reuse, 0x5000, RZ ;  /* 0x00005000dbe17810 */ /* 0x040fe40007ffe0ff */
[C---:B------:R-:W-:Y:S02]  /*1720*/  IADD3 R224, R219.reuse, 0x5800, RZ ;  /* 0x00005800dbe07810 */ /* 0x040fe40007ffe0ff */
[C---:B------:R-:W-:Y:S02]  /*1730*/  IADD3 R223, R219.reuse, 0x6000, RZ ;  /* 0x00006000dbdf7810 */ /* 0x040fe40007ffe0ff */
[C---:B------:R-:W-:Y:S01]  /*1740*/  IADD3 R222, R219.reuse, 0x6800, RZ ;  /* 0x00006800dbde7810 */ /* 0x040fe20007ffe0ff */
[----:B---3--:R-:W-:Y:S01]  /*1750*/  HMMA.16816.F32.BF16 R8, R140, R38, RZ ;  /* 0x000000268c08723c */ /* 0x008fe200000418ff */
[----:B------:R-:W-:-:S02]  /*1760*/  IADD3 R221, R219, 0x7000, RZ ;  /* 0x00007000dbdd7810 */ /* 0x000fc40007ffe0ff */
[----:B------:R-:W-:-:S05]  /*1770*/  IADD3 R220, R219, 0x7800, RZ ;  /* 0x00007800dbdc7810 */ /* 0x000fca0007ffe0ff */
[C---:B------:R-:W-:Y:S08]  /*1780*/  HMMA.16816.F32.BF16 R20, R140.reuse, R16, RZ ;  /* 0x000000108c14723c */ /* 0x040ff000000418ff */
[C---:B------:R-:W-:Y:S08]  /*1790*/  HMMA.16816.F32.BF16 R16, R140.reuse, R18, RZ ;  /* 0x000000128c10723c */ /* 0x040ff000000418ff */
[----:B------:R-:W-:Y:S08]  /*17a0*/  HMMA.16816.F32.BF16 R36, R140, R52, RZ ;  /* 0x000000348c24723c */ /* 0x000ff000000418ff */
[C---:B------:R-:W-:Y:S08]  /*17b0*/  HMMA.16816.F32.BF16 R72, R144.reuse, R42, R24 ;  /* 0x0000002a9048723c */ /* 0x040ff00000041818 */
[C---:B------:R-:W-:Y:S08]  /*17c0*/  HMMA.16816.F32.BF16 R68, R144.reuse, R44, R12 ;  /* 0x0000002c9044723c */ /* 0x040ff0000004180c */
[----:B------:R-:W-:Y:S08]  /*17d0*/  HMMA.16816.F32.BF16 R128, R144, R46, R8 ;  /* 0x0000002e9080723c */ /* 0x000ff00000041808 */
[----:B------:R-:W-:Y:S01]  /*17e0*/  HMMA.16816.F32.BF16 R32, R140, R54, RZ ;  /* 0x000000368c20723c */ /* 0x000fe200000418ff */
[----:B------:R-:W1:Y:S07]  /*17f0*/  LDSM.16.M88.4 R52, [R218+0x8900] ;  /* 0x00890000da34783b */ /* 0x000e6e0000000200 */
[----:B------:R-:W-:Y:S08]  /*1800*/  HMMA.16816.F32.BF16 R64, R144, R56, R20 ;  /* 0x000000389040723c */ /* 0x000ff00000041814 */
[C---:B------:R-:W-:Y:S08]  /*1810*/  HMMA.16816.F32.BF16 R44, R140.reuse, R48, RZ ;  /* 0x000000308c2c723c */ /* 0x040ff000000418ff */
[C---:B------:R-:W-:Y:S08]  /*1820*/  HMMA.16816.F32.BF16 R24, R140.reuse, R62, RZ ;  /* 0x0000003e8c18723c */ /* 0x040ff000000418ff */
[C---:B------:R-:W-:Y:S08]  /*1830*/  HMMA.16816.F32.BF16 R20, R140.reuse, R80, RZ ;  /* 0x000000508c14723c */ /* 0x040ff000000418ff */
[----:B------:R-:W-:Y:S08]  /*1840*/  HMMA.16816.F32.BF16 R12, R140, R84, RZ ;  /* 0x000000548c0c723c */ /* 0x000ff000000418ff */
[C---:B------:R-:W-:Y:S08]  /*1850*/  HMMA.16816.F32.BF16 R76, R144.reuse, R40, R28 ;  /* 0x00000028904c723c */ /* 0x040ff0000004181c */
[----:B------:R-:W-:Y:S08]  /*1860*/  HMMA.16816.F32.BF16 R56, R144, R58, R16 ;  /* 0x0000003a9038723c */ /* 0x000ff00000041810 */
[C---:B------:R-:W-:Y:S01]  /*1870*/  HMMA.16816.F32.BF16 R40, R140.reuse, R50, RZ ;  /* 0x000000328c28723c */ /* 0x040fe200000418ff */
[----:B------:R-:W2:Y:S07]  /*1880*/  LDSM.16.M88.4 R48, [R218+0x8100] ;  /* 0x00810000da30783b */ /* 0x000eae0000000200 */
[C---:B------:R-:W-:Y:S08]  /*1890*/  HMMA.16816.F32.BF16 R8, R140.reuse, R86, RZ ;  /* 0x000000568c08723c */ /* 0x040ff000000418ff */
[C---:B------:R-:W-:Y:S08]  /*18a0*/  HMMA.16816.F32.BF16 R28, R140.reuse, R60, RZ ;  /* 0x0000003c8c1c723c */ /* 0x040ff000000418ff */
[----:B------:R-:W-:Y:S08]  /*18b0*/  HMMA.16816.F32.BF16 R16, R140, R82, RZ ;  /* 0x000000528c10723c */ /* 0x000ff000000418ff */
[C---:B------:R-:W-:Y:S08]  /*18c0*/  HMMA.16816.F32.BF16 R36, R144.reuse, R124, R36 ;  /* 0x0000007c9024723c */ /* 0x040ff00000041824 */
[C---:B------:R-:W-:Y:S08]  /*18d0*/  HMMA.16816.F32.BF16 R124, R144.reuse, R126, R32 ;  /* 0x0000007e907c723c */ /* 0x040ff00000041820 */
[C---:B------:R-:W-:Y:S01]  /*18e0*/  HMMA.16816.F32.BF16 R60, R144.reuse, R88, R44 ;  /* 0x00000058903c723c */ /* 0x040fe2000004182c */
[----:B------:R-:W3:Y:S07]  /*18f0*/  LDSM.16.M88.4 R44, [R218+0x9100] ;  /* 0x00910000da2c783b */ /* 0x000eee0000000200 */
[C---:B------:R-:W-:Y:S01]  /*1900*/  HMMA.16816.F32.BF16 R32, R144.reuse, R94, R24 ;  /* 0x0000005e9020723c */ /* 0x040fe20000041818 */
[----:B------:R-:W4:Y:S07]  /*1910*/  LDSM.16.M88.4 R24, [R218+0x9900] ;  /* 0x00990000da18783b */ /* 0x000f2e0000000200 */
[C---:B------:R-:W-:Y:S01]  /*1920*/  HMMA.16816.F32.BF16 R116, R144.reuse, R112, R20 ;  /* 0x000000709074723c */ /* 0x040fe20000041814 */
[----:B------:R-:W5:Y:S07]  /*1930*/  LDSM.16.M88.4 R20, [R218+0xa100] ;  /* 0x00a10000da14783b */ /* 0x000f6e0000000200 */
[C---:B------:R-:W-:Y:S01]  /*1940*/  HMMA.16816.F32.BF16 R108, R144.reuse, R104, R12 ;  /* 0x00000068906c723c */ /* 0x040fe2000004180c */
[----:B------:R-:W2:Y:S07]  /*1950*/  LDSM.16.M88.4 R12, [R218+0xb100] ;  /* 0x00b10000da0c783b */ /* 0x000eae0000000200 */
[C---:B------:R-:W-:Y:S08]  /*1960*/  HMMA.16816.F32.BF16 R40, R144.reuse, R90, R40 ;  /* 0x0000005a9028723c */ /* 0x040ff00000041828 */
[C---:B------:R-:W-:Y:S01]  /*1970*/  HMMA.16816.F32.BF16 R104, R144.reuse, R106, R8 ;  /* 0x0000006a9068723c */ /* 0x040fe20000041808 */
[----:B------:R-:W3:Y:S07]  /*1980*/  LDSM.16.M88.4 R8, [R218+0xb900] ;  /* 0x00b90000da08783b */ /* 0x000eee0000000200 */
[C---:B------:R-:W-:Y:S01]  /*1990*/  HMMA.16816.F32.BF16 R120, R144.reuse, R92, R28 ;  /* 0x0000005c9078723c */ /* 0x040fe2000004181c */
[----:B------:R-:W4:Y:S07]  /*19a0*/  LDSM.16.M88.4 R28, [R215] ;  /* 0x00000000d71c783b */ /* 0x000f2e0000000200 */
[----:B------:R-:W-:Y:S01]  /*19b0*/  HMMA.16816.F32.BF16 R112, R144, R114, R16 ;  /* 0x000000729070723c */ /* 0x000fe20000041810 */
[----:B------:R-:W5:Y:S07]  /*19c0*/  LDSM.16.M88.4 R16, [R218+0xa900] ;  /* 0x00a90000da10783b */ /* 0x000f6e0000000200 */
[C---:B-1----:R-:W-:Y:S01]  /*19d0*/  HMMA.16816.F32.BF16 R88, R164.reuse, R54, R56 ;  /* 0x00000036a458723c */ /* 0x042fe20000041838 */
[----:B------:R-:W1:Y:S07]  /*19e0*/  LDSM.16.M88.4 R56, [R215+0x2000] ;  /* 0x00200000d738783b */ /* 0x000e6e0000000200 */
[C---:B--2---:R-:W-:Y:S01]  /*19f0*/  HMMA.16816.F32.BF16 R100, R164.reuse, R48, R76 ;  /* 0x00000030a464723c */ /* 0x044fe2000004184c */
[----:B------:R-:W-:Y:S07]  /*1a00*/  LDSM.16.M88.4 R76, [R215+0x800] ;  /* 0x00080000d74c783b */ /* 0x000fee0000000200 */
[C---:B------:R-:W-:Y:S08]  /*1a10*/  HMMA.16816.F32.BF16 R92, R164.reuse, R50, R72 ;  /* 0x00000032a45c723c */ /* 0x040ff00000041848 */
[C---:B---3--:R-:W-:Y:S08]  /*1a20*/  HMMA.16816.F32.BF16 R84, R164.reuse, R44, R68 ;  /* 0x0000002ca454723c */ /* 0x048ff00000041844 */
[C---:B----4-:R-:W-:Y:S01]  /*1a30*/  HMMA.16816.F32.BF16 R72, R164.reuse, R24, R60 ;  /* 0x00000018a448723c */ /* 0x050fe2000004183c */
[----:B------:R-:W-:Y:S07]  /*1a40*/  LDSM.16.M88.4 R60, [R215+0x1800] ;  /* 0x00180000d73c783b */ /* 0x000fee0000000200 */
[C---:B------:R-:W-:Y:S08]  /*1a50*/  HMMA.16816.F32.BF16 R48, R164.reuse, R26, R40 ;  /* 0x0000001aa430723c */ /* 0x040ff00000041828 */
[C---:B-----5:R-:W-:Y:S08]  /*1a60*/  HMMA.16816.F32.BF16 R40, R164.reuse, R22, R124 ;  /* 0x00000016a428723c */ /* 0x060ff0000004187c */
[C---:B------:R-:W-:Y:S08]  /*1a70*/  HMMA.16816.F32.BF16 R68, R164.reuse, R12, R116 ;  /* 0x0000000ca444723c */ /* 0x040ff00000041874 */
[C---:B------:R-:W-:Y:S01]  /*1a80*/  HMMA.16816.F32.BF16 R24, R164.reuse, R14, R112 ;  /* 0x0000000ea418723c */ /* 0x040fe20000041870 */
[----:B------:R-:W2:Y:S07]  /*1a90*/  LDSM.16.M88.4 R12, [R212+0xc100] ;  /* 0x00c10000d40c783b */ /* 0x000eae0000000200 */
[C---:B------:R-:W-:Y:S08]  /*1aa0*/  HMMA.16816.F32.BF16 R108, R164.reuse, R8, R108 ;  /* 0x00000008a46c723c */ /* 0x040ff0000004186c */
[----:B------:R-:W-:Y:S08]  /*1ab0*/  HMMA.16816.F32.BF16 R104, R164, R10, R104 ;  /* 0x0000000aa468723c */ /* 0x000ff00000041868 */
[----:B------:R-:W-:Y:S08]  /*1ac0*/  HMMA.16816.F32.BF16 R8, R184, R28, R100 ;  /* 0x0000001cb808723c */ /* 0x000ff00000041864 */
[C---:B------:R-:W-:Y:S08]  /*1ad0*/  HMMA.16816.F32.BF16 R80, R164.reuse, R46, R128 ;  /* 0x0000002ea450723c */ /* 0x040ff00000041880 */
[C---:B------:R-:W-:Y:S01]  /*1ae0*/  HMMA.16816.F32.BF16 R44, R164.reuse, R20, R36 ;  /* 0x00000014a42c723c */ /* 0x040fe20000041824 */
[----:B------:R-:W-:Y:S07]  /*1af0*/  LDSM.16.M88.4 R20, [R215+0x3000] ;  /* 0x00300000d714783b */ /* 0x000fee0000000200 */
[C---:B------:R-:W-:Y:S08]  /*1b00*/  HMMA.16816.F32.BF16 R36, R164.reuse, R16, R120 ;  /* 0x00000010a424723c */ /* 0x040ff00000041878 */
[----:B------:R-:W-:Y:S08]  /*1b10*/  HMMA.16816.F32.BF16 R32, R164, R18, R32 ;  /* 0x00000012a420723c */ /* 0x000ff00000041820 */
[C---:B------:R-:W-:Y:S01]  /*1b20*/  HMMA.16816.F32.BF16 R16, R184.reuse, R30, R92 ;  /* 0x0000001eb810723c */ /* 0x040fe2000004185c */
[----:B------:R-:W-:Y:S07]  /*1b30*/  LDSM.16.M88.4 R28, [R218+0xc100] ;  /* 0x00c10000da1c783b */ /* 0x000fee0000000200 */
[----:B-1----:R-:W-:Y:S01]  /*1b40*/  HMMA.16816.F32.BF16 R92, R184, R58, R40 ;  /* 0x0000003ab85c723c */ /* 0x002fe20000041828 */
[----:B------:R-:W1:Y:S07]  /*1b50*/  LDSM.16.M88.4 R40, [R219+0x4000] ;  /* 0x00400000db28783b */ /* 0x000e6e0000000200 */
[----:B------:R-:W-:Y:S01]  /*1b60*/  HMMA.16816.F32.BF16 R96, R164, R52, R64 ;  /* 0x00000034a460723c */ /* 0x000fe20000041840 */
[----:B------:R-:W3:Y:S04]  /*1b70*/  LDSM.16.M88.4 R64, [R215+0x1000] ;  /* 0x00100000d740783b */ /* 0x000ee80000000200 */
[----:B------:R-:W4:Y:S03]  /*1b80*/  LDSM.16.M88.4 R52, [R215+0x2800] ;  /* 0x00280000d734783b */ /* 0x000f260000000200 */
[C---:B--2---:R-:W-:Y:S08]  /*1b90*/  HMMA.16816.F32.BF16 R8, R188.reuse, R12, R8 ;  /* 0x0000000cbc08723c */ /* 0x044ff00000041808 */
[----:B------:R-:W-:Y:S01]  /*1ba0*/  HMMA.16816.F32.BF16 R12, R188, R14, R16 ;  /* 0x0000000ebc0c723c */ /* 0x000fe20000041810 */
[----:B------:R-:W2:Y:S07]  /*1bb0*/  LDSM.16.M88.4 R16, [R212+0xc900] ;  /* 0x00c90000d410783b */ /* 0x000eae0000000200 */
[C---:B------:R-:W-:Y:S08]  /*1bc0*/  HMMA.16816.F32.BF16 R96, R184.reuse, R76, R96 ;  /* 0x0000004cb860723c */ /* 0x040ff00000041860 */
[----:B------:R-:W-:Y:S08]  /*1bd0*/  HMMA.16816.F32.BF16 R88, R184, R78, R88 ;  /* 0x0000004eb858723c */ /* 0x000ff00000041858 */
[----:B-1----:R-:W-:Y:S08]  /*1be0*/  HMMA.16816.F32.BF16 R8, R196, R40, R8 ;  /* 0x00000028c408723c */ /* 0x002ff00000041808 */
[C---:B---3--:R-:W-:Y:S08]  /*1bf0*/  HMMA.16816.F32.BF16 R84, R184.reuse, R64, R84 ;  /* 0x00000040b854723c */ /* 0x048ff00000041854 */
[C---:B------:R-:W-:Y:S08]  /*1c00*/  HMMA.16816.F32.BF16 R64, R184.reuse, R66, R80 ;  /* 0x00000042b840723c */ /* 0x040ff00000041850 */
[C---:B------:R-:W-:Y:S01]  /*1c10*/  HMMA.16816.F32.BF16 R76, R184.reuse, R62, R48 ;  /* 0x0000003eb84c723c */ /* 0x040fe20000041830 */
[----:B------:R-:W-:Y:S07]  /*1c20*/  LDSM.16.M88.4 R48, [R215+0x4000] ;  /* 0x00400000d730783b */ /* 0x000fee0000000200 */
[----:B------:R-:W-:Y:S01]  /*1c30*/  HMMA.16816.F32.BF16 R80, R184, R56, R44 ;  /* 0x00000038b850723c */ /* 0x000fe2000004182c */
[----:B------:R-:W1:Y:S07]  /*1c40*/  LDSM.16.M88.4 R44, [R215+0x3800] ;  /* 0x00380000d72c783b */ /* 0x000e6e0000000200 */
[----:B------:R-:W-:Y:S01]  /*1c50*/  HMMA.16816.F32.BF16 R12, R196, R42, R12 ;  /* 0x0000002ac40c723c */ /* 0x000fe2000004180c */
[----:B------:R-:W3:Y:S07]  /*1c60*/  LDSM.16.M88.4 R40, [R219+0x4800] ;  /* 0x00480000db28783b */ /* 0x000eee0000000200 */
[C---:B----4-:R-:W-:Y:S01]  /*1c70*/  HMMA.16816.F32.BF16 R112, R184.reuse, R54, R32 ;  /* 0x00000036b870723c */ /* 0x050fe20000041820 */
[----:B------:R-:W4:Y:S07]  /*1c80*/  LDSM.16.M88.4 R32, [R212+0xd100] ;  /* 0x00d10000d420783b */ /* 0x000f2e0000000200 */
[C---:B------:R-:W-:Y:S08]  /*1c90*/  HMMA.16816.F32.BF16 R116, R184.reuse, R20, R68 ;  /* 0x00000014b874723c */ /* 0x040ff00000041844 */
[----:B------:R-:W-:Y:S08]  /*1ca0*/  HMMA.16816.F32.BF16 R120, R184, R22, R24 ;  /* 0x00000016b878723c */ /* 0x000ff00000041818 */
[----:B------:R-:W-:Y:S08]  /*1cb0*/  HMMA.16816.F32.BF16 R8, R200, R28, R8 ;  /* 0x0000001cc808723c */ /* 0x000ff00000041808 */
[C---:B--2---:R-:W-:Y:S08]  /*1cc0*/  HMMA.16816.F32.BF16 R20, R188.reuse, R16, R96 ;  /* 0x00000010bc14723c */ /* 0x044ff00000041860 */
[----:B------:R-:W-:Y:S08]  /*1cd0*/  HMMA.16816.F32.BF16 R24, R188, R18, R88 ;  /* 0x00000012bc18723c */ /* 0x000ff00000041858 */
[----:B------:R-:W-:Y:S01]  /*1ce0*/  HMMA.16816.F32.BF16 R12, R200, R30, R12 ;  /* 0x0000001ec80c723c */ /* 0x000fe2000004180c */
[----:B------:R-:W2:Y:S07]  /*1cf0*/  LDSM.16.M88.4 R28, [R218+0xc900] ;  /* 0x00c90000da1c783b */ /* 0x000eae0000000200 */
[C---:B-1----:R-:W-:Y:S08]  /*1d00*/  HMMA.16816.F32.BF16 R108, R184.reuse, R44, R108 ;  /* 0x0000002cb86c723c */ /* 0x042ff0000004186c */
[----:B------:R-:W-:Y:S01]  /*1d10*/  HMMA.16816.F32.BF16 R124, R184, R46, R104 ;  /* 0x0000002eb87c723c */ /* 0x000fe20000041868 */
[----:B------:R-:W1:Y:S07]  /*1d20*/  LDSM.16.M88.4 R44, [R219+0x5000] ;  /* 0x00500000db2c783b */ /* 0x000e6e0000000200 */
[----:B------:R-:W-:Y:S08]  /*1d30*/  HMMA.16816.F32.BF16 R16, R208, R48, R8 ;  /* 0x00000030d010723c */ /* 0x000ff00000041808 */
[----:B---3--:R-:W-:Y:S08]  /*1d40*/  HMMA.16816.F32.BF16 R8, R196, R40, R20 ;  /* 0x00000028c408723c */ /* 0x008ff00000041814 */
[----:B------:R-:W-:Y:S01]  /*1d50*/  HMMA.16816.F32.BF16 R100, R184, R52, R36 ;  /* 0x00000034b864723c */ /* 0x000fe20000041824 */
[----:B------:R-:W3:Y:S04]  /*1d60*/  LDSM.16.M88.4 R36, [R212+0xd900] ;  /* 0x00d90000d424783b */ /* 0x000ee80000000200 */
[----:B------:R-:W-:Y:S03]  /*1d70*/  LDSM.16.M88.4 R52, [R218+0xd100] ;  /* 0x00d10000da34783b */ /* 0x000fe60000000200 */
[----:B------:R-:W-:Y:S01]  /*1d80*/  HMMA.16816.F32.BF16 R20, R196, R42, R24 ;  /* 0x0000002ac414723c */ /* 0x000fe20000041818 */
[----:B------:R-:W5:Y:S01]  /*1d90*/  LDSM.16.M88.4 R40, [R215+0x4800] ;  /* 0x00480000d728783b */ /* 0x000f620000000200 */
[----:B------:R-:W-:-:S03]  /*1da0*/  FMUL.FTZ R2, R16, c[0x0][0x320] ;  /* 0x0000c80010027a20 */ /* 0x000fc60000410000 */
[----:B------:R-:W1:Y:S01]  /*1db0*/  LDSM.16.M88.4 R24, [R219+0x5800] ;  /* 0x00580000db18783b */ /* 0x000e620000000200 */
[----:B------:R2:W1:Y:S02]  /*1dc0*/  MUFU.TANH R134, R2 ;  /* 0x0000000200867308 */ /* 0x0004640000002400 */
[----:B----4-:R-:W-:Y:S08]  /*1dd0*/  HMMA.16816.F32.BF16 R56, R188, R32, R84 ;  /* 0x00000020bc38723c */ /* 0x010ff00000041854 */
[----:B------:R-:W-:Y:S01]  /*1de0*/  HMMA.16816.F32.BF16 R72, R184, R60, R72 ;  /* 0x0000003cb848723c */ /* 0x000fe20000041848 */
[----:B------:R-:W4:Y:S01]  /*1df0*/  LDSM.16.M88.4 R60, [R212+0xe100] ;  /* 0x00e10000d43c783b */ /* 0x000f220000000200 */
[----:B--2---:R-:W-:-:S06]  /*1e00*/  FMUL.FTZ R2, R17, c[0x0][0x320] ;  /* 0x0000c80011027a20 */ /* 0x004fcc0000410000 */
[----:B------:R-:W-:Y:S01]  /*1e10*/  HMMA.16816.F32.BF16 R8, R200, R28, R8 ;  /* 0x0000001cc808723c */ /* 0x000fe20000041808 */
[----:B------:R2:W1:Y:S07]  /*1e20*/  MUFU.TANH R133, R2 ;  /* 0x0000000200857308 */ /* 0x00046e0000002400 */
[----:B------:R-:W-:Y:S08]  /*1e30*/  HMMA.16816.F32.BF16 R64, R188, R34, R64 ;  /* 0x00000022bc40723c */ /* 0x000ff00000041840 */
[----:B------:R-:W-:Y:S01]  /*1e40*/  HMMA.16816.F32.BF16 R32, R208, R50, R12 ;  /* 0x00000032d020723c */ /* 0x000fe2000004180c */
[----:B------:R-:W4:Y:S01]  /*1e50*/  LDSM.16.M88.4 R48, [R212+0xe900] ;  /* 0x00e90000d430783b */ /* 0x000f220000000200 */
[----:B--2---:R-:W-:-:S04]  /*1e60*/  FMUL.FTZ R2, R18, c[0x0][0x320] ;  /* 0x0000c80012027a20 */ /* 0x004fc80000410000 */
[----:B------:R2:W2:Y:S02]  /*1e70*/  MUFU.TANH R131, R2 ;  /* 0x0000000200837308 */ /* 0x0004a40000002400 */
[----:B-1----:R-:W-:Y:S01]  /*1e80*/  HMMA.16816.F32.BF16 R12, R196, R44, R56 ;  /* 0x0000002cc40c723c */ /* 0x002fe20000041838 */
[----:B------:R-:W-:Y:S07]  /*1e90*/  LDSM.16.M88.4 R56, [R218+0xd900] ;  /* 0x00d90000da38783b */ /* 0x000fee0000000200 */
[----:B---3--:R-:W-:Y:S01]  /*1ea0*/  HMMA.16816.F32.BF16 R68, R188, R36, R72 ;  /* 0x00000024bc44723c */ /* 0x008fe20000041848 */
[----:B--2---:R-:W-:-:S07]  /*1eb0*/  FMUL.FTZ R2, R19, c[0x0][0x320] ;  /* 0x0000c80013027a20 */ /* 0x004fce0000410000 */
[----:B------:R-:W-:Y:S01]  /*1ec0*/  HMMA.16816.F32.BF16 R16, R200, R30, R20 ;  /* 0x0000001ec810723c */ /* 0x000fe20000041814 */
[----:B------:R1:W2:Y:S07]  /*1ed0*/  MUFU.TANH R130, R2 ;  /* 0x0000000200827308 */ /* 0x0002ae0000002400 */
[----:B------:R-:W-:Y:S01]  /*1ee0*/  HMMA.16816.F32.BF16 R76, R188, R38, R76 ;  /* 0x00000026bc4c723c */ /* 0x000fe2000004184c */
[----:B------:R-:W-:Y:S07]  /*1ef0*/  LDSM.16.M88.4 R36, [R215+0x5000] ;  /* 0x00500000d724783b */ /* 0x000fee0000000200 */
[----:B-----5:R-:W-:Y:S01]  /*1f00*/  HMMA.16816.F32.BF16 R20, R208, R40, R8 ;  /* 0x00000028d014723c */ /* 0x020fe20000041808 */
[----:B-1----:R-:W-:-:S04]  /*1f10*/  FMUL.FTZ R2, R32, c[0x0][0x320] ;  /* 0x0000c80020027a20 */ /* 0x002fc80000410000 */
[----:B------:R1:W3:Y:S03]  /*1f20*/  MUFU.TANH R129, R2 ;  /* 0x0000000200817308 */ /* 0x0002e60000002400 */
[----:B------:R-:W-:Y:S08]  /*1f30*/  HMMA.16816.F32.BF16 R8, R200, R52, R12 ;  /* 0x00000034c808723c */ /* 0x000ff0000004180c */
[----:B------:R-:W-:Y:S01]  /*1f40*/  HMMA.16816.F32.BF16 R28, R196, R46, R64 ;  /* 0x0000002ec41c723c */ /* 0x000fe20000041840 */
[----:B------:R-:W-:Y:S01]  /*1f50*/  LDSM.16.M88.4 R44, [R215+0x5800] ;  /* 0x00580000d72c783b */ /* 0x000fe20000000200 */
[----:B-1----:R-:W-:-:S06]  /*1f60*/  FMUL.FTZ R2, R33, c[0x0][0x320] ;  /* 0x0000c80021027a20 */ /* 0x002fcc0000410000 */
[----:B------:R-:W-:Y:S01]  /*1f70*/  HMMA.16816.F32.BF16 R12, R208, R42, R16 ;  /* 0x0000002ad00c723c */ /* 0x000fe20000041810 */
[----:B------:R-:W-:Y:S01]  /*1f80*/  LDSM.16.M88.4 R40, [R219+0x6800] ;  /* 0x00680000db28783b */ /* 0x000fe20000000200 */
[----:B------:R1:W1:Y:S06]  /*1f90*/  MUFU.TANH R128, R2 ;  /* 0x0000000200807308 */ /* 0x00026c0000002400 */
[----:B------:R-:W-:Y:S08]  /*1fa0*/  HMMA.16816.F32.BF16 R16, R196, R24, R68 ;  /* 0x00000018c410723c */ /* 0x000ff00000041844 */
[----:B----4-:R-:W-:Y:S01]  /*1fb0*/  HMMA.16816.F32.BF16 R80, R188, R60, R80 ;  /* 0x0000003cbc50723c */ /* 0x010fe20000041850 */
[----:B-1----:R-:W-:-:S04]  /*1fc0*/  FMUL.FTZ R2, R34, c[0x0][0x320] ;  /* 0x0000c80022027a20 */ /* 0x002fc80000410000 */
[----:B------:R1:W4:Y:S03]  /*1fd0*/  MUFU.TANH R107, R2 ;  /* 0x00000002006b7308 */ /* 0x0003260000002400 */
[----:B------:R-:W-:Y:S01]  /*1fe0*/  HMMA.16816.F32.BF16 R72, R188, R62, R92 ;  /* 0x0000003ebc48723c */ /* 0x000fe2000004185c */
[----:B------:R-:W5:Y:S07]  /*1ff0*/  LDSM.16.M88.4 R60, [R212+0xf100] ;  /* 0x00f10000d43c783b */ /* 0x000f6e0000000200 */
[----:B------:R-:W-:Y:S01]  /*2000*/  HMMA.16816.F32.BF16 R24, R196, R26, R76 ;  /* 0x0000001ac418723c */ /* 0x000fe2000004184c */
[----:B-1----:R-:W-:-:S02]  /*2010*/  FMUL.FTZ R2, R35, c[0x0][0x320] ;  /* 0x0000c80023027a20 */ /* 0x002fc40000410000 */
[----:B------:R-:W1:Y:S05]  /*2020*/  LDSM.16.M88.4 R32, [R219+0x6000] ;  /* 0x00600000db20783b */ /* 0x000e6a0000000200 */
[C---:B------:R-:W-:Y:S01]  /*2030*/  HMMA.16816.F32.BF16 R64, R188.reuse, R48, R100 ;  /* 0x00000030bc40723c */ /* 0x040fe20000041864 */
[----:B------:R2:W1:Y:S07]  /*2040*/  MUFU.TANH R106, R2 ;  /* 0x00000002006a7308 */ /* 0x00046e0000002400 */
[----:B------:R-:W-:Y:S01]  /*2050*/  HMMA.16816.F32.BF16 R68, R188, R50, R112 ;  /* 0x00000032bc44723c */ /* 0x000fe20000041870 */
[----:B------:R-:W-:Y:S01]  /*2060*/  LDSM.16.M88.4 R48, [R218+0xe900] ;  /* 0x00e90000da30783b */ /* 0x000fe20000000200 */
[----:B--2---:R-:W-:-:S04]  /*2070*/  FMUL.FTZ R2, R20, c[0x0][0x320] ;  /* 0x0000c80014027a20 */ /* 0x004fc80000410000 */
[----:B------:R2:W1:Y:S02]  /*2080*/  MUFU.TANH R105, R2 ;  /* 0x0000000200697308 */ /* 0x0004640000002400 */
[----:B-----5:R-:W-:Y:S01]  /*2090*/  HMMA.16816.F32.BF16 R76, R188, R60, R116 ;  /* 0x0000003cbc4c723c */ /* 0x020fe20000041874 */
[----:B--2---:R-:W-:-:S05]  /*20a0*/  FMUL.FTZ R2, R21, c[0x0][0x320] ;  /* 0x0000c80015027a20 */ /* 0x004fca0000410000 */
[----:B------:R2:W1:Y:S02]  /*20b0*/  MUFU.TANH R104, R2 ;  /* 0x0000000200687308 */ /* 0x0004640000002400 */
[----:B--2---:R-:W-:-:S06]  /*20c0*/  FMUL.FTZ R2, R22, c[0x0][0x320] ;  /* 0x0000c80016027a20 */ /* 0x004fcc0000410000 */
[----:B------:R2:W1:Y:S02]  /*20d0*/  MUFU.TANH R99, R2 ;  /* 0x0000000200637308 */ /* 0x0004640000002400 */
[----:B--2---:R-:W-:Y:S02]  /*20e0*/  FMUL.FTZ R2, R23, c[0x0][0x320] ;  /* 0x0000c80017027a20 */ /* 0x004fe40000410000 */
[----:B------:R-:W-:Y:S04]  /*20f0*/  HMMA.16816.F32.BF16 R20, R208, R36, R8 ;  /* 0x00000024d014723c */ /* 0x000fe80000041808 */
[----:B------:R2:W1:Y:S04]  /*2100*/  MUFU.TANH R98, R2 ;  /* 0x0000000200627308 */ /* 0x0004680000002400 */
[----:B------:R-:W-:Y:S01]  /*2110*/  HMMA.16816.F32.BF16 R8, R200, R54, R28 ;  /* 0x00000036c808723c */ /* 0x000fe2000004181c */
[----:B------:R-:W-:Y:S01]  /*2120*/  LDSM.16.M88.4 R52, [R215+0x6000] ;  /* 0x00600000d734783b */ /* 0x000fe20000000200 */
[----:B--2---:R-:W-:-:S04]  /*2130*/  FMUL.FTZ R2, R12, c[0x0][0x320] ;  /* 0x0000c8000c027a20 */ /* 0x004fc80000410000 */
[----:B------:R2:W1:Y:S11]  /*2140*/  MUFU.TANH R97, R2 ;  /* 0x0000000200617308 */ /* 0x0004760000002400 */
[----:B------:R-:W-:Y:S07]  /*2150*/  @!UPT UIADD3 URZ, URZ, URZ, URZ ;  /* 0x0000003f3f3ff290 */ /* 0x000fee000fffe03f */
[----:B------:R-:W-:Y:S01]  /*2160*/  HMMA.16816.F32.BF16 R8, R208, R38, R8 ;  /* 0x00000026d008723c */ /* 0x000fe20000041808 */
[----:B------:R-:W5:Y:S01]  /*2170*/  LDSM.16.M88.4 R36, [R218+0xe100] ;  /* 0x00e10000da24783b */ /* 0x000f620000000200 */
[----:B--2---:R-:W-:-:S04]  /*2180*/  FMUL.FTZ R2, R13, c[0x0][0x320] ;  /* 0x0000c8000d027a20 */ /* 0x004fc80000410000 */
[----:B------:R2:W1:Y:S02]  /*2190*/  MUFU.TANH R96, R2 ;  /* 0x0000000200607308 */ /* 0x0004640000002400 */
[----:B--2---:R-:W-:-:S06]  /*21a0*/  FMUL.FTZ R2, R14, c[0x0][0x320] ;  /* 0x0000c8000e027a20 */ /* 0x004fcc0000410000 */
[----:B------:R2:W1:Y:S02]  /*21b0*/  MUFU.TANH R95, R2 ;  /* 0x00000002005f7308 */ /* 0x0004640000002400 */
[----:B--2---:R-:W-:Y:S02]  /*21c0*/  FMUL.FTZ R2, R15, c[0x0][0x320] ;  /* 0x0000c8000f027a20 */ /* 0x004fe40000410000 */
[----:B------:R-:W-:Y:S04]  /*21d0*/  HMMA.16816.F32.BF16 R12, R200, R56, R16 ;  /* 0x00000038c80c723c */ /* 0x000fe80000041810 */
[----:B------:R2:W2:Y:S04]  /*21e0*/  MUFU.TANH R94, R2 ;  /* 0x00000002005e7308 */ /* 0x0004a80000002400 */
[----:B-1----:R-:W-:Y:S01]  /*21f0*/  HMMA.16816.F32.BF16 R16, R196, R32, R80 ;  /* 0x00000020c410723c */ /* 0x002fe20000041850 */
[----:B--2---:R-:W-:-:S04]  /*2200*/  FMUL.FTZ R2, R20, c[0x0][0x320] ;  /* 0x0000c80014027a20 */ /* 0x004fc80000410000 */
[----:B------:R1:W2:Y:S11]  /*2210*/  MUFU.TANH R93, R2 ;  /* 0x00000002005d7308 */ /* 0x0002b60000002400 */
[----:B------:R-:W-:Y:S08]  /*2220*/  HMMA.16816.F32.BF16 R28, R208, R44, R12 ;  /* 0x0000002cd01c723c */ /* 0x000ff0000004180c */
[----:B------:R-:W-:Y:S01]  /*2230*/  HMMA.16816.F32.BF16 R12, R200, R58, R24 ;  /* 0x0000003ac80c723c */ /* 0x000fe20000041818 */
[----:B-1----:R-:W-:-:S07]  /*2240*/  FMUL.FTZ R2, R21, c[0x0][0x320] ;  /* 0x0000c80015027a20 */ /* 0x002fce0000410000 */
[----:B------:R-:W-:Y:S01]  /*2250*/  HMMA.16816.F32.BF16 R24, R196, R34, R72 ;  /* 0x00000022c418723c */ /* 0x000fe20000041848 */
[----:B------:R-:W-:Y:S01]  /*2260*/  LDSM.16.M88.4 R32, [R219+0x7000] ;  /* 0x00700000db20783b */ /* 0x000fe20000000200 */
[----:B------:R1:W1:Y:S02]  /*2270*/  MUFU.TANH R92, R2 ;  /* 0x00000002005c7308 */ /* 0x0002640000002400 */
[----:B-1----:R-:W-:-:S06]  /*2280*/  FMUL.FTZ R2, R22, c[0x0][0x320] ;  /* 0x0000c80016027a20 */ /* 0x002fcc0000410000 */
[----:B------:R1:W1:Y:S02]  /*2290*/  MUFU.TANH R91, R2 ;  /* 0x00000002005b7308 */ /* 0x0002640000002400 */
[----:B-1----:R-:W-:Y:S02]  /*22a0*/  FMUL.FTZ R2, R23, c[0x0][0x320] ;  /* 0x0000c80017027a20 */ /* 0x002fe40000410000 */
[----:B-----5:R-:W-:Y:S04]  /*22b0*/  HMMA.16816.F32.BF16 R20, R200, R36, R16 ;  /* 0x00000024c814723c */ /* 0x020fe80000041810 */
[----:B------:R1:W1:Y:S04]  /*22c0*/  MUFU.TANH R90, R2 ;  /* 0x00000002005a7308 */ /* 0x0002680000002400 */
[----:B------:R-:W-:Y:S01]  /*22d0*/  HMMA.16816.F32.BF16 R16, R196, R40, R64 ;  /* 0x00000028c410723c */ /* 0x000fe20000041840 */
[----:B------:R-:W5:Y:S01]  /*22e0*/  LDSM.16.M88.4 R64, [R212+0xf900] ;  /* 0x00f90000d440783b */ /* 0x000f620000000200 */
[----:B-1----:R-:W-:-:S04]  /*22f0*/  FMUL.FTZ R2, R8, c[0x0][0x320] ;  /* 0x0000c80008027a20 */ /* 0x002fc80000410000 */
[----:B------:R1:W1:Y:S02]  /*2300*/  MUFU.TANH R89, R2 ;  /* 0x0000000200597308 */ /* 0x0002640000002400 */
[----:B-1----:R-:W-:-:S06]  /*2310*/  FMUL.FTZ R2, R9, c[0x0][0x320] ;  /* 0x0000c80009027a20 */ /* 0x002fcc0000410000 */
[----:B------:R1:W1:Y:S01]  /*2320*/  MUFU.TANH R88, R2 ;  /* 0x0000000200587308 */ /* 0x0002620000002400 */
[----:B-----5:R-:W-:Y:S01]  /*2330*/  HMMA.16816.F32.BF16 R56, R188, R64, R108 ;  /* 0x00000040bc38723c */ /* 0x020fe2000004186c */
[----:B-1----:R-:W-:-:S06]  /*2340*/  FMUL.FTZ R2, R10, c[0x0][0x320] ;  /* 0x0000c8000a027a20 */ /* 0x002fcc0000410000 */
[----:B------:R1:W1:Y:S02]  /*2350*/  MUFU.TANH R87, R2 ;  /* 0x0000000200577308 */ /* 0x0002640000002400 */
[----:B-1----:R-:W-:Y:S02]  /*2360*/  FMUL.FTZ R2, R11, c[0x0][0x320] ;  /* 0x0000c8000b027a20 */ /* 0x002fe40000410000 */
[----:B------:R-:W-:Y:S04]  /*2370*/  HMMA.16816.F32.BF16 R8, R208, R46, R12 ;  /* 0x0000002ed008723c */ /* 0x000fe8000004180c */
[----:B------:R1:W1:Y:S04]  /*2380*/  MUFU.TANH R86, R2 ;  /* 0x0000000200567308 */ /* 0x0002680000002400 */
[----:B------:R-:W-:Y:S01]  /*2390*/  HMMA.16816.F32.BF16 R12, R200, R38, R24 ;  /* 0x00000026c80c723c */ /* 0x000fe20000041818 */
[----:B------:R-:W5:Y:S07]  /*23a0*/  LDSM.16.M88.4 R36, [R215+0x6800] ;  /* 0x00680000d724783b */ /* 0x000f6e0000000200 */
[----:B------:R-:W-:Y:S01]  /*23b0*/  HMMA.16816.F32.BF16 R24, R196, R42, R68 ;  /* 0x0000002ac418723c */ /* 0x000fe20000041844 */
[----:B------:R-:W-:Y:S01]  /*23c0*/  LDSM.16.M88.4 R40, [R215+0x7000] ;  /* 0x00700000d728783b */ /* 0x000fe20000000200 */
[----:B-1----:R-:W-:-:S04]  /*23d0*/  FMUL.FTZ R2, R28, c[0x0][0x320] ;  /* 0x0000c8001c027a20 */ /* 0x002fc80000410000 */
[----:B------:R1:W1:Y:S02]  /*23e0*/  MUFU.TANH R85, R2 ;  /* 0x0000000200557308 */ /* 0x0002640000002400 */
[----:B------:R-:W-:Y:S01]  /*23f0*/  HMMA.16816.F32.BF16 R44, R188, R62, R120 ;  /* 0x0000003ebc2c723c */ /* 0x000fe20000041878 */
[----:B-1----:R-:W-:-:S05]  /*2400*/  FMUL.FTZ R2, R29, c[0x0][0x320] ;  /* 0x0000c8001d027a20 */ /* 0x002fca0000410000 */
[----:B------:R1:W1:Y:S02]  /*2410*/  MUFU.TANH R84, R2 ;  /* 0x0000000200547308 */ /* 0x0002640000002400 */
[----:B-1----:R-:W-:-:S06]  /*2420*/  FMUL.FTZ R2, R30, c[0x0][0x320] ;  /* 0x0000c8001e027a20 */ /* 0x002fcc0000410000 */
[----:B------:R1:W1:Y:S02]  /*2430*/  MUFU.TANH R83, R2 ;  /* 0x0000000200537308 */ /* 0x0002640000002400 */
[----:B-1----:R-:W-:Y:S02]  /*2440*/  FMUL.FTZ R2, R31, c[0x0][0x320] ;  /* 0x0000c8001f027a20 */ /* 0x002fe40000410000 */
[----:B------:R-:W-:Y:S04]  /*2450*/  HMMA.16816.F32.BF16 R28, R208, R52, R20 ;  /* 0x00000034d01c723c */ /* 0x000fe80000041814 */
[----:B------:R1:W1:Y:S04]  /*2460*/  MUFU.TANH R82, R2 ;  /* 0x0000000200527308 */ /* 0x0002680000002400 */
[----:B------:R-:W-:Y:S08]  /*2470*/  HMMA.16816.F32.BF16 R20, R200, R48, R16 ;  /* 0x00000030c814723c */ /* 0x000ff00000041810 */
[----:B------:R-:W-:Y:S01]  /*2480*/  HMMA.16816.F32.BF16 R16, R196, R32, R76 ;  /* 0x00000020c410723c */ /* 0x000fe2000004184c */
[----:B-1----:R-:W-:-:S04]  /*2490*/  FMUL.FTZ R2, R8, c[0x0][0x320] ;  /* 0x0000c80008027a20 */ /* 0x002fc80000410000 */
[----:B------:R1:W1:Y:S02]  /*24a0*/  MUFU.TANH R81, R2 ;  /* 0x0000000200517308 */ /* 0x0002640000002400 */
[----:B-1----:R-:W-:-:S06]  /*24b0*/  FMUL.FTZ R2, R9, c[0x0][0x320] ;  /* 0x0000c80009027a20 */ /* 0x002fcc0000410000 */
[----:B------:R1:W1:Y:S02]  /*24c0*/  MUFU.TANH R80, R2 ;  /* 0x0000000200507308 */ /* 0x0002640000002400 */
[----:B-1----:R-:W-:-:S06]  /*24d0*/  FMUL.FTZ R2, R10, c[0x0][0x320] ;  /* 0x0000c8000a027a20 */ /* 0x002fcc0000410000 */
[----:B------:R1:W1:Y:S02]  /*24e0*/  MUFU.TANH R75, R2 ;  /* 0x00000002004b7308 */ /* 0x0002640000002400 */
[----:B-1----:R-:W-:Y:S02]  /*24f0*/  FMUL.FTZ R2, R11, c[0x0][0x320] ;  /* 0x0000c8000b027a20 */ /* 0x002fe40000410000 */
[----:B------:R-:W-:Y:S01]  /*2500*/  HMMA.16816.F32.BF16 R8, R208, R54, R12 ;  /* 0x00000036d008723c */ /* 0x000fe2000004180c */
[----:B------:R-:W1:Y:S03]  /*2510*/  LDSM.16.M88.4 R52, [R218+0xf100] ;  /* 0x00f10000da34783b */ /* 0x000e660000000200 */
[----:B------:R2:W1:Y:S04]  /*2520*/  MUFU.TANH R74, R2 ;  /* 0x00000002004a7308 */ /* 0x0004680000002400 */
[----:B------:R-:W-:Y:S01]  /*2530*/  HMMA.16816.F32.BF16 R12, R200, R50, R24 ;  /* 0x00000032c80c723c */ /* 0x000fe20000041818 */
[----:B------:R-:W3:Y:S07]  /*2540*/  LDSM.16.M88.4 R48, [R219+0x7800] ;  /* 0x00780000db30783b */ /* 0x000eee0000000200 */
[----:B-----5:R-:W-:Y:S01]  /*2550*/  HMMA.16816.F32.BF16 R24, R208, R36, R20 ;  /* 0x00000024d018723c */ /* 0x020fe20000041814 */
[----:B--2---:R-:W-:-:S04]  /*2560*/  FMUL.FTZ R2, R28, c[0x0][0x320] ;  /* 0x0000c8001c027a20 */ /* 0x004fc80000410000 */
[----:B------:R2:W1:Y:S11]  /*2570*/  MUFU.TANH R73, R2 ;  /* 0x0000000200497308 */ /* 0x0004760000002400 */
[----:B------:R-:W-:Y:S01]  /*2580*/  HMMA.16816.F32.BF16 R12, R208, R38, R12 ;  /* 0x00000026d00c723c */ /* 0x000fe2000004180c */
[----:B------:R-:W5:Y:S01]  /*2590*/  LDSM.16.M88.4 R36, [R218+0xf900] ;  /* 0x00f90000da24783b */ /* 0x000f620000000200 */
[----:B--2---:R-:W-:-:S06]  /*25a0*/  FMUL.FTZ R2, R29, c[0x0][0x320] ;  /* 0x0000c8001d027a20 */ /* 0x004fcc0000410000 */
[----:B------:R-:W-:Y:S01]  /*25b0*/  FMUL.FTZ R25, R25, c[0x0][0x320] ;  /* 0x0000c80019197a20 */ /* 0x000fe20000410000 */
[----:B-1----:R-:W-:Y:S01]  /*25c0*/  HMMA.16816.F32.BF16 R20, R200, R52, R16 ;  /* 0x00000034c814723c */ /* 0x002fe20000041810 */
[----:B------:R1:W2:Y:S01]  /*25d0*/  MUFU.TANH R72, R2 ;  /* 0x0000000200487308 */ /* 0x0002a20000002400 */
[----:B------:R-:W-:Y:S02]  /*25e0*/  FMUL.FTZ R26, R26, c[0x0][0x320] ;  /* 0x0000c8001a1a7a20 */ /* 0x000fe40000410000 */
[----:B------:R-:W-:-:S04]  /*25f0*/  FMUL.FTZ R27, R27, c[0x0][0x320] ;  /* 0x0000c8001b1b7a20 */ /* 0x000fc80000410000 */
[----:B---3--:R-:W-:Y:S01]  /*2600*/  HMMA.16816.F32.BF16 R16, R196, R48, R56 ;  /* 0x00000030c410723c */ /* 0x008fe20000041838 */
[----:B------:R-:W3:Y:S06]  /*2610*/  MUFU.TANH R52, R25 ;  /* 0x0000001900347308 */ /* 0x000eec0000002400 */
[----:B------:R-:W-:Y:S02]  /*2620*/  FMUL.FTZ R12, R12, c[0x0][0x320] ;  /* 0x0000c8000c0c7a20 */ /* 0x000fe40000410000 */
[----:B-1----:R-:W-:Y:S01]  /*2630*/  FMUL.FTZ R2, R30, c[0x0][0x320] ;  /* 0x0000c8001e027a20 */ /* 0x002fe20000410000 */
[----:B------:R-:W1:Y:S01]  /*2640*/  MUFU.TANH R49, R26 ;  /* 0x0000001a00317308 */ /* 0x000e620000002400 */
[----:B------:R-:W-:-:S02]  /*2650*/  FMUL.FTZ R13, R13, c[0x0][0x320] ;  /* 0x0000c8000d0d7a20 */ /* 0x000fc40000410000 */
[----:B------:R-:W-:Y:S02]  /*2660*/  FMUL.FTZ R14, R14, c[0x0][0x320] ;  /* 0x0000c8000e0e7a20 */ /* 0x000fe40000410000 */
[----:B------:R-:W-:-:S03]  /*2670*/  FMUL.FTZ R15, R15, c[0x0][0x320] ;  /* 0x0000c8000f0f7a20 */ /* 0x000fc60000410000 */
[----:B------:R1:W1:Y:S06]  /*2680*/  MUFU.TANH R65, R2 ;  /* 0x0000000200417308 */ /* 0x00026c0000002400 */
[----:B-----5:R-:W-:Y:S02]  /*2690*/  HMMA.16816.F32.BF16 R16, R200, R36, R16 ;  /* 0x00000024c810723c */ /* 0x020fe40000041810 */
[----:B------:R-:W2:Y:S01]  /*26a0*/  MUFU.TANH R48, R27 ;  /* 0x0000001b00307308 */ /* 0x000ea20000002400 */
[----:B-1----:R-:W-:-:S05]  /*26b0*/  FMUL.FTZ R2, R31, c[0x0][0x320] ;  /* 0x0000c8001f027a20 */ /* 0x002fca0000410000 */
[----:B------:R-:W-:Y:S01]  /*26c0*/  HMMA.16816.F32.BF16 R28, R196, R34, R44 ;  /* 0x00000022c41c723c */ /* 0x000fe2000004182c */
[----:B------:R-:W1:Y:S01]  /*26d0*/  LDSM.16.M88.4 R32, [R215+0x7800] ;  /* 0x00780000d720783b */ /* 0x000e620000000200 */
[----:B------:R5:W1:Y:S01]  /*26e0*/  MUFU.TANH R64, R2 ;  /* 0x0000000200407308 */ /* 0x000a620000002400 */
[----:B------:R-:W-:-:S07]  /*26f0*/  DEPBAR.LE SB0, 0x0 ;  /* 0x000080000000791a */ /* 0x000fce0000000000 */
[----:B------:R-:W1:Y:S01]  /*2700*/  MUFU.TANH R47, R12 ;  /* 0x0000000c002f7308 */ /* 0x000e620000002400 */
[----:B-----5:R-:W-:-:S07]  /*2710*/  FMUL.FTZ R2, R8, c[0x0][0x320] ;  /* 0x0000c80008027a20 */ /* 0x020fce0000410000 */
[----:B------:R-:W1:Y:S06]  /*2720*/  MUFU.TANH R46, R13 ;  /* 0x0000000d002e7308 */ /* 0x000e6c0000002400 */
[----:B------:R-:W-:Y:S02]  /*2730*/  HMMA.16816.F32.BF16 R28, R200, R54, R28 ;  /* 0x00000036c81c723c */ /* 0x000fe4000004181c */
[----:B------:R5:W1:Y:S08]  /*2740*/  MUFU.TANH R63, R2 ;  /* 0x00000002003f7308 */ /* 0x000a700000002400 */
[----:B------:R-:W1:Y:S01]  /*2750*/  MUFU.TANH R45, R14 ;  /* 0x0000000e002d7308 */ /* 0x000e620000002400 */
[----:B-----5:R-:W-:-:S07]  /*2760*/  FMUL.FTZ R2, R9, c[0x0][0x320] ;  /* 0x0000c80009027a20 */ /* 0x020fce0000410000 */
[----:B------:R1:W1:Y:S08]  /*2770*/  MUFU.TANH R44, R15 ;  /* 0x0000000f002c7308 */ /* 0x0002700000002400 */
[----:B------:R5:W2:Y:S01]  /*2780*/  MUFU.TANH R62, R2 ;  /* 0x00000002003e7308 */ /* 0x000aa20000002400 */
[----:B-1----:R-:W-:Y:S01]  /*2790*/  HMMA.16816.F32.BF16 R12, R208, R32, R16 ;  /* 0x00000020d00c723c */ /* 0x002fe20000041810 */
[----:B-----5:R-:W-:-:S06]  /*27a0*/  FMUL.FTZ R2, R10, c[0x0][0x320] ;  /* 0x0000c8000a027a20 */ /* 0x020fcc0000410000 */
[----:B------:R1:W1:Y:S11]  /*27b0*/  MUFU.TANH R61, R2 ;  /* 0x00000002003d7308 */ /* 0x0002760000002400 */
[----:B------:R-:W-:Y:S06]  /*27c0*/  @!UPT UIADD3 URZ, URZ, URZ, URZ ;  /* 0x0000003f3f3ff290 */ /* 0x000fec000fffe03f */
[----:B------:R-:W-:Y:S02]  /*27d0*/  FMUL.FTZ R12, R12, c[0x0][0x320] ;  /* 0x0000c8000c0c7a20 */ /* 0x000fe40000410000 */
[----:B------:R-:W-:Y:S02]  /*27e0*/  FMUL.FTZ R13, R13, c[0x0][0x320] ;  /* 0x0000c8000d0d7a20 */ /* 0x000fe40000410000 */
[----:B-1----:R-:W-:Y:S01]  /*27f0*/  FMUL.FTZ R2, R11, c[0x0][0x320] ;  /* 0x0000c8000b027a20 */ /* 0x002fe20000410000 */
[----:B------:R-:W1:Y:S01]  /*2800*/  MUFU.TANH R19, R12 ;  /* 0x0000000c00137308 */ /* 0x000e620000002400 */
[----:B------:R-:W-:Y:S01]  /*2810*/  HMMA.16816.F32.BF16 R8, R188, R66, R124 ;  /* 0x00000042bc08723c */ /* 0x000fe2000004187c */
[----:B------:R-:W-:Y:S02]  /*2820*/  FMUL.FTZ R14, R14, c[0x0][0x320] ;  /* 0x0000c8000e0e7a20 */ /* 0x000fe40000410000 */
[----:B------:R-:W-:-:S04]  /*2830*/  FMUL.FTZ R15, R15, c[0x0][0x320] ;  /* 0x0000c8000f0f7a20 */ /* 0x000fc80000410000 */
[----:B------:R5:W1:Y:S08]  /*2840*/  MUFU.TANH R60, R2 ;  /* 0x00000002003c7308 */ /* 0x000a700000002400 */
[----:B------:R1:W1:Y:S01]  /*2850*/  MUFU.TANH R18, R13 ;  /* 0x0000000d00127308 */ /* 0x0002620000002400 */
[----:B-----5:R-:W-:-:S08]  /*2860*/  FMUL.FTZ R2, R24, c[0x0][0x320] ;  /* 0x0000c80018027a20 */ /* 0x020fd00000410000 */
[----:B------:R-:W-:Y:S01]  /*2870*/  HMMA.16816.F32.BF16 R8, R196, R50, R8 ;  /* 0x00000032c408723c */ /* 0x000fe20000041808 */
[----:B------:R1:W1:Y:S07]  /*2880*/  MUFU.TANH R53, R2 ;  /* 0x0000000200357308 */ /* 0x00026e0000002400 */
[C---:B------:R-:W-:Y:S08]  /*2890*/  HMMA.16816.F32.BF16 R24, R208.reuse, R40, R20 ;  /* 0x00000028d018723c */ /* 0x040ff00000041814 */
[----:B------:R-:W-:Y:S08]  /*28a0*/  HMMA.16816.F32.BF16 R20, R208, R42, R28 ;  /* 0x0000002ad014723c */ /* 0x000ff0000004181c */
[----:B------:R-:W-:Y:S08]  /*28b0*/  HMMA.16816.F32.BF16 R8, R200, R38, R8 ;  /* 0x00000026c808723c */ /* 0x000ff00000041808 */
[----:B------:R-:W-:-:S02]  /*28c0*/  FMUL.FTZ R25, R25, c[0x0][0x320] ;  /* 0x0000c80019197a20 */ /* 0x000fc40000410000 */
[----:B------:R-:W-:Y:S02]  /*28d0*/  FMUL.FTZ R26, R26, c[0x0][0x320] ;  /* 0x0000c8001a1a7a20 */ /* 0x000fe40000410000 */
[----:B------:R-:W-:Y:S01]  /*28e0*/  FMUL.FTZ R27, R27, c[0x0][0x320] ;  /* 0x0000c8001b1b7a20 */ /* 0x000fe20000410000 */
[----:B------:R1:W1:Y:S01]  /*28f0*/  MUFU.TANH R40, R25 ;  /* 0x0000001900287308 */ /* 0x0002620000002400 */
[----:B------:R-:W-:Y:S02]  /*2900*/  FMUL.FTZ R24, R24, c[0x0][0x320] ;  /* 0x0000c80018187a20 */ /* 0x000fe40000410000 */
[----:B------:R-:W-:Y:S02]  /*2910*/  FMUL.FTZ R20, R20, c[0x0][0x320] ;  /* 0x0000c80014147a20 */ /* 0x000fe40000410000 */
[----:B------:R-:W-:Y:S02]  /*2920*/  FMUL.FTZ R21, R21, c[0x0][0x320] ;  /* 0x0000c80015157a20 */ /* 0x000fe40000410000 */
[----:B------:R-:W-:Y:S01]  /*2930*/  FMUL.FTZ R22, R22, c[0x0][0x320] ;  /* 0x0000c80016167a20 */ /* 0x000fe20000410000 */
[----:B------:R1:W1:Y:S01]  /*2940*/  MUFU.TANH R37, R26 ;  /* 0x0000001a00257308 */ /* 0x0002620000002400 */
[----:B------:R-:W-:-:S02]  /*2950*/  FMUL.FTZ R23, R23, c[0x0][0x320] ;  /* 0x0000c80017177a20 */ /* 0x000fc40000410000 */
[----:B------:R-:W-:Y:S05]  /*2960*/  HMMA.16816.F32.BF16 R8, R208, R34, R8 ;  /* 0x00000022d008723c */ /* 0x000fea0000041808 */
[----:B------:R1:W1:Y:S08]  /*2970*/  MUFU.TANH R36, R27 ;  /* 0x0000001b00247308 */ /* 0x0002700000002400 */
[----:B------:R1:W1:Y:S08]  /*2980*/  MUFU.TANH R41, R24 ;  /* 0x0000001800297308 */ /* 0x0002700000002400 */
[----:B------:R1:W1:Y:S03]  /*2990*/  MUFU.TANH R27, R20 ;  /* 0x00000014001b7308 */ /* 0x0002660000002400 */
[----:B------:R-:W-:-:S02]  /*29a0*/  FMUL.FTZ R8, R8, c[0x0][0x320] ;  /* 0x0000c80008087a20 */ /* 0x000fc40000410000 */
[----:B------:R-:W-:Y:S02]  /*29b0*/  FMUL.FTZ R9, R9, c[0x0][0x320] ;  /* 0x0000c80009097a20 */ /* 0x000fe40000410000 */
[----:B------:R-:W-:Y:S01]  /*29c0*/  FMUL.FTZ R10, R10, c[0x0][0x320] ;  /* 0x0000c8000a0a7a20 */ /* 0x000fe20000410000 */
[----:B------:R1:W1:Y:S01]  /*29d0*/  MUFU.TANH R26, R21 ;  /* 0x00000015001a7308 */ /* 0x0002620000002400 */
[----:B------:R-:W-:-:S07]  /*29e0*/  FMUL.FTZ R11, R11, c[0x0][0x320] ;  /* 0x0000c8000b0b7a20 */ /* 0x000fce0000410000 */
[----:B------:R1:W1:Y:S08]  /*29f0*/  MUFU.TANH R25, R23 ;  /* 0x0000001700197308 */ /* 0x0002700000002400 */
[----:B------:R-:W1:Y:S08]  /*2a00*/  MUFU.TANH R22, R22 ;  /* 0x0000001600167308 */ /* 0x000e700000002400 */
[----:B------:R1:W1:Y:S08]  /*2a10*/  MUFU.TANH R24, R14 ;  /* 0x0000000e00187308 */ /* 0x0002700000002400 */
[----:B------:R1:W1:Y:S08]  /*2a20*/  MUFU.TANH R23, R15 ;  /* 0x0000000f00177308 */ /* 0x0002700000002400 */
[----:B------:R1:W1:Y:S08]  /*2a30*/  MUFU.TANH R17, R8 ;  /* 0x0000000800117308 */ /* 0x0002700000002400 */
[----:B------:R1:W1:Y:S08]  /*2a40*/  MUFU.TANH R16, R9 ;  /* 0x0000000900107308 */ /* 0x0002700000002400 */
[----:B------:R1:W1:Y:S08]  /*2a50*/  MUFU.TANH R21, R10 ;  /* 0x0000000a00157308 */ /* 0x0002700000002400 */
[----:B------:R1:W1:Y:S01]  /*2a60*/  MUFU.TANH R20, R11 ;  /* 0x0000000b00147308 */ /* 0x0002620000002400 */
[----:B------:R-:W-:Y:S06]  /*2a70*/  BAR.SYNC.DEFER_BLOCKING 0x0 ;  /* 0x0000000000007b1d */ /* 0x000fec0000010000 */
[----:B------:R-:W-:Y:S05]  /*2a80*/  @!P1 BRA `(.L_x_1) ;  /* 0x0000026000009947 */ /* 0x000fea0003800000 */
[----:B--234-:R-:W-:Y:S01]  /*2a90*/  ULEA.HI.SX32 UR5, UR18, 0xfffffffe, 0x19 ;  /* 0xfffffffe12057891 */ /* 0x01cfe2000f8fca3f */
[----:B-1----:R-:W-:-:S03]  /*2aa0*/  IMAD.SHL.U32 R14, R135, 0x2, RZ ;  /* 0x00000002870e7824 */ /* 0x002fc600078e00ff */
[----:B------:R-:W-:Y:S02]  /*2ab0*/  USHF.R.S32.HI UR4, URZ, 0x1f, UR5 ;  /* 0x0000001f3f047899 */ /* 0x000fe40008011405 */
[----:B------:R-:W-:Y:S01]  /*2ac0*/  UIMAD UR9, UR9, UR5, URZ ;  /* 0x00000005090972a4 */ /* 0x000fe2000f8e023f */
[----:B------:R-:W-:Y:S01]  /*2ad0*/  IMAD.U32 R6, RZ, RZ, UR5 ;  /* 0x00000005ff067e24 */ /* 0x000fe2000f8e00ff */
[----:B------:R-:W-:Y:S02]  /*2ae0*/  USHF.L.U32 UR5, UR6, 0x6, URZ ;  /* 0x0000000606057899 */ /* 0x000fe4000800063f */
[----:B------:R-:W-:Y:S01]  /*2af0*/  UIMAD UR4, UR4, UR10, UR9 ;  /* 0x0000000a040472a4 */ /* 0x000fe2000f8e0209 */
[----:B------:R-:W-:Y:S01]  /*2b00*/  IMAD.WIDE.U32 R6, R6, UR10, R136 ;  /* 0x0000000a06067c25 */ /* 0x000fe2000f8e0088 */
[----:B------:R-:W-:Y:S02]  /*2b10*/  USHF.L.U64.HI UR6, UR6, 0x6, UR7 ;  /* 0x0000000606067899 */ /* 0x000fe40008010207 */
[----:B------:R-:W-:Y:S01]  /*2b20*/  UIADD3 UR7, UP0, UR20, 0x80, URZ ;  /* 0x0000008014077890 */ /* 0x000fe2000ff1e03f */
[----:B------:R-:W-:Y:S01]  /*2b30*/  IMAD.U32 R12, RZ, RZ, UR5 ;  /* 0x00000005ff0c7e24 */ /* 0x000fe2000f8e00ff */
[----:B------:R-:W-:-:S02]  /*2b40*/  IADD3 R3, R7, UR4, RZ ;  /* 0x0000000407037c10 */ /* 0x000fc4000fffe0ff */
[----:B------:R-:W-:Y:S01]  /*2b50*/  LEA R2, P2, R6, c[0x0][0x1c8], 0x1 ;  /* 0x0000720006027a11 */ /* 0x000fe200078408ff */
[----:B------:R-:W-:-:S03]  /*2b60*/  UIADD3.X UR4, URZ, UR14, URZ, UP0, !UPT ;  /* 0x0000000e3f047290 */ /* 0x000fc600087fe43f */
[----:B------:R-:W-:Y:S02]  /*2b70*/  LEA.HI.X R3, R6, c[0x0][0x1cc], R3, 0x1, P2 ;  /* 0x0000730006037a11 */ /* 0x000fe400010f0c03 */
[----:B------:R-:W-:Y:S02]  /*2b80*/  IADD3 R6, P5, R2, UR5, RZ ;  /* 0x0000000502067c10 */ /* 0x000fe4000ffbe0ff */
[----:B------:R-:W-:Y:S01]  /*2b90*/  IADD3 R12, P4, P2, R12, 0x80, R2 ;  /* 0x000000800c0c7810 */ /* 0x000fe20007a9e002 */
[----:B------:R-:W-:Y:S01]  /*2ba0*/  @!PT LDS RZ, [RZ] ;  /* 0x00000000fffff984 */ /* 0x000fe20000000800 */
[----:B------:R-:W-:Y:S01]  /*2bb0*/  @!PT LDS RZ, [RZ] ;  /* 0x00000000fffff984 */ /* 0x000fe20000000800 */
[----:B------:R-:W-:Y:S01]  /*2bc0*/  @!PT LDS RZ, [RZ] ;  /* 0x00000000fffff984 */ /* 0x000fe20000000800 */
[----:B------:R1:W-:Y:S01]  /*2bd0*/  LDGSTS.E.BYPASS.LTC128B.128 [R14+0x8100], [R2.64], !P3 ;  /* 0x08100000020e7fae */ /* 0x0003e2000d901d56 */
[----:B------:R-:W-:Y:S02]  /*2be0*/  IADD3.X R7, R3, UR6, RZ, P5, !PT ;  /* 0x0000000603077c10 */ /* 0x000fe4000affe4ff */
[----:B------:R-:W-:Y:S01]  /*2bf0*/  IADD3.X R13, RZ, UR6, R3, P4, P2 ;  /* 0x00000006ff0d7c10 */ /* 0x000fe2000a7e4403 */
[----:B------:R1:W-:Y:S01]  /*2c00*/  LDGSTS.E.BYPASS.LTC128B.128 [R14+0xc100], [R2.64+0x80], !P0 ;  /* 0x0c100080020e7fae */ /* 0x0003e2000c101d56 */
[----:B------:R-:W-:-:S03]  /*2c10*/  IADD3 R10, P5, R6, UR7, RZ ;  /* 0x00000007060a7c10 */ /* 0x000fc6000ffbe0ff */
[----:B------:R2:W-:Y:S01]  /*2c20*/  LDGSTS.E.BYPASS.LTC128B.128 [R14+0x9100], [R6.64], !P3 ;  /* 0x09100000060e7fae */ /* 0x0005e2000d901d56 */
[----:B------:R-:W-:-:S03]  /*2c30*/  IADD3.X R11, R7, UR4, RZ, P5, !PT ;  /* 0x00000004070b7c10 */ /* 0x000fc6000affe4ff */
[----:B------:R3:W-:Y:S01]  /*2c40*/  LDGSTS.E.BYPASS.LTC128B.128 [R14+0xd100], [R12.64], !P0 ;  /* 0x0d1000000c0e7fae */ /* 0x0007e2000c101d56 */
[----:B-1----:R-:W-:-:S04]  /*2c50*/  IADD3 R2, P2, R6, UR5, RZ ;  /* 0x0000000506027c10 */ /* 0x002fc8000ff5e0ff */
[----:B------:R-:W-:Y:S02]  /*2c60*/  IADD3.X R3, R7, UR6, RZ, P2, !PT ;  /* 0x0000000607037c10 */ /* 0x000fe400097fe4ff */
[C---:B------:R-:W-:Y:S02]  /*2c70*/  IADD3 R8, P4, R2.reuse, UR5, RZ ;  /* 0x0000000502087c10 */ /* 0x040fe4000ff9e0ff */
[----:B--2---:R-:W-:Y:S01]  /*2c80*/  IADD3 R6, P2, R2, UR7, RZ ;  /* 0x0000000702067c10 */ /* 0x004fe2000ff5e0ff */
[----:B------:R3:W-:Y:S01]  /*2c90*/  LDGSTS.E.BYPASS.LTC128B.128 [R14+0xa100], [R2.64], !P3 ;  /* 0x0a100000020e7fae */ /* 0x0007e2000d901d56 */
[C---:B------:R-:W-:Y:S02]  /*2ca0*/  IADD3.X R9, R3.reuse, UR6, RZ, P4, !PT ;  /* 0x0000000603097c10 */ /* 0x040fe4000a7fe4ff */
[----:B------:R-:W-:Y:S01]  /*2cb0*/  IADD3.X R7, R3, UR4, RZ, P2, !PT ;  /* 0x0000000403077c10 */ /* 0x000fe200097fe4ff */
[----:B------:R3:W-:Y:S04]  /*2cc0*/  LDGSTS.E.BYPASS.LTC128B.128 [R14+0xe100], [R10.64], !P0 ;  /* 0x0e1000000a0e7fae */ /* 0x0007e8000c101d56 */
[----:B------:R3:W-:Y:S04]  /*2cd0*/  LDGSTS.E.BYPASS.LTC128B.128 [R14+0xb100], [R8.64], !P3 ;  /* 0x0b100000080e7fae */ /* 0x0007e8000d901d56 */
[----:B------:R3:W-:Y:S02]  /*2ce0*/  LDGSTS.E.BYPASS.LTC128B.128 [R14+0xf100], [R6.64], !P0 ;  /* 0x0f100000060e7fae */ /* 0x0007e4000c101d56 */
.L_x_1:
[----:B-1234-:R-:W-:Y:S01]  /*2cf0*/  SHF.R.S32.HI R2, RZ, 0x1f, R132 ;  /* 0x0000001fff027819 */ /* 0x01efe20000011484 */
[----:B------:R-:W-:Y:S01]  /*2d00*/  UIMAD UR8, UR13, -0x80, UR8 ;  /* 0xffffff800d0878a4 */ /* 0x000fe2000f8e0208 */
[----:B------:R-:W-:Y:S01]  /*2d10*/  IMAD.SHL.U32 R213, R4, 0x2, RZ ;  /* 0x0000000204d57824 */ /* 0x000fe200078e00ff */
[----:B------:R-:W0:Y:S01]  /*2d20*/  LDGDEPBAR ;  /* 0x00000000000079af */ /* 0x000e220000000000 */
[----:B------:R-:W-:-:S02]  /*2d30*/  LEA.HI R3, R2, R132, RZ, 0x2 ;  /* 0x0000008402037211 */ /* 0x000fc400078f10ff */
[--C-:B------:R-:W-:Y:S02]  /*2d40*/  IMAD R214, R5, 0x2, R213.reuse ;  /* 0x0000000205d67824 */ /* 0x100fe400078e02d5 */
[----:B------:R-:W-:Y:S01]  /*2d50*/  LOP3.LUT R2, R3, 0x7ffffffc, RZ, 0xc0, !PT ;  /* 0x7ffffffc03027812 */ /* 0x000fe200078ec0ff */
[----:B------:R1:W-:Y:S01]  /*2d60*/  STL [R1+0x50], R3 ;  /* 0x0000500301007387 */ /* 0x0003e20000100800 */
[C---:B------:R-:W-:Y:S02]  /*2d70*/  IMAD R217, R0.reuse, 0x2, R213 ;  /* 0x0000000200d97824 */ /* 0x040fe400078e02d5 */
[----:B------:R-:W-:Y:S02]  /*2d80*/  IMAD R216, R0, 0x2, R214 ;  /* 0x0000000200d87824 */ /* 0x000fe400078e02d6 */
[----:B------:R-:W-:Y:S02]  /*2d90*/  IMAD.IADD R2, R132, 0x1, -R2 ;  /* 0x0000000184027824 */ /* 0x000fe400078e0a02 */
[----:B-1----:R-:W-:-:S04]  /*2da0*/  IMAD.U32 R3, RZ, RZ, UR8 ;  /* 0x00000008ff037e24 */ /* 0x002fc8000f8e00ff */
[----:B------:R-:W-:-:S05]  /*2db0*/  IMAD R2, R2, -0x2, R3 ;  /* 0xfffffffe02027824 */ /* 0x000fca00078e0203 */
[C---:B------:R-:W-:Y:S02]  /*2dc0*/  ISETP.GT.AND P6, PT, R2.reuse, RZ, PT ;  /* 0x000000ff0200720c */ /* 0x040fe40003fc4270 */
[C---:B------:R-:W-:Y:S02]  /*2dd0*/  ISETP.GT.AND P5, PT, R2.reuse, 0x1, PT ;  /* 0x000000010200780c */ /* 0x040fe40003fa4270 */
[----:B------:R-:W-:Y:S02]  /*2de0*/  ISETP.GT.AND P4, PT, R2, 0x8, PT ;  /* 0x000000080200780c */ /* 0x000fe40003f84270 */
[----:B------:R-:W-:Y:S02]  /*2df0*/  FSEL R8, R134, -INF , P6 ;  /* 0xff80000086087808 */ /* 0x000fe40003000000 */
[----:B------:R-:W-:Y:S02]  /*2e00*/  FSEL R9, R133, -INF , P5 ;  /* 0xff80000085097808 */ /* 0x000fe40002800000 */
[----:B------:R-:W-:-:S02]  /*2e10*/  ISETP.GT.AND P2, PT, R2, 0x9, PT ;  /* 0x000000090200780c */ /* 0x000fc40003f44270 */
[----:B------:R-:W-:Y:S02]  /*2e20*/  FSEL R10, R129, -INF , P4 ;  /* 0xff800000810a7808 */ /* 0x000fe40002000000 */
[----:B------:R-:W-:Y:S02]  /*2e30*/  FMNMX.FTZ R68, R8, R9, !PT ;  /* 0x0000000908447209 */ /* 0x000fe40007810000 */
[----:B------:R-:W-:Y:S02]  /*2e40*/  FSEL R12, R131, -INF , P6 ;  /* 0xff800000830c7808 */ /* 0x000fe40003000000 */
[----:B------:R-:W-:Y:S02]  /*2e50*/  ISETP.GT.AND P6, PT, R2, 0x10, PT ;  /* 0x000000100200780c */ /* 0x000fe40003fc4270 */
[----:B------:R-:W-:Y:S02]  /*2e60*/  FSEL R11, R128, -INF , P2 ;  /* 0xff800000800b7808 */ /* 0x000fe40001000000 */
[----:B------:R-:W-:-:S02]  /*2e70*/  FMNMX.FTZ R68, R10, R68, !PT ;  /* 0x000000440a447209 */ /* 0x000fc40007810000 */
[----:B------:R-:W-:Y:S02]  /*2e80*/  FSEL R13, R130, -INF , P5 ;  /* 0xff800000820d7808 */ /* 0x000fe40002800000 */
[C---:B------:R-:W-:Y:S02]  /*2e90*/  ISETP.GT.AND P5, PT, R2.reuse, 0x11, PT ;  /* 0x000000110200780c */ /* 0x040fe40003fa4270 */
[----:B------:R-:W-:Y:S02]  /*2ea0*/  FSEL R28, R105, -INF , P6 ;  /* 0xff800000691c7808 */ /* 0x000fe40003000000 */
[----:B------:R-:W-:Y:S02]  /*2eb0*/  FMNMX.FTZ R68, R11, R68, !PT ;  /* 0x000000440b447209 */ /* 0x000fe40007810000 */
        /* <DEDUP_REMOVED lines=9> */
[----:B------:R-:W-:Y:S02]  /*2f50*/  ISETP.GT.AND P6, PT, R2, 0x20, PT ;  /* 0x000000200200780c */ /* 0x000fe40003fc4270 */
[----:B------:R-:W-:Y:S02]  /*2f60*/  FSEL R31, R96, -INF , P2 ;  /* 0xff800000601f7808 */ /* 0x000fe40001000000 */
[----:B------:R-:W-:Y:S02]  /*2f70*/  FMNMX.FTZ R68, R30, R68, !PT ;  /* 0x000000441e447209 */ /* 0x000fe40007810000 */
[----:B------:R-:W-:Y:S02]  /*2f80*/  FSEL R33, R98, -INF , P5 ;  /* 0xff80000062217808 */ /* 0x000fe40002800000 */
[----:B------:R-:W-:-:S02]  /*2f90*/  ISETP.GT.AND P5, PT, R2, 0x21, PT ;  /* 0x000000210200780c */ /* 0x000fc40003fa4270 */
[----:B------:R-:W-:Y:S02]  /*2fa0*/  FSEL R71, R93, -INF , P6 ;  /* 0xff8000005d477808 */ /* 0x000fe40003000000 */
[----:B------:R-:W-:Y:S02]  /*2fb0*/  FMNMX.FTZ R68, R31, R68, !PT ;  /* 0x000000441f447209 */ /* 0x000fe40007810000 */
[----:B------:R-:W-:Y:S02]  /*2fc0*/  FMNMX.FTZ R3, R12, R13, !PT ;  /* 0x0000000d0c037209 */ /* 0x000fe40007810000 */
[----:B------:R-:W-:Y:S02]  /*2fd0*/  FSEL R69, R95, -INF , P4 ;  /* 0xff8000005f457808 */ /* 0x000fe40002000000 */
[----:B------:R-:W-:Y:S02]  /*2fe0*/  ISETP.GT.AND P4, PT, R2, 0x28, PT ;  /* 0x000000280200780c */ /* 0x000fe40003f84270 */
[----:B------:R-:W-:-:S02]  /*2ff0*/  FSEL R109, R92, -INF , P5 ;  /* 0xff8000005c6d7808 */ /* 0x000fc40002800000 */
[----:B------:R-:W-:Y:S02]  /*3000*/  FMNMX.FTZ R68, R71, R68, !PT ;  /* 0x0000004447447209 */ /* 0x000fe40007810000 */
[----:B------:R-:W-:Y:S02]  /*3010*/  FMNMX.FTZ R3, R14, R3, !PT ;  /* 0x000000030e037209 */ /* 0x000fe40007810000 */
[----:B------:R-:W-:Y:S02]  /*3020*/  FSEL R70, R94, -INF , P2 ;  /* 0xff8000005e467808 */ /* 0x000fe40001000000 */
[----:B------:R-:W-:Y:S02]  /*3030*/  ISETP.GT.AND P2, PT, R2, 0x29, PT ;  /* 0x000000290200780c */ /* 0x000fe40003f44270 */
[----:B------:R-:W-:Y:S02]  /*3040*/  FSEL R108, R89, -INF , P4 ;  /* 0xff800000596c7808 */ /* 0x000fe40002000000 */
[----:B------:R-:W-:-:S02]  /*3050*/  FMNMX.FTZ R68, R109, R68, !PT ;  /* 0x000000446d447209 */ /* 0x000fc40007810000 */
[----:B------:R-:W-:Y:S02]  /*3060*/  FMNMX.FTZ R3, R15, R3, !PT ;  /* 0x000000030f037209 */ /* 0x000fe40007810000 */
[----:B------:R-:W-:Y:S02]  /*3070*/  FSEL R112, R91, -INF , P6 ;  /* 0xff8000005b707808 */ /* 0x000fe40003000000 */
[----:B------:R-:W-:Y:S02]  /*3080*/  ISETP.GT.AND P6, PT, R2, 0x30, PT ;  /* 0x000000300200780c */ /* 0x000fe40003fc4270 */
[----:B------:R-:W-:Y:S02]  /*3090*/  FSEL R110, R88, -INF , P2 ;  /* 0xff800000586e7808 */ /* 0x000fe40001000000 */
[----:B------:R-:W-:Y:S02]  /*30a0*/  FMNMX.FTZ R68, R108, R68, !PT ;  /* 0x000000446c447209 */ /* 0x000fe40007810000 */
[----:B------:R-:W-:-:S02]  /*30b0*/  FMNMX.FTZ R3, R32, R3, !PT ;  /* 0x0000000320037209 */ /* 0x000fc40007810000 */
[----:B------:R-:W-:Y:S02]  /*30c0*/  FSEL R113, R90, -INF , P5 ;  /* 0xff8000005a717808 */ /* 0x000fe40002800000 */
[----:B------:R-:W-:Y:S02]  /*30d0*/  ISETP.GT.AND P5, PT, R2, 0x31, PT ;  /* 0x000000310200780c */ /* 0x000fe40003fa4270 */
[----:B------:R-:W-:Y:S02]  /*30e0*/  FSEL R136, R85, -INF , P6 ;  /* 0xff80000055887808 */ /* 0x000fe40003000000 */
[----:B------:R-:W-:Y:S02]  /*30f0*/  FMNMX.FTZ R68, R110, R68, !PT ;  /* 0x000000446e447209 */ /* 0x000fe40007810000 */
[----:B------:R-:W-:Y:S02]  /*3100*/  FMNMX.FTZ R3, R33, R3, !PT ;  /* 0x0000000321037209 */ /* 0x000fe40007810000 */
[----:B------:R-:W-:-:S02]  /*3110*/  FSEL R124, R87, -INF , P4 ;  /* 0xff800000577c7808 */ /* 0x000fc40002000000 */
[----:B------:R-:W-:Y:S02]  /*3120*/  ISETP.GT.AND P4, PT, R2, 0x38, PT ;  /* 0x000000380200780c */ /* 0x000fe40003f84270 */
[----:B------:R-:W-:Y:S02]  /*3130*/  FSEL R138, R84, -INF , P5 ;  /* 0xff800000548a7808 */ /* 0x000fe40002800000 */
[----:B------:R-:W-:Y:S02]  /*3140*/  FMNMX.FTZ R68, R136, R68, !PT ;  /* 0x0000004488447209 */ /* 0x000fe40007810000 */
        /* <DEDUP_REMOVED lines=59> */
[----:B------:R-:W-:Y:S01]  /*3500*/  FMNMX.FTZ R68, R193, R68, !PT ;  /* 0x00000044c1447209 */ /* 0x000fe20007810000 */
[----:B------:R-:W-:Y:S01]  /*3510*/  LDSM.16.MT88.4 R40, [R214+0x4100] ;  /* 0x00410000d628783b */ /* 0x000fe20000004200 */
        /* <DEDUP_REMOVED lines=12> */
[----:B------:R-:W-:Y:S01]  /*35e0*/  ISETP.GT.AND P5, PT, R2, 0x71, PT ;  /* 0x000000710200780c */ /* 0x000fe20003fa4270 */
[----:B------:R-:W-:Y:S01]  /*35f0*/  LDSM.16.MT88.4 R36, [R213+0x900] ;  /* 0x00090000d524783b */ /* 0x000fe20000004200 */
        /* <DEDUP_REMOVED lines=14> */
[----:B------:R-:W-:Y:S01]  /*36e0*/  FMNMX.FTZ R68, R244, R68, !PT ;  /* 0x00000044f4447209 */ /* 0x000fe20007810000 */
[----:B------:R-:W-:Y:S01]  /*36f0*/  LDSM.16.MT88.4 R16, [R214+0x100] ;  /* 0x00010000d610783b */ /* 0x000fe20000004200 */
[----:B------:R-:W-:Y:S02]  /*3700*/  FMNMX.FTZ R2, R206, R2, !PT ;  /* 0x00000002ce027209 */ /* 0x000fe40007810000 */
[----:B------:R-:W-:Y:S02]  /*3710*/  FMNMX.FTZ R68, R247, R68, !PT ;  /* 0x00000044f7447209 */ /* 0x000fe40007810000 */
[----:B------:R-:W-:Y:S02]  /*3720*/  FMNMX.FTZ R2, R205, R2, !PT ;  /* 0x00000002cd027209 */ /* 0x000fe40007810000 */
[----:B------:R-:W-:Y:S01]  /*3730*/  FSEL R248, R24, -INF , P6 ;  /* 0xff80000018f87808 */ /* 0x000fe20003000000 */
[----:B------:R-:W1:Y:S01]  /*3740*/  SHFL.BFLY PT, R3, R68, 0x2, 0x1f ;  /* 0x0c401f0044037f89 */ /* 0x000e6200000e0000 */
[----:B------:R-:W-:-:S02]  /*3750*/  FMNMX.FTZ R2, R207, R2, !PT ;  /* 0x00000002cf027209 */ /* 0x000fc40007810000 */
[----:B------:R-:W-:Y:S01]  /*3760*/  FSEL R250, R23, -INF , P5 ;  /* 0xff80000017fa7808 */ /* 0x000fe20002800000 */
[----:B------:R-:W-:Y:S01]  /*3770*/  LDSM.16.MT88.4 R24, [R216+0x100] ;  /* 0x00010000d818783b */ /* 0x000fe20000004200 */
[----:B------:R-:W-:Y:S02]  /*3780*/  FMNMX.FTZ R2, R235, R2, !PT ;  /* 0x00000002eb027209 */ /* 0x000fe40007810000 */
[----:B------:R-:W-:Y:S02]  /*3790*/  FSEL R249, R21, -INF , P4 ;  /* 0xff80000015f97808 */ /* 0x000fe40002000000 */
[----:B------:R-:W-:Y:S02]  /*37a0*/  FMNMX.FTZ R2, R248, R2, !PT ;  /* 0x00000002f8027209 */ /* 0x000fe40007810000 */
[----:B------:R-:W-:Y:S02]  /*37b0*/  FSEL R114, R20, -INF , P2 ;  /* 0xff80000014727808 */ /* 0x000fe40001000000 */
[----:B------:R-:W-:Y:S01]  /*37c0*/  FMNMX.FTZ R2, R250, R2, !PT ;  /* 0x00000002fa027209 */ /* 0x000fe20007810000 */
[----:B------:R-:W-:Y:S03]  /*37d0*/  LDSM.16.MT88.4 R20, [R213+0x100] ;  /* 0x00010000d514783b */ /* 0x000fe60000004200 */
[----:B------:R-:W-:-:S04]  /*37e0*/  FMNMX.FTZ R2, R249, R2, !PT ;  /* 0x00000002f9027209 */ /* 0x000fc80007810000 */
[----:B------:R-:W-:Y:S02]  /*37f0*/  FMNMX.FTZ R2, R114, R2, !PT ;  /* 0x0000000272027209 */ /* 0x000fe40007810000 */
[----:B-1----:R-:W-:-:S03]  /*3800*/  FMNMX.FTZ R68, R68, R3, !PT ;  /* 0x0000000344447209 */ /* 0x002fc60007810000 */
[----:B------:R-:W1:Y:S04]  /*3810*/  SHFL.BFLY PT, R3, R2, 0x2, 0x1f ;  /* 0x0c401f0002037f89 */ /* 0x000e6800000e0000 */
[----:B------:R-:W2:Y:S01]  /*3820*/  SHFL.BFLY PT, R6, R68, 0x1, 0x1f ;  /* 0x0c201f0044067f89 */ /* 0x000ea200000e0000 */
[----:B-1----:R-:W-:Y:S02]  /*3830*/  FMNMX.FTZ R2, R2, R3, !PT ;  /* 0x0000000302027209 */ /* 0x002fe40007810000 */
[----:B--2---:R-:W-:-:S03]  /*3840*/  FMNMX.FTZ R68, R68, R6, !PT ;  /* 0x0000000644447209 */ /* 0x004fc60007810000 */
[----:B------:R-:W1:Y:S01]  /*3850*/  SHFL.BFLY PT, R7, R2, 0x1, 0x1f ;  /* 0x0c201f0002077f89 */ /* 0x000e6200000e0000 */
[C---:B------:R-:W-:Y:S01]  /*3860*/  FSETP.NEU.FTZ.AND P2, PT, R68.reuse, -INF , PT ;  /* 0xff8000004400780b */ /* 0x040fe20003f5d000 */
[----:B------:R-:W-:-:S05]  /*3870*/  FMUL.FTZ R6, R68, c[0x0][0x2d0] ;  /* 0x0000b40044067a20 */ /* 0x000fca0000410000 */
[----:B------:R-:W-:-:S05]  /*3880*/  FSEL R6, R6, RZ, P2 ;  /* 0x000000ff06067208 */ /* 0x000fca0001000000 */
[--C-:B------:R-:W-:Y:S02]  /*3890*/  FFMA.FTZ R3, R8, c[0x0][0x2d0], -R6.reuse ;  /* 0x0000b40008037a23 */ /* 0x100fe40000010806 */
[--C-:B------:R-:W-:Y:S02]  /*38a0*/  FFMA.FTZ R0, R28, c[0x0][0x2d0], -R6.reuse ;  /* 0x0000b4001c007a23 */ /* 0x100fe40000010806 */
[----:B------:R2:W-:Y:S08]  /*38b0*/  MUFU.EX2 R163, R3 ;  /* 0x0000000300a37308 */ /* 0x0005f00000000800 */
[----:B------:R3:W-:Y:S01]  /*38c0*/  MUFU.EX2 R161, R0 ;  /* 0x0000000000a17308 */ /* 0x0007e20000000800 */
[----:B--2---:R-:W-:-:S07]  /*38d0*/  FFMA.FTZ R3, R9, c[0x0][0x2d0], -R6 ;  /* 0x0000b40009037a23 */ /* 0x004fce0000010806 */
[----:B------:R1:W2:Y:S01]  /*38e0*/  MUFU.EX2 R111, R3 ;  /* 0x00000003006f7308 */ /* 0x0002a20000000800 */
[----:B---3--:R-:W-:-:S07]  /*38f0*/  FFMA.FTZ R0, R29, c[0x0][0x2d0], -R6 ;  /* 0x0000b4001d007a23 */ /* 0x008fce0000010806 */
[----:B------:R3:W-:Y:S01]  /*3900*/  MUFU.EX2 R180, R0 ;  /* 0x0000000000b47308 */ /* 0x0007e20000000800 */
[----:B-1----:R-:W-:Y:S01]  /*3910*/  FMNMX.FTZ R3, R2, R7, !PT ;  /* 0x0000000702037209 */ /* 0x002fe20007810000 */
[--C-:B------:R-:W-:Y:S01]  /*3920*/  FFMA.FTZ R2, R10, c[0x0][0x2d0], -R6.reuse ;  /* 0x0000b4000a027a23 */ /* 0x100fe20000010806 */
[----:B--2---:R-:W-:Y:S01]  /*3930*/  F2FP.BF16.PACK_AB R8, R111, R163 ;  /* 0x000000a36f08723e */ /* 0x004fe200000010ff */
[----:B------:R-:W-:Y:S01]  /*3940*/  FFMA.FTZ R7, R11, c[0x0][0x2d0], -R6 ;  /* 0x0000b4000b077a23 */ /* 0x000fe20000010806 */
[----:B------:R-:W-:-:S03]  /*3950*/  FSETP.NEU.FTZ.AND P2, PT, R3, -INF , PT ;  /* 0xff8000000300780b */ /* 0x000fc60003f5d000 */
[----:B------:R1:W-:Y:S01]  /*3960*/  MUFU.EX2 R34, R2 ;  /* 0x0000000200227308 */ /* 0x0003e20000000800 */
[----:B---3--:R-:W-:-:S07]  /*3970*/  FFMA.FTZ R0, R30, c[0x0][0x2d0], -R6 ;  /* 0x0000b4001e007a23 */ /* 0x008fce0000010806 */
[----:B------:R2:W-:Y:S01]  /*3980*/  MUFU.EX2 R162, R7 ;  /* 0x0000000700a27308 */ /* 0x0005e20000000800 */
[----:B-1----:R-:W-:-:S07]  /*3990*/  FMUL.FTZ R2, R3, c[0x0][0x2d0] ;  /* 0x0000b40003027a20 */ /* 0x002fce0000410000 */
[----:B------:R1:W-:Y:S01]  /*39a0*/  MUFU.EX2 R179, R0 ;  /* 0x0000000000b37308 */ /* 0x0003e20000000800 */
[----:B------:R-:W-:Y:S01]  /*39b0*/  FSEL R2, R2, RZ, P2 ;  /* 0x000000ff02027208 */ /* 0x000fe20001000000 */
[----:B--2---:R-:W-:-:S04]  /*39c0*/  IMAD.MOV.U32 R7, RZ, RZ, R114 ;  /* 0x000000ffff077224 */ /* 0x004fc800078e0072 */
[----:B------:R-:W-:-:S04]  /*39d0*/  FFMA.FTZ R4, R12, c[0x0][0x2d0], -R2 ;  /* 0x0000b4000c047a23 */ /* 0x000fc80000010802 */
[----:B------:R2:W-:Y:S01]  /*39e0*/  MUFU.EX2 R169, R4 ;  /* 0x0000000400a97308 */ /* 0x0005e20000000800 */
[----:B-1----:R-:W-:Y:S02]  /*39f0*/  FFMA.FTZ R0, R31, c[0x0][0x2d0], -R6 ;  /* 0x0000b4001f007a23 */ /* 0x002fe40000010806 */
[----:B------:R-:W-:Y:S05]  /*3a00*/  LDSM.16.MT88.4 R28, [R217+0x900] ;  /* 0x00090000d91c783b */ /* 0x000fea0000004200 */
[----:B------:R1:W-:Y:S01]  /*3a10*/  MUFU.EX2 R5, R0 ;  /* 0x0000000000057308 */ /* 0x0003e20000000800 */
[----:B--2---:R-:W-:-:S07]  /*3a20*/  FFMA.FTZ R4, R13, c[0x0][0x2d0], -R2 ;  /* 0x0000b4000d047a23 */ /* 0x004fce0000010802 */
[----:B------:R2:W3:Y:S01]  /*3a30*/  MUFU.EX2 R168, R4 ;  /* 0x0000000400a87308 */ /* 0x0004e20000000800 */
[----:B-1----:R-:W-:-:S07]  /*3a40*/  FFMA.FTZ R0, R32, c[0x0][0x2d0], -R2 ;  /* 0x0000b40020007a23 */ /* 0x002fce0000010802 */
[----:B------:R1:W-:Y:S01]  /*3a50*/  MUFU.EX2 R160, R0 ;  /* 0x0000000000a07308 */ /* 0x0003e20000000800 */
[----:B--2---:R-:W-:Y:S01]  /*3a60*/  FFMA.FTZ R4, R14, c[0x0][0x2d0], -R2 ;  /* 0x0000b4000e047a23 */ /* 0x004fe20000010802 */
[----:B---3--:R-:W-:-:S06]  /*3a70*/  F2FP.BF16.PACK_AB R9, R168, R169 ;  /* 0x000000a9a809723e */ /* 0x008fcc00000010ff */
[----:B------:R2:W-:Y:S01]  /*3a80*/  MUFU.EX2 R178, R4 ;  /* 0x0000000400b27308 */ /* 0x0005e20000000800 */
[----:B-1----:R-:W-:-:S07]  /*3a90*/  FFMA.FTZ R0, R33, c[0x0][0x2d0], -R2 ;  /* 0x0000b40021007a23 */ /* 0x002fce0000010802 */
[----:B------:R1:W-:Y:S01]  /*3aa0*/  MUFU.EX2 R251, R0 ;  /* 0x0000000000fb7308 */ /* 0x0003e20000000800 */
[--C-:B--2---:R-:W-:Y:S02]  /*3ab0*/  FFMA.FTZ R4, R15, c[0x0][0x2d0], -R2.reuse ;  /* 0x0000b4000f047a23 */ /* 0x104fe40000010802 */
[----:B------:R-:W2:Y:S05]  /*3ac0*/  LDSM.16.MT88.4 R12, [R217+0x100] ;  /* 0x00010000d90c783b */ /* 0x000eaa0000004200 */
[----:B------:R3:W4:Y:S01]  /*3ad0*/  MUFU.EX2 R115, R4 ;  /* 0x0000000400737308 */ /* 0x0007220000000800 */
[----:B-1----:R-:W-:-:S07]  /*3ae0*/  FFMA.FTZ R0, R69, c[0x0][0x2d0], -R2 ;  /* 0x0000b40045007a23 */ /* 0x002fce0000010802 */
[----:B------:R1:W-:Y:S01]  /*3af0*/  MUFU.EX2 R252, R0 ;  /* 0x0000000000fc7308 */ /* 0x0003e20000000800 */
[----:B---3--:R-:W-:Y:S01]  /*3b00*/  IMAD.MOV.U32 R4, RZ, RZ, R34 ;  /* 0x000000ffff047224 */ /* 0x008fe200078e0022 */
[----:B----4-:R-:W-:Y:S01]  /*3b10*/  F2FP.BF16.PACK_AB R11, R115, R178 ;  /* 0x000000b2730b723e */ /* 0x010fe200000010ff */
[----:B------:R-:W-:Y:S03]  /*3b20*/  LDSM.16.MT88.4 R32, [R214+0x900] ;  /* 0x00090000d620783b */ /* 0x000fe60000004200 */
[----:B------:R-:W-:Y:S01]  /*3b30*/  F2FP.BF16.PACK_AB R10, R162, R4 ;  /* 0x00000004a20a723e */ /* 0x000fe200000010ff */
[----:B-1----:R-:W-:Y:S02]  /*3b40*/  FFMA.FTZ R0, R70, c[0x0][0x2d0], -R2 ;  /* 0x0000b40046007a23 */ /* 0x002fe40000010802 */
[----:B------:R-:W-:-:S04]  /*3b50*/  IMAD.MOV.U32 R70, RZ, RZ, R111 ;  /* 0x000000ffff467224 */ /* 0x000fc800078e006f */
[C---:B------:R-:W-:Y:S01]  /*3b60*/  HMMA.16816.F32.BF16 R76, R8.reuse, R20, RZ ;  /* 0x00000014084c723c */ /* 0x040fe200000418ff */
[----:B------:R1:W3:Y:S07]  /*3b70*/  MUFU.EX2 R69, R0 ;  /* 0x0000000000457308 */ /* 0x0002ee0000000800 */
[C---:B------:R-:W-:Y:S01]  /*3b80*/  HMMA.16816.F32.BF16 R64, R8.reuse, R22, RZ ;  /* 0x000000160840723c */ /* 0x040fe200000418ff */
[----:B------:R-:W4:Y:S07]  /*3b90*/  LDSM.16.MT88.4 R20, [R213+0x4100] ;  /* 0x00410000d514783b */ /* 0x000f2e0000004200 */
[----:B------:R-:W-:Y:S01]  /*3ba0*/  HMMA.16816.F32.BF16 R60, R8, R16, RZ ;  /* 0x00000010083c723c */ /* 0x000fe200000418ff */
[----:B-1----:R-:W-:-:S02]  /*3bb0*/  FFMA.FTZ R0, R71, c[0x0][0x2d0], -R6 ;  /* 0x0000b40047007a23 */ /* 0x002fc40000010806 */
[----:B------:R-:W-:Y:S02]  /*3bc0*/  IMAD.MOV.U32 R71, RZ, RZ, R115 ;  /* 0x000000ffff477224 */ /* 0x000fe400078e0073 */
[----:B------:R1:W-:Y:S03]  /*3bd0*/  MUFU.EX2 R243, R0 ;  /* 0x0000000000f37308 */ /* 0x0003e60000000800 */
[C---:B------:R-:W-:Y:S01]  /*3be0*/  HMMA.16816.F32.BF16 R56, R8.reuse, R18, RZ ;  /* 0x000000120838723c */ /* 0x040fe200000418ff */
[----:B------:R-:W5:Y:S07]  /*3bf0*/  LDSM.16.MT88.4 R16, [R217+0x4100] ;  /* 0x00410000d910783b */ /* 0x000f6e0000004200 */
[----:B--2---:R-:W-:Y:S01]  /*3c00*/  HMMA.16816.F32.BF16 R48, R8, R12, RZ ;  /* 0x0000000c0830723c */ /* 0x004fe200000418ff */
[----:B-1----:R-:W-:-:S07]  /*3c10*/  FFMA.FTZ R0, R109, c[0x0][0x2d0], -R6 ;  /* 0x0000b4006d007a23 */ /* 0x002fce0000010806 */
[C---:B------:R-:W-:Y:S01]  /*3c20*/  HMMA.16816.F32.BF16 R44, R8.reuse, R14, RZ ;  /* 0x0000000e082c723c */ /* 0x040fe200000418ff */
[----:B------:R-:W1:Y:S01]  /*3c30*/  LDSM.16.MT88.4 R12, [R216+0x4100] ;  /* 0x00410000d80c783b */ /* 0x000e620000004200 */
[----:B------:R2:W1:Y:S06]  /*3c40*/  MUFU.EX2 R241, R0 ;  /* 0x0000000000f17308 */ /* 0x00046c0000000800 */
[C---:B------:R-:W-:Y:S08]  /*3c50*/  HMMA.16816.F32.BF16 R52, R8.reuse, R24, RZ ;  /* 0x000000180834723c */ /* 0x040ff000000418ff */
[----:B------:R-:W-:Y:S01]  /*3c60*/  HMMA.16816.F32.BF16 R72, R8, R26, RZ ;  /* 0x0000001a0848723c */ /* 0x000fe200000418ff */
[----:B------:R-:W1:Y:S01]  /*3c70*/  LDSM.16.MT88.4 R24, [R216+0x900] ;  /* 0x00090000d818783b */ /* 0x000e620000004200 */
[----:B--2---:R-:W-:-:S04]  /*3c80*/  FFMA.FTZ R0, R108, c[0x0][0x2d0], -R6 ;  /* 0x0000b4006c007a23 */ /* 0x004fc80000010806 */
[----:B------:R2:W-:Y:S02]  /*3c90*/  MUFU.EX2 R240, R0 ;  /* 0x0000000000f07308 */ /* 0x0005e40000000800 */
[C---:B----4-:R-:W-:Y:S08]  /*3ca0*/  HMMA.16816.F32.BF16 R84, R8.reuse, R20, RZ ;  /* 0x000000140854723c */ /* 0x050ff000000418ff */
[----:B------:R-:W-:Y:S01]  /*3cb0*/  HMMA.16816.F32.BF16 R88, R8, R22, RZ ;  /* 0x000000160858723c */ /* 0x000fe200000418ff */
[----:B------:R-:W4:Y:S01]  /*3cc0*/  LDSM.16.MT88.4 R20, [R213+0x4900] ;  /* 0x00490000d514783b */ /* 0x000f220000004200 */
[----:B--2---:R-:W-:-:S06]  /*3cd0*/  FFMA.FTZ R0, R110, c[0x0][0x2d0], -R6 ;  /* 0x0000b4006e007a23 */ /* 0x004fcc0000010806 */
[C---:B------:R-:W-:Y:S01]  /*3ce0*/  HMMA.16816.F32.BF16 R100, R8.reuse, R40, RZ ;  /* 0x000000280864723c */ /* 0x040fe200000418ff */
[----:B------:R2:W1:Y:S07]  /*3cf0*/  MUFU.EX2 R242, R0 ;  /* 0x0000000000f27308 */ /* 0x00046e0000000800 */
[C---:B------:R-:W-:Y:S01]  /*3d00*/  HMMA.16816.F32.BF16 R104, R8.reuse, R42, RZ ;  /* 0x0000002a0868723c */ /* 0x040fe200000418ff */
[----:B------:R-:W3:Y:S07]  /*3d10*/  LDSM.16.MT88.4 R40, [R214+0x4900] ;  /* 0x00490000d628783b */ /* 0x000eee0000004200 */
[----:B-----5:R-:W-:Y:S01]  /*3d20*/  HMMA.16816.F32.BF16 R96, R8, R16, RZ ;  /* 0x000000100860723c */ /* 0x020fe200000418ff */
[----:B--2---:R-:W-:-:S04]  /*3d30*/  FFMA.FTZ R0, R112, c[0x0][0x2d0], -R2 ;  /* 0x0000b40070007a23 */ /* 0x004fc80000010802 */
[----:B------:R2:W-:Y:S03]  /*3d40*/  MUFU.EX2 R239, R0 ;  /* 0x0000000000ef7308 */ /* 0x0005e60000000800 */
[C---:B------:R-:W-:Y:S01]  /*3d50*/  HMMA.16816.F32.BF16 R92, R8.reuse, R18, RZ ;  /* 0x00000012085c723c */ /* 0x040fe200000418ff */
[----:B------:R-:W5:Y:S07]  /*3d60*/  LDSM.16.MT88.4 R16, [R217+0x4900] ;  /* 0x00490000d910783b */ /* 0x000f6e0000004200 */
[----:B-1----:R-:W-:Y:S01]  /*3d70*/  HMMA.16816.F32.BF16 R116, R8, R12, RZ ;  /* 0x0000000c0874723c */ /* 0x002fe200000418ff */
[----:B--2---:R-:W-:-:S07]  /*3d80*/  FFMA.FTZ R0, R113, c[0x0][0x2d0], -R2 ;  /* 0x0000b40071007a23 */ /* 0x004fce0000010802 */
[----:B------:R-:W-:Y:S01]  /*3d90*/  HMMA.16816.F32.BF16 R80, R8, R14, RZ ;  /* 0x0000000e0850723c */ /* 0x000fe200000418ff */
[----:B------:R-:W1:Y:S01]  /*3da0*/  LDSM.16.MT88.4 R12, [R216+0x4900] ;  /* 0x00490000d80c783b */ /* 0x000e620000004200 */
[----:B------:R2:W1:Y:S05]  /*3db0*/  MUFU.EX2 R238, R0 ;  /* 0x0000000000ee7308 */ /* 0x00046a0000000800 */
[----:B------:R-:W-:Y:S02]  /*3dc0*/  F2FP.BF16.PACK_AB R8, R180, R161 ;  /* 0x000000a1b408723e */ /* 0x000fe400000010ff */
[----:B------:R-:W-:Y:S02]  /*3dd0*/  F2FP.BF16.PACK_AB R10, R5, R179 ;  /* 0x000000b3050a723e */ /* 0x000fe400000010ff */
[----:B------:R-:W-:-:S02]  /*3de0*/  F2FP.BF16.PACK_AB R9, R251, R160 ;  /* 0x000000a0fb09723e */ /* 0x000fc400000010ff */
[----:B---3--:R-:W-:Y:S01]  /*3df0*/  F2FP.BF16.PACK_AB R11, R69, R252 ;  /* 0x000000fc450b723e */ /* 0x008fe200000010ff */
[----:B--2---:R-:W-:-:S06]  /*3e00*/  FFMA.FTZ R0, R124, c[0x0][0x2d0], -R2 ;  /* 0x0000b4007c007a23 */ /* 0x004fcc0000010802 */
[C---:B------:R-:W-:Y:S01]  /*3e10*/  HMMA.16816.F32.BF16 R128, R8.reuse, R36, R76 ;  /* 0x000000240880723c */ /* 0x040fe2000004184c */
[----:B------:R2:W-:Y:S07]  /*3e20*/  MUFU.EX2 R237, R0 ;  /* 0x0000000000ed7308 */ /* 0x0005ee0000000800 */
[C---:B------:R-:W-:Y:S01]  /*3e30*/  HMMA.16816.F32.BF16 R120, R8.reuse, R38, R64 ;  /* 0x000000260878723c */ /* 0x040fe20000041840 */
[----:B------:R-:W3:Y:S07]  /*3e40*/  LDSM.16.MT88.4 R36, [R213+0x1100] ;  /* 0x00110000d524783b */ /* 0x000eee0000004200 */
[----:B------:R-:W-:Y:S01]  /*3e50*/  HMMA.16816.F32.BF16 R76, R8, R32, R60 ;  /* 0x00000020084c723c */ /* 0x000fe2000004183c */
[----:B--2---:R-:W-:-:S04]  /*3e60*/  FFMA.FTZ R0, R132, c[0x0][0x2d0], -R2 ;  /* 0x0000b40084007a23 */ /* 0x004fc80000010802 */
[----:B------:R2:W1:Y:S03]  /*3e70*/  MUFU.EX2 R236, R0 ;  /* 0x0000000000ec7308 */ /* 0x0004660000000800 */
[C---:B------:R-:W-:Y:S01]  /*3e80*/  HMMA.16816.F32.BF16 R64, R8.reuse, R34, R56 ;  /* 0x000000220840723c */ /* 0x040fe20000041838 */
[----:B------:R-:W-:Y:S07]  /*3e90*/  LDSM.16.MT88.4 R32, [R214+0x1100] ;  /* 0x00110000d620783b */ /* 0x000fee0000004200 */
[----:B------:R-:W-:Y:S01]  /*3ea0*/  HMMA.16816.F32.BF16 R60, R8, R28, R48 ;  /* 0x0000001c083c723c */ /* 0x000fe20000041830 */
[----:B--2---:R-:W-:-:S07]  /*3eb0*/  FFMA.FTZ R0, R136, c[0x0][0x2d0], -R6 ;  /* 0x0000b40088007a23 */ /* 0x004fce0000010806 */
[C---:B------:R-:W-:Y:S01]  /*3ec0*/  HMMA.16816.F32.BF16 R48, R8.reuse, R24, R52 ;  /* 0x000000180830723c */ /* 0x040fe20000041834 */
[----:B------:R2:W-:Y:S07]  /*3ed0*/  MUFU.EX2 R192, R0 ;  /* 0x0000000000c07308 */ /* 0x0005ee0000000800 */
[C---:B------:R-:W-:Y:S01]  /*3ee0*/  HMMA.16816.F32.BF16 R56, R8.reuse, R26, R72 ;  /* 0x0000001a0838723c */ /* 0x040fe20000041848 */
[----:B------:R-:W1:Y:S07]  /*3ef0*/  LDSM.16.MT88.4 R24, [R217+0x1100] ;  /* 0x00110000d918783b */ /* 0x000e6e0000004200 */
[----:B------:R-:W-:Y:S01]  /*3f00*/  HMMA.16816.F32.BF16 R44, R8, R30, R44 ;  /* 0x0000001e082c723c */ /* 0x000fe2000004182c */
[----:B------:R-:W1:Y:S01]  /*3f10*/  LDSM.16.MT88.4 R28, [R216+0x1100] ;  /* 0x00110000d81c783b */ /* 0x000e620000004200 */
[----:B--2---:R-:W-:-:S04]  /*3f20*/  FFMA.FTZ R0, R138, c[0x0][0x2d0], -R6 ;  /* 0x0000b4008a007a23 */ /* 0x004fc80000010806 */
[----:B------:R2:W1:Y:S02]  /*3f30*/  MUFU.EX2 R182, R0 ;  /* 0x0000000000b67308 */ /* 0x0004640000000800 */
[C---:B----4-:R-:W-:Y:S08]  /*3f40*/  HMMA.16816.F32.BF16 R112, R8.reuse, R22, R88 ;  /* 0x000000160870723c */ /* 0x050ff00000041858 */
[----:B------:R-:W-:Y:S01]  /*3f50*/  HMMA.16816.F32.BF16 R124, R8, R40, R100 ;  /* 0x00000028087c723c */ /* 0x000fe20000041864 */
[----:B--2---:R-:W-:-:S07]  /*3f60*/  FFMA.FTZ R0, R137, c[0x0][0x2d0], -R6 ;  /* 0x0000b40089007a23 */ /* 0x004fce0000010806 */
[C---:B------:R-:W-:Y:S01]  /*3f70*/  HMMA.16816.F32.BF16 R108, R8.reuse, R20, R84 ;  /* 0x00000014086c723c */ /* 0x040fe20000041854 */
[----:B------:R-:W2:Y:S01]  /*3f80*/  LDSM.16.MT88.4 R20, [R213+0x5100] ;  /* 0x00510000d514783b */ /* 0x000ea20000004200 */
[----:B------:R4:W-:Y:S06]  /*3f90*/  MUFU.EX2 R181, R0 ;  /* 0x0000000000b57308 */ /* 0x0009ec0000000800 */
[C---:B------:R-:W-:Y:S08]  /*3fa0*/  HMMA.16816.F32.BF16 R132, R8.reuse, R42, R104 ;  /* 0x0000002a0884723c */ /* 0x040ff00000041868 */
[----:B-----5:R-:W-:Y:S01]  /*3fb0*/  HMMA.16816.F32.BF16 R100, R8, R16, R96 ;  /* 0x000000100864723c */ /* 0x020fe20000041860 */
[----:B----4-:R-:W-:-:S04]  /*3fc0*/  FFMA.FTZ R0, R139, c[0x0][0x2d0], -R6 ;  /* 0x0000b4008b007a23 */ /* 0x010fc80000010806 */
[----:B------:R4:W5:Y:S03]  /*3fd0*/  MUFU.EX2 R183, R0 ;  /* 0x0000000000b77308 */ /* 0x0009660000000800 */
[C---:B------:R-:W-:Y:S01]  /*3fe0*/  HMMA.16816.F32.BF16 R92, R8.reuse, R18, R92 ;  /* 0x00000012085c723c */ /* 0x040fe2000004185c */
[----:B------:R-:W-:Y:S07]  /*3ff0*/  LDSM.16.MT88.4 R16, [R217+0x5100] ;  /* 0x00510000d910783b */ /* 0x000fee0000004200 */
[----:B-1----:R-:W-:Y:S01]  /*4000*/  HMMA.16816.F32.BF16 R88, R8, R12, R116 ;  /* 0x0000000c0858723c */ /* 0x002fe20000041874 */
[----:B----4-:R-:W-:-:S07]  /*4010*/  FFMA.FTZ R0, R149, c[0x0][0x2d0], -R2 ;  /* 0x0000b40095007a23 */ /* 0x010fce0000010802 */
[----:B------:R-:W-:Y:S01]  /*4020*/  HMMA.16816.F32.BF16 R72, R8, R14, R80 ;  /* 0x0000000e0848723c */ /* 0x000fe20000041850 */
[----:B------:R-:W-:Y:S01]  /*4030*/  LDSM.16.MT88.4 R12, [R216+0x5100] ;  /* 0x00510000d80c783b */ /* 0x000fe20000004200 */
[----:B------:R-:W-:Y:S02]  /*4040*/  IMAD.MOV.U32 R119, RZ, RZ, R180 ;  /* 0x000000ffff777224 */ /* 0x000fe400078e00b4 */
[----:B------:R1:W-:Y:S01]  /*4050*/  MUFU.EX2 R180, R0 ;  /* 0x0000000000b47308 */ /* 0x0003e20000000800 */
[----:B------:R-:W-:Y:S02]  /*4060*/  IMAD.MOV.U32 R118, RZ, RZ, R179 ;  /* 0x000000ffff767224 */ /* 0x000fe400078e00b3 */
[----:B------:R-:W-:Y:S01]  /*4070*/  F2FP.BF16.PACK_AB R8, R241, R243 ;  /* 0x000000f3f108723e */ /* 0x000fe200000010ff */
[----:B------:R-:W-:Y:S01]  /*4080*/  IMAD.MOV.U32 R117, RZ, RZ, R169 ;  /* 0x000000ffff757224 */ /* 0x000fe200078e00a9 */
[----:B------:R-:W-:Y:S01]  /*4090*/  F2FP.BF16.PACK_AB R10, R242, R240 ;  /* 0x000000f0f20a723e */ /* 0x000fe200000010ff */
[----:B------:R-:W-:Y:S01]  /*40a0*/  IMAD.MOV.U32 R116, RZ, RZ, R168 ;  /* 0x000000ffff747224 */ /* 0x000fe200078e00a8 */
[----:B------:R-:W-:-:S02]  /*40b0*/  F2FP.BF16.PACK_AB R9, R238, R239 ;  /* 0x000000efee09723e */ /* 0x000fc400000010ff */
[----:B------:R-:W-:-:S07]  /*40c0*/  F2FP.BF16.PACK_AB R11, R236, R237 ;  /* 0x000000edec0b723e */ /* 0x000fce00000010ff */
[----:B---3--:R-:W-:Y:S01]  /*40d0*/  HMMA.16816.F32.BF16 R84, R8, R36, R128 ;  /* 0x000000240854723c */ /* 0x008fe20000041880 */
[----:B-1----:R-:W-:-:S04]  /*40e0*/  FFMA.FTZ R0, R148, c[0x0][0x2d0], -R2 ;  /* 0x0000b40094007a23 */ /* 0x002fc80000010802 */
[----:B------:R1:W3:Y:S02]  /*40f0*/  MUFU.EX2 R179, R0 ;  /* 0x0000000000b37308 */ /* 0x0002e40000000800 */
[----:B------:R-:W-:Y:S01]  /*4100*/  IMAD.MOV.U32 R131, RZ, RZ, R162 ;  /* 0x000000ffff837224 */ /* 0x000fe200078e00a2 */
[----:B------:R-:W-:Y:S01]  /*4110*/  HMMA.16816.F32.BF16 R80, R8, R38, R120 ;  /* 0x000000260850723c */ /* 0x000fe20000041878 */
[----:B------:R-:W4:Y:S01]  /*4120*/  LDSM.16.MT88.4 R36, [R214+0x5100] ;  /* 0x00510000d624783b */ /* 0x000f220000004200 */
[----:B------:R-:W-:Y:S02]  /*4130*/  IMAD.MOV.U32 R130, RZ, RZ, R161 ;  /* 0x000000ffff827224 */ /* 0x000fe400078e00a1 */
[----:B------:R-:W-:-:S03]  /*4140*/  IMAD.MOV.U32 R129, RZ, RZ, R160 ;  /* 0x000000ffff817224 */ /* 0x000fc600078e00a0 */
[----:B------:R-:W-:Y:S01]  /*4150*/  IMAD.MOV.U32 R122, RZ, RZ, R71 ;  /* 0x000000ffff7a7224 */ /* 0x000fe200078e0047 */
[C---:B------:R-:W-:Y:S01]  /*4160*/  HMMA.16816.F32.BF16 R52, R8.reuse, R26, R44 ;  /* 0x0000001a0834723c */ /* 0x040fe2000004182c */
[----:B------:R-:W-:Y:S02]  /*4170*/  IMAD.MOV.U32 R71, RZ, RZ, R163 ;  /* 0x000000ffff477224 */ /* 0x000fe400078e00a3 */
[----:B------:R-:W-:Y:S02]  /*4180*/  IMAD.MOV.U32 R123, RZ, RZ, R131 ;  /* 0x000000ffff7b7224 */ /* 0x000fe400078e0083 */
[----:B-1----:R-:W-:Y:S02]  /*4190*/  FFMA.FTZ R0, R150, c[0x0][0x2d0], -R2 ;  /* 0x0000b40096007a23 */ /* 0x002fe40000010802 */
[----:B------:R-:W-:Y:S01]  /*41a0*/  IMAD.MOV.U32 R131, RZ, RZ, R116 ;  /* 0x000000ffff837224 */ /* 0x000fe200078e0074 */
[C---:B------:R-:W-:Y:S08]  /*41b0*/  HMMA.16816.F32.BF16 R44, R8.reuse, R28, R48 ;  /* 0x0000001c082c723c */ /* 0x040ff00000041830 */
[C---:B------:R-:W-:Y:S01]  /*41c0*/  HMMA.16816.F32.BF16 R40, R8.reuse, R30, R56 ;  /* 0x0000001e0828723c */ /* 0x040fe20000041838 */
[----:B------:R-:W1:Y:S07]  /*41d0*/  LDSM.16.MT88.4 R28, [R213+0x1900] ;  /* 0x00190000d51c783b */ /* 0x000e6e0000004200 */
[C---:B------:R-:W-:Y:S01]  /*41e0*/  HMMA.16816.F32.BF16 R60, R8.reuse, R24, R60 ;  /* 0x00000018083c723c */ /* 0x040fe2000004183c */
[----:B------:R-:W1:Y:S07]  /*41f0*/  LDSM.16.MT88.4 R24, [R214+0x1900] ;  /* 0x00190000d618783b */ /* 0x000e6e0000004200 */
[C---:B--2---:R-:W-:Y:S08]  /*4200*/  HMMA.16816.F32.BF16 R96, R8.reuse, R20, R108 ;  /* 0x000000140860723c */ /* 0x044ff0000004186c */
[C---:B----4-:R-:W-:Y:S07]  /*4210*/  HMMA.16816.F32.BF16 R108, R8.reuse, R36, R124 ;  /* 0x00000024086c723c */ /* 0x050fee000004187c */
[----:B------:R-:W-:Y:S01]  /*4220*/  IMAD.MOV.U32 R124, RZ, RZ, R119 ;  /* 0x000000ffff7c7224 */ /* 0x000fe200078e0077 */
[----:B------:R-:W-:Y:S01]  /*4230*/  HMMA.16816.F32.BF16 R76, R8, R32, R76 ;  /* 0x00000020084c723c */ /* 0x000fe2000004184c */
[----:B------:R-:W-:-:S02]  /*4240*/  IMAD.MOV.U32 R119, RZ, RZ, R4 ;  /* 0x000000ffff777224 */ /* 0x000fc400078e0004 */
[----:B------:R2:W-:Y:S01]  /*4250*/  MUFU.EX2 R4, R0 ;  /* 0x0000000000047308 */ /* 0x0005e20000000800 */
[----:B------:R-:W-:Y:S02]  /*4260*/  IMAD.MOV.U32 R125, RZ, RZ, R118 ;  /* 0x000000ffff7d7224 */ /* 0x000fe400078e0076 */
[----:B------:R-:W-:Y:S02]  /*4270*/  IMAD.MOV.U32 R118, RZ, RZ, R178 ;  /* 0x000000ffff767224 */ /* 0x000fe400078e00b2 */
[----:B------:R-:W-:Y:S01]  /*4280*/  HMMA.16816.F32.BF16 R64, R8, R34, R64 ;  /* 0x000000220840723c */ /* 0x000fe20000041840 */
[----:B------:R-:W-:Y:S01]  /*4290*/  LDSM.16.MT88.4 R32, [R216+0x1900] ;  /* 0x00190000d820783b */ /* 0x000fe20000004200 */
[----:B------:R-:W-:Y:S02]  /*42a0*/  IMAD.MOV.U32 R128, RZ, RZ, R118 ;  /* 0x000000ffff807224 */ /* 0x000fe400078e0076 */
[----:B------:R-:W-:Y:S02]  /*42b0*/  IMAD.MOV.U32 R127, RZ, RZ, R69 ;  /* 0x000000ffff7f7224 */ /* 0x000fe400078e0045 */
[----:B------:R-:W-:-:S02]  /*42c0*/  IMAD.MOV.U32 R126, RZ, RZ, R7 ;  /* 0x000000ffff7e7224 */ /* 0x000fc400078e0007 */
[----:B------:R-:W-:Y:S01]  /*42d0*/  HMMA.16816.F32.BF16 R104, R8, R22, R112 ;  /* 0x000000160868723c */ /* 0x000fe20000041870 */
[----:B------:R-:W4:Y:S01]  /*42e0*/  LDSM.16.MT88.4 R20, [R217+0x1900] ;  /* 0x00190000d914783b */ /* 0x000f220000004200 */
[----:B--2---:R-:W-:-:S04]  /*42f0*/  FFMA.FTZ R0, R151, c[0x0][0x2d0], -R2 ;  /* 0x0000b40097007a23 */ /* 0x004fc80000010802 */
[----:B------:R2:W1:Y:S02]  /*4300*/  MUFU.EX2 R178, R0 ;  /* 0x0000000000b27308 */ /* 0x0004640000000800 */
[C---:B------:R-:W-:Y:S08]  /*4310*/  HMMA.16816.F32.BF16 R112, R8.reuse, R38, R132 ;  /* 0x000000260870723c */ /* 0x040ff00000041884 */
[----:B------:R-:W-:Y:S01]  /*4320*/  HMMA.16816.F32.BF16 R100, R8, R16, R100 ;  /* 0x000000100864723c */ /* 0x000fe20000041864 */
[----:B--2---:R-:W-:-:S07]  /*4330*/  FFMA.FTZ R0, R153, c[0x0][0x2d0], -R6 ;  /* 0x0000b40099007a23 */ /* 0x004fce0000010806 */
[C---:B------:R-:W-:Y:S01]  /*4340*/  HMMA.16816.F32.BF16 R92, R8.reuse, R18, R92 ;  /* 0x00000012085c723c */ /* 0x040fe2000004185c */
[----:B------:R-:W-:Y:S01]  /*4350*/  LDSM.16.MT88.4 R16, [R213+0x2100] ;  /* 0x00210000d510783b */ /* 0x000fe20000004200 */
[----:B------:R2:W-:Y:S06]  /*4360*/  MUFU.EX2 R169, R0 ;  /* 0x0000000000a97308 */ /* 0x0005ec0000000800 */
[C---:B------:R-:W-:Y:S08]  /*4370*/  HMMA.16816.F32.BF16 R88, R8.reuse, R12, R88 ;  /* 0x0000000c0858723c */ /* 0x040ff00000041858 */
[----:B------:R-:W-:Y:S01]  /*4380*/  HMMA.16816.F32.BF16 R72, R8, R14, R72 ;  /* 0x0000000e0848723c */ /* 0x000fe20000041848 */
[----:B------:R-:W4:Y:S01]  /*4390*/  LDSM.16.MT88.4 R12, [R213+0x5900] ;  /* 0x00590000d50c783b */ /* 0x000f220000004200 */
[----:B--2---:R-:W-:-:S05]  /*43a0*/  FFMA.FTZ R0, R154, c[0x0][0x2d0], -R6 ;  /* 0x0000b4009a007a23 */ /* 0x004fca0000010806 */
[----:B------:R-:W-:Y:S01]  /*43b0*/  F2FP.BF16.PACK_AB R8, R182, R192 ;  /* 0x000000c0b608723e */ /* 0x000fe200000010ff */
[----:B------:R2:W2:Y:S01]  /*43c0*/  MUFU.EX2 R168, R0 ;  /* 0x0000000000a87308 */ /* 0x0004a20000000800 */
[----:B-----5:R-:W-:Y:S02]  /*43d0*/  F2FP.BF16.PACK_AB R10, R183, R181 ;  /* 0x000000b5b70a723e */ /* 0x020fe400000010ff */
[----:B---3--:R-:W-:Y:S02]  /*43e0*/  F2FP.BF16.PACK_AB R9, R179, R180 ;  /* 0x000000b4b309723e */ /* 0x008fe400000010ff */
[----:B-1----:R-:W-:-:S07]  /*43f0*/  F2FP.BF16.PACK_AB R11, R178, R4 ;  /* 0x00000004b20b723e */ /* 0x002fce00000010ff */
[----:B------:R-:W-:Y:S01]  /*4400*/  HMMA.16816.F32.BF16 R84, R8, R28, R84 ;  /* 0x0000001c0854723c */ /* 0x000fe20000041854 */
[----:B--2---:R-:W-:-:S07]  /*4410*/  FFMA.FTZ R0, R152, c[0x0][0x2d0], -R6 ;  /* 0x0000b40098007a23 */ /* 0x004fce0000010806 */
[C---:B------:R-:W-:Y:S01]  /*4420*/  HMMA.16816.F32.BF16 R56, R8.reuse, R30, R80 ;  /* 0x0000001e0838723c */ /* 0x040fe20000041850 */
[----:B------:R-:W1:Y:S01]  /*4430*/  LDSM.16.MT88.4 R28, [R214+0x5900] ;  /* 0x00590000d61c783b */ /* 0x000e620000004200 */
[----:B------:R2:W-:Y:S06]  /*4440*/  MUFU.EX2 R162, R0 ;  /* 0x0000000000a27308 */ /* 0x0005ec0000000800 */
[C---:B------:R-:W-:Y:S08]  /*4450*/  HMMA.16816.F32.BF16 R76, R8.reuse, R24, R76 ;  /* 0x00000018084c723c */ /* 0x040ff0000004184c */
[----:B------:R-:W-:Y:S01]  /*4460*/  HMMA.16816.F32.BF16 R64, R8, R26, R64 ;  /* 0x0000001a0840723c */ /* 0x000fe20000041840 */
[----:B------:R-:W3:Y:S01]  /*4470*/  LDSM.16.MT88.4 R24, [R217+0x5900] ;  /* 0x00590000d918783b */ /* 0x000ee20000004200 */
[----:B--2---:R-:W-:-:S04]  /*4480*/  FFMA.FTZ R0, R155, c[0x0][0x2d0], -R6 ;  /* 0x0000b4009b007a23 */ /* 0x004fc80000010806 */
[----:B------:R2:W5:Y:S02]  /*4490*/  MUFU.EX2 R163, R0 ;  /* 0x0000000000a37308 */ /* 0x0005640000000800 */
[C---:B----4-:R-:W-:Y:S08]  /*44a0*/  HMMA.16816.F32.BF16 R60, R8.reuse, R20, R60 ;  /* 0x00000014083c723c */ /* 0x050ff0000004183c */
[----:B------:R-:W-:Y:S01]  /*44b0*/  HMMA.16816.F32.BF16 R52, R8, R22, R52 ;  /* 0x000000160834723c */ /* 0x000fe20000041834 */
[----:B------:R-:W4:Y:S01]  /*44c0*/  LDSM.16.MT88.4 R20, [R216+0x5900] ;  /* 0x00590000d814783b */ /* 0x000f220000004200 */
[----:B--2---:R-:W-:-:S06]  /*44d0*/  FFMA.FTZ R0, R156, c[0x0][0x2d0], -R2 ;  /* 0x0000b4009c007a23 */ /* 0x004fcc0000010802 */
[C---:B------:R-:W-:Y:S01]  /*44e0*/  HMMA.16816.F32.BF16 R48, R8.reuse, R32, R44 ;  /* 0x000000200830723c */ /* 0x040fe2000004182c */
[----:B------:R2:W-:Y:S07]  /*44f0*/  MUFU.EX2 R161, R0 ;  /* 0x0000000000a17308 */ /* 0x0005ee0000000800 */
[C---:B------:R-:W-:Y:S01]  /*4500*/  HMMA.16816.F32.BF16 R36, R8.reuse, R34, R40 ;  /* 0x000000220824723c */ /* 0x040fe20000041828 */
[----:B------:R-:W-:Y:S07]  /*4510*/  LDSM.16.MT88.4 R32, [R217+0x2100] ;  /* 0x00210000d920783b */ /* 0x000fee0000004200 */
[----:B------:R-:W-:Y:S01]  /*4520*/  HMMA.16816.F32.BF16 R44, R8, R12, R96 ;  /* 0x0000000c082c723c */ /* 0x000fe20000041860 */
[----:B--2---:R-:W-:-:S04]  /*4530*/  FFMA.FTZ R0, R158, c[0x0][0x2d0], -R2 ;  /* 0x0000b4009e007a23 */ /* 0x004fc80000010802 */
[----:B------:R2:W2:Y:S03]  /*4540*/  MUFU.EX2 R160, R0 ;  /* 0x0000000000a07308 */ /* 0x0004a60000000800 */
[C---:B------:R-:W-:Y:S01]  /*4550*/  HMMA.16816.F32.BF16 R40, R8.reuse, R14, R104 ;  /* 0x0000000e0828723c */ /* 0x040fe20000041868 */
[----:B------:R-:W5:Y:S07]  /*4560*/  LDSM.16.MT88.4 R12, [R214+0x2100] ;  /* 0x00210000d60c783b */ /* 0x000f6e0000004200 */
[----:B-1----:R-:W-:Y:S01]  /*4570*/  HMMA.16816.F32.BF16 R80, R8, R28, R108 ;  /* 0x0000001c0850723c */ /* 0x002fe2000004186c */
[----:B--2---:R-:W-:-:S02]  /*4580*/  FFMA.FTZ R0, R159, c[0x0][0x2d0], -R2 ;  /* 0x0000b4009f007a23 */ /* 0x004fc40000010802 */
[----:B------:R-:W-:-:S05]  /*4590*/  IMAD.MOV.U32 R159, RZ, RZ, R129 ;  /* 0x000000ffff9f7224 */ /* 0x000fca00078e0081 */
[C---:B------:R-:W-:Y:S01]  /*45a0*/  HMMA.16816.F32.BF16 R104, R8.reuse, R30, R112 ;  /* 0x0000001e0868723c */ /* 0x040fe20000041870 */
[----:B------:R1:W-:Y:S01]  /*45b0*/  MUFU.EX2 R158, R0 ;  /* 0x00000000009e7308 */ /* 0x0003e20000000800 */
[----:B------:R-:W-:Y:S01]  /*45c0*/  IMAD.MOV.U32 R129, RZ, RZ, R119 ;  /* 0x000000ffff817224 */ /* 0x000fe200078e0077 */
[----:B------:R-:W2:Y:S05]  /*45d0*/  LDSM.16.MT88.4 R28, [R216+0x2100] ;  /* 0x00210000d81c783b */ /* 0x000eaa0000004200 */
[C---:B---3--:R-:W-:Y:S08]  /*45e0*/  HMMA.16816.F32.BF16 R112, R8.reuse, R26, R92 ;  /* 0x0000001a0870723c */ /* 0x048ff0000004185c */
[----:B----4-:R-:W-:Y:S01]  /*45f0*/  HMMA.16816.F32.BF16 R108, R8, R20, R88 ;  /* 0x00000014086c723c */ /* 0x010fe20000041858 */
[----:B-1----:R-:W-:-:S02]  /*4600*/  FFMA.FTZ R0, R157, c[0x0][0x2d0], -R2 ;  /* 0x0000b4009d007a23 */ /* 0x002fc40000010802 */
[----:B------:R-:W-:Y:S02]  /*4610*/  IMAD.MOV.U32 R157, RZ, RZ, R130 ;  /* 0x000000ffff9d7224 */ /* 0x000fe400078e0082 */
[----:B------:R-:W-:Y:S01]  /*4620*/  IMAD.MOV.U32 R130, RZ, RZ, R117 ;  /* 0x000000ffff827224 */ /* 0x000fe200078e0075 */
[----:B------:R1:W3:Y:S02]  /*4630*/  MUFU.EX2 R156, R0 ;  /* 0x00000000009c7308 */ /* 0x0002e40000000800 */
[C---:B------:R-:W-:Y:S01]  /*4640*/  HMMA.16816.F32.BF16 R116, R8.reuse, R24, R100 ;  /* 0x000000180874723c */ /* 0x040fe20000041864 */
[----:B------:R-:W4:Y:S07]  /*4650*/  LDSM.16.MT88.4 R24, [R213+0x6100] ;  /* 0x00610000d518783b */ /* 0x000f2e0000004200 */
[----:B------:R-:W-:Y:S01]  /*4660*/  HMMA.16816.F32.BF16 R96, R8, R22, R72 ;  /* 0x000000160860723c */ /* 0x000fe20000041848 */
[----:B------:R-:W2:Y:S01]  /*4670*/  LDSM.16.MT88.4 R20, [R214+0x6100] ;  /* 0x00610000d614783b */ /* 0x000ea20000004200 */
[----:B-1----:R-:W-:-:S05]  /*4680*/  FFMA.FTZ R0, R170, c[0x0][0x2d0], -R6 ;  /* 0x0000b400aa007a23 */ /* 0x002fca0000010806 */
[----:B------:R-:W-:Y:S01]  /*4690*/  F2FP.BF16.PACK_AB R8, R168, R169 ;  /* 0x000000a9a808723e */ /* 0x000fe200000010ff */
[----:B------:R-:W-:Y:S01]  /*46a0*/  IMAD.MOV.U32 R170, RZ, RZ, R122 ;  /* 0x000000ffffaa7224 */ /* 0x000fe200078e007a */
[----:B-----5:R-:W-:Y:S01]  /*46b0*/  F2FP.BF16.PACK_AB R10, R163, R162 ;  /* 0x000000a2a30a723e */ /* 0x020fe200000010ff */
[----:B------:R1:W-:Y:S01]  /*46c0*/  MUFU.EX2 R155, R0 ;  /* 0x00000000009b7308 */ /* 0x0003e20000000800 */
[----:B------:R-:W-:Y:S02]  /*46d0*/  F2FP.BF16.PACK_AB R9, R160, R161 ;  /* 0x000000a1a009723e */ /* 0x000fe400000010ff */
[----:B---3--:R-:W-:-:S07]  /*46e0*/  F2FP.BF16.PACK_AB R11, R156, R158 ;  /* 0x0000009e9c0b723e */ /* 0x008fce00000010ff */
[----:B------:R-:W-:Y:S01]  /*46f0*/  HMMA.16816.F32.BF16 R100, R8, R16, R84 ;  /* 0x000000100864723c */ /* 0x000fe20000041854 */
[----:B-1----:R-:W-:-:S07]  /*4700*/  FFMA.FTZ R0, R172, c[0x0][0x2d0], -R6 ;  /* 0x0000b400ac007a23 */ /* 0x002fce0000010806 */
[----:B------:R-:W-:Y:S01]  /*4710*/  HMMA.16816.F32.BF16 R92, R8, R18, R56 ;  /* 0x00000012085c723c */ /* 0x000fe20000041838 */
[----:B------:R-:W1:Y:S01]  /*4720*/  LDSM.16.MT88.4 R16, [R217+0x6100] ;  /* 0x00610000d910783b */ /* 0x000e620000004200 */
[----:B------:R3:W5:Y:S01]  /*4730*/  MUFU.EX2 R154, R0 ;  /* 0x00000000009a7308 */ /* 0x0007620000000800 */
[----:B------:R-:W-:-:S05]  /*4740*/  IMAD.MOV.U32 R172, RZ, RZ, R123 ;  /* 0x000000ffffac7224 */ /* 0x000fca00078e007b */
[C---:B------:R-:W-:Y:S08]  /*4750*/  HMMA.16816.F32.BF16 R88, R8.reuse, R12, R76 ;  /* 0x0000000c0858723c */ /* 0x040ff0000004184c */
[----:B------:R-:W-:Y:S01]  /*4760*/  HMMA.16816.F32.BF16 R84, R8, R14, R64 ;  /* 0x0000000e0854723c */ /* 0x000fe20000041840 */
[----:B------:R-:W1:Y:S01]  /*4770*/  LDSM.16.MT88.4 R12, [R216+0x6100] ;  /* 0x00610000d80c783b */ /* 0x000e620000004200 */
[----:B---3--:R-:W-:-:S02]  /*4780*/  FFMA.FTZ R0, R171, c[0x0][0x2d0], -R6 ;  /* 0x0000b400ab007a23 */ /* 0x008fc40000010806 */
[----:B------:R-:W-:Y:S02]  /*4790*/  IMAD.MOV.U32 R171, RZ, RZ, R128 ;  /* 0x000000ffffab7224 */ /* 0x000fe400078e0080 */
[----:B------:R3:W-:Y:S02]  /*47a0*/  MUFU.EX2 R153, R0 ;  /* 0x0000000000997308 */ /* 0x0007e40000000800 */
[C---:B------:R-:W-:Y:S08]  /*47b0*/  HMMA.16816.F32.BF16 R76, R8.reuse, R32, R60 ;  /* 0x00000020084c723c */ /* 0x040ff0000004183c */
[----:B------:R-:W-:Y:S01]  /*47c0*/  HMMA.16816.F32.BF16 R72, R8, R34, R52 ;  /* 0x000000220848723c */ /* 0x000fe20000041834 */
[----:B------:R-:W1:Y:S01]  /*47d0*/  LDSM.16.MT88.4 R32, [R213+0x2900] ;  /* 0x00290000d520783b */ /* 0x000e620000004200 */
[----:B---3--:R-:W-:-:S06]  /*47e0*/  FFMA.FTZ R0, R173, c[0x0][0x2d0], -R6 ;  /* 0x0000b400ad007a23 */ /* 0x008fcc0000010806 */
[C---:B--2---:R-:W-:Y:S01]  /*47f0*/  HMMA.16816.F32.BF16 R64, R8.reuse, R28, R48 ;  /* 0x0000001c0840723c */ /* 0x044fe20000041830 */
[----:B------:R-:W-:Y:S01]  /*4800*/  IMAD.MOV.U32 R173, RZ, RZ, R129 ;  /* 0x000000ffffad7224 */ /* 0x000fe200078e0081 */
[----:B------:R2:W3:Y:S06]  /*4810*/  MUFU.EX2 R152, R0 ;  /* 0x0000000000987308 */ /* 0x0004ec0000000800 */
[C---:B----4-:R-:W-:Y:S08]  /*4820*/  HMMA.16816.F32.BF16 R44, R8.reuse, R24, R44 ;  /* 0x00000018082c723c */ /* 0x050ff0000004182c */
[----:B------:R-:W-:Y:S01]  /*4830*/  HMMA.16816.F32.BF16 R48, R8, R26, R40 ;  /* 0x0000001a0830723c */ /* 0x000fe20000041828 */
[----:B------:R-:W4:Y:S01]  /*4840*/  LDSM.16.MT88.4 R24, [R217+0x2900] ;  /* 0x00290000d918783b */ /* 0x000f220000004200 */
[----:B--2---:R-:W-:-:S02]  /*4850*/  FFMA.FTZ R0, R174, c[0x0][0x2d0], -R2 ;  /* 0x0000b400ae007a23 */ /* 0x004fc40000010802 */
[----:B------:R-:W-:Y:S02]  /*4860*/  IMAD.MOV.U32 R174, RZ, RZ, R130 ;  /* 0x000000ffffae7224 */ /* 0x000fe400078e0082 */
[----:B------:R2:W-:Y:S02]  /*4870*/  MUFU.EX2 R151, R0 ;  /* 0x0000000000977308 */ /* 0x0005e40000000800 */
[C---:B------:R-:W-:Y:S01]  /*4880*/  HMMA.16816.F32.BF16 R56, R8.reuse, R30, R36 ;  /* 0x0000001e0838723c */ /* 0x040fe20000041824 */
[----:B------:R-:W3:Y:S07]  /*4890*/  LDSM.16.MT88.4 R28, [R214+0x2900] ;  /* 0x00290000d61c783b */ /* 0x000eee0000004200 */
[----:B------:R-:W-:Y:S01]  /*48a0*/  HMMA.16816.F32.BF16 R40, R8, R20, R80 ;  /* 0x000000140828723c */ /* 0x000fe20000041850 */
[----:B--2---:R-:W-:-:S07]  /*48b0*/  FFMA.FTZ R0, R176, c[0x0][0x2d0], -R2 ;  /* 0x0000b400b0007a23 */ /* 0x004fce0000010802 */
[C---:B-1----:R-:W-:Y:S01]  /*48c0*/  HMMA.16816.F32.BF16 R60, R8.reuse, R18, R112 ;  /* 0x00000012083c723c */ /* 0x042fe20000041870 */
[----:B------:R-:W-:Y:S01]  /*48d0*/  IMAD.MOV.U32 R176, RZ, RZ, R131 ;  /* 0x000000ffffb07224 */ /* 0x000fe200078e0083 */
[----:B------:R1:W2:Y:S06]  /*48e0*/  MUFU.EX2 R150, R0 ;  /* 0x0000000000967308 */ /* 0x0002ac0000000800 */
[C---:B------:R-:W-:Y:S01]  /*48f0*/  HMMA.16816.F32.BF16 R36, R8.reuse, R22, R104 ;  /* 0x000000160824723c */ /* 0x040fe20000041868 */
[----:B------:R-:W4:Y:S07]  /*4900*/  LDSM.16.MT88.4 R20, [R216+0x2900] ;  /* 0x00290000d814783b */ /* 0x000f2e0000004200 */
[----:B------:R-:W-:Y:S01]  /*4910*/  HMMA.16816.F32.BF16 R52, R8, R16, R116 ;  /* 0x000000100834723c */ /* 0x000fe20000041874 */
[----:B------:R-:W-:Y:S01]  /*4920*/  LDSM.16.MT88.4 R16, [R214+0x6900] ;  /* 0x00690000d610783b */ /* 0x000fe20000004200 */
[----:B-1----:R-:W-:-:S02]  /*4930*/  FFMA.FTZ R0, R175, c[0x0][0x2d0], -R2 ;  /* 0x0000b400af007a23 */ /* 0x002fc40000010802 */
[----:B------:R-:W-:Y:S02]  /*4940*/  IMAD.MOV.U32 R175, RZ, RZ, R71 ;  /* 0x000000ffffaf7224 */ /* 0x000fe400078e0047 */
[----:B------:R1:W-:Y:S02]  /*4950*/  MUFU.EX2 R149, R0 ;  /* 0x0000000000957308 */ /* 0x0003e40000000800 */
[C---:B------:R-:W-:Y:S08]  /*4960*/  HMMA.16816.F32.BF16 R112, R8.reuse, R12, R108 ;  /* 0x0000000c0870723c */ /* 0x040ff0000004186c */
[----:B------:R-:W-:Y:S01]  /*4970*/  HMMA.16816.F32.BF16 R80, R8, R14, R96 ;  /* 0x0000000e0850723c */ /* 0x000fe20000041860 */
[----:B------:R-:W4:Y:S01]  /*4980*/  LDSM.16.MT88.4 R12, [R213+0x6900] ;  /* 0x00690000d50c783b */ /* 0x000f220000004200 */
[----:B-1----:R-:W-:-:S05]  /*4990*/  FFMA.FTZ R0, R177, c[0x0][0x2d0], -R2 ;  /* 0x0000b400b1007a23 */ /* 0x002fca0000010802 */
[----:B-----5:R-:W-:Y:S01]  /*49a0*/  F2FP.BF16.PACK_AB R8, R154, R155 ;  /* 0x0000009b9a08723e */ /* 0x020fe200000010ff */
[----:B------:R-:W-:Y:S01]  /*49b0*/  IMAD.MOV.U32 R177, RZ, RZ, R70 ;  /* 0x000000ffffb17224 */ /* 0x000fe200078e0046 */
[----:B---3--:R-:W-:Y:S01]  /*49c0*/  F2FP.BF16.PACK_AB R10, R152, R153 ;  /* 0x00000099980a723e */ /* 0x008fe200000010ff */
[----:B------:R-:W1:Y:S01]  /*49d0*/  MUFU.EX2 R148, R0 ;  /* 0x0000000000947308 */ /* 0x000e620000000800 */
[----:B--2---:R-:W-:Y:S02]  /*49e0*/  F2FP.BF16.PACK_AB R9, R150, R151 ;  /* 0x000000979609723e */ /* 0x004fe400000010ff */
[----:B-1----:R-:W-:Y:S01]  /*49f0*/  F2FP.BF16.PACK_AB R11, R148, R149 ;  /* 0x00000095940b723e */ /* 0x002fe200000010ff */
[----:B------:R-:W-:-:S04]  /*4a00*/  FFMA.FTZ R0, R193, c[0x0][0x2d0], -R6 ;  /* 0x0000b400c1007a23 */ /* 0x000fc80000010806 */
[----:B------:R1:W-:Y:S02]  /*4a10*/  MUFU.EX2 R139, R0 ;  /* 0x00000000008b7308 */ /* 0x0003e40000000800 */
[C---:B------:R-:W-:Y:S08]  /*4a20*/  HMMA.16816.F32.BF16 R116, R8.reuse, R34, R92 ;  /* 0x000000220874723c */ /* 0x040ff0000004185c */
[----:B----4-:R-:W-:Y:S01]  /*4a30*/  HMMA.16816.F32.BF16 R96, R8, R24, R76 ;  /* 0x000000180860723c */ /* 0x010fe2000004184c */
[----:B-1----:R-:W-:-:S07]  /*4a40*/  FFMA.FTZ R0, R194, c[0x0][0x2d0], -R6 ;  /* 0x0000b400c2007a23 */ /* 0x002fce0000010806 */
[C---:B------:R-:W-:Y:S01]  /*4a50*/  HMMA.16816.F32.BF16 R92, R8.reuse, R26, R72 ;  /* 0x0000001a085c723c */ /* 0x040fe20000041848 */
[----:B------:R-:W1:Y:S01]  /*4a60*/  LDSM.16.MT88.4 R24, [R217+0x6900] ;  /* 0x00690000d918783b */ /* 0x000e620000004200 */
[----:B------:R2:W3:Y:S06]  /*4a70*/  MUFU.EX2 R138, R0 ;  /* 0x00000000008a7308 */ /* 0x0004ec0000000800 */
[C---:B------:R-:W-:Y:S01]  /*4a80*/  HMMA.16816.F32.BF16 R108, R8.reuse, R32, R100 ;  /* 0x00000020086c723c */ /* 0x040fe20000041864 */
[----:B------:R-:W4:Y:S07]  /*4a90*/  LDSM.16.MT88.4 R32, [R216+0x6900] ;  /* 0x00690000d820783b */ /* 0x000f2e0000004200 */
[----:B------:R-:W-:Y:S01]  /*4aa0*/  HMMA.16816.F32.BF16 R104, R8, R28, R88 ;  /* 0x0000001c0868723c */ /* 0x000fe20000041858 */
[----:B--2---:R-:W-:-:S04]  /*4ab0*/  FFMA.FTZ R0, R195, c[0x0][0x2d0], -R6 ;  /* 0x0000b400c3007a23 */ /* 0x004fc80000010806 */
[----:B------:R2:W-:Y:S03]  /*4ac0*/  MUFU.EX2 R137, R0 ;  /* 0x0000000000897308 */ /* 0x0005e60000000800 */
[C---:B------:R-:W-:Y:S08]  /*4ad0*/  HMMA.16816.F32.BF16 R88, R8.reuse, R20, R64 ;  /* 0x000000140858723c */ /* 0x040ff00000041840 */
[----:B------:R-:W-:Y:S01]  /*4ae0*/  HMMA.16816.F32.BF16 R64, R8, R14, R48 ;  /* 0x0000000e0840723c */ /* 0x000fe20000041830 */
[----:B--2---:R-:W-:-:S07]  /*4af0*/  FFMA.FTZ R0, R204, c[0x0][0x2d0], -R6 ;  /* 0x0000b400cc007a23 */ /* 0x004fce0000010806 */
[C---:B------:R-:W-:Y:S01]  /*4b00*/  HMMA.16816.F32.BF16 R76, R8.reuse, R12, R44 ;  /* 0x0000000c084c723c */ /* 0x040fe2000004182c */
[----:B------:R-:W-:Y:S01]  /*4b10*/  LDSM.16.MT88.4 R12, [R216+0x3100] ;  /* 0x00310000d80c783b */ /* 0x000fe20000004200 */
[----:B------:R2:W5:Y:S06]  /*4b20*/  MUFU.EX2 R136, R0 ;  /* 0x0000000000887308 */ /* 0x00056c0000000800 */
[C---:B-1----:R-:W-:Y:S08]  /*4b30*/  HMMA.16816.F32.BF16 R48, R8.reuse, R24, R52 ;  /* 0x000000180830723c */ /* 0x042ff00000041834 */
[----:B------:R-:W-:Y:S01]  /*4b40*/  HMMA.16816.F32.BF16 R52, R8, R26, R60 ;  /* 0x0000001a0834723c */ /* 0x000fe2000004183c */
[----:B------:R-:W1:Y:S01]  /*4b50*/  LDSM.16.MT88.4 R24, [R213+0x7100] ;  /* 0x00710000d518783b */ /* 0x000e620000004200 */
[----:B--2---:R-:W-:-:S04]  /*4b60*/  FFMA.FTZ R0, R206, c[0x0][0x2d0], -R2 ;  /* 0x0000b400ce007a23 */ /* 0x004fc80000010802 */
[----:B------:R2:W-:Y:S02]  /*4b70*/  MUFU.EX2 R71, R0 ;  /* 0x0000000000477308 */ /* 0x0005e40000000800 */
[C---:B------:R-:W-:Y:S01]  /*4b80*/  HMMA.16816.F32.BF16 R100, R8.reuse, R30, R84 ;  /* 0x0000001e0864723c */ /* 0x040fe20000041854 */
[----:B------:R-:W-:Y:S07]  /*4b90*/  LDSM.16.MT88.4 R28, [R213+0x3100] ;  /* 0x00310000d51c783b */ /* 0x000fee0000004200 */
[----:B------:R-:W-:Y:S01]  /*4ba0*/  HMMA.16816.F32.BF16 R84, R8, R22, R56 ;  /* 0x000000160854723c */ /* 0x000fe20000041838 */
[----:B------:R-:W1:Y:S01]  /*4bb0*/  LDSM.16.MT88.4 R20, [R214+0x3100] ;  /* 0x00310000d614783b */ /* 0x000e620000004200 */
[----:B--2---:R-:W-:-:S06]  /*4bc0*/  FFMA.FTZ R0, R205, c[0x0][0x2d0], -R2 ;  /* 0x0000b400cd007a23 */ /* 0x004fcc0000010802 */
[C---:B------:R-:W-:Y:S01]  /*4bd0*/  HMMA.16816.F32.BF16 R56, R8.reuse, R16, R40 ;  /* 0x000000100838723c */ /* 0x040fe20000041828 */
[----:B------:R2:W1:Y:S07]  /*4be0*/  MUFU.EX2 R70, R0 ;  /* 0x0000000000467308 */ /* 0x00046e0000000800 */
[C---:B------:R-:W-:Y:S01]  /*4bf0*/  HMMA.16816.F32.BF16 R40, R8.reuse, R18, R36 ;  /* 0x000000120828723c */ /* 0x040fe20000041824 */
[----:B------:R-:W1:Y:S07]  /*4c00*/  LDSM.16.MT88.4 R16, [R217+0x3100] ;  /* 0x00310000d910783b */ /* 0x000e6e0000004200 */
[----:B----4-:R-:W-:Y:S01]  /*4c10*/  HMMA.16816.F32.BF16 R44, R8, R32, R112 ;  /* 0x00000020082c723c */ /* 0x010fe20000041870 */
[----:B--2---:R-:W-:-:S04]  /*4c20*/  FFMA.FTZ R0, R207, c[0x0][0x2d0], -R2 ;  /* 0x0000b400cf007a23 */ /* 0x004fc80000010802 */
[----:B------:R2:W-:Y:S03]  /*4c30*/  MUFU.EX2 R69, R0 ;  /* 0x0000000000457308 */ /* 0x0005e60000000800 */
[----:B------:R-:W-:Y:S01]  /*4c40*/  HMMA.16816.F32.BF16 R36, R8, R34, R80 ;  /* 0x000000220824723c */ /* 0x000fe20000041850 */
[----:B------:R-:W4:Y:S06]  /*4c50*/  LDSM.16.MT88.4 R32, [R214+0x7100] ;  /* 0x00710000d620783b */ /* 0x000f2c0000004200 */
[----:B---3--:R-:W-:-:S02]  /*4c60*/  F2FP.BF16.PACK_AB R8, R138, R139 ;  /* 0x0000008b8a08723e */ /* 0x008fc400000010ff */
[----:B-----5:R-:W-:Y:S02]  /*4c70*/  F2FP.BF16.PACK_AB R10, R136, R137 ;  /* 0x00000089880a723e */ /* 0x020fe400000010ff */
[----:B-1----:R-:W-:Y:S01]  /*4c80*/  F2FP.BF16.PACK_AB R9, R70, R71 ;  /* 0x000000474609723e */ /* 0x002fe200000010ff */
[----:B--2---:R-:W-:-:S04]  /*4c90*/  FFMA.FTZ R0, R235, c[0x0][0x2d0], -R2 ;  /* 0x0000b400eb007a23 */ /* 0x004fc80000010802 */
[----:B------:R1:W2:Y:S02]  /*4ca0*/  MUFU.EX2 R62, R0 ;  /* 0x00000000003e7308 */ /* 0x0002a40000000800 */
[----:B-1----:R-:W-:Y:S01]  /*4cb0*/  FFMA.FTZ R0, R245, c[0x0][0x2d0], -R6 ;  /* 0x0000b400f5007a23 */ /* 0x002fe20000010806 */
[----:B--2---:R-:W-:-:S05]  /*4cc0*/  F2FP.BF16.PACK_AB R11, R62, R69 ;  /* 0x000000453e0b723e */ /* 0x004fca00000010ff */
[----:B------:R1:W-:Y:S02]  /*4cd0*/  MUFU.EX2 R61, R0 ;  /* 0x00000000003d7308 */ /* 0x0003e40000000800 */
[C---:B------:R-:W-:Y:S08]  /*4ce0*/  HMMA.16816.F32.BF16 R64, R8.reuse, R26, R64 ;  /* 0x0000001a0840723c */ /* 0x040ff00000041840 */
[----:B------:R-:W-:Y:S01]  /*4cf0*/  HMMA.16816.F32.BF16 R128, R8, R24, R76 ;  /* 0x000000180880723c */ /* 0x000fe2000004184c */
[----:B------:R-:W-:Y:S01]  /*4d00*/  LDSM.16.MT88.4 R76, [R213+0x3900] ;  /* 0x00390000d54c783b */ /* 0x000fe20000004200 */
[----:B-1----:R-:W-:-:S04]  /*4d10*/  FFMA.FTZ R0, R246, c[0x0][0x2d0], -R6 ;  /* 0x0000b400f6007a23 */ /* 0x002fc80000010806 */
[----:B------:R1:W2:Y:S02]  /*4d20*/  MUFU.EX2 R60, R0 ;  /* 0x00000000003c7308 */ /* 0x0002a40000000800 */
[C---:B------:R-:W-:Y:S08]  /*4d30*/  HMMA.16816.F32.BF16 R80, R8.reuse, R20, R104 ;  /* 0x000000140850723c */ /* 0x040ff00000041868 */
[----:B------:R-:W-:Y:S01]  /*4d40*/  HMMA.16816.F32.BF16 R96, R8, R16, R96 ;  /* 0x000000100860723c */ /* 0x000fe20000041860 */
[----:B-1----:R-:W-:-:S07]  /*4d50*/  FFMA.FTZ R0, R244, c[0x0][0x2d0], -R6 ;  /* 0x0000b400f4007a23 */ /* 0x002fce0000010806 */
[C---:B------:R-:W-:Y:S01]  /*4d60*/  HMMA.16816.F32.BF16 R104, R8.reuse, R18, R92 ;  /* 0x000000120868723c */ /* 0x040fe2000004185c */
[----:B------:R-:W1:Y:S01]  /*4d70*/  LDSM.16.MT88.4 R16, [R217+0x7100] ;  /* 0x00710000d910783b */ /* 0x000e620000004200 */
[----:B--2---:R-:W-:Y:S01]  /*4d80*/  F2FP.BF16.PACK_AB R132, R60, R61 ;  /* 0x0000003d3c84723e */ /* 0x004fe200000010ff */
[----:B------:R2:W-:Y:S02]  /*4d90*/  MUFU.EX2 R26, R0 ;  /* 0x00000000001a7308 */ /* 0x0005e40000000800 */
[----:B------:R-:W-:Y:S03]  /*4da0*/  LDSM.16.MT88.4 R92, [R217+0x3900] ;  /* 0x00390000d95c783b */ /* 0x000fe60000004200 */
[C---:B------:R-:W-:Y:S08]  /*4db0*/  HMMA.16816.F32.BF16 R112, R8.reuse, R12, R88 ;  /* 0x0000000c0870723c */ /* 0x040ff00000041858 */
[----:B------:R-:W-:Y:S01]  /*4dc0*/  HMMA.16816.F32.BF16 R120, R8, R14, R84 ;  /* 0x0000000e0878723c */ /* 0x000fe20000041854 */
[----:B------:R-:W3:Y:S01]  /*4dd0*/  LDSM.16.MT88.4 R12, [R216+0x7100] ;  /* 0x00710000d80c783b */ /* 0x000ee20000004200 */
[----:B--2---:R-:W-:-:S03]  /*4de0*/  FFMA.FTZ R0, R247, c[0x0][0x2d0], -R6 ;  /* 0x0000b400f7007a23 */ /* 0x004fc60000010806 */
[----:B------:R-:W-:Y:S01]  /*4df0*/  LDSM.16.MT88.4 R84, [R214+0x3900] ;  /* 0x00390000d654783b */ /* 0x000fe20000004200 */
[----:B------:R2:W5:Y:S02]  /*4e00*/  MUFU.EX2 R25, R0 ;  /* 0x0000000000197308 */ /* 0x0005640000000800 */
[C---:B------:R-:W-:Y:S01]  /*4e10*/  HMMA.16816.F32.BF16 R20, R8.reuse, R22, R100 ;  /* 0x000000160814723c */ /* 0x040fe20000041864 */
[----:B------:R-:W3:Y:S07]  /*4e20*/  LDSM.16.MT88.4 R100, [R216+0x3900] ;  /* 0x00390000d864783b */ /* 0x000eee0000004200 */
[----:B------:R-:W-:Y:S01]  /*4e30*/  HMMA.16816.F32.BF16 R72, R8, R28, R108 ;  /* 0x0000001c0848723c */ /* 0x000fe2000004186c */
[----:B------:R-:W3:Y:S01]  /*4e40*/  LDSM.16.MT88.4 R108, [R213+0x7900] ;  /* 0x00790000d56c783b */ /* 0x000ee20000004200 */
[----:B--2---:R-:W-:-:S06]  /*4e50*/  FFMA.FTZ R0, R248, c[0x0][0x2d0], -R2 ;  /* 0x0000b400f8007a23 */ /* 0x004fcc0000010802 */
[C---:B------:R-:W-:Y:S01]  /*4e60*/  HMMA.16816.F32.BF16 R28, R8.reuse, R30, R116 ;  /* 0x0000001e081c723c */ /* 0x040fe20000041874 */
[----:B------:R-:W2:Y:S01]  /*4e70*/  LDSM.16.MT88.4 R116, [R214+0x7900] ;  /* 0x00790000d674783b */ /* 0x000ea20000004200 */
[----:B-----5:R-:W-:Y:S01]  /*4e80*/  F2FP.BF16.PACK_AB R134, R25, R26 ;  /* 0x0000001a1986723e */ /* 0x020fe200000010ff */
[----:B------:R5:W-:Y:S05]  /*4e90*/  MUFU.EX2 R24, R0 ;  /* 0x0000000000187308 */ /* 0x000bea0000000800 */
[C---:B----4-:R-:W-:Y:S08]  /*4ea0*/  HMMA.16816.F32.BF16 R56, R8.reuse, R32, R56 ;  /* 0x000000200838723c */ /* 0x050ff00000041838 */
[----:B------:R-:W-:Y:S01]  /*4eb0*/  HMMA.16816.F32.BF16 R40, R8, R34, R40 ;  /* 0x000000220828723c */ /* 0x000fe20000041828 */
[----:B-----5:R-:W-:-:S04]  /*4ec0*/  FFMA.FTZ R0, R250, c[0x0][0x2d0], -R2 ;  /* 0x0000b400fa007a23 */ /* 0x020fc80000010802 */
[----:B------:R4:W5:Y:S03]  /*4ed0*/  MUFU.EX2 R7, R0 ;  /* 0x0000000000077308 */ /* 0x0009660000000800 */
[C---:B-1----:R-:W-:Y:S08]  /*4ee0*/  HMMA.16816.F32.BF16 R48, R8.reuse, R16, R48 ;  /* 0x000000100830723c */ /* 0x042ff00000041830 */
[----:B------:R-:W-:Y:S01]  /*4ef0*/  HMMA.16816.F32.BF16 R52, R8, R18, R52 ;  /* 0x000000120834723c */ /* 0x000fe20000041834 */
[----:B----4-:R-:W-:-:S07]  /*4f00*/  FFMA.FTZ R0, R249, c[0x0][0x2d0], -R2 ;  /* 0x0000b400f9007a23 */ /* 0x010fce0000010802 */
[----:B---3--:R-:W-:Y:S01]  /*4f10*/  HMMA.16816.F32.BF16 R44, R8, R12, R44 ;  /* 0x0000000c082c723c */ /* 0x008fe2000004182c */
[----:B------:R-:W-:Y:S01]  /*4f20*/  FFMA.FTZ R2, R126, c[0x0][0x2d0], -R2 ;  /* 0x0000b4007e027a23 */ /* 0x000fe20000010802 */
[----:B-----5:R-:W-:Y:S01]  /*4f30*/  F2FP.BF16.PACK_AB R133, R7, R24 ;  /* 0x000000180785723e */ /* 0x020fe200000010ff */
[----:B------:R1:W-:Y:S01]  /*4f40*/  MUFU.EX2 R6, R0 ;  /* 0x0000000000067308 */ /* 0x0003e20000000800 */
[----:B------:R-:W-:-:S04]  /*4f50*/  IMAD.MOV.U32 R126, RZ, RZ, R5 ;  /* 0x000000ffff7e7224 */ /* 0x000fc800078e0005 */
[----:B------:R-:W-:Y:S01]  /*4f60*/  HMMA.16816.F32.BF16 R36, R8, R14, R36 ;  /* 0x0000000e0824723c */ /* 0x000fe20000041824 */
[----:B------:R-:W-:Y:S02]  /*4f70*/  LDSM.16.MT88.4 R8, [R216+0x7900] ;  /* 0x00790000d808783b */ /* 0x000fe40000004200 */
[----:B------:R3:W4:Y:S01]  /*4f80*/  MUFU.EX2 R5, R2 ;  /* 0x0000000200057308 */ /* 0x0007220000000800 */
[----:B-1----:R-:W-:-:S04]  /*4f90*/  FADD.FTZ R0, R175, R177 ;  /* 0x000000b1af007221 */ /* 0x002fc80000010000 */
[----:B------:R-:W-:Y:S02]  /*4fa0*/  FADD.FTZ R0, R173, R0 ;  /* 0x00000000ad007221 */ /* 0x000fe40000010000 */
[----:B---3--:R-:W-:Y:S01]  /*4fb0*/  FADD.FTZ R2, R174, R176 ;  /* 0x000000b0ae027221 */ /* 0x008fe20000010000 */
[----:B----4-:R-:W-:Y:S01]  /*4fc0*/  F2FP.BF16.PACK_AB R135, R5, R6 ;  /* 0x000000060587723e */ /* 0x010fe200000010ff */
[----:B------:R-:W-:Y:S02]  /*4fd0*/  FADD.FTZ R0, R172, R0 ;  /* 0x00000000ac007221 */ /* 0x000fe40000010000 */
[----:B------:R-:W-:Y:S02]  /*4fe0*/  FADD.FTZ R2, R171, R2 ;  /* 0x00000002ab027221 */ /* 0x000fe40000010000 */
[----:B------:R-:W-:Y:S02]  /*4ff0*/  FADD.FTZ R0, R157, R0 ;  /* 0x000000009d007221 */ /* 0x000fe40000010000 */
[----:B------:R-:W-:Y:S01]  /*5000*/  FADD.FTZ R2, R170, R2 ;  /* 0x00000002aa027221 */ /* 0x000fe20000010000 */
[----:B------:R-:W-:Y:S01]  /*5010*/  HMMA.16816.F32.BF16 R88, R132, R92, R96 ;  /* 0x0000005c8458723c */ /* 0x000fe20000041860 */
[----:B------:R-:W-:-:S02]  /*5020*/  FADD.FTZ R0, R124, R0 ;  /* 0x000000007c007221 */ /* 0x000fc40000010000 */
[----:B------:R-:W-:Y:S02]  /*5030*/  FADD.FTZ R2, R159, R2 ;  /* 0x000000029f027221 */ /* 0x000fe40000010000 */
[----:B------:R-:W-:Y:S02]  /*5040*/  FADD.FTZ R0, R125, R0 ;  /* 0x000000007d007221 */ /* 0x000fe40000010000 */
[----:B------:R-:W-:Y:S01]  /*5050*/  FADD.FTZ R2, R251, R2 ;  /* 0x00000002fb027221 */ /* 0x000fe20000010000 */
[----:B------:R-:W-:Y:S01]  /*5060*/  HMMA.16816.F32.BF16 R96, R132, R100, R112 ;  /* 0x000000648460723c */ /* 0x000fe20000041870 */
[----:B------:R-:W-:Y:S02]  /*5070*/  FADD.FTZ R0, R126, R0 ;  /* 0x000000007e007221 */ /* 0x000fe40000010000 */
[----:B------:R-:W-:Y:S02]  /*5080*/  FADD.FTZ R2, R252, R2 ;  /* 0x00000002fc027221 */ /* 0x000fe40000010000 */
[----:B------:R-:W-:-:S02]  /*5090*/  FADD.FTZ R0, R243, R0 ;  /* 0x00000000f3007221 */ /* 0x000fc40000010000 */
[----:B------:R-:W-:Y:S01]  /*50a0*/  FADD.FTZ R2, R127, R2 ;  /* 0x000000027f027221 */ /* 0x000fe20000010000 */
[C---:B------:R-:W-:Y:S01]  /*50b0*/  HMMA.16816.F32.BF16 R92, R132.reuse, R94, R104 ;  /* 0x0000005e845c723c */ /* 0x040fe20000041868 */
[----:B------:R-:W-:Y:S01]  /*50c0*/  FADD.FTZ R0, R241, R0 ;  /* 0x00000000f1007221 */ /* 0x000fe20000010000 */
[----:B------:R-:W1:Y:S01]  /*50d0*/  LDSM.16.MT88.4 R124, [R217+0x7900] ;  /* 0x00790000d97c783b */ /* 0x000e620000004200 */
        /* <DEDUP_REMOVED lines=13> */
[C---:B------:R-:W-:Y:S03]  /*51b0*/  HMMA.16816.F32.BF16 R80, R132.reuse, R84, R80 ;  /* 0x000000548450723c */ /* 0x040fe60000041850 */
        /* <DEDUP_REMOVED lines=8> */
[----:B--2---:R-:W-:Y:S01]  /*5240*/  HMMA.16816.F32.BF16 R112, R132, R116, R56 ;  /* 0x000000748470723c */ /* 0x004fe20000041838 */
[----:B------:R-:W-:Y:S02]  /*5250*/  FADD.FTZ R2, R162, R2 ;  /* 0x00000002a2027221 */ /* 0x000fe40000010000 */
[----:B------:R-:W-:Y:S02]  /*5260*/  FADD.FTZ R0, R158, R0 ;  /* 0x000000009e007221 */ /* 0x000fe40000010000 */
[----:B------:R-:W-:-:S02]  /*5270*/  FADD.FTZ R2, R163, R2 ;  /* 0x00000002a3027221 */ /* 0x000fc40000010000 */
[----:B------:R-:W-:Y:S01]  /*5280*/  FADD.FTZ R0, R156, R0 ;  /* 0x000000009c007221 */ /* 0x000fe20000010000 */
[C---:B-1----:R-:W-:Y:S01]  /*5290*/  HMMA.16816.F32.BF16 R120, R132.reuse, R124, R48 ;  /* 0x0000007c8478723c */ /* 0x042fe20000041830 */
        /* <DEDUP_REMOVED lines=29> */
[C---:B------:R-:W-:Y:S04]  /*5470*/  HMMA.16816.F32.BF16 R128, R132.reuse, R8, R44 ;  /* 0x000000088480723c */ /* 0x040fe8000004182c */
[----:B------:R1:W-:Y:S04]  /*5480*/  STL [R1+0x4], R0 ;  /* 0x0000040001007387 */ /* 0x0003e80000100800 */
[----:B------:R1:W-:Y:S01]  /*5490*/  STL [R1], R4 ;  /* 0x0000000401007387 */ /* 0x0003e20000100800 */
[----:B------:R-:W-:Y:S01]  /*54a0*/  HMMA.16816.F32.BF16 R132, R132, R10, R36 ;  /* 0x0000000a8484723c */ /* 0x000fe20000041824 */
[----:B------:R-:W-:Y:S07]  /*54b0*/  @!P1 BRA `(.L_x_2) ;  /* 0x000040d000009947 */ /* 0x000fee0003800000 */
[----:B------:R-:W2:Y:S04]  /*54c0*/  LDL.64 R174, [R1+0x30] ;  /* 0x0000300001ae7983 */ /* 0x000ea80000100a00 */
[----:B------:R-:W3:Y:S04]  /*54d0*/  LDL.64 R172, [R1+0x38] ;  /* 0x0000380001ac7983 */ /* 0x000ee80000100a00 */
[----:B------:R-:W4:Y:S04]  /*54e0*/  LDL R159, [R1+0x40] ;  /* 0x00004000019f7983 */ /* 0x000f280000100800 */
[----:B------:R-:W5:Y:S04]  /*54f0*/  LDL.64 R170, [R1+0x28] ;  /* 0x0000280001aa7983 */ /* 0x000f680000100a00 */
[----:B------:R-:W4:Y:S01]  /*5500*/  LDL R157, [R1+0x44] ;  /* 0x00004400019d7983 */ /* 0x000f220000100800 */
[----:B------:R-:W-:Y:S01]  /*5510*/  UIADD3 UR12, UP0, UR16, 0x80, URZ ;  /* 0x00000080100c7890 */ /* 0x000fe2000ff1e03f */
[----:B------:R-:W-:Y:S01]  /*5520*/  IMAD.MOV.U32 R70, RZ, RZ, R3 ;  /* 0x000000ffff467224 */ /* 0x000fe200078e0003 */
[----:B------:R-:W-:Y:S01]  /*5530*/  MOV R69, R68 ;  /* 0x0000004400457202 */ /* 0x000fe20000000f00 */
[----:B------:R-:W-:-:S02]  /*5540*/  UMOV UR13, 0x6 ;  /* 0x00000006000d7882 */ /* 0x000fc40000000000 */
[----:B------:R-:W-:Y:S02]  /*5550*/  ULDC.64 UR6, c[0x0][0x208] ;  /* 0x0000820000067ab9 */ /* 0x000fe40000000a00 */
[----:B------:R-:W-:Y:S02]  /*5560*/  ULEA.HI.SX32 UR18, UR18, 0xfffffffe, 0x19 ;  /* 0xfffffffe12127891 */ /* 0x000fe4000f8fca3f */
[----:B------:R-:W-:Y:S02]  /*5570*/  USHF.L.U64.HI UR15, UR6, UR13, UR7 ;  /* 0x0000000d060f7299 */ /* 0x000fe40008010207 */
[----:B------:R-:W-:Y:S02]  /*5580*/  USHF.L.U32 UR16, UR6, 0x6, URZ ;  /* 0x0000000606107899 */ /* 0x000fe4000800063f */
[----:B------:R-:W-:Y:S02]  /*5590*/  UIADD3.X UR11, URZ, UR11, URZ, UP0, !UPT ;  /* 0x0000000b3f0b7290 */ /* 0x000fe400087fe43f */
[----:B------:R-:W-:Y:S01]  /*55a0*/  ULDC.64 UR4, c[0x0][0x1e0] ;  /* 0x0000780000047ab9 */ /* 0x000fe20000000a00 */
[----:B--2---:R-:W-:-:S02]  /*55b0*/  IADD3 R2, P2, R174, 0x40, RZ ;  /* 0x00000040ae027810 */ /* 0x004fc40007f5e0ff */
[----:B-1-3--:R-:W-:-:S03]  /*55c0*/  IADD3 R0, P1, R172, 0x40, RZ ;  /* 0x00000040ac007810 */ /* 0x00afc60007f3e0ff */
[----:B------:R4:W-:Y:S04]  /*55d0*/  STL [R1+0x14], R2 ;  /* 0x0000140201007387 */ /* 0x0009e80000100800 */
[----:B------:R5:W-:Y:S01]  /*55e0*/  STL [R1+0xc], R0 ;  /* 0x00000c0001007387 */ /* 0x000be20000100800 */
[----:B----4-:R-:W-:Y:S01]  /*55f0*/  IADD3.X R2, RZ, R159, RZ, P2, !PT ;  /* 0x0000009fff027210 */ /* 0x010fe200017fe4ff */
[----:B-----5:R-:W-:-:S04]  /*5600*/  IMAD.X R0, RZ, RZ, R171, P1 ;  /* 0x000000ffff007224 */ /* 0x020fc800008e06ab */
[----:B------:R1:W-:Y:S04]  /*5610*/  STL [R1+0x10], R2 ;  /* 0x0000100201007387 */ /* 0x0003e80000100800 */
[----:B------:R1:W-:Y:S01]  /*5620*/  STL [R1+0x8], R0 ;  /* 0x0000080001007387 */ /* 0x0003e20000100800 */
[----:B------:R-:W-:-:S03]  /*5630*/  IMAD.SHL.U32 R235, R157, 0x2, RZ ;  /* 0x000000029deb7824 */ /* 0x000fc600078e00ff */
.L_x_3:
[----:B------:R-:W2:Y:S01]  /*5640*/  LDL.64 R156, [R1+0x30] ;  /* 0x00003000019c7983 */ /* 0x000ea20000100a00 */
[----:B------:R-:W-:Y:S04]  /*5650*/  DEPBAR.LE SB0, 0x0 ;  /* 0x000080000000791a */ /* 0x000fe80000000000 */
[----:B------:R-:W-:Y:S01]  /*5660*/  USHF.R.S32.HI UR8, URZ, 0x1f, UR18 ;  /* 0x0000001f3f087899 */ /* 0x000fe20008011412 */
[----:B------:R-:W3:Y:S01]  /*5670*/  LDL R3, [R1+0x40] ;  /* 0x0000400001037983 */ /* 0x000ee20000100800 */
[----:B------:R-:W-:Y:S02]  /*5680*/  UIMAD.WIDE.U32 UR24, UR18, UR6, URZ ;  /* 0x00000006121872a5 */ /* 0x000fe4000f8e003f */
[----:B------:R-:W-:Y:S01]  /*5690*/  UIMAD UR8, UR8, UR6, URZ ;  /* 0x00000006080872a4 */ /* 0x000fe2000f8e023f */
[----:B-1----:R-:W4:Y:S01]  /*56a0*/  LDL R2, [R1+0x14] ;  /* 0x0000140001027983 */ /* 0x002f220000100800 */
[----:B------:R-:W-:Y:S02]  /*56b0*/  USHF.L.U32 UR9, UR24, 0x7, URZ ;  /* 0x0000000718097899 */ /* 0x000fe4000800063f */
[----:B------:R-:W-:Y:S01]  /*56c0*/  UIMAD UR8, UR18, UR7, UR8 ;  /* 0x00000007120872a4 */ /* 0x000fe2000f8e0208 */
[----:B------:R-:W5:Y:S01]  /*56d0*/  LDL R68, [R1+0x10] ;  /* 0x0000100001447983 */ /* 0x000f620000100800 */
[----:B------:R-:W-:Y:S02]  /*56e0*/  UISETP.GT.AND UP1, UPT, UR18, URZ, UPT ;  /* 0x0000003f1200728c */ /* 0x000fe4000bf24270 */
[----:B------:R-:W-:Y:S01]  /*56f0*/  UIADD3 UR8, UR25, UR8, URZ ;  /* 0x0000000819087290 */ /* 0x000fe2000fffe03f */
[----:B------:R-:W-:Y:S01]  /*5700*/  BAR.SYNC.DEFER_BLOCKING 0x0 ;  /* 0x0000000000007b1d */ /* 0x000fe20000010000 */
[----:B------:R-:W-:Y:S02]  /*5710*/  UIADD3 UR18, UR18, -0x1, URZ ;  /* 0xffffffff12127890 */ /* 0x000fe4000fffe03f */
[----:B------:R-:W-:Y:S05]  /*5720*/  USHF.L.U64.HI UR8, UR24, 0x7, UR8 ;  /* 0x0000000718087899 */ /* 0x000fea0008010208 */
[----:B------:R-:W-:Y:S02]  /*5730*/  @UP1 USHF.L.U32 UR10, UR4, 0x6, URZ ;  /* 0x00000006040a1899 */ /* 0x000fe4000800063f */
[----:B------:R-:W-:Y:S02]  /*5740*/  @UP1 USHF.L.U64.HI UR17, UR4, UR13, UR5 ;  /* 0x0000000d04111299 */ /* 0x000fe40008010205 */
[----:B------:R-:W-:Y:S01]  /*5750*/  @UP1 UIMAD.WIDE.U32 UR24, UR18, UR4, URZ ;  /* 0x00000004121812a5 */ /* 0x000fe2000f8e003f */
[----:B------:R-:W1:Y:S08]  /*5760*/  LDSM.16.M88.4 R8, [R212+0x8100] ;  /* 0x00810000d408783b */ /* 0x000e700000000200 */
[----:B------:R-:W1:Y:S08]  /*5770*/  LDSM.16.M88.4 R16, [R212+0x8900] ;  /* 0x00890000d410783b */ /* 0x000e700000000200 */
[----:B------:R-:W1:Y:S08]  /*5780*/  LDSM.16.M88.4 R24, [R212+0x9100] ;  /* 0x00910000d418783b */ /* 0x000e700000000200 */
[----:B------:R-:W1:Y:S08]  /*5790*/  LDSM.16.M88.4 R32, [R212+0x9900] ;  /* 0x00990000d420783b */ /* 0x000e700000000200 */
[----:B------:R-:W1:Y:S02]  /*57a0*/  LDSM.16.M88.4 R40, [R212+0xa100] ;  /* 0x00a10000d428783b */ /* 0x000e640000000200 */
[C---:B-1----:R-:W-:Y:S06]  /*57b0*/  HMMA.16816.F32.BF16 R4, R140.reuse, R8, RZ ;  /* 0x000000088c04723c */ /* 0x042fec00000418ff */
[----:B------:R-:W1:Y:S02]  /*57c0*/  LDSM.16.M88.4 R48, [R212+0xa900] ;  /* 0x00a90000d430783b */ /* 0x000e640000000200 */
[C---:B------:R-:W-:Y:S06]  /*57d0*/  HMMA.16816.F32.BF16 R8, R140.reuse, R10, RZ ;  /* 0x0000000a8c08723c */ /* 0x040fec00000418ff */
[----:B------:R-:W1:Y:S02]  /*57e0*/  LDSM.16.M88.4 R56, [R212+0xb100] ;  /* 0x00b10000d438783b */ /* 0x000e640000000200 */
[C---:B------:R-:W-:Y:S06]  /*57f0*/  HMMA.16816.F32.BF16 R12, R140.reuse, R16, RZ ;  /* 0x000000108c0c723c */ /* 0x040fec00000418ff */
[----:B------:R-:W1:Y:S02]  /*5800*/  LDSM.16.M88.4 R64, [R212+0xb900] ;  /* 0x00b90000d440783b */ /* 0x000e640000000200 */
[C---:B------:R-:W-:Y:S06]  /*5810*/  HMMA.16816.F32.BF16 R16, R140.reuse, R18, RZ ;  /* 0x000000128c10723c */ /* 0x040fec00000418ff */
[----:B------:R-:W1:Y:S02]  /*5820*/  LDSM.16.M88.4 R136, [R219] ;  /* 0x00000000db88783b */ /* 0x000e640000000200 */
[C---:B------:R-:W-:Y:S06]  /*5830*/  HMMA.16816.F32.BF16 R20, R140.reuse, R24, RZ ;  /* 0x000000188c14723c */ /* 0x040fec00000418ff */
[----:B------:R-:W1:Y:S02]  /*5840*/  LDSM.16.M88.4 R148, [R234] ;  /* 0x00000000ea94783b */ /* 0x000e640000000200 */
[C---:B------:R-:W-:Y:S06]  /*5850*/  HMMA.16816.F32.BF16 R24, R140.reuse, R26, RZ ;  /* 0x0000001a8c18723c */ /* 0x040fec00000418ff */
[----:B------:R-:W1:Y:S02]  /*5860*/  LDSM.16.M88.4 R152, [R233] ;  /* 0x00000000e998783b */ /* 0x000e640000000200 */
[C---:B------:R-:W-:Y:S06]  /*5870*/  HMMA.16816.F32.BF16 R28, R140.reuse, R32, RZ ;  /* 0x000000208c1c723c */ /* 0x040fec00000418ff */
[----:B------:R-:W-:Y:S02]  /*5880*/  LDSM.16.M88.4 R160, [R228] ;  /* 0x00000000e4a0783b */ /* 0x000fe40000000200 */
[C---:B------:R-:W-:Y:S08]  /*5890*/  HMMA.16816.F32.BF16 R32, R140.reuse, R34, RZ ;  /* 0x000000228c20723c */ /* 0x040ff000000418ff */
[C---:B------:R-:W-:Y:S08]  /*58a0*/  HMMA.16816.F32.BF16 R36, R140.reuse, R40, RZ ;  /* 0x000000288c24723c */ /* 0x040ff000000418ff */
[C---:B------:R-:W-:Y:S08]  /*58b0*/  HMMA.16816.F32.BF16 R40, R140.reuse, R42, RZ ;  /* 0x0000002a8c28723c */ /* 0x040ff000000418ff */
[C---:B-1----:R-:W-:Y:S08]  /*58c0*/  HMMA.16816.F32.BF16 R44, R140.reuse, R48, RZ ;  /* 0x000000308c2c723c */ /* 0x042ff000000418ff */
[C---:B------:R-:W-:Y:S08]  /*58d0*/  HMMA.16816.F32.BF16 R48, R140.reuse, R50, RZ ;  /* 0x000000328c30723c */ /* 0x040ff000000418ff */
[C---:B------:R-:W-:Y:S08]  /*58e0*/  HMMA.16816.F32.BF16 R52, R140.reuse, R56, RZ ;  /* 0x000000388c34723c */ /* 0x040ff000000418ff */
[C---:B------:R-:W-:Y:S08]  /*58f0*/  HMMA.16816.F32.BF16 R56, R140.reuse, R58, RZ ;  /* 0x0000003a8c38723c */ /* 0x040ff000000418ff */
[C---:B------:R-:W-:Y:S08]  /*5900*/  HMMA.16816.F32.BF16 R60, R140.reuse, R64, RZ ;  /* 0x000000408c3c723c */ /* 0x040ff000000418ff */
[----:B------:R-:W-:Y:S08]  /*5910*/  HMMA.16816.F32.BF16 R64, R140, R66, RZ ;  /* 0x000000428c40723c */ /* 0x000ff000000418ff */
[C---:B------:R-:W-:Y:S08]  /*5920*/  HMMA.16816.F32.BF16 R4, R144.reuse, R136, R4 ;  /* 0x000000889004723c */ /* 0x040ff00000041804 */
[C---:B------:R-:W-:Y:S01]  /*5930*/  HMMA.16816.F32.BF16 R8, R144.reuse, R138, R8 ;  /* 0x0000008a9008723c */ /* 0x040fe20000041808 */
[----:B------:R-:W1:Y:S07]  /*5940*/  LDSM.16.M88.4 R136, [R232] ;  /* 0x00000000e888783b */ /* 0x000e6e0000000200 */
[C---:B------:R-:W-:Y:S08]  /*5950*/  HMMA.16816.F32.BF16 R12, R144.reuse, R148, R12 ;  /* 0x00000094900c723c */ /* 0x040ff0000004180c */
[C---:B------:R-:W-:Y:S01]  /*5960*/  HMMA.16816.F32.BF16 R16, R144.reuse, R150, R16 ;  /* 0x000000969010723c */ /* 0x040fe20000041810 */
[----:B------:R-:W1:Y:S07]  /*5970*/  LDSM.16.M88.4 R148, [R231] ;  /* 0x00000000e794783b */ /* 0x000e6e0000000200 */
[C---:B------:R-:W-:Y:S08]  /*5980*/  HMMA.16816.F32.BF16 R20, R144.reuse, R152, R20 ;  /* 0x000000989014723c */ /* 0x040ff00000041814 */
[C---:B------:R-:W-:Y:S01]  /*5990*/  HMMA.16816.F32.BF16 R24, R144.reuse, R154, R24 ;  /* 0x0000009a9018723c */ /* 0x040fe20000041818 */
[----:B------:R-:W2:Y:S07]  /*59a0*/  LDSM.16.M88.4 R152, [R230] ;  /* 0x00000000e698783b */ /* 0x000eae0000000200 */
[C---:B-1----:R-:W-:Y:S08]  /*59b0*/  HMMA.16816.F32.BF16 R28, R144.reuse, R136, R28 ;  /* 0x00000088901c723c */ /* 0x042ff0000004181c */
[C---:B------:R-:W-:Y:S08]  /*59c0*/  HMMA.16816.F32.BF16 R32, R144.reuse, R138, R32 ;  /* 0x0000008a9020723c */ /* 0x040ff00000041820 */
[C---:B------:R-:W-:Y:S08]  /*59d0*/  HMMA.16816.F32.BF16 R36, R144.reuse, R148, R36 ;  /* 0x000000949024723c */ /* 0x040ff00000041824 */
[C---:B------:R-:W-:Y:S08]  /*59e0*/  HMMA.16816.F32.BF16 R40, R144.reuse, R150, R40 ;  /* 0x000000969028723c */ /* 0x040ff00000041828 */
[C---:B--2---:R-:W-:Y:S08]  /*59f0*/  HMMA.16816.F32.BF16 R44, R144.reuse, R152, R44 ;  /* 0x00000098902c723c */ /* 0x044ff0000004182c */
[C---:B------:R-:W-:Y:S04]  /*5a00*/  HMMA.16816.F32.BF16 R48, R144.reuse, R154, R48 ;  /* 0x0000009a9030723c */ /* 0x040fe80000041830 */
[----:B------:R-:W-:Y:S02]  /*5a10*/  IADD3 R0, P5, R156, UR9, RZ ;  /* 0x000000099c007c10 */ /* 0x000fe4000ffbe0ff */
[----:B------:R-:W1:Y:S02]  /*5a20*/  LDSM.16.M88.4 R156, [R229] ;  /* 0x00000000e59c783b */ /* 0x000e640000000200 */
[----:B------:R-:W-:Y:S04]  /*5a30*/  LEA R168, P4, R0, c[0x0][0x1f8], 0x1 ;  /* 0x00007e0000a87a11 */ /* 0x000fe800078808ff */
[----:B---3--:R-:W-:Y:S02]  /*5a40*/  IADD3.X R3, R3, UR8, RZ, P5, !PT ;  /* 0x0000000803037c10 */ /* 0x008fe4000affe4ff */
[----:B----4-:R-:W-:Y:S01]  /*5a50*/  IADD3 R2, P2, R2, UR9, RZ ;  /* 0x0000000902027c10 */ /* 0x010fe2000ff5e0ff */
[----:B------:R-:W-:Y:S01]  /*5a60*/  @UP1 USHF.R.S32.HI UR9, URZ, 0x1f, UR18 ;  /* 0x0000001f3f091899 */ /* 0x000fe20008011412 */
[----:B------:R-:W-:Y:S02]  /*5a70*/  LEA.HI.X R169, R0, c[0x0][0x1fc], R3, 0x1, P4 ;  /* 0x00007f0000a97a11 */ /* 0x000fe400020f0c03 */
[----:B------:R-:W-:Y:S01]  /*5a80*/  LEA R170, P1, R2, c[0x0][0x1f8], 0x1 ;  /* 0x00007e0002aa7a11 */ /* 0x000fe200078208ff */
[----:B------:R-:W-:Y:S01]  /*5a90*/  @UP1 UIMAD UR9, UR9, UR4, URZ ;  /* 0x00000004090912a4 */ /* 0x000fe2000f8e023f */
[----:B-----5:R-:W-:Y:S01]  /*5aa0*/  IADD3.X R68, R68, UR8, RZ, P2, !PT ;  /* 0x0000000844447c10 */ /* 0x020fe200097fe4ff */
[----:B------:R-:W-:Y:S01]  /*5ab0*/  @!PT LDS RZ, [RZ] ;  /* 0x00000000fffff984 */ /* 0x000fe20000000800 */
[----:B------:R-:W-:Y:S01]  /*5ac0*/  @!PT LDS RZ, [RZ] ;  /* 0x00000000fffff984 */ /* 0x000fe20000000800 */
[----:B------:R-:W-:Y:S01]  /*5ad0*/  @!PT LDS RZ, [RZ] ;  /* 0x00000000fffff984 */ /* 0x000fe20000000800 */
[----:B------:R2:W-:Y:S01]  /*5ae0*/  LDGSTS.E.BYPASS.LTC128B.128 [R235+0x100], [R168.64], !P3 ;  /* 0x00100000a8eb7fae */ /* 0x0005e2000d901d56 */
[----:B------:R-:W-:Y:S02]  /*5af0*/  @UP1 USHF.L.U32 UR8, UR24, 0x7, URZ ;  /* 0x0000000718081899 */ /* 0x000fe4000800063f */
[----:B------:R-:W-:Y:S01]  /*5b00*/  LEA.HI.X R171, R2, c[0x0][0x1fc], R68, 0x1, P1 ;  /* 0x00007f0002ab7a11 */ /* 0x000fe200008f0c44 */
[----:B------:R-:W-:Y:S01]  /*5b10*/  @UP1 UIMAD UR9, UR18, UR5, UR9 ;  /* 0x00000005120912a4 */ /* 0x000fe2000f8e0209 */
[----:B------:R-:W-:Y:S03]  /*5b20*/  IADD3 R2, P1, R168, UR16, RZ ;  /* 0x00000010a8027c10 */ /* 0x000fe6000ff3e0ff */
[----:B------:R3:W-:Y:S01]  /*5b30*/  LDGSTS.E.BYPASS.LTC128B.128 [R235+0x4100], [R170.64], !P0 ;  /* 0x04100000aaeb7fae */ /* 0x0007e2000c101d56 */
[----:B------:R-:W-:Y:S01]  /*5b40*/  IADD3.X R3, R169, UR15, RZ, P1, !PT ;  /* 0x0000000fa9037c10 */ /* 0x000fe20008ffe4ff */
[----:B------:R-:W-:Y:S01]  /*5b50*/  @UP1 UIADD3 UR9, UR25, UR9, URZ ;  /* 0x0000000919091290 */ /* 0x000fe2000fffe03f */
[----:B------:R-:W-:Y:S03]  /*5b60*/  IADD3 R136, P1, R2, UR16, RZ ;  /* 0x0000001002887c10 */ /* 0x000fe6000ff3e0ff */
[----:B------:R-:W-:Y:S01]  /*5b70*/  @UP1 USHF.L.U64.HI UR9, UR24, 0x7, UR9 ;  /* 0x0000000718091899 */ /* 0x000fe20008010209 */
[----:B------:R-:W-:Y:S01]  /*5b80*/  IADD3.X R137, R3, UR15, RZ, P1, !PT ;  /* 0x0000000f03897c10 */ /* 0x000fe20008ffe4ff */
[----:B------:R4:W-:Y:S01]  /*5b90*/  LDGSTS.E.BYPASS.LTC128B.128 [R235+0x1100], [R2.64], !P3 ;  /* 0x0110000002eb7fae */ /* 0x0009e2000d901d56 */
[----:B------:R-:W-:Y:S04]  /*5ba0*/  IADD3 R138, P2, R136, UR16, RZ ;  /* 0x00000010888a7c10 */ /* 0x000fe8000ff5e0ff */
[----:B------:R-:W-:Y:S03]  /*5bb0*/  IADD3.X R139, R137, UR15, RZ, P2, !PT ;  /* 0x0000000f898b7c10 */ /* 0x000fe600097fe4ff */
[----:B------:R4:W-:Y:S01]  /*5bc0*/  LDGSTS.E.BYPASS.LTC128B.128 [R235+0x5100], [R2.64+0x80], !P0 ;  /* 0x0510008002eb7fae */ /* 0x0009e2000c101d56 */
[C---:B-1----:R-:W-:Y:S03]  /*5bd0*/  HMMA.16816.F32.BF16 R52, R144.reuse, R156, R52 ;  /* 0x0000009c9034723c */ /* 0x042fe60000041834 */
[----:B--2---:R-:W-:Y:S04]  /*5be0*/  IADD3 R168, P4, R2, UR12, RZ ;  /* 0x0000000c02a87c10 */ /* 0x004fe8000ff9e0ff */
[----:B------:R1:W-:Y:S01]  /*5bf0*/  LDGSTS.E.BYPASS.LTC128B.128 [R235+0x2100], [R136.64], !P3 ;  /* 0x0210000088eb7fae */ /* 0x0003e2000d901d56 */
[C---:B------:R-:W-:Y:S04]  /*5c00*/  HMMA.16816.F32.BF16 R56, R144.reuse, R158, R56 ;  /* 0x0000009e9038723c */ /* 0x040fe80000041838 */
[----:B------:R-:W-:Y:S04]  /*5c10*/  IADD3.X R169, R3, UR11, RZ, P4, !PT ;  /* 0x0000000b03a97c10 */ /* 0x000fe8000a7fe4ff */
[C---:B------:R-:W-:Y:S01]  /*5c20*/  HMMA.16816.F32.BF16 R60, R144.reuse, R160, R60 ;  /* 0x000000a0903c723c */ /* 0x040fe2000004183c */
[----:B------:R3:W-:Y:S07]  /*5c30*/  LDGSTS.E.BYPASS.LTC128B.128 [R235+0x6100], [R168.64], !P0 ;  /* 0x06100000a8eb7fae */ /* 0x0007ee000c101d56 */
[----:B------:R-:W-:Y:S01]  /*5c40*/  HMMA.16816.F32.BF16 R64, R144, R162, R64 ;  /* 0x000000a29040723c */ /* 0x000fe20000041840 */
[----:B------:R1:W-:Y:S03]  /*5c50*/  LDGSTS.E.BYPASS.LTC128B.128 [R235+0x3100], [R138.64], !P3 ;  /* 0x031000008aeb7fae */ /* 0x0003e6000d901d56 */
[----:B----4-:R-:W-:Y:S04]  /*5c60*/  IADD3 R2, P1, R136, UR12, RZ ;  /* 0x0000000c88027c10 */ /* 0x010fe8000ff3e0ff */
[----:B------:R-:W-:Y:S02]  /*5c70*/  IADD3.X R3, R137, UR11, RZ, P1, !PT ;  /* 0x0000000b89037c10 */ /* 0x000fe40008ffe4ff */
[----:B------:R-:W-:Y:S03]  /*5c80*/  PLOP3.LUT P1, PT, PT, PT, UP1, 0x80, 0x0 ;  /* 0x000000000000781c */ /* 0x000fe60003f2f018 */
[----:B------:R2:W-:Y:S08]  /*5c90*/  LDGSTS.E.BYPASS.LTC128B.128 [R235+0x7100], [R2.64], !P0 ;  /* 0x0710000002eb7fae */ /* 0x0005f0000c101d56 */
[----:B---3--:R-:W-:Y:S08]  /*5ca0*/  LDSM.16.M88.4 R168, [R218+0x8900] ;  /* 0x00890000daa8783b */ /* 0x008ff00000000200 */
[----:B-1----:R-:W1:Y:S08]  /*5cb0*/  LDSM.16.M88.4 R136, [R218+0x8100] ;  /* 0x00810000da88783b */ /* 0x002e700000000200 */
[----:B------:R-:W3:Y:S08]  /*5cc0*/  LDSM.16.M88.4 R172, [R218+0x9100] ;  /* 0x00910000daac783b */ /* 0x000ef00000000200 */
[----:B------:R-:W0:Y:S08]  /*5cd0*/  LDGDEPBAR ;  /* 0x00000000000079af */ /* 0x000e300000000000 */
[----:B------:R-:W4:Y:S08]  /*5ce0*/  LDSM.16.M88.4 R148, [R218+0x9900] ;  /* 0x00990000da94783b */ /* 0x000f300000000200 */
[----:B------:R-:W5:Y:S01]  /*5cf0*/  LDSM.16.M88.4 R176, [R218+0xa100] ;  /* 0x00a10000dab0783b */ /* 0x000f620000000200 */
[C---:B-1----:R-:W-:Y:S07]  /*5d00*/  HMMA.16816.F32.BF16 R4, R164.reuse, R136, R4 ;  /* 0x00000088a404723c */ /* 0x042fee0000041804 */
[----:B------:R-:W1:Y:S01]  /*5d10*/  LDSM.16.M88.4 R152, [R218+0xa900] ;  /* 0x00a90000da98783b */ /* 0x000e620000000200 */
[C---:B------:R-:W-:Y:S07]  /*5d20*/  HMMA.16816.F32.BF16 R8, R164.reuse, R138, R8 ;  /* 0x0000008aa408723c */ /* 0x040fee0000041808 */
[----:B------:R-:W1:Y:S01]  /*5d30*/  LDSM.16.M88.4 R180, [R218+0xb100] ;  /* 0x00b10000dab4783b */ /* 0x000e620000000200 */
[C---:B------:R-:W-:Y:S07]  /*5d40*/  HMMA.16816.F32.BF16 R12, R164.reuse, R168, R12 ;  /* 0x000000a8a40c723c */ /* 0x040fee000004180c */
[----:B------:R-:W1:Y:S01]  /*5d50*/  LDSM.16.M88.4 R156, [R218+0xb900] ;  /* 0x00b90000da9c783b */ /* 0x000e620000000200 */
[C---:B------:R-:W-:Y:S07]  /*5d60*/  HMMA.16816.F32.BF16 R16, R164.reuse, R170, R16 ;  /* 0x000000aaa410723c */ /* 0x040fee0000041810 */
[----:B------:R-:W1:Y:S01]  /*5d70*/  LDSM.16.M88.4 R136, [R215] ;  /* 0x00000000d788783b */ /* 0x000e620000000200 */
[C---:B---3--:R-:W-:Y:S07]  /*5d80*/  HMMA.16816.F32.BF16 R20, R164.reuse, R172, R20 ;  /* 0x000000aca414723c */ /* 0x048fee0000041814 */
[----:B------:R-:W-:Y:S01]  /*5d90*/  LDSM.16.M88.4 R160, [R215+0x1000] ;  /* 0x00100000d7a0783b */ /* 0x000fe20000000200 */
[C---:B------:R-:W-:Y:S07]  /*5da0*/  HMMA.16816.F32.BF16 R24, R164.reuse, R174, R24 ;  /* 0x000000aea418723c */ /* 0x040fee0000041818 */
[----:B------:R-:W-:Y:S01]  /*5db0*/  LDSM.16.M88.4 R168, [R215+0x1800] ;  /* 0x00180000d7a8783b */ /* 0x000fe20000000200 */
[C---:B----4-:R-:W-:Y:S07]  /*5dc0*/  HMMA.16816.F32.BF16 R28, R164.reuse, R148, R28 ;  /* 0x00000094a41c723c */ /* 0x050fee000004181c */
[----:B------:R-:W-:Y:S01]  /*5dd0*/  LDSM.16.M88.4 R172, [R215+0x2000] ;  /* 0x00200000d7ac783b */ /* 0x000fe20000000200 */
[C---:B------:R-:W-:Y:S07]  /*5de0*/  HMMA.16816.F32.BF16 R32, R164.reuse, R150, R32 ;  /* 0x00000096a420723c */ /* 0x040fee0000041820 */
[----:B------:R-:W3:Y:S01]  /*5df0*/  LDSM.16.M88.4 R148, [R215+0x800] ;  /* 0x00080000d794783b */ /* 0x000ee20000000200 */
[C---:B-----5:R-:W-:Y:S07]  /*5e00*/  HMMA.16816.F32.BF16 R36, R164.reuse, R176, R36 ;  /* 0x000000b0a424723c */ /* 0x060fee0000041824 */
[----:B------:R-:W-:Y:S01]  /*5e10*/  LDSM.16.M88.4 R192, [R212+0xc100] ;  /* 0x00c10000d4c0783b */ /* 0x000fe20000000200 */
[C---:B------:R-:W-:Y:S07]  /*5e20*/  HMMA.16816.F32.BF16 R40, R164.reuse, R178, R40 ;  /* 0x000000b2a428723c */ /* 0x040fee0000041828 */
[----:B------:R-:W-:Y:S01]  /*5e30*/  LDSM.16.M88.4 R176, [R215+0x3000] ;  /* 0x00300000d7b0783b */ /* 0x000fe20000000200 */
[C---:B-1----:R-:W-:Y:S07]  /*5e40*/  HMMA.16816.F32.BF16 R44, R164.reuse, R152, R44 ;  /* 0x00000098a42c723c */ /* 0x042fee000004182c */
[----:B------:R-:W-:Y:S01]  /*5e50*/  LDSM.16.M88.4 R204, [R218+0xf900] ;  /* 0x00f90000dacc783b */ /* 0x000fe20000000200 */
[C---:B------:R-:W-:Y:S07]  /*5e60*/  HMMA.16816.F32.BF16 R48, R164.reuse, R154, R48 ;  /* 0x0000009aa430723c */ /* 0x040fee0000041830 */
[----:B------:R-:W1:Y:S01]  /*5e70*/  LDSM.16.M88.4 R152, [R215+0x2800] ;  /* 0x00280000d798783b */ /* 0x000e620000000200 */
[C---:B------:R-:W-:Y:S08]  /*5e80*/  HMMA.16816.F32.BF16 R52, R164.reuse, R180, R52 ;  /* 0x000000b4a434723c */ /* 0x040ff00000041834 */
[C---:B------:R-:W-:Y:S01]  /*5e90*/  HMMA.16816.F32.BF16 R56, R164.reuse, R182, R56 ;  /* 0x000000b6a438723c */ /* 0x040fe20000041838 */
[----:B------:R-:W4:Y:S07]  /*5ea0*/  LDSM.16.M88.4 R180, [R215+0x3800] ;  /* 0x00380000d7b4783b */ /* 0x000f2e0000000200 */
[C---:B------:R-:W-:Y:S08]  /*5eb0*/  HMMA.16816.F32.BF16 R60, R164.reuse, R156, R60 ;  /* 0x0000009ca43c723c */ /* 0x040ff0000004183c */
[----:B------:R-:W-:Y:S01]  /*5ec0*/  HMMA.16816.F32.BF16 R64, R164, R158, R64 ;  /* 0x0000009ea440723c */ /* 0x000fe20000041840 */
[----:B------:R-:W5:Y:S07]  /*5ed0*/  LDSM.16.M88.4 R156, [R212+0xc900] ;  /* 0x00c90000d49c783b */ /* 0x000f6e0000000200 */
[C---:B------:R-:W-:Y:S08]  /*5ee0*/  HMMA.16816.F32.BF16 R4, R184.reuse, R136, R4 ;  /* 0x00000088b804723c */ /* 0x040ff00000041804 */
[C---:B------:R-:W-:Y:S01]  /*5ef0*/  HMMA.16816.F32.BF16 R8, R184.reuse, R138, R8 ;  /* 0x0000008ab808723c */ /* 0x040fe20000041808 */
[----:B------:R-:W1:Y:S07]  /*5f00*/  LDSM.16.M88.4 R136, [R212+0xd100] ;  /* 0x00d10000d488783b */ /* 0x000e6e0000000200 */
[C---:B---3--:R-:W-:Y:S08]  /*5f10*/  HMMA.16816.F32.BF16 R12, R184.reuse, R148, R12 ;  /* 0x00000094b80c723c */ /* 0x048ff0000004180c */
[C---:B------:R-:W-:Y:S01]  /*5f20*/  HMMA.16816.F32.BF16 R16, R184.reuse, R150, R16 ;  /* 0x00000096b810723c */ /* 0x040fe20000041810 */
[----:B------:R-:W3:Y:S07]  /*5f30*/  LDSM.16.M88.4 R148, [R212+0xd900] ;  /* 0x00d90000d494783b */ /* 0x000eee0000000200 */
[C---:B------:R-:W-:Y:S08]  /*5f40*/  HMMA.16816.F32.BF16 R20, R184.reuse, R160, R20 ;  /* 0x000000a0b814723c */ /* 0x040ff00000041814 */
[C---:B------:R-:W-:Y:S01]  /*5f50*/  HMMA.16816.F32.BF16 R24, R184.reuse, R162, R24 ;  /* 0x000000a2b818723c */ /* 0x040fe20000041818 */
[----:B------:R-:W2:Y:S07]  /*5f60*/  LDSM.16.M88.4 R160, [R212+0xe100] ;  /* 0x00e10000d4a0783b */ /* 0x000eae0000000200 */
[C---:B------:R-:W-:Y:S08]  /*5f70*/  HMMA.16816.F32.BF16 R28, R184.reuse, R168, R28 ;  /* 0x000000a8b81c723c */ /* 0x040ff0000004181c */
[C---:B------:R-:W-:Y:S01]  /*5f80*/  HMMA.16816.F32.BF16 R32, R184.reuse, R170, R32 ;  /* 0x000000aab820723c */ /* 0x040fe20000041820 */
[----:B------:R-:W-:Y:S07]  /*5f90*/  LDSM.16.M88.4 R168, [R212+0xf100] ;  /* 0x00f10000d4a8783b */ /* 0x000fee0000000200 */
[C---:B------:R-:W-:Y:S08]  /*5fa0*/  HMMA.16816.F32.BF16 R36, R184.reuse, R172, R36 ;  /* 0x000000acb824723c */ /* 0x040ff00000041824 */
[C---:B------:R-:W-:Y:S01]  /*5fb0*/  HMMA.16816.F32.BF16 R40, R184.reuse, R174, R40 ;  /* 0x000000aeb828723c */ /* 0x040fe20000041828 */
[----:B------:R-:W-:Y:S07]  /*5fc0*/  LDSM.16.M88.4 R172, [R212+0xf900] ;  /* 0x00f90000d4ac783b */ /* 0x000fee0000000200 */
[C---:B-1----:R-:W-:Y:S08]  /*5fd0*/  HMMA.16816.F32.BF16 R44, R184.reuse, R152, R44 ;  /* 0x00000098b82c723c */ /* 0x042ff0000004182c */
[C---:B------:R-:W-:Y:S01]  /*5fe0*/  HMMA.16816.F32.BF16 R48, R184.reuse, R154, R48 ;  /* 0x0000009ab830723c */ /* 0x040fe20000041830 */
[----:B------:R-:W1:Y:S07]  /*5ff0*/  LDSM.16.M88.4 R152, [R212+0xe900] ;  /* 0x00e90000d498783b */ /* 0x000e6e0000000200 */
[C---:B------:R-:W-:Y:S08]  /*6000*/  HMMA.16816.F32.BF16 R52, R184.reuse, R176, R52 ;  /* 0x000000b0b834723c */ /* 0x040ff00000041834 */
[C---:B------:R-:W-:Y:S01]  /*6010*/  HMMA.16816.F32.BF16 R56, R184.reuse, R178, R56 ;  /* 0x000000b2b838723c */ /* 0x040fe20000041838 */
[----:B------:R-:W1:Y:S07]  /*6020*/  LDSM.16.M88.4 R176, [R227] ;  /* 0x00000000e3b0783b */ /* 0x000e6e0000000200 */
[C---:B----4-:R-:W-:Y:S08]  /*6030*/  HMMA.16816.F32.BF16 R60, R184.reuse, R180, R60 ;  /* 0x000000b4b83c723c */ /* 0x050ff0000004183c */
[----:B------:R-:W-:Y:S01]  /*6040*/  HMMA.16816.F32.BF16 R64, R184, R182, R64 ;  /* 0x000000b6b840723c */ /* 0x000fe20000041840 */
[----:B------:R-:W4:Y:S07]  /*6050*/  LDSM.16.M88.4 R180, [R226] ;  /* 0x00000000e2b4783b */ /* 0x000f2e0000000200 */
[C---:B------:R-:W-:Y:S08]  /*6060*/  HMMA.16816.F32.BF16 R4, R188.reuse, R192, R4 ;  /* 0x000000c0bc04723c */ /* 0x040ff00000041804 */
[C---:B------:R-:W-:Y:S01]  /*6070*/  HMMA.16816.F32.BF16 R8, R188.reuse, R194, R8 ;  /* 0x000000c2bc08723c */ /* 0x040fe20000041808 */
[----:B------:R-:W1:Y:S07]  /*6080*/  LDSM.16.M88.4 R192, [R225] ;  /* 0x00000000e1c0783b */ /* 0x000e6e0000000200 */
[C---:B-----5:R-:W-:Y:S08]  /*6090*/  HMMA.16816.F32.BF16 R12, R188.reuse, R156, R12 ;  /* 0x0000009cbc0c723c */ /* 0x060ff0000004180c */
[C---:B------:R-:W-:Y:S01]  /*60a0*/  HMMA.16816.F32.BF16 R16, R188.reuse, R158, R16 ;  /* 0x0000009ebc10723c */ /* 0x040fe20000041810 */
[----:B------:R-:W5:Y:S07]  /*60b0*/  LDSM.16.M88.4 R156, [R224] ;  /* 0x00000000e09c783b */ /* 0x000f6e0000000200 */
[C---:B------:R-:W-:Y:S08]  /*60c0*/  HMMA.16816.F32.BF16 R20, R188.reuse, R136, R20 ;  /* 0x00000088bc14723c */ /* 0x040ff00000041814 */
[C---:B------:R-:W-:Y:S01]  /*60d0*/  HMMA.16816.F32.BF16 R24, R188.reuse, R138, R24 ;  /* 0x0000008abc18723c */ /* 0x040fe20000041818 */
[----:B------:R-:W4:Y:S07]  /*60e0*/  LDSM.16.M88.4 R136, [R223] ;  /* 0x00000000df88783b */ /* 0x000f2e0000000200 */
[C---:B---3--:R-:W-:Y:S08]  /*60f0*/  HMMA.16816.F32.BF16 R28, R188.reuse, R148, R28 ;  /* 0x00000094bc1c723c */ /* 0x048ff0000004181c */
[C---:B------:R-:W-:Y:S01]  /*6100*/  HMMA.16816.F32.BF16 R32, R188.reuse, R150, R32 ;  /* 0x00000096bc20723c */ /* 0x040fe20000041820 */
[----:B------:R-:W3:Y:S07]  /*6110*/  LDSM.16.M88.4 R148, [R222] ;  /* 0x00000000de94783b */ /* 0x000eee0000000200 */
[C---:B--2---:R-:W-:Y:S08]  /*6120*/  HMMA.16816.F32.BF16 R36, R188.reuse, R160, R36 ;  /* 0x000000a0bc24723c */ /* 0x044ff00000041824 */
[C---:B------:R-:W-:Y:S01]  /*6130*/  HMMA.16816.F32.BF16 R40, R188.reuse, R162, R40 ;  /* 0x000000a2bc28723c */ /* 0x040fe20000041828 */
[----:B------:R-:W-:Y:S07]  /*6140*/  LDSM.16.M88.4 R160, [R220] ;  /* 0x00000000dca0783b */ /* 0x000fee0000000200 */
[C---:B-1----:R-:W-:Y:S08]  /*6150*/  HMMA.16816.F32.BF16 R44, R188.reuse, R152, R44 ;  /* 0x00000098bc2c723c */ /* 0x042ff0000004182c */
[C---:B------:R-:W-:Y:S01]  /*6160*/  HMMA.16816.F32.BF16 R48, R188.reuse, R154, R48 ;  /* 0x0000009abc30723c */ /* 0x040fe20000041830 */
[----:B------:R-:W1:Y:S07]  /*6170*/  LDSM.16.M88.4 R152, [R221] ;  /* 0x00000000dd98783b */ /* 0x000e6e0000000200 */
[C---:B------:R-:W-:Y:S08]  /*6180*/  HMMA.16816.F32.BF16 R52, R188.reuse, R168, R52 ;  /* 0x000000a8bc34723c */ /* 0x040ff00000041834 */
[C---:B------:R-:W-:Y:S01]  /*6190*/  HMMA.16816.F32.BF16 R56, R188.reuse, R170, R56 ;  /* 0x000000aabc38723c */ /* 0x040fe20000041838 */
[----:B------:R-:W-:Y:S07]  /*61a0*/  LDSM.16.M88.4 R168, [R218+0xd100] ;  /* 0x00d10000daa8783b */ /* 0x000fee0000000200 */
[C---:B------:R-:W-:Y:S08]  /*61b0*/  HMMA.16816.F32.BF16 R60, R188.reuse, R172, R60 ;  /* 0x000000acbc3c723c */ /* 0x040ff0000004183c */
[----:B------:R-:W-:Y:S01]  /*61c0*/  HMMA.16816.F32.BF16 R64, R188, R174, R64 ;  /* 0x000000aebc40723c */ /* 0x000fe20000041840 */
[----:B------:R-:W-:Y:S07]  /*61d0*/  LDSM.16.M88.4 R172, [R218+0xd900] ;  /* 0x00d90000daac783b */ /* 0x000fee0000000200 */
[C---:B------:R-:W-:Y:S08]  /*61e0*/  HMMA.16816.F32.BF16 R4, R196.reuse, R176, R4 ;  /* 0x000000b0c404723c */ /* 0x040ff00000041804 */
[C---:B------:R-:W-:Y:S01]  /*61f0*/  HMMA.16816.F32.BF16 R8, R196.reuse, R178, R8 ;  /* 0x000000b2c408723c */ /* 0x040fe20000041808 */
[----:B------:R-:W-:Y:S07]  /*6200*/  LDSM.16.M88.4 R176, [R218+0xe100] ;  /* 0x00e10000dab0783b */ /* 0x000fee0000000200 */
[C---:B----4-:R-:W-:Y:S08]  /*6210*/  HMMA.16816.F32.BF16 R12, R196.reuse, R180, R12 ;  /* 0x000000b4c40c723c */ /* 0x050ff0000004180c */
[C---:B------:R-:W-:Y:S01]  /*6220*/  HMMA.16816.F32.BF16 R16, R196.reuse, R182, R16 ;  /* 0x000000b6c410723c */ /* 0x040fe20000041810 */
[----:B------:R-:W-:Y:S07]  /*6230*/  LDSM.16.M88.4 R180, [R218+0xe900] ;  /* 0x00e90000dab4783b */ /* 0x000fee0000000200 */
[C---:B------:R-:W-:Y:S08]  /*6240*/  HMMA.16816.F32.BF16 R20, R196.reuse, R192, R20 ;  /* 0x000000c0c414723c */ /* 0x040ff00000041814 */
[C---:B------:R-:W-:Y:S01]  /*6250*/  HMMA.16816.F32.BF16 R24, R196.reuse, R194, R24 ;  /* 0x000000c2c418723c */ /* 0x040fe20000041818 */
[----:B------:R-:W-:Y:S07]  /*6260*/  LDSM.16.M88.4 R192, [R218+0xf100] ;  /* 0x00f10000dac0783b */ /* 0x000fee0000000200 */
[C---:B-----5:R-:W-:Y:S08]  /*6270*/  HMMA.16816.F32.BF16 R28, R196.reuse, R156, R28 ;  /* 0x0000009cc41c723c */ /* 0x060ff0000004181c */
[C---:B------:R-:W-:Y:S01]  /*6280*/  HMMA.16816.F32.BF16 R32, R196.reuse, R158, R32 ;  /* 0x0000009ec420723c */ /* 0x040fe20000041820 */
[----:B------:R-:W2:Y:S07]  /*6290*/  LDSM.16.M88.4 R156, [R218+0xc100] ;  /* 0x00c10000da9c783b */ /* 0x000eae0000000200 */
[C---:B------:R-:W-:Y:S08]  /*62a0*/  HMMA.16816.F32.BF16 R36, R196.reuse, R136, R36 ;  /* 0x00000088c424723c */ /* 0x040ff00000041824 */
[C---:B------:R-:W-:Y:S01]  /*62b0*/  HMMA.16816.F32.BF16 R40, R196.reuse, R138, R40 ;  /* 0x0000008ac428723c */ /* 0x040fe20000041828 */
[----:B------:R-:W4:Y:S07]  /*62c0*/  LDSM.16.M88.4 R136, [R218+0xc900] ;  /* 0x00c90000da88783b */ /* 0x000f2e0000000200 */
[C---:B---3--:R-:W-:Y:S08]  /*62d0*/  HMMA.16816.F32.BF16 R44, R196.reuse, R148, R44 ;  /* 0x00000094c42c723c */ /* 0x048ff0000004182c */
[C---:B------:R-:W-:Y:S01]  /*62e0*/  HMMA.16816.F32.BF16 R48, R196.reuse, R150, R48 ;  /* 0x00000096c430723c */ /* 0x040fe20000041830 */
[----:B------:R-:W3:Y:S07]  /*62f0*/  LDSM.16.M88.4 R148, [R215+0x4000] ;  /* 0x00400000d794783b */ /* 0x000eee0000000200 */
[C---:B-1----:R-:W-:Y:S08]  /*6300*/  HMMA.16816.F32.BF16 R52, R196.reuse, R152, R52 ;  /* 0x00000098c434723c */ /* 0x042ff00000041834 */
[C---:B------:R-:W-:Y:S08]  /*6310*/  HMMA.16816.F32.BF16 R56, R196.reuse, R154, R56 ;  /* 0x0000009ac438723c */ /* 0x040ff00000041838 */
[C---:B------:R-:W-:Y:S08]  /*6320*/  HMMA.16816.F32.BF16 R60, R196.reuse, R160, R60 ;  /* 0x000000a0c43c723c */ /* 0x040ff0000004183c */
[----:B------:R-:W-:Y:S08]  /*6330*/  HMMA.16816.F32.BF16 R64, R196, R162, R64 ;  /* 0x000000a2c440723c */ /* 0x000ff00000041840 */
[C---:B--2---:R-:W-:Y:S08]  /*6340*/  HMMA.16816.F32.BF16 R4, R200.reuse, R156, R4 ;  /* 0x0000009cc804723c */ /* 0x044ff00000041804 */
[C---:B------:R-:W-:Y:S08]  /*6350*/  HMMA.16816.F32.BF16 R8, R200.reuse, R158, R8 ;  /* 0x0000009ec808723c */ /* 0x040ff00000041808 */
[C---:B----4-:R-:W-:Y:S08]  /*6360*/  HMMA.16816.F32.BF16 R12, R200.reuse, R136, R12 ;  /* 0x00000088c80c723c */ /* 0x050ff0000004180c */
[C---:B------:R-:W-:Y:S01]  /*6370*/  HMMA.16816.F32.BF16 R16, R200.reuse, R138, R16 ;  /* 0x0000008ac810723c */ /* 0x040fe20000041810 */
[----:B------:R-:W1:Y:S07]  /*6380*/  LDSM.16.M88.4 R136, [R215+0x4800] ;  /* 0x00480000d788783b */ /* 0x000e6e0000000200 */
[C---:B------:R-:W-:Y:S08]  /*6390*/  HMMA.16816.F32.BF16 R20, R200.reuse, R168, R20 ;  /* 0x000000a8c814723c */ /* 0x040ff00000041814 */
        /* <DEDUP_REMOVED lines=10> */
[----:B------:R-:W-:Y:S08]  /*6440*/  HMMA.16816.F32.BF16 R64, R200, R206, R64 ;  /* 0x000000cec840723c */ /* 0x000ff00000041840 */
[C---:B---3--:R-:W-:Y:S08]  /*6450*/  HMMA.16816.F32.BF16 R4, R208.reuse, R148, R4 ;  /* 0x00000094d004723c */ /* 0x048ff00000041804 */
[C---:B------:R-:W-:Y:S08]  /*6460*/  HMMA.16816.F32.BF16 R8, R208.reuse, R150, R8 ;  /* 0x00000096d008723c */ /* 0x040ff00000041808 */
[C---:B-1----:R-:W-:Y:S08]  /*6470*/  HMMA.16816.F32.BF16 R12, R208.reuse, R136, R12 ;  /* 0x00000088d00c723c */ /* 0x042ff0000004180c */
[----:B------:R-:W-:Y:S01]  /*6480*/  FMUL.FTZ R4, R4, c[0x0][0x320] ;  /* 0x0000c80004047a20 */ /* 0x000fe20000410000 */
[C---:B------:R-:W-:Y:S03]  /*6490*/  HMMA.16816.F32.BF16 R16, R208.reuse, R138, R16 ;  /* 0x0000008ad010723c */ /* 0x040fe60000041810 */
[----:B------:R-:W-:Y:S01]  /*64a0*/  MUFU.TANH R150, R4 ;  /* 0x0000000400967308 */ /* 0x000fe20000002400 */
[----:B------:R-:W-:Y:S02]  /*64b0*/  FMUL.FTZ R5, R5, c[0x0][0x320] ;  /* 0x0000c80005057a20 */ /* 0x000fe40000410000 */
[----:B------:R-:W-:Y:S02]  /*64c0*/  FMUL.FTZ R6, R6, c[0x0][0x320] ;  /* 0x0000c80006067a20 */ /* 0x000fe40000410000 */
[----:B------:R-:W-:Y:S04]  /*64d0*/  FMUL.FTZ R7, R7, c[0x0][0x320] ;  /* 0x0000c80007077a20 */ /* 0x000fe80000410000 */
[----:B------:R-:W-:Y:S01]  /*64e0*/  FMUL.FTZ R8, R8, c[0x0][0x320] ;  /* 0x0000c80008087a20 */ /* 0x000fe20000410000 */
[----:B------:R-:W-:Y:S01]  /*64f0*/  MUFU.TANH R149, R5 ;  /* 0x0000000500957308 */ /* 0x000fe20000002400 */
[----:B------:R-:W-:Y:S02]  /*6500*/  FMUL.FTZ R9, R9, c[0x0][0x320] ;  /* 0x0000c80009097a20 */ /* 0x000fe40000410000 */
[----:B------:R-:W-:Y:S02]  /*6510*/  FMUL.FTZ R10, R10, c[0x0][0x320] ;  /* 0x0000c8000a0a7a20 */ /* 0x000fe40000410000 */
[----:B------:R-:W-:Y:S02]  /*6520*/  FMUL.FTZ R11, R11, c[0x0][0x320] ;  /* 0x0000c8000b0b7a20 */ /* 0x000fe40000410000 */
[----:B------:R-:W-:Y:S02]  /*6530*/  FMUL.FTZ R15, R15, c[0x0][0x320] ;  /* 0x0000c8000f0f7a20 */ /* 0x000fe40000410000 */
[----:B------:R-:W-:Y:S01]  /*6540*/  FMUL.FTZ R13, R13, c[0x0][0x320] ;  /* 0x0000c8000d0d7a20 */ /* 0x000fe20000410000 */
[----:B------:R-:W1:Y:S01]  /*6550*/  MUFU.TANH R154, R6 ;  /* 0x00000006009a7308 */ /* 0x000e620000002400 */
[----:B------:R-:W-:Y:S02]  /*6560*/  FMUL.FTZ R14, R14, c[0x0][0x320] ;  /* 0x0000c8000e0e7a20 */ /* 0x000fe40000410000 */
[----:B------:R-:W-:Y:S02]  /*6570*/  FMUL.FTZ R16, R16, c[0x0][0x320] ;  /* 0x0000c80010107a20 */ /* 0x000fe40000410000 */
[----:B------:R-:W-:Y:S02]  /*6580*/  FMUL.FTZ R17, R17, c[0x0][0x320] ;  /* 0x0000c80011117a20 */ /* 0x000fe40000410000 */
[----:B------:R-:W-:Y:S02]  /*6590*/  FMUL.FTZ R18, R18, c[0x0][0x320] ;  /* 0x0000c80012127a20 */ /* 0x000fe40000410000 */
[----:B------:R-:W-:Y:S01]  /*65a0*/  FMUL.FTZ R19, R19, c[0x0][0x320] ;  /* 0x0000c80013137a20 */ /* 0x000fe20000410000 */
[----:B------:R2:W3:Y:S01]  /*65b0*/  MUFU.TANH R155, R7 ;  /* 0x00000007009b7308 */ /* 0x0004e20000002400 */
[----:B------:R-:W-:Y:S09]  /*65c0*/  FMUL.FTZ R12, R12, c[0x0][0x320] ;  /* 0x0000c8000c0c7a20 */ /* 0x000ff20000410000 */
[----:B------:R-:W-:Y:S01]  /*65d0*/  MUFU.TANH R151, R8 ;  /* 0x0000000800977308 */ /* 0x000fe20000002400 */
[----:B-1----:R-:W-:Y:S09]  /*65e0*/  FMNMX.FTZ R2, R154, R70, !PT ;  /* 0x000000469a027209 */ /* 0x002ff20007810000 */
[----:B------:R-:W-:Y:S01]  /*65f0*/  MUFU.TANH R148, R9 ;  /* 0x0000000900947308 */ /* 0x000fe20000002400 */
[----:B--2---:R-:W1:Y:S01]  /*6600*/  LDSM.16.M88.4 R4, [R215+0x5000] ;  /* 0x00500000d704783b */ /* 0x004e620000000200 */
[----:B---3--:R-:W-:Y:S08]  /*6610*/  FMNMX.FTZ R2, R155, R2, !PT ;  /* 0x000000029b027209 */ /* 0x008ff00007810000 */
[----:B------:R-:W2:Y:S10]  /*6620*/  MUFU.TANH R152, R10 ;  /* 0x0000000a00987308 */ /* 0x000eb40000002400 */
[----:B------:R3:W4:Y:S10]  /*6630*/  MUFU.TANH R153, R11 ;  /* 0x0000000b00997308 */ /* 0x0007340000002400 */
[----:B------:R-:W-:Y:S01]  /*6640*/  MUFU.TANH R138, R12 ;  /* 0x0000000c008a7308 */ /* 0x000fe20000002400 */
[----:B--2---:R-:W-:Y:S09]  /*6650*/  FMNMX.FTZ R2, R152, R2, !PT ;  /* 0x0000000298027209 */ /* 0x004ff20007810000 */
[----:B------:R-:W-:Y:S01]  /*6660*/  MUFU.TANH R139, R13 ;  /* 0x0000000d008b7308 */ /* 0x000fe20000002400 */
[----:B---3--:R-:W2:Y:S01]  /*6670*/  LDSM.16.M88.4 R8, [R215+0x5800] ;  /* 0x00580000d708783b */ /* 0x008ea20000000200 */
[C---:B-1----:R-:W-:Y:S03]  /*6680*/  HMMA.16816.F32.BF16 R20, R208.reuse, R4, R20 ;  /* 0x00000004d014723c */ /* 0x042fe60000041814 */
[----:B----4-:R-:W-:Y:S05]  /*6690*/  FMNMX.FTZ R2, R153, R2, !PT ;  /* 0x0000000299027209 */ /* 0x010fea0007810000 */
[----:B------:R-:W1:Y:S01]  /*66a0*/  MUFU.TANH R158, R14 ;  /* 0x0000000e009e7308 */ /* 0x000e620000002400 */
[C---:B------:R-:W-:Y:S01]  /*66b0*/  HMMA.16816.F32.BF16 R24, R208.reuse, R6, R24 ;  /* 0x00000006d018723c */ /* 0x040fe20000041818 */
[----:B------:R-:W3:Y:S08]  /*66c0*/  LDSM.16.M88.4 R4, [R215+0x6000] ;  /* 0x00600000d704783b */ /* 0x000ef00000000200 */
[----:B------:R-:W-:Y:S06]  /*66d0*/  MUFU.TANH R156, R16 ;  /* 0x00000010009c7308 */ /* 0x000fec0000002400 */
[----:B------:R-:W-:Y:S04]  /*66e0*/  FMUL.FTZ R20, R20, c[0x0][0x320] ;  /* 0x0000c80014147a20 */ /* 0x000fe80000410000 */
[----:B------:R-:W4:Y:S01]  /*66f0*/  MUFU.TANH R160, R15 ;  /* 0x0000000f00a07308 */ /* 0x000f220000002400 */
[----:B------:R-:W-:Y:S02]  /*6700*/  FMUL.FTZ R21, R21, c[0x0][0x320] ;  /* 0x0000c80015157a20 */ /* 0x000fe40000410000 */
[----:B------:R-:W-:Y:S01]  /*6710*/  FMUL.FTZ R22, R22, c[0x0][0x320] ;  /* 0x0000c80016167a20 */ /* 0x000fe20000410000 */
[----:B-1----:R-:W-:Y:S01]  /*6720*/  FMNMX.FTZ R2, R158, R2, !PT ;  /* 0x000000029e027209 */ /* 0x002fe20007810000 */
[----:B------:R-:W-:Y:S02]  /*6730*/  FMUL.FTZ R23, R23, c[0x0][0x320] ;  /* 0x0000c80017177a20 */ /* 0x000fe40000410000 */
[----:B------:R-:W-:Y:S02]  /*6740*/  FMUL.FTZ R24, R24, c[0x0][0x320] ;  /* 0x0000c80018187a20 */ /* 0x000fe40000410000 */
[----:B------:R-:W-:Y:S01]  /*6750*/  FMUL.FTZ R25, R25, c[0x0][0x320] ;  /* 0x0000c80019197a20 */ /* 0x000fe20000410000 */
[----:B------:R-:W-:Y:S01]  /*6760*/  MUFU.TANH R157, R17 ;  /* 0x00000011009d7308 */ /* 0x000fe20000002400 */
[----:B------:R-:W-:Y:S02]  /*6770*/  FMUL.FTZ R26, R26, c[0x0][0x320] ;  /* 0x0000c8001a1a7a20 */ /* 0x000fe40000410000 */
[----:B------:R-:W-:Y:S01]  /*6780*/  FMUL.FTZ R27, R27, c[0x0][0x320] ;  /* 0x0000c8001b1b7a20 */ /* 0x000fe20000410000 */
[C---:B--2---:R-:W-:Y:S06]  /*6790*/  HMMA.16816.F32.BF16 R28, R208.reuse, R8, R28 ;  /* 0x00000008d01c723c */ /* 0x044fec000004181c */
[----:B------:R-:W1:Y:S02]  /*67a0*/  MUFU.TANH R159, R18 ;  /* 0x00000012009f7308 */ /* 0x000e640000002400 */
[C---:B------:R-:W-:Y:S01]  /*67b0*/  HMMA.16816.F32.BF16 R32, R208.reuse, R10, R32 ;  /* 0x0000000ad020723c */ /* 0x040fe20000041820 */
[----:B------:R-:W2:Y:S03]  /*67c0*/  LDSM.16.M88.4 R8, [R215+0x6800] ;  /* 0x00680000d708783b */ /* 0x000ea60000000200 */
[----:B----4-:R-:W-:Y:S04]  /*67d0*/  FMNMX.FTZ R2, R160, R2, !PT ;  /* 0x00000002a0027209 */ /* 0x010fe80007810000 */
[----:B------:R-:W-:Y:S01]  /*67e0*/  MUFU.TANH R162, R20 ;  /* 0x0000001400a27308 */ /* 0x000fe20000002400 */
[C---:B---3--:R-:W-:Y:S07]  /*67f0*/  HMMA.16816.F32.BF16 R36, R208.reuse, R4, R36 ;  /* 0x00000004d024723c */ /* 0x048fee0000041824 */
[----:B------:R-:W-:Y:S01]  /*6800*/  FMUL.FTZ R28, R28, c[0x0][0x320] ;  /* 0x0000c8001c1c7a20 */ /* 0x000fe20000410000 */
[C---:B------:R-:W-:Y:S01]  /*6810*/  HMMA.16816.F32.BF16 R40, R208.reuse, R6, R40 ;  /* 0x00000006d028723c */ /* 0x040fe20000041828 */
[----:B------:R-:W3:Y:S01]  /*6820*/  MUFU.TANH R161, R19 ;  /* 0x0000001300a17308 */ /* 0x000ee20000002400 */
[----:B------:R-:W4:Y:S02]  /*6830*/  LDSM.16.M88.4 R4, [R215+0x7000] ;  /* 0x00700000d704783b */ /* 0x000f240000000200 */
[----:B------:R-:W-:Y:S01]  /*6840*/  FMUL.FTZ R29, R29, c[0x0][0x320] ;  /* 0x0000c8001d1d7a20 */ /* 0x000fe20000410000 */
[----:B-1----:R-:W-:Y:S01]  /*6850*/  FMNMX.FTZ R2, R159, R2, !PT ;  /* 0x000000029f027209 */ /* 0x002fe20007810000 */
[----:B------:R-:W-:Y:S02]  /*6860*/  FMUL.FTZ R30, R30, c[0x0][0x320] ;  /* 0x0000c8001e1e7a20 */ /* 0x000fe40000410000 */
[----:B------:R-:W-:Y:S03]  /*6870*/  FMUL.FTZ R31, R31, c[0x0][0x320] ;  /* 0x0000c8001f1f7a20 */ /* 0x000fe60000410000 */
[----:B------:R-:W-:Y:S01]  /*6880*/  MUFU.TANH R171, R21 ;  /* 0x0000001500ab7308 */ /* 0x000fe20000002400 */
[----:B------:R-:W-:Y:S02]  /*6890*/  FMUL.FTZ R33, R33, c[0x0][0x320] ;  /* 0x0000c80021217a20 */ /* 0x000fe40000410000 */
[----:B------:R-:W-:Y:S02]  /*68a0*/  FMUL.FTZ R34, R34, c[0x0][0x320] ;  /* 0x0000c80022227a20 */ /* 0x000fe40000410000 */
[----:B------:R-:W-:Y:S02]  /*68b0*/  FMUL.FTZ R36, R36, c[0x0][0x320] ;  /* 0x0000c80024247a20 */ /* 0x000fe40000410000 */
[----:B------:R-:W-:Y:S02]  /*68c0*/  FMUL.FTZ R37, R37, c[0x0][0x320] ;  /* 0x0000c80025257a20 */ /* 0x000fe40000410000 */
[----:B------:R-:W-:Y:S01]  /*68d0*/  FMUL.FTZ R38, R38, c[0x0][0x320] ;  /* 0x0000c80026267a20 */ /* 0x000fe20000410000 */
[----:B------:R-:W1:Y:S01]  /*68e0*/  MUFU.TANH R175, R22 ;  /* 0x0000001600af7308 */ /* 0x000e620000002400 */
[----:B------:R-:W-:Y:S01]  /*68f0*/  FMUL.FTZ R39, R39, c[0x0][0x320] ;  /* 0x0000c80027277a20 */ /* 0x000fe20000410000 */
[C---:B--2---:R-:W-:Y:S03]  /*6900*/  HMMA.16816.F32.BF16 R44, R208.reuse, R8, R44 ;  /* 0x00000008d02c723c */ /* 0x044fe6000004182c */
[----:B------:R-:W-:Y:S01]  /*6910*/  FMUL.FTZ R35, R35, c[0x0][0x320] ;  /* 0x0000c80023237a20 */ /* 0x000fe20000410000 */
[----:B---3--:R-:W-:Y:S01]  /*6920*/  FMNMX.FTZ R2, R161, R2, !PT ;  /* 0x00000002a1027209 */ /* 0x008fe20007810000 */
[----:B------:R-:W-:Y:S03]  /*6930*/  FMUL.FTZ R32, R32, c[0x0][0x320] ;  /* 0x0000c80020207a20 */ /* 0x000fe60000410000 */
[----:B------:R-:W-:Y:S01]  /*6940*/  MUFU.TANH R173, R24 ;  /* 0x0000001800ad7308 */ /* 0x000fe20000002400 */
[C---:B------:R-:W-:Y:S01]  /*6950*/  HMMA.16816.F32.BF16 R48, R208.reuse, R10, R48 ;  /* 0x0000000ad030723c */ /* 0x040fe20000041830 */
[----:B------:R-:W2:Y:S01]  /*6960*/  LDSM.16.M88.4 R8, [R215+0x7800] ;  /* 0x00780000d708783b */ /* 0x000ea20000000200 */
[----:B------:R-:W-:Y:S04]  /*6970*/  DEPBAR.LE SB0, 0x0 ;  /* 0x000080000000791a */ /* 0x000fe80000000000 */
[----:B------:R-:W-:Y:S02]  /*6980*/  FMUL.FTZ R41, R41, c[0x0][0x320] ;  /* 0x0000c80029297a20 */ /* 0x000fe40000410000 */
[----:B------:R-:W-:Y:S01]  /*6990*/  FMUL.FTZ R42, R42, c[0x0][0x320] ;  /* 0x0000c8002a2a7a20 */ /* 0x000fe20000410000 */
[----:B------:R-:W3:Y:S01]  /*69a0*/  MUFU.TANH R176, R23 ;  /* 0x0000001700b07308 */ /* 0x000ee20000002400 */
[C---:B----4-:R-:W-:Y:S01]  /*69b0*/  HMMA.16816.F32.BF16 R52, R208.reuse, R4, R52 ;  /* 0x00000004d034723c */ /* 0x050fe20000041834 */
[----:B------:R-:W4:Y:S04]  /*69c0*/  LDL R5, [R1+0xc] ;  /* 0x00000c0001057983 */ /* 0x000f280000100800 */
[----:B------:R-:W-:Y:S01]  /*69d0*/  FMUL.FTZ R43, R43, c[0x0][0x320] ;  /* 0x0000c8002b2b7a20 */ /* 0x000fe20000410000 */
[----:B-1----:R-:W-:Y:S01]  /*69e0*/  FMNMX.FTZ R2, R175, R2, !PT ;  /* 0x00000002af027209 */ /* 0x002fe20007810000 */
[----:B------:R-:W-:Y:S01]  /*69f0*/  FMUL.FTZ R44, R44, c[0x0][0x320] ;  /* 0x0000c8002c2c7a20 */ /* 0x000fe20000410000 */
[C---:B------:R-:W-:Y:S01]  /*6a00*/  HMMA.16816.F32.BF16 R56, R208.reuse, R6, R56 ;  /* 0x00000006d038723c */ /* 0x040fe20000041838 */
[----:B------:R-:W-:Y:S01]  /*6a10*/  MUFU.TANH R172, R25 ;  /* 0x0000001900ac7308 */ /* 0x000fe20000002400 */
[----:B------:R-:W5:Y:S02]  /*6a20*/  LDL.64 R6, [R1+0x38] ;  /* 0x0000380001067983 */ /* 0x000f640000100a00 */
[----:B------:R-:W-:Y:S02]  /*6a30*/  FMUL.FTZ R45, R45, c[0x0][0x320] ;  /* 0x0000c8002d2d7a20 */ /* 0x000fe40000410000 */
[----:B------:R-:W-:Y:S02]  /*6a40*/  FMUL.FTZ R46, R46, c[0x0][0x320] ;  /* 0x0000c8002e2e7a20 */ /* 0x000fe40000410000 */
[----:B------:R-:W-:Y:S03]  /*6a50*/  FMUL.FTZ R47, R47, c[0x0][0x320] ;  /* 0x0000c8002f2f7a20 */ /* 0x000fe60000410000 */
[----:B------:R-:W1:Y:S01]  /*6a60*/  MUFU.TANH R174, R26 ;  /* 0x0000001a00ae7308 */ /* 0x000e620000002400 */
[----:B------:R-:W-:Y:S01]  /*6a70*/  BAR.SYNC.DEFER_BLOCKING 0x0 ;  /* 0x0000000000007b1d */ /* 0x000fe20000010000 */
[----:B------:R-:W-:Y:S02]  /*6a80*/  FMUL.FTZ R49, R49, c[0x0][0x320] ;  /* 0x0000c80031317a20 */ /* 0x000fe40000410000 */
[----:B------:R-:W-:Y:S01]  /*6a90*/  FMUL.FTZ R50, R50, c[0x0][0x320] ;  /* 0x0000c80032327a20 */ /* 0x000fe20000410000 */
[----:B---3--:R-:W-:Y:S01]  /*6aa0*/  FMNMX.FTZ R2, R176, R2, !PT ;  /* 0x00000002b0027209 */ /* 0x008fe20007810000 */
[----:B------:R-:W-:Y:S02]  /*6ab0*/  FMUL.FTZ R53, R53, c[0x0][0x320] ;  /* 0x0000c80035357a20 */ /* 0x000fe40000410000 */
[----:B------:R-:W-:Y:S02]  /*6ac0*/  FMUL.FTZ R52, R52, c[0x0][0x320] ;  /* 0x0000c80034347a20 */ /* 0x000fe40000410000 */
[----:B------:R-:W3:Y:S01]  /*6ad0*/  MUFU.TANH R0, R53 ;  /* 0x0000003500007308 */ /* 0x000ee20000002400 */
[----:B------:R-:W-:Y:S01]  /*6ae0*/  FMUL.FTZ R54, R54, c[0x0][0x320] ;  /* 0x0000c80036367a20 */ /* 0x000fe20000410000 */
[C---:B--2---:R-:W-:Y:S01]  /*6af0*/  HMMA.16816.F32.BF16 R60, R208.reuse, R8, R60 ;  /* 0x00000008d03c723c */ /* 0x044fe2000004183c */
[----:B------:R-:W2:Y:S02]  /*6b00*/  LDL.64 R8, [R1+0x28] ;  /* 0x0000280001087983 */ /* 0x000ea40000100a00 */
[----:B------:R-:W-:Y:S02]  /*6b10*/  FMUL.FTZ R56, R56, c[0x0][0x320] ;  /* 0x0000c80038387a20 */ /* 0x000fe40000410000 */
[----:B------:R-:W-:Y:S02]  /*6b20*/  FMUL.FTZ R55, R55, c[0x0][0x320] ;  /* 0x0000c80037377a20 */ /* 0x000fe40000410000 */
[----:B------:R-:W-:Y:S01]  /*6b30*/  FMUL.FTZ R59, R59, c[0x0][0x320] ;  /* 0x0000c8003b3b7a20 */ /* 0x000fe20000410000 */
[----:B------:R3:W-:Y:S01]  /*6b40*/  MUFU.TANH R241, R56 ;  /* 0x0000003800f17308 */ /* 0x0007e20000002400 */
[----:B------:R-:W-:Y:S01]  /*6b50*/  HMMA.16816.F32.BF16 R64, R208, R10, R64 ;  /* 0x0000000ad040723c */ /* 0x000fe20000041840 */
[----:B------:R-:W2:Y:S02]  /*6b60*/  LDL R10, [R1+0x8] ;  /* 0x00000800010a7983 */ /* 0x000ea40000100800 */
[----:B------:R-:W-:Y:S01]  /*6b70*/  FMUL.FTZ R57, R57, c[0x0][0x320] ;  /* 0x0000c80039397a20 */ /* 0x000fe20000410000 */
[----:B-1----:R-:W-:Y:S01]  /*6b80*/  FMNMX.FTZ R2, R174, R2, !PT ;  /* 0x00000002ae027209 */ /* 0x002fe20007810000 */
[----:B------:R-:W-:Y:S02]  /*6b90*/  FMUL.FTZ R58, R58, c[0x0][0x320] ;  /* 0x0000c8003a3a7a20 */ /* 0x000fe40000410000 */
[----:B------:R-:W-:Y:S02]  /*6ba0*/  FMUL.FTZ R51, R51, c[0x0][0x320] ;  /* 0x0000c80033337a20 */ /* 0x000fe40000410000 */
[----:B------:R-:W-:Y:S03]  /*6bb0*/  MUFU.TANH R178, R28 ;  /* 0x0000001c00b27308 */ /* 0x000fe60000002400 */
[----:B------:R-:W-:Y:S02]  /*6bc0*/  FMUL.FTZ R40, R40, c[0x0][0x320] ;  /* 0x0000c80028287a20 */ /* 0x000fe40000410000 */
[----:B------:R-:W-:Y:S02]  /*6bd0*/  FMUL.FTZ R48, R48, c[0x0][0x320] ;  /* 0x0000c80030307a20 */ /* 0x000fe40000410000 */
[----:B------:R-:W-:Y:S02]  /*6be0*/  FMUL.FTZ R62, R62, c[0x0][0x320] ;  /* 0x0000c8003e3e7a20 */ /* 0x000fe40000410000 */
[----:B------:R-:W-:Y:S01]  /*6bf0*/  FMUL.FTZ R60, R60, c[0x0][0x320] ;  /* 0x0000c8003c3c7a20 */ /* 0x000fe20000410000 */
[----:B------:R-:W1:Y:S01]  /*6c00*/  MUFU.TANH R177, R27 ;  /* 0x0000001b00b17308 */ /* 0x000e620000002400 */
[----:B------:R-:W-:Y:S02]  /*6c10*/  FMUL.FTZ R61, R61, c[0x0][0x320] ;  /* 0x0000c8003d3d7a20 */ /* 0x000fe40000410000 */
[----:B------:R-:W-:Y:S01]  /*6c20*/  FMUL.FTZ R63, R63, c[0x0][0x320] ;  /* 0x0000c8003f3f7a20 */ /* 0x000fe20000410000 */
[----:B---3--:R-:W-:Y:S01]  /*6c30*/  MOV R56, R0 ;  /* 0x0000000000387202 */ /* 0x008fe20000000f00 */
[----:B------:R-:W-:Y:S01]  /*6c40*/  FMUL.FTZ R64, R64, c[0x0][0x320] ;  /* 0x0000c80040407a20 */ /* 0x000fe20000410000 */
[----:B------:R-:W-:Y:S01]  /*6c50*/  FMNMX.FTZ R0, R150, R69, !PT ;  /* 0x0000004596007209 */ /* 0x000fe20007810000 */
[----:B------:R-:W-:Y:S02]  /*6c60*/  FMUL.FTZ R65, R65, c[0x0][0x320] ;  /* 0x0000c80041417a20 */ /* 0x000fe40000410000 */
[----:B------:R-:W-:Y:S01]  /*6c70*/  FMUL.FTZ R66, R66, c[0x0][0x320] ;  /* 0x0000c80042427a20 */ /* 0x000fe20000410000 */
[----:B------:R-:W-:Y:S01]  /*6c80*/  MUFU.TANH R183, R29 ;  /* 0x0000001d00b77308 */ /* 0x000fe20000002400 */
[----:B------:R-:W-:Y:S04]  /*6c90*/  FMNMX.FTZ R0, R149, R0, !PT ;  /* 0x0000000095007209 */ /* 0x000fe80007810000 */
[----:B------:R-:W-:Y:S04]  /*6ca0*/  FMNMX.FTZ R0, R151, R0, !PT ;  /* 0x0000000097007209 */ /* 0x000fe80007810000 */
[----:B------:R-:W-:Y:S01]  /*6cb0*/  FMNMX.FTZ R0, R148, R0, !PT ;  /* 0x0000000094007209 */ /* 0x000fe20007810000 */
[----:B------:R-:W3:Y:S03]  /*6cc0*/  MUFU.TANH R204, R30 ;  /* 0x0000001e00cc7308 */ /* 0x000ee60000002400 */
[----:B------:R-:W-:Y:S02]  /*6cd0*/  FMNMX.FTZ R0, R138, R0, !PT ;  /* 0x000000008a007209 */ /* 0x000fe40007810000 */
[----:B-1----:R-:W-:Y:S02]  /*6ce0*/  FMNMX.FTZ R2, R177, R2, !PT ;  /* 0x00000002b1027209 */ /* 0x002fe40007810000 */
[----:B------:R-:W-:Y:S03]  /*6cf0*/  FMNMX.FTZ R0, R139, R0, !PT ;  /* 0x000000008b007209 */ /* 0x000fe60007810000 */
[----:B------:R-:W1:Y:S01]  /*6d00*/  MUFU.TANH R192, R32 ;  /* 0x0000002000c07308 */ /* 0x000e620000002400 */
[----:B------:R-:W-:Y:S04]  /*6d10*/  FMNMX.FTZ R0, R156, R0, !PT ;  /* 0x000000009c007209 */ /* 0x000fe80007810000 */
[----:B------:R-:W-:Y:S04]  /*6d20*/  FMNMX.FTZ R0, R157, R0, !PT ;  /* 0x000000009d007209 */ /* 0x000fe80007810000 */
[----:B------:R-:W-:Y:S01]  /*6d30*/  FMNMX.FTZ R0, R162, R0, !PT ;  /* 0x00000000a2007209 */ /* 0x000fe20007810000 */
[----:B------:R-:W1:Y:S03]  /*6d40*/  MUFU.TANH R236, R31 ;  /* 0x0000001f00ec7308 */ /* 0x000e660000002400 */
[----:B------:R-:W-:Y:S02]  /*6d50*/  FMNMX.FTZ R0, R171, R0, !PT ;  /* 0x00000000ab007209 */ /* 0x000fe40007810000 */
[----:B---3--:R-:W-:Y:S02]  /*6d60*/  FMNMX.FTZ R2, R204, R2, !PT ;  /* 0x00000002cc027209 */ /* 0x008fe40007810000 */
[----:B------:R-:W-:Y:S03]  /*6d70*/  FMNMX.FTZ R0, R173, R0, !PT ;  /* 0x00000000ad007209 */ /* 0x000fe60007810000 */
[----:B------:R-:W3:Y:S01]  /*6d80*/  MUFU.TANH R193, R33 ;  /* 0x0000002100c17308 */ /* 0x000ee20000002400 */
[----:B------:R-:W-:Y:S04]  /*6d90*/  FMNMX.FTZ R0, R172, R0, !PT ;  /* 0x00000000ac007209 */ /* 0x000fe80007810000 */
[----:B------:R-:W-:Y:S04]  /*6da0*/  FMNMX.FTZ R0, R178, R0, !PT ;  /* 0x00000000b2007209 */ /* 0x000fe80007810000 */
[----:B------:R-:W-:Y:S01]  /*6db0*/  FMNMX.FTZ R0, R183, R0, !PT ;  /* 0x00000000b7007209 */ /* 0x000fe20007810000 */
[----:B------:R-:W3:Y:S03]  /*6dc0*/  MUFU.TANH R242, R36 ;  /* 0x0000002400f27308 */ /* 0x000ee60000002400 */
[----:B-1----:R-:W-:Y:S02]  /*6dd0*/  FMNMX.FTZ R0, R192, R0, !PT ;  /* 0x00000000c0007209 */ /* 0x002fe40007810000 */
[----:B------:R-:W-:Y:S05]  /*6de0*/  FMNMX.FTZ R2, R236, R2, !PT ;  /* 0x00000002ec027209 */ /* 0x000fea0007810000 */
[----:B------:R-:W1:Y:S01]  /*6df0*/  MUFU.TANH R206, R34 ;  /* 0x0000002200ce7308 */ /* 0x000e620000002400 */
[----:B---3--:R-:W-:Y:S09]  /*6e00*/  FMNMX.FTZ R0, R193, R0, !PT ;  /* 0x00000000c1007209 */ /* 0x008ff20007810000 */
[----:B------:R-:W3:Y:S01]  /*6e10*/  MUFU.TANH R244, R37 ;  /* 0x0000002500f47308 */ /* 0x000ee20000002400 */
[----:B------:R-:W-:Y:S09]  /*6e20*/  FMNMX.FTZ R0, R242, R0, !PT ;  /* 0x00000000f2007209 */ /* 0x000ff20007810000 */
[----:B------:R-:W3:Y:S01]  /*6e30*/  MUFU.TANH R237, R35 ;  /* 0x0000002300ed7308 */ /* 0x000ee20000002400 */
[----:B-1----:R-:W-:Y:S09]  /*6e40*/  FMNMX.FTZ R2, R206, R2, !PT ;  /* 0x00000002ce027209 */ /* 0x002ff20007810000 */
[----:B------:R-:W1:Y:S01]  /*6e50*/  MUFU.TANH R247, R38 ;  /* 0x0000002600f77308 */ /* 0x000e620000002400 */
[----:B---3--:R-:W-:Y:S09]  /*6e60*/  FMNMX.FTZ R0, R244, R0, !PT ;  /* 0x00000000f4007209 */ /* 0x008ff20007810000 */
[----:B------:R-:W3:Y:S01]  /*6e70*/  MUFU.TANH R243, R40 ;  /* 0x0000002800f37308 */ /* 0x000ee20000002400 */
[----:B------:R-:W-:Y:S09]  /*6e80*/  FMNMX.FTZ R2, R237, R2, !PT ;  /* 0x00000002ed027209 */ /* 0x000ff20007810000 */
[----:B------:R3:W3:Y:S01]  /*6e90*/  MUFU.TANH R3, R57 ;  /* 0x0000003900037308 */ /* 0x0006e20000002400 */
[----:B-1----:R-:W-:Y:S09]  /*6ea0*/  FMNMX.FTZ R2, R247, R2, !PT ;  /* 0x00000002f7027209 */ /* 0x002ff20007810000 */
[----:B------:R-:W-:Y:S01]  /*6eb0*/  MUFU.TANH R12, R64 ;  /* 0x00000040000c7308 */ /* 0x000fe20000002400 */
[----:B---3--:R-:W-:Y:S09]  /*6ec0*/  FMNMX.FTZ R0, R243, R0, !PT ;  /* 0x00000000f3007209 */ /* 0x008ff20007810000 */
[----:B------:R1:W3:Y:S01]  /*6ed0*/  MUFU.TANH R4, R58 ;  /* 0x0000003a00047308 */ /* 0x0002e20000002400 */
[----:B------:R-:W-:Y:S09]  /*6ee0*/  MOV R57, R241 ;  /* 0x000000f100397202 */ /* 0x000ff20000000f00 */
[----:B------:R-:W3:Y:S10]  /*6ef0*/  MUFU.TANH R248, R39 ;  /* 0x0000002700f87308 */ /* 0x000ef40000002400 */
[----:B------:R-:W3:Y:S01]  /*6f00*/  MUFU.TANH R245, R41 ;  /* 0x0000002900f57308 */ /* 0x000ee20000002400 */
[----:B-1----:R-:W-:Y:S02]  /*6f10*/  MOV R58, R3 ;  /* 0x00000003003a7202 */ /* 0x002fe40000000f00 */
[----:B---3--:R-:W-:Y:S07]  /*6f20*/  MOV R64, R4 ;  /* 0x0000000400407202 */ /* 0x008fee0000000f00 */
[----:B------:R-:W1:Y:S01]  /*6f30*/  MUFU.TANH R250, R44 ;  /* 0x0000002c00fa7308 */ /* 0x000e620000002400 */
[----:B------:R-:W-:Y:S09]  /*6f40*/  FMNMX.FTZ R2, R248, R2, !PT ;  /* 0x00000002f8027209 */ /* 0x000ff20007810000 */
        /* <DEDUP_REMOVED lines=8> */
[----:B------:R-:W4:Y:S01]  /*6fd0*/  MUFU.TANH R179, R48 ;  /* 0x0000003000b37308 */ /* 0x000f220000002400 */
[----:B-1----:R-:W-:Y:S09]  /*6fe0*/  FMNMX.FTZ R2, R249, R2, !PT ;  /* 0x00000002f9027209 */ /* 0x002ff20007810000 */
[----:B------:R-:W1:Y:S01]  /*6ff0*/  MUFU.TANH R163, R47 ;  /* 0x0000002f00a37308 */ /* 0x000e620000002400 */
[----:B---3--:R-:W-:Y:S09]  /*7000*/  FMNMX.FTZ R2, R169, R2, !PT ;  /* 0x00000002a9027209 */ /* 0x008ff20007810000 */
[----:B------:R-:W3:Y:S01]  /*7010*/  MUFU.TANH R252, R49 ;  /* 0x0000003100fc7308 */ /* 0x000ee20000002400 */
[----:B----4-:R-:W-:Y:S02]  /*7020*/  @P1 IADD3 R5, P4, R5, UR8, RZ ;  /* 0x0000000805051c10 */ /* 0x010fe4000ff9e0ff */
[----:B------:R-:W-:Y:S07]  /*7030*/  FMNMX.FTZ R0, R179, R0, !PT ;  /* 0x00000000b3007209 */ /* 0x000fee0007810000 */
[----:B------:R-:W4:Y:S01]  /*7040*/  MUFU.TANH R239, R52 ;  /* 0x0000003400ef7308 */ /* 0x000f220000002400 */
[----:B-1----:R-:W-:Y:S09]  /*7050*/  FMNMX.FTZ R2, R163, R2, !PT ;  /* 0x00000002a3027209 */ /* 0x002ff20007810000 */
[----:B------:R-:W-:Y:S01]  /*7060*/  MUFU.TANH R13, R59 ;  /* 0x0000003b000d7308 */ /* 0x000fe20000002400 */
[----:B---3--:R-:W-:Y:S09]  /*7070*/  FMNMX.FTZ R0, R252, R0, !PT ;  /* 0x00000000fc007209 */ /* 0x008ff20007810000 */
[----:B------:R-:W1:Y:S01]  /*7080*/  MUFU.TANH R181, R50 ;  /* 0x0000003200b57308 */ /* 0x000e620000002400 */
[----:B----4-:R-:W-:Y:S09]  /*7090*/  FMNMX.FTZ R0, R239, R0, !PT ;  /* 0x00000000ef007209 */ /* 0x010ff20007810000 */
[----:B------:R-:W3:Y:S10]  /*70a0*/  MUFU.TANH R71, R51 ;  /* 0x0000003300477308 */ /* 0x000ef40000002400 */
[----:B------:R-:W4:Y:S01]  /*70b0*/  MUFU.TANH R3, R62 ;  /* 0x0000003e00037308 */ /* 0x000f220000002400 */
[----:B-1----:R-:W-:Y:S09]  /*70c0*/  FMNMX.FTZ R2, R181, R2, !PT ;  /* 0x00000002b5027209 */ /* 0x002ff20007810000 */
[----:B------:R4:W1:Y:S01]  /*70d0*/  MUFU.TANH R4, R65 ;  /* 0x0000004100047308 */ /* 0x0008620000002400 */
[----:B---3--:R-:W-:Y:S09]  /*70e0*/  MOV R59, R71 ;  /* 0x00000047003b7202 */ /* 0x008ff20000000f00 */
[----:B------:R-:W-:Y:S10]  /*70f0*/  MUFU.TANH R180, R60 ;  /* 0x0000003c00b47308 */ /* 0x000ff40000002400 */
[----:B------:R-:W-:Y:S01]  /*7100*/  MUFU.TANH R182, R61 ;  /* 0x0000003d00b67308 */ /* 0x000fe20000002400 */
[----:B----4-:R-:W-:Y:S02]  /*7110*/  MOV R65, R3 ;  /* 0x0000000300417202 */ /* 0x010fe40000000f00 */
[----:B------:R-:W-:Y:S02]  /*7120*/  FMNMX.FTZ R3, R59, R2, !PT ;  /* 0x000000023b037209 */ /* 0x000fe40007810000 */
[----:B------:R-:W-:Y:S01]  /*7130*/  FMNMX.FTZ R2, R56, R0, !PT ;  /* 0x0000000038027209 */ /* 0x000fe20007810000 */
[----:B------:R-:W-:Y:S04]  /*7140*/  FMUL.FTZ R0, R67, c[0x0][0x320] ;  /* 0x0000c80043007a20 */ /* 0x000fe80000410000 */
[----:B------:R-:W3:Y:S01]  /*7150*/  MUFU.TANH R238, R54 ;  /* 0x0000003600ee7308 */ /* 0x000ee20000002400 */
[----:B-1----:R-:W-:Y:S02]  /*7160*/  MOV R67, R4 ;  /* 0x0000000400437202 */ /* 0x002fe40000000f00 */
[----:B------:R-:W-:Y:S07]  /*7170*/  FMNMX.FTZ R2, R57, R2, !PT ;  /* 0x0000000239027209 */ /* 0x000fee0007810000 */
[----:B------:R1:W-:Y:S10]  /*7180*/  MUFU.TANH R136, R0 ;  /* 0x0000000000887308 */ /* 0x0003f40000002400 */
[----:B------:R-:W4:Y:S01]  /*7190*/  MUFU.TANH R240, R55 ;  /* 0x0000003700f07308 */ /* 0x000f220000002400 */
[----:B---3--:R-:W-:Y:S09]  /*71a0*/  FMNMX.FTZ R3, R238, R3, !PT ;  /* 0x00000003ee037209 */ /* 0x008ff20007810000 */
[----:B------:R4:W-:Y:S01]  /*71b0*/  MUFU.TANH R71, R66 ;  /* 0x0000004200477308 */ /* 0x0009e20000002400 */
[----:B-1----:R-:W-:Y:S04]  /*71c0*/  FMNMX.FTZ R0, R58, R2, !PT ;  /* 0x000000023a007209 */ /* 0x002fe80007810000 */
[----:B------:R-:W-:Y:S05]  /*71d0*/  FMNMX.FTZ R0, R180, R0, !PT ;  /* 0x00000000b4007209 */ /* 0x000fea0007810000 */
[----:B------:R-:W1:Y:S01]  /*71e0*/  MUFU.TANH R14, R63 ;  /* 0x0000003f000e7308 */ /* 0x000e620000002400 */
[----:B------:R-:W-:Y:S04]  /*71f0*/  FMNMX.FTZ R0, R182, R0, !PT ;  /* 0x00000000b6007209 */ /* 0x000fe80007810000 */
[----:B------:R-:W-:Y:S04]  /*7200*/  FMNMX.FTZ R68, R12, R0, !PT ;  /* 0x000000000c447209 */ /* 0x000fe80007810000 */
[----:B------:R-:W-:Y:S02]  /*7210*/  FMNMX.FTZ R68, R67, R68, !PT ;  /* 0x0000004443447209 */ /* 0x000fe40007810000 */
[----:B----4-:R-:W-:Y:S04]  /*7220*/  MOV R66, R240 ;  /* 0x000000f000427202 */ /* 0x010fe80000000f00 */
[----:B------:R-:W-:Y:S04]  /*7230*/  FMNMX.FTZ R3, R66, R3, !PT ;  /* 0x0000000342037209 */ /* 0x000fe80007810000 */
[----:B------:R-:W-:Y:S02]  /*7240*/  FMNMX.FTZ R2, R64, R3, !PT ;  /* 0x0000000340027209 */ /* 0x000fe40007810000 */
[----:B------:R-:W3:Y:S02]  /*7250*/  SHFL.BFLY PT, R3, R68, 0x2, 0x1f ;  /* 0x0c401f0044037f89 */ /* 0x000ee400000e0000 */
[----:B------:R-:W-:Y:S04]  /*7260*/  FMNMX.FTZ R2, R13, R2, !PT ;  /* 0x000000020d027209 */ /* 0x000fe80007810000 */
[----:B------:R-:W-:Y:S04]  /*7270*/  FMNMX.FTZ R2, R65, R2, !PT ;  /* 0x0000000241027209 */ /* 0x000fe80007810000 */
[----:B-1----:R-:W-:Y:S04]  /*7280*/  FMNMX.FTZ R0, R14, R2, !PT ;  /* 0x000000020e007209 */ /* 0x002fe80007810000 */
[----:B------:R-:W-:Y:S04]  /*7290*/  FMNMX.FTZ R0, R71, R0, !PT ;  /* 0x0000000047007209 */ /* 0x000fe80007810000 */
[----:B------:R-:W-:Y:S05]  /*72a0*/  FMNMX.FTZ R0, R136, R0, !PT ;  /* 0x0000000088007209 */ /* 0x000fea0007810000 */
[----:B------:R-:W1:Y:S01]  /*72b0*/  SHFL.BFLY PT, R2, R0, 0x2, 0x1f ;  /* 0x0c401f0000027f89 */ /* 0x000e6200000e0000 */
[----:B---3--:R-:W-:Y:S07]  /*72c0*/  FMNMX.FTZ R68, R68, R3, !PT ;  /* 0x0000000344447209 */ /* 0x008fee0007810000 */
[----:B------:R-:W3:Y:S01]  /*72d0*/  SHFL.BFLY PT, R4, R68, 0x1, 0x1f ;  /* 0x0c201f0044047f89 */ /* 0x000ee200000e0000 */
[----:B-1----:R-:W-:Y:S07]  /*72e0*/  FMNMX.FTZ R0, R0, R2, !PT ;  /* 0x0000000200007209 */ /* 0x002fee0007810000 */
[----:B------:R-:W1:Y:S01]  /*72f0*/  SHFL.BFLY PT, R3, R0, 0x1, 0x1f ;  /* 0x0c201f0000037f89 */ /* 0x000e6200000e0000 */
[----:B---3--:R-:W-:Y:S05]  /*7300*/  FMNMX.FTZ R68, R68, R4, !PT ;  /* 0x0000000444447209 */ /* 0x008fea0007810000 */
[C---:B------:R-:W-:Y:S02]  /*7310*/  FMUL.FTZ R137, R68.reuse, c[0x0][0x2d0] ;  /* 0x0000b40044897a20 */ /* 0x040fe40000410000 */
[----:B------:R-:W-:Y:S02]  /*7320*/  FADD.FTZ R2, -R68, R69 ;  /* 0x0000004544027221 */ /* 0x000fe40000010100 */
[--C-:B------:R-:W-:Y:S01]  /*7330*/  FFMA.FTZ R4, R150, c[0x0][0x2d0], -R137.reuse ;  /* 0x0000b40096047a23 */ /* 0x100fe20000010889 */
[----:B------:R-:W-:Y:S01]  /*7340*/  MOV R150, R14 ;  /* 0x0000000e00967202 */ /* 0x000fe20000000f00 */
[--C-:B-----5:R-:W-:Y:S01]  /*7350*/  FFMA.FTZ R7, R149, c[0x0][0x2d0], -R137.reuse ;  /* 0x0000b40095077a23 */ /* 0x120fe20000010889 */
[----:B------:R-:W-:Y:S01]  /*7360*/  MOV R149, R12 ;  /* 0x0000000c00957202 */ /* 0x000fe20000000f00 */
[----:B------:R3:W-:Y:S01]  /*7370*/  MUFU.EX2 R241, R4 ;  /* 0x0000000400f17308 */ /* 0x0007e20000000800 */
[--C-:B------:R-:W-:Y:S01]  /*7380*/  FFMA.FTZ R32, R138, c[0x0][0x2d0], -R137.reuse ;  /* 0x0000b4008a207a23 */ /* 0x100fe20000010889 */
[----:B------:R-:W-:Y:S01]  /*7390*/  MOV R138, R150 ;  /* 0x00000096008a7202 */ /* 0x000fe20000000f00 */
[----:B------:R-:W-:Y:S01]  /*73a0*/  FFMA.FTZ R40, R156, c[0x0][0x2d0], -R137 ;  /* 0x0000b4009c287a23 */ /* 0x000fe20000010889 */
[----:B------:R-:W-:Y:S02]  /*73b0*/  MOV R150, R182 ;  /* 0x000000b600967202 */ /* 0x000fe40000000f00 */
[----:B-1----:R-:W-:Y:S01]  /*73c0*/  FMNMX.FTZ R3, R0, R3, !PT ;  /* 0x0000000300037209 */ /* 0x002fe20007810000 */
[----:B------:R-:W-:Y:S03]  /*73d0*/  FMUL.FTZ R0, R2, c[0x0][0x2d0] ;  /* 0x0000b40002007a20 */ /* 0x000fe60000410000 */
[----:B------:R2:W-:Y:S01]  /*73e0*/  MUFU.EX2 R240, R7 ;  /* 0x0000000700f07308 */ /* 0x0005e20000000800 */
[----:B------:R-:W-:Y:S04]  /*73f0*/  FMUL.FTZ R69, R3, c[0x0][0x2d0] ;  /* 0x0000b40003457a20 */ /* 0x000fe80000410000 */
[--C-:B------:R-:W-:Y:S01]  /*7400*/  FFMA.FTZ R12, R155, c[0x0][0x2d0], -R69.reuse ;  /* 0x0000b4009b0c7a23 */ /* 0x100fe20000010845 */
[----:B------:R-:W-:Y:S01]  /*7410*/  MOV R155, R163 ;  /* 0x000000a3009b7202 */ /* 0x000fe20000000f00 */
[--C-:B------:R-:W-:Y:S03]  /*7420*/  FFMA.FTZ R48, R158, c[0x0][0x2d0], -R69.reuse ;  /* 0x0000b4009e307a23 */ /* 0x100fe60000010845 */
[----:B------:R1:W4:Y:S01]  /*7430*/  MUFU.EX2 R2, R0 ;  /* 0x0000000000027308 */ /* 0x0003220000000800 */
[----:B------:R-:W-:Y:S01]  /*7440*/  FFMA.FTZ R71, R71, c[0x0][0x2d0], -R69 ;  /* 0x0000b40047477a23 */ /* 0x000fe20000010845 */
[----:B---3--:R-:W-:Y:S04]  /*7450*/  @P1 IADD3 R4, P2, R6, UR8, RZ ;  /* 0x0000000806041c10 */ /* 0x008fe8000ff5e0ff */
[----:B------:R-:W-:Y:S04]  /*7460*/  @P1 LEA R6, P5, R4, c[0x0][0x1c8], 0x1 ;  /* 0x0000720004061a11 */ /* 0x000fe800078a08ff */
[----:B------:R3:W-:Y:S01]  /*7470*/  MUFU.EX2 R207, R32 ;  /* 0x0000002000cf7308 */ /* 0x0007e20000000800 */
[----:B--2---:R-:W-:Y:S02]  /*7480*/  @P1 IADD3.X R7, R9, UR9, RZ, P2, !PT ;  /* 0x0000000909071c10 */ /* 0x004fe400097fe4ff */
[----:B------:R-:W-:Y:S01]  /*7490*/  @P1 IADD3.X R9, R10, UR9, RZ, P4, !PT ;  /* 0x000000090a091c10 */ /* 0x000fe2000a7fe4ff */
[----:B------:R-:W-:Y:S01]  /*74a0*/  FFMA.FTZ R10, R151, c[0x0][0x2d0], -R137 ;  /* 0x0000b400970a7a23 */ /* 0x000fe20000010889 */
[----:B------:R-:W-:Y:S01]  /*74b0*/  @P1 LEA.HI.X R7, R4, c[0x0][0x1cc], R7, 0x1, P5 ;  /* 0x0000730004071a11 */ /* 0x000fe200028f0c07 */
[----:B------:R-:W-:Y:S01]  /*74c0*/  @UP1 UIADD3 UR9, UP0, UR20, 0x80, URZ ;  /* 0x0000008014091890 */ /* 0x000fe2000ff1e03f */
[----:B------:R-:W-:Y:S03]  /*74d0*/  @P1 LEA R8, P2, R5, c[0x0][0x1c8], 0x1 ;  /* 0x0000720005081a11 */ /* 0x000fe600078408ff */
[----:B------:R2:W-:Y:S01]  /*74e0*/  MUFU.EX2 R195, R40 ;  /* 0x0000002800c37308 */ /* 0x0005e20000000800 */
[----:B------:R-:W-:Y:S01]  /*74f0*/  MOV R151, R13 ;  /* 0x0000000d00977202 */ /* 0x000fe20000000f00 */
[----:B------:R5:W-:Y:S01]  /*7500*/  @P1 LDGSTS.E.BYPASS.LTC128B.128 [R235+0x8100], [R6.64], !P3 ;  /* 0x0810000006eb1fae */ /* 0x000be2000d901d56 */
[----:B-1----:R-:W-:Y:S01]  /*7510*/  FADD.FTZ R0, -R3, R70 ;  /* 0x0000004603007221 */ /* 0x002fe20000010100 */
[----:B------:R-:W-:Y:S01]  /*7520*/  MOV R70, R239 ;  /* 0x000000ef00467202 */ /* 0x000fe20000000f00 */
[----:B------:R-:W-:Y:S01]  /*7530*/  @UP1 UIADD3.X UR8, URZ, UR14, URZ, UP0, !UPT ;  /* 0x0000000e3f081290 */ /* 0x000fe200087fe43f */
[----:B------:R-:W-:Y:S01]  /*7540*/  @P1 LEA.HI.X R9, R5, c[0x0][0x1cc], R9, 0x1, P2 ;  /* 0x0000730005091a11 */ /* 0x000fe200010f0c09 */
[----:B------:R-:W-:Y:S01]  /*7550*/  FMUL.FTZ R0, R0, c[0x0][0x2d0] ;  /* 0x0000b40000007a20 */ /* 0x000fe20000410000 */
[----:B------:R-:W-:Y:S01]  /*7560*/  @P1 IADD3 R4, P2, R6, UR10, RZ ;  /* 0x0000000a06041c10 */ /* 0x000fe2000ff5e0ff */
[C---:B----4-:R-:W-:Y:S01]  /*7570*/  FMUL.FTZ R16, R2.reuse, R84 ;  /* 0x0000005402107220 */ /* 0x050fe20000410000 */
[----:B------:R1:W-:Y:S01]  /*7580*/  MUFU.EX2 R239, R10 ;  /* 0x0000000a00ef7308 */ /* 0x0003e20000000800 */
[----:B------:R4:W-:Y:S01]  /*7590*/  @P1 LDGSTS.E.BYPASS.LTC128B.128 [R235+0xc100], [R8.64], !P0 ;  /* 0x0c10000008eb1fae */ /* 0x0009e2000c101d56 */
[----:B------:R-:W-:Y:S01]  /*75a0*/  @P1 IADD3.X R5, R7, UR17, RZ, P2, !PT ;  /* 0x0000001107051c10 */ /* 0x000fe200097fe4ff */
[C---:B------:R-:W-:Y:S02]  /*75b0*/  FMUL.FTZ R17, R2.reuse, R85 ;  /* 0x0000005502117220 */ /* 0x040fe40000410000 */
[C---:B------:R-:W-:Y:S02]  /*75c0*/  FMUL.FTZ R24, R2.reuse, R92 ;  /* 0x0000005c02187220 */ /* 0x040fe40000410000 */
[C---:B------:R-:W-:Y:S02]  /*75d0*/  FMUL.FTZ R25, R2.reuse, R93 ;  /* 0x0000005d02197220 */ /* 0x040fe40000410000 */
[----:B------:R4:W-:Y:S01]  /*75e0*/  @P1 LDGSTS.E.BYPASS.LTC128B.128 [R235+0x9100], [R4.64], !P3 ;  /* 0x0910000004eb1fae */ /* 0x0009e2000d901d56 */
[----:B------:R-:W4:Y:S01]  /*75f0*/  MUFU.EX2 R0, R0 ;  /* 0x0000000000007308 */ /* 0x000f220000000800 */
[C---:B---3--:R-:W-:Y:S02]  /*7600*/  FMUL.FTZ R32, R2.reuse, R100 ;  /* 0x0000006402207220 */ /* 0x048fe40000410000 */
[C---:B------:R-:W-:Y:S02]  /*7610*/  FMUL.FTZ R33, R2.reuse, R101 ;  /* 0x0000006502217220 */ /* 0x040fe40000410000 */
[----:B------:R-:W-:Y:S01]  /*7620*/  FMUL.FTZ R41, R2, R109 ;  /* 0x0000006d02297220 */ /* 0x000fe20000410000 */
[----:B------:R-:W-:Y:S01]  /*7630*/  MOV R109, R70 ;  /* 0x00000046006d7202 */ /* 0x000fe20000000f00 */
[----:B------:R3:W-:Y:S01]  /*7640*/  @P1 LDGSTS.E.BYPASS.LTC128B.128 [R235+0xd100], [R4.64+0x80], !P0 ;  /* 0x0d10008004eb1fae */ /* 0x0007e2000c101d56 */
[----:B------:R-:W-:Y:S01]  /*7650*/  FFMA.FTZ R70, R162, c[0x0][0x2d0], -R137 ;  /* 0x0000b400a2467a23 */ /* 0x000fe20000010889 */
[----:B-----5:R-:W-:Y:S01]  /*7660*/  @P1 IADD3 R6, P2, R4, UR10, RZ ;  /* 0x0000000a04061c10 */ /* 0x020fe2000ff5e0ff */
[----:B------:R-:W-:Y:S01]  /*7670*/  FFMA.FTZ R7, R154, c[0x0][0x2d0], -R69 ;  /* 0x0000b4009a077a23 */ /* 0x000fe20000010845 */
[----:B------:R-:W-:Y:S01]  /*7680*/  MOV R154, R169 ;  /* 0x000000a9009a7202 */ /* 0x000fe20000000f00 */
[----:B--2---:R-:W-:Y:S01]  /*7690*/  FMUL.FTZ R40, R2, R108 ;  /* 0x0000006c02287220 */ /* 0x004fe20000410000 */
[----:B------:R-:W-:Y:S01]  /*76a0*/  MUFU.EX2 R169, R12 ;  /* 0x0000000c00a97308 */ /* 0x000fe20000000800 */
[--C-:B-1----:R-:W-:Y:S01]  /*76b0*/  FFMA.FTZ R10, R148, c[0x0][0x2d0], -R137.reuse ;  /* 0x0000b400940a7a23 */ /* 0x102fe20000010889 */
[----:B------:R-:W-:Y:S01]  /*76c0*/  MOV R148, R238 ;  /* 0x000000ee00947202 */ /* 0x000fe20000000f00 */
[C---:B------:R-:W-:Y:S01]  /*76d0*/  FMUL.FTZ R49, R2.reuse, R117 ;  /* 0x0000007502317220 */ /* 0x040fe20000410000 */
[----:B------:R-:W-:Y:S01]  /*76e0*/  MOV R108, R65 ;  /* 0x00000041006c7202 */ /* 0x000fe20000000f00 */
[----:B------:R-:W-:Y:S01]  /*76f0*/  FMUL.FTZ R65, R2, R133 ;  /* 0x0000008502417220 */ /* 0x000fe20000410000 */
[----:B----4-:R-:W-:Y:S04]  /*7700*/  @P1 IADD3 R8, P4, R6, UR10, RZ ;  /* 0x0000000a06081c10 */ /* 0x010fe8000ff9e0ff */
[----:B------:R1:W-:Y:S01]  /*7710*/  MUFU.EX2 R170, R7 ;  /* 0x0000000700aa7308 */ /* 0x0003e20000000800 */
[C---:B------:R-:W-:Y:S02]  /*7720*/  FMUL.FTZ R18, R0.reuse, R86 ;  /* 0x0000005600127220 */ /* 0x040fe40000410000 */
[C---:B------:R-:W-:Y:S02]  /*7730*/  FMUL.FTZ R19, R0.reuse, R87 ;  /* 0x0000005700137220 */ /* 0x040fe40000410000 */
[C---:B------:R-:W-:Y:S02]  /*7740*/  FMUL.FTZ R26, R0.reuse, R94 ;  /* 0x0000005e001a7220 */ /* 0x040fe40000410000 */
[C---:B------:R-:W-:Y:S02]  /*7750*/  FMUL.FTZ R27, R0.reuse, R95 ;  /* 0x0000005f001b7220 */ /* 0x040fe40000410000 */
[C---:B------:R-:W-:Y:S01]  /*7760*/  FMUL.FTZ R34, R0.reuse, R102 ;  /* 0x0000006600227220 */ /* 0x040fe20000410000 */
[----:B------:R2:W4:Y:S01]  /*7770*/  MUFU.EX2 R238, R10 ;  /* 0x0000000a00ee7308 */ /* 0x0005220000000800 */
[C---:B------:R-:W-:Y:S02]  /*7780*/  FMUL.FTZ R35, R0.reuse, R103 ;  /* 0x0000006700237220 */ /* 0x040fe40000410000 */
[C---:B------:R-:W-:Y:S01]  /*7790*/  FMUL.FTZ R42, R0.reuse, R110 ;  /* 0x0000006e002a7220 */ /* 0x040fe20000410000 */
[----:B------:R-:W-:Y:S01]  /*77a0*/  MOV R110, R66 ;  /* 0x00000042006e7202 */ /* 0x000fe20000000f00 */
[C---:B------:R-:W-:Y:S01]  /*77b0*/  FMUL.FTZ R43, R0.reuse, R111 ;  /* 0x0000006f002b7220 */ /* 0x040fe20000410000 */
[----:B------:R-:W-:Y:S01]  /*77c0*/  MOV R111, R148 ;  /* 0x00000094006f7202 */ /* 0x000fe20000000f00 */
[C---:B------:R-:W-:Y:S01]  /*77d0*/  FMUL.FTZ R50, R0.reuse, R118 ;  /* 0x0000007600327220 */ /* 0x040fe20000410000 */
[----:B------:R-:W-:Y:S01]  /*77e0*/  MOV R148, R67 ;  /* 0x0000004300947202 */ /* 0x000fe20000000f00 */
[C---:B------:R-:W-:Y:S01]  /*77f0*/  FMUL.FTZ R51, R0.reuse, R119 ;  /* 0x0000007700337220 */ /* 0x040fe20000410000 */
[----:B------:R5:W-:Y:S01]  /*7800*/  MUFU.EX2 R182, R70 ;  /* 0x0000004600b67308 */ /* 0x000be20000000800 */
[----:B------:R-:W-:Y:S01]  /*7810*/  MOV R119, R59 ;  /* 0x0000003b00777202 */ /* 0x000fe20000000f00 */
[C---:B------:R-:W-:Y:S01]  /*7820*/  FMUL.FTZ R59, R0.reuse, R127 ;  /* 0x0000007f003b7220 */ /* 0x040fe20000410000 */
[----:B-1----:R-:W-:Y:S01]  /*7830*/  @P1 IADD3.X R7, R5, UR17, RZ, P2, !PT ;  /* 0x0000001105071c10 */ /* 0x002fe200097fe4ff */
[C---:B------:R-:W-:Y:S02]  /*7840*/  FMUL.FTZ R66, R0.reuse, R134 ;  /* 0x0000008600427220 */ /* 0x040fe40000410000 */
[----:B------:R-:W-:Y:S01]  /*7850*/  FMUL.FTZ R67, R0, R135 ;  /* 0x0000008700437220 */ /* 0x000fe20000410000 */
[----:B------:R-:W-:Y:S01]  /*7860*/  @P1 IADD3.X R9, R7, UR17, RZ, P4, !PT ;  /* 0x0000001107091c10 */ /* 0x000fe2000a7fe4ff */
[----:B------:R1:W-:Y:S02]  /*7870*/  @P1 LDGSTS.E.BYPASS.LTC128B.128 [R235+0xa100], [R6.64], !P3 ;  /* 0x0a10000006eb1fae */ /* 0x0003e4000d901d56 */
[----:B------:R4:W-:Y:S01]  /*7880*/  MUFU.EX2 R158, R48 ;  /* 0x00000030009e7308 */ /* 0x0009e20000000800 */
[----:B--2---:R-:W-:Y:S02]  /*7890*/  @P1 IADD3 R10, P5, R4, UR9, RZ ;  /* 0x00000009040a1c10 */ /* 0x004fe4000ffbe0ff */
[----:B---3--:R-:W-:Y:S02]  /*78a0*/  @P1 IADD3 R4, P2, R6, UR9, RZ ;  /* 0x0000000906041c10 */ /* 0x008fe4000ff5e0ff */
[----:B------:R-:W-:Y:S02]  /*78b0*/  @P1 IADD3.X R11, R5, UR8, RZ, P5, !PT ;  /* 0x00000008050b1c10 */ /* 0x000fe4000affe4ff */
[----:B------:R-:W-:Y:S03]  /*78c0*/  @P1 IADD3.X R5, R7, UR8, RZ, P2, !PT ;  /* 0x0000000807051c10 */ /* 0x000fe600097fe4ff */
[----:B------:R-:W-:Y:S01]  /*78d0*/  MUFU.EX2 R71, R71 ;  /* 0x0000004700477308 */ /* 0x000fe20000000800 */
[----:B------:R2:W-:Y:S01]  /*78e0*/  @P1 LDGSTS.E.BYPASS.LTC128B.128 [R235+0xe100], [R10.64], !P0 ;  /* 0x0e1000000aeb1fae */ /* 0x0005e2000c101d56 */
[----:B-----5:R-:W-:Y:S07]  /*78f0*/  FFMA.FTZ R70, R171, c[0x0][0x2d0], -R137 ;  /* 0x0000b400ab467a23 */ /* 0x020fee0000010889 */
[----:B------:R3:W-:Y:S01]  /*7900*/  @P1 LDGSTS.E.BYPASS.LTC128B.128 [R235+0xb100], [R8.64], !P3 ;  /* 0x0b10000008eb1fae */ /* 0x0007e2000d901d56 */
[----:B----4-:R-:W-:Y:S02]  /*7910*/  FMUL.FTZ R48, R2, R116 ;  /* 0x0000007402307220 */ /* 0x010fe40000410000 */
[--C-:B-1----:R-:W-:Y:S01]  /*7920*/  FFMA.FTZ R6, R152, c[0x0][0x2d0], -R69.reuse ;  /* 0x0000b40098067a23 */ /* 0x102fe20000010845 */
[----:B------:R-:W-:Y:S01]  /*7930*/  MOV R152, R58 ;  /* 0x0000003a00987202 */ /* 0x000fe20000000f00 */
[C---:B------:R-:W-:Y:S03]  /*7940*/  FMUL.FTZ R7, R0.reuse, R75 ;  /* 0x0000004b00077220 */ /* 0x040fe60000410000 */
[----:B------:R1:W-:Y:S01]  /*7950*/  @P1 LDGSTS.E.BYPASS.LTC128B.128 [R235+0xf100], [R4.64], !P0 ;  /* 0x0f10000004eb1fae */ /* 0x0003e2000c101d56 */
[----:B------:R4:W-:Y:S01]  /*7960*/  MUFU.EX2 R168, R6 ;  /* 0x0000000600a87308 */ /* 0x0009e20000000800 */
[C---:B------:R-:W-:Y:S06]  /*7970*/  FMUL.FTZ R58, R0.reuse, R126 ;  /* 0x0000007e003a7220 */ /* 0x040fec0000410000 */
[----:B------:R-:W5:Y:S01]  /*7980*/  LDSM.16.MT88.4 R12, [R213+0x100] ;  /* 0x00010000d50c783b */ /* 0x000f620000004200 */
[C---:B--2---:R-:W-:Y:S02]  /*7990*/  FMUL.FTZ R10, R0.reuse, R78 ;  /* 0x0000004e000a7220 */ /* 0x044fe40000410000 */
[----:B------:R-:W-:Y:S05]  /*79a0*/  FMUL.FTZ R11, R0, R79 ;  /* 0x0000004f000b7220 */ /* 0x000fea0000410000 */
[----:B------:R-:W2:Y:S01]  /*79b0*/  LDSM.16.MT88.4 R20, [R214+0x100] ;  /* 0x00010000d614783b */ /* 0x000ea20000004200 */
[C---:B---3--:R-:W-:Y:S02]  /*79c0*/  FMUL.FTZ R8, R2.reuse, R76 ;  /* 0x0000004c02087220 */ /* 0x048fe40000410000 */
[----:B------:R-:W-:Y:S05]  /*79d0*/  FMUL.FTZ R9, R2, R77 ;  /* 0x0000004d02097220 */ /* 0x000fea0000410000 */
[----:B------:R-:W3:Y:S01]  /*79e0*/  LDSM.16.MT88.4 R28, [R217+0x100] ;  /* 0x00010000d91c783b */ /* 0x000ee20000004200 */
[----:B----4-:R-:W-:Y:S01]  /*79f0*/  FMUL.FTZ R6, R0, R74 ;  /* 0x0000004a00067220 */ /* 0x010fe20000410000 */
[----:B------:R-:W-:Y:S01]  /*7a00*/  F2FP.BF16.PACK_AB R74, R238, R239 ;  /* 0x000000efee4a723e */ /* 0x000fe200000010ff */
[----:B-1----:R-:W-:Y:S01]  /*7a10*/  FFMA.FTZ R4, R153, c[0x0][0x2d0], -R69 ;  /* 0x0000b40099047a23 */ /* 0x002fe20000010845 */
[----:B------:R-:W-:Y:S01]  /*7a20*/  MOV R153, R57 ;  /* 0x0000003900997202 */ /* 0x000fe20000000f00 */
[C---:B------:R-:W-:Y:S01]  /*7a30*/  FMUL.FTZ R5, R2.reuse, R73 ;  /* 0x0000004902057220 */ /* 0x040fe20000410000 */
[----:B------:R-:W-:Y:S01]  /*7a40*/  F2FP.BF16.PACK_AB R73, R169, R170 ;  /* 0x000000aaa949723e */ /* 0x000fe200000010ff */
[----:B------:R1:W4:Y:S01]  /*7a50*/  MUFU.EX2 R163, R4 ;  /* 0x0000000400a37308 */ /* 0x0003220000000800 */
[----:B------:R-:W2:Y:S01]  /*7a60*/  LDSM.16.MT88.4 R36, [R216+0x100] ;  /* 0x00010000d824783b */ /* 0x000ea20000004200 */
[C---:B------:R-:W-:Y:S07]  /*7a70*/  FMUL.FTZ R57, R2.reuse, R125 ;  /* 0x0000007d02397220 */ /* 0x040fee0000410000 */
[----:B------:R-:W2:Y:S08]  /*7a80*/  LDSM.16.MT88.4 R44, [R213+0x4100] ;  /* 0x00410000d52c783b */ /* 0x000eb00000004200 */
[----:B------:R-:W2:Y:S01]  /*7a90*/  LDSM.16.MT88.4 R52, [R214+0x4100] ;  /* 0x00410000d634783b */ /* 0x000ea20000004200 */
[----:B-1----:R-:W-:Y:S01]  /*7aa0*/  FMUL.FTZ R4, R2, R72 ;  /* 0x0000004802047220 */ /* 0x002fe20000410000 */
[----:B------:R-:W-:Y:S06]  /*7ab0*/  F2FP.BF16.PACK_AB R72, R240, R241 ;  /* 0x000000f1f048723e */ /* 0x000fec00000010ff */
[----:B------:R-:W1:Y:S01]  /*7ac0*/  LDSM.16.MT88.4 R60, [R217+0x4100] ;  /* 0x00410000d93c783b */ /* 0x000e620000004200 */
[----:B----4-:R-:W-:Y:S07]  /*7ad0*/  F2FP.BF16.PACK_AB R75, R163, R168 ;  /* 0x000000a8a34b723e */ /* 0x010fee00000010ff */
[C---:B-----5:R-:W-:Y:S01]  /*7ae0*/  HMMA.16816.F32.BF16 R4, R72.reuse, R12, R4 ;  /* 0x0000000c4804723c */ /* 0x060fe20000041804 */
[----:B------:R-:W4:Y:S06]  /*7af0*/  LDSM.16.MT88.4 R76, [R216+0x4100] ;  /* 0x00410000d84c783b */ /* 0x000f2c0000004200 */
[C---:B------:R-:W-:Y:S01]  /*7b00*/  FMUL.FTZ R12, R2.reuse, R80 ;  /* 0x00000050020c7220 */ /* 0x040fe20000410000 */
[C---:B------:R-:W-:Y:S01]  /*7b10*/  HMMA.16816.F32.BF16 R8, R72.reuse, R14, R8 ;  /* 0x0000000e4808723c */ /* 0x040fe20000041808 */
[----:B------:R-:W-:Y:S03]  /*7b20*/  LDSM.16.MT88.4 R84, [R214+0x900] ;  /* 0x00090000d654783b */ /* 0x000fe60000004200 */
[----:B------:R-:W-:Y:S03]  /*7b30*/  FMUL.FTZ R13, R2, R81 ;  /* 0x00000051020d7220 */ /* 0x000fe60000410000 */
[C---:B------:R-:W-:Y:S02]  /*7b40*/  FMUL.FTZ R14, R0.reuse, R82 ;  /* 0x00000052000e7220 */ /* 0x040fe40000410000 */
[----:B------:R-:W-:Y:S01]  /*7b50*/  FMUL.FTZ R15, R0, R83 ;  /* 0x00000053000f7220 */ /* 0x000fe20000410000 */
[----:B------:R-:W-:Y:S06]  /*7b60*/  LDSM.16.MT88.4 R92, [R216+0x900] ;  /* 0x00090000d85c783b */ /* 0x000fec0000004200 */
[C---:B--2---:R-:W-:Y:S02]  /*7b70*/  HMMA.16816.F32.BF16 R12, R72.reuse, R20, R12 ;  /* 0x00000014480c723c */ /* 0x044fe4000004180c */
[----:B------:R-:W2:Y:S05]  /*7b80*/  LDSM.16.MT88.4 R80, [R213+0x900] ;  /* 0x00090000d550783b */ /* 0x000eaa0000004200 */
[C---:B------:R-:W-:Y:S01]  /*7b90*/  FMUL.FTZ R20, R2.reuse, R88 ;  /* 0x0000005802147220 */ /* 0x040fe20000410000 */
[C---:B------:R-:W-:Y:S02]  /*7ba0*/  HMMA.16816.F32.BF16 R16, R72.reuse, R22, R16 ;  /* 0x000000164810723c */ /* 0x040fe40000041810 */
[----:B------:R-:W-:Y:S02]  /*7bb0*/  LDSM.16.MT88.4 R100, [R216+0x5100] ;  /* 0x00510000d864783b */ /* 0x000fe40000004200 */
[----:B------:R-:W-:Y:S03]  /*7bc0*/  FMUL.FTZ R21, R2, R89 ;  /* 0x0000005902157220 */ /* 0x000fe60000410000 */
[C---:B------:R-:W-:Y:S02]  /*7bd0*/  FMUL.FTZ R22, R0.reuse, R90 ;  /* 0x0000005a00167220 */ /* 0x040fe40000410000 */
[----:B------:R-:W-:Y:S01]  /*7be0*/  FMUL.FTZ R23, R0, R91 ;  /* 0x0000005b00177220 */ /* 0x000fe20000410000 */
[----:B------:R-:W0:Y:S06]  /*7bf0*/  LDGDEPBAR ;  /* 0x00000000000079af */ /* 0x000e2c0000000000 */
[C---:B---3--:R-:W-:Y:S02]  /*7c00*/  HMMA.16816.F32.BF16 R20, R72.reuse, R28, R20 ;  /* 0x0000001c4814723c */ /* 0x048fe40000041814 */
[----:B------:R-:W3:Y:S05]  /*7c10*/  LDSM.16.MT88.4 R88, [R217+0x900] ;  /* 0x00090000d958783b */ /* 0x000eea0000004200 */
[C---:B------:R-:W-:Y:S01]  /*7c20*/  FMUL.FTZ R28, R2.reuse, R96 ;  /* 0x00000060021c7220 */ /* 0x040fe20000410000 */
[C---:B------:R-:W-:Y:S04]  /*7c30*/  HMMA.16816.F32.BF16 R24, R72.reuse, R30, R24 ;  /* 0x0000001e4818723c */ /* 0x040fe80000041818 */
[----:B------:R-:W-:Y:S03]  /*7c40*/  FMUL.FTZ R29, R2, R97 ;  /* 0x00000061021d7220 */ /* 0x000fe60000410000 */
[C---:B------:R-:W-:Y:S02]  /*7c50*/  FMUL.FTZ R30, R0.reuse, R98 ;  /* 0x00000062001e7220 */ /* 0x040fe40000410000 */
[----:B------:R-:W-:Y:S02]  /*7c60*/  FMUL.FTZ R31, R0, R99 ;  /* 0x00000063001f7220 */ /* 0x000fe40000410000 */
[----:B------:R-:W-:Y:S05]  /*7c70*/  LDSM.16.MT88.4 R96, [R217+0x5100] ;  /* 0x00510000d960783b */ /* 0x000fea0000004200 */
[C---:B------:R-:W-:Y:S07]  /*7c80*/  HMMA.16816.F32.BF16 R28, R72.reuse, R36, R28 ;  /* 0x00000024481c723c */ /* 0x040fee000004181c */
[--C-:B------:R-:W-:Y:S01]  /*7c90*/  FFMA.FTZ R36, R139, c[0x0][0x2d0], -R137.reuse ;  /* 0x0000b4008b247a23 */ /* 0x100fe20000010889 */
[C---:B------:R-:W-:Y:S03]  /*7ca0*/  HMMA.16816.F32.BF16 R32, R72.reuse, R38, R32 ;  /* 0x000000264820723c */ /* 0x040fe60000041820 */
[----:B------:R5:W-:Y:S01]  /*7cb0*/  MUFU.EX2 R205, R36 ;  /* 0x0000002400cd7308 */ /* 0x000be20000000800 */
[C---:B------:R-:W-:Y:S01]  /*7cc0*/  FMUL.FTZ R37, R2.reuse, R105 ;  /* 0x0000006902257220 */ /* 0x040fe20000410000 */
[----:B------:R-:W-:Y:S01]  /*7cd0*/  MOV R139, R64 ;  /* 0x00000040008b7202 */ /* 0x000fe20000000f00 */
[----:B------:R-:W-:Y:S02]  /*7ce0*/  FMUL.FTZ R64, R2, R132 ;  /* 0x0000008402407220 */ /* 0x000fe40000410000 */
[C---:B------:R-:W-:Y:S04]  /*7cf0*/  FMUL.FTZ R38, R0.reuse, R106 ;  /* 0x0000006a00267220 */ /* 0x040fe80000410000 */
[----:B------:R-:W-:Y:S02]  /*7d00*/  FMUL.FTZ R39, R0, R107 ;  /* 0x0000006b00277220 */ /* 0x000fe40000410000 */
[C---:B-----5:R-:W-:Y:S02]  /*7d10*/  FMUL.FTZ R36, R2.reuse, R104 ;  /* 0x0000006802247220 */ /* 0x060fe40000410000 */
[----:B------:R-:W-:Y:S05]  /*7d20*/  LDSM.16.MT88.4 R104, [R214+0x1900] ;  /* 0x00190000d668783b */ /* 0x000fea0000004200 */
[C---:B------:R-:W-:Y:S07]  /*7d30*/  HMMA.16816.F32.BF16 R36, R72.reuse, R44, R36 ;  /* 0x0000002c4824723c */ /* 0x040fee0000041824 */
[----:B------:R-:W-:Y:S01]  /*7d40*/  FFMA.FTZ R44, R157, c[0x0][0x2d0], -R137 ;  /* 0x0000b4009d2c7a23 */ /* 0x000fe20000010889 */
[C---:B------:R-:W-:Y:S03]  /*7d50*/  HMMA.16816.F32.BF16 R40, R72.reuse, R46, R40 ;  /* 0x0000002e4828723c */ /* 0x040fe60000041828 */
[----:B------:R5:W-:Y:S01]  /*7d60*/  MUFU.EX2 R194, R44 ;  /* 0x0000002c00c27308 */ /* 0x000be20000000800 */
[----:B------:R-:W-:Y:S03]  /*7d70*/  FMUL.FTZ R45, R2, R113 ;  /* 0x00000071022d7220 */ /* 0x000fe60000410000 */
[C---:B------:R-:W-:Y:S02]  /*7d80*/  FMUL.FTZ R46, R0.reuse, R114 ;  /* 0x00000072002e7220 */ /* 0x040fe40000410000 */
[----:B------:R-:W-:Y:S03]  /*7d90*/  FMUL.FTZ R47, R0, R115 ;  /* 0x00000073002f7220 */ /* 0x000fe60000410000 */
[----:B-----5:R-:W-:Y:S07]  /*7da0*/  FMUL.FTZ R44, R2, R112 ;  /* 0x00000070022c7220 */ /* 0x020fee0000410000 */
[C---:B------:R-:W-:Y:S07]  /*7db0*/  HMMA.16816.F32.BF16 R44, R72.reuse, R52, R44 ;  /* 0x00000034482c723c */ /* 0x040fee000004182c */
[--C-:B------:R-:W-:Y:S01]  /*7dc0*/  FFMA.FTZ R52, R160, c[0x0][0x2d0], -R69.reuse ;  /* 0x0000b400a0347a23 */ /* 0x100fe20000010845 */
[C---:B------:R-:W-:Y:S03]  /*7dd0*/  HMMA.16816.F32.BF16 R48, R72.reuse, R54, R48 ;  /* 0x000000364830723c */ /* 0x040fe60000041830 */
[----:B------:R5:W1:Y:S01]  /*7de0*/  MUFU.EX2 R118, R52 ;  /* 0x0000003400767308 */ /* 0x000a620000000800 */
[----:B------:R-:W-:Y:S01]  /*7df0*/  MOV R160, R181 ;  /* 0x000000b500a07202 */ /* 0x000fe20000000f00 */
[----:B------:R-:W-:Y:S01]  /*7e00*/  FMUL.FTZ R53, R2, R121 ;  /* 0x0000007902357220 */ /* 0x000fe20000410000 */
[----:B------:R-:W-:Y:S01]  /*7e10*/  MOV R121, R154 ;  /* 0x0000009a00797202 */ /* 0x000fe20000000f00 */
[C---:B------:R-:W-:Y:S01]  /*7e20*/  FMUL.FTZ R55, R0.reuse, R123 ;  /* 0x0000007b00377220 */ /* 0x040fe20000410000 */
[----:B------:R-:W-:Y:S01]  /*7e30*/  MOV R154, R56 ;  /* 0x00000038009a7202 */ /* 0x000fe20000000f00 */
[----:B------:R-:W-:Y:S03]  /*7e40*/  FFMA.FTZ R56, R159, c[0x0][0x2d0], -R69 ;  /* 0x0000b4009f387a23 */ /* 0x000fe60000010845 */
[----:B------:R-:W-:Y:S01]  /*7e50*/  MOV R159, R179 ;  /* 0x000000b3009f7202 */ /* 0x000fe20000000f00 */
[----:B------:R2:W-:Y:S01]  /*7e60*/  MUFU.EX2 R181, R70 ;  /* 0x0000004600b57308 */ /* 0x0005e20000000800 */
[----:B------:R-:W-:Y:S09]  /*7e70*/  FMUL.FTZ R54, R0, R122 ;  /* 0x0000007a00367220 */ /* 0x000ff20000410000 */
[----:B------:R3:W-:Y:S01]  /*7e80*/  MUFU.EX2 R117, R56 ;  /* 0x0000003800757308 */ /* 0x0007e20000000800 */
[C---:B-----5:R-:W-:Y:S01]  /*7e90*/  FMUL.FTZ R52, R2.reuse, R120 ;  /* 0x0000007802347220 */ /* 0x060fe20000410000 */
[----:B------:R-:W-:Y:S02]  /*7ea0*/  MOV R120, R155 ;  /* 0x0000009b00787202 */ /* 0x000fe40000000f00 */
[----:B------:R-:W-:Y:S02]  /*7eb0*/  MOV R155, R151 ;  /* 0x00000097009b7202 */ /* 0x000fe40000000f00 */
[----:B------:R-:W-:Y:S02]  /*7ec0*/  MOV R151, R180 ;  /* 0x000000b400977202 */ /* 0x000fe40000000f00 */
[C---:B-1----:R-:W-:Y:S03]  /*7ed0*/  HMMA.16816.F32.BF16 R52, R72.reuse, R60, R52 ;  /* 0x0000003c4834723c */ /* 0x042fe60000041834 */
[----:B--2---:R-:W-:Y:S04]  /*7ee0*/  FFMA.FTZ R70, R173, c[0x0][0x2d0], -R137 ;  /* 0x0000b400ad467a23 */ /* 0x004fe80000010889 */
[----:B------:R1:W-:Y:S01]  /*7ef0*/  MUFU.EX2 R180, R70 ;  /* 0x0000004600b47308 */ /* 0x0003e20000000800 */
[----:B------:R-:W-:Y:S04]  /*7f00*/  FFMA.FTZ R60, R161, c[0x0][0x2d0], -R69 ;  /* 0x0000b400a13c7a23 */ /* 0x000fe80000010845 */
[C---:B------:R-:W-:Y:S02]  /*7f10*/  FMUL.FTZ R61, R2.reuse, R129 ;  /* 0x00000081023d7220 */ /* 0x040fe40000410000 */
[----:B---3--:R-:W-:Y:S03]  /*7f20*/  FMUL.FTZ R56, R2, R124 ;  /* 0x0000007c02387220 */ /* 0x008fe60000410000 */
[----:B------:R2:W3:Y:S04]  /*7f30*/  MUFU.EX2 R116, R60 ;  /* 0x0000003c00747308 */ /* 0x0004e80000000800 */
[C---:B------:R-:W-:Y:S07]  /*7f40*/  HMMA.16816.F32.BF16 R56, R72.reuse, R62, R56 ;  /* 0x0000003e4838723c */ /* 0x040fee0000041838 */
[C---:B------:R-:W-:Y:S02]  /*7f50*/  FMUL.FTZ R62, R0.reuse, R130 ;  /* 0x00000082003e7220 */ /* 0x040fe40000410000 */
[----:B------:R-:W-:Y:S03]  /*7f60*/  FMUL.FTZ R63, R0, R131 ;  /* 0x00000083003f7220 */ /* 0x000fe60000410000 */
[----:B-1----:R-:W-:Y:S04]  /*7f70*/  FFMA.FTZ R70, R172, c[0x0][0x2d0], -R137 ;  /* 0x0000b400ac467a23 */ /* 0x002fe80000010889 */
[----:B------:R1:W-:Y:S01]  /*7f80*/  MUFU.EX2 R179, R70 ;  /* 0x0000004600b37308 */ /* 0x0003e20000000800 */
[----:B--2---:R-:W-:Y:S01]  /*7f90*/  FMUL.FTZ R60, R2, R128 ;  /* 0x00000080023c7220 */ /* 0x004fe20000410000 */
[----:B------:R-:W-:Y:S06]  /*7fa0*/  MOV R128, R160 ;  /* 0x000000a000807202 */ /* 0x000fec0000000f00 */
[C---:B----4-:R-:W-:Y:S08]  /*7fb0*/  HMMA.16816.F32.BF16 R60, R72.reuse, R76, R60 ;  /* 0x0000004c483c723c */ /* 0x050ff0000004183c */
[----:B------:R-:W-:Y:S01]  /*7fc0*/  HMMA.16816.F32.BF16 R64, R72, R78, R64 ;  /* 0x0000004e4840723c */ /* 0x000fe20000041840 */
[----:B------:R-:W2:Y:S03]  /*7fd0*/  LDSM.16.MT88.4 R76, [R213+0x4900] ;  /* 0x00490000d54c783b */ /* 0x000ea60000004200 */
[--C-:B-1----:R-:W-:Y:S03]  /*7fe0*/  FFMA.FTZ R70, R175, c[0x0][0x2d0], -R69.reuse ;  /* 0x0000b400af467a23 */ /* 0x102fe60000010845 */
[----:B------:R-:W-:Y:S01]  /*7ff0*/  F2FP.BF16.PACK_AB R73, R118, R158 ;  /* 0x0000009e7649723e */ /* 0x000fe200000010ff */
[----:B------:R1:W-:Y:S01]  /*8000*/  MUFU.EX2 R127, R70 ;  /* 0x00000046007f7308 */ /* 0x0003e20000000800 */
[----:B---3--:R-:W-:Y:S03]  /*8010*/  F2FP.BF16.PACK_AB R75, R116, R117 ;  /* 0x00000075744b723e */ /* 0x008fe600000010ff */
[----:B------:R-:W-:Y:S02]  /*8020*/  F2FP.BF16.PACK_AB R72, R205, R207 ;  /* 0x000000cfcd48723e */ /* 0x000fe400000010ff */
[----:B------:R-:W-:Y:S07]  /*8030*/  F2FP.BF16.PACK_AB R74, R194, R195 ;  /* 0x000000c3c24a723e */ /* 0x000fee00000010ff */
[C---:B------:R-:W-:Y:S08]  /*8040*/  HMMA.16816.F32.BF16 R4, R72.reuse, R80, R4 ;  /* 0x000000504804723c */ /* 0x040ff00000041804 */
[C---:B------:R-:W-:Y:S01]  /*8050*/  HMMA.16816.F32.BF16 R8, R72.reuse, R82, R8 ;  /* 0x000000524808723c */ /* 0x040fe20000041808 */
[----:B------:R-:W3:Y:S03]  /*8060*/  LDSM.16.MT88.4 R80, [R214+0x4900] ;  /* 0x00490000d650783b */ /* 0x000ee60000004200 */
[--C-:B-1----:R-:W-:Y:S04]  /*8070*/  FFMA.FTZ R70, R176, c[0x0][0x2d0], -R69.reuse ;  /* 0x0000b400b0467a23 */ /* 0x102fe80000010845 */
[C---:B------:R-:W-:Y:S01]  /*8080*/  HMMA.16816.F32.BF16 R12, R72.reuse, R84, R12 ;  /* 0x00000054480c723c */ /* 0x040fe2000004180c */
[----:B------:R1:W4:Y:S07]  /*8090*/  MUFU.EX2 R126, R70 ;  /* 0x00000046007e7308 */ /* 0x00032e0000000800 */
[C---:B------:R-:W-:Y:S01]  /*80a0*/  HMMA.16816.F32.BF16 R16, R72.reuse, R86, R16 ;  /* 0x000000564810723c */ /* 0x040fe20000041810 */
[----:B------:R-:W5:Y:S07]  /*80b0*/  LDSM.16.MT88.4 R84, [R217+0x4900] ;  /* 0x00490000d954783b */ /* 0x000f6e0000004200 */
[C---:B------:R-:W-:Y:S08]  /*80c0*/  HMMA.16816.F32.BF16 R20, R72.reuse, R88, R20 ;  /* 0x000000584814723c */ /* 0x040ff00000041814 */
[C---:B------:R-:W-:Y:S01]  /*80d0*/  HMMA.16816.F32.BF16 R24, R72.reuse, R90, R24 ;  /* 0x0000005a4818723c */ /* 0x040fe20000041818 */
[----:B------:R-:W4:Y:S03]  /*80e0*/  LDSM.16.MT88.4 R88, [R216+0x4900] ;  /* 0x00490000d858783b */ /* 0x000f260000004200 */
[--C-:B-1----:R-:W-:Y:S04]  /*80f0*/  FFMA.FTZ R70, R174, c[0x0][0x2d0], -R69.reuse ;  /* 0x0000b400ae467a23 */ /* 0x102fe80000010845 */
[C---:B------:R-:W-:Y:S01]  /*8100*/  HMMA.16816.F32.BF16 R28, R72.reuse, R92, R28 ;  /* 0x0000005c481c723c */ /* 0x040fe2000004181c */
[----:B------:R1:W-:Y:S07]  /*8110*/  MUFU.EX2 R125, R70 ;  /* 0x00000046007d7308 */ /* 0x0003ee0000000800 */
[C---:B------:R-:W-:Y:S01]  /*8120*/  HMMA.16816.F32.BF16 R32, R72.reuse, R94, R32 ;  /* 0x0000005e4820723c */ /* 0x040fe20000041820 */
[----:B------:R-:W-:Y:S07]  /*8130*/  LDSM.16.MT88.4 R92, [R214+0x5100] ;  /* 0x00510000d65c783b */ /* 0x000fee0000004200 */
[C---:B--2---:R-:W-:Y:S08]  /*8140*/  HMMA.16816.F32.BF16 R36, R72.reuse, R76, R36 ;  /* 0x0000004c4824723c */ /* 0x044ff00000041824 */
[C---:B------:R-:W-:Y:S01]  /*8150*/  HMMA.16816.F32.BF16 R40, R72.reuse, R78, R40 ;  /* 0x0000004e4828723c */ /* 0x040fe20000041828 */
[----:B------:R-:W2:Y:S03]  /*8160*/  LDSM.16.MT88.4 R76, [R213+0x1100] ;  /* 0x00110000d54c783b */ /* 0x000ea60000004200 */
[----:B-1----:R-:W-:Y:S04]  /*8170*/  FFMA.FTZ R70, R177, c[0x0][0x2d0], -R69 ;  /* 0x0000b400b1467a23 */ /* 0x002fe80000010845 */
[C---:B---3--:R-:W-:Y:S01]  /*8180*/  HMMA.16816.F32.BF16 R44, R72.reuse, R80, R44 ;  /* 0x00000050482c723c */ /* 0x048fe2000004182c */
[----:B------:R1:W3:Y:S07]  /*8190*/  MUFU.EX2 R124, R70 ;  /* 0x00000046007c7308 */ /* 0x0002ee0000000800 */
[C---:B------:R-:W-:Y:S01]  /*81a0*/  HMMA.16816.F32.BF16 R48, R72.reuse, R82, R48 ;  /* 0x000000524830723c */ /* 0x040fe20000041830 */
[----:B------:R-:W2:Y:S07]  /*81b0*/  LDSM.16.MT88.4 R80, [R214+0x1100] ;  /* 0x00110000d650783b */ /* 0x000eae0000004200 */
[C---:B-----5:R-:W-:Y:S08]  /*81c0*/  HMMA.16816.F32.BF16 R52, R72.reuse, R84, R52 ;  /* 0x000000544834723c */ /* 0x060ff00000041834 */
[C---:B------:R-:W-:Y:S01]  /*81d0*/  HMMA.16816.F32.BF16 R56, R72.reuse, R86, R56 ;  /* 0x000000564838723c */ /* 0x040fe20000041838 */
[----:B------:R-:W5:Y:S03]  /*81e0*/  LDSM.16.MT88.4 R84, [R217+0x1100] ;  /* 0x00110000d954783b */ /* 0x000f660000004200 */
[--C-:B-1----:R-:W-:Y:S04]  /*81f0*/  FFMA.FTZ R70, R178, c[0x0][0x2d0], -R137.reuse ;  /* 0x0000b400b2467a23 */ /* 0x102fe80000010889 */
[C---:B----4-:R-:W-:Y:S01]  /*8200*/  HMMA.16816.F32.BF16 R60, R72.reuse, R88, R60 ;  /* 0x00000058483c723c */ /* 0x050fe2000004183c */
[----:B------:R1:W-:Y:S07]  /*8210*/  MUFU.EX2 R178, R70 ;  /* 0x0000004600b27308 */ /* 0x0003ee0000000800 */
[----:B------:R-:W-:Y:S01]  /*8220*/  HMMA.16816.F32.BF16 R64, R72, R90, R64 ;  /* 0x0000005a4840723c */ /* 0x000fe20000041840 */
[----:B------:R-:W4:Y:S06]  /*8230*/  LDSM.16.MT88.4 R88, [R216+0x1100] ;  /* 0x00110000d858783b */ /* 0x000f2c0000004200 */
[----:B------:R-:W-:Y:S02]  /*8240*/  F2FP.BF16.PACK_AB R73, R126, R127 ;  /* 0x0000007f7e49723e */ /* 0x000fe400000010ff */
[----:B---3--:R-:W-:Y:S03]  /*8250*/  F2FP.BF16.PACK_AB R75, R124, R125 ;  /* 0x0000007d7c4b723e */ /* 0x008fe600000010ff */
[----:B------:R-:W-:Y:S02]  /*8260*/  F2FP.BF16.PACK_AB R72, R181, R182 ;  /* 0x000000b6b548723e */ /* 0x000fe400000010ff */
[----:B------:R-:W-:Y:S01]  /*8270*/  F2FP.BF16.PACK_AB R74, R179, R180 ;  /* 0x000000b4b34a723e */ /* 0x000fe200000010ff */
[--C-:B-1----:R-:W-:Y:S06]  /*8280*/  FFMA.FTZ R70, R183, c[0x0][0x2d0], -R137.reuse ;  /* 0x0000b400b7467a23 */ /* 0x102fec0000010889 */
[C---:B--2---:R-:W-:Y:S01]  /*8290*/  HMMA.16816.F32.BF16 R4, R72.reuse, R76, R4 ;  /* 0x0000004c4804723c */ /* 0x044fe20000041804 */
[----:B------:R1:W2:Y:S07]  /*82a0*/  MUFU.EX2 R176, R70 ;  /* 0x0000004600b07308 */ /* 0x0002ae0000000800 */
[C---:B------:R-:W-:Y:S01]  /*82b0*/  HMMA.16816.F32.BF16 R8, R72.reuse, R78, R8 ;  /* 0x0000004e4808723c */ /* 0x040fe20000041808 */
[----:B------:R-:W3:Y:S07]  /*82c0*/  LDSM.16.MT88.4 R76, [R213+0x5100] ;  /* 0x00510000d54c783b */ /* 0x000eee0000004200 */
[C---:B------:R-:W-:Y:S08]  /*82d0*/  HMMA.16816.F32.BF16 R12, R72.reuse, R80, R12 ;  /* 0x00000050480c723c */ /* 0x040ff0000004180c */
[C---:B------:R-:W-:Y:S01]  /*82e0*/  HMMA.16816.F32.BF16 R16, R72.reuse, R82, R16 ;  /* 0x000000524810723c */ /* 0x040fe20000041810 */
[----:B------:R-:W2:Y:S03]  /*82f0*/  LDSM.16.MT88.4 R80, [R213+0x1900] ;  /* 0x00190000d550783b */ /* 0x000ea60000004200 */
[--C-:B-1----:R-:W-:Y:S04]  /*8300*/  FFMA.FTZ R70, R192, c[0x0][0x2d0], -R137.reuse ;  /* 0x0000b400c0467a23 */ /* 0x102fe80000010889 */
[C---:B-----5:R-:W-:Y:S01]  /*8310*/  HMMA.16816.F32.BF16 R20, R72.reuse, R84, R20 ;  /* 0x000000544814723c */ /* 0x060fe20000041814 */
[----:B------:R1:W-:Y:S07]  /*8320*/  MUFU.EX2 R177, R70 ;  /* 0x0000004600b17308 */ /* 0x0003ee0000000800 */
[C---:B------:R-:W-:Y:S01]  /*8330*/  HMMA.16816.F32.BF16 R24, R72.reuse, R86, R24 ;  /* 0x000000564818723c */ /* 0x040fe20000041818 */
[----:B------:R-:W5:Y:S07]  /*8340*/  LDSM.16.MT88.4 R84, [R217+0x1900] ;  /* 0x00190000d954783b */ /* 0x000f6e0000004200 */
[C---:B----4-:R-:W-:Y:S08]  /*8350*/  HMMA.16816.F32.BF16 R28, R72.reuse, R88, R28 ;  /* 0x00000058481c723c */ /* 0x050ff0000004181c */
[C---:B------:R-:W-:Y:S01]  /*8360*/  HMMA.16816.F32.BF16 R32, R72.reuse, R90, R32 ;  /* 0x0000005a4820723c */ /* 0x040fe20000041820 */
[----:B------:R-:W-:Y:S03]  /*8370*/  LDSM.16.MT88.4 R88, [R214+0x5900] ;  /* 0x00590000d658783b */ /* 0x000fe60000004200 */
[----:B-1----:R-:W-:Y:S04]  /*8380*/  FFMA.FTZ R70, R193, c[0x0][0x2d0], -R137 ;  /* 0x0000b400c1467a23 */ /* 0x002fe80000010889 */
[C---:B---3--:R-:W-:Y:S01]  /*8390*/  HMMA.16816.F32.BF16 R36, R72.reuse, R76, R36 ;  /* 0x0000004c4824723c */ /* 0x048fe20000041824 */
[----:B------:R1:W3:Y:S07]  /*83a0*/  MUFU.EX2 R175, R70 ;  /* 0x0000004600af7308 */ /* 0x0002ee0000000800 */
[C---:B------:R-:W-:Y:S01]  /*83b0*/  HMMA.16816.F32.BF16 R40, R72.reuse, R78, R40 ;  /* 0x0000004e4828723c */ /* 0x040fe20000041828 */
[----:B------:R-:W4:Y:S07]  /*83c0*/  LDSM.16.MT88.4 R76, [R216+0x1900] ;  /* 0x00190000d84c783b */ /* 0x000f2e0000004200 */
[C---:B------:R-:W-:Y:S08]  /*83d0*/  HMMA.16816.F32.BF16 R44, R72.reuse, R92, R44 ;  /* 0x0000005c482c723c */ /* 0x040ff0000004182c */
[C---:B------:R-:W-:Y:S01]  /*83e0*/  HMMA.16816.F32.BF16 R48, R72.reuse, R94, R48 ;  /* 0x0000005e4830723c */ /* 0x040fe20000041830 */
[----:B------:R-:W-:Y:S03]  /*83f0*/  LDSM.16.MT88.4 R92, [R214+0x6100] ;  /* 0x00610000d65c783b */ /* 0x000fe60000004200 */
[--C-:B-1----:R-:W-:Y:S04]  /*8400*/  FFMA.FTZ R70, R204, c[0x0][0x2d0], -R69.reuse ;  /* 0x0000b400cc467a23 */ /* 0x102fe80000010845 */
[C---:B------:R-:W-:Y:S01]  /*8410*/  HMMA.16816.F32.BF16 R52, R72.reuse, R96, R52 ;  /* 0x000000604834723c */ /* 0x040fe20000041834 */
[----:B------:R1:W-:Y:S07]  /*8420*/  MUFU.EX2 R157, R70 ;  /* 0x00000046009d7308 */ /* 0x0003ee0000000800 */
[C---:B------:R-:W-:Y:S01]  /*8430*/  HMMA.16816.F32.BF16 R56, R72.reuse, R98, R56 ;  /* 0x000000624838723c */ /* 0x040fe20000041838 */
[----:B------:R-:W-:Y:S07]  /*8440*/  LDSM.16.MT88.4 R96, [R217+0x6100] ;  /* 0x00610000d960783b */ /* 0x000fee0000004200 */
[C---:B------:R-:W-:Y:S08]  /*8450*/  HMMA.16816.F32.BF16 R60, R72.reuse, R100, R60 ;  /* 0x00000064483c723c */ /* 0x040ff0000004183c */
[----:B------:R-:W-:Y:S01]  /*8460*/  HMMA.16816.F32.BF16 R64, R72, R102, R64 ;  /* 0x000000664840723c */ /* 0x000fe20000041840 */
[----:B------:R-:W-:Y:S03]  /*8470*/  LDSM.16.MT88.4 R100, [R214+0x2900] ;  /* 0x00290000d664783b */ /* 0x000fe60000004200 */
[--C-:B-1----:R-:W-:Y:S03]  /*8480*/  FFMA.FTZ R70, R236, c[0x0][0x2d0], -R69.reuse ;  /* 0x0000b400ec467a23 */ /* 0x102fe60000010845 */
[----:B--2---:R-:W-:Y:S01]  /*8490*/  F2FP.BF16.PACK_AB R72, R176, R178 ;  /* 0x000000b2b048723e */ /* 0x004fe200000010ff */
[----:B------:R1:W2:Y:S01]  /*84a0*/  MUFU.EX2 R156, R70 ;  /* 0x00000046009c7308 */ /* 0x0002a20000000800 */
[----:B---3--:R-:W-:Y:S03]  /*84b0*/  F2FP.BF16.PACK_AB R74, R175, R177 ;  /* 0x000000b1af4a723e */ /* 0x008fe600000010ff */
[--C-:B-1----:R-:W-:Y:S01]  /*84c0*/  FFMA.FTZ R70, R206, c[0x0][0x2d0], -R69.reuse ;  /* 0x0000b400ce467a23 */ /* 0x102fe20000010845 */
[----:B--2---:R-:W-:Y:S05]  /*84d0*/  F2FP.BF16.PACK_AB R73, R156, R157 ;  /* 0x0000009d9c49723e */ /* 0x004fea00000010ff */
[----:B------:R1:W-:Y:S02]  /*84e0*/  MUFU.EX2 R115, R70 ;  /* 0x0000004600737308 */ /* 0x0003e40000000800 */
[----:B-1----:R-:W-:Y:S08]  /*84f0*/  FFMA.FTZ R70, R237, c[0x0][0x2d0], -R69 ;  /* 0x0000b400ed467a23 */ /* 0x002ff00000010845 */
[----:B------:R1:W2:Y:S02]  /*8500*/  MUFU.EX2 R114, R70 ;  /* 0x0000004600727308 */ /* 0x0002a40000000800 */
[--C-:B-1----:R-:W-:Y:S01]  /*8510*/  FFMA.FTZ R70, R242, c[0x0][0x2d0], -R137.reuse ;  /* 0x0000b400f2467a23 */ /* 0x102fe20000010889 */
[----:B--2---:R-:W-:Y:S07]  /*8520*/  F2FP.BF16.PACK_AB R75, R114, R115 ;  /* 0x00000073724b723e */ /* 0x004fee00000010ff */
[----:B------:R1:W-:Y:S01]  /*8530*/  MUFU.EX2 R174, R70 ;  /* 0x0000004600ae7308 */ /* 0x0003e20000000800 */
[C---:B------:R-:W-:Y:S08]  /*8540*/  HMMA.16816.F32.BF16 R4, R72.reuse, R80, R4 ;  /* 0x000000504804723c */ /* 0x040ff00000041804 */
[C---:B------:R-:W-:Y:S01]  /*8550*/  HMMA.16816.F32.BF16 R8, R72.reuse, R82, R8 ;  /* 0x000000524808723c */ /* 0x040fe20000041808 */
[----:B------:R-:W2:Y:S07]  /*8560*/  LDSM.16.MT88.4 R80, [R213+0x5900] ;  /* 0x00590000d550783b */ /* 0x000eae0000004200 */
[C---:B------:R-:W-:Y:S04]  /*8570*/  HMMA.16816.F32.BF16 R12, R72.reuse, R104, R12 ;  /* 0x00000068480c723c */ /* 0x040fe8000004180c */
[--C-:B-1----:R-:W-:Y:S04]  /*8580*/  FFMA.FTZ R70, R244, c[0x0][0x2d0], -R137.reuse ;  /* 0x0000b400f4467a23 */ /* 0x102fe80000010889 */
[C---:B------:R-:W-:Y:S01]  /*8590*/  HMMA.16816.F32.BF16 R16, R72.reuse, R106, R16 ;  /* 0x0000006a4810723c */ /* 0x040fe20000041810 */
[----:B------:R1:W3:Y:S01]  /*85a0*/  MUFU.EX2 R173, R70 ;  /* 0x0000004600ad7308 */ /* 0x0002e20000000800 */
[----:B------:R-:W-:Y:S06]  /*85b0*/  LDSM.16.MT88.4 R104, [R214+0x3900] ;  /* 0x00390000d668783b */ /* 0x000fec0000004200 */
[C---:B-----5:R-:W-:Y:S08]  /*85c0*/  HMMA.16816.F32.BF16 R20, R72.reuse, R84, R20 ;  /* 0x000000544814723c */ /* 0x060ff00000041814 */
[C---:B------:R-:W-:Y:S01]  /*85d0*/  HMMA.16816.F32.BF16 R24, R72.reuse, R86, R24 ;  /* 0x000000564818723c */ /* 0x040fe20000041818 */
[----:B------:R-:W5:Y:S07]  /*85e0*/  LDSM.16.MT88.4 R84, [R217+0x5900] ;  /* 0x00590000d954783b */ /* 0x000f6e0000004200 */
[C---:B----4-:R-:W-:Y:S04]  /*85f0*/  HMMA.16816.F32.BF16 R28, R72.reuse, R76, R28 ;  /* 0x0000004c481c723c */ /* 0x050fe8000004181c */
[--C-:B-1----:R-:W-:Y:S04]  /*8600*/  FFMA.FTZ R70, R243, c[0x0][0x2d0], -R137.reuse ;  /* 0x0000b400f3467a23 */ /* 0x102fe80000010889 */
[C---:B------:R-:W-:Y:S01]  /*8610*/  HMMA.16816.F32.BF16 R32, R72.reuse, R78, R32 ;  /* 0x0000004e4820723c */ /* 0x040fe20000041820 */
[----:B------:R1:W-:Y:S01]  /*8620*/  MUFU.EX2 R172, R70 ;  /* 0x0000004600ac7308 */ /* 0x0003e20000000800 */
[----:B------:R-:W4:Y:S06]  /*8630*/  LDSM.16.MT88.4 R76, [R216+0x5900] ;  /* 0x00590000d84c783b */ /* 0x000f2c0000004200 */
[C---:B--2---:R-:W-:Y:S08]  /*8640*/  HMMA.16816.F32.BF16 R36, R72.reuse, R80, R36 ;  /* 0x000000504824723c */ /* 0x044ff00000041824 */
[C---:B------:R-:W-:Y:S01]  /*8650*/  HMMA.16816.F32.BF16 R40, R72.reuse, R82, R40 ;  /* 0x000000524828723c */ /* 0x040fe20000041828 */
[----:B------:R-:W2:Y:S07]  /*8660*/  LDSM.16.MT88.4 R80, [R213+0x2100] ;  /* 0x00210000d550783b */ /* 0x000eae0000004200 */
[C---:B------:R-:W-:Y:S04]  /*8670*/  HMMA.16816.F32.BF16 R44, R72.reuse, R88, R44 ;  /* 0x00000058482c723c */ /* 0x040fe8000004182c */
[----:B-1----:R-:W-:Y:S04]  /*8680*/  FFMA.FTZ R70, R245, c[0x0][0x2d0], -R137 ;  /* 0x0000b400f5467a23 */ /* 0x002fe80000010889 */
[C---:B------:R-:W-:Y:S01]  /*8690*/  HMMA.16816.F32.BF16 R48, R72.reuse, R90, R48 ;  /* 0x0000005a4830723c */ /* 0x040fe20000041830 */
[----:B------:R1:W1:Y:S01]  /*86a0*/  MUFU.EX2 R171, R70 ;  /* 0x0000004600ab7308 */ /* 0x0002620000000800 */
[----:B------:R-:W2:Y:S06]  /*86b0*/  LDSM.16.MT88.4 R88, [R214+0x2100] ;  /* 0x00210000d658783b */ /* 0x000eac0000004200 */
[C---:B-----5:R-:W-:Y:S08]  /*86c0*/  HMMA.16816.F32.BF16 R52, R72.reuse, R84, R52 ;  /* 0x000000544834723c */ /* 0x060ff00000041834 */
[C---:B------:R-:W-:Y:S01]  /*86d0*/  HMMA.16816.F32.BF16 R56, R72.reuse, R86, R56 ;  /* 0x000000564838723c */ /* 0x040fe20000041838 */
[----:B------:R-:W5:Y:S07]  /*86e0*/  LDSM.16.MT88.4 R84, [R217+0x2100] ;  /* 0x00210000d954783b */ /* 0x000f6e0000004200 */
[C---:B----4-:R-:W-:Y:S04]  /*86f0*/  HMMA.16816.F32.BF16 R60, R72.reuse, R76, R60 ;  /* 0x0000004c483c723c */ /* 0x050fe8000004183c */
[--C-:B-1----:R-:W-:Y:S04]  /*8700*/  FFMA.FTZ R70, R247, c[0x0][0x2d0], -R69.reuse ;  /* 0x0000b400f7467a23 */ /* 0x102fe80000010845 */
[----:B------:R-:W-:Y:S01]  /*8710*/  HMMA.16816.F32.BF16 R64, R72, R78, R64 ;  /* 0x0000004e4840723c */ /* 0x000fe20000041840 */
[----:B------:R1:W-:Y:S01]  /*8720*/  MUFU.EX2 R113, R70 ;  /* 0x0000004600717308 */ /* 0x0003e20000000800 */
[----:B------:R-:W4:Y:S05]  /*8730*/  LDSM.16.MT88.4 R76, [R216+0x2100] ;  /* 0x00210000d84c783b */ /* 0x000f2a0000004200 */
[----:B---3--:R-:W-:Y:S02]  /*8740*/  F2FP.BF16.PACK_AB R72, R173, R174 ;  /* 0x000000aead48723e */ /* 0x008fe400000010ff */
[----:B------:R-:W-:Y:S03]  /*8750*/  F2FP.BF16.PACK_AB R74, R171, R172 ;  /* 0x000000acab4a723e */ /* 0x000fe600000010ff */
[--C-:B-1----:R-:W-:Y:S04]  /*8760*/  FFMA.FTZ R70, R248, c[0x0][0x2d0], -R69.reuse ;  /* 0x0000b400f8467a23 */ /* 0x102fe80000010845 */
[----:B------:R1:W3:Y:S02]  /*8770*/  MUFU.EX2 R112, R70 ;  /* 0x0000004600707308 */ /* 0x0002e40000000800 */
[--C-:B-1----:R-:W-:Y:S01]  /*8780*/  FFMA.FTZ R70, R246, c[0x0][0x2d0], -R69.reuse ;  /* 0x0000b400f6467a23 */ /* 0x102fe20000010845 */
[----:B---3--:R-:W-:Y:S07]  /*8790*/  F2FP.BF16.PACK_AB R73, R112, R113 ;  /* 0x000000717049723e */ /* 0x008fee00000010ff */
[----:B------:R1:W-:Y:S02]  /*87a0*/  MUFU.EX2 R123, R70 ;  /* 0x00000046007b7308 */ /* 0x0003e40000000800 */
[----:B-1----:R-:W-:Y:S08]  /*87b0*/  FFMA.FTZ R70, R249, c[0x0][0x2d0], -R69 ;  /* 0x0000b400f9467a23 */ /* 0x002ff00000010845 */
[----:B------:R1:W3:Y:S02]  /*87c0*/  MUFU.EX2 R122, R70 ;  /* 0x00000046007a7308 */ /* 0x0002e40000000800 */
[--C-:B-1----:R-:W-:Y:S01]  /*87d0*/  FFMA.FTZ R70, R250, c[0x0][0x2d0], -R137.reuse ;  /* 0x0000b400fa467a23 */ /* 0x102fe20000010889 */
[----:B---3--:R-:W-:Y:S07]  /*87e0*/  F2FP.BF16.PACK_AB R75, R122, R123 ;  /* 0x0000007b7a4b723e */ /* 0x008fee00000010ff */
[----:B------:R1:W-:Y:S01]  /*87f0*/  MUFU.EX2 R162, R70 ;  /* 0x0000004600a27308 */ /* 0x0003e20000000800 */
[C---:B--2---:R-:W-:Y:S08]  /*8800*/  HMMA.16816.F32.BF16 R4, R72.reuse, R80, R4 ;  /* 0x000000504804723c */ /* 0x044ff00000041804 */
[C---:B------:R-:W-:Y:S01]  /*8810*/  HMMA.16816.F32.BF16 R8, R72.reuse, R82, R8 ;  /* 0x000000524808723c */ /* 0x040fe20000041808 */
[----:B------:R-:W2:Y:S07]  /*8820*/  LDSM.16.MT88.4 R80, [R213+0x6100] ;  /* 0x00610000d550783b */ /* 0x000eae0000004200 */
[C---:B------:R-:W-:Y:S04]  /*8830*/  HMMA.16816.F32.BF16 R12, R72.reuse, R88, R12 ;  /* 0x00000058480c723c */ /* 0x040fe8000004180c */
[--C-:B-1----:R-:W-:Y:S04]  /*8840*/  FFMA.FTZ R70, R251, c[0x0][0x2d0], -R137.reuse ;  /* 0x0000b400fb467a23 */ /* 0x102fe80000010889 */
[C---:B------:R-:W-:Y:S01]  /*8850*/  HMMA.16816.F32.BF16 R16, R72.reuse, R90, R16 ;  /* 0x0000005a4810723c */ /* 0x040fe20000041810 */
[----:B------:R1:W3:Y:S01]  /*8860*/  MUFU.EX2 R161, R70 ;  /* 0x0000004600a17308 */ /* 0x0002e20000000800 */
[----:B------:R-:W3:Y:S06]  /*8870*/  LDSM.16.MT88.4 R88, [R216+0x6100] ;  /* 0x00610000d858783b */ /* 0x000eec0000004200 */
        /* <DEDUP_REMOVED lines=15> */
[----:B------:R-:W-:Y:S06]  /*8970*/  LDSM.16.MT88.4 R92, [R214+0x7100] ;  /* 0x00710000d65c783b */ /* 0x000fec0000004200 */
[C---:B------:R-:W-:Y:S08]  /*8980*/  HMMA.16816.F32.BF16 R52, R72.reuse, R96, R52 ;  /* 0x000000604834723c */ /* 0x040ff00000041834 */
[C---:B------:R-:W-:Y:S01]  /*8990*/  HMMA.16816.F32.BF16 R56, R72.reuse, R98, R56 ;  /* 0x000000624838723c */ /* 0x040fe20000041838 */
[----:B------:R-:W-:Y:S07]  /*89a0*/  LDSM.16.MT88.4 R96, [R217+0x7100] ;  /* 0x00710000d960783b */ /* 0x000fee0000004200 */
[C---:B---3--:R-:W-:Y:S04]  /*89b0*/  HMMA.16816.F32.BF16 R60, R72.reuse, R88, R60 ;  /* 0x00000058483c723c */ /* 0x048fe8000004183c */
[--C-:B-1----:R-:W-:Y:S04]  /*89c0*/  FFMA.FTZ R70, R121, c[0x0][0x2d0], -R69.reuse ;  /* 0x0000b40079467a23 */ /* 0x102fe80000010845 */
[----:B------:R-:W-:Y:S01]  /*89d0*/  HMMA.16816.F32.BF16 R64, R72, R90, R64 ;  /* 0x0000005a4840723c */ /* 0x000fe20000041840 */
[----:B------:R1:W-:Y:S01]  /*89e0*/  MUFU.EX2 R121, R70 ;  /* 0x0000004600797308 */ /* 0x0003e20000000800 */
[----:B------:R-:W-:Y:S05]  /*89f0*/  LDSM.16.MT88.4 R88, [R214+0x6900] ;  /* 0x00690000d658783b */ /* 0x000fea0000004200 */
[----:B------:R-:W-:Y:S02]  /*8a00*/  F2FP.BF16.PACK_AB R72, R161, R162 ;  /* 0x000000a2a148723e */ /* 0x000fe400000010ff */
        /* <DEDUP_REMOVED lines=9> */
[----:B------:R-:W-:Y:S02]  /*8aa0*/  MOV R109, R155 ;  /* 0x0000009b006d7202 */ /* 0x000fe40000000f00 */
[----:B---3--:R-:W-:Y:S05]  /*8ab0*/  F2FP.BF16.PACK_AB R75, R130, R131 ;  /* 0x00000083824b723e */ /* 0x008fea00000010ff */
[----:B------:R1:W-:Y:S02]  /*8ac0*/  MUFU.EX2 R155, R70 ;  /* 0x00000046009b7308 */ /* 0x0003e40000000800 */
[C---:B-----5:R-:W-:Y:S08]  /*8ad0*/  HMMA.16816.F32.BF16 R4, R72.reuse, R84, R4 ;  /* 0x000000544804723c */ /* 0x060ff00000041804 */
[C---:B------:R-:W-:Y:S01]  /*8ae0*/  HMMA.16816.F32.BF16 R8, R72.reuse, R86, R8 ;  /* 0x000000564808723c */ /* 0x040fe20000041808 */
[----:B------:R-:W3:Y:S07]  /*8af0*/  LDSM.16.MT88.4 R84, [R213+0x6900] ;  /* 0x00690000d554783b */ /* 0x000eee0000004200 */
[C---:B------:R-:W-:Y:S04]  /*8b00*/  HMMA.16816.F32.BF16 R12, R72.reuse, R100, R12 ;  /* 0x00000064480c723c */ /* 0x040fe8000004180c */
[--C-:B-1----:R-:W-:Y:S04]  /*8b10*/  FFMA.FTZ R70, R154, c[0x0][0x2d0], -R137.reuse ;  /* 0x0000b4009a467a23 */ /* 0x102fe80000010889 */
[C---:B------:R-:W-:Y:S01]  /*8b20*/  HMMA.16816.F32.BF16 R16, R72.reuse, R102, R16 ;  /* 0x000000664810723c */ /* 0x040fe20000041810 */
[----:B------:R1:W5:Y:S01]  /*8b30*/  MUFU.EX2 R154, R70 ;  /* 0x00000046009a7308 */ /* 0x0003620000000800 */
[----:B------:R-:W-:Y:S06]  /*8b40*/  LDSM.16.MT88.4 R100, [R216+0x7100] ;  /* 0x00710000d864783b */ /* 0x000fec0000004200 */
[C---:B----4-:R-:W-:Y:S08]  /*8b50*/  HMMA.16816.F32.BF16 R20, R72.reuse, R76, R20 ;  /* 0x0000004c4814723c */ /* 0x050ff00000041814 */
[C---:B------:R-:W-:Y:S01]  /*8b60*/  HMMA.16816.F32.BF16 R24, R72.reuse, R78, R24 ;  /* 0x0000004e4818723c */ /* 0x040fe20000041818 */
[----:B------:R-:W4:Y:S07]  /*8b70*/  LDSM.16.MT88.4 R76, [R217+0x6900] ;  /* 0x00690000d94c783b */ /* 0x000f2e0000004200 */
[C---:B--2---:R-:W-:Y:S04]  /*8b80*/  HMMA.16816.F32.BF16 R28, R72.reuse, R80, R28 ;  /* 0x00000050481c723c */ /* 0x044fe8000004181c */
[--C-:B-1----:R-:W-:Y:S04]  /*8b90*/  FFMA.FTZ R70, R153, c[0x0][0x2d0], -R137.reuse ;  /* 0x0000b40099467a23 */ /* 0x102fe80000010889 */
[C---:B------:R-:W-:Y:S01]  /*8ba0*/  HMMA.16816.F32.BF16 R32, R72.reuse, R82, R32 ;  /* 0x000000524820723c */ /* 0x040fe20000041820 */
[----:B------:R1:W-:Y:S01]  /*8bb0*/  MUFU.EX2 R153, R70 ;  /* 0x0000004600997308 */ /* 0x0003e20000000800 */
[----:B------:R-:W2:Y:S06]  /*8bc0*/  LDSM.16.MT88.4 R80, [R216+0x6900] ;  /* 0x00690000d850783b */ /* 0x000eac0000004200 */
[C---:B---3--:R-:W-:Y:S08]  /*8bd0*/  HMMA.16816.F32.BF16 R36, R72.reuse, R84, R36 ;  /* 0x000000544824723c */ /* 0x048ff00000041824 */
[C---:B------:R-:W-:Y:S01]  /*8be0*/  HMMA.16816.F32.BF16 R40, R72.reuse, R86, R40 ;  /* 0x000000564828723c */ /* 0x040fe20000041828 */
[----:B------:R-:W3:Y:S07]  /*8bf0*/  LDSM.16.MT88.4 R84, [R213+0x3100] ;  /* 0x00310000d554783b */ /* 0x000eee0000004200 */
[C---:B------:R-:W-:Y:S04]  /*8c00*/  HMMA.16816.F32.BF16 R44, R72.reuse, R88, R44 ;  /* 0x00000058482c723c */ /* 0x040fe8000004182c */
[----:B-1----:R-:W-:Y:S04]  /*8c10*/  FFMA.FTZ R70, R152, c[0x0][0x2d0], -R137 ;  /* 0x0000b40098467a23 */ /* 0x002fe80000010889 */
[C---:B------:R-:W-:Y:S01]  /*8c20*/  HMMA.16816.F32.BF16 R48, R72.reuse, R90, R48 ;  /* 0x0000005a4830723c */ /* 0x040fe20000041830 */
[----:B------:R1:W1:Y:S01]  /*8c30*/  MUFU.EX2 R152, R70 ;  /* 0x0000004600987308 */ /* 0x0002620000000800 */
[----:B------:R-:W-:Y:S06]  /*8c40*/  LDSM.16.MT88.4 R88, [R216+0x3100] ;  /* 0x00310000d858783b */ /* 0x000fec0000004200 */
[C---:B----4-:R-:W-:Y:S08]  /*8c50*/  HMMA.16816.F32.BF16 R52, R72.reuse, R76, R52 ;  /* 0x0000004c4834723c */ /* 0x050ff00000041834 */
[C---:B------:R-:W-:Y:S01]  /*8c60*/  HMMA.16816.F32.BF16 R56, R72.reuse, R78, R56 ;  /* 0x0000004e4838723c */ /* 0x040fe20000041838 */
[----:B------:R-:W4:Y:S07]  /*8c70*/  LDSM.16.MT88.4 R76, [R214+0x3100] ;  /* 0x00310000d64c783b */ /* 0x000f2e0000004200 */
[C---:B--2---:R-:W-:Y:S04]  /*8c80*/  HMMA.16816.F32.BF16 R60, R72.reuse, R80, R60 ;  /* 0x00000050483c723c */ /* 0x044fe8000004183c */
[--C-:B-1----:R-:W-:Y:S04]  /*8c90*/  FFMA.FTZ R70, R111, c[0x0][0x2d0], -R69.reuse ;  /* 0x0000b4006f467a23 */ /* 0x102fe80000010845 */
[----:B------:R-:W-:Y:S01]  /*8ca0*/  HMMA.16816.F32.BF16 R64, R72, R82, R64 ;  /* 0x000000524840723c */ /* 0x000fe20000041840 */
[----:B------:R1:W-:Y:S01]  /*8cb0*/  MUFU.EX2 R129, R70 ;  /* 0x0000004600817308 */ /* 0x0003e20000000800 */
[----:B------:R-:W2:Y:S05]  /*8cc0*/  LDSM.16.MT88.4 R80, [R217+0x3100] ;  /* 0x00310000d950783b */ /* 0x000eaa0000004200 */
[----:B-----5:R-:W-:Y:S02]  /*8cd0*/  F2FP.BF16.PACK_AB R72, R154, R155 ;  /* 0x0000009b9a48723e */ /* 0x020fe400000010ff */
[----:B------:R-:W-:Y:S03]  /*8ce0*/  F2FP.BF16.PACK_AB R74, R152, R153 ;  /* 0x00000099984a723e */ /* 0x000fe600000010ff */
[--C-:B-1----:R-:W-:Y:S01]  /*8cf0*/  FFMA.FTZ R70, R110, c[0x0][0x2d0], -R69.reuse ;  /* 0x0000b4006e467a23 */ /* 0x102fe20000010845 */
[----:B------:R-:W-:Y:S03]  /*8d00*/  MOV R110, R138 ;  /* 0x0000008a006e7202 */ /* 0x000fe60000000f00 */
[----:B------:R1:W5:Y:S02]  /*8d10*/  MUFU.EX2 R128, R70 ;  /* 0x0000004600807308 */ /* 0x0003640000000800 */
[--C-:B-1----:R-:W-:Y:S01]  /*8d20*/  FFMA.FTZ R70, R139, c[0x0][0x2d0], -R69.reuse ;  /* 0x0000b4008b467a23 */ /* 0x102fe20000010845 */
[----:B-----5:R-:W-:Y:S07]  /*8d30*/  F2FP.BF16.PACK_AB R73, R128, R129 ;  /* 0x000000818049723e */ /* 0x020fee00000010ff */
[----:B------:R1:W-:Y:S02]  /*8d40*/  MUFU.EX2 R139, R70 ;  /* 0x00000046008b7308 */ /* 0x0003e40000000800 */
[----:B-1----:R-:W-:Y:S02]  /*8d50*/  FFMA.FTZ R70, R109, c[0x0][0x2d0], -R69 ;  /* 0x0000b4006d467a23 */ /* 0x002fe40000010845 */
[----:B------:R-:W5:Y:S06]  /*8d60*/  LDL.LU R109, [R1] ;  /* 0x00000000016d7983 */ /* 0x000f6c0000300800 */
[----:B------:R1:W1:Y:S02]  /*8d70*/  MUFU.EX2 R138, R70 ;  /* 0x00000046008a7308 */ /* 0x0002640000000800 */
[--C-:B-1----:R-:W-:Y:S01]  /*8d80*/  FFMA.FTZ R70, R151, c[0x0][0x2d0], -R137.reuse ;  /* 0x0000b40097467a23 */ /* 0x102fe20000010889 */
[----:B------:R-:W-:Y:S07]  /*8d90*/  F2FP.BF16.PACK_AB R75, R138, R139 ;  /* 0x0000008b8a4b723e */ /* 0x000fee00000010ff */
[----:B------:R1:W-:Y:S01]  /*8da0*/  MUFU.EX2 R151, R70 ;  /* 0x0000004600977308 */ /* 0x0003e20000000800 */
[C---:B---3--:R-:W-:Y:S08]  /*8db0*/  HMMA.16816.F32.BF16 R4, R72.reuse, R84, R4 ;  /* 0x000000544804723c */ /* 0x048ff00000041804 */
[C---:B------:R-:W-:Y:S01]  /*8dc0*/  HMMA.16816.F32.BF16 R8, R72.reuse, R86, R8 ;  /* 0x000000564808723c */ /* 0x040fe20000041808 */
[----:B------:R-:W3:Y:S07]  /*8dd0*/  LDSM.16.MT88.4 R84, [R213+0x7100] ;  /* 0x00710000d554783b */ /* 0x000eee0000004200 */
[C---:B----4-:R-:W-:Y:S04]  /*8de0*/  HMMA.16816.F32.BF16 R12, R72.reuse, R76, R12 ;  /* 0x0000004c480c723c */ /* 0x050fe8000004180c */
[--C-:B-1----:R-:W-:Y:S04]  /*8df0*/  FFMA.FTZ R70, R150, c[0x0][0x2d0], -R137.reuse ;  /* 0x0000b40096467a23 */ /* 0x102fe80000010889 */
[C---:B------:R-:W-:Y:S01]  /*8e00*/  HMMA.16816.F32.BF16 R16, R72.reuse, R78, R16 ;  /* 0x0000004e4810723c */ /* 0x040fe20000041810 */
[----:B------:R1:W4:Y:S01]  /*8e10*/  MUFU.EX2 R150, R70 ;  /* 0x0000004600967308 */ /* 0x0003220000000800 */
[----:B------:R-:W3:Y:S06]  /*8e20*/  LDSM.16.MT88.4 R76, [R213+0x3900] ;  /* 0x00390000d54c783b */ /* 0x000eec0000004200 */
[C---:B--2---:R-:W-:Y:S08]  /*8e30*/  HMMA.16816.F32.BF16 R20, R72.reuse, R80, R20 ;  /* 0x000000504814723c */ /* 0x044ff00000041814 */
[C---:B------:R-:W-:Y:S08]  /*8e40*/  HMMA.16816.F32.BF16 R24, R72.reuse, R82, R24 ;  /* 0x000000524818723c */ /* 0x040ff00000041818 */
[C---:B------:R-:W-:Y:S04]  /*8e50*/  HMMA.16816.F32.BF16 R28, R72.reuse, R88, R28 ;  /* 0x00000058481c723c */ /* 0x040fe8000004181c */
[--C-:B-1----:R-:W-:Y:S01]  /*8e60*/  FFMA.FTZ R70, R149, c[0x0][0x2d0], -R137.reuse ;  /* 0x0000b40095467a23 */ /* 0x102fe20000010889 */
[----:B----4-:R-:W-:Y:S03]  /*8e70*/  F2FP.BF16.PACK_AB R132, R150, R151 ;  /* 0x000000979684723e */ /* 0x010fe600000010ff */
[C---:B------:R-:W-:Y:S01]  /*8e80*/  HMMA.16816.F32.BF16 R32, R72.reuse, R90, R32 ;  /* 0x0000005a4820723c */ /* 0x040fe20000041820 */
[----:B------:R1:W-:Y:S07]  /*8e90*/  MUFU.EX2 R149, R70 ;  /* 0x0000004600957308 */ /* 0x0003ee0000000800 */
[C---:B---3--:R-:W-:Y:S08]  /*8ea0*/  HMMA.16816.F32.BF16 R36, R72.reuse, R84, R36 ;  /* 0x000000544824723c */ /* 0x048ff00000041824 */
[C---:B------:R-:W-:Y:S08]  /*8eb0*/  HMMA.16816.F32.BF16 R40, R72.reuse, R86, R40 ;  /* 0x000000564828723c */ /* 0x040ff00000041828 */
[C---:B------:R-:W-:Y:S04]  /*8ec0*/  HMMA.16816.F32.BF16 R44, R72.reuse, R92, R44 ;  /* 0x0000005c482c723c */ /* 0x040fe8000004182c */
[----:B-1----:R-:W-:Y:S04]  /*8ed0*/  FFMA.FTZ R70, R148, c[0x0][0x2d0], -R137 ;  /* 0x0000b40094467a23 */ /* 0x002fe80000010889 */
[C---:B------:R-:W-:Y:S01]  /*8ee0*/  HMMA.16816.F32.BF16 R48, R72.reuse, R94, R48 ;  /* 0x0000005e4830723c */ /* 0x040fe20000041830 */
[----:B------:R1:W2:Y:S01]  /*8ef0*/  MUFU.EX2 R148, R70 ;  /* 0x0000004600947308 */ /* 0x0002a20000000800 */
[----:B------:R-:W3:Y:S06]  /*8f00*/  LDSM.16.MT88.4 R92, [R217+0x3900] ;  /* 0x00390000d95c783b */ /* 0x000eec0000004200 */
[C---:B------:R-:W-:Y:S08]  /*8f10*/  HMMA.16816.F32.BF16 R52, R72.reuse, R96, R52 ;  /* 0x000000604834723c */ /* 0x040ff00000041834 */
[C---:B------:R-:W-:Y:S08]  /*8f20*/  HMMA.16816.F32.BF16 R56, R72.reuse, R98, R56 ;  /* 0x000000624838723c */ /* 0x040ff00000041838 */
[C---:B------:R-:W-:Y:S04]  /*8f30*/  HMMA.16816.F32.BF16 R60, R72.reuse, R100, R60 ;  /* 0x00000064483c723c */ /* 0x040fe8000004183c */
[--C-:B-1----:R-:W-:Y:S01]  /*8f40*/  FFMA.FTZ R70, R108, c[0x0][0x2d0], -R69.reuse ;  /* 0x0000b4006c467a23 */ /* 0x102fe20000010845 */
[----:B--2---:R-:W-:Y:S01]  /*8f50*/  F2FP.BF16.PACK_AB R134, R148, R149 ;  /* 0x000000959486723e */ /* 0x004fe200000010ff */
[----:B------:R-:W2:Y:S02]  /*8f60*/  LDL.LU R108, [R1+0x4] ;  /* 0x00000400016c7983 */ /* 0x000ea40000300800 */
[----:B------:R-:W-:Y:S01]  /*8f70*/  HMMA.16816.F32.BF16 R64, R72, R102, R64 ;  /* 0x000000664840723c */ /* 0x000fe20000041840 */
[----:B------:R1:W-:Y:S01]  /*8f80*/  MUFU.EX2 R137, R70 ;  /* 0x0000004600897308 */ /* 0x0003e20000000800 */
[----:B------:R-:W4:Y:S02]  /*8f90*/  LDSM.16.MT88.4 R100, [R216+0x3900] ;  /* 0x00390000d864783b */ /* 0x000f240000004200 */
[--C-:B-1----:R-:W-:Y:S02]  /*8fa0*/  FFMA.FTZ R70, R110, c[0x0][0x2d0], -R69.reuse ;  /* 0x0000b4006e467a23 */ /* 0x102fe40000010845 */
[----:B------:R-:W-:Y:S05]  /*8fb0*/  FFMA.FTZ R69, R136, c[0x0][0x2d0], -R69 ;  /* 0x0000b40088457a23 */ /* 0x000fea0000010845 */
[----:B------:R-:W1:Y:S10]  /*8fc0*/  MUFU.EX2 R70, R70 ;  /* 0x0000004600467308 */ /* 0x000e740000000800 */
[----:B------:R-:W3:Y:S01]  /*8fd0*/  MUFU.EX2 R69, R69 ;  /* 0x0000004500457308 */ /* 0x000ee20000000800 */
[----:B-1----:R-:W-:Y:S02]  /*8fe0*/  F2FP.BF16.PACK_AB R133, R70, R137 ;  /* 0x000000894685723e */ /* 0x002fe400000010ff */
[----:B---3--:R-:W-:Y:S07]  /*8ff0*/  F2FP.BF16.PACK_AB R135, R69, R71 ;  /* 0x000000474587723e */ /* 0x008fee00000010ff */
[C---:B------:R-:W-:Y:S01]  /*9000*/  HMMA.16816.F32.BF16 R72, R132.reuse, R76, R4 ;  /* 0x0000004c8448723c */ /* 0x040fe20000041804 */
[----:B------:R-:W-:Y:S07]  /*9010*/  LDSM.16.MT88.4 R4, [R216+0x7900] ;  /* 0x00790000d804783b */ /* 0x000fee0000004200 */
[C---:B------:R-:W-:Y:S08]  /*9020*/  HMMA.16816.F32.BF16 R76, R132.reuse, R78, R8 ;  /* 0x0000004e844c723c */ /* 0x040ff00000041808 */
[C---:B------:R-:W-:Y:S08]  /*9030*/  HMMA.16816.F32.BF16 R80, R132.reuse, R104, R12 ;  /* 0x000000688450723c */ /* 0x040ff0000004180c */
[C---:B------:R-:W-:Y:S08]  /*9040*/  HMMA.16816.F32.BF16 R84, R132.reuse, R106, R16 ;  /* 0x0000006a8454723c */ /* 0x040ff00000041810 */
[C---:B------:R-:W-:Y:S08]  /*9050*/  HMMA.16816.F32.BF16 R88, R132.reuse, R92, R20 ;  /* 0x0000005c8458723c */ /* 0x040ff00000041814 */
[C---:B------:R-:W-:Y:S08]  /*9060*/  HMMA.16816.F32.BF16 R92, R132.reuse, R94, R24 ;  /* 0x0000005e845c723c */ /* 0x040ff00000041818 */
[C---:B----4-:R-:W-:Y:S08]  /*9070*/  HMMA.16816.F32.BF16 R96, R132.reuse, R100, R28 ;  /* 0x000000648460723c */ /* 0x050ff0000004181c */
[C---:B------:R-:W-:Y:S04]  /*9080*/  HMMA.16816.F32.BF16 R100, R132.reuse, R102, R32 ;  /* 0x000000668464723c */ /* 0x040fe80000041820 */
[----:B-----5:R-:W-:Y:S04]  /*9090*/  FFMA.FTZ R2, R2, R109, R241 ;  /* 0x0000006d02027223 */ /* 0x020fe800000100f1 */
[----:B------:R-:W-:Y:S04]  /*90a0*/  FADD.FTZ R2, R240, R2 ;  /* 0x00000002f0027221 */ /* 0x000fe80000010000 */
        /* <DEDUP_REMOVED lines=25> */
[----:B------:R-:W-:Y:S02]  /*9240*/  FADD.FTZ R2, R152, R2 ;  /* 0x0000000298027221 */ /* 0x000fe40000010000 */
[----:B--2---:R-:W-:Y:S02]  /*9250*/  FFMA.FTZ R0, R0, R108, R170 ;  /* 0x0000006c00007223 */ /* 0x004fe400000100aa */
[----:B------:R-:W1:Y:S02]  /*9260*/  LDSM.16.MT88.4 R108, [R213+0x7900] ;  /* 0x00790000d56c783b */ /* 0x000e640000004200 */
[----:B------:R-:W-:Y:S04]  /*9270*/  FADD.FTZ R0, R169, R0 ;  /* 0x00000000a9007221 */ /* 0x000fe80000010000 */
[----:B------:R-:W-:Y:S04]  /*9280*/  FADD.FTZ R0, R168, R0 ;  /* 0x00000000a8007221 */ /* 0x000fe80000010000 */
[----:B------:R-:W-:Y:S04]  /*9290*/  FADD.FTZ R0, R163, R0 ;  /* 0x00000000a3007221 */ /* 0x000fe80000010000 */
[----:B------:R-:W-:Y:S04]  /*92a0*/  FADD.FTZ R0, R158, R0 ;  /* 0x000000009e007221 */ /* 0x000fe80000010000 */
[----:B------:R-:W-:Y:S04]  /*92b0*/  FADD.FTZ R0, R118, R0 ;  /* 0x0000000076007221 */ /* 0x000fe80000010000 */
[----:B------:R-:W-:Y:S04]  /*92c0*/  FADD.FTZ R0, R117, R0 ;  /* 0x0000000075007221 */ /* 0x000fe80000010000 */
[----:B------:R-:W-:Y:S02]  /*92d0*/  FADD.FTZ R0, R116, R0 ;  /* 0x0000000074007221 */ /* 0x000fe40000010000 */
[----:B------:R-:W2:Y:S02]  /*92e0*/  LDSM.16.MT88.4 R116, [R214+0x7900] ;  /* 0x00790000d674783b */ /* 0x000ea40000004200 */
[----:B------:R-:W-:Y:S04]  /*92f0*/  FADD.FTZ R0, R127, R0 ;  /* 0x000000007f007221 */ /* 0x000fe80000010000 */
[----:B------:R-:W-:Y:S04]  /*9300*/  FADD.FTZ R0, R126, R0 ;  /* 0x000000007e007221 */ /* 0x000fe80000010000 */
[----:B------:R-:W-:Y:S01]  /*9310*/  FADD.FTZ R0, R125, R0 ;  /* 0x000000007d007221 */ /* 0x000fe20000010000 */
[C---:B-1----:R-:W-:Y:S03]  /*9320*/  HMMA.16816.F32.BF16 R104, R132.reuse, R108, R36 ;  /* 0x0000006c8468723c */ /* 0x042fe60000041824 */
[----:B------:R-:W-:Y:S02]  /*9330*/  FADD.FTZ R0, R124, R0 ;  /* 0x000000007c007221 */ /* 0x000fe40000010000 */
[----:B------:R-:W1:Y:S02]  /*9340*/  LDSM.16.MT88.4 R124, [R217+0x7900] ;  /* 0x00790000d97c783b */ /* 0x000e640000004200 */
[----:B------:R-:W-:Y:S01]  /*9350*/  FADD.FTZ R0, R157, R0 ;  /* 0x000000009d007221 */ /* 0x000fe20000010000 */
[C---:B------:R-:W-:Y:S04]  /*9360*/  HMMA.16816.F32.BF16 R108, R132.reuse, R110, R40 ;  /* 0x0000006e846c723c */ /* 0x040fe80000041828 */
[----:B------:R-:W-:Y:S04]  /*9370*/  FADD.FTZ R0, R156, R0 ;  /* 0x000000009c007221 */ /* 0x000fe80000010000 */
[----:B------:R-:W-:Y:S04]  /*9380*/  FADD.FTZ R0, R115, R0 ;  /* 0x0000000073007221 */ /* 0x000fe80000010000 */
[----:B------:R-:W-:Y:S04]  /*9390*/  FADD.FTZ R0, R114, R0 ;  /* 0x0000000072007221 */ /* 0x000fe80000010000 */
[----:B------:R-:W-:Y:S04]  /*93a0*/  FADD.FTZ R0, R113, R0 ;  /* 0x0000000071007221 */ /* 0x000fe80000010000 */
[----:B------:R-:W-:Y:S02]  /*93b0*/  FADD.FTZ R0, R112, R0 ;  /* 0x0000000070007221 */ /* 0x000fe40000010000 */
[C---:B--2---:R-:W-:Y:S03]  /*93c0*/  HMMA.16816.F32.BF16 R112, R132.reuse, R116, R44 ;  /* 0x000000748470723c */ /* 0x044fe6000004182c */
[----:B------:R-:W-:Y:S04]  /*93d0*/  FADD.FTZ R0, R123, R0 ;  /* 0x000000007b007221 */ /* 0x000fe80000010000 */
[----:B------:R-:W-:Y:S01]  /*93e0*/  FADD.FTZ R0, R122, R0 ;  /* 0x000000007a007221 */ /* 0x000fe20000010000 */
[C---:B------:R-:W-:Y:S04]  /*93f0*/  HMMA.16816.F32.BF16 R116, R132.reuse, R118, R48 ;  /* 0x000000768474723c */ /* 0x040fe80000041830 */
[----:B------:R-:W-:Y:S04]  /*9400*/  FADD.FTZ R0, R121, R0 ;  /* 0x0000000079007221 */ /* 0x000fe80000010000 */
[----:B------:R-:W-:Y:S02]  /*9410*/  FADD.FTZ R0, R120, R0 ;  /* 0x0000000078007221 */ /* 0x000fe40000010000 */
[C---:B-1----:R-:W-:Y:S03]  /*9420*/  HMMA.16816.F32.BF16 R120, R132.reuse, R124, R52 ;  /* 0x0000007c8478723c */ /* 0x042fe60000041834 */
[----:B------:R-:W-:Y:S04]  /*9430*/  FADD.FTZ R0, R131, R0 ;  /* 0x0000000083007221 */ /* 0x000fe80000010000 */
[----:B------:R-:W-:Y:S01]  /*9440*/  FADD.FTZ R0, R130, R0 ;  /* 0x0000000082007221 */ /* 0x000fe20000010000 */
[C---:B------:R-:W-:Y:S04]  /*9450*/  HMMA.16816.F32.BF16 R124, R132.reuse, R126, R56 ;  /* 0x0000007e847c723c */ /* 0x040fe80000041838 */
[----:B------:R-:W-:Y:S04]  /*9460*/  FADD.FTZ R0, R129, R0 ;  /* 0x0000000081007221 */ /* 0x000fe80000010000 */
[----:B------:R-:W-:Y:S02]  /*9470*/  FADD.FTZ R0, R128, R0 ;  /* 0x0000000080007221 */ /* 0x000fe40000010000 */
[C---:B------:R-:W-:Y:S03]  /*9480*/  HMMA.16816.F32.BF16 R128, R132.reuse, R4, R60 ;  /* 0x000000048480723c */ /* 0x040fe6000004183c */
[----:B------:R-:W-:Y:S04]  /*9490*/  FADD.FTZ R0, R139, R0 ;  /* 0x000000008b007221 */ /* 0x000fe80000010000 */
[----:B------:R-:W-:Y:S01]  /*94a0*/  FADD.FTZ R4, R138, R0 ;  /* 0x000000008a047221 */ /* 0x000fe20000010000 */
[----:B------:R-:W-:Y:S04]  /*94b0*/  HMMA.16816.F32.BF16 R132, R132, R6, R64 ;  /* 0x000000068484723c */ /* 0x000fe80000041840 */
[----:B------:R-:W-:Y:S02]  /*94c0*/  FADD.FTZ R0, R151, R2 ;  /* 0x0000000297007221 */ /* 0x000fe40000010000 */
[----:B------:R-:W-:Y:S02]  /*94d0*/  FADD.FTZ R4, R137, R4 ;  /* 0x0000000489047221 */ /* 0x000fe40000010000 */
[----:B------:R-:W-:Y:S04]  /*94e0*/  FADD.FTZ R0, R150, R0 ;  /* 0x0000000096007221 */ /* 0x000fe80000010000 */
[----:B------:R-:W-:Y:S01]  /*94f0*/  FADD.FTZ R4, R70, R4 ;  /* 0x0000000446047221 */ /* 0x000fe20000010000 */
[----:B------:R-:W-:Y:S01]  /*9500*/  MOV R70, R3 ;  /* 0x0000000300467202 */ /* 0x000fe20000000f00 */
[----:B------:R-:W-:Y:S02]  /*9510*/  FADD.FTZ R2, R149, R0 ;  /* 0x0000000095027221 */ /* 0x000fe40000010000 */
[----:B------:R-:W-:Y:S02]  /*9520*/  FADD.FTZ R0, R71, R4 ;  /* 0x0000000447007221 */ /* 0x000fe40000010000 */
[----:B------:R-:W-:Y:S02]  /*9530*/  FADD.FTZ R2, R148, R2 ;  /* 0x0000000294027221 */ /* 0x000fe40000010000 */
[----:B------:R-:W-:Y:S01]  /*9540*/  FADD.FTZ R0, R69, R0 ;  /* 0x0000000045007221 */ /* 0x000fe20000010000 */
[----:B------:R-:W-:Y:S02]  /*9550*/  MOV R69, R68 ;  /* 0x0000004400457202 */ /* 0x000fe40000000f00 */
[----:B------:R1:W-:Y:S04]  /*9560*/  STL [R1], R2 ;  /* 0x0000000201007387 */ /* 0x0003e80000100800 */
[----:B------:R1:W-:Y:S01]  /*9570*/  STL [R1+0x4], R0 ;  /* 0x0000040001007387 */ /* 0x0003e20000100800 */
[----:B------:R-:W-:-:S05]  /*9580*/  @P1 BRA `(.L_x_3) ;  /* 0xffffc0b000001947 */ /* 0x000fca000383ffff */
.L_x_2:
[----:B-1----:R-:W2:Y:S04]  /*9590*/  LDL.LU R2, [R1] ;  /* 0x0000000001027983 */ /* 0x002ea80000300800 */
[----:B------:R-:W3:Y:S04]  /*95a0*/  LDL.LU R0, [R1+0x4] ;  /* 0x0000040001007983 */ /* 0x000ee80000300800 */
[----:B------:R-:W4:Y:S01]  /*95b0*/  LDL.LU R13, [R1+0x48] ;  /* 0x00004800010d7983 */ /* 0x000f220000300800 */
[----:B------:R-:W-:-:S03]  /*95c0*/  MOV R44, c[0x0][0x4e8] ;  /* 0x00013a00002c7a02 */ /* 0x000fc60000000f00 */
[----:B------:R-:W4:Y:S01]  /*95d0*/  LDL.LU R45, [R1+0x50] ;  /* 0x00005000012d7983 */ /* 0x000f220000300800 */
[----:B------:R-:W-:-:S03]  /*95e0*/  ISETP.NE.AND P0, PT, R44, 0x1, PT ;  /* 0x000000012c00780c */ /* 0x000fc60003f05270 */
[----:B------:R-:W1:Y:S04]  /*95f0*/  S2R R4, SR_CTAID.Y ;  /* 0x0000000000047919 */ /* 0x000e680000002600 */
[----:B------:R-:W1:Y:S04]  /*9600*/  S2R R5, SR_TID.X ;  /* 0x0000000000057919 */ /* 0x000e680000002100 */
[----:B------:R-:W4:Y:S04]  /*9610*/  LDL.LU R49, [R1+0x44] ;  /* 0x0000440001317983 */ /* 0x000f280000300800 */
[----:B------:R-:W2:Y:S04]  /*9620*/  S2R R40, SR_CTAID.Z ;  /* 0x0000000000287919 */ /* 0x000ea80000002700 */
[----:B------:R-:W4:Y:S01]  /*9630*/  LDL R48, [R1+0x4c] ;  /* 0x00004c0001307983 */ /* 0x000f220000100800 */
[----:B------:R-:W-:-:S03]  /*9640*/  MOV R42, 0xff800000 ;  /* 0xff800000002a7802 */ /* 0x000fc60000000f00 */
[----:B------:R2:W5:Y:S01]  /*9650*/  LDL.64 R46, [R1+0x20] ;  /* 0x00002000012e7983 */ /* 0x0005620000100a00 */
[----:B-1----:R-:W-:Y:S01]  /*9660*/  IMAD.WIDE.U32 R18, R4, c[0x0][0x490], RZ ;  /* 0x0001240004127a25 */ /* 0x002fe200078e00ff */
[----:B------:R-:W-:-:S03]  /*9670*/  SHF.R.S32.HI R12, RZ, 0x1f, R5 ;  /* 0x0000001fff0c7819 */ /* 0x000fc60000011405 */
[----:B------:R-:W-:Y:S01]  /*9680*/  IMAD.WIDE.U32 R20, R4, c[0x0][0x3e8], RZ ;  /* 0x0000fa0004147a25 */ /* 0x000fe200078e00ff */
[----:B------:R-:W-:Y:S01]  /*9690*/  MOV R41, 0xff800000 ;  /* 0xff80000000297802 */ /* 0x000fe20000000f00 */
[----:B------:R-:W-:Y:S06]  /*96a0*/  BAR.SYNC.DEFER_BLOCKING 0x1, 0x100 ;  /* 0x0044000000007b1d */ /* 0x000fec0000010000 */
[----:B--2---:R-:W1:Y:S04]  /*96b0*/  SHFL.BFLY PT, R6, R2, 0x2, 0x1f ;  /* 0x0c401f0002067f89 */ /* 0x004e6800000e0000 */
[----:B---3--:R-:W2:Y:S01]  /*96c0*/  SHFL.BFLY PT, R7, R0, 0x2, 0x1f ;  /* 0x0c401f0000077f89 */ /* 0x008ea200000e0000 */
[----:B----4-:R-:W-:-:S02]  /*96d0*/  IMAD.MOV.U32 R14, RZ, RZ, R13 ;  /* 0x000000ffff0e7224 */ /* 0x010fc400078e000d */
[----:B-1----:R-:W-:Y:S02]  /*96e0*/  FADD.FTZ R6, R6, R2 ;  /* 0x0000000206067221 */ /* 0x002fe40000010000 */
[----:B--2---:R-:W-:-:S03]  /*96f0*/  FADD.FTZ R7, R7, R0 ;  /* 0x0000000007077221 */ /* 0x004fc60000010000 */
[----:B------:R-:W1:Y:S04]  /*9700*/  SHFL.BFLY PT, R0, R6, 0x1, 0x1f ;  /* 0x0c201f0006007f89 */ /* 0x000e6800000e0000 */
[----:B------:R-:W2:Y:S01]  /*9710*/  SHFL.BFLY PT, R2, R7, 0x1, 0x1f ;  /* 0x0c201f0007027f89 */ /* 0x000ea200000e0000 */
[----:B-1----:R-:W-:Y:S01]  /*9720*/  FADD.FTZ R6, R6, R0 ;  /* 0x0000000006067221 */ /* 0x002fe20000010000 */
[----:B------:R-:W-:Y:S01]  /*9730*/  SHF.R.S32.HI R0, RZ, 0x1f, R4 ;  /* 0x0000001fff007819 */ /* 0x000fe20000011404 */
[----:B--2---:R-:W-:-:S03]  /*9740*/  FADD.FTZ R7, R7, R2 ;  /* 0x0000000207077221 */ /* 0x004fc60000010000 */
[----:B------:R-:W-:Y:S01]  /*9750*/  FSETP.NE.FTZ.AND P2, PT, R6, RZ, PT ;  /* 0x000000ff0600720b */ /* 0x000fe20003f55000 */
[C---:B------:R-:W-:Y:S01]  /*9760*/  IMAD R16, R0.reuse, c[0x0][0x490], RZ ;  /* 0x0001240000107a24 */ /* 0x040fe200078e02ff */
[----:B------:R-:W-:Y:S01]  /*9770*/  MOV R2, RZ ;  /* 0x000000ff00027202 */ /* 0x000fe20000000f00 */
[----:B------:R-:W-:Y:S01]  /*9780*/  IMAD R8, R0, c[0x0][0x3e8], RZ ;  /* 0x0000fa0000087a24 */ /* 0x000fe200078e02ff */
[----:B------:R-:W-:Y:S01]  /*9790*/  FSETP.NE.FTZ.AND P1, PT, R7, RZ, PT ;  /* 0x000000ff0700720b */ /* 0x000fe20003f35000 */
[C---:B------:R-:W-:Y:S02]  /*97a0*/  IMAD R16, R4.reuse, c[0x0][0x494], R16 ;  /* 0x0001250004107a24 */ /* 0x040fe400078e0210 */
[----:B------:R-:W-:Y:S01]  /*97b0*/  IMAD R8, R4, c[0x0][0x3ec], R8 ;  /* 0x0000fb0004087a24 */ /* 0x000fe200078e0208 */
[CC--:B------:R-:W-:Y:S01]  /*97c0*/  LEA.HI R4, R12.reuse, R5.reuse, RZ, 0x2 ;  /* 0x000000050c047211 */ /* 0x0c0fe200078f10ff */
[----:B------:R-:W-:Y:S01]  /*97d0*/  @P0 IMAD.HI.U32 R0, R13, c[0x0][0x4ec], RZ ;  /* 0x00013b000d000a27 */ /* 0x000fe200078e00ff */
[----:B------:R-:W-:-:S02]  /*97e0*/  LEA.HI R12, R12, R5, RZ, 0x5 ;  /* 0x000000050c0c7211 */ /* 0x000fc400078f28ff */
[----:B------:R-:W-:Y:S01]  /*97f0*/  LOP3.LUT R10, R4, 0xfffffffc, RZ, 0xc0, !PT ;  /* 0xfffffffc040a7812 */ /* 0x000fe200078ec0ff */
[----:B------:R-:W1:Y:S01]  /*9800*/  @P2 MUFU.RCP R2, R6 ;  /* 0x0000000600022308 */ /* 0x000e620000001000 */
[----:B------:R-:W-:Y:S02]  /*9810*/  LOP3.LUT R11, R12, 0xffffffe0, RZ, 0xc0, !PT ;  /* 0xffffffe00c0b7812 */ /* 0x000fe400078ec0ff */
[----:B------:R-:W-:Y:S02]  /*9820*/  @P0 SHF.R.U32.HI R14, RZ, c[0x0][0x4f0], R0 ;  /* 0x00013c00ff0e0a19 */ /* 0x000fe40000011600 */
[----:B------:R-:W-:Y:S01]  /*9830*/  IADD3 R10, -R10, R5, RZ ;  /* 0x000000050a0a7210 */ /* 0x000fe20007ffe1ff */
[----:B------:R-:W-:Y:S01]  /*9840*/  IMAD.IADD R11, R5, 0x1, -R11 ;  /* 0x00000001050b7824 */ /* 0x000fe200078e0a0b */
[----:B------:R-:W-:Y:S02]  /*9850*/  IADD3 R5, -R14, RZ, RZ ;  /* 0x000000ff0e057210 */ /* 0x000fe40007ffe1ff */
[----:B------:R-:W-:-:S02]  /*9860*/  IADD3 R9, R21, R8, RZ ;  /* 0x0000000815097210 */ /* 0x000fc40007ffe0ff */
[----:B------:R-:W-:Y:S01]  /*9870*/  IADD3 R17, R19, R16, RZ ;  /* 0x0000001013117210 */ /* 0x000fe20007ffe0ff */
[----:B------:R-:W-:Y:S01]  /*9880*/  IMAD R39, R5, c[0x0][0x4e8], R13 ;  /* 0x00013a0005277a24 */ /* 0x000fe200078e020d */
[----:B------:R-:W-:Y:S01]  /*9890*/  LOP3.LUT P4, RZ, R11, 0x3, RZ, 0xc0, !PT ;  /* 0x000000030bff7812 */ /* 0x000fe2000788c0ff */
[----:B------:R-:W2:Y:S01]  /*98a0*/  @P2 MUFU.LG2 R6, R6 ;  /* 0x0000000600062308 */ /* 0x000ea20000000c00 */
[----:B------:R-:W-:Y:S01]  /*98b0*/  MOV R8, R20 ;  /* 0x0000001400087202 */ /* 0x000fe20000000f00 */
[C---:B-1----:R-:W-:Y:S01]  /*98c0*/  FMUL.FTZ R73, R2.reuse, R73 ;  /* 0x0000004902497220 */ /* 0x042fe20000410000 */
[----:B------:R-:W-:Y:S01]  /*98d0*/  SHF.R.S32.HI R5, RZ, 0x2, R4 ;  /* 0x00000002ff057819 */ /* 0x000fe20000011404 */
[C---:B------:R-:W-:Y:S01]  /*98e0*/  FMUL.FTZ R11, R2.reuse, R72 ;  /* 0x00000048020b7220 */ /* 0x040fe20000410000 */
[----:B------:R-:W-:Y:S01]  /*98f0*/  MOV R0, RZ ;  /* 0x000000ff00007202 */ /* 0x000fe20000000f00 */
[C---:B------:R-:W-:Y:S02]  /*9900*/  FMUL.FTZ R77, R2.reuse, R77 ;  /* 0x0000004d024d7220 */ /* 0x040fe40000410000 */
[----:B------:R-:W-:-:S02]  /*9910*/  FMUL.FTZ R19, R2, R76 ;  /* 0x0000004c02137220 */ /* 0x000fc40000410000 */
[C---:B------:R-:W-:Y:S02]  /*9920*/  FMUL.FTZ R81, R2.reuse, R81 ;  /* 0x0000005102517220 */ /* 0x040fe40000410000 */
[C---:B------:R-:W-:Y:S02]  /*9930*/  FMUL.FTZ R22, R2.reuse, R80 ;  /* 0x0000005002167220 */ /* 0x040fe40000410000 */
[C---:B------:R-:W-:Y:S02]  /*9940*/  FMUL.FTZ R85, R2.reuse, R85 ;  /* 0x0000005502557220 */ /* 0x040fe40000410000 */
[C---:B------:R-:W-:Y:S02]  /*9950*/  FMUL.FTZ R20, R2.reuse, R84 ;  /* 0x0000005402147220 */ /* 0x040fe40000410000 */
        /* <DEDUP_REMOVED lines=23> */
[----:B------:R-:W-:Y:S01]  /*9ad0*/  FMUL.FTZ R27, R2, R132 ;  /* 0x00000084021b7220 */ /* 0x000fe20000410000 */
[----:B------:R-:W-:Y:S01]  /*9ae0*/  SHF.R.S32.HI R2, RZ, 0x1f, R4 ;  /* 0x0000001fff027819 */ /* 0x000fe20000011404 */
[----:B------:R-:W-:-:S03]  /*9af0*/  IMAD.MOV.U32 R16, RZ, RZ, R18 ;  /* 0x000000ffff107224 */ /* 0x000fc600078e0012 */
[----:B------:R-:W-:-:S04]  /*9b00*/  LEA.HI R2, R2, R5, RZ, 0x3 ;  /* 0x0000000502027211 */ /* 0x000fc800078f18ff */
[----:B------:R-:W-:Y:S02]  /*9b10*/  LOP3.LUT R2, R2, 0xfffffff8, RZ, 0xc0, !PT ;  /* 0xfffffff802027812 */ /* 0x000fe400078ec0ff */
[----:B------:R-:W-:-:S03]  /*9b20*/  SHF.R.S32.HI R4, RZ, 0x1f, R40 ;  /* 0x0000001fff047819 */ /* 0x000fc60000011428 */
[----:B------:R-:W-:Y:S02]  /*9b30*/  IMAD.IADD R5, R5, 0x1, -R2 ;  /* 0x0000000105057824 */ /* 0x000fe400078e0a02 */
[----:B------:R-:W-:Y:S02]  /*9b40*/  @P2 IMAD.MOV.U32 R2, RZ, RZ, 0x3f317218 ;  /* 0x3f317218ff022424 */ /* 0x000fe400078e00ff */
[C---:B------:R-:W-:Y:S02]  /*9b50*/  IMAD R43, R4.reuse, c[0x0][0x498], RZ ;  /* 0x00012600042b7a24 */ /* 0x040fe400078e02ff */
[----:B------:R-:W-:Y:S02]  /*9b60*/  IMAD R15, R4, c[0x0][0x3f0], RZ ;  /* 0x0000fc00040f7a24 */ /* 0x000fe400078e02ff */
[----:B--2---:R-:W-:Y:S02]  /*9b70*/  @P2 FMUL.FTZ R6, R6, 0.69314718246459960938 ;  /* 0x3f31721806062820 */ /* 0x004fe40000410000 */
[----:B------:R-:W-:-:S04]  /*9b80*/  @P2 FMUL.FTZ R4, R2, c[0x0][0x2d0] ;  /* 0x0000b40002042a20 */ /* 0x000fc80000410000 */
[----:B------:R-:W-:Y:S01]  /*9b90*/  @P2 FFMA.FTZ R42, R4, R68, R6 ;  /* 0x00000044042a2223 */ /* 0x000fe20000010006 */
[----:B------:R-:W-:Y:S02]  /*9ba0*/  SHF.R.S32.HI R4, RZ, 0x2, R45 ;  /* 0x00000002ff047819 */ /* 0x000fe4000001142d */
[----:B------:R1:W5:Y:S01]  /*9bb0*/  LDL R45, [R1+0x18] ;  /* 0x00001800012d7983 */ /* 0x0003620000100800 */
[----:B------:R-:W2:Y:S08]  /*9bc0*/  @P1 MUFU.RCP R0, R7 ;  /* 0x0000000700001308 */ /* 0x000eb00000001000 */
[----:B------:R-:W3:Y:S01]  /*9bd0*/  @P1 MUFU.LG2 R7, R7 ;  /* 0x0000000700071308 */ /* 0x000ee20000000c00 */
[----:B--2---:R-:W-:-:S02]  /*9be0*/  FMUL.FTZ R75, R0, R75 ;  /* 0x0000004b004b7220 */ /* 0x004fc40000410000 */
        /* <DEDUP_REMOVED lines=30> */
[----:B------:R-:W-:Y:S01]  /*9dd0*/  FMUL.FTZ R134, R0, R134 ;  /* 0x0000008600867220 */ /* 0x000fe20000410000 */
[----:B------:R-:W-:Y:S01]  /*9de0*/  @P1 MOV R0, 0x3f317218 ;  /* 0x3f31721800001802 */ /* 0x000fe20000000f00 */
[----:B---3--:R-:W-:-:S04]  /*9df0*/  @P1 FMUL.FTZ R2, R7, 0.69314718246459960938 ;  /* 0x3f31721807021820 */ /* 0x008fc80000410000 */
[----:B------:R-:W-:-:S04]  /*9e00*/  @P1 FMUL.FTZ R0, R0, c[0x0][0x2d0] ;  /* 0x0000b40000001a20 */ /* 0x000fc80000410000 */
[----:B------:R-:W-:Y:S01]  /*9e10*/  @P1 FFMA.FTZ R41, R0, R3, R2 ;  /* 0x0000000300291223 */ /* 0x000fe20000010002 */
[----:B------:R-:W-:Y:S01]  /*9e20*/  SHF.R.S32.HI R0, RZ, 0x5, R12 ;  /* 0x00000005ff007819 */ /* 0x000fe2000001140c */
[C---:B------:R-:W-:Y:S02]  /*9e30*/  IMAD R43, R40.reuse, c[0x0][0x49c], R43 ;  /* 0x00012700282b7a24 */ /* 0x040fe400078e022b */
[C---:B------:R-:W-:Y:S01]  /*9e40*/  IMAD R15, R40.reuse, c[0x0][0x3f4], R15 ;  /* 0x0000fd00280f7a24 */ /* 0x040fe200078e020f */
[----:B------:R-:W-:Y:S01]  /*9e50*/  SHF.R.S32.HI R3, RZ, 0x1f, R0 ;  /* 0x0000001fff037819 */ /* 0x000fe20000011400 */
[----:B------:R-:W-:-:S04]  /*9e60*/  IMAD.WIDE.U32 R16, R40, c[0x0][0x498], R16 ;  /* 0x0001260028107a25 */ /* 0x000fc800078e0010 */
[----:B------:R-:W-:Y:S02]  /*9e70*/  IMAD.WIDE.U32 R8, R40, c[0x0][0x3f0], R8 ;  /* 0x0000fc0028087a25 */ /* 0x000fe400078e0008 */
[----:B------:R-:W2:Y:S01]  /*9e80*/  S2R R40, SR_CTAID.X ;  /* 0x0000000000287919 */ /* 0x000ea20000002500 */
[----:B------:R-:W-:Y:S02]  /*9e90*/  LEA.HI R3, R3, R0, RZ, 0x3 ;  /* 0x0000000003037211 */ /* 0x000fe400078f18ff */
[----:B------:R-:W-:Y:S02]  /*9ea0*/  LEA.HI R2, R10, R10, RZ, 0x1 ;  /* 0x0000000a0a027211 */ /* 0x000fe400078f08ff */
[----:B------:R-:W-:Y:S02]  /*9eb0*/  LOP3.LUT R3, R3, 0xffffff8, RZ, 0xc0, !PT ;  /* 0x0ffffff803037812 */ /* 0x000fe400078ec0ff */
[----:B------:R-:W-:Y:S02]  /*9ec0*/  LOP3.LUT R2, R2, 0x1ffffffe, RZ, 0xc0, !PT ;  /* 0x1ffffffe02027812 */ /* 0x000fe400078ec0ff */
[----:B------:R-:W-:-:S02]  /*9ed0*/  IADD3 R6, R0, -R3, RZ ;  /* 0x8000000300067210 */ /* 0x000fc40007ffe0ff */
[----:B------:R-:W-:Y:S01]  /*9ee0*/  LEA R12, R0, R10, 0x9 ;  /* 0x0000000a000c7211 */ /* 0x000fe200078e48ff */
[----:B------:R-:W-:Y:S01]  /*9ef0*/  IMAD.IADD R10, R10, 0x1, -R2 ;  /* 0x000000010a0a7824 */ /* 0x000fe200078e0a02 */
[C---:B------:R-:W-:Y:S02]  /*9f00*/  LOP3.LUT R2, R5.reuse, 0x1, RZ, 0xc0, !PT ;  /* 0x0000000105027812 */ /* 0x040fe400078ec0ff */
[C---:B------:R-:W-:Y:S02]  /*9f10*/  R2P PR, R5.reuse, 0x6 ;  /* 0x0000000605007804 */ /* 0x040fe40000000000 */
[----:B------:R-:W-:Y:S02]  /*9f20*/  SHF.L.U32 R5, R5, 0x6, RZ ;  /* 0x0000000605057819 */ /* 0x000fe400000006ff */
[----:B------:R-:W-:Y:S02]  /*9f30*/  LEA R4, R6, R4, 0x4 ;  /* 0x0000000406047211 */ /* 0x000fe400078e20ff */
[----:B------:R-:W-:-:S02]  /*9f40*/  SHF.R.S32.HI R0, RZ, 0x1f, R14 ;  /* 0x0000001fff007819 */ /* 0x000fc4000001140e */
[----:B------:R-:W-:Y:S02]  /*9f50*/  LOP3.LUT R5, R5, 0x1c0, RZ, 0xc0, !PT ;  /* 0x000001c005057812 */ /* 0x000fe400078ec0ff */
[----:B------:R-:W-:Y:S01]  /*9f60*/  LEA R10, R10, R4, 0x3 ;  /* 0x000000040a0a7211 */ /* 0x000fe200078e18ff */
[----:B------:R-:W-:Y:S01]  /*9f70*/  IMAD R0, R0, c[0x0][0x3e0], RZ ;  /* 0x0000f80000007a24 */ /* 0x000fe200078e02ff */
[----:B------:R-:W-:Y:S02]  /*9f80*/  LEA.HI R7, R5, R5, RZ, 0x1d ;  /* 0x0000000505077211 */ /* 0x000fe400078fe8ff */
[----:B--2---:R-:W-:Y:S01]  /*9f90*/  LEA R10, R40, R10, 0x7 ;  /* 0x0000000a280a7211 */ /* 0x004fe200078e38ff */
[----:B------:R-:W-:Y:S01]  /*9fa0*/  IMAD R6, R14, c[0x0][0x3e4], R0 ;  /* 0x0000f9000e067a24 */ /* 0x000fe200078e0200 */
[----:B------:R-:W-:Y:S01]  /*9fb0*/  ISETP.NE.U32.AND P3, PT, R2, 0x1, PT ;  /* 0x000000010200780c */ /* 0x000fe20003f65070 */
[----:B------:R-:W-:Y:S01]  /*9fc0*/  IMAD R44, R44, c[0x0][0x388], RZ ;  /* 0x0000e2002c2c7a24 */ /* 0x000fe200078e02ff */
[----:B------:R-:W-:Y:S01]  /*9fd0*/  LEA R0, R40, R4, 0x7 ;  /* 0x0000000428007211 */ /* 0x000fe200078e38ff */
[----:B------:R-:W-:Y:S01]  /*9fe0*/  @P0 IMAD.HI.U32 R5, R10, c[0x0][0x4ec], RZ ;  /* 0x00013b000a050a27 */ /* 0x000fe200078e00ff */
[----:B------:R-:W-:-:S02]  /*9ff0*/  LEA R7, R12, R7, 0x1 ;  /* 0x000000070c077211 */ /* 0x000fc400078e08ff */
[----:B------:R-:W-:Y:S01]  /*a000*/  IADD3 R3, R9, R15, RZ ;  /* 0x0000000f09037210 */ /* 0x000fe20007ffe0ff */
[----:B------:R-:W-:Y:S01]  /*a010*/  IMAD.MOV.U32 R2, RZ, RZ, R8 ;  /* 0x000000ffff027224 */ /* 0x000fe200078e0008 */
[----:B------:R-:W-:Y:S02]  /*a020*/  F2FP.BF16.PACK_AB R11, R73, R11 ;  /* 0x0000000b490b723e */ /* 0x000fe400000010ff */
[C---:B------:R-:W-:Y:S02]  /*a030*/  IADD3 R4, R0.reuse, 0x8, RZ ;  /* 0x0000000800047810 */ /* 0x040fe40007ffe0ff */
[----:B------:R-:W-:Y:S02]  /*a040*/  SHF.L.U32 R7, R7, 0x1, RZ ;  /* 0x0000000107077819 */ /* 0x000fe400000006ff */
[----:B------:R-:W-:Y:S02]  /*a050*/  ISETP.GE.OR P5, PT, R0, R44, P4 ;  /* 0x0000002c0000720c */ /* 0x000fe400027a6670 */
[----:B------:R-:W-:Y:S01]  /*a060*/  MOV R0, R10 ;  /* 0x0000000a00007202 */ /* 0x000fe20000000f00 */
[----:B------:R-:W-:Y:S01]  /*a070*/  IMAD.WIDE.U32 R2, R14, c[0x0][0x3e0], R2 ;  /* 0x0000f8000e027a25 */ /* 0x000fe200078e0002 */
[----:B------:R-:W-:Y:S01]  /*a080*/  @P0 SHF.R.U32.HI R0, RZ, c[0x0][0x4f0], R5 ;  /* 0x00013c00ff000a19 */ /* 0x000fe20000011605 */
[----:B------:R2:W-:Y:S01]  /*a090*/  STS [R7+0x80], R11 ;  /* 0x0000800b07007388 */ /* 0x0005e20000000800 */
[----:B------:R-:W-:Y:S01]  /*a0a0*/  IADD3 R8, R7, 0x80, RZ ;  /* 0x0000008007087810 */ /* 0x000fe20007ffe0ff */
[----:B------:R-:W-:Y:S01]  /*a0b0*/  IMAD.IADD R3, R3, 0x1, R6 ;  /* 0x0000000103037824 */ /* 0x000fe200078e0206 */
[----:B------:R-:W-:-:S02]  /*a0c0*/  IADD3 R6, R7, 0x70, RZ ;  /* 0x0000007007067810 */ /* 0x000fc40007ffe0ff */
[----:B------:R-:W-:Y:S02]  /*a0d0*/  @P3 IADD3 R6, R8, 0x10, RZ ;  /* 0x0000001008063810 */ /* 0x000fe40007ffe0ff */
[----:B------:R-:W-:Y:S02]  /*a0e0*/  SHF.R.S32.HI R9, RZ, 0x1f, R0 ;  /* 0x0000001fff097819 */ /* 0x000fe40000011400 */
[----:B------:R-:W-:Y:S01]  /*a0f0*/  IADD3 R8, P0, R0, R16, RZ ;  /* 0x0000001000087210 */ /* 0x000fe20007f1e0ff */
[----:B------:R-:W-:Y:S01]  /*a100*/  IMAD.WIDE.U32 R14, R39, c[0x0][0x3d8], R2 ;  /* 0x0000f600270e7a25 */ /* 0x000fe200078e0002 */
[----:B------:R-:W-:Y:S02]  /*a110*/  ISETP.GE.OR P4, PT, R4, R44, P4 ;  /* 0x0000002c0400720c */ /* 0x000fe40002786670 */
[----:B--2---:R-:W-:-:S05]  /*a120*/  IADD3 R11, -R0, RZ, RZ ;  /* 0x000000ff000b7210 */ /* 0x004fca0007ffe1ff */
[----:B------:R-:W-:Y:S01]  /*a130*/  IMAD R0, R11, c[0x0][0x4e8], R10 ;  /* 0x00013a000b007a24 */ /* 0x000fe200078e020a */
[----:B------:R-:W-:-:S04]  /*a140*/  IADD3.X R9, R9, R17, R43, P0, !PT ;  /* 0x0000001109097210 */ /* 0x000fc800007fe42b */
[----:B------:R-:W-:Y:S01]  /*a150*/  SHF.R.S32.HI R2, RZ, 0x1f, R0 ;  /* 0x0000001fff027819 */ /* 0x000fe20000011400 */
[----:B------:R-:W-:Y:S01]  /*a160*/  IMAD.MOV.U32 R5, RZ, RZ, 0x20 ;  /* 0x00000020ff057424 */ /* 0x000fe200078e00ff */
[----:B------:R-:W-:-:S03]  /*a170*/  SHF.R.S32.HI R4, RZ, 0x1f, R39 ;  /* 0x0000001fff047819 */ /* 0x000fc60000011427 */
[----:B------:R-:W-:Y:S02]  /*a180*/  IMAD R10, R2, c[0x0][0x488], RZ ;  /* 0x00012200020a7a24 */ /* 0x000fe400078e02ff */
[----:B------:R-:W-:Y:S02]  /*a190*/  IMAD.MOV.U32 R11, RZ, RZ, 0x40 ;  /* 0x00000040ff0b7424 */ /* 0x000fe400078e00ff */
[----:B------:R-:W-:Y:S01]  /*a1a0*/  IMAD.WIDE.U32 R2, R0, c[0x0][0x488], R8 ;  /* 0x0001220000027a25 */ /* 0x000fe200078e0008 */
[----:B------:R-:W-:-:S03]  /*a1b0*/  SEL R5, R5, 0xffffffe0, !P1 ;  /* 0xffffffe005057807 */ /* 0x000fc60004800000 */
[----:B------:R-:W-:Y:S02]  /*a1c0*/  IMAD R4, R4, c[0x0][0x3d8], RZ ;  /* 0x0000f60004047a24 */ /* 0x000fe400078e02ff */
[----:B------:R-:W-:Y:S01]  /*a1d0*/  IMAD R0, R0, c[0x0][0x48c], R10 ;  /* 0x0001230000007a24 */ /* 0x000fe200078e020a */
[----:B------:R-:W-:Y:S01]  /*a1e0*/  F2FP.BF16.PACK_AB R13, R75, R13 ;  /* 0x0000000d4b0d723e */ /* 0x000fe200000010ff */
[----:B------:R-:W-:Y:S01]  /*a1f0*/  IMAD R40, R39, c[0x0][0x3dc], R4 ;  /* 0x0000f70027287a24 */ /* 0x000fe200078e0204 */
[----:B------:R-:W-:Y:S02]  /*a200*/  SEL R11, R11, 0xffffffc0, !P2 ;  /* 0xffffffc00b0b7807 */ /* 0x000fe40005000000 */
[----:B------:R-:W-:Y:S02]  /*a210*/  F2FP.BF16.PACK_AB R19, R77, R19 ;  /* 0x000000134d13723e */ /* 0x000fe400000010ff */
[----:B------:R-:W-:Y:S02]  /*a220*/  F2FP.BF16.PACK_AB R18, R79, R18 ;  /* 0x000000124f12723e */ /* 0x000fe400000010ff */
[----:B------:R-:W-:-:S02]  /*a230*/  IADD3 R4, R7, R5, RZ ;  /* 0x0000000507047210 */ /* 0x000fc40007ffe0ff */
[----:B------:R-:W-:Y:S02]  /*a240*/  LEA R10, P0, R2, c[0x0][0x450], 0x2 ;  /* 0x00011400020a7a11 */ /* 0x000fe400078010ff */
[----:B------:R-:W-:Y:S02]  /*a250*/  IADD3 R0, R3, R0, RZ ;  /* 0x0000000003007210 */ /* 0x000fe40007ffe0ff */
[----:B------:R-:W-:Y:S02]  /*a260*/  F2FP.BF16.PACK_AB R22, R81, R22 ;  /* 0x000000165116723e */ /* 0x000fe400000010ff */
[----:B------:R-:W-:Y:S02]  /*a270*/  F2FP.BF16.PACK_AB R21, R83, R21 ;  /* 0x000000155315723e */ /* 0x000fe400000010ff */
[----:B------:R-:W-:Y:S02]  /*a280*/  F2FP.BF16.PACK_AB R20, R85, R20 ;  /* 0x000000145514723e */ /* 0x000fe400000010ff */
[----:B------:R-:W-:-:S02]  /*a290*/  F2FP.BF16.PACK_AB R23, R87, R23 ;  /* 0x000000175717723e */ /* 0x000fc400000010ff */
[----:B------:R-:W-:Y:S01]  /*a2a0*/  IADD3 R5, R5, R6, RZ ;  /* 0x0000000605057210 */ /* 0x000fe20007ffe0ff */
[----:B------:R-:W-:Y:S01]  /*a2b0*/  STS [R7+0x480], R13 ;  /* 0x0004800d07007388 */ /* 0x000fe20000000800 */
[----:B------:R-:W-:Y:S02]  /*a2c0*/  F2FP.BF16.PACK_AB R26, R89, R26 ;  /* 0x0000001a591a723e */ /* 0x000fe400000010ff */
[----:B------:R-:W-:Y:S02]  /*a2d0*/  F2FP.BF16.PACK_AB R25, R91, R25 ;  /* 0x000000195b19723e */ /* 0x000fe400000010ff */
[----:B------:R-:W-:Y:S01]  /*a2e0*/  IADD3 R8, R7, R11, RZ ;  /* 0x0000000b07087210 */ /* 0x000fe20007ffe0ff */
[----:B------:R-:W-:Y:S01]  /*a2f0*/  STS [R6], R19 ;  /* 0x0000001306007388 */ /* 0x000fe20000000800 */
[----:B------:R-:W-:Y:S02]  /*a300*/  F2FP.BF16.PACK_AB R24, R93, R24 ;  /* 0x000000185d18723e */ /* 0x000fe400000010ff */
[----:B------:R-:W-:Y:S01]  /*a310*/  F2FP.BF16.PACK_AB R29, R95, R29 ;  /* 0x0000001d5f1d723e */ /* 0x000fe200000010ff */
[----:B------:R-:W-:Y:S01]  /*a320*/  STS [R6+0x400], R18 ;  /* 0x0004001206007388 */ /* 0x000fe20000000800 */
[----:B------:R-:W-:-:S02]  /*a330*/  IADD3 R9, R11, R6, RZ ;  /* 0x000000060b097210 */ /* 0x000fc40007ffe0ff */
[----:B------:R-:W-:Y:S01]  /*a340*/  LEA.HI.X R3, R2, c[0x0][0x454], R0, 0x2, P0 ;  /* 0x0001150002037a11 */ /* 0x000fe200000f1400 */
[----:B------:R-:W-:Y:S01]  /*a350*/  IMAD.IADD R0, R11, 0x1, R4 ;  /* 0x000000010b007824 */ /* 0x000fe200078e0204 */
[----:B------:R-:W-:Y:S01]  /*a360*/  F2FP.BF16.PACK_AB R37, R97, R37 ;  /* 0x000000256125723e */ /* 0x000fe200000010ff */
[----:B------:R-:W-:Y:S01]  /*a370*/  STS [R4+0x80], R22 ;  /* 0x0000801604007388 */ /* 0x000fe20000000800 */
[----:B------:R-:W-:Y:S02]  /*a380*/  F2FP.BF16.PACK_AB R98, R99, R98 ;  /* 0x000000626362723e */ /* 0x000fe400000010ff */
[----:B------:R-:W-:Y:S01]  /*a390*/  F2FP.BF16.PACK_AB R38, R101, R38 ;  /* 0x000000266526723e */ /* 0x000fe200000010ff */
[----:B------:R-:W-:Y:S01]  /*a3a0*/  STS [R4+0x480], R21 ;  /* 0x0004801504007388 */ /* 0x000fe20000000800 */
[----:B------:R-:W-:Y:S02]  /*a3b0*/  F2FP.BF16.PACK_AB R102, R103, R102 ;  /* 0x000000666766723e */ /* 0x000fe400000010ff */
[----:B------:R-:W-:Y:S01]  /*a3c0*/  IADD3 R2, R5, R11, RZ ;  /* 0x0000000b05027210 */ /* 0x000fe20007ffe0ff */
[----:B------:R-:W-:Y:S01]  /*a3d0*/  STS [R5], R20 ;  /* 0x0000001405007388 */ /* 0x000fe20000000800 */
[----:B------:R-:W-:-:S02]  /*a3e0*/  F2FP.BF16.PACK_AB R36, R105, R36 ;  /* 0x000000246924723e */ /* 0x000fc400000010ff */
[----:B------:R-:W-:Y:S01]  /*a3f0*/  F2FP.BF16.PACK_AB R106, R107, R106 ;  /* 0x0000006a6b6a723e */ /* 0x000fe200000010ff */
[----:B------:R-:W-:Y:S01]  /*a400*/  STS [R5+0x400], R23 ;  /* 0x0004001705007388 */ /* 0x000fe20000000800 */
[----:B------:R-:W-:Y:S02]  /*a410*/  F2FP.BF16.PACK_AB R35, R109, R35 ;  /* 0x000000236d23723e */ /* 0x000fe400000010ff */
[----:B------:R-:W-:Y:S01]  /*a420*/  F2FP.BF16.PACK_AB R110, R111, R110 ;  /* 0x0000006e6f6e723e */ /* 0x000fe200000010ff */
[----:B------:R-:W-:Y:S01]  /*a430*/  STS [R8+0x80], R26 ;  /* 0x0000801a08007388 */ /* 0x000fe20000000800 */
[----:B------:R-:W-:Y:S02]  /*a440*/  F2FP.BF16.PACK_AB R34, R113, R34 ;  /* 0x000000227122723e */ /* 0x000fe400000010ff */
[----:B------:R-:W-:Y:S01]  /*a450*/  F2FP.BF16.PACK_AB R114, R115, R114 ;  /* 0x000000727372723e */ /* 0x000fe200000010ff */
[----:B------:R-:W-:Y:S01]  /*a460*/  STS [R8+0x480], R25 ;  /* 0x0004801908007388 */ /* 0x000fe20000000800 */
[----:B------:R-:W-:-:S02]  /*a470*/  F2FP.BF16.PACK_AB R33, R117, R33 ;  /* 0x000000217521723e */ /* 0x000fc400000010ff */
[----:B------:R-:W-:Y:S01]  /*a480*/  F2FP.BF16.PACK_AB R32, R119, R32 ;  /* 0x000000207720723e */ /* 0x000fe200000010ff */
[----:B------:R-:W-:Y:S01]  /*a490*/  STS [R9], R24 ;  /* 0x0000001809007388 */ /* 0x000fe20000000800 */
[----:B------:R-:W-:-:S03]  /*a4a0*/  F2FP.BF16.PACK_AB R31, R121, R31 ;  /* 0x0000001f791f723e */ /* 0x000fc600000010ff */
[----:B------:R-:W-:Y:S01]  /*a4b0*/  STS [R9+0x400], R29 ;  /* 0x0004001d09007388 */ /* 0x000fe20000000800 */
[----:B------:R-:W-:-:S03]  /*a4c0*/  F2FP.BF16.PACK_AB R122, R123, R122 ;  /* 0x0000007a7b7a723e */ /* 0x000fc600000010ff */
[----:B------:R-:W-:Y:S01]  /*a4d0*/  STS [R0+0x80], R37 ;  /* 0x0000802500007388 */ /* 0x000fe20000000800 */
[----:B------:R-:W-:-:S03]  /*a4e0*/  F2FP.BF16.PACK_AB R30, R125, R30 ;  /* 0x0000001e7d1e723e */ /* 0x000fc600000010ff */
[----:B------:R-:W-:Y:S01]  /*a4f0*/  STS [R0+0x480], R98 ;  /* 0x0004806200007388 */ /* 0x000fe20000000800 */
[----:B------:R-:W-:-:S03]  /*a500*/  F2FP.BF16.PACK_AB R126, R127, R126 ;  /* 0x0000007e7f7e723e */ /* 0x000fc600000010ff */
        /* <DEDUP_REMOVED lines=8> */
[----:B------:R-:W-:Y:S04]  /*a590*/  STS [R6+0x4000], R35 ;  /* 0x0040002306007388 */ /* 0x000fe80000000800 */
[----:B------:R-:W-:Y:S04]  /*a5a0*/  STS [R6+0x4400], R110 ;  /* 0x0044006e06007388 */ /* 0x000fe80000000800 */
[----:B------:R-:W-:Y:S04]  /*a5b0*/  STS [R4+0x4080], R34 ;  /* 0x0040802204007388 */ /* 0x000fe80000000800 */
[----:B------:R2:W-:Y:S04]  /*a5c0*/  STS [R4+0x4480], R114 ;  /* 0x0044807204007388 */ /* 0x0005e80000000800 */
[----:B------:R-:W-:Y:S04]  /*a5d0*/  STS [R5+0x4000], R33 ;  /* 0x0040002105007388 */ /* 0x000fe80000000800 */
        /* <DEDUP_REMOVED lines=9> */
[----:B------:R-:W-:Y:S04]  /*a670*/  SHFL.IDX PT, R12, R10, RZ, 0x1c1f ;  /* 0x001c1fff0a0c7589 */ /* 0x000fe800000e0000 */
[----:B------:R-:W3:Y:S04]  /*a680*/  SHFL.IDX PT, R13, R3, RZ, 0x1c1f ;  /* 0x001c1fff030d7589 */ /* 0x000ee800000e0000 */
[----:B------:R-:W-:Y:S06]  /*a690*/  BAR.SYNC.DEFER_BLOCKING 0x1, 0x100 ;  /* 0x0044000000007b1d */ /* 0x000fec0000010000 */
[----:B------:R-:W-:Y:S04]  /*a6a0*/  SHFL.IDX PT, R10, R10, 0x1, 0x1c1f ;  /* 0x003c1f000a0a7f89 */ /* 0x000fe800000e0000 */
[----:B------:R-:W4:Y:S01]  /*a6b0*/  SHFL.IDX PT, R11, R3, 0x1, 0x1c1f ;  /* 0x003c1f00030b7f89 */ /* 0x000f2200000e0000 */
[----:B--2---:R-:W-:-:S03]  /*a6c0*/  SHF.L.U32 R4, R49, 0x1, RZ ;  /* 0x0000000131047819 */ /* 0x004fc600000006ff */
[----:B---3--:R1:W-:Y:S04]  /*a6d0*/  @!P5 ST.E [R12.64], R42 ;  /* 0x0000002a0c00d985 */ /* 0x0083e8000c101916 */
[----:B----4-:R1:W-:Y:S04]  /*a6e0*/  @!P4 ST.E [R10.64], R41 ;  /* 0x000000290a00c985 */ /* 0x0103e8000c101916 */
[----:B------:R1:W2:Y:S04]  /*a6f0*/  LDS.128 R20, [R4+0x1080] ;  /* 0x0010800004147984 */ /* 0x0002a80000000c00 */
[----:B------:R1:W3:Y:S04]  /*a700*/  LDS.128 R28, [R4+0x2080] ;  /* 0x00208000041c7984 */ /* 0x0002e80000000c00 */
[----:B------:R1:W4:Y:S04]  /*a710*/  LDS.128 R32, [R4+0x3080] ;  /* 0x0030800004207984 */ /* 0x0003280000000c00 */
[----:B------:R1:W1:Y:S04]  /*a720*/  LDS.128 R16, [R4+0x5080] ;  /* 0x0050800004107984 */ /* 0x0002680000000c00 */
[----:B------:R1:W1:Y:S04]  /*a730*/  LDS.128 R24, [R4+0x6080] ;  /* 0x0060800004187984 */ /* 0x0002680000000c00 */
[----:B------:R1:W1:Y:S01]  /*a740*/  LDS.128 R36, [R4+0x7080] ;  /* 0x0070800004247984 */ /* 0x0002620000000c00 */
[----:B------:R-:W-:-:S02]  /*a750*/  IADD3 R0, R15, R40, RZ ;  /* 0x000000280f007210 */ /* 0x000fc40007ffe0ff */
[----:B------:R-:W-:-:S04]  /*a760*/  LEA R7, P0, R14, c[0x0][0x380], 0x1 ;  /* 0x0000e0000e077a11 */ /* 0x000fc800078008ff */
[----:B------:R-:W-:Y:S02]  /*a770*/  LEA.HI.X R6, R14, c[0x0][0x384], R0, 0x1, P0 ;  /* 0x0000e1000e067a11 */ /* 0x000fe400000f0c00 */
[----:B------:R-:W-:Y:S01]  /*a780*/  ISETP.GE.AND P0, PT, R48, R44, PT ;  /* 0x0000002c3000720c */ /* 0x000fe20003f06270 */
[----:B------:R1:W1:Y:S01]  /*a790*/  SHFL.IDX PT, R2, R7, RZ, 0x181f ;  /* 0x00181fff07027589 */ /* 0x00026200000e0000 */
[----:B------:R-:W-:Y:S03]  /*a7a0*/  BSSY B0, `(.L_x_4) ;  /* 0x000000e000007945 */ /* 0x000fe60003800000 */
[----:B------:R1:W1:Y:S08]  /*a7b0*/  SHFL.IDX PT, R3, R6, RZ, 0x181f ;  /* 0x00181fff06037589 */ /* 0x00027000000e0000 */
[----:B------:R-:W-:Y:S05]  /*a7c0*/  @P0 BRA `(.L_x_5) ;  /* 0x000000b000000947 */ /* 0x000fea0003800000 */
[----:B-12---:R-:W1:Y:S01]  /*a7d0*/  LDS.128 R12, [R4+0x80] ;  /* 0x00008000040c7984 */ /* 0x006e620000000c00 */
[----:B-----5:R-:W-:-:S02]  /*a7e0*/  ISETP.GE.AND P0, PT, R45, c[0x0][0x3c8], PT ;  /* 0x0000f2002d007a0c */ /* 0x020fc40003f06270 */
[----:B------:R-:W-:Y:S01]  /*a7f0*/  ISETP.GE.AND P1, PT, R46, c[0x0][0x3c8], PT ;  /* 0x0000f2002e007a0c */ /* 0x000fe20003f26270 */
[----:B------:R2:W4:Y:S10]  /*a800*/  LDS.128 R8, [R4+0x4080] ;  /* 0x0040800004087984 */ /* 0x0005340000000c00 */
[----:B------:R-:W-:-:S04]  /*a810*/  @!P0 SHF.R.S32.HI R0, RZ, 0x1f, R45 ;  /* 0x0000001fff008819 */ /* 0x000fc8000001142d */
[----:B------:R-:W-:-:S04]  /*a820*/  @!P0 LEA.HI R0, R0, R45, RZ, 0x3 ;  /* 0x0000002d00008211 */ /* 0x000fc800078f18ff */
[----:B------:R-:W-:Y:S01]  /*a830*/  @!P0 LOP3.LUT R0, R0, 0xfffffff8, RZ, 0xc0, !PT ;  /* 0xfffffff800008812 */ /* 0x000fe200078ec0ff */
[----:B--2---:R-:W-:-:S04]  /*a840*/  @!P1 IMAD.WIDE R4, R46, 0x2, R2 ;  /* 0x000000022e049825 */ /* 0x004fc800078e0202 */
[----:B------:R-:W-:Y:S01]  /*a850*/  @!P0 IMAD.WIDE R2, R0, 0x2, R2 ;  /* 0x0000000200028825 */ /* 0x000fe200078e0202 */
[----:B-1----:R1:W-:Y:S04]  /*a860*/  @!P1 ST.E.128 [R4.64], R12 ;  /* 0x0000000c04009985 */ /* 0x0023e8000c101d16 */
[----:B----4-:R1:W-:Y:S02]  /*a870*/  @!P0 ST.E.128 [R2.64], R8 ;  /* 0x0000000802008985 */ /* 0x0103e4000c101d16 */
.L_x_5:
[----:B--2---:R-:W-:Y:S05]  /*a880*/  BSYNC B0 ;  /* 0x0000000000007941 */ /* 0x004fea0003800000 */
.L_x_4:
[----:B------:R-:W-:Y:S01]  /*a890*/  IADD3 R0, R48, 0x20, RZ ;  /* 0x0000002030007810 */ /* 0x000fe20007ffe0ff */
[----:B-1----:R1:W2:Y:S01]  /*a8a0*/  SHFL.IDX PT, R3, R6, 0x1, 0x181f ;  /* 0x00381f0006037f89 */ /* 0x0022a200000e0000 */
[----:B------:R-:W-:Y:S02]  /*a8b0*/  BSSY B0, `(.L_x_6) ;  /* 0x000000d000007945 */ /* 0x000fe40003800000 */
[----:B------:R-:W-:Y:S01]  /*a8c0*/  ISETP.GE.AND P0, PT, R0, R44, PT ;  /* 0x0000002c0000720c */ /* 0x000fe20003f06270 */
[----:B------:R1:W4:-:S12]  /*a8d0*/  SHFL.IDX PT, R2, R7, 0x1, 0x181f ;  /* 0x00381f0007027f89 */ /* 0x00031800000e0000 */
[----:B------:R-:W-:Y:S05]  /*a8e0*/  @P0 BRA `(.L_x_7) ;  /* 0x0000009000000947 */ /* 0x000fea0003800000 */
[----:B-----5:R-:W-:Y:S02]  /*a8f0*/  ISETP.GE.AND P0, PT, R45, c[0x0][0x3c8], PT ;  /* 0x0000f2002d007a0c */ /* 0x020fe40003f06270 */
[----:B------:R-:W-:-:S11]  /*a900*/  ISETP.GE.AND P1, PT, R46, c[0x0][0x3c8], PT ;  /* 0x0000f2002e007a0c */ /* 0x000fd60003f26270 */
[----:B------:R-:W-:Y:S02]  /*a910*/  @!P0 SHF.R.S32.HI R0, RZ, 0x1f, R45 ;  /* 0x0000001fff008819 */ /* 0x000fe4000001142d */
[----:B--2-4-:R-:W-:Y:S02]  /*a920*/  @!P1 IMAD.WIDE R4, R46, 0x2, R2 ;  /* 0x000000022e049825 */ /* 0x014fe400078e0202 */
[----:B------:R-:W-:-:S03]  /*a930*/  @!P0 LEA.HI R0, R0, R45, RZ, 0x3 ;  /* 0x0000002d00008211 */ /* 0x000fc600078f18ff */
[----:B------:R2:W-:Y:S01]  /*a940*/  @!P1 ST.E.128 [R4.64], R20 ;  /* 0x0000001404009985 */ /* 0x0005e2000c101d16 */
[----:B------:R-:W-:-:S05]  /*a950*/  @!P0 LOP3.LUT R0, R0, 0xfffffff8, RZ, 0xc0, !PT ;  /* 0xfffffff800008812 */ /* 0x000fca00078ec0ff */
[----:B------:R-:W-:-:S05]  /*a960*/  @!P0 IMAD.WIDE R2, R0, 0x2, R2 ;  /* 0x0000000200028825 */ /* 0x000fca00078e0202 */
[----:B------:R2:W-:Y:S02]  /*a970*/  @!P0 ST.E.128 [R2.64], R16 ;  /* 0x0000001002008985 */ /* 0x0005e4000c101d16 */
.L_x_7:
[----:B------:R-:W-:Y:S05]  /*a980*/  BSYNC B0 ;  /* 0x0000000000007941 */ /* 0x000fea0003800000 */
.L_x_6:
[----:B------:R-:W-:Y:S01]  /*a990*/  IADD3 R0, R48, 0x40, RZ ;  /* 0x0000004030007810 */ /* 0x000fe20007ffe0ff */
[----:B--2---:R2:W1:Y:S01]  /*a9a0*/  SHFL.IDX PT, R3, R6, 0x2, 0x181f ;  /* 0x00581f0006037f89 */ /* 0x00446200000e0000 */
[----:B------:R-:W-:Y:S02]  /*a9b0*/  BSSY B0, `(.L_x_8) ;  /* 0x000000d000007945 */ /* 0x000fe40003800000 */
[----:B------:R-:W-:Y:S01]  /*a9c0*/  ISETP.GE.AND P0, PT, R0, R44, PT ;  /* 0x0000002c0000720c */ /* 0x000fe20003f06270 */
[----:B----4-:R2:W4:-:S12]  /*a9d0*/  SHFL.IDX PT, R2, R7, 0x2, 0x181f ;  /* 0x00581f0007027f89 */ /* 0x01051800000e0000 */
[----:B------:R-:W-:Y:S05]  /*a9e0*/  @P0 BRA `(.L_x_9) ;  /* 0x0000009000000947 */ /* 0x000fea0003800000 */
[----:B-----5:R-:W-:Y:S02]  /*a9f0*/  ISETP.GE.AND P0, PT, R45, c[0x0][0x3c8], PT ;  /* 0x0000f2002d007a0c */ /* 0x020fe40003f06270 */
[----:B------:R-:W-:-:S11]  /*aa00*/  ISETP.GE.AND P1, PT, R46, c[0x0][0x3c8], PT ;  /* 0x0000f2002e007a0c */ /* 0x000fd60003f26270 */
[----:B------:R-:W-:Y:S02]  /*aa10*/  @!P0 SHF.R.S32.HI R0, RZ, 0x1f, R45 ;  /* 0x0000001fff008819 */ /* 0x000fe4000001142d */
[----:B-1--4-:R-:W-:Y:S02]  /*aa20*/  @!P1 IMAD.WIDE R4, R46, 0x2, R2 ;  /* 0x000000022e049825 */ /* 0x012fe400078e0202 */
[----:B------:R-:W-:-:S03]  /*aa30*/  @!P0 LEA.HI R0, R0, R45, RZ, 0x3 ;  /* 0x0000002d00008211 */ /* 0x000fc600078f18ff */
[----:B---3--:R1:W-:Y:S01]  /*aa40*/  @!P1 ST.E.128 [R4.64], R28 ;  /* 0x0000001c04009985 */ /* 0x0083e2000c101d16 */
[----:B------:R-:W-:-:S05]  /*aa50*/  @!P0 LOP3.LUT R0, R0, 0xfffffff8, RZ, 0xc0, !PT ;  /* 0xfffffff800008812 */ /* 0x000fca00078ec0ff */
[----:B------:R-:W-:-:S05]  /*aa60*/  @!P0 IMAD.WIDE R2, R0, 0x2, R2 ;  /* 0x0000000200028825 */ /* 0x000fca00078e0202 */
[----:B------:R1:W-:Y:S02]  /*aa70*/  @!P0 ST.E.128 [R2.64], R24 ;  /* 0x0000001802008985 */ /* 0x0003e4000c101d16 */
.L_x_9:
[----:B------:R-:W-:Y:S05]  /*aa80*/  BSYNC B0 ;  /* 0x0000000000007941 */ /* 0x000fea0003800000 */
.L_x_8:
[----:B------:R-:W-:Y:S01]  /*aa90*/  IADD3 R0, R48, 0x60, RZ ;  /* 0x0000006030007810 */ /* 0x000fe20007ffe0ff */
[----:B-1----:R1:W2:Y:S03]  /*aaa0*/  SHFL.IDX PT, R3, R6, 0x3, 0x181f ;  /* 0x00781f0006037f89 */ /* 0x0022a600000e0000 */
[----:B------:R-:W-:Y:S01]  /*aab0*/  ISETP.GE.AND P0, PT, R0, R44, PT ;  /* 0x0000002c0000720c */ /* 0x000fe20003f06270 */
[----:B----4-:R1:W4:-:S12]  /*aac0*/  SHFL.IDX PT, R2, R7, 0x3, 0x181f ;  /* 0x00781f0007027f89 */ /* 0x01031800000e0000 */
[----:B------:R-:W-:Y:S05]  /*aad0*/  @P0 EXIT ;  /* 0x000000000000094d */ /* 0x000fea0003800000 */
[----:B-----5:R-:W-:-:S13]  /*aae0*/  ISETP.GE.AND P0, PT, R46, c[0x0][0x3c8], PT ;  /* 0x0000f2002e007a0c */ /* 0x020fda0003f06270 */
[----:B--2-4-:R-:W-:-:S05]  /*aaf0*/  @!P0 IMAD.WIDE R4, R46, 0x2, R2 ;  /* 0x000000022e048825 */ /* 0x014fca00078e0202 */
[----:B------:R2:W-:Y:S01]  /*ab00*/  @!P0 ST.E.128 [R4.64], R32 ;  /* 0x0000002004008985 */ /* 0x0005e2000c101d16 */
[----:B------:R-:W-:-:S13]  /*ab10*/  ISETP.GE.AND P0, PT, R45, c[0x0][0x3c8], PT ;  /* 0x0000f2002d007a0c */ /* 0x000fda0003f06270 */
[----:B------:R-:W-:Y:S05]  /*ab20*/  @P0 EXIT ;  /* 0x000000000000094d */ /* 0x000fea0003800000 */
[----:B------:R-:W-:-:S04]  /*ab30*/  SHF.R.S32.HI R0, RZ, 0x1f, R45 ;  /* 0x0000001fff007819 */ /* 0x000fc8000001142d */
[----:B------:R-:W-:-:S04]  /*ab40*/  LEA.HI R0, R0, R45, RZ, 0x3 ;  /* 0x0000002d00007211 */ /* 0x000fc800078f18ff */
[----:B------:R-:W-:-:S05]  /*ab50*/  LOP3.LUT R0, R0, 0xfffffff8, RZ, 0xc0, !PT ;  /* 0xfffffff800007812 */ /* 0x000fca00078ec0ff */
[----:B------:R-:W-:-:S05]  /*ab60*/  IMAD.WIDE R2, R0, 0x2, R2 ;  /* 0x0000000200027825 */ /* 0x000fca00078e0202 */
[----:B------:R-:W-:Y:S01]  /*ab70*/  ST.E.128 [R2.64], R36 ;  /* 0x0000002402007985 */ /* 0x000fe2000c101d16 */
[----:B------:R-:W-:Y:S05]  /*ab80*/  EXIT ;  /* 0x000000000000794d */ /* 0x000fea0003800000 */
.L_x_10:
[----:B------:R-:W-:-:S00]  /*ab90*/  BRA `(.L_x_10) ;  /* 0xfffffff000007947 */ /* 0x000fc0000383ffff */
[----:B------:R-:W-:-:S00]  /*aba0*/  NOP ;  /* 0x0000000000007918 */ /* 0x000fc00000000000 */
        /* <DEDUP_REMOVED lines=13> */
.L_x_1824:


//--------------------- .text._ZN7cutlass13device_kernelIN5flash19enable_sm80_to_sm89INS1_16FlashAttnFwdSm80INS1_25CollectiveMainloopFwdSm80ILi8ELi1ELb1EN4cute5tupleIJNS5_1CILi128EEES8_S8_EEELi128ENS_10bfloat16_tEfNS_4arch4Sm80ELb0ELb0ELb1ELb1ELb0ELb0ELb1ELb0EEENS1_21CollectiveEpilogueFwdIS9_NS6_IJNS7_ILi1EEESF_SF_EEESA_SC_Li256ELb1ELb1ELb0ELb0EEENS1_19SingleTileSchedulerILb1ELb0ELb1ELi128EEEEEEEEEvNT_6ParamsE --------------------------
	.section	.text._ZN7cutlass13device_kernelIN5flash19enable_sm80_to_sm89INS1_16FlashAttnFwdSm80INS1_25CollectiveMainloopFwdSm80ILi8ELi1ELb1EN4cute5tupleIJNS5_1CILi128EEES8_S8_EEELi128ENS_10bfloat16_tEfNS_4arch4Sm80ELb0ELb0ELb1ELb1ELb0ELb0ELb1ELb0EEENS1_21CollectiveEpilogueFwdIS9_NS6_IJNS7_ILi1EEESF_SF_EEESA_SC_Li256ELb1ELb1ELb0ELb0EEENS1_19SingleTileSchedulerILb1ELb0ELb1ELi128EEEEEEEEEvNT_6ParamsE,"ax",@progbits
	.sectioninfo	@"SHI_REGISTERS=255"
	.align	128
.text._ZN7cutlass13device_kernelIN5flash19enable_sm80_to_sm89INS1_16FlashAttnFwdSm80INS1_25CollectiveMainloopFwdSm80ILi8ELi1ELb1EN4cute5tupleIJNS5_1CILi128EEES8_S8_EEELi128ENS_10bfloat16_tEfNS_4arch4Sm80ELb0ELb0ELb1ELb1ELb0ELb0ELb1ELb0EEENS1_21CollectiveEpilogueFwdIS9_NS6_IJNS7_ILi1EEESF_SF_EEESA_SC_Li256ELb1ELb1ELb0ELb0EEENS1_19SingleTileSchedulerILb1ELb0ELb1ELi128EEEEEEEEEvNT_6ParamsE:
        .type           _ZN7cutlass13device_kernelIN5flash19enable_sm80_to_sm89INS1_16FlashAttnFwdSm80INS1_25CollectiveMainloopFwdSm80ILi8ELi1ELb1EN4cute5tupleIJNS5_1CILi128EEES8_S8_EEELi128ENS_10bfloat16_tEfNS_4arch4Sm80ELb0ELb0ELb1ELb1ELb0ELb0ELb1ELb0EEENS1_21CollectiveEpilogueFwdIS9_NS6_IJNS7_ILi1EEESF_SF_EEESA_SC_Li256ELb1ELb1ELb0ELb0EEENS1_19SingleTileSchedulerILb1ELb0ELb1ELi128EEEEEEEEEvNT_6ParamsE,@function
        .size           _ZN7cutlass13device_kernelIN5flash19enable_sm80_to_sm89INS1_16FlashAttnFwdSm80INS1_25CollectiveMainloopFwdSm80ILi8ELi1ELb1EN4cute5tupleIJNS5_1CILi128EEES8_S8_EEELi128ENS_10bfloat16_tEfNS_4arch4Sm80ELb0ELb0ELb1ELb1ELb0ELb0ELb1ELb0EEENS1_21CollectiveEpilogueFwdIS9_NS6_IJNS7_ILi1EEESF_SF_EEESA_SC_Li256ELb1ELb1ELb0ELb0EEENS1_19SingleTileSchedulerILb1ELb0ELb1ELi128EEEEEEEEEvNT_6ParamsE,(.L_x_1825 - _ZN7cutlass13device_kernelIN5flash19enable_sm80_to_sm89INS1_16FlashAttnFwdSm80INS1_25CollectiveMainloopFwdSm80ILi8ELi1ELb1EN4cute5tupleIJNS5_1CILi128EEES8_S8_EEELi128ENS_10bfloat16_tEfNS_4arch4Sm80ELb0ELb0ELb1ELb1ELb0ELb0ELb1ELb0EEENS1_21CollectiveEpilogueFwdIS9_NS6_IJNS7_ILi1EEESF_SF_EEESA_SC_Li256ELb1ELb1ELb0ELb0EEENS1_19SingleTileSchedulerILb1ELb0ELb1ELi128EEEEEEEEEvNT_6ParamsE)
        .other          _ZN7cutlass13device_kernelIN5flash19enable_sm80_to_sm89INS1_16FlashAttnFwdSm80INS1_25CollectiveMainloopFwdSm80ILi8ELi1ELb1EN4cute5tupleIJNS5_1CILi128EEES8_S8_EEELi128ENS_10bfloat16_tEfNS_4arch4Sm80ELb0ELb0ELb1ELb1ELb0ELb0ELb1ELb0EEENS1_21CollectiveEpilogueFwdIS9_NS6_IJNS7_ILi1EEESF_SF_EEESA_SC_Li256ELb1ELb1ELb0ELb0EEENS1_19SingleTileSchedulerILb1ELb0ELb1ELi128EEEEEEEEEvNT_6ParamsE,@"STO_CUDA_ENTRY STV_DEFAULT"
_ZN7cutlass13device_kernelIN5flash19enable_sm80_to_sm89INS1_16FlashAttnFwdSm80INS1_25CollectiveMainloopFwdSm80ILi8ELi1ELb1EN4cute5tupleIJNS5_1CILi128EEES8_S8_EEELi128ENS_10bfloat16_tEfNS_4arch4Sm80ELb0ELb0ELb1ELb1ELb0ELb0ELb1ELb0EEENS1_21CollectiveEpilogueFwdIS9_NS6_IJNS7_ILi1EEESF_SF_EEESA_SC_Li256ELb1ELb1ELb0ELb0EEENS1_19SingleTileSchedulerILb1ELb0ELb1ELi128EEEEEEEEEvNT_6ParamsE:
[----:B------:R-:W-:Y:S02]  /*0000*/  MOV R1, c[0x0][0x28] ;  /* 0x00000a0000017a02 */ /* 0x000fe40000000f00 */
[----:B------:R-:W1:Y:S01]  /*0010*/  S2R R112, SR_TID.X ;  /* 0x0000000000707919 */ /* 0x000e620000002100 */
[----:B------:R-:W-:Y:S01]  /*0020*/  IMAD.MOV.U32 R5, RZ, RZ, 0x4 ;  /* 0x00000004ff057424 */ /* 0x000fe200078e00ff */
[----:B------:R-:W-:Y:S01]  /*0030*/  ULDC.64 UR16, c[0x0][0x118] ;  /* 0x0000460000107ab9 */ /* 0x000fe20000000a00 */
[----:B------:R-:W-:Y:S01]  /*0040*/  IADD3 R1, R1, -0x18, RZ ;  /* 0xffffffe801017810 */ /* 0x000fe20007ffe0ff */
[----:B------:R-:W2:Y:S04]  /*0050*/  S2R R244, SR_CTAID.Z ;  /* 0x0000000000f47919 */ /* 0x000ea80000002700 */
[----:B------:R-:W3:Y:S01]  /*0060*/  S2R R3, SR_CTAID.X ;  /* 0x0000000000037919 */ /* 0x000ee20000002500 */
[----:B-1----:R-:W-:Y:S01]  /*0070*/  SHF.R.U32.HI R0, RZ, 0x5, R112 ;  /* 0x00000005ff007819 */ /* 0x002fe20000011670 */
[----:B--2---:R-:W-:-:S05]  /*0080*/  IMAD.WIDE R6, R244, R5, c[0x0][0x568] ;  /* 0x00015a00f4067625 */ /* 0x004fca00078e0205 */
[----:B------:R-:W1:Y:S02]  /*0090*/  SHFL.IDX PT, R0, R0, RZ, 0x1f ;  /* 0x00001fff00007589 */ /* 0x000e6400000e0000 */
[----:B-1----:R-:W-:-:S13]  /*00a0*/  ISETP.NE.AND P0, PT, R0, RZ, PT ;  /* 0x000000ff0000720c */ /* 0x002fda0003f05270 */
[----:B------:R-:W-:Y:S05]  /*00b0*/  @!P0 BRA `(.L_x_11) ;  /* 0x0000013000008947 */ /* 0x000fea0003800000 */
[----:B---3--:R-:W-:-:S04]  /*00c0*/  ISETP.NE.U32.AND P0, PT, RZ, c[0x0][0x568], PT ;  /* 0x00015a00ff007a0c */ /* 0x008fc80003f05070 */
[----:B------:R-:W-:-:S13]  /*00d0*/  ISETP.NE.AND.EX P0, PT, RZ, c[0x0][0x56c], PT, P0 ;  /* 0x00015b00ff007a0c */ /* 0x000fda0003f05300 */
[----:B------:R-:W-:Y:S05]  /*00e0*/  @!P0 BRA `(.L_x_12) ;  /* 0x0000002000008947 */ /* 0x000fea0003800000 */
[----:B------:R1:W5:Y:S01]  /*00f0*/  LDG.E R7, [R6.64] ;  /* 0x0000001006077981 */ /* 0x000362000c1e1900 */
[----:B------:R-:W-:Y:S05]  /*0100*/  BRA `(.L_x_13) ;  /* 0x0000009000007947 */ /* 0x000fea0003800000 */
.L_x_12:
[----:B------:R-:W-:-:S04]  /*0110*/  ISETP.NE.U32.AND P0, PT, RZ, c[0x0][0x560], PT ;  /* 0x00015800ff007a0c */ /* 0x000fc80003f05070 */
[----:B------:R-:W-:-:S13]  /*0120*/  ISETP.NE.AND.EX P0, PT, RZ, c[0x0][0x564], PT, P0 ;  /* 0x00015900ff007a0c */ /* 0x000fda0003f05300 */
[----:B------:R-:W-:Y:S05]  /*0130*/  @!P0 BRA `(.L_x_14) ;  /* 0x0000005000008947 */ /* 0x000fea0003800000 */
[----:B------:R-:W-:-:S05]  /*0140*/  IMAD.WIDE R8, R244, R5, c[0x0][0x560] ;  /* 0x00015800f4087625 */ /* 0x000fca00078e0205 */
[----:B------:R-:W2:Y:S04]  /*0150*/  LDG.E R7, [R8.64] ;  /* 0x0000001008077981 */ /* 0x000ea8000c1e1900 */
[----:B------:R-:W2:Y:S02]  /*0160*/  LDG.E R0, [R8.64+0x4] ;  /* 0x0000041008007981 */ /* 0x000ea4000c1e1900 */
[----:B--2---:R-:W-:Y:S01]  /*0170*/  IADD3 R7, -R7, R0, RZ ;  /* 0x0000000007077210 */ /* 0x004fe20007ffe1ff */
[----:B------:R-:W-:Y:S05]  /*0180*/  BRA `(.L_x_13) ;  /* 0x0000001000007947 */ /* 0x000fea0003800000 */
.L_x_14:
[----:B------:R-:W-:-:S05]  /*0190*/  MOV R7, c[0x0][0x54c] ;  /* 0x0001530000077a02 */ /* 0x000fca0000000f00 */
.L_x_13:
[----:B-----5:R-:W-:Y:S01]  /*01a0*/  IMAD R7, R7, c[0x0][0x548], RZ ;  /* 0x0001520007077a24 */ /* 0x020fe200078e02ff */
[----:B------:R-:W-:-:S04]  /*01b0*/  SHF.L.U32 R0, R3, 0x7, RZ ;  /* 0x0000000703007819 */ /* 0x000fc800000006ff */
[----:B------:R-:W-:-:S04]  /*01c0*/  ISETP.GE.AND P0, PT, R0, R7, PT ;  /* 0x000000070000720c */ /* 0x000fc80003f06270 */
[----:B------:R-:W-:Y:S01]  /*01d0*/  SEL R244, R244, 0xffffffff, !P0 ;  /* 0xfffffffff4f47807 */ /* 0x000fe20004000000 */
[----:B------:R-:W-:Y:S05]  /*01e0*/  BRA `(.L_x_15) ;  /* 0x0000012000007947 */ /* 0x000fea0003800000 */
.L_x_11:
[----:B---3--:R-:W-:-:S04]  /*01f0*/  ISETP.NE.U32.AND P0, PT, RZ, c[0x0][0x568], PT ;  /* 0x00015a00ff007a0c */ /* 0x008fc80003f05070 */
[----:B------:R-:W-:-:S13]  /*0200*/  ISETP.NE.AND.EX P0, PT, RZ, c[0x0][0x56c], PT, P0 ;  /* 0x00015b00ff007a0c */ /* 0x000fda0003f05300 */
[----:B------:R-:W-:Y:S05]  /*0210*/  @!P0 BRA `(.L_x_16) ;  /* 0x0000002000008947 */ /* 0x000fea0003800000 */
[----:B------:R1:W5:Y:S01]  /*0220*/  LDG.E R7, [R6.64] ;  /* 0x0000001006077981 */ /* 0x000362000c1e1900 */
[----:B------:R-:W-:Y:S05]  /*0230*/  BRA `(.L_x_17) ;  /* 0x0000009000007947 */ /* 0x000fea0003800000 */
.L_x_16:
        /* <DEDUP_REMOVED lines=8> */
.L_x_18:
[----:B------:R-:W-:-:S05]  /*02c0*/  MOV R7, c[0x0][0x54c] ;  /* 0x0001530000077a02 */ /* 0x000fca0000000f00 */
.L_x_17:
[----:B-----5:R-:W-:Y:S01]  /*02d0*/  IMAD R7, R7, c[0x0][0x548], RZ ;  /* 0x0001520007077a24 */ /* 0x020fe200078e02ff */
[----:B------:R-:W-:-:S04]  /*02e0*/  SHF.L.U32 R0, R3, 0x7, RZ ;  /* 0x0000000703007819 */ /* 0x000fc800000006ff */
[----:B------:R-:W-:-:S04]  /*02f0*/  ISETP.GE.AND P0, PT, R0, R7, PT ;  /* 0x000000070000720c */ /* 0x000fc80003f06270 */
[----:B------:R-:W-:-:S04]  /*0300*/  SEL R244, R244, 0xffffffff, !P0 ;  /* 0xfffffffff4f47807 */ /* 0x000fc80004000000 */
.L_x_15:
[----:B------:R-:W-:-:S13]  /*0310*/  ISETP.GE.AND P0, PT, R244, RZ, PT ;  /* 0x000000fff400720c */ /* 0x000fda0003f06270 */
[----:B------:R-:W-:Y:S05]  /*0320*/  @!P0 EXIT ;  /* 0x000000000000894d */ /* 0x000fea0003800000 */
[----:B------:R-:W-:Y:S02]  /*0330*/  ISETP.NE.U32.AND P3, PT, RZ, c[0x0][0x370], PT ;  /* 0x0000dc00ff007a0c */ /* 0x000fe40003f65070 */
[----:B------:R-:W-:Y:S02]  /*0340*/  ISETP.NE.U32.AND P1, PT, RZ, c[0x0][0x360], PT ;  /* 0x0000d800ff007a0c */ /* 0x000fe40003f25070 */
[----:B------:R-:W-:Y:S02]  /*0350*/  ISETP.NE.AND.EX P3, PT, RZ, c[0x0][0x374], PT, P3 ;  /* 0x0000dd00ff007a0c */ /* 0x000fe40003f65330 */
[----:B------:R-:W-:Y:S02]  /*0360*/  ISETP.NE.AND.EX P1, PT, RZ, c[0x0][0x364], PT, P1 ;  /* 0x0000d900ff007a0c */ /* 0x000fe40003f25310 */
[----:B------:R-:W-:Y:S02]  /*0370*/  ISETP.NE.U32.AND P0, PT, RZ, c[0x0][0x348], PT ;  /* 0x0000d200ff007a0c */ /* 0x000fe40003f05070 */
[----:B------:R-:W-:-:S02]  /*0380*/  ISETP.NE.U32.AND P2, PT, RZ, c[0x0][0x350], PT ;  /* 0x0000d400ff007a0c */ /* 0x000fc40003f45070 */
[----:B------:R-:W-:Y:S02]  /*0390*/  ISETP.NE.AND.EX P0, PT, RZ, c[0x0][0x34c], PT, P0 ;  /* 0x0000d300ff007a0c */ /* 0x000fe40003f05300 */
[----:B------:R-:W-:-:S03]  /*03a0*/  ISETP.NE.AND.EX P2, PT, RZ, c[0x0][0x354], PT, P2 ;  /* 0x0000d500ff007a0c */ /* 0x000fc60003f45320 */
[----:B-1----:R-:W-:-:S04]  /*03b0*/  @P3 IMAD.WIDE R6, R244, R5, c[0x0][0x370] ;  /* 0x0000dc00f4063625 */ /* 0x002fc800078e0205 */
[----:B------:R-:W-:Y:S01]  /*03c0*/  IMAD.MOV.U32 R0, RZ, RZ, c[0x0][0x168] ;  /* 0x00005a00ff007624 */ /* 0x000fe200078e00ff */
[----:B------:R1:W2:Y:S01]  /*03d0*/  @P3 LDG.E R4, [R6.64] ;  /* 0x0000001006043981 */ /* 0x0002a2000c1e1900 */
[----:B------:R-:W-:Y:S02]  /*03e0*/  IMAD.MOV.U32 R2, RZ, RZ, RZ ;  /* 0x000000ffff027224 */ /* 0x000fe400078e00ff */
[----:B------:R-:W-:Y:S02]  /*03f0*/  IMAD.MOV.U32 R33, RZ, RZ, RZ ;  /* 0x000000ffff217224 */ /* 0x000fe400078e00ff */
[----:B------:R-:W-:-:S04]  /*0400*/  @P1 IMAD.WIDE R10, R244, R5, c[0x0][0x360] ;  /* 0x0000d800f40a1625 */ /* 0x000fc800078e0205 */
[CC--:B------:R-:W-:Y:S01]  /*0410*/  IMAD.WIDE R8, R244.reuse, R5.reuse, c[0x0][0x348] ;  /* 0x0000d200f4087625 */ /* 0x0c0fe200078e0205 */
[----:B------:R3:W5:Y:S04]  /*0420*/  @P1 LDG.E R0, [R10.64] ;  /* 0x000000100a001981 */ /* 0x000768000c1e1900 */
[----:B------:R3:W5:Y:S01]  /*0430*/  @P0 LDG.E R2, [R8.64] ;  /* 0x0000001008020981 */ /* 0x000762000c1e1900 */
[----:B-1----:R-:W-:-:S05]  /*0440*/  IMAD.WIDE R6, R244, R5, c[0x0][0x350] ;  /* 0x0000d400f4067625 */ /* 0x002fca00078e0205 */
[----:B------:R3:W5:Y:S01]  /*0450*/  @P2 LDG.E R33, [R6.64] ;  /* 0x0000001006212981 */ /* 0x000762000c1e1900 */
[----:B------:R-:W-:Y:S02]  /*0460*/  UMOV UR4, URZ ;  /* 0x0000003f00047c82 */ /* 0x000fe40008000000 */
[----:B------:R-:W-:Y:S02]  /*0470*/  ULDC UR19, c[0x0][0x1d0] ;  /* 0x0000740000137ab9 */ /* 0x000fe40000000800 */
[----:B--2---:R3:W1:Y:S02]  /*0480*/  @P3 R2UR UR4, R4 ;  /* 0x00000000040433c2 */ /* 0x00466400000e0000 */
[----:B-1-3--:R-:W-:Y:S05]  /*0490*/  @P1 BRA `(.L_x_19) ;  /* 0x0000004000001947 */ /* 0x00afea0003800000 */
[----:B------:R-:W-:Y:S05]  /*04a0*/  @!P0 BRA `(.L_x_19) ;  /* 0x0000003000008947 */ /* 0x000fea0003800000 */
[----:B-----5:R-:W2:Y:S04]  /*04b0*/  LDG.E R0, [R8.64] ;  /* 0x0000001008007981 */ /* 0x020ea8000c1e1900 */
[----:B------:R-:W2:Y:S02]  /*04c0*/  LDG.E R11, [R8.64+0x4] ;  /* 0x00000410080b7981 */ /* 0x000ea4000c1e1900 */
[----:B--2---:R-:W-:-:S02]  /*04d0*/  IADD3 R0, -R0, R11, RZ ;  /* 0x0000000b00007210 */ /* 0x004fc40007ffe1ff */
.L_x_19:
[----:B------:R-:W-:-:S04]  /*04e0*/  ISETP.NE.U32.AND P1, PT, RZ, c[0x0][0x368], PT ;  /* 0x0000da00ff007a0c */ /* 0x000fc80003f25070 */
[----:B------:R-:W-:-:S13]  /*04f0*/  ISETP.NE.AND.EX P1, PT, RZ, c[0x0][0x36c], PT, P1 ;  /* 0x0000db00ff007a0c */ /* 0x000fda0003f25310 */
[----:B------:R-:W-:Y:S05]  /*0500*/  @!P1 BRA `(.L_x_20) ;  /* 0x0000004000009947 */ /* 0x000fea0003800000 */
[----:B------:R-:W-:-:S05]  /*0510*/  IMAD.WIDE R6, R244, R5, c[0x0][0x368] ;  /* 0x0000da00f4067625 */ /* 0x000fca00078e0205 */
[----:B------:R-:W2:Y:S02]  /*0520*/  LDG.E R4, [R6.64] ;  /* 0x0000001006047981 */ /* 0x000ea4000c1e1900 */
[----:B--2---:R1:W2:Y:S02]  /*0530*/  R2UR UR19, R4 ;  /* 0x00000000041373c2 */ /* 0x0042a400000e0000 */
[----:B-12---:R-:W-:Y:S05]  /*0540*/  BRA `(.L_x_21) ;  /* 0x0000006000007947 */ /* 0x006fea0003800000 */
.L_x_20:
[----:B------:R-:W-:Y:S05]  /*0550*/  @!P2 BRA `(.L_x_21) ;  /* 0x000000500000a947 */ /* 0x000fea0003800000 */
[----:B------:R-:W2:Y:S04]  /*0560*/  LDG.E R4, [R6.64] ;  /* 0x0000001006047981 */ /* 0x000ea8000c1e1900 */
[----:B------:R-:W3:Y:S01]  /*0570*/  LDG.E R8, [R6.64+0x4] ;  /* 0x0000041006087981 */ /* 0x000ee2000c1e1900 */
[----:B--2---:R-:W1:Y:S08]  /*0580*/  R2UR UR5, R4 ;  /* 0x00000000040573c2 */ /* 0x004e7000000e0000 */
[----:B---3--:R-:W1:Y:S02]  /*0590*/  R2UR UR6, R8 ;  /* 0x00000000080673c2 */ /* 0x008e6400000e0000 */
[----:B-1----:R-:W-:-:S06]  /*05a0*/  UIADD3 UR19, -UR5, UR6, URZ ;  /* 0x0000000605137290 */ /* 0x002fcc000fffe13f */
.L_x_21:
[----:B------:R-:W-:Y:S01]  /*05b0*/  UIADD3 UR19, -UR4, UR19, URZ ;  /* 0x0000001304137290 */ /* 0x000fe2000fffe13f */
[----:B-----5:R-:W-:Y:S01]  /*05c0*/  IADD3 R33, R33, UR4, RZ ;  /* 0x0000000421217c10 */ /* 0x020fe2000fffe0ff */
[----:B------:R-:W-:Y:S01]  /*05d0*/  CS2R R70, SRZ ;  /* 0x0000000000467805 */ /* 0x000fe2000001ff00 */
[----:B------:R-:W-:Y:S01]  /*05e0*/  PLOP3.LUT P3, PT, PT, PT, PT, 0x80, 0x0 ;  /* 0x000000000000781c */ /* 0x000fe20003f6f070 */
[----:B------:R-:W-:Y:S01]  /*05f0*/  UISETP.GE.AND UP0, UPT, UR19, 0x1, UPT ;  /* 0x000000011300788c */ /* 0x000fe2000bf06270 */
[----:B------:R-:W-:Y:S01]  /*0600*/  CS2R R68, SRZ ;  /* 0x0000000000447805 */ /* 0x000fe2000001ff00 */
[----:B------:R-:W-:Y:S01]  /*0610*/  UIADD3 UR4, UR19, 0x7f, URZ ;  /* 0x0000007f13047890 */ /* 0x000fe2000fffe03f */
[----:B------:R-:W-:Y:S01]  /*0620*/  CS2R R74, SRZ ;  /* 0x00000000004a7805 */ /* 0x000fe2000001ff00 */
[----:B------:R-:W-:Y:S01]  /*0630*/  CS2R R72, SRZ ;  /* 0x0000000000487805 */ /* 0x000fe2000001ff00 */
[----:B------:R-:W-:Y:S01]  /*0640*/  CS2R R78, SRZ ;  /* 0x00000000004e7805 */ /* 0x000fe2000001ff00 */
[----:B------:R-:W-:Y:S01]  /*0650*/  PLOP3.LUT P1, PT, PT, PT, UP0, 0x80, 0x0 ;  /* 0x000000000000781c */ /* 0x000fe20003f2f008 */
[----:B------:R-:W-:Y:S01]  /*0660*/  USHF.R.S32.HI UR18, URZ, 0x1f, UR4 ;  /* 0x0000001f3f127899 */ /* 0x000fe20008011404 */
[----:B------:R-:W-:Y:S01]  /*0670*/  CS2R R76, SRZ ;  /* 0x00000000004c7805 */ /* 0x000fe2000001ff00 */
[----:B------:R-:W-:Y:S01]  /*0680*/  CS2R R82, SRZ ;  /* 0x0000000000527805 */ /* 0x000fe2000001ff00 */
[----:B------:R-:W-:Y:S01]  /*0690*/  CS2R R80, SRZ ;  /* 0x0000000000507805 */ /* 0x000fe2000001ff00 */
[----:B------:R-:W-:Y:S01]  /*06a0*/  ULEA.HI UR18, UR18, UR4, URZ, 0x7 ;  /* 0x0000000412127291 */ /* 0x000fe2000f8f383f */
[----:B------:R-:W-:Y:S01]  /*06b0*/  CS2R R86, SRZ ;  /* 0x0000000000567805 */ /* 0x000fe2000001ff00 */
        /* <DEDUP_REMOVED lines=14> */
[----:B------:R-:W-:Y:S01]  /*07a0*/  IMAD.MOV.U32 R113, RZ, RZ, RZ ;  /* 0x000000ffff717224 */ /* 0x000fe200078e00ff */
        /* <DEDUP_REMOVED lines=10> */
[----:B------:R-:W-:Y:S05]  /*0850*/  @!P1 BRA `(.L_x_22) ;  /* 0x000095e000009947 */ /* 0x000fea0003800000 */
[----:B------:R-:W-:Y:S01]  /*0860*/  ISETP.NE.U32.AND P1, PT, RZ, c[0x0][0x340], PT ;  /* 0x0000d000ff007a0c */ /* 0x000fe20003f25070 */
[----:B------:R-:W1:Y:S01]  /*0870*/  S2R R30, SR_CTAID.Y ;  /* 0x00000000001e7919 */ /* 0x000e620000002600 */
[----:B------:R-:W-:Y:S01]  /*0880*/  SHF.R.S32.HI R113, RZ, 0x1f, R112 ;  /* 0x0000001fff717819 */ /* 0x000fe20000011470 */
[----:B------:R-:W-:Y:S01]  /*0890*/  IMAD.WIDE.U32 R10, R2, c[0x0][0x178], RZ ;  /* 0x00005e00020a7a25 */ /* 0x000fe200078e00ff */
[----:B------:R-:W-:Y:S01]  /*08a0*/  ISETP.NE.AND.EX P1, PT, RZ, c[0x0][0x344], PT, P1 ;  /* 0x0000d100ff007a0c */ /* 0x000fe20003f25310 */
[----:B------:R-:W-:-:S02]  /*08b0*/  ULEA.HI.SX32 UR15, UR18, 0xffffffff, 0x19 ;  /* 0xffffffff120f7891 */ /* 0x000fc4000f8fca3f */
[----:B------:R-:W-:Y:S02]  /*08c0*/  UMOV UR20, 0x7 ;  /* 0x0000000700147882 */ /* 0x000fe40000000000 */
[----:B------:R-:W-:-:S08]  /*08d0*/  ULDC.64 UR6, c[0x0][0x1e0] ;  /* 0x0000780000067ab9 */ /* 0x000fd00000000a00 */
[----:B------:R-:W-:-:S06]  /*08e0*/  @P1 IMAD.WIDE R6, R244, R5, c[0x0][0x340] ;  /* 0x0000d000f4061625 */ /* 0x000fcc00078e0205 */
[----:B------:R2:W3:Y:S01]  /*08f0*/  @P1 LDG.E R6, [R6.64] ;  /* 0x0000001006061981 */ /* 0x0004e2000c1e1900 */
[----:B------:R-:W-:Y:S01]  /*0900*/  SHF.R.S32.HI R5, RZ, 0x1f, R2 ;  /* 0x0000001fff057819 */ /* 0x000fe20000011402 */
[----:B------:R-:W-:Y:S01]  /*0910*/  USHF.L.U64.HI UR20, UR6, UR20, UR7 ;  /* 0x0000001406147299 */ /* 0x000fe20008010207 */
[-C--:B------:R-:W-:Y:S01]  /*0920*/  LEA.HI R32, R113, R112.reuse, RZ, 0x3 ;  /* 0x0000007071207211 */ /* 0x080fe200078f18ff */
[----:B------:R-:W-:Y:S01]  /*0930*/  USHF.L.U32 UR21, UR6, 0x7, URZ ;  /* 0x0000000706157899 */ /* 0x000fe2000800063f */
[----:B-1----:R-:W-:Y:S01]  /*0940*/  SHF.R.S32.HI R31, RZ, 0x1f, R30 ;  /* 0x0000001fff1f7819 */ /* 0x002fe2000001141e */
[----:B------:R-:W-:Y:S01]  /*0950*/  IMAD R5, R5, c[0x0][0x178], RZ ;  /* 0x00005e0005057a24 */ /* 0x000fe200078e02ff */
[----:B------:R-:W-:Y:S01]  /*0960*/  LOP3.LUT R29, R32, 0xfffffff8, RZ, 0xc0, !PT ;  /* 0xfffffff8201d7812 */ /* 0x000fe200078ec0ff */
[----:B------:R-:W-:Y:S01]  /*0970*/  USHF.R.S32.HI UR9, URZ, 0x1f, UR15 ;  /* 0x0000001f3f097899 */ /* 0x000fe2000801140f */
[----:B------:R-:W-:Y:S01]  /*0980*/  SHF.R.S32.HI R32, RZ, 0x3, R32 ;  /* 0x00000003ff207819 */ /* 0x000fe20000011420 */
[----:B------:R-:W-:Y:S01]  /*0990*/  IMAD R5, R2, c[0x0][0x17c], R5 ;  /* 0x00005f0002057a24 */ /* 0x000fe200078e0205 */
[----:B------:R-:W-:Y:S01]  /*09a0*/  LEA.HI R12, R113, R112, RZ, 0x6 ;  /* 0x00000070710c7211 */ /* 0x000fe200078f30ff */
[----:B------:R-:W-:Y:S01]  /*09b0*/  IMAD.MOV.U32 R2, RZ, RZ, c[0x0][0x2c4] ;  /* 0x0000b100ff027624 */ /* 0x000fe200078e00ff */
[----:B------:R-:W-:Y:S01]  /*09c0*/  UIMAD UR4, UR20, UR15, URZ ;  /* 0x0000000f140472a4 */ /* 0x000fe2000f8e023f */
[----:B------:R-:W-:Y:S01]  /*09d0*/  IMAD.IADD R11, R11, 0x1, R5 ;  /* 0x000000010b0b7824 */ /* 0x000fe200078e0205 */
[----:B------:R-:W-:Y:S01]  /*09e0*/  SHF.R.S32.HI R5, RZ, 0x1f, R244 ;  /* 0x0000001fff057819 */ /* 0x000fe200000114f4 */
[----:B------:R-:W-:Y:S01]  /*09f0*/  IMAD.IADD R29, R112, 0x1, -R29 ;  /* 0x00000001701d7824 */ /* 0x000fe200078e0a1d */
[----:B------:R-:W-:Y:S01]  /*0a00*/  ISETP.NE.AND P3, PT, R2, 0x1, PT ;  /* 0x000000010200780c */ /* 0x000fe20003f65270 */
[----:B------:R-:W-:Y:S01]  /*0a10*/  IMAD R9, R31, c[0x0][0x1b8], RZ ;  /* 0x00006e001f097a24 */ /* 0x000fe200078e02ff */
[----:B------:R-:W-:Y:S01]  /*0a20*/  SEL R2, R244, RZ, !P0 ;  /* 0x000000fff4027207 */ /* 0x000fe20004000000 */
[----:B------:R-:W-:Y:S01]  /*0a30*/  IMAD R8, R29, 0x20, R32 ;  /* 0x000000201d087824 */ /* 0x000fe200078e0220 */
[----:B------:R-:W-:Y:S01]  /*0a40*/  UIMAD UR4, UR9, UR21, UR4 ;  /* 0x00000015090472a4 */ /* 0x000fe2000f8e0204 */
[C---:B------:R-:W-:Y:S01]  /*0a50*/  IMAD R9, R30.reuse, c[0x0][0x1bc], R9 ;  /* 0x00006f001e097a24 */ /* 0x040fe200078e0209 */
[----:B------:R-:W-:Y:S01]  /*0a60*/  UIMAD.WIDE.U32 UR10, UR6, 0x40, URZ ;  /* 0x00000040060a78a5 */ /* 0x000fe2000f8e003f */
[----:B------:R-:W-:Y:S01]  /*0a70*/  IMAD R8, R3, 0x80, R8 ;  /* 0x0000008003087824 */ /* 0x000fe200078e0208 */
[----:B--2---:R-:W-:Y:S01]  /*0a80*/  SEL R7, R5, RZ, !P0 ;  /* 0x000000ff05077207 */ /* 0x004fe20004000000 */
[----:B------:R-:W-:Y:S01]  /*0a90*/  IMAD.WIDE.U32 R10, R30, c[0x0][0x1b8], R10 ;  /* 0x00006e001e0a7a25 */ /* 0x000fe200078e000a */
[----:B------:R-:W-:-:S02]  /*0aa0*/  USHF.L.U32 UR8, UR7, 0x6, URZ ;  /* 0x0000000607087899 */ /* 0x000fc4000800063f */
[----:B------:R-:W-:Y:S01]  /*0ab0*/  MOV R4, R8 ;  /* 0x0000000800047202 */ /* 0x000fe20000000f00 */
[----:B------:R-:W-:Y:S01]  /*0ac0*/  IMAD R7, R7, c[0x0][0x1c0], RZ ;  /* 0x0000700007077a24 */ /* 0x000fe200078e02ff */
[----:B------:R-:W-:Y:S01]  /*0ad0*/  UIADD3 UR8, UR11, UR8, URZ ;  /* 0x000000080b087290 */ /* 0x000fe2000fffe03f */
[----:B------:R-:W-:Y:S01]  /*0ae0*/  IMAD.IADD R11, R11, 0x1, R9 ;  /* 0x000000010b0b7824 */ /* 0x000fe200078e0209 */
[----:B------:R-:W-:Y:S01]  /*0af0*/  SHF.R.S32.HI R9, RZ, 0x1f, R33 ;  /* 0x0000001fff097819 */ /* 0x000fe20000011421 */
[----:B------:R-:W-:Y:S01]  /*0b00*/  IMAD R18, R2, c[0x0][0x1c4], R7 ;  /* 0x0000710002127a24 */ /* 0x000fe200078e0207 */
[----:B------:R-:W-:Y:S01]  /*0b10*/  BAR.SYNC.DEFER_BLOCKING 0x0 ;  /* 0x0000000000007b1d */ /* 0x000fe20000010000 */
[----:B------:R-:W-:Y:S01]  /*0b20*/  @P3 IMAD.HI.U32 R7, R8, c[0x0][0x2c8], RZ ;  /* 0x0000b20008073a27 */ /* 0x000fe200078e00ff */
[----:B------:R-:W-:-:S03]  /*0b30*/  IADD3 R33, P0, R33, R32, RZ ;  /* 0x0000002021217210 */ /* 0x000fc60007f1e0ff */
[----:B------:R-:W-:Y:S01]  /*0b40*/  IMAD.WIDE.U32 R10, R2, c[0x0][0x1c0], R10 ;  /* 0x00007000020a7a25 */ /* 0x000fe200078e000a */
[----:B------:R-:W-:Y:S02]  /*0b50*/  @P3 SHF.R.U32.HI R4, RZ, c[0x0][0x2cc], R7 ;  /* 0x0000b300ff043a19 */ /* 0x000fe40000011607 */
[----:B------:R-:W-:Y:S01]  /*0b60*/  LEA.HI.X.SX32 R36, R32, R9, 0x1, P0 ;  /* 0x0000000920247211 */ /* 0x000fe200000f0eff */
[----:B------:R-:W-:Y:S01]  /*0b70*/  IMAD.IADD R19, R11, 0x1, R18 ;  /* 0x000000010b137824 */ /* 0x000fe200078e0212 */
[----:B------:R-:W-:Y:S01]  /*0b80*/  SHF.R.S32.HI R13, RZ, 0x1f, R4 ;  /* 0x0000001fff0d7819 */ /* 0x000fe20000011404 */
[----:B------:R-:W-:Y:S02]  /*0b90*/  IMAD.MOV.U32 R18, RZ, RZ, R10 ;  /* 0x000000ffff127224 */ /* 0x000fe400078e000a */
[----:B------:R-:W-:Y:S02]  /*0ba0*/  IMAD.MOV R11, RZ, RZ, -R4 ;  /* 0x000000ffff0b7224 */ /* 0x000fe400078e0a04 */
[----:B------:R-:W-:-:S02]  /*0bb0*/  IMAD R13, R13, c[0x0][0x1b0], RZ ;  /* 0x00006c000d0d7a24 */ /* 0x000fc400078e02ff */
[----:B------:R-:W-:-:S04]  /*0bc0*/  IMAD.WIDE.U32 R18, R4, c[0x0][0x1b0], R18 ;  /* 0x00006c0004127a25 */ /* 0x000fc800078e0012 */
[----:B------:R-:W-:Y:S02]  /*0bd0*/  IMAD R13, R4, c[0x0][0x1b4], R13 ;  /* 0x00006d00040d7a24 */ /* 0x000fe400078e020d */
[----:B------:R-:W-:Y:S02]  /*0be0*/  IMAD R8, R11, c[0x0][0x2c4], R8 ;  /* 0x0000b1000b087a24 */ /* 0x000fe400078e0208 */
[----:B------:R-:W-:Y:S01]  /*0bf0*/  IMAD R10, R3, 0x80, R32 ;  /* 0x00000080030a7824 */ /* 0x000fe200078e0220 */
[----:B------:R-:W-:Y:S01]  /*0c00*/  IADD3 R19, R19, R13, RZ ;  /* 0x0000000d13137210 */ /* 0x000fe20007ffe0ff */
[----:B------:R-:W-:Y:S01]  /*0c10*/  IMAD R7, R0, c[0x0][0x2c4], RZ ;  /* 0x0000b10000077a24 */ /* 0x000fe200078e02ff */
[----:B------:R-:W-:Y:S01]  /*0c20*/  SHF.R.S32.HI R13, RZ, 0x1f, R8 ;  /* 0x0000001fff0d7819 */ /* 0x000fe20000011408 */
[----:B------:R-:W-:Y:S01]  /*0c30*/  IMAD.U32 R0, RZ, RZ, UR15 ;  /* 0x0000000fff007e24 */ /* 0x000fe2000f8e00ff */
[----:B------:R-:W-:Y:S01]  /*0c40*/  IADD3 R3, -R32, UR19, RZ ;  /* 0x0000001320037c10 */ /* 0x000fe2000fffe1ff */
[----:B------:R-:W-:Y:S01]  /*0c50*/  IMAD.SHL.U32 R34, R29, 0x8, RZ ;  /* 0x000000081d227824 */ /* 0x000fe200078e00ff */
[C---:B------:R-:W-:Y:S01]  /*0c60*/  IADD3 R2, R10.reuse, 0x20, RZ ;  /* 0x000000200a027810 */ /* 0x040fe20007ffe0ff */
[----:B------:R-:W-:Y:S01]  /*0c70*/  IMAD R13, R13, c[0x0][0x1a8], RZ ;  /* 0x00006a000d0d7a24 */ /* 0x000fe200078e02ff */
[-C--:B------:R-:W-:Y:S01]  /*0c80*/  ISETP.GE.AND P5, PT, R10, R7.reuse, PT ;  /* 0x000000070a00720c */ /* 0x080fe20003fa6270 */
[----:B------:R-:W-:Y:S01]  /*0c90*/  IMAD R3, R0, -0x80, R3 ;  /* 0xffffff8000037824 */ /* 0x000fe200078e0203 */
[-C--:B------:R-:W-:Y:S01]  /*0ca0*/  ISETP.GE.AND P3, PT, R2, R7.reuse, PT ;  /* 0x000000070200720c */ /* 0x080fe20003f66270 */
[----:B------:R-:W-:Y:S01]  /*0cb0*/  IMAD R13, R8, c[0x0][0x1ac], R13 ;  /* 0x00006b00080d7a24 */ /* 0x000fe200078e020d */
[----:B------:R-:W-:Y:S01]  /*0cc0*/  IADD3 R0, R10, 0x40, RZ ;  /* 0x000000400a007810 */ /* 0x000fe20007ffe0ff */
[----:B------:R-:W-:Y:S01]  /*0cd0*/  IMAD R2, R36, c[0x0][0x1e0], RZ ;  /* 0x0000780024027a24 */ /* 0x000fe200078e02ff */
[----:B------:R-:W-:Y:S01]  /*0ce0*/  SHF.R.S32.HI R35, RZ, 0x1f, R34 ;  /* 0x0000001fff237819 */ /* 0x000fe20000011422 */
[----:B------:R-:W-:Y:S01]  /*0cf0*/  IMAD.WIDE.U32 R8, R8, c[0x0][0x1a8], R18 ;  /* 0x00006a0008087a25 */ /* 0x000fe200078e0012 */
[----:B------:R-:W-:-:S02]  /*0d00*/  ISETP.GE.AND P4, PT, R0, R7, PT ;  /* 0x000000070000720c */ /* 0x000fc40003f86270 */
[----:B------:R-:W-:Y:S01]  /*0d10*/  IADD3 R10, R10, 0x60, RZ ;  /* 0x000000600a0a7810 */ /* 0x000fe20007ffe0ff */
[----:B------:R-:W-:Y:S01]  /*0d20*/  IMAD R15, R33, c[0x0][0x1e4], R2 ;  /* 0x00007900210f7a24 */ /* 0x000fe200078e0202 */
[----:B------:R-:W-:Y:S01]  /*0d30*/  LEA R2, P0, R8, c[0x0][0x160], 0x1 ;  /* 0x0000580008027a11 */ /* 0x000fe200078008ff */
[----:B------:R-:W-:Y:S01]  /*0d40*/  IMAD.IADD R0, R9, 0x1, R13 ;  /* 0x0000000109007824 */ /* 0x000fe200078e020d */
[----:B------:R-:W-:Y:S01]  /*0d50*/  ISETP.GE.AND P6, PT, R34, c[0x0][0x198], PT ;  /* 0x0000660022007a0c */ /* 0x000fe20003fc6270 */
[----:B------:R-:W-:Y:S02]  /*0d60*/  IMAD.SHL.U32 R11, R32, 0x40, RZ ;  /* 0x00000040200b7824 */ /* 0x000fe400078e00ff */
[----:B------:R-:W-:Y:S01]  /*0d70*/  IMAD.WIDE.U32 R16, R33, c[0x0][0x1e0], R34 ;  /* 0x0000780021107a25 */ /* 0x000fe200078e0022 */
[----:B------:R-:W-:Y:S01]  /*0d80*/  LEA.HI.X R0, R8, c[0x0][0x164], R0, 0x1, P0 ;  /* 0x0000590008007a11 */ /* 0x000fe200000f0c00 */
[----:B------:R-:W-:Y:S01]  /*0d90*/  SHFL.IDX PT, R14, R2, RZ, 0x181f ;  /* 0x00181fff020e7589 */ /* 0x000fe200000e0000 */
[----:B------:R-:W-:Y:S01]  /*0da0*/  LOP3.LUT R11, R11, 0x1c0, RZ, 0xc0, !PT ;  /* 0x000001c00b0b7812 */ /* 0x000fe200078ec0ff */
[----:B------:R-:W-:Y:S01]  /*0db0*/  IMAD.IADD R17, R17, 0x1, R15 ;  /* 0x0000000111117824 */ /* 0x000fe200078e020f */
[----:B------:R-:W-:Y:S01]  /*0dc0*/  ISETP.GE.AND P0, PT, R10, R7, PT ;  /* 0x000000070a00720c */ /* 0x000fe20003f06270 */
[----:B------:R-:W1:Y:S01]  /*0dd0*/  SHFL.IDX PT, R15, R0, RZ, 0x181f ;  /* 0x00181fff000f7589 */ /* 0x000e6200000e0000 */
[----:B------:R-:W-:Y:S01]  /*0de0*/  LOP3.LUT R4, R11, 0x38, R34, 0xf8, !PT ;  /* 0x000000380b047812 */ /* 0x000fe200078ef822 */
[----:B------:R-:W-:Y:S01]  /*0df0*/  IMAD R9, R31, c[0x0][0x1e8], RZ ;  /* 0x00007a001f097a24 */ /* 0x000fe200078e02ff */
[----:B------:R-:W-:Y:S01]  /*0e00*/  SHF.R.U32.HI R11, RZ, 0x3, R11 ;  /* 0x00000003ff0b7819 */ /* 0x000fe2000001160b */
[----:B------:R-:W2:Y:S01]  /*0e10*/  SHFL.IDX PT, R8, R2, 0x1, 0x181f ;  /* 0x00381f0002087f89 */ /* 0x000ea200000e0000 */
[----:B------:R-:W-:-:S02]  /*0e20*/  IMAD.SHL.U32 R12, R12, 0x8, RZ ;  /* 0x000000080c0c7824 */ /* 0x000fc400078e00ff */
[----:B------:R-:W-:Y:S01]  /*0e30*/  LOP3.LUT R11, R4, R11, RZ, 0x3c, !PT ;  /* 0x0000000b040b7212 */ /* 0x000fe200078e3cff */
[----:B------:R-:W-:Y:S01]  /*0e40*/  IMAD R246, R30, c[0x0][0x1ec], R9 ;  /* 0x00007b001ef67a24 */ /* 0x000fe200078e0209 */
[----:B------:R-:W-:Y:S01]  /*0e50*/  IADD3 R4, R34, 0x40, RZ ;  /* 0x0000004022047810 */ /* 0x000fe20007ffe0ff */
[----:B------:R-:W4:Y:S01]  /*0e60*/  SHFL.IDX PT, R9, R0, 0x1, 0x181f ;  /* 0x00381f0000097f89 */ /* 0x000f2200000e0000 */
[----:B------:R-:W-:Y:S01]  /*0e70*/  LOP3.LUT R11, R11, 0xfffffe00, R12, 0xf8, !PT ;  /* 0xfffffe000b0b7812 */ /* 0x000fe200078ef80c */
[----:B------:R-:W-:Y:S01]  /*0e80*/  IMAD.WIDE.U32 R16, R30, c[0x0][0x1e8], R16 ;  /* 0x00007a001e107a25 */ /* 0x000fe200078e0010 */
[----:B------:R-:W-:Y:S01]  /*0e90*/  @!P5 SHF.R.S32.HI R7, RZ, 0x1f, R4 ;  /* 0x0000001fff07d819 */ /* 0x000fe20000011404 */
[----:B------:R-:W5:Y:S02]  /*0ea0*/  SHFL.IDX PT, R20, R2, 0x2, 0x181f ;  /* 0x00581f0002147f89 */ /* 0x000f6400000e0000 */
[----:B------:R-:W-:Y:S01]  /*0eb0*/  IMAD.SHL.U32 R243, R11, 0x2, RZ ;  /* 0x000000020bf37824 */ /* 0x000fe200078e00ff */
[----:B------:R-:W-:Y:S01]  /*0ec0*/  IADD3 R247, R17, R246, RZ ;  /* 0x000000f611f77210 */ /* 0x000fe20007ffe0ff */
[----:B------:R-:W1:Y:S01]  /*0ed0*/  SHFL.IDX PT, R21, R0, 0x2, 0x181f ;  /* 0x00581f0000157f89 */ /* 0x000e6200000e0000 */
[----:B------:R-:W-:-:S02]  /*0ee0*/  IMAD.MOV.U32 R246, RZ, RZ, R16 ;  /* 0x000000fffff67224 */ /* 0x000fc400078e0010 */
[----:B------:R-:W-:Y:S01]  /*0ef0*/  IMAD R31, R31, c[0x0][0x210], RZ ;  /* 0x000084001f1f7a24 */ /* 0x000fe200078e02ff */
[----:B------:R-:W1:Y:S03]  /*0f00*/  SHFL.IDX PT, R10, R2, 0x3, 0x181f ;  /* 0x00781f00020a7f89 */ /* 0x000e6600000e0000 */
[----:B------:R-:W-:Y:S01]  /*0f10*/  IMAD R31, R30, c[0x0][0x214], R31 ;  /* 0x000085001e1f7a24 */ /* 0x000fe200078e021f */
[----:B------:R1:W1:Y:S01]  /*0f20*/  SHFL.IDX PT, R11, R0, 0x3, 0x181f ;  /* 0x00781f00000b7f89 */ /* 0x00026200000e0000 */
[--C-:B---3--:R-:W-:Y:S01]  /*0f30*/  @P1 SHF.R.S32.HI R13, RZ, 0x1f, R6.reuse ;  /* 0x0000001fff0d1819 */ /* 0x108fe20000011406 */
[----:B------:R-:W-:Y:S01]  /*0f40*/  @!P1 IMAD.MOV.U32 R13, RZ, RZ, R5 ;  /* 0x000000ffff0d9224 */ /* 0x000fe200078e0005 */
[----:B------:R-:W-:Y:S01]  /*0f50*/  @!P5 LEA.HI R5, R7, R4, RZ, 0x3 ;  /* 0x000000040705d211 */ /* 0x000fe200078f18ff */
[----:B------:R-:W-:Y:S01]  /*0f60*/  @P1 IMAD.MOV.U32 R12, RZ, RZ, R6 ;  /* 0x000000ffff0c1224 */ /* 0x000fe200078e0006 */
[----:B------:R-:W-:Y:S01]  /*0f70*/  @!P3 SHF.R.S32.HI R7, RZ, 0x1f, R4 ;  /* 0x0000001fff07b819 */ /* 0x000fe20000011404 */
[----:B------:R-:W-:Y:S01]  /*0f80*/  @!P1 IMAD.MOV.U32 R12, RZ, RZ, R244 ;  /* 0x000000ffff0c9224 */ /* 0x000fe200078e00f4 */
[----:B------:R-:W-:-:S02]  /*0f90*/  @!P5 LOP3.LUT R5, R5, 0xfffffff8, RZ, 0xc0, !PT ;  /* 0xfffffff80505d812 */ /* 0x000fc400078ec0ff */
[----:B------:R-:W-:Y:S02]  /*0fa0*/  ISETP.GE.AND P1, PT, R4, c[0x0][0x198], PT ;  /* 0x0000660004007a0c */ /* 0x000fe40003f26270 */
[----:B------:R-:W-:Y:S02]  /*0fb0*/  SEL R250, R12, RZ, !P2 ;  /* 0x000000ff0cfa7207 */ /* 0x000fe40005000000 */
[----:B------:R-:W-:Y:S01]  /*0fc0*/  SEL R28, R13, RZ, !P2 ;  /* 0x000000ff0d1c7207 */ /* 0x000fe20005000000 */
[----:B-1----:R-:W-:Y:S01]  /*0fd0*/  @!P5 IMAD.WIDE R12, R5, 0x2, R14 ;  /* 0x00000002050cd825 */ /* 0x002fe200078e020e */
[----:B------:R-:W-:Y:S02]  /*0fe0*/  @!P3 LEA.HI R7, R7, R4, RZ, 0x3 ;  /* 0x000000040707b211 */ /* 0x000fe400078f18ff */
[----:B------:R-:W-:Y:S01]  /*0ff0*/  @!P5 LEA R6, P2, R34, R14, 0x1 ;  /* 0x0000000e2206d211 */ /* 0x000fe200078408ff */
[----:B------:R-:W-:Y:S01]  /*1000*/  IMAD R249, R28, c[0x0][0x1f0], RZ ;  /* 0x00007c001cf97a24 */ /* 0x000fe200078e02ff */
[----:B------:R-:W-:Y:S01]  /*1010*/  @!P3 LOP3.LUT R5, R7, 0xfffffff8, RZ, 0xc0, !PT ;  /* 0xfffffff80705b812 */ /* 0x000fe200078ec0ff */
[----:B------:R-:W-:Y:S01]  /*1020*/  IMAD.WIDE.U32 R246, R250, c[0x0][0x1f0], R246 ;  /* 0x00007c00faf67a25 */ /* 0x000fe200078e00f6 */
[----:B------:R-:W-:-:S02]  /*1030*/  @!P5 LEA.HI.X R7, R34, R15, R35, 0x1, P2 ;  /* 0x0000000f2207d211 */ /* 0x000fc400010f0c23 */
[----:B--2---:R-:W-:Y:S01]  /*1040*/  @!P3 LEA R16, P2, R34, R8, 0x1 ;  /* 0x000000082210b211 */ /* 0x004fe200078408ff */
[----:B------:R-:W-:Y:S02]  /*1050*/  IMAD R249, R250, c[0x0][0x1f4], R249 ;  /* 0x00007d00faf97a24 */ /* 0x000fe400078e02f9 */
[----:B------:R1:W-:Y:S01]  /*1060*/  @!P5 LDGSTS.E.BYPASS.LTC128B.128 [R243+0x100], [R6.64], !P6 ;  /* 0x0010000006f3dfae */ /* 0x0003e2000f101d50 */
[----:B----4-:R-:W-:Y:S01]  /*1070*/  @!P3 IMAD.WIDE R14, R5, 0x2, R8 ;  /* 0x00000002050eb825 */ /* 0x010fe200078e0208 */
[C---:B------:R-:W-:Y:S02]  /*1080*/  @!P3 LEA.HI.X R17, R34.reuse, R9, R35, 0x1, P2 ;  /* 0x000000092211b211 */ /* 0x040fe400010f0c23 */
[----:B------:R2:W-:Y:S01]  /*1090*/  @!P5 LDGSTS.E.BYPASS.LTC128B.128 [R243+0x4100], [R12.64], !P1 ;  /* 0x041000000cf3dfae */ /* 0x0005e2000c901d50 */
[----:B------:R-:W-:Y:S01]  /*10a0*/  ISETP.GE.AND P5, PT, R3, 0x21, PT ;  /* 0x000000210300780c */ /* 0x000fe20003fa6270 */
[----:B------:R-:W-:Y:S01]  /*10b0*/  IMAD.IADD R249, R247, 0x1, R249 ;  /* 0x00000001f7f97824 */ /* 0x000fe200078e02f9 */
[----:B------:R-:W-:Y:S01]  /*10c0*/  MOV R9, UR15 ;  /* 0x0000000f00097c02 */ /* 0x000fe20008000f00 */
[----:B------:R-:W-:Y:S01]  /*10d0*/  IMAD.MOV.U32 R248, RZ, RZ, R246 ;  /* 0x000000fffff87224 */ /* 0x000fe200078e00f6 */
[C---:B-----5:R-:W-:Y:S01]  /*10e0*/  @!P4 LEA R18, P2, R34.reuse, R20, 0x1 ;  /* 0x000000142212c211 */ /* 0x060fe200078408ff */
[----:B------:R-:W-:Y:S01]  /*10f0*/  IMAD.U32 R5, RZ, RZ, UR6 ;  /* 0x00000006ff057e24 */ /* 0x000fe2000f8e00ff */
[----:B------:R3:W-:Y:S01]  /*1100*/  @!P3 LDGSTS.E.BYPASS.LTC128B.128 [R243+0x1100], [R16.64], !P6 ;  /* 0x0110000010f3bfae */ /* 0x0007e2000f101d50 */
[----:B------:R-:W-:Y:S01]  /*1110*/  IMAD.WIDE.U32 R8, R9, UR21, R248 ;  /* 0x0000001509087c25 */ /* 0x000fe2000f8e00f8 */
[----:B------:R-:W-:-:S02]  /*1120*/  @!P4 LEA.HI.X R19, R34, R21, R35, 0x1, P2 ;  /* 0x000000152213c211 */ /* 0x000fc400010f0c23 */
[----:B------:R4:W-:Y:S01]  /*1130*/  @!P3 LDGSTS.E.BYPASS.LTC128B.128 [R243+0x5100], [R14.64], !P1 ;  /* 0x051000000ef3bfae */ /* 0x0009e2000c901d50 */
[----:B------:R-:W-:Y:S02]  /*1140*/  IMAD R245, R28, c[0x0][0x218], RZ ;  /* 0x000086001cf57a24 */ /* 0x000fe400078e02ff */
[----:B------:R-:W-:Y:S01]  /*1150*/  @P5 LEA R5, P2, R5, R8, 0x5 ;  /* 0x0000000805055211 */ /* 0x000fe200078428ff */
[----:B------:R5:W-:Y:S01]  /*1160*/  @!P4 LDGSTS.E.BYPASS.LTC128B.128 [R243+0x2100], [R18.64], !P6 ;  /* 0x0210000012f3cfae */ /* 0x000be2000f101d50 */
[----:B------:R-:W-:Y:S02]  /*1170*/  IMAD R245, R250, c[0x0][0x21c], R245 ;  /* 0x00008700faf57a24 */ /* 0x000fe400078e02f5 */
[----:B-1----:R-:W-:Y:S01]  /*1180*/  IMAD.U32 R7, RZ, RZ, UR7 ;  /* 0x00000007ff077e24 */ /* 0x002fe2000f8e00ff */
[CC--:B------:R-:W-:Y:S02]  /*1190*/  LEA.HI R6, R113.reuse, R112.reuse, RZ, 0x4 ;  /* 0x0000007071067211 */ /* 0x0c0fe400078f20ff */
[----:B------:R-:W-:Y:S01]  /*11a0*/  LEA.HI R113, R113, R112, RZ, 0x5 ;  /* 0x0000007071717211 */ /* 0x000fe200078f28ff */
[----:B--2---:R-:W-:Y:S01]  /*11b0*/  IMAD.U32 R12, RZ, RZ, UR6 ;  /* 0x00000006ff0c7e24 */ /* 0x004fe2000f8e00ff */
[----:B------:R-:W-:-:S04]  /*11c0*/  @!P4 SHF.R.S32.HI R13, RZ, 0x1f, R4 ;  /* 0x0000001fff0dc819 */ /* 0x000fc80000011404 */
[----:B------:R-:W-:Y:S02]  /*11d0*/  @!P4 LEA.HI R0, R13, R4, RZ, 0x3 ;  /* 0x000000040d00c211 */ /* 0x000fe400078f18ff */
[----:B------:R-:W-:Y:S02]  /*11e0*/  IADD3 R13, R9, UR4, RZ ;  /* 0x00000004090d7c10 */ /* 0x000fe4000fffe0ff */
[----:B------:R-:W-:Y:S02]  /*11f0*/  @!P4 LOP3.LUT R0, R0, 0xfffffff8, RZ, 0xc0, !PT ;  /* 0xfffffff80000c812 */ /* 0x000fe400078ec0ff */
[----:B---3--:R-:W-:Y:S02]  /*1200*/  @!P0 LEA R16, P3, R34, R10, 0x1 ;  /* 0x0000000a22108211 */ /* 0x008fe400078608ff */
[----:B------:R-:W-:Y:S01]  /*1210*/  @P5 LEA.HI.X R2, R12, R13, R7, 0x5, P2 ;  /* 0x0000000d0c025211 */ /* 0x000fe200010f2c07 */
[----:B------:R-:W-:Y:S01]  /*1220*/  @!P4 IMAD.WIDE R20, R0, 0x2, R20 ;  /* 0x000000020014c825 */ /* 0x000fe200078e0214 */
[----:B----4-:R-:W-:-:S02]  /*1230*/  @P5 LEA R14, P2, R5, c[0x0][0x1c8], 0x1 ;  /* 0x00007200050e5a11 */ /* 0x010fc400078408ff */
[----:B------:R-:W-:Y:S02]  /*1240*/  @!P0 LEA.HI.X R17, R34, R11, R35, 0x1, P3 ;  /* 0x0000000b22118211 */ /* 0x000fe400018f0c23 */
[----:B------:R-:W-:Y:S01]  /*1250*/  @!P0 SHF.R.S32.HI R9, RZ, 0x1f, R4 ;  /* 0x0000001fff098819 */ /* 0x000fe20000011404 */
[----:B------:R1:W-:Y:S01]  /*1260*/  @!P4 LDGSTS.E.BYPASS.LTC128B.128 [R243+0x6100], [R20.64], !P1 ;  /* 0x0610000014f3cfae */ /* 0x0003e2000c901d50 */
[----:B------:R-:W-:Y:S02]  /*1270*/  @P5 LEA.HI.X R15, R5, c[0x0][0x1cc], R2, 0x1, P2 ;  /* 0x00007300050f5a11 */ /* 0x000fe400010f0c02 */
[----:B------:R-:W-:Y:S01]  /*1280*/  LOP3.LUT R5, R6, 0xfffffff0, RZ, 0xc0, !PT ;  /* 0xfffffff006057812 */ /* 0x000fe200078ec0ff */
[----:B------:R2:W-:Y:S01]  /*1290*/  @!P0 LDGSTS.E.BYPASS.LTC128B.128 [R243+0x3100], [R16.64], !P6 ;  /* 0x0310000010f38fae */ /* 0x0005e2000f101d50 */
[----:B------:R-:W-:Y:S02]  /*12a0*/  @!P0 LEA.HI R2, R9, R4, RZ, 0x3 ;  /* 0x0000000409028211 */ /* 0x000fe400078f18ff */
[----:B------:R-:W-:-:S02]  /*12b0*/  IADD3 R5, -R5, R112, RZ ;  /* 0x0000007005057210 */ /* 0x000fc40007ffe1ff */
[C---:B------:R-:W-:Y:S02]  /*12c0*/  ISETP.GE.AND P6, PT, R3.reuse, 0x1, PT ;  /* 0x000000010300780c */ /* 0x040fe40003fc6270 */
[----:B------:R-:W-:Y:S02]  /*12d0*/  @!P0 LOP3.LUT R2, R2, 0xfffffff8, RZ, 0xc0, !PT ;  /* 0xfffffff802028812 */ /* 0x000fe400078ec0ff */
[----:B------:R-:W-:Y:S02]  /*12e0*/  SHF.R.S32.HI R7, RZ, 0x4, R6 ;  /* 0x00000004ff077819 */ /* 0x000fe40000011406 */
[----:B------:R-:W-:Y:S02]  /*12f0*/  SHF.R.S32.HI R0, RZ, 0x1f, R5 ;  /* 0x0000001fff007819 */ /* 0x000fe40000011405 */
[----:B------:R-:W-:Y:S02]  /*1300*/  ISETP.GE.AND P4, PT, R3, 0x41, PT ;  /* 0x000000410300780c */ /* 0x000fe40003f86270 */
[----:B------:R-:W-:-:S02]  /*1310*/  LEA.HI R6, R6, R7, RZ, 0x1 ;  /* 0x0000000706067211 */ /* 0x000fc400078f08ff */
[----:B------:R-:W-:Y:S01]  /*1320*/  ISETP.GE.AND P2, PT, R3, 0x61, PT ;  /* 0x000000610300780c */ /* 0x000fe20003f46270 */
[----:B------:R-:W-:Y:S01]  /*1330*/  IMAD.U32 R3, RZ, RZ, UR6 ;  /* 0x00000006ff037e24 */ /* 0x000fe2000f8e00ff */
[----:B------:R-:W-:Y:S02]  /*1340*/  LEA.HI R0, R0, R5, RZ, 0x3 ;  /* 0x0000000500007211 */ /* 0x000fe400078f18ff */
[----:B------:R-:W-:Y:S02]  /*1350*/  LOP3.LUT R12, R6, 0xfffffffe, RZ, 0xc0, !PT ;  /* 0xfffffffe060c7812 */ /* 0x000fe400078ec0ff */
[----:B------:R-:W-:Y:S02]  /*1360*/  LOP3.LUT R6, R0, 0xfffffff8, RZ, 0xc0, !PT ;  /* 0xfffffff800067812 */ /* 0x000fe400078ec0ff */
[----:B------:R-:W-:Y:S01]  /*1370*/  ISETP.GE.AND P3, PT, R34, c[0x0][0x1d4], PT ;  /* 0x0000750022007a0c */ /* 0x000fe20003f66270 */
[----:B------:R-:W-:Y:S02]  /*1380*/  IMAD.IADD R242, R7, 0x1, -R12 ;  /* 0x0000000107f27824 */ /* 0x000fe400078e0a0c */
[----:B--2---:R-:W-:-:S02]  /*1390*/  @!P0 IMAD.WIDE R16, R2, 0x2, R10 ;  /* 0x0000000202108825 */ /* 0x004fc400078e020a */
[----:B------:R-:W-:Y:S01]  /*13a0*/  VOTEU.ANY UP0, P2 ;  /* 0x00000000003f7886 */ /* 0x000fe20001000100 */
[----:B------:R-:W-:Y:S01]  /*13b0*/  @P2 MOV R12, R8 ;  /* 0x00000008000c2202 */ /* 0x000fe20000000f00 */
[----:B------:R-:W-:Y:S01]  /*13c0*/  IMAD.IADD R6, R5, 0x1, -R6 ;  /* 0x0000000105067824 */ /* 0x000fe200078e0a06 */
[----:B------:R2:W-:Y:S01]  /*13d0*/  @!P0 LDGSTS.E.BYPASS.LTC128B.128 [R243+0x7100], [R16.64], !P1 ;  /* 0x0710000010f38fae */ /* 0x0005e2000c901d50 */
[----:B------:R-:W-:Y:S01]  /*13e0*/  @P6 LEA R10, P0, R8, c[0x0][0x1c8], 0x1 ;  /* 0x00007200080a6a11 */ /* 0x000fe200078008ff */
[----:B------:R-:W-:Y:S01]  /*13f0*/  IMAD.SHL.U32 R5, R242, 0x8, RZ ;  /* 0x00000008f2057824 */ /* 0x000fe200078e00ff */
[----:B------:R-:W-:Y:S01]  /*1400*/  @UP0 UIMAD UR4, UR7, 0x60, URZ ;  /* 0x00000060070408a4 */ /* 0x000fe2000f8e023f */
[----:B------:R-:W-:Y:S01]  /*1410*/  IMAD.SHL.U32 R7, R6, 0x40, RZ ;  /* 0x0000004006077824 */ /* 0x000fe200078e00ff */
[C---:B------:R-:W-:Y:S01]  /*1420*/  @P6 LEA.HI.X R11, R8.reuse, c[0x0][0x1cc], R13, 0x1, P0 ;  /* 0x00007300080b6a11 */ /* 0x040fe200000f0c0d */
[----:B------:R-:W0:Y:S01]  /*1430*/  LDGDEPBAR ;  /* 0x00000000000079af */ /* 0x000e220000000000 */
[----:B------:R-:W-:Y:S01]  /*1440*/  @P4 IADD3 R2, P0, R8, UR10, RZ ;  /* 0x0000000a08024c10 */ /* 0x000fe2000ff1e0ff */
[----:B------:R-:W-:Y:S01]  /*1450*/  IMAD.WIDE.U32 R34, R33, c[0x0][0x208], R34 ;  /* 0x0000820021227a25 */ /* 0x000fe200078e0022 */
[----:B------:R-:W-:Y:S01]  /*1460*/  LOP3.LUT R8, R7, 0x1c0, RZ, 0xc0, !PT ;  /* 0x000001c007087812 */ /* 0x000fe200078ec0ff */
[----:B------:R3:W-:Y:S01]  /*1470*/  @P6 LDGSTS.E.BYPASS.LTC128B.128 [R243+0x8100], [R10.64], !P3 ;  /* 0x081000000af36fae */ /* 0x0007e2000d901d50 */
[----:B------:R-:W-:Y:S01]  /*1480*/  @P4 IADD3.X R9, R13, UR8, RZ, P0, !PT ;  /* 0x000000080d094c10 */ /* 0x000fe200087fe4ff */
[----:B------:R-:W-:Y:S01]  /*1490*/  @P2 IMAD.WIDE.U32 R12, R3, 0x60, R12 ;  /* 0x00000060030c2825 */ /* 0x000fe200078e000c */
[----:B------:R-:W-:-:S03]  /*14a0*/  ISETP.GE.AND P0, PT, R4, c[0x0][0x1d4], PT ;  /* 0x0000750004007a0c */ /* 0x000fc60003f06270 */
[----:B------:R-:W-:Y:S01]  /*14b0*/  IMAD.SHL.U32 R7, R0, 0x40, RZ ;  /* 0x0000004000077824 */ /* 0x000fe200078e00ff */
[----:B------:R-:W-:Y:S01]  /*14c0*/  @P2 IADD3 R3, R13, UR4, RZ ;  /* 0x000000040d032c10 */ /* 0x000fe2000fffe0ff */
[----:B------:R-:W-:Y:S02]  /*14d0*/  ULDC.64 UR4, c[0x0][0x208] ;  /* 0x0000820000047ab9 */ /* 0x000fe40000000a00 */
[----:B------:R-:W-:Y:S02]  /*14e0*/  UIMAD UR9, UR9, UR4, URZ ;  /* 0x00000004090972a4 */ /* 0x000fe4000f8e023f */
[----:B------:R-:W-:Y:S02]  /*14f0*/  UIMAD.WIDE.U32 UR12, UR15, UR4, URZ ;  /* 0x000000040f0c72a5 */ /* 0x000fe4000f8e003f */
[----:B------:R-:W-:Y:S02]  /*1500*/  UIMAD UR9, UR15, UR5, UR9 ;  /* 0x000000050f0972a4 */ /* 0x000fe4000f8e0209 */
[----:B------:R3:W-:Y:S01]  /*1510*/  @P6 LDGSTS.E.BYPASS.LTC128B.128 [R243+0xc100], [R10.64+0x80], !P0 ;  /* 0x0c1000800af36fae */ /* 0x0007e2000c101d50 */
[----:B--2---:R-:W-:Y:S01]  /*1520*/  @P4 LEA R16, P1, R2, c[0x0][0x1c8], 0x1 ;  /* 0x0000720002104a11 */ /* 0x004fe200078208ff */
[----:B------:R-:W-:-:S02]  /*1530*/  UIADD3 UR9, UR13, UR9, URZ ;  /* 0x000000090d097290 */ /* 0x000fc4000fffe03f */
[----:B------:R2:W-:Y:S01]  /*1540*/  @P5 LDGSTS.E.BYPASS.LTC128B.128 [R243+0x9100], [R14.64], !P3 ;  /* 0x091000000ef35fae */ /* 0x0005e2000d901d50 */
[----:B------:R-:W-:Y:S01]  /*1550*/  @P4 LEA.HI.X R17, R2, c[0x0][0x1cc], R9, 0x1, P1 ;  /* 0x0000730002114a11 */ /* 0x000fe200008f0c09 */
[----:B------:R-:W-:Y:S01]  /*1560*/  IMAD.SHL.U32 R9, R113, 0x20, RZ ;  /* 0x0000002071097824 */ /* 0x000fe200078e00ff */
[----:B------:R-:W-:Y:S01]  /*1570*/  LOP3.LUT R2, R8, 0x8, R5, 0xf8, !PT ;  /* 0x0000000808027812 */ /* 0x000fe200078ef805 */
[----:B------:R2:W-:Y:S01]  /*1580*/  @P5 LDGSTS.E.BYPASS.LTC128B.128 [R243+0xd100], [R14.64+0x80], !P0 ;  /* 0x0d1000800ef35fae */ /* 0x0005e2000c101d50 */
[----:B------:R-:W-:Y:S01]  /*1590*/  SHF.R.U32.HI R5, RZ, 0x3, R8 ;  /* 0x00000003ff057819 */ /* 0x000fe20000011608 */
[----:B------:R-:W-:Y:S01]  /*15a0*/  IMAD.SHL.U32 R8, R29, 0x40, RZ ;  /* 0x000000401d087824 */ /* 0x000fe200078e00ff */
[----:B------:R-:W-:Y:S01]  /*15b0*/  @P2 LEA R4, P1, R12, c[0x0][0x1c8], 0x1 ;  /* 0x000072000c042a11 */ /* 0x000fe200078208ff */
[----:B------:R5:W-:Y:S01]  /*15c0*/  @P4 LDGSTS.E.BYPASS.LTC128B.128 [R243+0xa100], [R16.64], !P3 ;  /* 0x0a10000010f34fae */ /* 0x000be2000d901d50 */
[----:B------:R-:W-:Y:S01]  /*15d0*/  LOP3.LUT R2, R2, R5, RZ, 0x3c, !PT ;  /* 0x0000000502027212 */ /* 0x000fe200078e3cff */
[----:B------:R-:W-:Y:S01]  /*15e0*/  UIMAD UR15, UR15, -0x80, UR19 ;  /* 0xffffff800f0f78a4 */ /* 0x000fe2000f8e0213 */
[----:B------:R-:W-:Y:S01]  /*15f0*/  @P2 LEA.HI.X R5, R12, c[0x0][0x1cc], R3, 0x1, P1 ;  /* 0x000073000c052a11 */ /* 0x000fe200008f0c03 */
[----:B------:R5:W-:Y:S01]  /*1600*/  @P4 LDGSTS.E.BYPASS.LTC128B.128 [R243+0xe100], [R16.64+0x80], !P0 ;  /* 0x0e10008010f34fae */ /* 0x000be2000c101d50 */
[----:B------:R-:W-:Y:S01]  /*1610*/  IMAD.SHL.U32 R3, R32, 0x8, RZ ;  /* 0x0000000820037824 */ /* 0x000fe200078e00ff */
[----:B------:R-:W-:-:S02]  /*1620*/  LOP3.LUT R8, R8, 0x1c0, RZ, 0xc0, !PT ;  /* 0x000001c008087812 */ /* 0x000fc400078ec0ff */
[----:B------:R4:W-:Y:S01]  /*1630*/  @P2 LDGSTS.E.BYPASS.LTC128B.128 [R243+0xb100], [R4.64], !P3 ;  /* 0x0b10000004f32fae */ /* 0x0009e2000d901d50 */
[----:B------:R-:W-:Y:S01]  /*1640*/  LOP3.LUT R0, R2, 0xfffffe00, R7, 0xf8, !PT ;  /* 0xfffffe0002007812 */ /* 0x000fe200078ef807 */
[----:B------:R-:W-:Y:S01]  /*1650*/  IMAD.MOV.U32 R7, RZ, RZ, 0x10 ;  /* 0x00000010ff077424 */ /* 0x000fe200078e00ff */
[----:B------:R-:W-:Y:S01]  /*1660*/  LOP3.LUT R9, R9, 0x7ffffc00, RZ, 0xc0, !PT ;  /* 0x7ffffc0009097812 */ /* 0x000fe200078ec0ff */
[----:B------:R4:W-:Y:S01]  /*1670*/  @P2 LDGSTS.E.BYPASS.LTC128B.128 [R243+0xf100], [R4.64+0x80], !P0 ;  /* 0x0f10008004f32fae */ /* 0x0009e2000c101d50 */
[----:B------:R-:W-:Y:S02]  /*1680*/  LOP3.LUT R3, R8, 0x8, R3, 0xf8, !PT ;  /* 0x0000000808037812 */ /* 0x000fe400078ef803 */
[----:B------:R-:W-:Y:S01]  /*1690*/  SHF.R.U32.HI R2, RZ, 0x3, R8 ;  /* 0x00000003ff027819 */ /* 0x000fe20000011608 */
[----:B------:R-:W0:Y:S01]  /*16a0*/  LDGDEPBAR ;  /* 0x00000000000079af */ /* 0x000e220000000000 */
[----:B------:R-:W-:Y:S02]  /*16b0*/  R2P PR, R6, 0x6 ;  /* 0x0000000606007804 */ /* 0x000fe40000000000 */
[----:B------:R-:W-:-:S02]  /*16c0*/  IADD3 R6, R0, R9, RZ ;  /* 0x0000000900067210 */ /* 0x000fc40007ffe0ff */
[----:B------:R-:W-:Y:S02]  /*16d0*/  LOP3.LUT R3, R3, R2, RZ, 0x3c, !PT ;  /* 0x0000000203037212 */ /* 0x000fe400078e3cff */
[----:B------:R-:W-:Y:S02]  /*16e0*/  SEL R7, R7, 0xfffffff0, !P1 ;  /* 0xfffffff007077807 */ /* 0x000fe40004800000 */
[----:B------:R-:W-:Y:S01]  /*16f0*/  LEA R2, R6, 0x100, 0x1 ;  /* 0x0000010006027811 */ /* 0x000fe200078e08ff */
[----:B------:R-:W-:Y:S01]  /*1700*/  IMAD R242, R242, 0x200, R3 ;  /* 0x00000200f2f27824 */ /* 0x000fe200078e0203 */
[----:B------:R-:W-:Y:S02]  /*1710*/  SHF.L.U32 R6, R6, 0x1, RZ ;  /* 0x0000000106067819 */ /* 0x000fe400000006ff */
[----:B------:R-:W-:Y:S01]  /*1720*/  LOP3.LUT P1, RZ, R29, 0x2, RZ, 0xc0, !PT ;  /* 0x000000021dff7812 */ /* 0x000fe2000782c0ff */
[----:B------:R-:W-:-:S05]  /*1730*/  IMAD.SHL.U32 R242, R242, 0x2, RZ ;  /* 0x00000002f2f27824 */ /* 0x000fca00078e00ff */
[----:B------:R-:W-:Y:S01]  /*1740*/  IADD3 R241, R242, 0x8120, RZ ;  /* 0x00008120f2f17810 */ /* 0x000fe20007ffe0ff */
[----:B----4-:R-:W-:Y:S01]  /*1750*/  IMAD.MOV.U32 R5, RZ, RZ, 0x20 ;  /* 0x00000020ff057424 */ /* 0x010fe200078e00ff */
[----:B------:R-:W-:-:S04]  /*1760*/  DEPBAR.LE SB0, 0x1 ;  /* 0x000080400000791a */ /* 0x000fc80000000000 */
[----:B------:R-:W-:Y:S01]  /*1770*/  BAR.SYNC.DEFER_BLOCKING 0x0 ;  /* 0x0000000000007b1d */ /* 0x000fe20000010000 */
[----:B------:R-:W-:Y:S01]  /*1780*/  SEL R5, R5, 0xffffffe0, !P2 ;  /* 0xffffffe005057807 */ /* 0x000fe20005000000 */
[----:B------:R-:W-:Y:S01]  /*1790*/  IMAD R4, R7, 0x2, R2 ;  /* 0x0000000207047824 */ /* 0x000fe200078e0202 */
[----:B------:R-:W-:-:S03]  /*17a0*/  LOP3.LUT P2, RZ, R29, 0x4, RZ, 0xc0, !PT ;  /* 0x000000041dff7812 */ /* 0x000fc6000784c0ff */
[C---:B------:R-:W-:Y:S02]  /*17b0*/  IMAD R3, R5.reuse, 0x2, R2 ;  /* 0x0000000205037824 */ /* 0x040fe400078e0202 */
[----:B------:R-:W-:Y:S01]  /*17c0*/  IMAD R2, R5, 0x2, R4 ;  /* 0x0000000205027824 */ /* 0x000fe200078e0204 */
[----:B------:R-:W-:Y:S04]  /*17d0*/  LDSM.16.M88.4 R136, [R6+0x100] ;  /* 0x000100000688783b */ /* 0x000fe80000000200 */
[----:B------:R4:W-:Y:S04]  /*17e0*/  LDSM.16.M88.4 R184, [R6+0x4100] ;  /* 0x0041000006b8783b */ /* 0x0009e80000000200 */
[----:B------:R-:W-:Y:S04]  /*17f0*/  LDSM.16.M88.4 R172, [R4] ;  /* 0x0000000004ac783b */ /* 0x000fe80000000200 */
[----:B------:R1:W-:Y:S04]  /*1800*/  LDSM.16.M88.4 R188, [R4+0x4000] ;  /* 0x0040000004bc783b */ /* 0x0003e80000000200 */
[----:B------:R-:W-:Y:S04]  /*1810*/  LDSM.16.M88.4 R176, [R3] ;  /* 0x0000000003b0783b */ /* 0x000fe80000000200 */
[----:B------:R-:W-:Y:S04]  /*1820*/  LDSM.16.M88.4 R192, [R3+0x4000] ;  /* 0x0040000003c0783b */ /* 0x000fe80000000200 */
[----:B------:R-:W-:Y:S01]  /*1830*/  LDSM.16.M88.4 R180, [R2] ;  /* 0x0000000002b4783b */ /* 0x000fe20000000200 */
[----:B----4-:R-:W-:-:S03]  /*1840*/  IADD3 R6, R242, 0x8100, RZ ;  /* 0x00008100f2067810 */ /* 0x010fc60007ffe0ff */
[----:B------:R4:W-:Y:S01]  /*1850*/  LDSM.16.M88.4 R212, [R2+0x4000] ;  /* 0x0040000002d4783b */ /* 0x0009e20000000200 */
[----:B------:R-:W-:-:S03]  /*1860*/  @P1 IADD3 R241, R6, -0x20, RZ ;  /* 0xffffffe006f11810 */ /* 0x000fc60007ffe0ff */
[----:B------:R-:W-:Y:S01]  /*1870*/  BAR.SYNC.DEFER_BLOCKING 0x0 ;  /* 0x0000000000007b1d */ /* 0x000fe20000010000 */
[----:B-1----:R-:W-:Y:S01]  /*1880*/  IMAD.U32 R4, RZ, RZ, UR9 ;  /* 0x00000009ff047e24 */ /* 0x002fe2000f8e00ff */
[----:B------:R-:W-:Y:S01]  /*1890*/  USHF.L.U32 UR9, UR4, 0x6, URZ ;  /* 0x0000000604097899 */ /* 0x000fe2000800063f */
[C---:B------:R-:W-:Y:S02]  /*18a0*/  IADD3 R235, R241.reuse, 0x800, RZ ;  /* 0x00000800f1eb7810 */ /* 0x040fe40007ffe0ff */
[C---:B------:R-:W-:Y:S01]  /*18b0*/  IADD3 R234, R241.reuse, 0x1000, RZ ;  /* 0x00001000f1ea7810 */ /* 0x040fe20007ffe0ff */
[----:B------:R-:W-:Y:S01]  /*18c0*/  UIADD3 UR14, UP0, UR9, 0x80, URZ ;  /* 0x00000080090e7890 */ /* 0x000fe2000ff1e03f */
[C---:B------:R-:W-:Y:S02]  /*18d0*/  IADD3 R233, R241.reuse, 0x1800, RZ ;  /* 0x00001800f1e97810 */ /* 0x040fe40007ffe0ff */
[C---:B------:R-:W-:Y:S02]  /*18e0*/  IADD3 R232, R241.reuse, 0x2000, RZ ;  /* 0x00002000f1e87810 */ /* 0x040fe40007ffe0ff */
[----:B------:R-:W-:-:S02]  /*18f0*/  IADD3 R231, R241, 0x2800, RZ ;  /* 0x00002800f1e77810 */ /* 0x000fc40007ffe0ff */
[C---:B------:R-:W-:Y:S02]  /*1900*/  IADD3 R230, R241.reuse, 0x3000, RZ ;  /* 0x00003000f1e67810 */ /* 0x040fe40007ffe0ff */
[C---:B------:R-:W-:Y:S01]  /*1910*/  IADD3 R229, R241.reuse, 0x3800, RZ ;  /* 0x00003800f1e57810 */ /* 0x040fe20007ffe0ff */
[----:B----4-:R-:W-:Y:S01]  /*1920*/  IMAD R2, R36, c[0x0][0x208], RZ ;  /* 0x0000820024027a24 */ /* 0x010fe200078e02ff */
[C---:B------:R-:W-:Y:S02]  /*1930*/  IADD3 R227, R241.reuse, 0x4000, RZ ;  /* 0x00004000f1e37810 */ /* 0x040fe40007ffe0ff */
[----:B------:R-:W-:Y:S01]  /*1940*/  IADD3 R226, R241, 0x4800, RZ ;  /* 0x00004800f1e27810 */ /* 0x000fe20007ffe0ff */
[----:B------:R-:W-:Y:S01]  /*1950*/  IMAD R2, R33, c[0x0][0x20c], R2 ;  /* 0x0000830021027a24 */ /* 0x000fe200078e0202 */
[----:B------:R-:W-:-:S04]  /*1960*/  DEPBAR.LE SB0, 0x0 ;  /* 0x000080000000791a */ /* 0x000fc80000000000 */
[----:B------:R-:W-:Y:S01]  /*1970*/  BAR.SYNC.DEFER_BLOCKING 0x0 ;  /* 0x0000000000007b1d */ /* 0x000fe20000010000 */
[----:B------:R-:W-:Y:S01]  /*1980*/  IMAD.IADD R3, R35, 0x1, R2 ;  /* 0x0000000123037824 */ /* 0x000fe200078e0202 */
[C---:B------:R-:W-:Y:S01]  /*1990*/  IADD3 R225, R241.reuse, 0x5000, RZ ;  /* 0x00005000f1e17810 */ /* 0x040fe20007ffe0ff */
[----:B------:R-:W-:Y:S01]  /*19a0*/  IMAD.MOV.U32 R2, RZ, RZ, R34 ;  /* 0x000000ffff027224 */ /* 0x000fe200078e0022 */
[C---:B------:R-:W-:Y:S02]  /*19b0*/  IADD3 R224, R241.reuse, 0x5800, RZ ;  /* 0x00005800f1e07810 */ /* 0x040fe40007ffe0ff */
[C---:B------:R-:W-:Y:S01]  /*19c0*/  IADD3 R223, R241.reuse, 0x6000, RZ ;  /* 0x00006000f1df7810 */ /* 0x040fe20007ffe0ff */
[----:B------:R-:W-:Y:S01]  /*19d0*/  IMAD.WIDE.U32 R2, R30, c[0x0][0x210], R2 ;  /* 0x000084001e027a25 */ /* 0x000fe200078e0002 */
[C---:B------:R-:W-:Y:S02]  /*19e0*/  IADD3 R222, R241.reuse, 0x6800, RZ ;  /* 0x00006800f1de7810 */ /* 0x040fe40007ffe0ff */
[----:B------:R-:W-:-:S02]  /*19f0*/  IADD3 R221, R241, 0x7000, RZ ;  /* 0x00007000f1dd7810 */ /* 0x000fc40007ffe0ff */
[----:B------:R-:W-:Y:S02]  /*1a00*/  IADD3 R3, R3, R31, RZ ;  /* 0x0000001f03037210 */ /* 0x000fe40007ffe0ff */
[----:B------:R-:W-:-:S03]  /*1a10*/  IADD3 R220, R241, 0x7800, RZ ;  /* 0x00007800f1dc7810 */ /* 0x000fc60007ffe0ff */
[----:B------:R-:W-:-:S04]  /*1a20*/  IMAD.WIDE.U32 R250, R250, c[0x0][0x218], R2 ;  /* 0x00008600fafa7a25 */ /* 0x000fc800078e0002 */
[----:B------:R-:W-:Y:S01]  /*1a30*/  IMAD.U32 R2, RZ, RZ, UR12 ;  /* 0x0000000cff027e24 */ /* 0x000fe2000f8e00ff */
[----:B------:R-:W-:Y:S01]  /*1a40*/  UMOV UR12, 0x6 ;  /* 0x00000006000c7882 */ /* 0x000fe20000000000 */
[----:B------:R-:W-:Y:S01]  /*1a50*/  IMAD.U32 R3, RZ, RZ, UR13 ;  /* 0x0000000dff037e24 */ /* 0x000fe2000f8e00ff */
[----:B------:R-:W3:Y:S01]  /*1a60*/  LDSM.16.M88.4 R84, [R242+0x8900] ;  /* 0x00890000f254783b */ /* 0x000ee20000000200 */
[----:B------:R-:W-:Y:S01]  /*1a70*/  IMAD.IADD R245, R251, 0x1, R245 ;  /* 0x00000001fbf57824 */ /* 0x000fe200078e02f5 */
[C---:B------:R-:W-:Y:S01]  /*1a80*/  LEA R3, P1, R2.reuse, R250, 0x7 ;  /* 0x000000fa02037211 */ /* 0x040fe200078238ff */
[----:B------:R-:W-:Y:S01]  /*1a90*/  USHF.L.U64.HI UR12, UR4, UR12, UR5 ;  /* 0x0000000c040c7299 */ /* 0x000fe20008010205 */
[----:B--2---:R-:W5:Y:S02]  /*1aa0*/  LDSM.16.M88.4 R12, [R242+0x8100] ;  /* 0x00810000f20c783b */ /* 0x004f640000000200 */
[----:B------:R-:W-:Y:S01]  /*1ab0*/  LEA.HI.X R4, R2, R245, R4, 0x7, P1 ;  /* 0x000000f502047211 */ /* 0x000fe200008f3c04 */
[----:B------:R-:W-:Y:S01]  /*1ac0*/  UIADD3.X UR13, URZ, UR12, URZ, UP0, !UPT ;  /* 0x0000000c3f0d7290 */ /* 0x000fe200087fe43f */
[----:B------:R-:W1:Y:S01]  /*1ad0*/  LDSM.16.M88.4 R20, [R241+0x800] ;  /* 0x00080000f114783b */ /* 0x000e620000000200 */
[----:B------:R-:W-:Y:S01]  /*1ae0*/  IADD3 R2, -R32, UR15, RZ ;  /* 0x0000000f20027c10 */ /* 0x000fe2000fffe1ff */
[----:B------:R-:W-:Y:S01]  /*1af0*/  UISETP.GE.AND UP0, UPT, UR19, 0x81, UPT ;  /* 0x000000811300788c */ /* 0x000fe2000bf06270 */
[----:B------:R-:W-:Y:S01]  /*1b00*/  LEA R34, P1, R3, c[0x0][0x1f8], 0x1 ;  /* 0x00007e0003227a11 */ /* 0x000fe200078208ff */
[----:B------:R-:W2:Y:S01]  /*1b10*/  LDSM.16.M88.4 R24, [R241] ;  /* 0x00000000f118783b */ /* 0x000ea20000000200 */
[----:B------:R-:W-:-:S02]  /*1b20*/  ISETP.LT.OR P5, PT, R2, 0x1, P3 ;  /* 0x000000010200780c */ /* 0x000fc40001fa1670 */
[C---:B------:R-:W-:Y:S01]  /*1b30*/  ISETP.LT.OR P6, PT, R2.reuse, 0x1, P0 ;  /* 0x000000010200780c */ /* 0x040fe200007c1670 */
[----:B------:R-:W4:Y:S01]  /*1b40*/  LDSM.16.M88.4 R76, [R242+0x9100] ;  /* 0x00910000f24c783b */ /* 0x000f220000000200 */
[C---:B------:R-:W-:Y:S02]  /*1b50*/  ISETP.LT.OR P4, PT, R2.reuse, 0x21, P3 ;  /* 0x000000210200780c */ /* 0x040fe40001f81670 */
[----:B------:R-:W-:Y:S01]  /*1b60*/  LEA.HI.X R35, R3, c[0x0][0x1fc], R4, 0x1, P1 ;  /* 0x00007f0003237a11 */ /* 0x000fe200008f0c04 */
[----:B------:R-:W-:Y:S04]  /*1b70*/  LDSM.16.M88.4 R100, [R241+0x1000] ;  /* 0x00100000f164783b */ /* 0x000fe80000000200 */
[----:B------:R-:W1:Y:S04]  /*1b80*/  LDSM.16.M88.4 R44, [R242+0xa100] ;  /* 0x00a10000f22c783b */ /* 0x000e680000000200 */
[----:B------:R-:W-:Y:S04]  /*1b90*/  LDSM.16.M88.4 R52, [R242+0x9900] ;  /* 0x00990000f234783b */ /* 0x000fe80000000200 */
[----:B------:R-:W1:Y:S04]  /*1ba0*/  LDSM.16.M88.4 R36, [R242+0xa900] ;  /* 0x00a90000f224783b */ /* 0x000e680000000200 */
[----:B------:R-:W-:Y:S01]  /*1bb0*/  LDSM.16.M88.4 R28, [R242+0xb100] ;  /* 0x00b10000f21c783b */ /* 0x000fe20000000200 */
[C---:B---3--:R-:W-:Y:S03]  /*1bc0*/  HMMA.16816.F32.BF16 R8, R136.reuse, R84, RZ ;  /* 0x000000548808723c */ /* 0x048fe600000418ff */
[----:B------:R-:W-:Y:S04]  /*1bd0*/  LDSM.16.M88.4 R96, [R241+0x1800] ;  /* 0x00180000f160783b */ /* 0x000fe80000000200 */
[----:B------:R-:W-:Y:S01]  /*1be0*/  LDSM.16.M88.4 R88, [R241+0x2000] ;  /* 0x00200000f158783b */ /* 0x000fe20000000200 */
[C---:B------:R-:W-:Y:S03]  /*1bf0*/  HMMA.16816.F32.BF16 R84, R136.reuse, R86, RZ ;  /* 0x000000568854723c */ /* 0x040fe600000418ff */
[----:B------:R-:W-:Y:S04]  /*1c00*/  LDSM.16.M88.4 R68, [R241+0x2800] ;  /* 0x00280000f144783b */ /* 0x000fe80000000200 */
[----:B------:R-:W-:Y:S01]  /*1c10*/  LDSM.16.M88.4 R64, [R241+0x3000] ;  /* 0x00300000f140783b */ /* 0x000fe20000000200 */
[C---:B-----5:R-:W-:Y:S03]  /*1c20*/  HMMA.16816.F32.BF16 R16, R136.reuse, R12, RZ ;  /* 0x0000000c8810723c */ /* 0x060fe600000418ff */
[----:B------:R-:W-:Y:S05]  /*1c30*/  LDSM.16.M88.4 R60, [R241+0x3800] ;  /* 0x00380000f13c783b */ /* 0x000fea0000000200 */
[----:B------:R-:W-:Y:S08]  /*1c40*/  HMMA.16816.F32.BF16 R12, R136, R14, RZ ;  /* 0x0000000e880c723c */ /* 0x000ff000000418ff */
[C---:B-1----:R-:W-:Y:S08]  /*1c50*/  HMMA.16816.F32.BF16 R8, R172.reuse, R20, R8 ;  /* 0x00000014ac08723c */ /* 0x042ff00000041808 */
[C---:B------:R-:W-:Y:S01]  /*1c60*/  HMMA.16816.F32.BF16 R84, R172.reuse, R22, R84 ;  /* 0x00000016ac54723c */ /* 0x040fe20000041854 */
[----:B------:R-:W1:Y:S04]  /*1c70*/  LDSM.16.M88.4 R20, [R242+0xb900] ;  /* 0x00b90000f214783b */ /* 0x000e680000000200 */
[----:B------:R-:W-:Y:S01]  /*1c80*/  @!PT LDS RZ, [RZ] ;  /* 0x00000000fffff984 */ /* 0x000fe20000000800 */
[----:B------:R-:W-:Y:S01]  /*1c90*/  @!PT LDS RZ, [RZ] ;  /* 0x00000000fffff984 */ /* 0x000fe20000000800 */
[----:B------:R-:W-:Y:S01]  /*1ca0*/  @!PT LDS RZ, [RZ] ;  /* 0x00000000fffff984 */ /* 0x000fe20000000800 */
[----:B------:R3:W-:Y:S03]  /*1cb0*/  LDGSTS.E.BYPASS.LTC128B.128 [R243+0x100], [R34.64], !P5 ;  /* 0x0010000022f37fae */ /* 0x0007e6000e901d50 */
[----:B--2---:R-:W-:Y:S01]  /*1cc0*/  HMMA.16816.F32.BF16 R16, R172, R24, R16 ;  /* 0x00000018ac10723c */ /* 0x004fe20000041810 */
[----:B------:R3:W-:Y:S01]  /*1cd0*/  LDGSTS.E.BYPASS.LTC128B.128 [R243+0x4100], [R34.64+0x80], !P6 ;  /* 0x0410008022f37fae */ /* 0x0007e2000f101d50 */
[----:B------:R-:W-:-:S05]  /*1ce0*/  ISETP.LT.OR P6, PT, R2, 0x21, P0 ;  /* 0x000000210200780c */ /* 0x000fca00007c1670 */
[----:B------:R-:W-:Y:S01]  /*1cf0*/  IADD3 R24, P1, R34, UR9, RZ ;  /* 0x0000000922187c10 */ /* 0x000fe2000ff3e0ff */
[----:B----4-:R-:W-:Y:S03]  /*1d00*/  HMMA.16816.F32.BF16 R80, R136, R76, RZ ;  /* 0x0000004c8850723c */ /* 0x010fe600000418ff */
[----:B------:R-:W-:-:S05]  /*1d10*/  IADD3.X R25, R35, UR12, RZ, P1, !PT ;  /* 0x0000000c23197c10 */ /* 0x000fca0008ffe4ff */
[----:B------:R-:W-:Y:S01]  /*1d20*/  HMMA.16816.F32.BF16 R12, R172, R26, R12 ;  /* 0x0000001aac0c723c */ /* 0x000fe2000004180c */
[----:B------:R1:W-:Y:S01]  /*1d30*/  LDGSTS.E.BYPASS.LTC128B.128 [R243+0x1100], [R24.64], !P4 ;  /* 0x0110000018f37fae */ /* 0x0003e2000e101d50 */
[----:B------:R-:W-:-:S04]  /*1d40*/  IADD3 R92, P4, R24, UR9, RZ ;  /* 0x00000009185c7c10 */ /* 0x000fc8000ff9e0ff */
[----:B------:R-:W-:Y:S02]  /*1d50*/  IADD3.X R93, R25, UR12, RZ, P4, !PT ;  /* 0x0000000c195d7c10 */ /* 0x000fe4000a7fe4ff */
[----:B------:R-:W-:Y:S01]  /*1d60*/  MOV R27, UR9 ;  /* 0x00000009001b7c02 */ /* 0x000fe20008000f00 */
[----:B------:R-:W-:Y:S01]  /*1d70*/  HMMA.16816.F32.BF16 R48, R136, R44, RZ ;  /* 0x0000002c8830723c */ /* 0x000fe200000418ff */
[----:B------:R-:W-:Y:S02]  /*1d80*/  IADD3 R104, P4, R92, UR9, RZ ;  /* 0x000000095c687c10 */ /* 0x000fe4000ff9e0ff */
[----:B------:R-:W-:Y:S02]  /*1d90*/  IADD3 R26, P5, P1, R27, 0x80, R34 ;  /* 0x000000801b1a7810 */ /* 0x000fe400079be022 */
[----:B------:R-:W-:Y:S02]  /*1da0*/  IADD3.X R105, R93, UR12, RZ, P4, !PT ;  /* 0x0000000c5d697c10 */ /* 0x000fe4000a7fe4ff */
[----:B------:R-:W-:Y:S01]  /*1db0*/  IADD3.X R27, RZ, UR12, R35, P5, P1 ;  /* 0x0000000cff1b7c10 */ /* 0x000fe2000afe2423 */
[----:B------:R-:W-:Y:S01]  /*1dc0*/  HMMA.16816.F32.BF16 R80, R172, R100, R80 ;  /* 0x00000064ac50723c */ /* 0x000fe20000041850 */
[----:B------:R-:W-:-:S02]  /*1dd0*/  ISETP.LT.OR P1, PT, R2, 0x41, P3 ;  /* 0x000000410200780c */ /* 0x000fc40001f21670 */
[----:B------:R-:W-:Y:S01]  /*1de0*/  IADD3 R106, P5, R24, UR14, RZ ;  /* 0x0000000e186a7c10 */ /* 0x000fe2000ffbe0ff */
[----:B------:R1:W-:Y:S01]  /*1df0*/  LDGSTS.E.BYPASS.LTC128B.128 [R243+0x5100], [R26.64], !P6 ;  /* 0x051000001af37fae */ /* 0x0003e2000f101d50 */
[C---:B------:R-:W-:Y:S02]  /*1e00*/  ISETP.LT.OR P6, PT, R2.reuse, 0x41, P0 ;  /* 0x000000410200780c */ /* 0x040fe400007c1670 */
[----:B------:R-:W-:Y:S01]  /*1e10*/  IADD3.X R107, R25, UR13, RZ, P5, !PT ;  /* 0x0000000d196b7c10 */ /* 0x000fe2000affe4ff */
[C---:B------:R-:W-:Y:S01]  /*1e20*/  HMMA.16816.F32.BF16 R44, R136.reuse, R46, RZ ;  /* 0x0000002e882c723c */ /* 0x040fe200000418ff */
[C---:B------:R-:W-:Y:S02]  /*1e30*/  ISETP.LT.OR P5, PT, R2.reuse, 0x61, P3 ;  /* 0x000000610200780c */ /* 0x040fe40001fa1670 */
[----:B------:R-:W-:Y:S01]  /*1e40*/  ISETP.LT.OR P4, PT, R2, 0x61, P0 ;  /* 0x000000610200780c */ /* 0x000fe20000781670 */
[----:B------:R-:W-:Y:S02]  /*1e50*/  IMAD.MOV.U32 R2, RZ, RZ, 0x40 ;  /* 0x00000040ff027424 */ /* 0x000fe400078e00ff */
[----:B------:R2:W-:Y:S01]  /*1e60*/  LDGSTS.E.BYPASS.LTC128B.128 [R243+0x2100], [R92.64], !P1 ;  /* 0x021000005cf37fae */ /* 0x0005e2000c901d50 */
[----:B------:R-:W-:Y:S01]  /*1e70*/  IADD3 R100, P1, R92, UR14, RZ ;  /* 0x0000000e5c647c10 */ /* 0x000fe2000ff3e0ff */
[----:B------:R-:W-:Y:S01]  /*1e80*/  HMMA.16816.F32.BF16 R40, R136, R36, RZ ;  /* 0x000000248828723c */ /* 0x000fe200000418ff */
[----:B------:R-:W-:Y:S01]  /*1e90*/  SEL R2, R2, 0xffffffc0, !P2 ;  /* 0xffffffc002027807 */ /* 0x000fe20005000000 */
[----:B------:R4:W-:Y:S01]  /*1ea0*/  LDGSTS.E.BYPASS.LTC128B.128 [R243+0x6100], [R106.64], !P6 ;  /* 0x061000006af37fae */ /* 0x0009e2000f101d50 */
[----:B------:R-:W-:-:S02]  /*1eb0*/  IADD3.X R101, R93, UR13, RZ, P1, !PT ;  /* 0x0000000d5d657c10 */ /* 0x000fc40008ffe4ff */
[----:B------:R-:W-:Y:S01]  /*1ec0*/  PLOP3.LUT P1, PT, PT, PT, UP0, 0x80, 0x0 ;  /* 0x000000000000781c */ /* 0x000fe20003f2f008 */
[----:B------:R-:W-:Y:S01]  /*1ed0*/  IMAD.IADD R239, R242, 0x1, R2 ;  /* 0x00000001f2ef7824 */ /* 0x000fe200078e0202 */
[----:B------:R4:W-:Y:S01]  /*1ee0*/  LDGSTS.E.BYPASS.LTC128B.128 [R243+0x3100], [R104.64], !P5 ;  /* 0x0310000068f37fae */ /* 0x0009e2000e901d50 */
[C---:B------:R-:W-:Y:S01]  /*1ef0*/  HMMA.16816.F32.BF16 R76, R136.reuse, R78, RZ ;  /* 0x0000004e884c723c */ /* 0x040fe200000418ff */
[----:B------:R-:W-:Y:S02]  /*1f00*/  IMAD.IADD R228, R2, 0x1, R241 ;  /* 0x0000000102e47824 */ /* 0x000fe400078e02f1 */
[----:B------:R5:W-:Y:S04]  /*1f10*/  LDGSTS.E.BYPASS.LTC128B.128 [R243+0x7100], [R100.64], !P4 ;  /* 0x0710000064f37fae */ /* 0x000be8000e101d50 */
[----:B------:R-:W5:Y:S01]  /*1f20*/  LDSM.16.M88.4 R56, [R239+0x8100] ;  /* 0x00810000ef38783b */ /* 0x000f620000000200 */
[C---:B-1----:R-:W-:Y:S03]  /*1f30*/  HMMA.16816.F32.BF16 R24, R136.reuse, R20, RZ ;  /* 0x000000148818723c */ /* 0x042fe600000418ff */
[----:B------:R-:W-:Y:S04]  /*1f40*/  LDSM.16.M88.4 R108, [R239+0x9900] ;  /* 0x00990000ef6c783b */ /* 0x000fe80000000200 */
[----:B------:R-:W0:Y:S01]  /*1f50*/  LDGDEPBAR ;  /* 0x00000000000079af */ /* 0x000e220000000000 */
[C---:B------:R-:W-:Y:S03]  /*1f60*/  HMMA.16816.F32.BF16 R20, R136.reuse, R22, RZ ;  /* 0x000000168814723c */ /* 0x040fe600000418ff */
[----:B--2---:R-:W-:Y:S05]  /*1f70*/  LDSM.16.M88.4 R92, [R239+0x8900] ;  /* 0x00890000ef5c783b */ /* 0x004fea0000000200 */
[C---:B------:R-:W-:Y:S01]  /*1f80*/  HMMA.16816.F32.BF16 R36, R136.reuse, R38, RZ ;  /* 0x000000268824723c */ /* 0x040fe200000418ff */
[----:B----4-:R-:W-:Y:S07]  /*1f90*/  LDSM.16.M88.4 R104, [R228] ;  /* 0x00000000e468783b */ /* 0x010fee0000000200 */
[C---:B---3--:R-:W-:Y:S08]  /*1fa0*/  HMMA.16816.F32.BF16 R32, R136.reuse, R28, RZ ;  /* 0x0000001c8820723c */ /* 0x048ff000000418ff */
[----:B------:R-:W-:Y:S08]  /*1fb0*/  HMMA.16816.F32.BF16 R28, R136, R30, RZ ;  /* 0x0000001e881c723c */ /* 0x000ff000000418ff */
[C---:B------:R-:W-:Y:S08]  /*1fc0*/  HMMA.16816.F32.BF16 R48, R172.reuse, R88, R48 ;  /* 0x00000058ac30723c */ /* 0x040ff00000041830 */
[C---:B------:R-:W-:Y:S01]  /*1fd0*/  HMMA.16816.F32.BF16 R44, R172.reuse, R90, R44 ;  /* 0x0000005aac2c723c */ /* 0x040fe2000004182c */
[----:B------:R-:W1:Y:S07]  /*1fe0*/  LDSM.16.M88.4 R88, [R239+0x9100] ;  /* 0x00910000ef58783b */ /* 0x000e6e0000000200 */
[C---:B------:R-:W-:Y:S08]  /*1ff0*/  HMMA.16816.F32.BF16 R24, R172.reuse, R60, R24 ;  /* 0x0000003cac18723c */ /* 0x040ff00000041818 */
[----:B------:R-:W-:Y:S01]  /*2000*/  HMMA.16816.F32.BF16 R20, R172, R62, R20 ;  /* 0x0000003eac14723c */ /* 0x000fe20000041814 */
[----:B------:R-:W2:Y:S07]  /*2010*/  LDSM.16.M88.4 R60, [R239+0xb100] ;  /* 0x00b10000ef3c783b */ /* 0x000eae0000000200 */
[C---:B------:R-:W-:Y:S08]  /*2020*/  HMMA.16816.F32.BF16 R72, R136.reuse, R52, RZ ;  /* 0x000000348848723c */ /* 0x040ff000000418ff */
[----:B------:R-:W-:Y:S08]  /*2030*/  HMMA.16816.F32.BF16 R52, R136, R54, RZ ;  /* 0x000000368834723c */ /* 0x000ff000000418ff */
[C---:B------:R-:W-:Y:S01]  /*2040*/  HMMA.16816.F32.BF16 R76, R172.reuse, R102, R76 ;  /* 0x00000066ac4c723c */ /* 0x040fe2000004184c */
[----:B-----5:R-:W-:Y:S07]  /*2050*/  LDSM.16.M88.4 R100, [R228+0x800] ;  /* 0x00080000e464783b */ /* 0x020fee0000000200 */
[C---:B------:R-:W-:Y:S08]  /*2060*/  HMMA.16816.F32.BF16 R40, R172.reuse, R68, R40 ;  /* 0x00000044ac28723c */ /* 0x040ff00000041828 */
[----:B------:R-:W-:Y:S01]  /*2070*/  HMMA.16816.F32.BF16 R36, R172, R70, R36 ;  /* 0x00000046ac24723c */ /* 0x000fe20000041824 */
[----:B------:R-:W3:Y:S07]  /*2080*/  LDSM.16.M88.4 R68, [R239+0xa100] ;  /* 0x00a10000ef44783b */ /* 0x000eee0000000200 */
[C---:B------:R-:W-:Y:S08]  /*2090*/  HMMA.16816.F32.BF16 R16, R176.reuse, R56, R16 ;  /* 0x00000038b010723c */ /* 0x040ff00000041810 */
[----:B------:R-:W-:Y:S01]  /*20a0*/  HMMA.16816.F32.BF16 R12, R176, R58, R12 ;  /* 0x0000003ab00c723c */ /* 0x000fe2000004180c */
[----:B------:R-:W4:Y:S07]  /*20b0*/  LDSM.16.M88.4 R56, [R239+0xb900] ;  /* 0x00b90000ef38783b */ /* 0x000f2e0000000200 */
[C---:B------:R-:W-:Y:S08]  /*20c0*/  HMMA.16816.F32.BF16 R32, R172.reuse, R64, R32 ;  /* 0x00000040ac20723c */ /* 0x040ff00000041820 */
[C---:B------:R-:W-:Y:S01]  /*20d0*/  HMMA.16816.F32.BF16 R28, R172.reuse, R66, R28 ;  /* 0x00000042ac1c723c */ /* 0x040fe2000004181c */
[----:B------:R-:W5:Y:S07]  /*20e0*/  LDSM.16.M88.4 R64, [R239+0xa900] ;  /* 0x00a90000ef40783b */ /* 0x000f6e0000000200 */
[C---:B------:R-:W-:Y:S08]  /*20f0*/  HMMA.16816.F32.BF16 R72, R172.reuse, R96, R72 ;  /* 0x00000060ac48723c */ /* 0x040ff00000041848 */
[----:B------:R-:W-:Y:S01]  /*2100*/  HMMA.16816.F32.BF16 R52, R172, R98, R52 ;  /* 0x00000062ac34723c */ /* 0x000fe20000041834 */
[----:B------:R-:W-:Y:S07]  /*2110*/  LDSM.16.M88.4 R96, [R228+0x1000] ;  /* 0x00100000e460783b */ /* 0x000fee0000000200 */
[C---:B-1----:R-:W-:Y:S08]  /*2120*/  HMMA.16816.F32.BF16 R80, R176.reuse, R88, R80 ;  /* 0x00000058b050723c */ /* 0x042ff00000041850 */
[C---:B------:R-:W-:Y:S01]  /*2130*/  HMMA.16816.F32.BF16 R76, R176.reuse, R90, R76 ;  /* 0x0000005ab04c723c */ /* 0x040fe2000004184c */
[----:B------:R-:W1:Y:S07]  /*2140*/  LDSM.16.M88.4 R88, [R228+0x2000] ;  /* 0x00200000e458783b */ /* 0x000e6e0000000200 */
[C---:B------:R-:W-:Y:S08]  /*2150*/  HMMA.16816.F32.BF16 R8, R176.reuse, R92, R8 ;  /* 0x0000005cb008723c */ /* 0x040ff00000041808 */
[C---:B------:R-:W-:Y:S01]  /*2160*/  HMMA.16816.F32.BF16 R84, R176.reuse, R94, R84 ;  /* 0x0000005eb054723c */ /* 0x040fe20000041854 */
[----:B------:R-:W1:Y:S07]  /*2170*/  LDSM.16.M88.4 R92, [R228+0x1800] ;  /* 0x00180000e45c783b */ /* 0x000e6e0000000200 */
[C---:B--2---:R-:W-:Y:S08]  /*2180*/  HMMA.16816.F32.BF16 R32, R176.reuse, R60, R32 ;  /* 0x0000003cb020723c */ /* 0x044ff00000041820 */
[C---:B------:R-:W-:Y:S01]  /*2190*/  HMMA.16816.F32.BF16 R28, R176.reuse, R62, R28 ;  /* 0x0000003eb01c723c */ /* 0x040fe2000004181c */
[----:B------:R-:W2:Y:S07]  /*21a0*/  LDSM.16.M88.4 R60, [R228+0x2800] ;  /* 0x00280000e43c783b */ /* 0x000eae0000000200 */
[C---:B---3--:R-:W-:Y:S08]  /*21b0*/  HMMA.16816.F32.BF16 R48, R176.reuse, R68, R48 ;  /* 0x00000044b030723c */ /* 0x048ff00000041830 */
[C---:B------:R-:W-:Y:S01]  /*21c0*/  HMMA.16816.F32.BF16 R44, R176.reuse, R70, R44 ;  /* 0x00000046b02c723c */ /* 0x040fe2000004182c */
[----:B------:R-:W-:Y:S07]  /*21d0*/  LDSM.16.M88.4 R68, [R228+0x3000] ;  /* 0x00300000e444783b */ /* 0x000fee0000000200 */
[C---:B------:R-:W-:Y:S08]  /*21e0*/  HMMA.16816.F32.BF16 R72, R176.reuse, R108, R72 ;  /* 0x0000006cb048723c */ /* 0x040ff00000041848 */
[C---:B------:R-:W-:Y:S08]  /*21f0*/  HMMA.16816.F32.BF16 R52, R176.reuse, R110, R52 ;  /* 0x0000006eb034723c */ /* 0x040ff00000041834 */
[C---:B----4-:R-:W-:Y:S08]  /*2200*/  HMMA.16816.F32.BF16 R24, R176.reuse, R56, R24 ;  /* 0x00000038b018723c */ /* 0x050ff00000041818 */
[C---:B-----5:R-:W-:Y:S08]  /*2210*/  HMMA.16816.F32.BF16 R40, R176.reuse, R64, R40 ;  /* 0x00000040b028723c */ /* 0x060ff00000041828 */
[C---:B------:R-:W-:Y:S08]  /*2220*/  HMMA.16816.F32.BF16 R36, R176.reuse, R66, R36 ;  /* 0x00000042b024723c */ /* 0x040ff00000041824 */
[----:B------:R-:W-:Y:S01]  /*2230*/  HMMA.16816.F32.BF16 R56, R176, R58, R20 ;  /* 0x0000003ab038723c */ /* 0x000fe20000041814 */
[----:B------:R-:W3:Y:S07]  /*2240*/  LDSM.16.M88.4 R20, [R242+0xc100] ;  /* 0x00c10000f214783b */ /* 0x000eee0000000200 */
[C---:B------:R-:W-:Y:S08]  /*2250*/  HMMA.16816.F32.BF16 R16, R180.reuse, R104, R16 ;  /* 0x00000068b410723c */ /* 0x040ff00000041810 */
[C---:B------:R-:W-:Y:S08]  /*2260*/  HMMA.16816.F32.BF16 R12, R180.reuse, R106, R12 ;  /* 0x0000006ab40c723c */ /* 0x040ff0000004180c */
[C---:B-1----:R-:W-:Y:S01]  /*2270*/  HMMA.16816.F32.BF16 R64, R180.reuse, R88, R48 ;  /* 0x00000058b440723c */ /* 0x042fe20000041830 */
[----:B------:R-:W-:Y:S07]  /*2280*/  LDSM.16.M88.4 R48, [R241+0x4000] ;  /* 0x00400000f130783b */ /* 0x000fee0000000200 */
[C---:B------:R-:W-:Y:S01]  /*2290*/  HMMA.16816.F32.BF16 R44, R180.reuse, R90, R44 ;  /* 0x0000005ab42c723c */ /* 0x040fe2000004182c */
[----:B------:R-:W1:Y:S07]  /*22a0*/  LDSM.16.M88.4 R88, [R242+0xc900] ;  /* 0x00c90000f258783b */ /* 0x000e6e0000000200 */
[C---:B------:R-:W-:Y:S08]  /*22b0*/  HMMA.16816.F32.BF16 R72, R180.reuse, R92, R72 ;  /* 0x0000005cb448723c */ /* 0x040ff00000041848 */
[C---:B------:R-:W-:Y:S08]  /*22c0*/  HMMA.16816.F32.BF16 R52, R180.reuse, R94, R52 ;  /* 0x0000005eb434723c */ /* 0x040ff00000041834 */
[C---:B--2---:R-:W-:Y:S01]  /*22d0*/  HMMA.16816.F32.BF16 R92, R180.reuse, R60, R40 ;  /* 0x0000003cb45c723c */ /* 0x044fe20000041828 */
[----:B------:R-:W-:Y:S07]  /*22e0*/  LDSM.16.M88.4 R40, [R239+0xc100] ;  /* 0x00c10000ef28783b */ /* 0x000fee0000000200 */
[C---:B------:R-:W-:Y:S01]  /*22f0*/  HMMA.16816.F32.BF16 R36, R180.reuse, R62, R36 ;  /* 0x0000003eb424723c */ /* 0x040fe20000041824 */
[----:B------:R-:W2:Y:S07]  /*2300*/  LDSM.16.M88.4 R60, [R228+0x3800] ;  /* 0x00380000e43c783b */ /* 0x000eae0000000200 */
[----:B------:R-:W-:Y:S08]  /*2310*/  HMMA.16816.F32.BF16 R8, R180, R100, R8 ;  /* 0x00000064b408723c */ /* 0x000ff00000041808 */
[C---:B---3--:R-:W-:Y:S08]  /*2320*/  HMMA.16816.F32.BF16 R16, R184.reuse, R20, R16 ;  /* 0x00000014b810723c */ /* 0x048ff00000041810 */
[C---:B------:R-:W-:Y:S01]  /*2330*/  HMMA.16816.F32.BF16 R12, R184.reuse, R22, R12 ;  /* 0x00000016b80c723c */ /* 0x040fe2000004180c */
[----:B------:R-:W3:Y:S07]  /*2340*/  LDSM.16.M88.4 R20, [R241+0x4800] ;  /* 0x00480000f114783b */ /* 0x000eee0000000200 */
[----:B-1----:R-:W-:Y:S08]  /*2350*/  HMMA.16816.F32.BF16 R8, R184, R88, R8 ;  /* 0x00000058b808723c */ /* 0x002ff00000041808 */
[C---:B------:R-:W-:Y:S08]  /*2360*/  HMMA.16816.F32.BF16 R84, R180.reuse, R102, R84 ;  /* 0x00000066b454723c */ /* 0x040ff00000041854 */
[C---:B------:R-:W-:Y:S01]  /*2370*/  HMMA.16816.F32.BF16 R100, R180.reuse, R68, R32 ;  /* 0x00000044b464723c */ /* 0x040fe20000041820 */
[----:B------:R-:W-:Y:S07]  /*2380*/  LDSM.16.M88.4 R32, [R228+0x4000] ;  /* 0x00400000e420783b */ /* 0x000fee0000000200 */
[C---:B------:R-:W-:Y:S08]  /*2390*/  HMMA.16816.F32.BF16 R28, R180.reuse, R70, R28 ;  /* 0x00000046b41c723c */ /* 0x040ff0000004181c */
[C---:B------:R-:W-:Y:S08]  /*23a0*/  HMMA.16816.F32.BF16 R80, R180.reuse, R96, R80 ;  /* 0x00000060b450723c */ /* 0x040ff00000041850 */
[----:B------:R-:W-:Y:S01]  /*23b0*/  HMMA.16816.F32.BF16 R76, R180, R98, R76 ;  /* 0x00000062b44c723c */ /* 0x000fe2000004184c */
[----:B------:R-:W1:Y:S07]  /*23c0*/  LDSM.16.M88.4 R96, [R242+0xd100] ;  /* 0x00d10000f260783b */ /* 0x000e6e0000000200 */
[C---:B------:R-:W-:Y:S08]  /*23d0*/  HMMA.16816.F32.BF16 R16, R188.reuse, R48, R16 ;  /* 0x00000030bc10723c */ /* 0x040ff00000041810 */
[----:B------:R-:W-:Y:S01]  /*23e0*/  HMMA.16816.F32.BF16 R12, R188, R50, R12 ;  /* 0x00000032bc0c723c */ /* 0x000fe2000004180c */
[----:B------:R-:W-:Y:S07]  /*23f0*/  LDSM.16.M88.4 R48, [R242+0xd900] ;  /* 0x00d90000f230783b */ /* 0x000fee0000000200 */
[----:B--2---:R-:W-:Y:S01]  /*2400*/  HMMA.16816.F32.BF16 R68, R180, R60, R24 ;  /* 0x0000003cb444723c */ /* 0x004fe20000041818 */
[----:B------:R-:W2:Y:S07]  /*2410*/  LDSM.16.M88.4 R24, [R239+0xc900] ;  /* 0x00c90000ef18783b */ /* 0x000eae0000000200 */
[----:B---3--:R-:W-:Y:S08]  /*2420*/  HMMA.16816.F32.BF16 R8, R188, R20, R8 ;  /* 0x00000014bc08723c */ /* 0x008ff00000041808 */
[----:B------:R-:W-:Y:S08]  /*2430*/  HMMA.16816.F32.BF16 R16, R192, R40, R16 ;  /* 0x00000028c010723c */ /* 0x000ff00000041810 */
[----:B------:R-:W-:Y:S01]  /*2440*/  HMMA.16816.F32.BF16 R56, R180, R62, R56 ;  /* 0x0000003eb438723c */ /* 0x000fe20000041838 */
[----:B------:R-:W-:Y:S07]  /*2450*/  LDSM.16.M88.4 R60, [R228+0x4800] ;  /* 0x00480000e43c783b */ /* 0x000fee0000000200 */
[----:B------:R-:W-:Y:S01]  /*2460*/  HMMA.16816.F32.BF16 R84, R184, R90, R84 ;  /* 0x0000005ab854723c */ /* 0x000fe20000041854 */
[----:B------:R-:W-:Y:S07]  /*2470*/  LDSM.16.M88.4 R88, [R242+0xe100] ;  /* 0x00e10000f258783b */ /* 0x000fee0000000200 */
[----:B------:R-:W-:Y:S01]  /*2480*/  HMMA.16816.F32.BF16 R12, R192, R42, R12 ;  /* 0x0000002ac00c723c */ /* 0x000fe2000004180c */
[----:B------:R-:W3:Y:S07]  /*2490*/  LDSM.16.M88.4 R40, [R241+0x5000] ;  /* 0x00500000f128783b */ /* 0x000eee0000000200 */
[C---:B-1----:R-:W-:Y:S08]  /*24a0*/  HMMA.16816.F32.BF16 R80, R184.reuse, R96, R80 ;  /* 0x00000060b850723c */ /* 0x042ff00000041850 */
[----:B------:R-:W-:Y:S08]  /*24b0*/  HMMA.16816.F32.BF16 R76, R184, R98, R76 ;  /* 0x00000062b84c723c */ /* 0x000ff0000004184c */
[----:B--2---:R-:W-:Y:S08]  /*24c0*/  HMMA.16816.F32.BF16 R8, R192, R24, R8 ;  /* 0x00000018c008723c */ /* 0x004ff00000041808 */
[----:B------:R-:W-:Y:S08]  /*24d0*/  HMMA.16816.F32.BF16 R16, R212, R32, R16 ;  /* 0x00000020d410723c */ /* 0x000ff00000041810 */
[C---:B------:R-:W-:Y:S01]  /*24e0*/  HMMA.16816.F32.BF16 R84, R188.reuse, R22, R84 ;  /* 0x00000016bc54723c */ /* 0x040fe20000041854 */
[----:B------:R-:W1:Y:S07]  /*24f0*/  LDSM.16.M88.4 R20, [R239+0xd100] ;  /* 0x00d10000ef14783b */ /* 0x000e6e0000000200 */
[----:B---3--:R-:W-:Y:S08]  /*2500*/  HMMA.16816.F32.BF16 R80, R188, R40, R80 ;  /* 0x00000028bc50723c */ /* 0x008ff00000041850 */
[----:B------:R-:W-:Y:S01]  /*2510*/  HMMA.16816.F32.BF16 R8, R212, R60, R8 ;  /* 0x0000003cd408723c */ /* 0x000fe20000041808 */
[----:B------:R-:W-:-:S02]  /*2520*/  FMUL.FTZ R2, R16, c[0x0][0x320] ;  /* 0x0000c80010027a20 */ /* 0x000fc40000410000 */
[----:B------:R-:W-:Y:S02]  /*2530*/  FMUL.FTZ R3, R17, c[0x0][0x320] ;  /* 0x0000c80011037a20 */ /* 0x000fe40000410000 */
[----:B------:R-:W-:Y:S02]  /*2540*/  FMUL.FTZ R4, R18, c[0x0][0x320] ;  /* 0x0000c80012047a20 */ /* 0x000fe40000410000 */
[----:B------:R-:W-:Y:S01]  /*2550*/  FMUL.FTZ R6, R19, c[0x0][0x320] ;  /* 0x0000c80013067a20 */ /* 0x000fe20000410000 */
[----:B------:R-:W-:Y:S01]  /*2560*/  HMMA.16816.F32.BF16 R76, R188, R42, R76 ;  /* 0x0000002abc4c723c */ /* 0x000fe2000004184c */
[----:B------:R-:W2:Y:S01]  /*2570*/  LDSM.16.M88.4 R16, [R241+0x5800] ;  /* 0x00580000f110783b */ /* 0x000ea20000000200 */
[----:B------:R-:W3:Y:S06]  /*2580*/  MUFU.TANH R2, R2 ;  /* 0x0000000200027308 */ /* 0x000eec0000002400 */
[----:B------:R-:W-:Y:S01]  /*2590*/  HMMA.16816.F32.BF16 R12, R212, R34, R12 ;  /* 0x00000022d40c723c */ /* 0x000fe2000004180c */
[----:B------:R-:W-:Y:S01]  /*25a0*/  LDSM.16.M88.4 R32, [R242+0xe900] ;  /* 0x00e90000f220783b */ /* 0x000fe20000000200 */
[----:B------:R-:W4:Y:S06]  /*25b0*/  MUFU.TANH R3, R3 ;  /* 0x0000000300037308 */ /* 0x000f2c0000002400 */
[----:B------:R-:W-:Y:S01]  /*25c0*/  HMMA.16816.F32.BF16 R84, R192, R26, R84 ;  /* 0x0000001ac054723c */ /* 0x000fe20000041854 */
[----:B------:R-:W5:Y:S01]  /*25d0*/  LDSM.16.M88.4 R24, [R228+0x5000] ;  /* 0x00500000e418783b */ /* 0x000f620000000200 */
[----:B------:R-:W1:Y:S06]  /*25e0*/  MUFU.TANH R4, R4 ;  /* 0x0000000400047308 */ /* 0x000e6c0000002400 */
[C---:B------:R-:W-:Y:S02]  /*25f0*/  HMMA.16816.F32.BF16 R72, R184.reuse, R48, R72 ;  /* 0x00000030b848723c */ /* 0x040fe40000041848 */
[----:B------:R-:W2:Y:S05]  /*2600*/  MUFU.TANH R6, R6 ;  /* 0x0000000600067308 */ /* 0x000eaa0000002400 */
[----:B------:R-:W-:Y:S01]  /*2610*/  FMUL.FTZ R48, R8, c[0x0][0x320] ;  /* 0x0000c80008307a20 */ /* 0x000fe20000410000 */
[----:B------:R-:W-:Y:S01]  /*2620*/  HMMA.16816.F32.BF16 R52, R184, R50, R52 ;  /* 0x00000032b834723c */ /* 0x000fe20000041834 */
[----:B------:R-:W-:-:S02]  /*2630*/  FMUL.FTZ R49, R9, c[0x0][0x320] ;  /* 0x0000c80009317a20 */ /* 0x000fc40000410000 */
[----:B------:R-:W-:Y:S02]  /*2640*/  FMUL.FTZ R12, R12, c[0x0][0x320] ;  /* 0x0000c8000c0c7a20 */ /* 0x000fe40000410000 */
[----:B------:R-:W-:Y:S01]  /*2650*/  FMUL.FTZ R41, R13, c[0x0][0x320] ;  /* 0x0000c8000d297a20 */ /* 0x000fe20000410000 */
[----:B------:R-:W2:Y:S01]  /*2660*/  MUFU.TANH R48, R48 ;  /* 0x0000003000307308 */ /* 0x000ea20000002400 */
[----:B------:R-:W-:Y:S01]  /*2670*/  FMUL.FTZ R50, R10, c[0x0][0x320] ;  /* 0x0000c8000a327a20 */ /* 0x000fe20000410000 */
[C---:B-1----:R-:W-:Y:S01]  /*2680*/  HMMA.16816.F32.BF16 R80, R192.reuse, R20, R80 ;  /* 0x00000014c050723c */ /* 0x042fe20000041850 */
[----:B------:R-:W-:Y:S02]  /*2690*/  FMUL.FTZ R51, R11, c[0x0][0x320] ;  /* 0x0000c8000b337a20 */ /* 0x000fe40000410000 */
[----:B------:R-:W1:Y:S01]  /*26a0*/  LDSM.16.M88.4 R8, [R241+0x6000] ;  /* 0x00600000f108783b */ /* 0x000e620000000200 */
[----:B------:R-:W-:Y:S02]  /*26b0*/  FMUL.FTZ R42, R14, c[0x0][0x320] ;  /* 0x0000c8000e2a7a20 */ /* 0x000fe40000410000 */
[----:B------:R2:W1:Y:S01]  /*26c0*/  MUFU.TANH R40, R12 ;  /* 0x0000000c00287308 */ /* 0x0004620000002400 */
[----:B------:R-:W-:Y:S01]  /*26d0*/  FMUL.FTZ R43, R15, c[0x0][0x320] ;  /* 0x0000c8000f2b7a20 */ /* 0x000fe20000410000 */
[----:B------:R-:W-:Y:S01]  /*26e0*/  HMMA.16816.F32.BF16 R76, R192, R22, R76 ;  /* 0x00000016c04c723c */ /* 0x000fe2000004184c */
[----:B------:R-:W-:Y:S05]  /*26f0*/  LDSM.16.M88.4 R20, [R228+0x5800] ;  /* 0x00580000e414783b */ /* 0x000fea0000000200 */
[----:B------:R-:W1:Y:S02]  /*2700*/  MUFU.TANH R41, R41 ;  /* 0x0000002900297308 */ /* 0x000e640000002400 */
[C---:B------:R-:W-:Y:S01]  /*2710*/  HMMA.16816.F32.BF16 R64, R184.reuse, R88, R64 ;  /* 0x00000058b840723c */ /* 0x040fe20000041840 */
[----:B--2---:R-:W2:Y:S05]  /*2720*/  LDSM.16.M88.4 R12, [R239+0xd900] ;  /* 0x00d90000ef0c783b */ /* 0x004eaa0000000200 */
[----:B------:R-:W1:Y:S02]  /*2730*/  MUFU.TANH R42, R42 ;  /* 0x0000002a002a7308 */ /* 0x000e640000002400 */
[----:B------:R-:W-:Y:S06]  /*2740*/  HMMA.16816.F32.BF16 R44, R184, R90, R44 ;  /* 0x0000005ab82c723c */ /* 0x000fec000004182c */
[----:B------:R-:W1:Y:S02]  /*2750*/  MUFU.TANH R43, R43 ;  /* 0x0000002b002b7308 */ /* 0x000e640000002400 */
[----:B------:R-:W-:Y:S06]  /*2760*/  HMMA.16816.F32.BF16 R72, R188, R16, R72 ;  /* 0x00000010bc48723c */ /* 0x000fec0000041848 */
[----:B------:R-:W1:Y:S02]  /*2770*/  MUFU.TANH R49, R49 ;  /* 0x0000003100317308 */ /* 0x000e640000002400 */
[----:B-----5:R-:W-:Y:S06]  /*2780*/  HMMA.16816.F32.BF16 R80, R212, R24, R80 ;  /* 0x00000018d450723c */ /* 0x020fec0000041850 */
[----:B------:R-:W1:Y:S02]  /*2790*/  MUFU.TANH R50, R50 ;  /* 0x0000003200327308 */ /* 0x000e640000002400 */
[----:B------:R-:W-:Y:S06]  /*27a0*/  HMMA.16816.F32.BF16 R92, R184, R32, R92 ;  /* 0x00000020b85c723c */ /* 0x000fec000004185c */
[----:B------:R-:W1:Y:S02]  /*27b0*/  MUFU.TANH R51, R51 ;  /* 0x0000003300337308 */ /* 0x000e640000002400 */
[----:B------:R-:W-:Y:S01]  /*27c0*/  HMMA.16816.F32.BF16 R52, R188, R18, R52 ;  /* 0x00000012bc34723c */ /* 0x000fe20000041834 */
[----:B------:R-:W-:Y:S07]  /*27d0*/  LDSM.16.M88.4 R16, [R242+0xf100] ;  /* 0x00f10000f210783b */ /* 0x000fee0000000200 */
[----:B------:R-:W-:Y:S01]  /*27e0*/  HMMA.16816.F32.BF16 R76, R212, R26, R76 ;  /* 0x0000001ad44c723c */ /* 0x000fe2000004184c */
[----:B------:R-:W5:Y:S01]  /*27f0*/  LDSM.16.M88.4 R24, [R239+0xe100] ;  /* 0x00e10000ef18783b */ /* 0x000f620000000200 */
[----:B------:R-:W-:-:S02]  /*2800*/  FMUL.FTZ R80, R80, c[0x0][0x320] ;  /* 0x0000c80050507a20 */ /* 0x000fc40000410000 */
[----:B------:R-:W-:Y:S02]  /*2810*/  FMUL.FTZ R81, R81, c[0x0][0x320] ;  /* 0x0000c80051517a20 */ /* 0x000fe40000410000 */
[----:B------:R-:W-:Y:S02]  /*2820*/  FMUL.FTZ R82, R82, c[0x0][0x320] ;  /* 0x0000c80052527a20 */ /* 0x000fe40000410000 */
[----:B------:R-:W-:Y:S01]  /*2830*/  HMMA.16816.F32.BF16 R36, R184, R34, R36 ;  /* 0x00000022b824723c */ /* 0x000fe20000041824 */
[----:B------:R-:W3:Y:S01]  /*2840*/  LDSM.16.M88.4 R32, [R241+0x6800] ;  /* 0x00680000f120783b */ /* 0x000ee20000000200 */
[----:B------:R-:W-:Y:S01]  /*2850*/  FMUL.FTZ R83, R83, c[0x0][0x320] ;  /* 0x0000c80053537a20 */ /* 0x000fe20000410000 */
[----:B------:R-:W2:Y:S05]  /*2860*/  MUFU.TANH R80, R80 ;  /* 0x0000005000507308 */ /* 0x000eaa0000002400 */
[C---:B-1----:R-:W-:Y:S03]  /*2870*/  HMMA.16816.F32.BF16 R64, R188.reuse, R8, R64 ;  /* 0x00000008bc40723c */ /* 0x042fe60000041840 */
[----:B------:R-:W1:Y:S05]  /*2880*/  MUFU.TANH R81, R81 ;  /* 0x0000005100517308 */ /* 0x000e6a0000002400 */
[----:B------:R-:W-:Y:S01]  /*2890*/  HMMA.16816.F32.BF16 R44, R188, R10, R44 ;  /* 0x0000000abc2c723c */ /* 0x000fe2000004182c */
[----:B------:R-:W1:Y:S01]  /*28a0*/  LDSM.16.M88.4 R8, [R239+0xe900] ;  /* 0x00e90000ef08783b */ /* 0x000e620000000200 */
[----:B------:R-:W-:Y:S01]  /*28b0*/  FMUL.FTZ R76, R76, c[0x0][0x320] ;  /* 0x0000c8004c4c7a20 */ /* 0x000fe20000410000 */
[----:B------:R-:W1:Y:S01]  /*28c0*/  MUFU.TANH R82, R82 ;  /* 0x0000005200527308 */ /* 0x000e620000002400 */
[----:B------:R-:W-:-:S02]  /*28d0*/  FMUL.FTZ R77, R77, c[0x0][0x320] ;  /* 0x0000c8004d4d7a20 */ /* 0x000fc40000410000 */
[----:B------:R-:W-:Y:S02]  /*28e0*/  FMUL.FTZ R78, R78, c[0x0][0x320] ;  /* 0x0000c8004e4e7a20 */ /* 0x000fe40000410000 */
[C---:B--2---:R-:W-:Y:S01]  /*28f0*/  HMMA.16816.F32.BF16 R72, R192.reuse, R12, R72 ;  /* 0x0000000cc048723c */ /* 0x044fe20000041848 */
[----:B------:R-:W-:Y:S02]  /*2900*/  FMUL.FTZ R79, R79, c[0x0][0x320] ;  /* 0x0000c8004f4f7a20 */ /* 0x000fe40000410000 */
[----:B------:R-:W2:Y:S05]  /*2910*/  MUFU.TANH R83, R83 ;  /* 0x0000005300537308 */ /* 0x000eaa0000002400 */
[C---:B------:R-:W-:Y:S01]  /*2920*/  HMMA.16816.F32.BF16 R52, R192.reuse, R14, R52 ;  /* 0x0000000ec034723c */ /* 0x040fe20000041834 */
[----:B------:R-:W1:Y:S02]  /*2930*/  LDSM.16.M88.4 R12, [R228+0x6000] ;  /* 0x00600000e40c783b */ /* 0x000e640000000200 */
[----:B------:R-:W1:Y:S05]  /*2940*/  MUFU.TANH R76, R76 ;  /* 0x0000004c004c7308 */ /* 0x000e6a0000002400 */
[----:B-----5:R-:W-:Y:S03]  /*2950*/  HMMA.16816.F32.BF16 R64, R192, R24, R64 ;  /* 0x00000018c040723c */ /* 0x020fe60000041840 */
[----:B------:R-:W1:Y:S05]  /*2960*/  MUFU.TANH R77, R77 ;  /* 0x0000004d004d7308 */ /* 0x000e6a0000002400 */
[----:B---3--:R-:W-:Y:S03]  /*2970*/  HMMA.16816.F32.BF16 R92, R188, R32, R92 ;  /* 0x00000020bc5c723c */ /* 0x008fe6000004185c */
[----:B------:R-:W3:Y:S05]  /*2980*/  MUFU.TANH R78, R78 ;  /* 0x0000004e004e7308 */ /* 0x000eea0000002400 */
[----:B------:R-:W-:Y:S01]  /*2990*/  HMMA.16816.F32.BF16 R44, R192, R26, R44 ;  /* 0x0000001ac02c723c */ /* 0x000fe2000004182c */
[----:B------:R-:W5:Y:S02]  /*29a0*/  LDSM.16.M88.4 R24, [R242+0xf900] ;  /* 0x00f90000f218783b */ /* 0x000f640000000200 */
[----:B------:R-:W1:Y:S05]  /*29b0*/  MUFU.TANH R146, R79 ;  /* 0x0000004f00927308 */ /* 0x000e6a0000002400 */
[----:B------:R-:W-:Y:S08]  /*29c0*/  HMMA.16816.F32.BF16 R36, R188, R34, R36 ;  /* 0x00000022bc24723c */ /* 0x000ff00000041824 */
[----:B------:R-:W-:Y:S08]  /*29d0*/  HMMA.16816.F32.BF16 R72, R212, R20, R72 ;  /* 0x00000014d448723c */ /* 0x000ff00000041848 */
[----:B------:R-:W-:Y:S08]  /*29e0*/  HMMA.16816.F32.BF16 R100, R184, R16, R100 ;  /* 0x00000010b864723c */ /* 0x000ff00000041864 */
[----:B------:R-:W-:Y:S01]  /*29f0*/  HMMA.16816.F32.BF16 R52, R212, R22, R52 ;  /* 0x00000016d434723c */ /* 0x000fe20000041834 */
[----:B------:R-:W2:Y:S07]  /*2a00*/  LDSM.16.M88.4 R20, [R241+0x7000] ;  /* 0x00700000f114783b */ /* 0x000eae0000000200 */
[----:B------:R-:W-:Y:S01]  /*2a10*/  HMMA.16816.F32.BF16 R28, R184, R18, R28 ;  /* 0x00000012b81c723c */ /* 0x000fe2000004181c */
[----:B------:R-:W2:Y:S01]  /*2a20*/  LDSM.16.M88.4 R16, [R228+0x6800] ;  /* 0x00680000e410783b */ /* 0x000ea20000000200 */
[----:B------:R-:W-:-:S02]  /*2a30*/  FMUL.FTZ R72, R72, c[0x0][0x320] ;  /* 0x0000c80048487a20 */ /* 0x000fc40000410000 */
[----:B------:R-:W-:Y:S02]  /*2a40*/  FMUL.FTZ R32, R74, c[0x0][0x320] ;  /* 0x0000c8004a207a20 */ /* 0x000fe40000410000 */
[----:B------:R-:W-:Y:S02]  /*2a50*/  FMUL.FTZ R73, R73, c[0x0][0x320] ;  /* 0x0000c80049497a20 */ /* 0x000fe40000410000 */
[C---:B-1----:R-:W-:Y:S01]  /*2a60*/  HMMA.16816.F32.BF16 R92, R192.reuse, R8, R92 ;  /* 0x00000008c05c723c */ /* 0x042fe2000004185c */
[----:B------:R-:W-:Y:S01]  /*2a70*/  FMUL.FTZ R75, R75, c[0x0][0x320] ;  /* 0x0000c8004b4b7a20 */ /* 0x000fe20000410000 */
[----:B------:R-:W1:Y:S06]  /*2a80*/  MUFU.TANH R72, R72 ;  /* 0x0000004800487308 */ /* 0x000e6c0000002400 */
[----:B------:R-:W-:Y:S01]  /*2a90*/  HMMA.16816.F32.BF16 R36, R192, R10, R36 ;  /* 0x0000000ac024723c */ /* 0x000fe20000041824 */
[----:B------:R-:W1:Y:S01]  /*2aa0*/  LDSM.16.M88.4 R8, [R241+0x7800] ;  /* 0x00780000f108783b */ /* 0x000e620000000200 */
[----:B------:R-:W-:Y:S01]  /*2ab0*/  FMUL.FTZ R33, R53, c[0x0][0x320] ;  /* 0x0000c80035217a20 */ /* 0x000fe20000410000 */
[----:B------:R-:W1:Y:S01]  /*2ac0*/  MUFU.TANH R145, R73 ;  /* 0x0000004900917308 */ /* 0x000e620000002400 */
[----:B------:R-:W-:-:S02]  /*2ad0*/  FMUL.FTZ R52, R52, c[0x0][0x320] ;  /* 0x0000c80034347a20 */ /* 0x000fc40000410000 */
[----:B------:R-:W-:Y:S02]  /*2ae0*/  FMUL.FTZ R54, R54, c[0x0][0x320] ;  /* 0x0000c80036367a20 */ /* 0x000fe40000410000 */
[C---:B------:R-:W-:Y:S01]  /*2af0*/  HMMA.16816.F32.BF16 R64, R212.reuse, R12, R64 ;  /* 0x0000000cd440723c */ /* 0x040fe20000041840 */
[----:B------:R-:W-:Y:S02]  /*2b00*/  FMUL.FTZ R55, R55, c[0x0][0x320] ;  /* 0x0000c80037377a20 */ /* 0x000fe40000410000 */
[----:B------:R-:W1:Y:S05]  /*2b10*/  MUFU.TANH R32, R32 ;  /* 0x0000002000207308 */ /* 0x000e6a0000002400 */
[----:B------:R-:W-:Y:S01]  /*2b20*/  HMMA.16816.F32.BF16 R44, R212, R14, R44 ;  /* 0x0000000ed42c723c */ /* 0x000fe2000004182c */
[----:B------:R-:W1:Y:S02]  /*2b30*/  LDSM.16.M88.4 R12, [R239+0xf100] ;  /* 0x00f10000ef0c783b */ /* 0x000e640000000200 */
[----:B------:R-:W1:Y:S05]  /*2b40*/  MUFU.TANH R151, R75 ;  /* 0x0000004b00977308 */ /* 0x000e6a0000002400 */
[C---:B-----5:R-:W-:Y:S03]  /*2b50*/  HMMA.16816.F32.BF16 R68, R184.reuse, R24, R68 ;  /* 0x00000018b844723c */ /* 0x060fe60000041844 */
[----:B------:R-:W1:Y:S05]  /*2b60*/  MUFU.TANH R147, R52 ;  /* 0x0000003400937308 */ /* 0x000e6a0000002400 */
[----:B------:R-:W-:Y:S01]  /*2b70*/  HMMA.16816.F32.BF16 R56, R184, R26, R56 ;  /* 0x0000001ab838723c */ /* 0x000fe20000041838 */
[----:B------:R-:W-:-:S02]  /*2b80*/  FMUL.FTZ R65, R65, c[0x0][0x320] ;  /* 0x0000c80041417a20 */ /* 0x000fc40000410000 */
[----:B------:R-:W-:Y:S01]  /*2b90*/  FMUL.FTZ R67, R67, c[0x0][0x320] ;  /* 0x0000c80043437a20 */ /* 0x000fe20000410000 */
[----:B------:R-:W1:Y:S01]  /*2ba0*/  MUFU.TANH R33, R33 ;  /* 0x0000002100217308 */ /* 0x000e620000002400 */
[----:B------:R-:W-:Y:S02]  /*2bb0*/  FMUL.FTZ R219, R66, c[0x0][0x320] ;  /* 0x0000c80042db7a20 */ /* 0x000fe40000410000 */
[----:B------:R-:W-:Y:S01]  /*2bc0*/  FMUL.FTZ R64, R64, c[0x0][0x320] ;  /* 0x0000c80040407a20 */ /* 0x000fe20000410000 */
[----:B--2---:R-:W-:Y:S01]  /*2bd0*/  HMMA.16816.F32.BF16 R100, R188, R20, R100 ;  /* 0x00000014bc64723c */ /* 0x004fe20000041864 */
[----:B------:R-:W-:Y:S02]  /*2be0*/  FMUL.FTZ R44, R44, c[0x0][0x320] ;  /* 0x0000c8002c2c7a20 */ /* 0x000fe40000410000 */
[----:B------:R-:W-:Y:S01]  /*2bf0*/  FMUL.FTZ R45, R45, c[0x0][0x320] ;  /* 0x0000c8002d2d7a20 */ /* 0x000fe20000410000 */
[----:B------:R-:W2:Y:S01]  /*2c00*/  MUFU.TANH R134, R65 ;  /* 0x0000004100867308 */ /* 0x000ea20000002400 */
[----:B------:R-:W-:-:S02]  /*2c10*/  FMUL.FTZ R46, R46, c[0x0][0x320] ;  /* 0x0000c8002e2e7a20 */ /* 0x000fc40000410000 */
[----:B------:R-:W-:Y:S01]  /*2c20*/  FMUL.FTZ R47, R47, c[0x0][0x320] ;  /* 0x0000c8002f2f7a20 */ /* 0x000fe20000410000 */
[----:B------:R-:W-:Y:S04]  /*2c30*/  HMMA.16816.F32.BF16 R92, R212, R16, R92 ;  /* 0x00000010d45c723c */ /* 0x000fe8000004185c */
[----:B------:R5:W1:Y:S04]  /*2c40*/  MUFU.TANH R169, R67 ;  /* 0x0000004300a97308 */ /* 0x000a680000002400 */
[----:B------:R-:W-:Y:S01]  /*2c50*/  HMMA.16816.F32.BF16 R28, R188, R22, R28 ;  /* 0x00000016bc1c723c */ /* 0x000fe2000004181c */
[----:B------:R-:W-:Y:S03]  /*2c60*/  LDSM.16.M88.4 R20, [R228+0x7000] ;  /* 0x00700000e414783b */ /* 0x000fe60000000200 */
[----:B------:R2:W2:Y:S04]  /*2c70*/  MUFU.TANH R144, R54 ;  /* 0x0000003600907308 */ /* 0x0004a80000002400 */
[----:B------:R-:W-:Y:S01]  /*2c80*/  HMMA.16816.F32.BF16 R36, R212, R18, R36 ;  /* 0x00000012d424723c */ /* 0x000fe20000041824 */
[----:B------:R-:W2:Y:S03]  /*2c90*/  LDSM.16.M88.4 R16, [R239+0xf900] ;  /* 0x00f90000ef10783b */ /* 0x000ea60000000200 */
[----:B------:R2:W2:Y:S04]  /*2ca0*/  MUFU.TANH R142, R55 ;  /* 0x00000037008e7308 */ /* 0x0004a80000002400 */
[----:B-1----:R-:W-:Y:S01]  /*2cb0*/  HMMA.16816.F32.BF16 R68, R188, R8, R68 ;  /* 0x00000008bc44723c */ /* 0x002fe20000041844 */
[----:B------:R-:W-:-:S02]  /*2cc0*/  FMUL.FTZ R92, R92, c[0x0][0x320] ;  /* 0x0000c8005c5c7a20 */ /* 0x000fc40000410000 */
[----:B------:R-:W-:Y:S01]  /*2cd0*/  FMUL.FTZ R93, R93, c[0x0][0x320] ;  /* 0x0000c8005d5d7a20 */ /* 0x000fe20000410000 */
[----:B------:R1:W1:Y:S01]  /*2ce0*/  MUFU.TANH R140, R64 ;  /* 0x00000040008c7308 */ /* 0x0002620000002400 */
[----:B------:R-:W-:Y:S02]  /*2cf0*/  FMUL.FTZ R94, R94, c[0x0][0x320] ;  /* 0x0000c8005e5e7a20 */ /* 0x000fe40000410000 */
[----:B------:R-:W-:Y:S01]  /*2d00*/  FMUL.FTZ R95, R95, c[0x0][0x320] ;  /* 0x0000c8005f5f7a20 */ /* 0x000fe20000410000 */
[----:B------:R-:W-:Y:S04]  /*2d10*/  HMMA.16816.F32.BF16 R56, R188, R10, R56 ;  /* 0x0000000abc38723c */ /* 0x000fe80000041838 */
[----:B------:R-:W1:Y:S04]  /*2d20*/  MUFU.TANH R219, R219 ;  /* 0x000000db00db7308 */ /* 0x000e680000002400 */
[----:B------:R-:W-:Y:S01]  /*2d30*/  HMMA.16816.F32.BF16 R100, R192, R12, R100 ;  /* 0x0000000cc064723c */ /* 0x000fe20000041864 */
[----:B------:R-:W-:-:S02]  /*2d40*/  FMUL.FTZ R36, R36, c[0x0][0x320] ;  /* 0x0000c80024247a20 */ /* 0x000fc40000410000 */
[----:B------:R-:W-:Y:S01]  /*2d50*/  FMUL.FTZ R37, R37, c[0x0][0x320] ;  /* 0x0000c80025257a20 */ /* 0x000fe20000410000 */
[----:B------:R1:W1:Y:S01]  /*2d60*/  MUFU.TANH R167, R44 ;  /* 0x0000002c00a77308 */ /* 0x0002620000002400 */
[----:B------:R-:W-:Y:S02]  /*2d70*/  FMUL.FTZ R38, R38, c[0x0][0x320] ;  /* 0x0000c80026267a20 */ /* 0x000fe40000410000 */
[----:B------:R-:W-:Y:S01]  /*2d80*/  FMUL.FTZ R39, R39, c[0x0][0x320] ;  /* 0x0000c80027277a20 */ /* 0x000fe20000410000 */
[----:B------:R-:W-:Y:S01]  /*2d90*/  HMMA.16816.F32.BF16 R28, R192, R14, R28 ;  /* 0x0000000ec01c723c */ /* 0x000fe2000004181c */
[----:B------:R-:W1:Y:S01]  /*2da0*/  LDSM.16.M88.4 R12, [R228+0x7800] ;  /* 0x00780000e40c783b */ /* 0x000e620000000200 */
[----:B------:R-:W-:-:S04]  /*2db0*/  DEPBAR.LE SB0, 0x0 ;  /* 0x000080000000791a */ /* 0x000fc80000000000 */
[----:B------:R1:W1:Y:S02]  /*2dc0*/  MUFU.TANH R66, R45 ;  /* 0x0000002d00427308 */ /* 0x0002640000002400 */
[----:B------:R-:W-:Y:S06]  /*2dd0*/  HMMA.16816.F32.BF16 R84, R212, R62, R84 ;  /* 0x0000003ed454723c */ /* 0x000fec0000041854 */
[----:B------:R1:W1:Y:S02]  /*2de0*/  MUFU.TANH R217, R46 ;  /* 0x0000002e00d97308 */ /* 0x0002640000002400 */
[C---:B--2---:R-:W-:Y:S06]  /*2df0*/  HMMA.16816.F32.BF16 R68, R192.reuse, R16, R68 ;  /* 0x00000010c044723c */ /* 0x044fec0000041844 */
[----:B------:R2:W1:Y:S02]  /*2e00*/  MUFU.TANH R197, R47 ;  /* 0x0000002f00c57308 */ /* 0x0004640000002400 */
[----:B------:R-:W-:Y:S06]  /*2e10*/  HMMA.16816.F32.BF16 R56, R192, R18, R56 ;  /* 0x00000012c038723c */ /* 0x000fec0000041838 */
[----:B------:R2:W1:Y:S02]  /*2e20*/  MUFU.TANH R211, R92 ;  /* 0x0000005c00d37308 */ /* 0x0004640000002400 */
[----:B------:R-:W-:Y:S01]  /*2e30*/  HMMA.16816.F32.BF16 R100, R212, R20, R100 ;  /* 0x00000014d464723c */ /* 0x000fe20000041864 */
[----:B------:R-:W-:-:S02]  /*2e40*/  FMUL.FTZ R60, R84, c[0x0][0x320] ;  /* 0x0000c800543c7a20 */ /* 0x000fc40000410000 */
[----:B------:R-:W-:Y:S02]  /*2e50*/  FMUL.FTZ R61, R85, c[0x0][0x320] ;  /* 0x0000c800553d7a20 */ /* 0x000fe40000410000 */
[----:B------:R-:W-:Y:S01]  /*2e60*/  FMUL.FTZ R62, R86, c[0x0][0x320] ;  /* 0x0000c800563e7a20 */ /* 0x000fe20000410000 */
[----:B------:R2:W2:Y:S01]  /*2e70*/  MUFU.TANH R209, R93 ;  /* 0x0000005d00d17308 */ /* 0x0004a20000002400 */
[----:B------:R-:W-:Y:S01]  /*2e80*/  FMUL.FTZ R63, R87, c[0x0][0x320] ;  /* 0x0000c800573f7a20 */ /* 0x000fe20000410000 */
[C---:B------:R-:W-:Y:S06]  /*2e90*/  HMMA.16816.F32.BF16 R28, R212.reuse, R22, R28 ;  /* 0x00000016d41c723c */ /* 0x040fec000004181c */
[----:B------:R-:W2:Y:S02]  /*2ea0*/  MUFU.TANH R60, R60 ;  /* 0x0000003c003c7308 */ /* 0x000ea40000002400 */
[C---:B-1----:R-:W-:Y:S06]  /*2eb0*/  HMMA.16816.F32.BF16 R68, R212.reuse, R12, R68 ;  /* 0x0000000cd444723c */ /* 0x042fec0000041844 */
[----:B------:R-:W1:Y:S02]  /*2ec0*/  MUFU.TANH R61, R61 ;  /* 0x0000003d003d7308 */ /* 0x000e640000002400 */
[----:B------:R-:W-:Y:S01]  /*2ed0*/  HMMA.16816.F32.BF16 R56, R212, R14, R56 ;  /* 0x0000000ed438723c */ /* 0x000fe20000041838 */
[----:B------:R-:W-:-:S02]  /*2ee0*/  FMUL.FTZ R100, R100, c[0x0][0x320] ;  /* 0x0000c80064647a20 */ /* 0x000fc40000410000 */
[----:B------:R-:W-:Y:S02]  /*2ef0*/  FMUL.FTZ R101, R101, c[0x0][0x320] ;  /* 0x0000c80065657a20 */ /* 0x000fe40000410000 */
[----:B------:R-:W-:Y:S01]  /*2f00*/  FMUL.FTZ R102, R102, c[0x0][0x320] ;  /* 0x0000c80066667a20 */ /* 0x000fe20000410000 */
[----:B------:R-:W1:Y:S01]  /*2f10*/  MUFU.TANH R62, R62 ;  /* 0x0000003e003e7308 */ /* 0x000e620000002400 */
[----:B------:R-:W-:Y:S02]  /*2f20*/  FMUL.FTZ R103, R103, c[0x0][0x320] ;  /* 0x0000c80067677a20 */ /* 0x000fe40000410000 */
[----:B------:R-:W-:Y:S02]  /*2f30*/  FMUL.FTZ R28, R28, c[0x0][0x320] ;  /* 0x0000c8001c1c7a20 */ /* 0x000fe40000410000 */
[----:B------:R-:W-:Y:S02]  /*2f40*/  FMUL.FTZ R29, R29, c[0x0][0x320] ;  /* 0x0000c8001d1d7a20 */ /* 0x000fe40000410000 */
[----:B------:R-:W-:Y:S01]  /*2f50*/  FMUL.FTZ R30, R30, c[0x0][0x320] ;  /* 0x0000c8001e1e7a20 */ /* 0x000fe20000410000 */
[----:B------:R-:W1:Y:S01]  /*2f60*/  MUFU.TANH R63, R63 ;  /* 0x0000003f003f7308 */ /* 0x000e620000002400 */
[----:B------:R-:W-:-:S02]  /*2f70*/  FMUL.FTZ R31, R31, c[0x0][0x320] ;  /* 0x0000c8001f1f7a20 */ /* 0x000fc40000410000 */
[----:B-----5:R-:W-:Y:S02]  /*2f80*/  FMUL.FTZ R67, R70, c[0x0][0x320] ;  /* 0x0000c80046437a20 */ /* 0x020fe40000410000 */
[----:B------:R-:W-:Y:S02]  /*2f90*/  FMUL.FTZ R65, R71, c[0x0][0x320] ;  /* 0x0000c80047417a20 */ /* 0x000fe40000410000 */
[----:B------:R-:W-:Y:S01]  /*2fa0*/  FMUL.FTZ R68, R68, c[0x0][0x320] ;  /* 0x0000c80044447a20 */ /* 0x000fe20000410000 */
[----:B------:R1:W1:Y:S01]  /*2fb0*/  MUFU.TANH R203, R94 ;  /* 0x0000005e00cb7308 */ /* 0x0002620000002400 */
[----:B------:R-:W-:Y:S02]  /*2fc0*/  FMUL.FTZ R69, R69, c[0x0][0x320] ;  /* 0x0000c80045457a20 */ /* 0x000fe40000410000 */
[----:B------:R-:W-:Y:S02]  /*2fd0*/  FMUL.FTZ R10, R58, c[0x0][0x320] ;  /* 0x0000c8003a0a7a20 */ /* 0x000fe40000410000 */
[----:B------:R-:W-:-:S02]  /*2fe0*/  FMUL.FTZ R8, R59, c[0x0][0x320] ;  /* 0x0000c8003b087a20 */ /* 0x000fc40000410000 */
[----:B------:R-:W-:Y:S01]  /*2ff0*/  FMUL.FTZ R56, R56, c[0x0][0x320] ;  /* 0x0000c80038387a20 */ /* 0x000fe20000410000 */
[----:B------:R1:W1:Y:S01]  /*3000*/  MUFU.TANH R201, R95 ;  /* 0x0000005f00c97308 */ /* 0x0002620000002400 */
[----:B------:R-:W-:-:S07]  /*3010*/  FMUL.FTZ R57, R57, c[0x0][0x320] ;  /* 0x0000c80039397a20 */ /* 0x000fce0000410000 */
[----:B------:R1:W1:Y:S08]  /*3020*/  MUFU.TANH R207, R36 ;  /* 0x0000002400cf7308 */ /* 0x0002700000002400 */
        /* <DEDUP_REMOVED lines=13> */
[----:B------:R-:W1:Y:S08]  /*3100*/  MUFU.TANH R67, R67 ;  /* 0x0000004300437308 */ /* 0x000e700000002400 */
[----:B------:R-:W1:Y:S08]  /*3110*/  MUFU.TANH R65, R65 ;  /* 0x0000004100417308 */ /* 0x000e700000002400 */
[----:B------:R1:W1:Y:S08]  /*3120*/  MUFU.TANH R135, R56 ;  /* 0x0000003800877308 */ /* 0x0002700000002400 */
[----:B------:R1:W1:Y:S08]  /*3130*/  MUFU.TANH R133, R57 ;  /* 0x0000003900857308 */ /* 0x0002700000002400 */
[----:B------:R-:W1:Y:S08]  /*3140*/  MUFU.TANH R10, R10 ;  /* 0x0000000a000a7308 */ /* 0x000e700000002400 */
[----:B------:R-:W1:Y:S01]  /*3150*/  MUFU.TANH R8, R8 ;  /* 0x0000000800087308 */ /* 0x000e620000002400 */
[----:B------:R-:W-:Y:S06]  /*3160*/  BAR.SYNC.DEFER_BLOCKING 0x0 ;  /* 0x0000000000007b1d */ /* 0x000fec0000010000 */
[----:B------:R-:W-:Y:S05]  /*3170*/  @!P1 BRA `(.L_x_23) ;  /* 0x0000025000009947 */ /* 0x000fea0003800000 */
[----:B--234-:R-:W-:-:S04]  /*3180*/  ULEA.HI.SX32 UR5, UR18, 0xfffffffe, 0x19 ;  /* 0xfffffffe12057891 */ /* 0x01cfc8000f8fca3f */
        /* <DEDUP_REMOVED lines=13> */
[----:B------:R-:W-:Y:S02]  /*3260*/  IADD3 R20, P4, P2, R20, 0x80, R24 ;  /* 0x0000008014147810 */ /* 0x000fe40007a9e018 */
[----:B------:R-:W-:Y:S01]  /*3270*/  IADD3 R22, P5, R24, UR5, RZ ;  /* 0x0000000518167c10 */ /* 0x000fe2000ffbe0ff */
[----:B------:R-:W-:Y:S01]  /*3280*/  @!PT LDS RZ, [RZ] ;  /* 0x00000000fffff984 */ /* 0x000fe20000000800 */
[----:B------:R-:W-:Y:S01]  /*3290*/  @!PT LDS RZ, [RZ] ;  /* 0x00000000fffff984 */ /* 0x000fe20000000800 */
[----:B------:R-:W-:Y:S01]  /*32a0*/  @!PT LDS RZ, [RZ] ;  /* 0x00000000fffff984 */ /* 0x000fe20000000800 */
[----:B------:R2:W-:Y:S01]  /*32b0*/  LDGSTS.E.BYPASS.LTC128B.128 [R243+0x8100], [R24.64], !P3 ;  /* 0x0810000018f37fae */ /* 0x0005e2000d901d50 */
[----:B------:R-:W-:Y:S02]  /*32c0*/  IADD3.X R21, RZ, UR6, R25, P4, P2 ;  /* 0x00000006ff157c10 */ /* 0x000fe4000a7e4419 */
[----:B------:R-:W-:Y:S01]  /*32d0*/  IADD3.X R23, R25, UR6, RZ, P5, !PT ;  /* 0x0000000619177c10 */ /* 0x000fe2000affe4ff */
[----:B------:R2:W-:Y:S01]  /*32e0*/  LDGSTS.E.BYPASS.LTC128B.128 [R243+0xc100], [R24.64+0x80], !P0 ;  /* 0x0c10008018f37fae */ /* 0x0005e2000c101d50 */
[----:B------:R-:W-:-:S02]  /*32f0*/  IADD3 R18, P2, R22, UR5, RZ ;  /* 0x0000000516127c10 */ /* 0x000fc4000ff5e0ff */
[----:B------:R-:W-:Y:S01]  /*3300*/  IADD3 R16, P5, R22, UR7, RZ ;  /* 0x0000000716107c10 */ /* 0x000fe2000ffbe0ff */
[----:B------:R2:W-:Y:S01]  /*3310*/  LDGSTS.E.BYPASS.LTC128B.128 [R243+0x9100], [R22.64], !P3 ;  /* 0x0910000016f37fae */ /* 0x0005e2000d901d50 */
[C---:B------:R-:W-:Y:S02]  /*3320*/  IADD3.X R19, R23.reuse, UR6, RZ, P2, !PT ;  /* 0x0000000617137c10 */ /* 0x040fe400097fe4ff */
[C---:B------:R-:W-:Y:S01]  /*3330*/  IADD3 R14, P4, R18.reuse, UR5, RZ ;  /* 0x00000005120e7c10 */ /* 0x040fe2000ff9e0ff */
[----:B------:R2:W-:Y:S01]  /*3340*/  LDGSTS.E.BYPASS.LTC128B.128 [R243+0xd100], [R20.64], !P0 ;  /* 0x0d10000014f37fae */ /* 0x0005e2000c101d50 */
[----:B------:R-:W-:Y:S02]  /*3350*/  IADD3 R12, P2, R18, UR7, RZ ;  /* 0x00000007120c7c10 */ /* 0x000fe4000ff5e0ff */
[----:B------:R-:W-:Y:S01]  /*3360*/  IADD3.X R17, R23, UR4, RZ, P5, !PT ;  /* 0x0000000417117c10 */ /* 0x000fe2000affe4ff */
[----:B------:R2:W-:Y:S01]  /*3370*/  LDGSTS.E.BYPASS.LTC128B.128 [R243+0xa100], [R18.64], !P3 ;  /* 0x0a10000012f37fae */ /* 0x0005e2000d901d50 */
[----:B------:R-:W-:-:S02]  /*3380*/  IADD3.X R15, R19, UR6, RZ, P4, !PT ;  /* 0x00000006130f7c10 */ /* 0x000fc4000a7fe4ff */
[----:B------:R-:W-:Y:S01]  /*3390*/  IADD3.X R13, R19, UR4, RZ, P2, !PT ;  /* 0x00000004130d7c10 */ /* 0x000fe200097fe4ff */
[----:B------:R2:W-:Y:S04]  /*33a0*/  LDGSTS.E.BYPASS.LTC128B.128 [R243+0xe100], [R16.64], !P0 ;  /* 0x0e10000010f37fae */ /* 0x0005e8000c101d50 */
[----:B------:R2:W-:Y:S04]  /*33b0*/  LDGSTS.E.BYPASS.LTC128B.128 [R243+0xb100], [R14.64], !P3 ;  /* 0x0b1000000ef37fae */ /* 0x0005e8000d901d50 */
[----:B------:R2:W-:Y:S02]  /*33c0*/  LDGSTS.E.BYPASS.LTC128B.128 [R243+0xf100], [R12.64], !P0 ;  /* 0x0f1000000cf37fae */ /* 0x0005e4000c101d50 */
.L_x_23:
[----:B--234-:R-:W-:Y:S01]  /*33d0*/  LOP3.LUT R113, R113, 0xffffffe0, RZ, 0xc0, !PT ;  /* 0xffffffe071717812 */ /* 0x01cfe200078ec0ff */
[----:B------:R-:W-:Y:S01]  /*33e0*/  IMAD.MOV.U32 R12, RZ, RZ, -0x2 ;  /* 0xfffffffeff0c7424 */ /* 0x000fe200078e00ff */
[----:B------:R-:W0:Y:S01]  /*33f0*/  LDGDEPBAR ;  /* 0x00000000000079af */ /* 0x000e220000000000 */
[----:B------:R-:W-:-:S02]  /*3400*/  IMAD.SHL.U32 R240, R0, 0x2, RZ ;  /* 0x0000000200f07824 */ /* 0x000fc400078e00ff */
[----:B------:R-:W-:Y:S02]  /*3410*/  IMAD.IADD R112, R112, 0x1, -R113 ;  /* 0x0000000170707824 */ /* 0x000fe400078e0a71 */
[--C-:B------:R-:W-:Y:S01]  /*3420*/  IMAD R238, R7, 0x2, R240.reuse ;  /* 0x0000000207ee7824 */ /* 0x100fe200078e02f0 */
[----:B------:R-:W-:Y:S01]  /*3430*/  LDSM.16.MT88.4 R124, [R240+0x100] ;  /* 0x00010000f07c783b */ /* 0x000fe20000004200 */
[C---:B------:R-:W-:Y:S01]  /*3440*/  IMAD R237, R5.reuse, 0x2, R240 ;  /* 0x0000000205ed7824 */ /* 0x040fe200078e02f0 */
[----:B------:R-:W-:Y:S01]  /*3450*/  SHF.R.S32.HI R9, RZ, 0x1f, R112 ;  /* 0x0000001fff097819 */ /* 0x000fe20000011470 */
[----:B------:R-:W-:Y:S01]  /*3460*/  IMAD R236, R5, 0x2, R238 ;  /* 0x0000000205ec7824 */ /* 0x000fe200078e02ee */
[----:B------:R-:W-:Y:S02]  /*3470*/  LDSM.16.MT88.4 R116, [R238+0x100] ;  /* 0x00010000ee74783b */ /* 0x000fe40000004200 */
[----:B------:R-:W-:Y:S02]  /*3480*/  LEA.HI R9, R9, R112, RZ, 0x2 ;  /* 0x0000007009097211 */ /* 0x000fe400078f10ff */
[----:B-1----:R-:W-:Y:S02]  /*3490*/  LDSM.16.MT88.4 R100, [R236+0x100] ;  /* 0x00010000ec64783b */ /* 0x002fe40000004200 */
[----:B------:R-:W-:-:S02]  /*34a0*/  LOP3.LUT R9, R9, 0x7ffffffc, RZ, 0xc0, !PT ;  /* 0x7ffffffc09097812 */ /* 0x000fc400078ec0ff */
[----:B------:R-:W-:Y:S03]  /*34b0*/  LDSM.16.MT88.4 R108, [R237+0x100] ;  /* 0x00010000ed6c783b */ /* 0x000fe60000004200 */
[----:B------:R-:W-:Y:S01]  /*34c0*/  IMAD.IADD R9, R112, 0x1, -R9 ;  /* 0x0000000170097824 */ /* 0x000fe200078e0a09 */
[----:B------:R-:W-:Y:S03]  /*34d0*/  LDSM.16.MT88.4 R92, [R240+0x4100] ;  /* 0x00410000f05c783b */ /* 0x000fe60000004200 */
[----:B------:R-:W-:Y:S01]  /*34e0*/  IMAD R12, R9, R12, UR15 ;  /* 0x0000000f090c7e24 */ /* 0x000fe2000f8e020c */
[----:B------:R-:W-:Y:S04]  /*34f0*/  LDSM.16.MT88.4 R84, [R238+0x4100] ;  /* 0x00410000ee54783b */ /* 0x000fe80000004200 */
[----:B------:R-:W-:-:S02]  /*3500*/  ISETP.GT.AND P6, PT, R12, RZ, PT ;  /* 0x000000ff0c00720c */ /* 0x000fc40003fc4270 */
[C---:B------:R-:W-:Y:S02]  /*3510*/  ISETP.GT.AND P5, PT, R12.reuse, 0x1, PT ;  /* 0x000000010c00780c */ /* 0x040fe40003fa4270 */
[----:B------:R-:W-:Y:S02]  /*3520*/  ISETP.GT.AND P4, PT, R12, 0x8, PT ;  /* 0x000000080c00780c */ /* 0x000fe40003f84270 */
[----:B------:R-:W-:Y:S02]  /*3530*/  FSEL R27, R2, -INF , P6 ;  /* 0xff800000021b7808 */ /* 0x000fe40003000000 */
        /* <DEDUP_REMOVED lines=9> */
[----:B------:R-:W-:Y:S02]  /*35d0*/  ISETP.GT.AND P5, PT, R12, 0x11, PT ;  /* 0x000000110c00780c */ /* 0x000fe40003fa4270 */
[----:B------:R-:W-:Y:S02]  /*35e0*/  FSEL R21, R48, -INF , P6 ;  /* 0xff80000030157808 */ /* 0x000fe40003000000 */
[----:B------:R-:W-:Y:S02]  /*35f0*/  FMNMX.FTZ R6, R45, R6, !PT ;  /* 0x000000062d067209 */ /* 0x000fe40007810000 */
[----:B------:R-:W-:Y:S02]  /*3600*/  FSEL R23, R42, -INF , P4 ;  /* 0xff8000002a177808 */ /* 0x000fe40002000000 */
[----:B------:R-:W-:Y:S02]  /*3610*/  ISETP.GT.AND P4, PT, R12, 0x18, PT ;  /* 0x000000180c00780c */ /* 0x000fe40003f84270 */
[----:B------:R-:W-:-:S02]  /*3620*/  FSEL R49, R49, -INF , P5 ;  /* 0xff80000031317808 */ /* 0x000fc40002800000 */
[----:B------:R-:W-:Y:S02]  /*3630*/  FMNMX.FTZ R6, R21, R6, !PT ;  /* 0x0000000615067209 */ /* 0x000fe40007810000 */
[----:B------:R-:W-:Y:S02]  /*3640*/  FSEL R43, R43, -INF , P2 ;  /* 0xff8000002b2b7808 */ /* 0x000fe40001000000 */
[----:B------:R-:W-:Y:S02]  /*3650*/  ISETP.GT.AND P2, PT, R12, 0x19, PT ;  /* 0x000000190c00780c */ /* 0x000fe40003f44270 */
[----:B------:R-:W-:Y:S02]  /*3660*/  FSEL R19, R60, -INF , P4 ;  /* 0xff8000003c137808 */ /* 0x000fe40002000000 */
[----:B------:R-:W-:Y:S02]  /*3670*/  FMNMX.FTZ R6, R49, R6, !PT ;  /* 0x0000000631067209 */ /* 0x000fe40007810000 */
[----:B------:R-:W-:-:S02]  /*3680*/  FSEL R15, R50, -INF , P6 ;  /* 0xff800000320f7808 */ /* 0x000fc40003000000 */
[C---:B------:R-:W-:Y:S02]  /*3690*/  ISETP.GT.AND P6, PT, R12.reuse, 0x20, PT ;  /* 0x000000200c00780c */ /* 0x040fe40003fc4270 */
[----:B------:R-:W-:Y:S02]  /*36a0*/  FSEL R17, R61, -INF , P2 ;  /* 0xff8000003d117808 */ /* 0x000fe40001000000 */
[----:B------:R-:W-:Y:S02]  /*36b0*/  FMNMX.FTZ R6, R19, R6, !PT ;  /* 0x0000000613067209 */ /* 0x000fe40007810000 */
[----:B------:R-:W-:Y:S02]  /*36c0*/  FSEL R13, R51, -INF , P5 ;  /* 0xff800000330d7808 */ /* 0x000fe40002800000 */
[----:B------:R-:W-:Y:S02]  /*36d0*/  ISETP.GT.AND P5, PT, R12, 0x21, PT ;  /* 0x000000210c00780c */ /* 0x000fe40003fa4270 */
[----:B------:R-:W-:-:S02]  /*36e0*/  FSEL R41, R80, -INF , P6 ;  /* 0xff80000050297808 */ /* 0x000fc40003000000 */
[----:B------:R-:W-:Y:S02]  /*36f0*/  FMNMX.FTZ R6, R17, R6, !PT ;  /* 0x0000000611067209 */ /* 0x000fe40007810000 */
[----:B------:R-:W-:Y:S02]  /*3700*/  FSEL R9, R63, -INF , P2 ;  /* 0xff8000003f097808 */ /* 0x000fe40001000000 */
[----:B------:R-:W-:Y:S02]  /*3710*/  FMNMX.FTZ R14, R4, R25, !PT ;  /* 0x00000019040e7209 */ /* 0x000fe40007810000 */
[----:B------:R-:W-:Y:S02]  /*3720*/  ISETP.GT.AND P2, PT, R12, 0x29, PT ;  /* 0x000000290c00780c */ /* 0x000fe40003f44270 */
[----:B------:R-:W-:Y:S02]  /*3730*/  FSEL R11, R62, -INF , P4 ;  /* 0xff8000003e0b7808 */ /* 0x000fe40002000000 */
[----:B------:R-:W-:-:S02]  /*3740*/  ISETP.GT.AND P4, PT, R12, 0x28, PT ;  /* 0x000000280c00780c */ /* 0x000fc40003f84270 */
[----:B------:R-:W-:Y:S02]  /*3750*/  FSEL R31, R81, -INF , P5 ;  /* 0xff800000511f7808 */ /* 0x000fe40002800000 */
[----:B------:R-:W-:Y:S02]  /*3760*/  FMNMX.FTZ R6, R41, R6, !PT ;  /* 0x0000000629067209 */ /* 0x000fe40007810000 */
[----:B------:R-:W-:Y:S02]  /*3770*/  FMNMX.FTZ R14, R23, R14, !PT ;  /* 0x0000000e170e7209 */ /* 0x000fe40007810000 */
[----:B------:R-:W-:Y:S02]  /*3780*/  FSEL R146, R146, -INF , P2 ;  /* 0xff80000092927808 */ /* 0x000fe40001000000 */
        /* <DEDUP_REMOVED lines=16> */
[----:B------:R-:W-:Y:S01]  /*3890*/  ISETP.GT.AND P4, PT, R12, 0x38, PT ;  /* 0x000000380c00780c */ /* 0x000fe20003f84270 */
[----:B------:R-:W-:Y:S01]  /*38a0*/  LDSM.16.MT88.4 R76, [R237+0x4100] ;  /* 0x00410000ed4c783b */ /* 0x000fe20000004200 */
[----:B------:R-:W-:Y:S02]  /*38b0*/  FSEL R145, R145, -INF , P5 ;  /* 0xff80000091917808 */ /* 0x000fe40002800000 */
[----:B------:R-:W-:Y:S02]  /*38c0*/  FMNMX.FTZ R6, R60, R33, !PT ;  /* 0x000000213c067209 */ /* 0x000fe40007810000 */
[----:B------:R-:W-:-:S02]  /*38d0*/  FMNMX.FTZ R14, R11, R14, !PT ;  /* 0x0000000e0b0e7209 */ /* 0x000fc40007810000 */
[----:B------:R-:W-:Y:S02]  /*38e0*/  FSEL R147, R147, -INF , P4 ;  /* 0xff80000093937808 */ /* 0x000fe40002000000 */
[----:B------:R-:W-:Y:S02]  /*38f0*/  FMNMX.FTZ R6, R145, R6, !PT ;  /* 0x0000000691067209 */ /* 0x000fe40007810000 */
[----:B------:R-:W-:Y:S02]  /*3900*/  FMNMX.FTZ R14, R9, R14, !PT ;  /* 0x0000000e090e7209 */ /* 0x000fe40007810000 */
[----:B------:R-:W-:Y:S02]  /*3910*/  FSEL R64, R32, -INF , P6 ;  /* 0xff80000020407808 */ /* 0x000fe40003000000 */
[----:B------:R-:W-:Y:S02]  /*3920*/  ISETP.GT.AND P6, PT, R12, 0x40, PT ;  /* 0x000000400c00780c */ /* 0x000fe40003fc4270 */
        /* <DEDUP_REMOVED lines=43> */
[C---:B------:R-:W-:Y:S02]  /*3be0*/  ISETP.GT.AND P5, PT, R12.reuse, 0x61, PT ;  /* 0x000000610c00780c */ /* 0x040fe40003fa4270 */
        /* <DEDUP_REMOVED lines=34> */
[----:B------:R-:W-:-:S02]  /*3e10*/  FMNMX.FTZ R6, R135, R6, !PT ;  /* 0x0000000687067209 */ /* 0x000fc40007810000 */
[----:B------:R-:W-:Y:S02]  /*3e20*/  FMNMX.FTZ R12, R157, R14, !PT ;  /* 0x0000000e9d0c7209 */ /* 0x000fe40007810000 */
[----:B------:R-:W-:Y:S02]  /*3e30*/  FMNMX.FTZ R33, R133, R6, !PT ;  /* 0x0000000685217209 */ /* 0x000fe40007810000 */
[----:B------:R-:W-:Y:S02]  /*3e40*/  FMNMX.FTZ R12, R155, R12, !PT ;  /* 0x0000000c9b0c7209 */ /* 0x000fe40007810000 */
[----:B------:R-:W-:Y:S01]  /*3e50*/  FSEL R67, R67, -INF , P6 ;  /* 0xff80000043437808 */ /* 0x000fe20003000000 */
[----:B------:R-:W1:Y:S01]  /*3e60*/  SHFL.BFLY PT, R6, R33, 0x2, 0x1f ;  /* 0x0c401f0021067f89 */ /* 0x000e6200000e0000 */
[----:B------:R-:W-:Y:S02]  /*3e70*/  FMNMX.FTZ R12, R153, R12, !PT ;  /* 0x0000000c990c7209 */ /* 0x000fe40007810000 */
[----:B------:R-:W-:-:S02]  /*3e80*/  FSEL R65, R65, -INF , P5 ;  /* 0xff80000041417808 */ /* 0x000fc40002800000 */
[----:B------:R-:W-:Y:S02]  /*3e90*/  FMNMX.FTZ R12, R149, R12, !PT ;  /* 0x0000000c950c7209 */ /* 0x000fe40007810000 */
[----:B------:R-:W-:Y:S02]  /*3ea0*/  FSEL R63, R10, -INF , P4 ;  /* 0xff8000000a3f7808 */ /* 0x000fe40002000000 */
[----:B------:R-:W-:Y:S02]  /*3eb0*/  FMNMX.FTZ R12, R67, R12, !PT ;  /* 0x0000000c430c7209 */ /* 0x000fe40007810000 */
[----:B------:R-:W-:Y:S02]  /*3ec0*/  FSEL R61, R8, -INF , P2 ;  /* 0xff800000083d7808 */ /* 0x000fe40001000000 */
[----:B------:R-:W-:-:S04]  /*3ed0*/  FMNMX.FTZ R10, R65, R12, !PT ;  /* 0x0000000c410a7209 */ /* 0x000fc80007810000 */
        /* <DEDUP_REMOVED lines=13> */
[--C-:B------:R-:W-:Y:S02]  /*3fb0*/  FFMA.FTZ R55, R35, c[0x0][0x2d0], -R58.reuse ;  /* 0x0000b40023377a23 */ /* 0x100fe4000001083a */
[--C-:B------:R-:W-:Y:S01]  /*3fc0*/  FFMA.FTZ R48, R45, c[0x0][0x2d0], -R58.reuse ;  /* 0x0000b4002d307a23 */ /* 0x100fe2000001083a */
[----:B------:R-:W-:Y:S01]  /*3fd0*/  MUFU.EX2 R52, R52 ;  /* 0x0000003400347308 */ /* 0x000fe20000000800 */
[--C-:B------:R-:W-:Y:S01]  /*3fe0*/  FFMA.FTZ R46, R49, c[0x0][0x2d0], -R58.reuse ;  /* 0x0000b400312e7a23 */ /* 0x100fe2000001083a */
[----:B-1----:R-:W-:Y:S01]  /*3ff0*/  FMNMX.FTZ R3, R33, R6, !PT ;  /* 0x0000000621037209 */ /* 0x002fe20007810000 */
[--C-:B------:R-:W-:Y:S01]  /*4000*/  FFMA.FTZ R53, R21, c[0x0][0x2d0], -R58.reuse ;  /* 0x0000b40015357a23 */ /* 0x100fe2000001083a */
[----:B------:R-:W-:Y:S01]  /*4010*/  LDSM.16.MT88.4 R32, [R238+0x4900] ;  /* 0x00490000ee20783b */ /* 0x000fe20000004200 */
[--C-:B------:R-:W-:Y:S01]  /*4020*/  FFMA.FTZ R49, R19, c[0x0][0x2d0], -R58.reuse ;  /* 0x0000b40013317a23 */ /* 0x100fe2000001083a */
[C---:B------:R-:W-:Y:S01]  /*4030*/  FSETP.NEU.FTZ.AND P2, PT, R3.reuse, -INF , PT ;  /* 0xff8000000300780b */ /* 0x040fe20003f5d000 */
[----:B------:R-:W-:Y:S01]  /*4040*/  FMUL.FTZ R56, R3, c[0x0][0x2d0] ;  /* 0x0000b40003387a20 */ /* 0x000fe20000410000 */
[----:B------:R-:W1:Y:S01]  /*4050*/  MUFU.EX2 R57, R57 ;  /* 0x0000003900397308 */ /* 0x000e620000000800 */
[----:B------:R-:W-:-:S02]  /*4060*/  FFMA.FTZ R42, R17, c[0x0][0x2d0], -R58 ;  /* 0x0000b400112a7a23 */ /* 0x000fc4000001083a */
[----:B------:R-:W-:Y:S01]  /*4070*/  LDSM.16.MT88.4 R16, [R237+0x900] ;  /* 0x00090000ed10783b */ /* 0x000fe20000004200 */
[----:B------:R-:W-:Y:S01]  /*4080*/  FSEL R56, R56, RZ, P2 ;  /* 0x000000ff38387208 */ /* 0x000fe20001000000 */
[--C-:B------:R-:W-:Y:S02]  /*4090*/  FFMA.FTZ R45, R41, c[0x0][0x2d0], -R58.reuse ;  /* 0x0000b400292d7a23 */ /* 0x100fe4000001083a */
[----:B------:R-:W-:Y:S01]  /*40a0*/  FFMA.FTZ R38, R31, c[0x0][0x2d0], -R58 ;  /* 0x0000b4001f267a23 */ /* 0x000fe2000001083a */
[----:B------:R-:W-:Y:S01]  /*40b0*/  MUFU.EX2 R55, R55 ;  /* 0x0000003700377308 */ /* 0x000fe20000000800 */
[--C-:B------:R-:W-:Y:S02]  /*40c0*/  FFMA.FTZ R59, R4, c[0x0][0x2d0], -R56.reuse ;  /* 0x0000b400043b7a23 */ /* 0x100fe40000010838 */
[--C-:B------:R-:W-:Y:S01]  /*40d0*/  FFMA.FTZ R54, R25, c[0x0][0x2d0], -R56.reuse ;  /* 0x0000b40019367a23 */ /* 0x100fe20000010838 */
[----:B------:R-:W2:Y:S01]  /*40e0*/  LDSM.16.MT88.4 R4, [R236+0x4100] ;  /* 0x00410000ec04783b */ /* 0x000ea20000004200 */
[----:B------:R-:W-:-:S02]  /*40f0*/  FFMA.FTZ R51, R23, c[0x0][0x2d0], -R56 ;  /* 0x0000b40017337a23 */ /* 0x000fc40000010838 */
[--C-:B------:R-:W-:Y:S01]  /*4100*/  FFMA.FTZ R50, R43, c[0x0][0x2d0], -R56.reuse ;  /* 0x0000b4002b327a23 */ /* 0x100fe20000010838 */
[----:B------:R-:W3:Y:S01]  /*4110*/  MUFU.EX2 R48, R48 ;  /* 0x0000003000307308 */ /* 0x000ee20000000800 */
[--C-:B------:R-:W-:Y:S01]  /*4120*/  FFMA.FTZ R47, R15, c[0x0][0x2d0], -R56.reuse ;  /* 0x0000b4000f2f7a23 */ /* 0x100fe20000010838 */
[----:B-1----:R-:W-:Y:S01]  /*4130*/  F2FP.BF16.PACK_AB R68, R52, R57 ;  /* 0x000000393444723e */ /* 0x002fe200000010ff */
[--C-:B------:R-:W-:Y:S01]  /*4140*/  FFMA.FTZ R44, R13, c[0x0][0x2d0], -R56.reuse ;  /* 0x0000b4000d2c7a23 */ /* 0x100fe20000010838 */
[----:B------:R-:W-:Y:S01]  /*4150*/  LDSM.16.MT88.4 R24, [R240+0x900] ;  /* 0x00090000f018783b */ /* 0x000fe20000004200 */
[--C-:B------:R-:W-:Y:S02]  /*4160*/  FFMA.FTZ R43, R11, c[0x0][0x2d0], -R56.reuse ;  /* 0x0000b4000b2b7a23 */ /* 0x100fe40000010838 */
[----:B------:R-:W-:Y:S01]  /*4170*/  FFMA.FTZ R40, R9, c[0x0][0x2d0], -R56 ;  /* 0x0000b40009287a23 */ /* 0x000fe20000010838 */
[----:B------:R-:W-:Y:S01]  /*4180*/  MUFU.EX2 R59, R59 ;  /* 0x0000003b003b7308 */ /* 0x000fe20000000800 */
[----:B------:R-:W1:Y:S01]  /*4190*/  LDSM.16.MT88.4 R12, [R236+0x900] ;  /* 0x00090000ec0c783b */ /* 0x000e620000004200 */
[----:B------:R-:W-:-:S02]  /*41a0*/  FFMA.FTZ R41, R29, c[0x0][0x2d0], -R58 ;  /* 0x0000b4001d297a23 */ /* 0x000fc4000001083a */
[----:B------:R-:W-:Y:S01]  /*41b0*/  FFMA.FTZ R2, R2, c[0x0][0x2d0], -R58 ;  /* 0x0000b40002027a23 */ /* 0x000fe2000001083a */
[----:B------:R-:W4:Y:S01]  /*41c0*/  LDSM.16.MT88.4 R8, [R240+0x4900] ;  /* 0x00490000f008783b */ /* 0x000f220000004200 */
[--C-:B------:R-:W-:Y:S02]  /*41d0*/  FFMA.FTZ R39, R39, c[0x0][0x2d0], -R56.reuse ;  /* 0x0000b40027277a23 */ /* 0x100fe40000010838 */
[----:B------:R-:W5:Y:S01]  /*41e0*/  MUFU.EX2 R54, R54 ;  /* 0x0000003600367308 */ /* 0x000f620000000800 */
[----:B---3--:R-:W-:Y:S01]  /*41f0*/  F2FP.BF16.PACK_AB R70, R48, R55 ;  /* 0x000000373046723e */ /* 0x008fe200000010ff */
[----:B------:R-:W-:Y:S01]  /*4200*/  LDSM.16.MT88.4 R20, [R238+0x900] ;  /* 0x00090000ee14783b */ /* 0x000fe20000004200 */
[--C-:B------:R-:W-:Y:S02]  /*4210*/  FFMA.FTZ R36, R36, c[0x0][0x2d0], -R56.reuse ;  /* 0x0000b40024247a23 */ /* 0x100fe40000010838 */
[--C-:B------:R-:W-:Y:S01]  /*4220*/  FFMA.FTZ R37, R37, c[0x0][0x2d0], -R56.reuse ;  /* 0x0000b40025257a23 */ /* 0x100fe20000010838 */
[----:B------:R-:W-:Y:S01]  /*4230*/  LDSM.16.MT88.4 R28, [R237+0x4900] ;  /* 0x00490000ed1c783b */ /* 0x000fe20000004200 */
[----:B------:R-:W-:Y:S01]  /*4240*/  FFMA.FTZ R0, R146, c[0x0][0x2d0], -R56 ;  /* 0x0000b40092007a23 */ /* 0x000fe20000010838 */
[----:B------:R-:W-:Y:S01]  /*4250*/  MUFU.EX2 R51, R51 ;  /* 0x0000003300337308 */ /* 0x000fe20000000800 */
[----:B------:R-:W-:-:S02]  /*4260*/  FFMA.FTZ R60, R60, c[0x0][0x2d0], -R58 ;  /* 0x0000b4003c3c7a23 */ /* 0x000fc4000001083a */
[--C-:B------:R-:W-:Y:S02]  /*4270*/  FFMA.FTZ R145, R145, c[0x0][0x2d0], -R58.reuse ;  /* 0x0000b40091917a23 */ /* 0x100fe4000001083a */
[--C-:B------:R-:W-:Y:S02]  /*4280*/  FFMA.FTZ R147, R147, c[0x0][0x2d0], -R58.reuse ;  /* 0x0000b40093937a23 */ /* 0x100fe4000001083a */
[----:B------:R-:W-:Y:S01]  /*4290*/  FFMA.FTZ R62, R62, c[0x0][0x2d0], -R58 ;  /* 0x0000b4003e3e7a23 */ /* 0x000fe2000001083a */
[----:B------:R-:W3:Y:S01]  /*42a0*/  MUFU.EX2 R50, R50 ;  /* 0x0000003200327308 */ /* 0x000ee20000000800 */
[----:B-----5:R-:W-:Y:S01]  /*42b0*/  F2FP.BF16.PACK_AB R69, R54, R59 ;  /* 0x0000003b3645723e */ /* 0x020fe200000010ff */
[--C-:B------:R-:W-:Y:S02]  /*42c0*/  FFMA.FTZ R64, R64, c[0x0][0x2d0], -R56.reuse ;  /* 0x0000b40040407a23 */ /* 0x100fe40000010838 */
[--C-:B------:R-:W-:Y:S02]  /*42d0*/  FFMA.FTZ R151, R151, c[0x0][0x2d0], -R56.reuse ;  /* 0x0000b40097977a23 */ /* 0x100fe40000010838 */
[----:B------:R-:W-:-:S02]  /*42e0*/  FFMA.FTZ R144, R144, c[0x0][0x2d0], -R56 ;  /* 0x0000b40090907a23 */ /* 0x000fc40000010838 */
[----:B------:R-:W-:Y:S01]  /*42f0*/  MUFU.EX2 R53, R53 ;  /* 0x0000003500357308 */ /* 0x000fe20000000800 */
[--C-:B------:R-:W-:Y:S02]  /*4300*/  FFMA.FTZ R167, R167, c[0x0][0x2d0], -R58.reuse ;  /* 0x0000b400a7a77a23 */ /* 0x100fe4000001083a */
[----:B------:R-:W-:Y:S02]  /*4310*/  FFMA.FTZ R66, R66, c[0x0][0x2d0], -R58 ;  /* 0x0000b40042427a23 */ /* 0x000fe4000001083a */
[--C-:B------:R-:W-:Y:S02]  /*4320*/  FFMA.FTZ R169, R169, c[0x0][0x2d0], -R56.reuse ;  /* 0x0000b400a9a97a23 */ /* 0x100fe40000010838 */
[----:B------:R-:W-:Y:S01]  /*4330*/  FFMA.FTZ R197, R197, c[0x0][0x2d0], -R56 ;  /* 0x0000b400c5c57a23 */ /* 0x000fe20000010838 */
[----:B---3--:R-:W-:Y:S01]  /*4340*/  F2FP.BF16.PACK_AB R71, R50, R51 ;  /* 0x000000333247723e */ /* 0x008fe200000010ff */
[----:B------:R-:W3:Y:S01]  /*4350*/  MUFU.EX2 R46, R46 ;  /* 0x0000002e002e7308 */ /* 0x000ee20000000800 */
[----:B------:R-:W-:-:S02]  /*4360*/  FFMA.FTZ R209, R209, c[0x0][0x2d0], -R58 ;  /* 0x0000b400d1d17a23 */ /* 0x000fc4000001083a */
[----:B------:R-:W-:Y:S02]  /*4370*/  FFMA.FTZ R205, R205, c[0x0][0x2d0], -R58 ;  /* 0x0000b400cdcd7a23 */ /* 0x000fe4000001083a */
[--C-:B------:R-:W-:Y:S01]  /*4380*/  FFMA.FTZ R146, R203, c[0x0][0x2d0], -R56.reuse ;  /* 0x0000b400cb927a23 */ /* 0x100fe20000010838 */
[C---:B------:R-:W-:Y:S01]  /*4390*/  HMMA.16816.F32.BF16 R104, R68.reuse, R100, RZ ;  /* 0x000000644468723c */ /* 0x040fe200000418ff */
[--C-:B------:R-:W-:Y:S01]  /*43a0*/  FFMA.FTZ R201, R201, c[0x0][0x2d0], -R56.reuse ;  /* 0x0000b400c9c97a23 */ /* 0x100fe20000010838 */
[----:B------:R-:W-:Y:S01]  /*43b0*/  MUFU.EX2 R49, R49 ;  /* 0x0000003100317308 */ /* 0x000fe20000000800 */
[--C-:B------:R-:W-:Y:S02]  /*43c0*/  FFMA.FTZ R148, R199, c[0x0][0x2d0], -R56.reuse ;  /* 0x0000b400c7947a23 */ /* 0x100fe40000010838 */
[----:B------:R-:W-:Y:S02]  /*43d0*/  FFMA.FTZ R171, R171, c[0x0][0x2d0], -R56 ;  /* 0x0000b400abab7a23 */ /* 0x000fe40000010838 */
[--C-:B------:R-:W-:Y:S01]  /*43e0*/  FFMA.FTZ R150, R165, c[0x0][0x2d0], -R58.reuse ;  /* 0x0000b400a5967a23 */ /* 0x100fe2000001083a */
[----:B------:R-:W-:Y:S01]  /*43f0*/  HMMA.16816.F32.BF16 R100, R68, R102, RZ ;  /* 0x000000664464723c */ /* 0x000fe200000418ff */
[--C-:B------:R-:W-:Y:S01]  /*4400*/  FFMA.FTZ R163, R163, c[0x0][0x2d0], -R58.reuse ;  /* 0x0000b400a3a37a23 */ /* 0x100fe2000001083a */
[----:B------:R-:W-:Y:S01]  /*4410*/  MUFU.EX2 R42, R42 ;  /* 0x0000002a002a7308 */ /* 0x000fe20000000800 */
        /* <DEDUP_REMOVED lines=8> */
[----:B------:R-:W-:Y:S01]  /*44a0*/  FADD.FTZ R54, R59, R54 ;  /* 0x000000363b367221 */ /* 0x000fe20000010000 */
[----:B------:R-:W-:Y:S01]  /*44b0*/  HMMA.16816.F32.BF16 R120, R68, R116, RZ ;  /* 0x000000744478723c */ /* 0x000fe200000418ff */
[----:B------:R-:W-:Y:S01]  /*44c0*/  FADD.FTZ R52, R57, R52 ;  /* 0x0000003439347221 */ /* 0x000fe20000010000 */
[----:B------:R-:W5:Y:S01]  /*44d0*/  MUFU.EX2 R44, R44 ;  /* 0x0000002c002c7308 */ /* 0x000f620000000800 */
[----:B------:R-:W-:-:S02]  /*44e0*/  FADD.FTZ R51, R51, R54 ;  /* 0x0000003633337221 */ /* 0x000fc40000010000 */
[----:B------:R-:W-:Y:S02]  /*44f0*/  FADD.FTZ R55, R55, R52 ;  /* 0x0000003437377221 */ /* 0x000fe40000010000 */
[----:B------:R-:W-:Y:S01]  /*4500*/  FADD.FTZ R50, R50, R51 ;  /* 0x0000003332327221 */ /* 0x000fe20000010000 */
[C---:B------:R-:W-:Y:S01]  /*4510*/  HMMA.16816.F32.BF16 R112, R68.reuse, R108, RZ ;  /* 0x0000006c4470723c */ /* 0x040fe200000418ff */
[----:B------:R-:W-:Y:S01]  /*4520*/  FADD.FTZ R48, R48, R55 ;  /* 0x0000003730307221 */ /* 0x000fe20000010000 */
[----:B------:R-:W-:Y:S06]  /*4530*/  MUFU.EX2 R43, R43 ;  /* 0x0000002b002b7308 */ /* 0x000fec0000000800 */
[C---:B------:R-:W-:Y:S02]  /*4540*/  HMMA.16816.F32.BF16 R96, R68.reuse, R92, RZ ;  /* 0x0000005c4460723c */ /* 0x040fe400000418ff */
[----:B------:R-:W1:Y:S06]  /*4550*/  MUFU.EX2 R40, R40 ;  /* 0x0000002800287308 */ /* 0x000e6c0000000800 */
[C---:B------:R-:W-:Y:S02]  /*4560*/  HMMA.16816.F32.BF16 R88, R68.reuse, R84, RZ ;  /* 0x000000544458723c */ /* 0x040fe400000418ff */
        /* <DEDUP_REMOVED lines=15> */
[C---:B--2---:R-:W-:Y:S02]  /*4660*/  HMMA.16816.F32.BF16 R72, R68.reuse, R4, RZ ;  /* 0x000000044448723c */ /* 0x044fe400000418ff */
[----:B------:R-:W-:Y:S05]  /*4670*/  MUFU.EX2 R60, R60 ;  /* 0x0000003c003c7308 */ /* 0x000fea0000000800 */
[----:B---3--:R-:W-:Y:S01]  /*4680*/  F2FP.BF16.PACK_AB R4, R46, R53 ;  /* 0x000000352e04723e */ /* 0x008fe200000010ff */
[----:B------:R-:W-:Y:S01]  /*4690*/  HMMA.16816.F32.BF16 R68, R68, R6, RZ ;  /* 0x000000064444723c */ /* 0x000fe200000418ff */
[----:B-----5:R-:W-:Y:S01]  /*46a0*/  F2FP.BF16.PACK_AB R5, R44, R47 ;  /* 0x0000002f2c05723e */ /* 0x020fe200000010ff */
[----:B------:R-:W2:Y:S01]  /*46b0*/  MUFU.EX2 R145, R145 ;  /* 0x0000009100917308 */ /* 0x000ea20000000800 */
[----:B------:R-:W-:-:S02]  /*46c0*/  FADD.FTZ R47, R47, R50 ;  /* 0x000000322f2f7221 */ /* 0x000fc40000010000 */
[----:B------:R-:W-:Y:S02]  /*46d0*/  FADD.FTZ R53, R53, R48 ;  /* 0x0000003035357221 */ /* 0x000fe40000010000 */
[----:B------:R-:W-:Y:S01]  /*46e0*/  F2FP.BF16.PACK_AB R6, R42, R49 ;  /* 0x000000312a06723e */ /* 0x000fe200000010ff */
[----:B------:R-:W-:Y:S01]  /*46f0*/  FADD.FTZ R44, R44, R47 ;  /* 0x0000002f2c2c7221 */ /* 0x000fe20000010000 */
[----:B-1----:R-:W-:Y:S01]  /*4700*/  F2FP.BF16.PACK_AB R7, R40, R43 ;  /* 0x0000002b2807723e */ /* 0x002fe200000010ff */
[----:B------:R-:W-:Y:S01]  /*4710*/  MUFU.EX2 R147, R147 ;  /* 0x0000009300937308 */ /* 0x000fe20000000800 */
[----:B------:R-:W-:Y:S02]  /*4720*/  FADD.FTZ R46, R46, R53 ;  /* 0x000000352e2e7221 */ /* 0x000fe40000010000 */
[----:B------:R-:W-:Y:S02]  /*4730*/  FADD.FTZ R43, R43, R44 ;  /* 0x0000002c2b2b7221 */ /* 0x000fe40000010000 */
[----:B------:R-:W-:Y:S01]  /*4740*/  FADD.FTZ R49, R49, R46 ;  /* 0x0000002e31317221 */ /* 0x000fe20000010000 */
[----:B------:R-:W-:Y:S01]  /*4750*/  HMMA.16816.F32.BF16 R104, R4, R12, R104 ;  /* 0x0000000c0468723c */ /* 0x000fe20000041868 */
[----:B------:R-:W-:Y:S01]  /*4760*/  FADD.FTZ R40, R40, R43 ;  /* 0x0000002b28287221 */ /* 0x000fe20000010000 */
[----:B------:R-:W1:Y:S01]  /*4770*/  MUFU.EX2 R62, R62 ;  /* 0x0000003e003e7308 */ /* 0x000e620000000800 */
[----:B------:R-:W-:-:S05]  /*4780*/  FADD.FTZ R42, R42, R49 ;  /* 0x000000312a2a7221 */ /* 0x000fca0000010000 */
[C---:B------:R-:W-:Y:S01]  /*4790*/  HMMA.16816.F32.BF16 R100, R4.reuse, R14, R100 ;  /* 0x0000000e0464723c */ /* 0x040fe20000041864 */
[----:B------:R-:W3:Y:S01]  /*47a0*/  LDSM.16.MT88.4 R12, [R236+0x4900] ;  /* 0x00490000ec0c783b */ /* 0x000ee20000004200 */
[----:B------:R-:W-:Y:S06]  /*47b0*/  MUFU.EX2 R64, R64 ;  /* 0x0000004000407308 */ /* 0x000fec0000000800 */
[C---:B----4-:R-:W-:Y:S02]  /*47c0*/  HMMA.16816.F32.BF16 R96, R4.reuse, R8, R96 ;  /* 0x000000080460723c */ /* 0x050fe40000041860 */
[----:B------:R-:W4:Y:S06]  /*47d0*/  MUFU.EX2 R151, R151 ;  /* 0x0000009700977308 */ /* 0x000f2c0000000800 */
[C---:B------:R-:W-:Y:S01]  /*47e0*/  HMMA.16816.F32.BF16 R92, R4.reuse, R10, R92 ;  /* 0x0000000a045c723c */ /* 0x040fe2000004185c */
[----:B------:R-:W5:Y:S01]  /*47f0*/  LDSM.16.MT88.4 R8, [R236+0x1100] ;  /* 0x00110000ec08783b */ /* 0x000f620000004200 */
[----:B------:R-:W-:Y:S06]  /*4800*/  MUFU.EX2 R167, R167 ;  /* 0x000000a700a77308 */ /* 0x000fec0000000800 */
[C---:B------:R-:W-:Y:S02]  /*4810*/  HMMA.16816.F32.BF16 R112, R4.reuse, R16, R112 ;  /* 0x000000100470723c */ /* 0x040fe40000041870 */
[----:B------:R-:W-:Y:S06]  /*4820*/  MUFU.EX2 R66, R66 ;  /* 0x0000004200427308 */ /* 0x000fec0000000800 */
[C---:B------:R-:W-:Y:S01]  /*4830*/  HMMA.16816.F32.BF16 R108, R4.reuse, R18, R108 ;  /* 0x00000012046c723c */ /* 0x040fe2000004186c */
[----:B------:R-:W1:Y:S01]  /*4840*/  LDSM.16.MT88.4 R16, [R237+0x1100] ;  /* 0x00110000ed10783b */ /* 0x000e620000004200 */
[----:B------:R-:W-:Y:S06]  /*4850*/  MUFU.EX2 R169, R169 ;  /* 0x000000a900a97308 */ /* 0x000fec0000000800 */
[C---:B------:R-:W-:Y:S02]  /*4860*/  HMMA.16816.F32.BF16 R88, R4.reuse, R32, R88 ;  /* 0x000000200458723c */ /* 0x040fe40000041858 */
[----:B------:R-:W-:Y:S06]  /*4870*/  MUFU.EX2 R197, R197 ;  /* 0x000000c500c57308 */ /* 0x000fec0000000800 */
[C---:B---3--:R-:W-:Y:S02]  /*4880*/  HMMA.16816.F32.BF16 R72, R4.reuse, R12, R72 ;  /* 0x0000000c0448723c */ /* 0x048fe40000041848 */
[----:B------:R-:W-:Y:S06]  /*4890*/  MUFU.EX2 R209, R209 ;  /* 0x000000d100d17308 */ /* 0x000fec0000000800 */
[C---:B------:R-:W-:Y:S01]  /*48a0*/  HMMA.16816.F32.BF16 R68, R4.reuse, R14, R68 ;  /* 0x0000000e0444723c */ /* 0x040fe20000041844 */
[----:B------:R-:W3:Y:S01]  /*48b0*/  LDSM.16.MT88.4 R12, [R240+0x5100] ;  /* 0x00510000f00c783b */ /* 0x000ee20000004200 */
[----:B------:R-:W-:Y:S06]  /*48c0*/  MUFU.EX2 R205, R205 ;  /* 0x000000cd00cd7308 */ /* 0x000fec0000000800 */
[C---:B------:R-:W-:Y:S01]  /*48d0*/  HMMA.16816.F32.BF16 R84, R4.reuse, R34, R84 ;  /* 0x000000220454723c */ /* 0x040fe20000041854 */
[----:B------:R-:W1:Y:S01]  /*48e0*/  LDSM.16.MT88.4 R32, [R238+0x5100] ;  /* 0x00510000ee20783b */ /* 0x000e620000004200 */
        /* <DEDUP_REMOVED lines=13> */
[----:B------:R-:W-:Y:S01]  /*49c0*/  HMMA.16816.F32.BF16 R76, R4, R30, R76 ;  /* 0x0000001e044c723c */ /* 0x000fe2000004184c */
[----:B------:R-:W2:Y:S01]  /*49d0*/  LDSM.16.MT88.4 R28, [R237+0x5100] ;  /* 0x00510000ed1c783b */ /* 0x000ea20000004200 */
[----:B------:R-:W-:Y:S05]  /*49e0*/  MUFU.EX2 R152, R152 ;  /* 0x0000009800987308 */ /* 0x000fea0000000800 */
[----:B------:R-:W-:Y:S01]  /*49f0*/  F2FP.BF16.PACK_AB R4, R38, R45 ;  /* 0x0000002d2604723e */ /* 0x000fe200000010ff */
[----:B------:R-:W-:Y:S01]  /*4a00*/  FADD.FTZ R45, R45, R42 ;  /* 0x0000002a2d2d7221 */ /* 0x000fe20000010000 */
[----:B------:R-:W-:Y:S01]  /*4a10*/  F2FP.BF16.PACK_AB R6, R2, R41 ;  /* 0x000000290206723e */ /* 0x000fe200000010ff */
[----:B------:R-:W-:Y:S01]  /*4a20*/  MUFU.EX2 R159, R159 ;  /* 0x0000009f009f7308 */ /* 0x000fe20000000800 */
[----:B------:R-:W-:Y:S01]  /*4a30*/  F2FP.BF16.PACK_AB R5, R36, R39 ;  /* 0x000000272405723e */ /* 0x000fe200000010ff */
[----:B------:R-:W-:Y:S01]  /*4a40*/  FADD.FTZ R39, R39, R40 ;  /* 0x0000002827277221 */ /* 0x000fe20000010000 */
[----:B------:R-:W-:Y:S01]  /*4a50*/  F2FP.BF16.PACK_AB R7, R0, R37 ;  /* 0x000000250007723e */ /* 0x000fe200000010ff */
[----:B------:R-:W-:-:S02]  /*4a60*/  FADD.FTZ R38, R38, R45 ;  /* 0x0000002d26267221 */ /* 0x000fc40000010000 */
[----:B------:R-:W-:Y:S02]  /*4a70*/  FADD.FTZ R36, R36, R39 ;  /* 0x0000002724247221 */ /* 0x000fe40000010000 */
[----:B------:R-:W-:Y:S01]  /*4a80*/  MUFU.EX2 R154, R154 ;  /* 0x0000009a009a7308 */ /* 0x000fe20000000800 */
[----:B------:R-:W-:Y:S01]  /*4a90*/  FADD.FTZ R41, R41, R38 ;  /* 0x0000002629297221 */ /* 0x000fe20000010000 */
[----:B-----5:R-:W-:Y:S03]  /*4aa0*/  HMMA.16816.F32.BF16 R104, R4, R8, R104 ;  /* 0x000000080468723c */ /* 0x020fe60000041868 */
[----:B------:R-:W-:-:S03]  /*4ab0*/  FADD.FTZ R41, R2, R41 ;  /* 0x0000002902297221 */ /* 0x000fc60000010000 */
[----:B------:R-:W-:Y:S02]  /*4ac0*/  MUFU.EX2 R155, R155 ;  /* 0x0000009b009b7308 */ /* 0x000fe40000000800 */
[C---:B------:R-:W-:Y:S01]  /*4ad0*/  HMMA.16816.F32.BF16 R100, R4.reuse, R10, R100 ;  /* 0x0000000a0464723c */ /* 0x040fe20000041864 */
[----:B------:R-:W5:Y:S05]  /*4ae0*/  LDSM.16.MT88.4 R8, [R236+0x5100] ;  /* 0x00510000ec08783b */ /* 0x000f6a0000004200 */
[----:B------:R-:W-:Y:S02]  /*4af0*/  MUFU.EX2 R153, R153 ;  /* 0x0000009900997308 */ /* 0x000fe40000000800 */
[C---:B-1----:R-:W-:Y:S06]  /*4b00*/  HMMA.16816.F32.BF16 R112, R4.reuse, R16, R112 ;  /* 0x000000100470723c */ /* 0x042fec0000041870 */
[----:B------:R-:W-:Y:S02]  /*4b10*/  MUFU.EX2 R156, R156 ;  /* 0x0000009c009c7308 */ /* 0x000fe40000000800 */
[C---:B------:R-:W-:Y:S01]  /*4b20*/  HMMA.16816.F32.BF16 R108, R4.reuse, R18, R108 ;  /* 0x00000012046c723c */ /* 0x040fe2000004186c */
[----:B------:R-:W1:Y:S07]  /*4b30*/  LDSM.16.MT88.4 R16, [R237+0x1900] ;  /* 0x00190000ed10783b */ /* 0x000e6e0000004200 */
[C---:B---3--:R-:W-:Y:S08]  /*4b40*/  HMMA.16816.F32.BF16 R96, R4.reuse, R12, R96 ;  /* 0x0000000c0460723c */ /* 0x048ff00000041860 */
[C---:B------:R-:W-:Y:S01]  /*4b50*/  HMMA.16816.F32.BF16 R92, R4.reuse, R14, R92 ;  /* 0x0000000e045c723c */ /* 0x040fe2000004185c */
[----:B------:R-:W3:Y:S07]  /*4b60*/  LDSM.16.MT88.4 R12, [R236+0x1900] ;  /* 0x00190000ec0c783b */ /* 0x000eee0000004200 */
[C---:B------:R-:W-:Y:S01]  /*4b70*/  HMMA.16816.F32.BF16 R88, R4.reuse, R32, R88 ;  /* 0x000000200458723c */ /* 0x040fe20000041858 */
[----:B------:R1:W-:Y:S06]  /*4b80*/  MUFU.EX2 R32, R144 ;  /* 0x0000009000207308 */ /* 0x0003ec0000000800 */
[----:B------:R-:W-:Y:S01]  /*4b90*/  FFMA.FTZ R33, R142, c[0x0][0x2d0], -R56 ;  /* 0x0000b4008e217a23 */ /* 0x000fe20000010838 */
[----:B------:R-:W-:Y:S01]  /*4ba0*/  HMMA.16816.F32.BF16 R128, R4, R24, R128 ;  /* 0x000000180480723c */ /* 0x000fe20000041880 */
[----:B------:R-:W-:-:S04]  /*4bb0*/  FFMA.FTZ R142, R211, c[0x0][0x2d0], -R58 ;  /* 0x0000b400d38e7a23 */ /* 0x000fc8000001083a */
[----:B------:R-:W2:Y:S03]  /*4bc0*/  MUFU.EX2 R33, R33 ;  /* 0x0000002100217308 */ /* 0x000ea60000000800 */
[----:B------:R-:W-:Y:S01]  /*4bd0*/  HMMA.16816.F32.BF16 R124, R4, R26, R124 ;  /* 0x0000001a047c723c */ /* 0x000fe2000004187c */
[----:B------:R-:W-:Y:S01]  /*4be0*/  LDSM.16.MT88.4 R24, [R240+0x1900] ;  /* 0x00190000f018783b */ /* 0x000fe20000004200 */
[----:B-1----:R-:W-:-:S03]  /*4bf0*/  FFMA.FTZ R144, R207, c[0x0][0x2d0], -R58 ;  /* 0x0000b400cf907a23 */ /* 0x002fc6000001083a */
[----:B------:R-:W-:Y:S03]  /*4c00*/  MUFU.EX2 R142, R142 ;  /* 0x0000008e008e7308 */ /* 0x000fe60000000800 */
[C---:B------:R-:W-:Y:S05]  /*4c10*/  HMMA.16816.F32.BF16 R120, R4.reuse, R20, R120 ;  /* 0x000000140478723c */ /* 0x040fea0000041878 */
[----:B------:R-:W-:Y:S03]  /*4c20*/  MUFU.EX2 R144, R144 ;  /* 0x0000009000907308 */ /* 0x000fe60000000800 */
[C---:B------:R-:W-:Y:S01]  /*4c30*/  HMMA.16816.F32.BF16 R116, R4.reuse, R22, R116 ;  /* 0x000000160474723c */ /* 0x040fe20000041874 */
[----:B------:R-:W1:Y:S07]  /*4c40*/  LDSM.16.MT88.4 R20, [R238+0x1900] ;  /* 0x00190000ee14783b */ /* 0x000e6e0000004200 */
[C---:B------:R-:W-:Y:S07]  /*4c50*/  HMMA.16816.F32.BF16 R84, R4.reuse, R34, R84 ;  /* 0x000000220454723c */ /* 0x040fee0000041854 */
[--C-:B------:R-:W-:Y:S01]  /*4c60*/  FFMA.FTZ R34, R140, c[0x0][0x2d0], -R58.reuse ;  /* 0x0000b4008c227a23 */ /* 0x100fe2000001083a */
[----:B--2---:R-:W-:Y:S01]  /*4c70*/  HMMA.16816.F32.BF16 R80, R4, R28, R80 ;  /* 0x0000001c0450723c */ /* 0x004fe20000041850 */
[----:B------:R-:W-:-:S02]  /*4c80*/  FFMA.FTZ R35, R134, c[0x0][0x2d0], -R58 ;  /* 0x0000b40086237a23 */ /* 0x000fc4000001083a */
[--C-:B------:R-:W-:Y:S02]  /*4c90*/  FFMA.FTZ R134, R219, c[0x0][0x2d0], -R56.reuse ;  /* 0x0000b400db867a23 */ /* 0x100fe40000010838 */
[----:B------:R-:W-:Y:S01]  /*4ca0*/  FFMA.FTZ R140, R217, c[0x0][0x2d0], -R56 ;  /* 0x0000b400d98c7a23 */ /* 0x000fe20000010838 */
[----:B------:R-:W-:Y:S02]  /*4cb0*/  MUFU.EX2 R34, R34 ;  /* 0x0000002200227308 */ /* 0x000fe40000000800 */
[C---:B------:R-:W-:Y:S01]  /*4cc0*/  HMMA.16816.F32.BF16 R76, R4.reuse, R30, R76 ;  /* 0x0000001e044c723c */ /* 0x040fe2000004184c */
[----:B------:R-:W-:Y:S05]  /*4cd0*/  LDSM.16.MT88.4 R28, [R237+0x5900] ;  /* 0x00590000ed1c783b */ /* 0x000fea0000004200 */
[----:B------:R-:W2:Y:S02]  /*4ce0*/  MUFU.EX2 R35, R35 ;  /* 0x0000002300237308 */ /* 0x000ea40000000800 */
[C---:B-----5:R-:W-:Y:S06]  /*4cf0*/  HMMA.16816.F32.BF16 R72, R4.reuse, R8, R72 ;  /* 0x000000080448723c */ /* 0x060fec0000041848 */
[----:B------:R-:W5:Y:S02]  /*4d00*/  MUFU.EX2 R134, R134 ;  /* 0x0000008600867308 */ /* 0x000f640000000800 */
[----:B------:R-:W-:Y:S01]  /*4d10*/  HMMA.16816.F32.BF16 R68, R4, R10, R68 ;  /* 0x0000000a0444723c */ /* 0x000fe20000041844 */
[----:B------:R-:W1:Y:S05]  /*4d20*/  LDSM.16.MT88.4 R8, [R240+0x5900] ;  /* 0x00590000f008783b */ /* 0x000e6a0000004200 */
[----:B------:R-:W1:Y:S01]  /*4d30*/  MUFU.EX2 R140, R140 ;  /* 0x0000008c008c7308 */ /* 0x000e620000000800 */
[----:B------:R-:W-:Y:S01]  /*4d40*/  F2FP.BF16.PACK_AB R4, R145, R60 ;  /* 0x0000003c9104723e */ /* 0x000fe200000010ff */
[----:B------:R-:W-:Y:S01]  /*4d50*/  FADD.FTZ R60, R60, R41 ;  /* 0x000000293c3c7221 */ /* 0x000fe20000010000 */
[----:B------:R-:W-:-:S02]  /*4d60*/  F2FP.BF16.PACK_AB R6, R62, R147 ;  /* 0x000000933e06723e */ /* 0x000fc400000010ff */
[----:B----4-:R-:W-:Y:S01]  /*4d70*/  F2FP.BF16.PACK_AB R5, R151, R64 ;  /* 0x000000409705723e */ /* 0x010fe200000010ff */
[----:B------:R-:W-:Y:S01]  /*4d80*/  FADD.FTZ R60, R145, R60 ;  /* 0x0000003c913c7221 */ /* 0x000fe20000010000 */
[----:B------:R-:W-:-:S03]  /*4d90*/  F2FP.BF16.PACK_AB R7, R33, R32 ;  /* 0x000000202107723e */ /* 0x000fc600000010ff */
[----:B------:R-:W-:-:S04]  /*4da0*/  FADD.FTZ R147, R147, R60 ;  /* 0x0000003c93937221 */ /* 0x000fc80000010000 */
[----:B------:R-:W-:Y:S01]  /*4db0*/  HMMA.16816.F32.BF16 R112, R4, R16, R112 ;  /* 0x000000100470723c */ /* 0x000fe20000041870 */
[----:B------:R-:W-:-:S07]  /*4dc0*/  FADD.FTZ R147, R62, R147 ;  /* 0x000000933e937221 */ /* 0x000fce0000010000 */
[C---:B------:R-:W-:Y:S01]  /*4dd0*/  HMMA.16816.F32.BF16 R108, R4.reuse, R18, R108 ;  /* 0x00000012046c723c */ /* 0x040fe2000004186c */
[----:B------:R-:W4:Y:S07]  /*4de0*/  LDSM.16.MT88.4 R16, [R238+0x5900] ;  /* 0x00590000ee10783b */ /* 0x000f2e0000004200 */
[C---:B---3--:R-:W-:Y:S08]  /*4df0*/  HMMA.16816.F32.BF16 R104, R4.reuse, R12, R104 ;  /* 0x0000000c0468723c */ /* 0x048ff00000041868 */
[C---:B------:R-:W-:Y:S01]  /*4e00*/  HMMA.16816.F32.BF16 R100, R4.reuse, R14, R100 ;  /* 0x0000000e0464723c */ /* 0x040fe20000041864 */
[----:B------:R-:W3:Y:S07]  /*4e10*/  LDSM.16.MT88.4 R12, [R236+0x5900] ;  /* 0x00590000ec0c783b */ /* 0x000eee0000004200 */
[C---:B-1----:R-:W-:Y:S08]  /*4e20*/  HMMA.16816.F32.BF16 R120, R4.reuse, R20, R120 ;  /* 0x000000140478723c */ /* 0x042ff00000041878 */
[C---:B------:R-:W-:Y:S01]  /*4e30*/  HMMA.16816.F32.BF16 R116, R4.reuse, R22, R116 ;  /* 0x000000160474723c */ /* 0x040fe20000041874 */
[----:B------:R-:W-:Y:S07]  /*4e40*/  LDSM.16.MT88.4 R20, [R237+0x2100] ;  /* 0x00210000ed14783b */ /* 0x000fee0000004200 */
[C---:B------:R-:W-:Y:S08]  /*4e50*/  HMMA.16816.F32.BF16 R96, R4.reuse, R8, R96 ;  /* 0x000000080460723c */ /* 0x040ff00000041860 */
[C---:B------:R-:W-:Y:S01]  /*4e60*/  HMMA.16816.F32.BF16 R92, R4.reuse, R10, R92 ;  /* 0x0000000a045c723c */ /* 0x040fe2000004185c */
[----:B------:R-:W1:Y:S07]  /*4e70*/  LDSM.16.MT88.4 R8, [R238+0x2100] ;  /* 0x00210000ee08783b */ /* 0x000e6e0000004200 */
[C---:B----4-:R-:W-:Y:S08]  /*4e80*/  HMMA.16816.F32.BF16 R88, R4.reuse, R16, R88 ;  /* 0x000000100458723c */ /* 0x050ff00000041858 */
[C---:B------:R-:W-:Y:S01]  /*4e90*/  HMMA.16816.F32.BF16 R84, R4.reuse, R18, R84 ;  /* 0x000000120454723c */ /* 0x040fe20000041854 */
[----:B------:R-:W4:Y:S07]  /*4ea0*/  LDSM.16.MT88.4 R16, [R236+0x2100] ;  /* 0x00210000ec10783b */ /* 0x000f2e0000004200 */
[C---:B---3--:R-:W-:Y:S08]  /*4eb0*/  HMMA.16816.F32.BF16 R72, R4.reuse, R12, R72 ;  /* 0x0000000c0448723c */ /* 0x048ff00000041848 */
[C---:B------:R-:W-:Y:S01]  /*4ec0*/  HMMA.16816.F32.BF16 R68, R4.reuse, R14, R68 ;  /* 0x0000000e0444723c */ /* 0x040fe20000041844 */
[----:B------:R-:W3:Y:S07]  /*4ed0*/  LDSM.16.MT88.4 R12, [R240+0x6100] ;  /* 0x00610000f00c783b */ /* 0x000eee0000004200 */
[C---:B------:R-:W-:Y:S08]  /*4ee0*/  HMMA.16816.F32.BF16 R128, R4.reuse, R24, R128 ;  /* 0x000000180480723c */ /* 0x040ff00000041880 */
[C---:B------:R-:W-:Y:S01]  /*4ef0*/  HMMA.16816.F32.BF16 R124, R4.reuse, R26, R124 ;  /* 0x0000001a047c723c */ /* 0x040fe2000004187c */
[----:B------:R-:W3:Y:S07]  /*4f00*/  LDSM.16.MT88.4 R24, [R240+0x2100] ;  /* 0x00210000f018783b */ /* 0x000eee0000004200 */
[C---:B------:R-:W-:Y:S08]  /*4f10*/  HMMA.16816.F32.BF16 R80, R4.reuse, R28, R80 ;  /* 0x0000001c0450723c */ /* 0x040ff00000041850 */
[----:B------:R-:W-:Y:S01]  /*4f20*/  HMMA.16816.F32.BF16 R76, R4, R30, R76 ;  /* 0x0000001e044c723c */ /* 0x000fe2000004184c */
[----:B------:R-:W-:Y:S06]  /*4f30*/  LDSM.16.MT88.4 R28, [R237+0x6100] ;  /* 0x00610000ed1c783b */ /* 0x000fec0000004200 */
[----:B--2---:R-:W-:Y:S01]  /*4f40*/  F2FP.BF16.PACK_AB R4, R35, R34 ;  /* 0x000000222304723e */ /* 0x004fe200000010ff */
[----:B------:R-:W-:Y:S01]  /*4f50*/  FADD.FTZ R34, R34, R147 ;  /* 0x0000009322227221 */ /* 0x000fe20000010000 */
[----:B------:R-:W-:-:S02]  /*4f60*/  F2FP.BF16.PACK_AB R6, R66, R167 ;  /* 0x000000a74206723e */ /* 0x000fc400000010ff */
[----:B-----5:R-:W-:Y:S01]  /*4f70*/  F2FP.BF16.PACK_AB R5, R169, R134 ;  /* 0x00000086a905723e */ /* 0x020fe200000010ff */
[----:B------:R-:W-:Y:S01]  /*4f80*/  FADD.FTZ R34, R35, R34 ;  /* 0x0000002223227221 */ /* 0x000fe20000010000 */
[----:B------:R-:W-:-:S03]  /*4f90*/  F2FP.BF16.PACK_AB R7, R197, R140 ;  /* 0x0000008cc507723e */ /* 0x000fc600000010ff */
[----:B------:R-:W-:-:S04]  /*4fa0*/  FADD.FTZ R167, R167, R34 ;  /* 0x00000022a7a77221 */ /* 0x000fc80000010000 */
[----:B-1----:R-:W-:Y:S01]  /*4fb0*/  HMMA.16816.F32.BF16 R120, R4, R8, R120 ;  /* 0x000000080478723c */ /* 0x002fe20000041878 */
[----:B------:R-:W-:-:S07]  /*4fc0*/  FADD.FTZ R167, R66, R167 ;  /* 0x000000a742a77221 */ /* 0x000fce0000010000 */
[C---:B------:R-:W-:Y:S01]  /*4fd0*/  HMMA.16816.F32.BF16 R116, R4.reuse, R10, R116 ;  /* 0x0000000a0474723c */ /* 0x040fe20000041874 */
[----:B------:R-:W1:Y:S07]  /*4fe0*/  LDSM.16.MT88.4 R8, [R238+0x6100] ;  /* 0x00610000ee08783b */ /* 0x000e6e0000004200 */
[C---:B------:R-:W-:Y:S08]  /*4ff0*/  HMMA.16816.F32.BF16 R112, R4.reuse, R20, R112 ;  /* 0x000000140470723c */ /* 0x040ff00000041870 */
[C---:B------:R-:W-:Y:S01]  /*5000*/  HMMA.16816.F32.BF16 R108, R4.reuse, R22, R108 ;  /* 0x00000016046c723c */ /* 0x040fe2000004186c */
[----:B------:R-:W2:Y:S07]  /*5010*/  LDSM.16.MT88.4 R20, [R236+0x6100] ;  /* 0x00610000ec14783b */ /* 0x000eae0000004200 */
        /* <DEDUP_REMOVED lines=8> */
[----:B------:R-:W-:Y:S07]  /*50a0*/  LDSM.16.MT88.4 R24, [R238+0x2900] ;  /* 0x00290000ee18783b */ /* 0x000fee0000004200 */
[C---:B-1----:R-:W-:Y:S08]  /*50b0*/  HMMA.16816.F32.BF16 R88, R4.reuse, R8, R88 ;  /* 0x000000080458723c */ /* 0x042ff00000041858 */
[C---:B------:R-:W-:Y:S01]  /*50c0*/  HMMA.16816.F32.BF16 R84, R4.reuse, R10, R84 ;  /* 0x0000000a0454723c */ /* 0x040fe20000041854 */
[----:B------:R-:W1:Y:S07]  /*50d0*/  LDSM.16.MT88.4 R8, [R236+0x2900] ;  /* 0x00290000ec08783b */ /* 0x000e6e0000004200 */
[C---:B------:R-:W-:Y:S08]  /*50e0*/  HMMA.16816.F32.BF16 R80, R4.reuse, R28, R80 ;  /* 0x0000001c0450723c */ /* 0x040ff00000041850 */
[C---:B------:R-:W-:Y:S01]  /*50f0*/  HMMA.16816.F32.BF16 R76, R4.reuse, R30, R76 ;  /* 0x0000001e044c723c */ /* 0x040fe2000004184c */
[----:B------:R-:W-:Y:S07]  /*5100*/  LDSM.16.MT88.4 R28, [R240+0x3100] ;  /* 0x00310000f01c783b */ /* 0x000fee0000004200 */
[C---:B--2---:R-:W-:Y:S08]  /*5110*/  HMMA.16816.F32.BF16 R72, R4.reuse, R20, R72 ;  /* 0x000000140448723c */ /* 0x044ff00000041848 */
[----:B------:R-:W-:Y:S01]  /*5120*/  HMMA.16816.F32.BF16 R68, R4, R22, R68 ;  /* 0x000000160444723c */ /* 0x000fe20000041844 */
[----:B------:R-:W2:Y:S06]  /*5130*/  LDSM.16.MT88.4 R20, [R240+0x6900] ;  /* 0x00690000f014783b */ /* 0x000eac0000004200 */
[----:B------:R-:W-:Y:S01]  /*5140*/  F2FP.BF16.PACK_AB R4, R209, R142 ;  /* 0x0000008ed104723e */ /* 0x000fe200000010ff */
[----:B------:R-:W-:Y:S01]  /*5150*/  FADD.FTZ R142, R142, R167 ;  /* 0x000000a78e8e7221 */ /* 0x000fe20000010000 */
[----:B------:R-:W-:-:S02]  /*5160*/  F2FP.BF16.PACK_AB R6, R205, R144 ;  /* 0x00000090cd06723e */ /* 0x000fc400000010ff */
[----:B------:R-:W-:Y:S01]  /*5170*/  F2FP.BF16.PACK_AB R5, R201, R146 ;  /* 0x00000092c905723e */ /* 0x000fe200000010ff */
[----:B------:R-:W-:Y:S01]  /*5180*/  FADD.FTZ R209, R209, R142 ;  /* 0x0000008ed1d17221 */ /* 0x000fe20000010000 */
[----:B------:R-:W-:-:S03]  /*5190*/  F2FP.BF16.PACK_AB R7, R171, R148 ;  /* 0x00000094ab07723e */ /* 0x000fc600000010ff */
[----:B------:R-:W-:-:S04]  /*51a0*/  FADD.FTZ R144, R144, R209 ;  /* 0x000000d190907221 */ /* 0x000fc80000010000 */
[----:B----4-:R-:W-:Y:S01]  /*51b0*/  HMMA.16816.F32.BF16 R128, R4, R16, R128 ;  /* 0x000000100480723c */ /* 0x010fe20000041880 */
        /* <DEDUP_REMOVED lines=8> */
[----:B------:R-:W1:Y:S07]  /*5240*/  LDSM.16.MT88.4 R8, [R236+0x6900] ;  /* 0x00690000ec08783b */ /* 0x000e6e0000004200 */
[C---:B--2---:R-:W-:Y:S08]  /*5250*/  HMMA.16816.F32.BF16 R96, R4.reuse, R20, R96 ;  /* 0x000000140460723c */ /* 0x044ff00000041860 */
[C---:B----4-:R-:W-:Y:S08]  /*5260*/  HMMA.16816.F32.BF16 R88, R4.reuse, R16, R88 ;  /* 0x000000100458723c */ /* 0x050ff00000041858 */
[C---:B------:R-:W-:Y:S01]  /*5270*/  HMMA.16816.F32.BF16 R84, R4.reuse, R18, R84 ;  /* 0x000000120454723c */ /* 0x040fe20000041854 */
[----:B------:R-:W2:Y:S07]  /*5280*/  LDSM.16.MT88.4 R16, [R236+0x3100] ;  /* 0x00310000ec10783b */ /* 0x000eae0000004200 */
[C---:B---3--:R-:W-:Y:S08]  /*5290*/  HMMA.16816.F32.BF16 R80, R4.reuse, R12, R80 ;  /* 0x0000000c0450723c */ /* 0x048ff00000041850 */
[C---:B------:R-:W-:Y:S01]  /*52a0*/  HMMA.16816.F32.BF16 R76, R4.reuse, R14, R76 ;  /* 0x0000000e044c723c */ /* 0x040fe2000004184c */
[----:B------:R-:W3:Y:S07]  /*52b0*/  LDSM.16.MT88.4 R12, [R240+0x7100] ;  /* 0x00710000f00c783b */ /* 0x000eee0000004200 */
[C---:B------:R-:W-:Y:S01]  /*52c0*/  HMMA.16816.F32.BF16 R92, R4.reuse, R22, R92 ;  /* 0x00000016045c723c */ /* 0x040fe2000004185c */
[----:B------:R-:W4:Y:S07]  /*52d0*/  LDSM.16.MT88.4 R20, [R237+0x3100] ;  /* 0x00310000ed14783b */ /* 0x000f2e0000004200 */
[C---:B------:R-:W-:Y:S08]  /*52e0*/  HMMA.16816.F32.BF16 R120, R4.reuse, R24, R120 ;  /* 0x000000180478723c */ /* 0x040ff00000041878 */
[C---:B------:R-:W-:Y:S01]  /*52f0*/  HMMA.16816.F32.BF16 R116, R4.reuse, R26, R116 ;  /* 0x0000001a0474723c */ /* 0x040fe20000041874 */
[----:B------:R-:W5:Y:S07]  /*5300*/  LDSM.16.MT88.4 R24, [R238+0x3100] ;  /* 0x00310000ee18783b */ /* 0x000f6e0000004200 */
[C---:B-1----:R-:W-:Y:S08]  /*5310*/  HMMA.16816.F32.BF16 R72, R4.reuse, R8, R72 ;  /* 0x000000080448723c */ /* 0x042ff00000041848 */
[----:B------:R-:W-:Y:S01]  /*5320*/  HMMA.16816.F32.BF16 R68, R4, R10, R68 ;  /* 0x0000000a0444723c */ /* 0x000fe20000041844 */
[----:B------:R-:W1:Y:S06]  /*5330*/  LDSM.16.MT88.4 R8, [R238+0x7100] ;  /* 0x00710000ee08783b */ /* 0x000e6c0000004200 */
[----:B------:R-:W-:Y:S01]  /*5340*/  F2FP.BF16.PACK_AB R4, R163, R150 ;  /* 0x00000096a304723e */ /* 0x000fe200000010ff */
[----:B------:R-:W-:Y:S01]  /*5350*/  FADD.FTZ R150, R150, R205 ;  /* 0x000000cd96967221 */ /* 0x000fe20000010000 */
[----:B------:R-:W-:-:S02]  /*5360*/  F2FP.BF16.PACK_AB R6, R159, R152 ;  /* 0x000000989f06723e */ /* 0x000fc400000010ff */
[----:B------:R-:W-:Y:S01]  /*5370*/  F2FP.BF16.PACK_AB R5, R155, R154 ;  /* 0x0000009a9b05723e */ /* 0x000fe200000010ff */
[----:B------:R-:W-:Y:S01]  /*5380*/  FADD.FTZ R163, R163, R150 ;  /* 0x00000096a3a37221 */ /* 0x000fe20000010000 */
[----:B------:R-:W-:-:S03]  /*5390*/  F2FP.BF16.PACK_AB R7, R156, R153 ;  /* 0x000000999c07723e */ /* 0x000fc600000010ff */
[----:B------:R-:W-:-:S04]  /*53a0*/  FADD.FTZ R152, R152, R163 ;  /* 0x000000a398987221 */ /* 0x000fc80000010000 */
[----:B--2---:R-:W-:Y:S01]  /*53b0*/  HMMA.16816.F32.BF16 R104, R4, R16, R104 ;  /* 0x000000100468723c */ /* 0x004fe20000041868 */
[----:B------:R-:W-:-:S07]  /*53c0*/  FADD.FTZ R159, R159, R152 ;  /* 0x000000989f9f7221 */ /* 0x000fce0000010000 */
[C---:B------:R-:W-:Y:S01]  /*53d0*/  HMMA.16816.F32.BF16 R100, R4.reuse, R18, R100 ;  /* 0x000000120464723c */ /* 0x040fe20000041864 */
[----:B------:R-:W2:Y:S07]  /*53e0*/  LDSM.16.MT88.4 R16, [R237+0x7100] ;  /* 0x00710000ed10783b */ /* 0x000eae0000004200 */
[C---:B---3--:R-:W-:Y:S08]  /*53f0*/  HMMA.16816.F32.BF16 R96, R4.reuse, R12, R96 ;  /* 0x0000000c0460723c */ /* 0x048ff00000041860 */
[C---:B------:R-:W-:Y:S01]  /*5400*/  HMMA.16816.F32.BF16 R92, R4.reuse, R14, R92 ;  /* 0x0000000e045c723c */ /* 0x040fe2000004185c */
[----:B------:R-:W3:Y:S07]  /*5410*/  LDSM.16.MT88.4 R12, [R236+0x7100] ;  /* 0x00710000ec0c783b */ /* 0x000eee0000004200 */
[C---:B----4-:R-:W-:Y:S08]  /*5420*/  HMMA.16816.F32.BF16 R112, R4.reuse, R20, R112 ;  /* 0x000000140470723c */ /* 0x050ff00000041870 */
[C---:B------:R-:W-:Y:S01]  /*5430*/  HMMA.16816.F32.BF16 R108, R4.reuse, R22, R108 ;  /* 0x00000016046c723c */ /* 0x040fe2000004186c */
[----:B------:R-:W4:Y:S07]  /*5440*/  LDSM.16.MT88.4 R20, [R240+0x3900] ;  /* 0x00390000f014783b */ /* 0x000f2e0000004200 */
[C---:B------:R-:W-:Y:S07]  /*5450*/  HMMA.16816.F32.BF16 R128, R4.reuse, R28, R128 ;  /* 0x0000001c0480723c */ /* 0x040fee0000041880 */
[--C-:B------:R-:W-:Y:S01]  /*5460*/  FFMA.FTZ R28, R67, c[0x0][0x2d0], -R56.reuse ;  /* 0x0000b400431c7a23 */ /* 0x100fe20000010838 */
[----:B------:R-:W-:Y:S01]  /*5470*/  HMMA.16816.F32.BF16 R124, R4, R30, R124 ;  /* 0x0000001e047c723c */ /* 0x000fe2000004187c */
[----:B------:R-:W-:-:S04]  /*5480*/  FFMA.FTZ R29, R65, c[0x0][0x2d0], -R56 ;  /* 0x0000b400411d7a23 */ /* 0x000fc80000010838 */
[----:B------:R-:W-:Y:S02]  /*5490*/  MUFU.EX2 R28, R28 ;  /* 0x0000001c001c7308 */ /* 0x000fe40000000800 */
[--C-:B------:R-:W-:Y:S01]  /*54a0*/  FFMA.FTZ R30, R63, c[0x0][0x2d0], -R56.reuse ;  /* 0x0000b4003f1e7a23 */ /* 0x100fe20000010838 */
[----:B-----5:R-:W-:Y:S01]  /*54b0*/  HMMA.16816.F32.BF16 R120, R4, R24, R120 ;  /* 0x000000180478723c */ /* 0x020fe20000041878 */
[----:B------:R-:W-:-:S04]  /*54c0*/  FFMA.FTZ R31, R61, c[0x0][0x2d0], -R56 ;  /* 0x0000b4003d1f7a23 */ /* 0x000fc80000010838 */
[----:B------:R-:W-:Y:S02]  /*54d0*/  MUFU.EX2 R29, R29 ;  /* 0x0000001d001d7308 */ /* 0x000fe40000000800 */
[--C-:B------:R-:W-:Y:S01]  /*54e0*/  FFMA.FTZ R24, R143, c[0x0][0x2d0], -R58.reuse ;  /* 0x0000b4008f187a23 */ /* 0x100fe2000001083a */
[----:B------:R-:W-:Y:S01]  /*54f0*/  HMMA.16816.F32.BF16 R116, R4, R26, R116 ;  /* 0x0000001a0474723c */ /* 0x000fe20000041874 */
[----:B------:R-:W-:-:S04]  /*5500*/  FFMA.FTZ R25, R141, c[0x0][0x2d0], -R58 ;  /* 0x0000b4008d197a23 */ /* 0x000fc8000001083a */
[----:B------:R-:W-:Y:S02]  /*5510*/  MUFU.EX2 R24, R24 ;  /* 0x0000001800187308 */ /* 0x000fe40000000800 */
[--C-:B------:R-:W-:Y:S01]  /*5520*/  FFMA.FTZ R26, R135, c[0x0][0x2d0], -R58.reuse ;  /* 0x0000b400871a7a23 */ /* 0x100fe2000001083a */
[----:B-1----:R-:W-:Y:S01]  /*5530*/  HMMA.16816.F32.BF16 R88, R4, R8, R88 ;  /* 0x000000080458723c */ /* 0x002fe20000041858 */
[----:B------:R-:W-:-:S04]  /*5540*/  FFMA.FTZ R27, R133, c[0x0][0x2d0], -R58 ;  /* 0x0000b400851b7a23 */ /* 0x000fc8000001083a */
[----:B------:R-:W1:Y:S03]  /*5550*/  MUFU.EX2 R25, R25 ;  /* 0x0000001900197308 */ /* 0x000e660000000800 */
[C---:B------:R-:W-:Y:S01]  /*5560*/  HMMA.16816.F32.BF16 R84, R4.reuse, R10, R84 ;  /* 0x0000000a0454723c */ /* 0x040fe20000041854 */
[----:B------:R-:W5:Y:S04]  /*5570*/  LDSM.16.MT88.4 R8, [R238+0x3900] ;  /* 0x00390000ee08783b */ /* 0x000f680000004200 */
[----:B------:R-:W-:Y:S03]  /*5580*/  MUFU.EX2 R26, R26 ;  /* 0x0000001a001a7308 */ /* 0x000fe60000000800 */
[C---:B--2---:R-:W-:Y:S05]  /*5590*/  HMMA.16816.F32.BF16 R80, R4.reuse, R16, R80 ;  /* 0x000000100450723c */ /* 0x044fea0000041850 */
[----:B------:R-:W2:Y:S03]  /*55a0*/  MUFU.EX2 R27, R27 ;  /* 0x0000001b001b7308 */ /* 0x000ea60000000800 */
[C---:B------:R-:W-:Y:S01]  /*55b0*/  HMMA.16816.F32.BF16 R76, R4.reuse, R18, R76 ;  /* 0x00000012044c723c */ /* 0x040fe2000004184c */
[----:B------:R-:W5:Y:S04]  /*55c0*/  LDSM.16.MT88.4 R16, [R237+0x3900] ;  /* 0x00390000ed10783b */ /* 0x000f680000004200 */
[----:B------:R-:W-:Y:S03]  /*55d0*/  MUFU.EX2 R30, R30 ;  /* 0x0000001e001e7308 */ /* 0x000fe60000000800 */
[C---:B---3--:R-:W-:Y:S05]  /*55e0*/  HMMA.16816.F32.BF16 R72, R4.reuse, R12, R72 ;  /* 0x0000000c0448723c */ /* 0x048fea0000041848 */
[----:B------:R-:W3:Y:S03]  /*55f0*/  MUFU.EX2 R31, R31 ;  /* 0x0000001f001f7308 */ /* 0x000ee60000000800 */
[----:B------:R-:W-:Y:S01]  /*5600*/  HMMA.16816.F32.BF16 R68, R4, R14, R68 ;  /* 0x0000000e0444723c */ /* 0x000fe20000041844 */
[----:B------:R-:W5:Y:S06]  /*5610*/  LDSM.16.MT88.4 R12, [R236+0x3900] ;  /* 0x00390000ec0c783b */ /* 0x000f6c0000004200 */
[----:B-1----:R-:W-:Y:S01]  /*5620*/  F2FP.BF16.PACK_AB R4, R25, R24 ;  /* 0x000000181904723e */ /* 0x002fe200000010ff */
[----:B------:R-:W-:Y:S01]  /*5630*/  FADD.FTZ R24, R24, R159 ;  /* 0x0000009f18187221 */ /* 0x000fe20000010000 */
[----:B--2---:R-:W-:-:S02]  /*5640*/  F2FP.BF16.PACK_AB R6, R27, R26 ;  /* 0x0000001a1b06723e */ /* 0x004fc400000010ff */
[----:B------:R-:W-:Y:S01]  /*5650*/  F2FP.BF16.PACK_AB R5, R29, R28 ;  /* 0x0000001c1d05723e */ /* 0x000fe200000010ff */
[----:B------:R-:W-:Y:S01]  /*5660*/  FADD.FTZ R25, R25, R24 ;  /* 0x0000001819197221 */ /* 0x000fe20000010000 */
[----:B---3--:R-:W-:-:S03]  /*5670*/  F2FP.BF16.PACK_AB R7, R31, R30 ;  /* 0x0000001e1f07723e */ /* 0x008fc600000010ff */
[----:B------:R-:W-:-:S04]  /*5680*/  FADD.FTZ R26, R26, R25 ;  /* 0x000000191a1a7221 */ /* 0x000fc80000010000 */
[----:B----4-:R-:W-:Y:S01]  /*5690*/  HMMA.16816.F32.BF16 R128, R4, R20, R128 ;  /* 0x000000140480723c */ /* 0x010fe20000041880 */
[----:B------:R-:W-:-:S06]  /*56a0*/  FADD.FTZ R2, R27, R26 ;  /* 0x0000001a1b027221 */ /* 0x000fcc0000010000 */
[----:B------:R-:W-:Y:S01]  /*56b0*/  FADD.FTZ R21, R37, R36 ;  /* 0x0000002425157221 */ /* 0x000fe20000010000 */
[----:B-----5:R-:W-:Y:S03]  /*56c0*/  HMMA.16816.F32.BF16 R120, R4, R8, R120 ;  /* 0x000000080478723c */ /* 0x020fe60000041878 */
[----:B------:R-:W-:-:S04]  /*56d0*/  FADD.FTZ R21, R0, R21 ;  /* 0x0000001500157221 */ /* 0x000fc80000010000 */
[----:B------:R-:W-:Y:S01]  /*56e0*/  FADD.FTZ R64, R64, R21 ;  /* 0x0000001540407221 */ /* 0x000fe20000010000 */
[----:B------:R-:W-:Y:S01]  /*56f0*/  HMMA.16816.F32.BF16 R116, R4, R10, R116 ;  /* 0x0000000a0474723c */ /* 0x000fe20000041874 */
[----:B------:R-:W1:Y:S02]  /*5700*/  LDSM.16.MT88.4 R8, [R240+0x7900] ;  /* 0x00790000f008783b */ /* 0x000e640000004200 */
[----:B------:R-:W-:-:S04]  /*5710*/  FADD.FTZ R151, R151, R64 ;  /* 0x0000004097977221 */ /* 0x000fc80000010000 */
[----:B------:R-:W-:Y:S01]  /*5720*/  FADD.FTZ R32, R32, R151 ;  /* 0x0000009720207221 */ /* 0x000fe20000010000 */
[----:B------:R-:W-:Y:S03]  /*5730*/  HMMA.16816.F32.BF16 R112, R4, R16, R112 ;  /* 0x000000100470723c */ /* 0x000fe60000041870 */
[----:B------:R-:W-:-:S04]  /*5740*/  FADD.FTZ R33, R33, R32 ;  /* 0x0000002021217221 */ /* 0x000fc80000010000 */
[----:B------:R-:W-:Y:S01]  /*5750*/  FADD.FTZ R134, R134, R33 ;  /* 0x0000002186867221 */ /* 0x000fe20000010000 */
[----:B------:R-:W-:Y:S01]  /*5760*/  HMMA.16816.F32.BF16 R108, R4, R18, R108 ;  /* 0x00000012046c723c */ /* 0x000fe2000004186c */
[----:B------:R-:W2:Y:S02]  /*5770*/  LDSM.16.MT88.4 R16, [R238+0x7900] ;  /* 0x00790000ee10783b */ /* 0x000ea40000004200 */
[----:B------:R-:W-:-:S04]  /*5780*/  FADD.FTZ R169, R169, R134 ;  /* 0x00000086a9a97221 */ /* 0x000fc80000010000 */
[----:B------:R-:W-:Y:S01]  /*5790*/  FADD.FTZ R140, R140, R169 ;  /* 0x000000a98c8c7221 */ /* 0x000fe20000010000 */
[----:B------:R-:W-:Y:S03]  /*57a0*/  HMMA.16816.F32.BF16 R104, R4, R12, R104 ;  /* 0x0000000c0468723c */ /* 0x000fe60000041868 */
[----:B------:R-:W-:-:S04]  /*57b0*/  FADD.FTZ R197, R197, R140 ;  /* 0x0000008cc5c57221 */ /* 0x000fc80000010000 */
[----:B------:R-:W-:Y:S01]  /*57c0*/  FADD.FTZ R146, R146, R197 ;  /* 0x000000c592927221 */ /* 0x000fe20000010000 */
[----:B------:R-:W-:Y:S01]  /*57d0*/  HMMA.16816.F32.BF16 R100, R4, R14, R100 ;  /* 0x0000000e0464723c */ /* 0x000fe20000041864 */
[----:B------:R-:W3:Y:S02]  /*57e0*/  LDSM.16.MT88.4 R12, [R237+0x7900] ;  /* 0x00790000ed0c783b */ /* 0x000ee40000004200 */
[----:B------:R-:W-:-:S04]  /*57f0*/  FADD.FTZ R201, R201, R146 ;  /* 0x00000092c9c97221 */ /* 0x000fc80000010000 */
[----:B------:R-:W-:Y:S01]  /*5800*/  FADD.FTZ R148, R148, R201 ;  /* 0x000000c994947221 */ /* 0x000fe20000010000 */
[----:B------:R-:W-:Y:S03]  /*5810*/  HMMA.16816.F32.BF16 R124, R4, R22, R124 ;  /* 0x00000016047c723c */ /* 0x000fe6000004187c */
[----:B------:R-:W-:-:S04]  /*5820*/  FADD.FTZ R171, R171, R148 ;  /* 0x00000094abab7221 */ /* 0x000fc80000010000 */
[----:B------:R-:W-:Y:S01]  /*5830*/  FADD.FTZ R154, R154, R171 ;  /* 0x000000ab9a9a7221 */ /* 0x000fe20000010000 */
[----:B-1----:R-:W-:Y:S03]  /*5840*/  HMMA.16816.F32.BF16 R96, R4, R8, R96 ;  /* 0x000000080460723c */ /* 0x002fe60000041860 */
[----:B------:R-:W-:-:S04]  /*5850*/  FADD.FTZ R154, R155, R154 ;  /* 0x0000009a9b9a7221 */ /* 0x000fc80000010000 */
[----:B------:R-:W-:Y:S01]  /*5860*/  FADD.FTZ R153, R153, R154 ;  /* 0x0000009a99997221 */ /* 0x000fe20000010000 */
[----:B------:R-:W-:Y:S01]  /*5870*/  HMMA.16816.F32.BF16 R92, R4, R10, R92 ;  /* 0x0000000a045c723c */ /* 0x000fe2000004185c */
[----:B------:R-:W1:Y:S02]  /*5880*/  LDSM.16.MT88.4 R8, [R236+0x7900] ;  /* 0x00790000ec08783b */ /* 0x000e640000004200 */
[----:B------:R-:W-:-:S04]  /*5890*/  FADD.FTZ R153, R156, R153 ;  /* 0x000000999c997221 */ /* 0x000fc80000010000 */
[----:B------:R-:W-:Y:S01]  /*58a0*/  FADD.FTZ R28, R28, R153 ;  /* 0x000000991c1c7221 */ /* 0x000fe20000010000 */
[----:B--2---:R-:W-:Y:S03]  /*58b0*/  HMMA.16816.F32.BF16 R88, R4, R16, R88 ;  /* 0x000000100458723c */ /* 0x004fe60000041858 */
[----:B------:R-:W-:-:S04]  /*58c0*/  FADD.FTZ R29, R29, R28 ;  /* 0x0000001c1d1d7221 */ /* 0x000fc80000010000 */
[----:B------:R-:W-:Y:S01]  /*58d0*/  FADD.FTZ R30, R30, R29 ;  /* 0x0000001d1e1e7221 */ /* 0x000fe20000010000 */
[----:B------:R-:W-:Y:S03]  /*58e0*/  HMMA.16816.F32.BF16 R84, R4, R18, R84 ;  /* 0x000000120454723c */ /* 0x000fe60000041854 */
[----:B------:R-:W-:-:S05]  /*58f0*/  FADD.FTZ R0, R31, R30 ;  /* 0x0000001e1f007221 */ /* 0x000fca0000010000 */
[----:B------:R2:W-:Y:S01]  /*5900*/  STL [R1+0xc], R0 ;  /* 0x00000c0001007387 */ /* 0x0005e20000100800 */
[C---:B---3--:R-:W-:Y:S03]  /*5910*/  HMMA.16816.F32.BF16 R80, R4.reuse, R12, R80 ;  /* 0x0000000c0450723c */ /* 0x048fe60000041850 */
[----:B------:R2:W-:Y:S05]  /*5920*/  STL [R1+0x10], R2 ;  /* 0x0000100201007387 */ /* 0x0005ea0000100800 */
[C---:B------:R-:W-:Y:S08]  /*5930*/  HMMA.16816.F32.BF16 R76, R4.reuse, R14, R76 ;  /* 0x0000000e044c723c */ /* 0x040ff0000004184c */
[C---:B-1----:R-:W-:Y:S08]  /*5940*/  HMMA.16816.F32.BF16 R72, R4.reuse, R8, R72 ;  /* 0x000000080448723c */ /* 0x042ff00000041848 */
[----:B------:R-:W-:Y:S01]  /*5950*/  HMMA.16816.F32.BF16 R68, R4, R10, R68 ;  /* 0x0000000a0444723c */ /* 0x000fe20000041844 */
[----:B------:R-:W-:Y:S07]  /*5960*/  @!P1 BRA `(.L_x_24) ;  /* 0x00003f0000009947 */ /* 0x000fee0003800000 */
[----:B--2---:R-:W-:Y:S01]  /*5970*/  IADD3 R0, P2, R250, 0x40, RZ ;  /* 0x00000040fa007810 */ /* 0x004fe20007f5e0ff */
[----:B------:R-:W-:Y:S01]  /*5980*/  IMAD.MOV.U32 R135, RZ, RZ, R132 ;  /* 0x000000ffff877224 */ /* 0x000fe200078e0084 */
[----:B------:R-:W-:Y:S01]  /*5990*/  IADD3 R2, P1, R246, 0x40, RZ ;  /* 0x00000040f6027810 */ /* 0x000fe20007f3e0ff */
[----:B------:R-:W-:-:S02]  /*59a0*/  ULEA.HI.SX32 UR21, UR18, 0xfffffffe, 0x19 ;  /* 0xfffffffe12157891 */ /* 0x000fc4000f8fca3f */
[----:B------:R1:W-:Y:S01]  /*59b0*/  STL [R1+0x8], R0 ;  /* 0x0000080001007387 */ /* 0x0003e20000100800 */
[----:B------:R-:W-:Y:S01]  /*59c0*/  ULDC.64 UR6, c[0x0][0x208] ;  /* 0x0000820000067ab9 */ /* 0x000fe20000000a00 */
[----:B------:R-:W-:Y:S01]  /*59d0*/  IMAD.X R252, RZ, RZ, R249, P1 ;  /* 0x000000fffffc7224 */ /* 0x000fe200008e06f9 */
[----:B------:R-:W-:Y:S01]  /*59e0*/  ULDC.64 UR4, c[0x0][0x1e0] ;  /* 0x0000780000047ab9 */ /* 0x000fe20000000a00 */
[----:B------:R2:W-:Y:S01]  /*59f0*/  STL [R1], R2 ;  /* 0x0000000201007387 */ /* 0x0005e20000100800 */
[----:B-1----:R-:W-:Y:S01]  /*5a00*/  IMAD.MOV.U32 R0, RZ, RZ, R3 ;  /* 0x000000ffff007224 */ /* 0x002fe200078e0003 */
[----:B--2---:R-:W-:-:S05]  /*5a10*/  IADD3.X R2, RZ, R245, RZ, P2, !PT ;  /* 0x000000f5ff027210 */ /* 0x004fca00017fe4ff */
[----:B------:R1:W-:Y:S02]  /*5a20*/  STL [R1+0x4], R2 ;  /* 0x0000040201007387 */ /* 0x0003e40000100800 */
.L_x_25:
[----:B-12---:R-:W2:Y:S01]  /*5a30*/  LDL R2, [R1+0x8] ;  /* 0x0000080001027983 */ /* 0x006ea20000100800 */
[----:B------:R-:W-:Y:S04]  /*5a40*/  DEPBAR.LE SB0, 0x0 ;  /* 0x000080000000791a */ /* 0x000fe80000000000 */
[----:B------:R-:W3:Y:S01]  /*5a50*/  LDL R133, [R1+0x4] ;  /* 0x0000040001857983 */ /* 0x000ee20000100800 */
[----:B------:R-:W-:Y:S02]  /*5a60*/  USHF.R.S32.HI UR15, URZ, 0x1f, UR21 ;  /* 0x0000001f3f0f7899 */ /* 0x000fe40008011415 */
[----:B------:R-:W-:Y:S01]  /*5a70*/  UIMAD.WIDE.U32 UR22, UR21, UR6, URZ ;  /* 0x00000006151672a5 */ /* 0x000fe2000f8e003f */
[----:B------:R-:W-:Y:S01]  /*5a80*/  BAR.SYNC.DEFER_BLOCKING 0x0 ;  /* 0x0000000000007b1d */ /* 0x000fe20000010000 */
[----:B------:R-:W-:Y:S02]  /*5a90*/  UIMAD UR15, UR15, UR6, URZ ;  /* 0x000000060f0f72a4 */ /* 0x000fe4000f8e023f */
[----:B------:R-:W-:Y:S02]  /*5aa0*/  USHF.L.U32 UR18, UR22, 0x7, URZ ;  /* 0x0000000716127899 */ /* 0x000fe4000800063f */
[----:B------:R-:W-:Y:S02]  /*5ab0*/  UIMAD UR15, UR21, UR7, UR15 ;  /* 0x00000007150f72a4 */ /* 0x000fe4000f8e020f */
[----:B------:R-:W-:Y:S02]  /*5ac0*/  UISETP.GT.AND UP1, UPT, UR21, URZ, UPT ;  /* 0x0000003f1500728c */ /* 0x000fe4000bf24270 */
[----:B------:R-:W-:Y:S01]  /*5ad0*/  UIADD3 UR15, UR23, UR15, URZ ;  /* 0x0000000f170f7290 */ /* 0x000fe2000fffe03f */
[----:B------:R-:W-:Y:S01]  /*5ae0*/  IADD3 R3, P5, R250, UR18, RZ ;  /* 0x00000012fa037c10 */ /* 0x000fe2000ffbe0ff */
[----:B------:R-:W-:Y:S02]  /*5af0*/  UIADD3 UR21, UR21, -0x1, URZ ;  /* 0xffffffff15157890 */ /* 0x000fe4000fffe03f */
[----:B------:R-:W-:Y:S01]  /*5b00*/  USHF.L.U64.HI UR15, UR22, 0x7, UR15 ;  /* 0x00000007160f7899 */ /* 0x000fe2000801020f */
[----:B------:R-:W-:Y:S04]  /*5b10*/  LEA R196, P4, R3, c[0x0][0x1f8], 0x1 ;  /* 0x00007e0003c47a11 */ /* 0x000fe800078808ff */
[----:B------:R-:W-:Y:S01]  /*5b20*/  @UP1 USHF.L.U32 UR19, UR4, 0x6, URZ ;  /* 0x0000000604131899 */ /* 0x000fe2000800063f */
[----:B------:R-:W-:Y:S01]  /*5b30*/  IADD3.X R134, R245, UR15, RZ, P5, !PT ;  /* 0x0000000ff5867c10 */ /* 0x000fe2000affe4ff */
[----:B------:R-:W-:Y:S02]  /*5b40*/  @UP1 USHF.L.U64.HI UR20, UR4, 0x6, UR5 ;  /* 0x0000000604141899 */ /* 0x000fe40008010205 */
[----:B------:R-:W-:Y:S01]  /*5b50*/  @UP1 UIMAD.WIDE.U32 UR22, UR21, UR4, URZ ;  /* 0x00000004151612a5 */ /* 0x000fe2000f8e003f */
[----:B------:R-:W-:Y:S01]  /*5b60*/  LEA.HI.X R197, R3, c[0x0][0x1fc], R134, 0x1, P4 ;  /* 0x00007f0003c57a11 */ /* 0x000fe200020f0c86 */
[----:B------:R-:W1:Y:S08]  /*5b70*/  LDSM.16.M88.4 R140, [R242+0x8100] ;  /* 0x00810000f28c783b */ /* 0x000e700000000200 */
[----:B------:R-:W4:Y:S08]  /*5b80*/  LDSM.16.M88.4 R144, [R242+0x8900] ;  /* 0x00890000f290783b */ /* 0x000f300000000200 */
[----:B------:R-:W5:Y:S08]  /*5b90*/  LDSM.16.M88.4 R148, [R242+0x9100] ;  /* 0x00910000f294783b */ /* 0x000f700000000200 */
[----:B------:R-:W5:Y:S08]  /*5ba0*/  LDSM.16.M88.4 R152, [R242+0x9900] ;  /* 0x00990000f298783b */ /* 0x000f700000000200 */
[----:B------:R-:W5:Y:S01]  /*5bb0*/  LDSM.16.M88.4 R156, [R242+0xa100] ;  /* 0x00a10000f29c783b */ /* 0x000f620000000200 */
[C---:B-1----:R-:W-:Y:S07]  /*5bc0*/  HMMA.16816.F32.BF16 R4, R136.reuse, R140, RZ ;  /* 0x0000008c8804723c */ /* 0x042fee00000418ff */
[----:B------:R-:W1:Y:S01]  /*5bd0*/  LDSM.16.M88.4 R160, [R242+0xa900] ;  /* 0x00a90000f2a0783b */ /* 0x000e620000000200 */
[C---:B------:R-:W-:Y:S07]  /*5be0*/  HMMA.16816.F32.BF16 R8, R136.reuse, R142, RZ ;  /* 0x0000008e8808723c */ /* 0x040fee00000418ff */
[----:B------:R-:W1:Y:S01]  /*5bf0*/  LDSM.16.M88.4 R164, [R242+0xb100] ;  /* 0x00b10000f2a4783b */ /* 0x000e620000000200 */
[C---:B----4-:R-:W-:Y:S07]  /*5c00*/  HMMA.16816.F32.BF16 R12, R136.reuse, R144, RZ ;  /* 0x00000090880c723c */ /* 0x050fee00000418ff */
[----:B------:R-:W4:Y:S01]  /*5c10*/  LDSM.16.M88.4 R168, [R242+0xb900] ;  /* 0x00b90000f2a8783b */ /* 0x000f220000000200 */
[C---:B------:R-:W-:Y:S07]  /*5c20*/  HMMA.16816.F32.BF16 R16, R136.reuse, R146, RZ ;  /* 0x000000928810723c */ /* 0x040fee00000418ff */
[----:B------:R-:W1:Y:S01]  /*5c30*/  LDSM.16.M88.4 R140, [R241] ;  /* 0x00000000f18c783b */ /* 0x000e620000000200 */
[C---:B-----5:R-:W-:Y:S07]  /*5c40*/  HMMA.16816.F32.BF16 R20, R136.reuse, R148, RZ ;  /* 0x000000948814723c */ /* 0x060fee00000418ff */
[----:B------:R-:W5:Y:S01]  /*5c50*/  LDSM.16.M88.4 R144, [R235] ;  /* 0x00000000eb90783b */ /* 0x000f620000000200 */
[C---:B------:R-:W-:Y:S07]  /*5c60*/  HMMA.16816.F32.BF16 R24, R136.reuse, R150, RZ ;  /* 0x000000968818723c */ /* 0x040fee00000418ff */
[----:B------:R-:W4:Y:S01]  /*5c70*/  LDSM.16.M88.4 R148, [R234] ;  /* 0x00000000ea94783b */ /* 0x000f220000000200 */
[C---:B------:R-:W-:Y:S08]  /*5c80*/  HMMA.16816.F32.BF16 R28, R136.reuse, R152, RZ ;  /* 0x00000098881c723c */ /* 0x040ff000000418ff */
[C---:B------:R-:W-:Y:S01]  /*5c90*/  HMMA.16816.F32.BF16 R32, R136.reuse, R154, RZ ;  /* 0x0000009a8820723c */ /* 0x040fe200000418ff */
[----:B------:R-:W-:Y:S07]  /*5ca0*/  LDSM.16.M88.4 R152, [R232] ;  /* 0x00000000e898783b */ /* 0x000fee0000000200 */
[C---:B------:R-:W-:Y:S08]  /*5cb0*/  HMMA.16816.F32.BF16 R36, R136.reuse, R156, RZ ;  /* 0x0000009c8824723c */ /* 0x040ff000000418ff */
[C---:B------:R-:W-:Y:S01]  /*5cc0*/  HMMA.16816.F32.BF16 R40, R136.reuse, R158, RZ ;  /* 0x0000009e8828723c */ /* 0x040fe200000418ff */
[----:B------:R-:W-:Y:S07]  /*5cd0*/  LDSM.16.M88.4 R156, [R231] ;  /* 0x00000000e79c783b */ /* 0x000fee0000000200 */
[C---:B-1----:R-:W-:Y:S08]  /*5ce0*/  HMMA.16816.F32.BF16 R44, R136.reuse, R160, RZ ;  /* 0x000000a0882c723c */ /* 0x042ff000000418ff */
[C---:B------:R-:W-:Y:S01]  /*5cf0*/  HMMA.16816.F32.BF16 R48, R136.reuse, R162, RZ ;  /* 0x000000a28830723c */ /* 0x040fe200000418ff */
[----:B------:R-:W-:Y:S07]  /*5d00*/  LDSM.16.M88.4 R160, [R230] ;  /* 0x00000000e6a0783b */ /* 0x000fee0000000200 */
[C---:B------:R-:W-:Y:S08]  /*5d10*/  HMMA.16816.F32.BF16 R52, R136.reuse, R164, RZ ;  /* 0x000000a48834723c */ /* 0x040ff000000418ff */
[C---:B------:R-:W-:Y:S01]  /*5d20*/  HMMA.16816.F32.BF16 R56, R136.reuse, R166, RZ ;  /* 0x000000a68838723c */ /* 0x040fe200000418ff */
[----:B------:R-:W-:Y:S07]  /*5d30*/  LDSM.16.M88.4 R164, [R229] ;  /* 0x00000000e5a4783b */ /* 0x000fee0000000200 */
[C---:B----4-:R-:W-:Y:S08]  /*5d40*/  HMMA.16816.F32.BF16 R60, R136.reuse, R168, RZ ;  /* 0x000000a8883c723c */ /* 0x050ff000000418ff */
[----:B------:R-:W-:Y:S08]  /*5d50*/  HMMA.16816.F32.BF16 R64, R136, R170, RZ ;  /* 0x000000aa8840723c */ /* 0x000ff000000418ff */
[C---:B------:R-:W-:Y:S08]  /*5d60*/  HMMA.16816.F32.BF16 R4, R172.reuse, R140, R4 ;  /* 0x0000008cac04723c */ /* 0x040ff00000041804 */
[C---:B------:R-:W-:Y:S01]  /*5d70*/  HMMA.16816.F32.BF16 R8, R172.reuse, R142, R8 ;  /* 0x0000008eac08723c */ /* 0x040fe20000041808 */
[----:B------:R-:W1:Y:S07]  /*5d80*/  LDSM.16.M88.4 R140, [R233] ;  /* 0x00000000e98c783b */ /* 0x000e6e0000000200 */
[C---:B-----5:R-:W-:Y:S01]  /*5d90*/  HMMA.16816.F32.BF16 R12, R172.reuse, R144, R12 ;  /* 0x00000090ac0c723c */ /* 0x060fe2000004180c */
[----:B------:R-:W-:Y:S01]  /*5da0*/  @!PT LDS RZ, [RZ] ;  /* 0x00000000fffff984 */ /* 0x000fe20000000800 */
[----:B------:R-:W-:Y:S01]  /*5db0*/  @!PT LDS RZ, [RZ] ;  /* 0x00000000fffff984 */ /* 0x000fe20000000800 */
[----:B------:R-:W-:Y:S01]  /*5dc0*/  @!PT LDS RZ, [RZ] ;  /* 0x00000000fffff984 */ /* 0x000fe20000000800 */
[----:B------:R4:W-:Y:S07]  /*5dd0*/  LDGSTS.E.BYPASS.LTC128B.128 [R243+0x100], [R196.64], !P3 ;  /* 0x00100000c4f37fae */ /* 0x0009ee000d901d50 */
[C---:B------:R-:W-:Y:S08]  /*5de0*/  HMMA.16816.F32.BF16 R16, R172.reuse, R146, R16 ;  /* 0x00000092ac10723c */ /* 0x040ff00000041810 */
[C---:B------:R-:W-:Y:S08]  /*5df0*/  HMMA.16816.F32.BF16 R20, R172.reuse, R148, R20 ;  /* 0x00000094ac14723c */ /* 0x040ff00000041814 */
[C---:B------:R-:W-:Y:S08]  /*5e00*/  HMMA.16816.F32.BF16 R24, R172.reuse, R150, R24 ;  /* 0x00000096ac18723c */ /* 0x040ff00000041818 */
[C---:B-1----:R-:W-:Y:S08]  /*5e10*/  HMMA.16816.F32.BF16 R28, R172.reuse, R140, R28 ;  /* 0x0000008cac1c723c */ /* 0x042ff0000004181c */
[C---:B------:R-:W-:Y:S08]  /*5e20*/  HMMA.16816.F32.BF16 R32, R172.reuse, R142, R32 ;  /* 0x0000008eac20723c */ /* 0x040ff00000041820 */
[C---:B------:R-:W-:Y:S08]  /*5e30*/  HMMA.16816.F32.BF16 R36, R172.reuse, R152, R36 ;  /* 0x00000098ac24723c */ /* 0x040ff00000041824 */
[C---:B------:R-:W-:Y:S08]  /*5e40*/  HMMA.16816.F32.BF16 R40, R172.reuse, R154, R40 ;  /* 0x0000009aac28723c */ /* 0x040ff00000041828 */
[C---:B------:R-:W-:Y:S08]  /*5e50*/  HMMA.16816.F32.BF16 R44, R172.reuse, R156, R44 ;  /* 0x0000009cac2c723c */ /* 0x040ff0000004182c */
[C---:B------:R-:W-:Y:S08]  /*5e60*/  HMMA.16816.F32.BF16 R48, R172.reuse, R158, R48 ;  /* 0x0000009eac30723c */ /* 0x040ff00000041830 */
[C---:B------:R-:W-:Y:S04]  /*5e70*/  HMMA.16816.F32.BF16 R52, R172.reuse, R160, R52 ;  /* 0x000000a0ac34723c */ /* 0x040fe80000041834 */
[----:B--2---:R-:W-:Y:S01]  /*5e80*/  IADD3 R132, P2, R2, UR18, RZ ;  /* 0x0000001202847c10 */ /* 0x004fe2000ff5e0ff */
[----:B------:R-:W-:Y:S03]  /*5e90*/  @UP1 USHF.R.S32.HI UR18, URZ, 0x1f, UR21 ;  /* 0x0000001f3f121899 */ /* 0x000fe60008011415 */
[C---:B------:R-:W-:Y:S01]  /*5ea0*/  HMMA.16816.F32.BF16 R56, R172.reuse, R162, R56 ;  /* 0x000000a2ac38723c */ /* 0x040fe20000041838 */
[----:B------:R-:W-:Y:S03]  /*5eb0*/  @UP1 UIMAD UR18, UR18, UR4, URZ ;  /* 0x00000004121212a4 */ /* 0x000fe6000f8e023f */
[C---:B------:R-:W-:Y:S01]  /*5ec0*/  LEA R2, P1, R132.reuse, c[0x0][0x1f8], 0x1 ;  /* 0x00007e0084027a11 */ /* 0x040fe200078208ff */
[----:B------:R-:W-:Y:S01]  /*5ed0*/  @UP1 UIMAD UR18, UR21, UR5, UR18 ;  /* 0x00000005151212a4 */ /* 0x000fe2000f8e0212 */
[----:B---3--:R-:W-:Y:S01]  /*5ee0*/  IADD3.X R133, R133, UR15, RZ, P2, !PT ;  /* 0x0000000f85857c10 */ /* 0x008fe200097fe4ff */
[----:B------:R-:W-:Y:S01]  /*5ef0*/  @UP1 USHF.L.U32 UR15, UR22, 0x7, URZ ;  /* 0x00000007160f1899 */ /* 0x000fe2000800063f */
[C---:B------:R-:W-:Y:S01]  /*5f00*/  HMMA.16816.F32.BF16 R60, R172.reuse, R164, R60 ;  /* 0x000000a4ac3c723c */ /* 0x040fe2000004183c */
[----:B------:R-:W-:Y:S03]  /*5f10*/  @UP1 UIADD3 UR18, UR23, UR18, URZ ;  /* 0x0000001217121290 */ /* 0x000fe6000fffe03f */
[----:B------:R-:W-:Y:S01]  /*5f20*/  LEA.HI.X R3, R132, c[0x0][0x1fc], R133, 0x1, P1 ;  /* 0x00007f0084037a11 */ /* 0x000fe200008f0c85 */
[----:B------:R-:W-:Y:S01]  /*5f30*/  @UP1 USHF.L.U64.HI UR18, UR22, 0x7, UR18 ;  /* 0x0000000716121899 */ /* 0x000fe20008010212 */
[----:B------:R-:W-:Y:S02]  /*5f40*/  IADD3 R132, P1, R196, UR9, RZ ;  /* 0x00000009c4847c10 */ /* 0x000fe4000ff3e0ff */
[----:B------:R-:W-:Y:S01]  /*5f50*/  HMMA.16816.F32.BF16 R64, R172, R166, R64 ;  /* 0x000000a6ac40723c */ /* 0x000fe20000041840 */
[----:B------:R1:W-:Y:S03]  /*5f60*/  LDGSTS.E.BYPASS.LTC128B.128 [R243+0x4100], [R2.64], !P0 ;  /* 0x0410000002f37fae */ /* 0x0003e6000c101d50 */
[----:B------:R-:W-:Y:S02]  /*5f70*/  IADD3.X R133, R197, UR12, RZ, P1, !PT ;  /* 0x0000000cc5857c10 */ /* 0x000fe40008ffe4ff */
[C---:B------:R-:W-:Y:S02]  /*5f80*/  IADD3 R198, P1, R132.reuse, UR9, RZ ;  /* 0x0000000984c67c10 */ /* 0x040fe4000ff3e0ff */
[----:B------:R-:W-:Y:S01]  /*5f90*/  IADD3 R200, P4, R132, UR14, RZ ;  /* 0x0000000e84c87c10 */ /* 0x000fe2000ff9e0ff */
[----:B------:R2:W-:Y:S03]  /*5fa0*/  LDGSTS.E.BYPASS.LTC128B.128 [R243+0x1100], [R132.64], !P3 ;  /* 0x0110000084f37fae */ /* 0x0005e6000d901d50 */
[C---:B------:R-:W-:Y:S02]  /*5fb0*/  IADD3.X R199, R133.reuse, UR12, RZ, P1, !PT ;  /* 0x0000000c85c77c10 */ /* 0x040fe40008ffe4ff */
[----:B------:R-:W-:Y:S02]  /*5fc0*/  IADD3.X R201, R133, UR13, RZ, P4, !PT ;  /* 0x0000000d85c97c10 */ /* 0x000fe4000a7fe4ff */
[C---:B------:R-:W-:Y:S01]  /*5fd0*/  IADD3 R202, P2, R198.reuse, UR9, RZ ;  /* 0x00000009c6ca7c10 */ /* 0x040fe2000ff5e0ff */
[----:B------:R2:W-:Y:S01]  /*5fe0*/  LDGSTS.E.BYPASS.LTC128B.128 [R243+0x5100], [R132.64+0x80], !P0 ;  /* 0x0510008084f37fae */ /* 0x0005e2000c101d50 */
[----:B----4-:R-:W-:Y:S02]  /*5ff0*/  IADD3 R196, P1, R198, UR14, RZ ;  /* 0x0000000ec6c47c10 */ /* 0x010fe4000ff3e0ff */
[C---:B------:R-:W-:Y:S02]  /*6000*/  IADD3.X R203, R199.reuse, UR12, RZ, P2, !PT ;  /* 0x0000000cc7cb7c10 */ /* 0x040fe400097fe4ff */
[----:B------:R-:W-:Y:S02]  /*6010*/  IADD3.X R197, R199, UR13, RZ, P1, !PT ;  /* 0x0000000dc7c57c10 */ /* 0x000fe40008ffe4ff */
[----:B------:R-:W-:Y:S01]  /*6020*/  PLOP3.LUT P1, PT, PT, PT, UP1, 0x80, 0x0 ;  /* 0x000000000000781c */ /* 0x000fe20003f2f018 */
[----:B------:R3:W-:Y:S08]  /*6030*/  LDGSTS.E.BYPASS.LTC128B.128 [R243+0x2100], [R198.64], !P3 ;  /* 0x02100000c6f37fae */ /* 0x0007f0000d901d50 */
[----:B------:R4:W-:Y:S08]  /*6040*/  LDGSTS.E.BYPASS.LTC128B.128 [R243+0x6100], [R200.64], !P0 ;  /* 0x06100000c8f37fae */ /* 0x0009f0000c101d50 */
[----:B------:R4:W-:Y:S08]  /*6050*/  LDGSTS.E.BYPASS.LTC128B.128 [R243+0x3100], [R202.64], !P3 ;  /* 0x03100000caf37fae */ /* 0x0009f0000d901d50 */
[----:B------:R3:W-:Y:S08]  /*6060*/  LDGSTS.E.BYPASS.LTC128B.128 [R243+0x7100], [R196.64], !P0 ;  /* 0x07100000c4f37fae */ /* 0x0007f0000c101d50 */
[----:B------:R-:W5:Y:S08]  /*6070*/  LDSM.16.M88.4 R144, [R239+0x8100] ;  /* 0x00810000ef90783b */ /* 0x000f700000000200 */
[----:B------:R-:W1:Y:S08]  /*6080*/  LDSM.16.M88.4 R140, [R239+0x8900] ;  /* 0x00890000ef8c783b */ /* 0x000e700000000200 */
[----:B------:R-:W1:Y:S08]  /*6090*/  LDSM.16.M88.4 R148, [R239+0x9100] ;  /* 0x00910000ef94783b */ /* 0x000e700000000200 */
[----:B------:R-:W0:Y:S08]  /*60a0*/  LDGDEPBAR ;  /* 0x00000000000079af */ /* 0x000e300000000000 */
[----:B------:R-:W2:Y:S01]  /*60b0*/  LDSM.16.M88.4 R152, [R239+0x9900] ;  /* 0x00990000ef98783b */ /* 0x000ea20000000200 */
[C---:B-----5:R-:W-:Y:S07]  /*60c0*/  HMMA.16816.F32.BF16 R4, R176.reuse, R144, R4 ;  /* 0x00000090b004723c */ /* 0x060fee0000041804 */
[----:B------:R-:W5:Y:S01]  /*60d0*/  LDSM.16.M88.4 R156, [R239+0xa100] ;  /* 0x00a10000ef9c783b */ /* 0x000f620000000200 */
[C---:B------:R-:W-:Y:S07]  /*60e0*/  HMMA.16816.F32.BF16 R8, R176.reuse, R146, R8 ;  /* 0x00000092b008723c */ /* 0x040fee0000041808 */
[----:B------:R-:W3:Y:S01]  /*60f0*/  LDSM.16.M88.4 R144, [R239+0xa900] ;  /* 0x00a90000ef90783b */ /* 0x000ee20000000200 */
[C---:B-1----:R-:W-:Y:S07]  /*6100*/  HMMA.16816.F32.BF16 R12, R176.reuse, R140, R12 ;  /* 0x0000008cb00c723c */ /* 0x042fee000004180c */
[----:B------:R-:W-:Y:S01]  /*6110*/  LDSM.16.M88.4 R160, [R242+0xc100] ;  /* 0x00c10000f2a0783b */ /* 0x000fe20000000200 */
[C---:B------:R-:W-:Y:S07]  /*6120*/  HMMA.16816.F32.BF16 R16, R176.reuse, R142, R16 ;  /* 0x0000008eb010723c */ /* 0x040fee0000041810 */
[----:B------:R-:W1:Y:S01]  /*6130*/  LDSM.16.M88.4 R140, [R239+0xb100] ;  /* 0x00b10000ef8c783b */ /* 0x000e620000000200 */
[C---:B------:R-:W-:Y:S07]  /*6140*/  HMMA.16816.F32.BF16 R20, R176.reuse, R148, R20 ;  /* 0x00000094b014723c */ /* 0x040fee0000041814 */
[----:B------:R-:W-:Y:S01]  /*6150*/  LDSM.16.M88.4 R164, [R225] ;  /* 0x00000000e1a4783b */ /* 0x000fe20000000200 */
[C---:B------:R-:W-:Y:S07]  /*6160*/  HMMA.16816.F32.BF16 R24, R176.reuse, R150, R24 ;  /* 0x00000096b018723c */ /* 0x040fee0000041818 */
[----:B------:R-:W1:Y:S01]  /*6170*/  LDSM.16.M88.4 R148, [R239+0xb900] ;  /* 0x00b90000ef94783b */ /* 0x000e620000000200 */
[C---:B--2---:R-:W-:Y:S07]  /*6180*/  HMMA.16816.F32.BF16 R28, R176.reuse, R152, R28 ;  /* 0x00000098b01c723c */ /* 0x044fee000004181c */
[----:B------:R-:W-:Y:S01]  /*6190*/  LDSM.16.M88.4 R168, [R239+0xd100] ;  /* 0x00d10000efa8783b */ /* 0x000fe20000000200 */
[C---:B------:R-:W-:Y:S07]  /*61a0*/  HMMA.16816.F32.BF16 R32, R176.reuse, R154, R32 ;  /* 0x0000009ab020723c */ /* 0x040fee0000041820 */
[----:B------:R-:W2:Y:S01]  /*61b0*/  LDSM.16.M88.4 R152, [R228] ;  /* 0x00000000e498783b */ /* 0x000ea20000000200 */
[C---:B-----5:R-:W-:Y:S07]  /*61c0*/  HMMA.16816.F32.BF16 R36, R176.reuse, R156, R36 ;  /* 0x0000009cb024723c */ /* 0x060fee0000041824 */
[----:B---3--:R-:W-:Y:S01]  /*61d0*/  LDSM.16.M88.4 R196, [R239+0xd900] ;  /* 0x00d90000efc4783b */ /* 0x008fe20000000200 */
[C---:B------:R-:W-:Y:S07]  /*61e0*/  HMMA.16816.F32.BF16 R40, R176.reuse, R158, R40 ;  /* 0x0000009eb028723c */ /* 0x040fee0000041828 */
[----:B------:R-:W3:Y:S01]  /*61f0*/  LDSM.16.M88.4 R156, [R228+0x800] ;  /* 0x00080000e49c783b */ /* 0x000ee20000000200 */
[C---:B------:R-:W-:Y:S07]  /*6200*/  HMMA.16816.F32.BF16 R44, R176.reuse, R144, R44 ;  /* 0x00000090b02c723c */ /* 0x040fee000004182c */
[----:B----4-:R-:W-:Y:S01]  /*6210*/  LDSM.16.M88.4 R200, [R239+0xe900] ;  /* 0x00e90000efc8783b */ /* 0x010fe20000000200 */
[C---:B------:R-:W-:Y:S07]  /*6220*/  HMMA.16816.F32.BF16 R48, R176.reuse, R146, R48 ;  /* 0x00000092b030723c */ /* 0x040fee0000041830 */
[----:B------:R-:W4:Y:S01]  /*6230*/  LDSM.16.M88.4 R144, [R228+0x1000] ;  /* 0x00100000e490783b */ /* 0x000f220000000200 */
[C---:B-1----:R-:W-:Y:S07]  /*6240*/  HMMA.16816.F32.BF16 R52, R176.reuse, R140, R52 ;  /* 0x0000008cb034723c */ /* 0x042fee0000041834 */
[----:B------:R-:W-:Y:S01]  /*6250*/  LDSM.16.M88.4 R204, [R239+0xf100] ;  /* 0x00f10000efcc783b */ /* 0x000fe20000000200 */
[C---:B------:R-:W-:Y:S07]  /*6260*/  HMMA.16816.F32.BF16 R56, R176.reuse, R142, R56 ;  /* 0x0000008eb038723c */ /* 0x040fee0000041838 */
[----:B------:R-:W1:Y:S01]  /*6270*/  LDSM.16.M88.4 R140, [R228+0x1800] ;  /* 0x00180000e48c783b */ /* 0x000e620000000200 */
[C---:B------:R-:W-:Y:S07]  /*6280*/  HMMA.16816.F32.BF16 R60, R176.reuse, R148, R60 ;  /* 0x00000094b03c723c */ /* 0x040fee000004183c */
[----:B------:R-:W-:Y:S01]  /*6290*/  LDSM.16.M88.4 R208, [R239+0xf900] ;  /* 0x00f90000efd0783b */ /* 0x000fe20000000200 */
[----:B------:R-:W-:Y:S07]  /*62a0*/  HMMA.16816.F32.BF16 R64, R176, R150, R64 ;  /* 0x00000096b040723c */ /* 0x000fee0000041840 */
[----:B------:R-:W5:Y:S01]  /*62b0*/  LDSM.16.M88.4 R148, [R228+0x2000] ;  /* 0x00200000e494783b */ /* 0x000f620000000200 */
[C---:B--2---:R-:W-:Y:S07]  /*62c0*/  HMMA.16816.F32.BF16 R4, R180.reuse, R152, R4 ;  /* 0x00000098b404723c */ /* 0x044fee0000041804 */
[----:B------:R-:W-:Y:S01]  /*62d0*/  LDSM.16.M88.4 R216, [R228+0x4000] ;  /* 0x00400000e4d8783b */ /* 0x000fe20000000200 */
[C---:B------:R-:W-:Y:S07]  /*62e0*/  HMMA.16816.F32.BF16 R8, R180.reuse, R154, R8 ;  /* 0x0000009ab408723c */ /* 0x040fee0000041808 */
[----:B------:R-:W2:Y:S01]  /*62f0*/  LDSM.16.M88.4 R152, [R228+0x2800] ;  /* 0x00280000e498783b */ /* 0x000ea20000000200 */
[C---:B---3--:R-:W-:Y:S08]  /*6300*/  HMMA.16816.F32.BF16 R12, R180.reuse, R156, R12 ;  /* 0x0000009cb40c723c */ /* 0x048ff0000004180c */
[C---:B------:R-:W-:Y:S01]  /*6310*/  HMMA.16816.F32.BF16 R16, R180.reuse, R158, R16 ;  /* 0x0000009eb410723c */ /* 0x040fe20000041810 */
[----:B------:R-:W3:Y:S07]  /*6320*/  LDSM.16.M88.4 R156, [R228+0x3000] ;  /* 0x00300000e49c783b */ /* 0x000eee0000000200 */
[C---:B----4-:R-:W-:Y:S08]  /*6330*/  HMMA.16816.F32.BF16 R20, R180.reuse, R144, R20 ;  /* 0x00000090b414723c */ /* 0x050ff00000041814 */
[C---:B------:R-:W-:Y:S01]  /*6340*/  HMMA.16816.F32.BF16 R24, R180.reuse, R146, R24 ;  /* 0x00000092b418723c */ /* 0x040fe20000041818 */
[----:B------:R-:W4:Y:S07]  /*6350*/  LDSM.16.M88.4 R144, [R228+0x3800] ;  /* 0x00380000e490783b */ /* 0x000f2e0000000200 */
[C---:B-1----:R-:W-:Y:S08]  /*6360*/  HMMA.16816.F32.BF16 R28, R180.reuse, R140, R28 ;  /* 0x0000008cb41c723c */ /* 0x042ff0000004181c */
[C---:B------:R-:W-:Y:S01]  /*6370*/  HMMA.16816.F32.BF16 R32, R180.reuse, R142, R32 ;  /* 0x0000008eb420723c */ /* 0x040fe20000041820 */
[----:B------:R-:W1:Y:S07]  /*6380*/  LDSM.16.M88.4 R140, [R242+0xc900] ;  /* 0x00c90000f28c783b */ /* 0x000e6e0000000200 */
[C---:B-----5:R-:W-:Y:S08]  /*6390*/  HMMA.16816.F32.BF16 R36, R180.reuse, R148, R36 ;  /* 0x00000094b424723c */ /* 0x060ff00000041824 */
[C---:B------:R-:W-:Y:S01]  /*63a0*/  HMMA.16816.F32.BF16 R40, R180.reuse, R150, R40 ;  /* 0x00000096b428723c */ /* 0x040fe20000041828 */
[----:B------:R-:W5:Y:S07]  /*63b0*/  LDSM.16.M88.4 R148, [R242+0xd100] ;  /* 0x00d10000f294783b */ /* 0x000f6e0000000200 */
[C---:B--2---:R-:W-:Y:S08]  /*63c0*/  HMMA.16816.F32.BF16 R44, R180.reuse, R152, R44 ;  /* 0x00000098b42c723c */ /* 0x044ff0000004182c */
[C---:B------:R-:W-:Y:S01]  /*63d0*/  HMMA.16816.F32.BF16 R48, R180.reuse, R154, R48 ;  /* 0x0000009ab430723c */ /* 0x040fe20000041830 */
[----:B------:R-:W-:Y:S07]  /*63e0*/  LDSM.16.M88.4 R152, [R242+0xe100] ;  /* 0x00e10000f298783b */ /* 0x000fee0000000200 */
[C---:B---3--:R-:W-:Y:S08]  /*63f0*/  HMMA.16816.F32.BF16 R52, R180.reuse, R156, R52 ;  /* 0x0000009cb434723c */ /* 0x048ff00000041834 */
[C---:B------:R-:W-:Y:S01]  /*6400*/  HMMA.16816.F32.BF16 R56, R180.reuse, R158, R56 ;  /* 0x0000009eb438723c */ /* 0x040fe20000041838 */
[----:B------:R-:W-:Y:S07]  /*6410*/  LDSM.16.M88.4 R156, [R242+0xe900] ;  /* 0x00e90000f29c783b */ /* 0x000fee0000000200 */
[C---:B----4-:R-:W-:Y:S08]  /*6420*/  HMMA.16816.F32.BF16 R60, R180.reuse, R144, R60 ;  /* 0x00000090b43c723c */ /* 0x050ff0000004183c */
[----:B------:R-:W-:Y:S01]  /*6430*/  HMMA.16816.F32.BF16 R64, R180, R146, R64 ;  /* 0x00000092b440723c */ /* 0x000fe20000041840 */
[----:B------:R-:W2:Y:S07]  /*6440*/  LDSM.16.M88.4 R144, [R242+0xd900] ;  /* 0x00d90000f290783b */ /* 0x000eae0000000200 */
[C---:B------:R-:W-:Y:S08]  /*6450*/  HMMA.16816.F32.BF16 R4, R184.reuse, R160, R4 ;  /* 0x000000a0b804723c */ /* 0x040ff00000041804 */
[C---:B------:R-:W-:Y:S01]  /*6460*/  HMMA.16816.F32.BF16 R8, R184.reuse, R162, R8 ;  /* 0x000000a2b808723c */ /* 0x040fe20000041808 */
[----:B------:R-:W-:Y:S07]  /*6470*/  LDSM.16.M88.4 R160, [R242+0xf900] ;  /* 0x00f90000f2a0783b */ /* 0x000fee0000000200 */
[C---:B-1----:R-:W-:Y:S08]  /*6480*/  HMMA.16816.F32.BF16 R12, R184.reuse, R140, R12 ;  /* 0x0000008cb80c723c */ /* 0x042ff0000004180c */
[C---:B------:R-:W-:Y:S01]  /*6490*/  HMMA.16816.F32.BF16 R16, R184.reuse, R142, R16 ;  /* 0x0000008eb810723c */ /* 0x040fe20000041810 */
[----:B------:R-:W1:Y:S07]  /*64a0*/  LDSM.16.M88.4 R140, [R242+0xf100] ;  /* 0x00f10000f28c783b */ /* 0x000e6e0000000200 */
[C---:B-----5:R-:W-:Y:S08]  /*64b0*/  HMMA.16816.F32.BF16 R20, R184.reuse, R148, R20 ;  /* 0x00000094b814723c */ /* 0x060ff00000041814 */
[C---:B------:R-:W-:Y:S01]  /*64c0*/  HMMA.16816.F32.BF16 R24, R184.reuse, R150, R24 ;  /* 0x00000096b818723c */ /* 0x040fe20000041818 */
[----:B------:R-:W3:Y:S07]  /*64d0*/  LDSM.16.M88.4 R148, [R227] ;  /* 0x00000000e394783b */ /* 0x000eee0000000200 */
[C---:B--2---:R-:W-:Y:S08]  /*64e0*/  HMMA.16816.F32.BF16 R28, R184.reuse, R144, R28 ;  /* 0x00000090b81c723c */ /* 0x044ff0000004181c */
[C---:B------:R-:W-:Y:S01]  /*64f0*/  HMMA.16816.F32.BF16 R32, R184.reuse, R146, R32 ;  /* 0x00000092b820723c */ /* 0x040fe20000041820 */
[----:B------:R-:W2:Y:S07]  /*6500*/  LDSM.16.M88.4 R144, [R226] ;  /* 0x00000000e290783b */ /* 0x000eae0000000200 */
[C---:B------:R-:W-:Y:S08]  /*6510*/  HMMA.16816.F32.BF16 R36, R184.reuse, R152, R36 ;  /* 0x00000098b824723c */ /* 0x040ff00000041824 */
[C---:B------:R-:W-:Y:S01]  /*6520*/  HMMA.16816.F32.BF16 R40, R184.reuse, R154, R40 ;  /* 0x0000009ab828723c */ /* 0x040fe20000041828 */
[----:B------:R-:W4:Y:S07]  /*6530*/  LDSM.16.M88.4 R152, [R224] ;  /* 0x00000000e098783b */ /* 0x000f2e0000000200 */
[C---:B------:R-:W-:Y:S08]  /*6540*/  HMMA.16816.F32.BF16 R44, R184.reuse, R156, R44 ;  /* 0x0000009cb82c723c */ /* 0x040ff0000004182c */
[C---:B------:R-:W-:Y:S01]  /*6550*/  HMMA.16816.F32.BF16 R48, R184.reuse, R158, R48 ;  /* 0x0000009eb830723c */ /* 0x040fe20000041830 */
[----:B------:R-:W-:Y:S07]  /*6560*/  LDSM.16.M88.4 R156, [R220] ;  /* 0x00000000dc9c783b */ /* 0x000fee0000000200 */
[C---:B-1----:R-:W-:Y:S08]  /*6570*/  HMMA.16816.F32.BF16 R52, R184.reuse, R140, R52 ;  /* 0x0000008cb834723c */ /* 0x042ff00000041834 */
[C---:B------:R-:W-:Y:S01]  /*6580*/  HMMA.16816.F32.BF16 R56, R184.reuse, R142, R56 ;  /* 0x0000008eb838723c */ /* 0x040fe20000041838 */
[----:B------:R-:W1:Y:S07]  /*6590*/  LDSM.16.M88.4 R140, [R223] ;  /* 0x00000000df8c783b */ /* 0x000e6e0000000200 */
[C---:B------:R-:W-:Y:S08]  /*65a0*/  HMMA.16816.F32.BF16 R60, R184.reuse, R160, R60 ;  /* 0x000000a0b83c723c */ /* 0x040ff0000004183c */
[----:B------:R-:W-:Y:S01]  /*65b0*/  HMMA.16816.F32.BF16 R64, R184, R162, R64 ;  /* 0x000000a2b840723c */ /* 0x000fe20000041840 */
[----:B------:R-:W-:Y:S07]  /*65c0*/  LDSM.16.M88.4 R160, [R239+0xc100] ;  /* 0x00c10000efa0783b */ /* 0x000fee0000000200 */
[C---:B---3--:R-:W-:Y:S08]  /*65d0*/  HMMA.16816.F32.BF16 R4, R188.reuse, R148, R4 ;  /* 0x00000094bc04723c */ /* 0x048ff00000041804 */
[C---:B------:R-:W-:Y:S01]  /*65e0*/  HMMA.16816.F32.BF16 R8, R188.reuse, R150, R8 ;  /* 0x00000096bc08723c */ /* 0x040fe20000041808 */
[----:B------:R-:W-:Y:S07]  /*65f0*/  LDSM.16.M88.4 R148, [R221] ;  /* 0x00000000dd94783b */ /* 0x000fee0000000200 */
[C---:B--2---:R-:W-:Y:S08]  /*6600*/  HMMA.16816.F32.BF16 R12, R188.reuse, R144, R12 ;  /* 0x00000090bc0c723c */ /* 0x044ff0000004180c */
[C---:B------:R-:W-:Y:S01]  /*6610*/  HMMA.16816.F32.BF16 R16, R188.reuse, R146, R16 ;  /* 0x00000092bc10723c */ /* 0x040fe20000041810 */
[----:B------:R-:W2:Y:S07]  /*6620*/  LDSM.16.M88.4 R144, [R222] ;  /* 0x00000000de90783b */ /* 0x000eae0000000200 */
[C---:B------:R-:W-:Y:S08]  /*6630*/  HMMA.16816.F32.BF16 R20, R188.reuse, R164, R20 ;  /* 0x000000a4bc14723c */ /* 0x040ff00000041814 */
        /* <DEDUP_REMOVED lines=8> */
[C---:B--2---:R-:W-:Y:S08]  /*66c0*/  HMMA.16816.F32.BF16 R44, R188.reuse, R144, R44 ;  /* 0x00000090bc2c723c */ /* 0x044ff0000004182c */
[C---:B------:R-:W-:Y:S08]  /*66d0*/  HMMA.16816.F32.BF16 R48, R188.reuse, R146, R48 ;  /* 0x00000092bc30723c */ /* 0x040ff00000041830 */
[C---:B------:R-:W-:Y:S08]  /*66e0*/  HMMA.16816.F32.BF16 R52, R188.reuse, R148, R52 ;  /* 0x00000094bc34723c */ /* 0x040ff00000041834 */
[C---:B------:R-:W-:Y:S08]  /*66f0*/  HMMA.16816.F32.BF16 R56, R188.reuse, R150, R56 ;  /* 0x00000096bc38723c */ /* 0x040ff00000041838 */
[C---:B------:R-:W-:Y:S08]  /*6700*/  HMMA.16816.F32.BF16 R60, R188.reuse, R156, R60 ;  /* 0x0000009cbc3c723c */ /* 0x040ff0000004183c */
[----:B------:R-:W-:Y:S08]  /*6710*/  HMMA.16816.F32.BF16 R64, R188, R158, R64 ;  /* 0x0000009ebc40723c */ /* 0x000ff00000041840 */
[C---:B------:R-:W-:Y:S08]  /*6720*/  HMMA.16816.F32.BF16 R4, R192.reuse, R160, R4 ;  /* 0x000000a0c004723c */ /* 0x040ff00000041804 */
[C---:B------:R-:W-:Y:S08]  /*6730*/  HMMA.16816.F32.BF16 R8, R192.reuse, R162, R8 ;  /* 0x000000a2c008723c */ /* 0x040ff00000041808 */
[C---:B---3--:R-:W-:Y:S08]  /*6740*/  HMMA.16816.F32.BF16 R12, R192.reuse, R164, R12 ;  /* 0x000000a4c00c723c */ /* 0x048ff0000004180c */
[C---:B------:R-:W-:Y:S08]  /*6750*/  HMMA.16816.F32.BF16 R16, R192.reuse, R166, R16 ;  /* 0x000000a6c010723c */ /* 0x040ff00000041810 */
[C---:B------:R-:W-:Y:S08]  /*6760*/  HMMA.16816.F32.BF16 R20, R192.reuse, R168, R20 ;  /* 0x000000a8c014723c */ /* 0x040ff00000041814 */
[C---:B------:R-:W-:Y:S08]  /*6770*/  HMMA.16816.F32.BF16 R24, R192.reuse, R170, R24 ;  /* 0x000000aac018723c */ /* 0x040ff00000041818 */
[C---:B------:R-:W-:Y:S08]  /*6780*/  HMMA.16816.F32.BF16 R28, R192.reuse, R196, R28 ;  /* 0x000000c4c01c723c */ /* 0x040ff0000004181c */
[C---:B------:R-:W-:Y:S08]  /*6790*/  HMMA.16816.F32.BF16 R32, R192.reuse, R198, R32 ;  /* 0x000000c6c020723c */ /* 0x040ff00000041820 */
[C---:B----4-:R-:W-:Y:S08]  /*67a0*/  HMMA.16816.F32.BF16 R36, R192.reuse, R152, R36 ;  /* 0x00000098c024723c */ /* 0x050ff00000041824 */
[C---:B------:R-:W-:Y:S08]  /*67b0*/  HMMA.16816.F32.BF16 R40, R192.reuse, R154, R40 ;  /* 0x0000009ac028723c */ /* 0x040ff00000041828 */
[C---:B------:R-:W-:Y:S08]  /*67c0*/  HMMA.16816.F32.BF16 R44, R192.reuse, R200, R44 ;  /* 0x000000c8c02c723c */ /* 0x040ff0000004182c */
[C---:B------:R-:W-:Y:S08]  /*67d0*/  HMMA.16816.F32.BF16 R48, R192.reuse, R202, R48 ;  /* 0x000000cac030723c */ /* 0x040ff00000041830 */
[C---:B------:R-:W-:Y:S08]  /*67e0*/  HMMA.16816.F32.BF16 R52, R192.reuse, R204, R52 ;  /* 0x000000ccc034723c */ /* 0x040ff00000041834 */
[C---:B------:R-:W-:Y:S08]  /*67f0*/  HMMA.16816.F32.BF16 R56, R192.reuse, R206, R56 ;  /* 0x000000cec038723c */ /* 0x040ff00000041838 */
[C---:B------:R-:W-:Y:S08]  /*6800*/  HMMA.16816.F32.BF16 R60, R192.reuse, R208, R60 ;  /* 0x000000d0c03c723c */ /* 0x040ff0000004183c */
[----:B------:R-:W-:Y:S08]  /*6810*/  HMMA.16816.F32.BF16 R64, R192, R210, R64 ;  /* 0x000000d2c040723c */ /* 0x000ff00000041840 */
[C---:B------:R-:W-:Y:S08]  /*6820*/  HMMA.16816.F32.BF16 R4, R212.reuse, R216, R4 ;  /* 0x000000d8d404723c */ /* 0x040ff00000041804 */
[C---:B------:R-:W-:Y:S08]  /*6830*/  HMMA.16816.F32.BF16 R8, R212.reuse, R218, R8 ;  /* 0x000000dad408723c */ /* 0x040ff00000041808 */
[C---:B-1----:R-:W-:Y:S08]  /*6840*/  HMMA.16816.F32.BF16 R12, R212.reuse, R140, R12 ;  /* 0x0000008cd40c723c */ /* 0x042ff0000004180c */
[----:B------:R-:W-:Y:S01]  /*6850*/  FMUL.FTZ R198, R4, c[0x0][0x320] ;  /* 0x0000c80004c67a20 */ /* 0x000fe20000410000 */
[C---:B------:R-:W-:Y:S03]  /*6860*/  HMMA.16816.F32.BF16 R16, R212.reuse, R142, R16 ;  /* 0x0000008ed410723c */ /* 0x040fe60000041810 */
[----:B------:R-:W-:Y:S02]  /*6870*/  FMUL.FTZ R199, R5, c[0x0][0x320] ;  /* 0x0000c80005c77a20 */ /* 0x000fe40000410000 */
[----:B------:R-:W-:Y:S01]  /*6880*/  MUFU.TANH R198, R198 ;  /* 0x000000c600c67308 */ /* 0x000fe20000002400 */
[----:B------:R-:W-:Y:S02]  /*6890*/  FMUL.FTZ R196, R6, c[0x0][0x320] ;  /* 0x0000c80006c47a20 */ /* 0x000fe40000410000 */
[----:B------:R-:W-:Y:S02]  /*68a0*/  FMUL.FTZ R197, R7, c[0x0][0x320] ;  /* 0x0000c80007c57a20 */ /* 0x000fe40000410000 */
[----:B------:R-:W1:Y:S02]  /*68b0*/  LDSM.16.M88.4 R4, [R228+0x5000] ;  /* 0x00500000e404783b */ /* 0x000e640000000200 */
[----:B------:R-:W-:Y:S02]  /*68c0*/  FMUL.FTZ R9, R9, c[0x0][0x320] ;  /* 0x0000c80009097a20 */ /* 0x000fe40000410000 */
[----:B------:R-:W-:Y:S01]  /*68d0*/  FMUL.FTZ R10, R10, c[0x0][0x320] ;  /* 0x0000c8000a0a7a20 */ /* 0x000fe20000410000 */
[----:B------:R-:W-:Y:S01]  /*68e0*/  MUFU.TANH R199, R199 ;  /* 0x000000c700c77308 */ /* 0x000fe20000002400 */
[----:B------:R-:W-:Y:S02]  /*68f0*/  FMUL.FTZ R11, R11, c[0x0][0x320] ;  /* 0x0000c8000b0b7a20 */ /* 0x000fe40000410000 */
[----:B------:R-:W-:Y:S02]  /*6900*/  FMUL.FTZ R200, R8, c[0x0][0x320] ;  /* 0x0000c80008c87a20 */ /* 0x000fe40000410000 */
[----:B------:R-:W-:Y:S02]  /*6910*/  FMUL.FTZ R13, R13, c[0x0][0x320] ;  /* 0x0000c8000d0d7a20 */ /* 0x000fe40000410000 */
        /* <DEDUP_REMOVED lines=8> */
[----:B------:R-:W-:Y:S10]  /*69a0*/  MUFU.TANH R134, R17 ;  /* 0x0000001100867308 */ /* 0x000ff40000002400 */
[----:B------:R-:W2:Y:S01]  /*69b0*/  MUFU.TANH R157, R10 ;  /* 0x0000000a009d7308 */ /* 0x000ea20000002400 */
[C---:B-1----:R-:W-:Y:S09]  /*69c0*/  HMMA.16816.F32.BF16 R20, R212.reuse, R4, R20 ;  /* 0x00000004d414723c */ /* 0x042ff20000041814 */
[----:B------:R1:W-:Y:S01]  /*69d0*/  MUFU.TANH R201, R11 ;  /* 0x0000000b00c97308 */ /* 0x0003e20000002400 */
[C---:B------:R-:W-:Y:S01]  /*69e0*/  HMMA.16816.F32.BF16 R24, R212.reuse, R6, R24 ;  /* 0x00000006d418723c */ /* 0x040fe20000041818 */
[----:B------:R-:W-:Y:S08]  /*69f0*/  LDSM.16.M88.4 R4, [R228+0x6000] ;  /* 0x00600000e404783b */ /* 0x000ff00000000200 */
[----:B------:R3:W4:Y:S03]  /*6a00*/  MUFU.TANH R202, R2 ;  /* 0x0000000200ca7308 */ /* 0x0007260000002400 */
[----:B--2---:R-:W-:Y:S02]  /*6a10*/  MOV R12, R157 ;  /* 0x0000009d000c7202 */ /* 0x004fe40000000f00 */
[----:B------:R-:W-:Y:S05]  /*6a20*/  FMUL.FTZ R21, R21, c[0x0][0x320] ;  /* 0x0000c80015157a20 */ /* 0x000fea0000410000 */
[----:B------:R2:W5:Y:S01]  /*6a30*/  MUFU.TANH R149, R3 ;  /* 0x0000000300957308 */ /* 0x0005620000002400 */
[----:B------:R-:W-:Y:S02]  /*6a40*/  FMUL.FTZ R22, R22, c[0x0][0x320] ;  /* 0x0000c80016167a20 */ /* 0x000fe40000410000 */
[----:B------:R-:W-:Y:S01]  /*6a50*/  FMUL.FTZ R23, R23, c[0x0][0x320] ;  /* 0x0000c80017177a20 */ /* 0x000fe20000410000 */
[----:B-1----:R-:W1:Y:S01]  /*6a60*/  LDSM.16.M88.4 R8, [R228+0x5800] ;  /* 0x00580000e408783b */ /* 0x002e620000000200 */
[----:B------:R-:W-:Y:S02]  /*6a70*/  FMUL.FTZ R27, R27, c[0x0][0x320] ;  /* 0x0000c8001b1b7a20 */ /* 0x000fe40000410000 */
[----:B------:R-:W-:Y:S03]  /*6a80*/  FMUL.FTZ R25, R25, c[0x0][0x320] ;  /* 0x0000c80019197a20 */ /* 0x000fe60000410000 */
[----:B------:R4:W-:Y:S01]  /*6a90*/  MUFU.TANH R147, R13 ;  /* 0x0000000d00937308 */ /* 0x0009e20000002400 */
[----:B------:R-:W-:Y:S02]  /*6aa0*/  FMUL.FTZ R26, R26, c[0x0][0x320] ;  /* 0x0000c8001a1a7a20 */ /* 0x000fe40000410000 */
[----:B---3--:R-:W-:Y:S07]  /*6ab0*/  FMUL.FTZ R2, R20, c[0x0][0x320] ;  /* 0x0000c80014027a20 */ /* 0x008fee0000410000 */
[----:B------:R3:W-:Y:S01]  /*6ac0*/  MUFU.TANH R142, R2 ;  /* 0x00000002008e7308 */ /* 0x0007e20000002400 */
[----:B--2---:R-:W-:Y:S09]  /*6ad0*/  FMUL.FTZ R3, R24, c[0x0][0x320] ;  /* 0x0000c80018037a20 */ /* 0x004ff20000410000 */
[----:B------:R2:W-:Y:S01]  /*6ae0*/  MUFU.TANH R153, R3 ;  /* 0x0000000300997308 */ /* 0x0005e20000002400 */
[----:B----4-:R-:W4:Y:S09]  /*6af0*/  LDL R13, [R1] ;  /* 0x00000000010d7983 */ /* 0x010f320000100800 */
[----:B------:R-:W2:Y:S01]  /*6b00*/  MUFU.TANH R170, R25 ;  /* 0x0000001900aa7308 */ /* 0x000ea20000002400 */
[C---:B-1----:R-:W-:Y:S09]  /*6b10*/  HMMA.16816.F32.BF16 R28, R212.reuse, R8, R28 ;  /* 0x00000008d41c723c */ /* 0x042ff2000004181c */
[----:B------:R-:W-:Y:S01]  /*6b20*/  MUFU.TANH R196, R196 ;  /* 0x000000c400c47308 */ /* 0x000fe20000002400 */
[C---:B------:R-:W-:Y:S01]  /*6b30*/  HMMA.16816.F32.BF16 R32, R212.reuse, R10, R32 ;  /* 0x0000000ad420723c */ /* 0x040fe20000041820 */
[----:B------:R-:W1:Y:S08]  /*6b40*/  LDSM.16.M88.4 R8, [R228+0x6800] ;  /* 0x00680000e408783b */ /* 0x000e700000000200 */
[----:B------:R-:W-:Y:S01]  /*6b50*/  MUFU.TANH R200, R200 ;  /* 0x000000c800c87308 */ /* 0x000fe20000002400 */
[C---:B------:R-:W-:Y:S04]  /*6b60*/  HMMA.16816.F32.BF16 R36, R212.reuse, R4, R36 ;  /* 0x00000004d424723c */ /* 0x040fe80000041824 */
[----:B---3--:R-:W-:Y:S04]  /*6b70*/  FMUL.FTZ R2, R28, c[0x0][0x320] ;  /* 0x0000c8001c027a20 */ /* 0x008fe80000410000 */
[C---:B------:R-:W-:Y:S01]  /*6b80*/  HMMA.16816.F32.BF16 R40, R212.reuse, R6, R40 ;  /* 0x00000006d428723c */ /* 0x040fe20000041828 */
[----:B------:R-:W-:Y:S01]  /*6b90*/  MUFU.TANH R197, R197 ;  /* 0x000000c500c57308 */ /* 0x000fe20000002400 */
[----:B------:R-:W3:Y:S02]  /*6ba0*/  LDSM.16.M88.4 R4, [R228+0x7000] ;  /* 0x00700000e404783b */ /* 0x000ee40000000200 */
[----:B------:R-:W-:Y:S02]  /*6bb0*/  FMUL.FTZ R29, R29, c[0x0][0x320] ;  /* 0x0000c8001d1d7a20 */ /* 0x000fe40000410000 */
[----:B------:R-:W-:Y:S02]  /*6bc0*/  FMUL.FTZ R30, R30, c[0x0][0x320] ;  /* 0x0000c8001e1e7a20 */ /* 0x000fe40000410000 */
[----:B------:R-:W-:Y:S03]  /*6bd0*/  FMUL.FTZ R31, R31, c[0x0][0x320] ;  /* 0x0000c8001f1f7a20 */ /* 0x000fe60000410000 */
[----:B------:R5:W-:Y:S01]  /*6be0*/  MUFU.TANH R158, R2 ;  /* 0x00000002009e7308 */ /* 0x000be20000002400 */
[----:B--2---:R-:W-:Y:S01]  /*6bf0*/  FMUL.FTZ R3, R32, c[0x0][0x320] ;  /* 0x0000c80020037a20 */ /* 0x004fe20000410000 */
[----:B------:R-:W-:Y:S01]  /*6c00*/  MOV R32, R202 ;  /* 0x000000ca00207202 */ /* 0x000fe20000000f00 */
[----:B------:R-:W-:Y:S02]  /*6c10*/  FMUL.FTZ R34, R34, c[0x0][0x320] ;  /* 0x0000c80022227a20 */ /* 0x000fe40000410000 */
[----:B------:R-:W-:Y:S02]  /*6c20*/  FMUL.FTZ R37, R37, c[0x0][0x320] ;  /* 0x0000c80025257a20 */ /* 0x000fe40000410000 */
[----:B------:R-:W-:Y:S02]  /*6c30*/  FMUL.FTZ R38, R38, c[0x0][0x320] ;  /* 0x0000c80026267a20 */ /* 0x000fe40000410000 */
[----:B------:R-:W-:Y:S01]  /*6c40*/  FMUL.FTZ R39, R39, c[0x0][0x320] ;  /* 0x0000c80027277a20 */ /* 0x000fe20000410000 */
[----:B------:R2:W-:Y:S01]  /*6c50*/  MUFU.TANH R162, R3 ;  /* 0x0000000300a27308 */ /* 0x0005e20000002400 */
[----:B------:R-:W-:Y:S01]  /*6c60*/  FMUL.FTZ R35, R35, c[0x0][0x320] ;  /* 0x0000c80023237a20 */ /* 0x000fe20000410000 */
[C---:B-1----:R-:W-:Y:S03]  /*6c70*/  HMMA.16816.F32.BF16 R44, R212.reuse, R8, R44 ;  /* 0x00000008d42c723c */ /* 0x042fe6000004182c */
[----:B------:R-:W-:Y:S02]  /*6c80*/  FMUL.FTZ R42, R42, c[0x0][0x320] ;  /* 0x0000c8002a2a7a20 */ /* 0x000fe40000410000 */
[----:B------:R-:W-:Y:S03]  /*6c90*/  FMUL.FTZ R43, R43, c[0x0][0x320] ;  /* 0x0000c8002b2b7a20 */ /* 0x000fe60000410000 */
[----:B------:R-:W1:Y:S01]  /*6ca0*/  MUFU.TANH R145, R37 ;  /* 0x0000002500917308 */ /* 0x000e620000002400 */
[C---:B------:R-:W-:Y:S01]  /*6cb0*/  HMMA.16816.F32.BF16 R48, R212.reuse, R10, R48 ;  /* 0x0000000ad430723c */ /* 0x040fe20000041830 */
[----:B------:R-:W1:Y:S01]  /*6cc0*/  LDSM.16.M88.4 R8, [R228+0x7800] ;  /* 0x00780000e408783b */ /* 0x000e620000000200 */
[----:B------:R-:W-:Y:S04]  /*6cd0*/  DEPBAR.LE SB0, 0x0 ;  /* 0x000080000000791a */ /* 0x000fe80000000000 */
[----:B-----5:R-:W-:Y:S02]  /*6ce0*/  FMUL.FTZ R2, R36, c[0x0][0x320] ;  /* 0x0000c80024027a20 */ /* 0x020fe40000410000 */
[----:B------:R-:W-:Y:S01]  /*6cf0*/  FMUL.FTZ R41, R41, c[0x0][0x320] ;  /* 0x0000c80029297a20 */ /* 0x000fe20000410000 */
[----:B------:R5:W-:Y:S01]  /*6d00*/  MUFU.TANH R216, R18 ;  /* 0x0000001200d87308 */ /* 0x000be20000002400 */
[----:B------:R-:W-:Y:S01]  /*6d10*/  BAR.SYNC.DEFER_BLOCKING 0x0 ;  /* 0x0000000000007b1d */ /* 0x000fe20000010000 */
[C---:B---3--:R-:W-:Y:S05]  /*6d20*/  HMMA.16816.F32.BF16 R52, R212.reuse, R4, R52 ;  /* 0x00000004d434723c */ /* 0x048fea0000041834 */
[----:B------:R-:W-:Y:S02]  /*6d30*/  FMUL.FTZ R45, R45, c[0x0][0x320] ;  /* 0x0000c8002d2d7a20 */ /* 0x000fe40000410000 */
[----:B------:R-:W-:Y:S01]  /*6d40*/  FMUL.FTZ R46, R46, c[0x0][0x320] ;  /* 0x0000c8002e2e7a20 */ /* 0x000fe20000410000 */
[----:B------:R3:W-:Y:S01]  /*6d50*/  MUFU.TANH R132, R2 ;  /* 0x0000000200847308 */ /* 0x0007e20000002400 */
[----:B--2---:R-:W-:Y:S01]  /*6d60*/  FMUL.FTZ R3, R40, c[0x0][0x320] ;  /* 0x0000c80028037a20 */ /* 0x004fe20000410000 */
[C---:B------:R-:W-:Y:S03]  /*6d70*/  HMMA.16816.F32.BF16 R56, R212.reuse, R6, R56 ;  /* 0x00000006d438723c */ /* 0x040fe60000041838 */
[----:B------:R-:W-:Y:S01]  /*6d80*/  FMUL.FTZ R47, R47, c[0x0][0x320] ;  /* 0x0000c8002f2f7a20 */ /* 0x000fe20000410000 */
[----:B------:R-:W-:Y:S01]  /*6d90*/  MOV R40, R149 ;  /* 0x0000009500287202 */ /* 0x000fe20000000f00 */
[----:B------:R-:W-:Y:S02]  /*6da0*/  FMUL.FTZ R49, R49, c[0x0][0x320] ;  /* 0x0000c80031317a20 */ /* 0x000fe40000410000 */
[----:B------:R-:W-:Y:S01]  /*6db0*/  FMUL.FTZ R33, R33, c[0x0][0x320] ;  /* 0x0000c80021217a20 */ /* 0x000fe20000410000 */
[----:B------:R2:W-:Y:S01]  /*6dc0*/  MUFU.TANH R203, R3 ;  /* 0x0000000300cb7308 */ /* 0x0005e20000002400 */
[----:B------:R-:W-:Y:S03]  /*6dd0*/  FMUL.FTZ R51, R51, c[0x0][0x320] ;  /* 0x0000c80033337a20 */ /* 0x000fe60000410000 */
[----:B-----5:R-:W-:Y:S01]  /*6de0*/  MOV R18, R201 ;  /* 0x000000c900127202 */ /* 0x020fe20000000f00 */
[----:B------:R-:W-:Y:S02]  /*6df0*/  FMUL.FTZ R50, R50, c[0x0][0x320] ;  /* 0x0000c80032327a20 */ /* 0x000fe40000410000 */
[----:B------:R-:W-:Y:S02]  /*6e00*/  FMUL.FTZ R53, R53, c[0x0][0x320] ;  /* 0x0000c80035357a20 */ /* 0x000fe40000410000 */
[----:B------:R-:W-:Y:S01]  /*6e10*/  FMUL.FTZ R54, R54, c[0x0][0x320] ;  /* 0x0000c80036367a20 */ /* 0x000fe20000410000 */
[----:B------:R5:W-:Y:S01]  /*6e20*/  MUFU.TANH R205, R41 ;  /* 0x0000002900cd7308 */ /* 0x000be20000002400 */
[----:B------:R-:W-:Y:S01]  /*6e30*/  FMUL.FTZ R55, R55, c[0x0][0x320] ;  /* 0x0000c80037377a20 */ /* 0x000fe20000410000 */
[C---:B-1----:R-:W-:Y:S03]  /*6e40*/  HMMA.16816.F32.BF16 R60, R212.reuse, R8, R60 ;  /* 0x00000008d43c723c */ /* 0x042fe6000004183c */
[----:B---3--:R-:W-:Y:S02]  /*6e50*/  FMUL.FTZ R2, R44, c[0x0][0x320] ;  /* 0x0000c8002c027a20 */ /* 0x008fe40000410000 */
[----:B------:R-:W-:Y:S02]  /*6e60*/  FMUL.FTZ R58, R58, c[0x0][0x320] ;  /* 0x0000c8003a3a7a20 */ /* 0x000fe40000410000 */
[----:B------:R-:W-:Y:S01]  /*6e70*/  FMUL.FTZ R59, R59, c[0x0][0x320] ;  /* 0x0000c8003b3b7a20 */ /* 0x000fe20000410000 */
[----:B------:R1:W-:Y:S01]  /*6e80*/  MUFU.TANH R156, R2 ;  /* 0x00000002009c7308 */ /* 0x0003e20000002400 */
[----:B------:R-:W-:Y:S03]  /*6e90*/  HMMA.16816.F32.BF16 R64, R212, R10, R64 ;  /* 0x0000000ad440723c */ /* 0x000fe60000041840 */
[----:B--2---:R-:W-:Y:S01]  /*6ea0*/  FMUL.FTZ R3, R48, c[0x0][0x320] ;  /* 0x0000c80030037a20 */ /* 0x004fe20000410000 */
[----:B------:R-:W-:Y:S01]  /*6eb0*/  MOV R48, R170 ;  /* 0x000000aa00307202 */ /* 0x000fe20000000f00 */
[----:B------:R-:W-:Y:S01]  /*6ec0*/  FMUL.FTZ R4, R56, c[0x0][0x320] ;  /* 0x0000c80038047a20 */ /* 0x000fe20000410000 */
[----:B------:R-:W-:Y:S01]  /*6ed0*/  MOV R56, R145 ;  /* 0x0000009100387202 */ /* 0x000fe20000000f00 */
[----:B------:R-:W-:Y:S02]  /*6ee0*/  FMUL.FTZ R57, R57, c[0x0][0x320] ;  /* 0x0000c80039397a20 */ /* 0x000fe40000410000 */
[----:B------:R-:W-:Y:S03]  /*6ef0*/  MUFU.TANH R170, R3 ;  /* 0x0000000300aa7308 */ /* 0x000fe60000002400 */
[----:B-----5:R-:W-:Y:S03]  /*6f00*/  MOV R41, R147 ;  /* 0x0000009300297202 */ /* 0x020fe60000000f00 */
[----:B------:R-:W-:Y:S02]  /*6f10*/  FMUL.FTZ R60, R60, c[0x0][0x320] ;  /* 0x0000c8003c3c7a20 */ /* 0x000fe40000410000 */
[----:B------:R-:W-:Y:S02]  /*6f20*/  FMUL.FTZ R61, R61, c[0x0][0x320] ;  /* 0x0000c8003d3d7a20 */ /* 0x000fe40000410000 */
[----:B------:R-:W2:Y:S01]  /*6f30*/  MUFU.TANH R133, R14 ;  /* 0x0000000e00857308 */ /* 0x000ea20000002400 */
[----:B------:R-:W-:Y:S02]  /*6f40*/  FMUL.FTZ R62, R62, c[0x0][0x320] ;  /* 0x0000c8003e3e7a20 */ /* 0x000fe40000410000 */
[----:B------:R-:W-:Y:S02]  /*6f50*/  FMUL.FTZ R63, R63, c[0x0][0x320] ;  /* 0x0000c8003f3f7a20 */ /* 0x000fe40000410000 */
[----:B-1----:R-:W-:Y:S02]  /*6f60*/  FMUL.FTZ R2, R52, c[0x0][0x320] ;  /* 0x0000c80034027a20 */ /* 0x002fe40000410000 */
[----:B------:R-:W-:Y:S02]  /*6f70*/  FMUL.FTZ R64, R64, c[0x0][0x320] ;  /* 0x0000c80040407a20 */ /* 0x000fe40000410000 */
[----:B------:R-:W-:Y:S01]  /*6f80*/  FMUL.FTZ R65, R65, c[0x0][0x320] ;  /* 0x0000c80041417a20 */ /* 0x000fe20000410000 */
[----:B------:R1:W-:Y:S01]  /*6f90*/  MUFU.TANH R149, R2 ;  /* 0x0000000200957308 */ /* 0x0003e20000002400 */
[----:B------:R-:W-:Y:S09]  /*6fa0*/  FMUL.FTZ R66, R66, c[0x0][0x320] ;  /* 0x0000c80042427a20 */ /* 0x000ff20000410000 */
[----:B------:R-:W-:Y:S10]  /*6fb0*/  MUFU.TANH R207, R64 ;  /* 0x0000004000cf7308 */ /* 0x000ff40000002400 */
[----:B------:R2:W-:Y:S01]  /*6fc0*/  MUFU.TANH R218, R58 ;  /* 0x0000003a00da7308 */ /* 0x0005e20000002400 */
[----:B-1----:R-:W-:Y:S04]  /*6fd0*/  FMNMX.FTZ R2, R198, R135, !PT ;  /* 0x00000087c6027209 */ /* 0x002fe80007810000 */
[----:B------:R-:W-:Y:S05]  /*6fe0*/  FMNMX.FTZ R3, R199, R2, !PT ;  /* 0x00000002c7037209 */ /* 0x000fea0007810000 */
[----:B------:R1:W-:Y:S01]  /*6ff0*/  MUFU.TANH R211, R59 ;  /* 0x0000003b00d37308 */ /* 0x0003e20000002400 */
[----:B------:R-:W-:Y:S02]  /*7000*/  FMNMX.FTZ R2, R196, R0, !PT ;  /* 0x00000000c4027209 */ /* 0x000fe40007810000 */
[----:B------:R-:W-:Y:S02]  /*7010*/  FMNMX.FTZ R3, R200, R3, !PT ;  /* 0x00000003c8037209 */ /* 0x000fe40007810000 */
[----:B------:R-:W-:Y:S02]  /*7020*/  FMNMX.FTZ R5, R197, R2, !PT ;  /* 0x00000002c5057209 */ /* 0x000fe40007810000 */
[----:B------:R-:W-:Y:S02]  /*7030*/  FMNMX.FTZ R3, R204, R3, !PT ;  /* 0x00000003cc037209 */ /* 0x000fe40007810000 */
[----:B------:R-:W-:Y:S01]  /*7040*/  FMNMX.FTZ R5, R12, R5, !PT ;  /* 0x000000050c057209 */ /* 0x000fe20007810000 */
[----:B------:R-:W3:Y:S01]  /*7050*/  MUFU.TANH R146, R15 ;  /* 0x0000000f00927308 */ /* 0x000ee20000002400 */
[----:B------:R-:W-:Y:S02]  /*7060*/  FMNMX.FTZ R3, R32, R3, !PT ;  /* 0x0000000320037209 */ /* 0x000fe40007810000 */
[----:B------:R-:W-:Y:S02]  /*7070*/  FMNMX.FTZ R5, R18, R5, !PT ;  /* 0x0000000512057209 */ /* 0x000fe40007810000 */
[----:B--2---:R-:W-:Y:S02]  /*7080*/  MOV R58, R133 ;  /* 0x00000085003a7202 */ /* 0x004fe40000000f00 */
[----:B------:R-:W-:Y:S02]  /*7090*/  FMNMX.FTZ R3, R41, R3, !PT ;  /* 0x0000000329037209 */ /* 0x000fe40007810000 */
[----:B------:R-:W-:Y:S01]  /*70a0*/  FMNMX.FTZ R5, R58, R5, !PT ;  /* 0x000000053a057209 */ /* 0x000fe20007810000 */
[----:B------:R2:W-:Y:S01]  /*70b0*/  MUFU.TANH R145, R4 ;  /* 0x0000000400917308 */ /* 0x0005e20000002400 */
[----:B------:R-:W-:Y:S02]  /*70c0*/  FMNMX.FTZ R3, R40, R3, !PT ;  /* 0x0000000328037209 */ /* 0x000fe40007810000 */
[----:B-1----:R-:W-:Y:S04]  /*70d0*/  MOV R59, R134 ;  /* 0x00000086003b7202 */ /* 0x002fe80000000f00 */
[----:B------:R-:W-:Y:S03]  /*70e0*/  FMNMX.FTZ R3, R59, R3, !PT ;  /* 0x000000033b037209 */ /* 0x000fe60007810000 */
[----:B------:R-:W1:Y:S01]  /*70f0*/  MUFU.TANH R141, R19 ;  /* 0x00000013008d7308 */ /* 0x000e620000002400 */
[----:B------:R-:W-:Y:S02]  /*7100*/  FMNMX.FTZ R2, R142, R3, !PT ;  /* 0x000000038e027209 */ /* 0x000fe40007810000 */
[----:B---3--:R-:W-:Y:S07]  /*7110*/  FMNMX.FTZ R5, R146, R5, !PT ;  /* 0x0000000592057209 */ /* 0x008fee0007810000 */
[----:B------:R-:W3:Y:S01]  /*7120*/  MUFU.TANH R151, R21 ;  /* 0x0000001500977308 */ /* 0x000ee20000002400 */
[----:B--2---:R-:W-:Y:S09]  /*7130*/  FMNMX.FTZ R4, R216, R5, !PT ;  /* 0x00000005d8047209 */ /* 0x004ff20007810000 */
[----:B------:R-:W2:Y:S01]  /*7140*/  MUFU.TANH R150, R22 ;  /* 0x0000001600967308 */ /* 0x000ea20000002400 */
[----:B-1----:R-:W-:Y:S09]  /*7150*/  FMNMX.FTZ R3, R141, R4, !PT ;  /* 0x000000048d037209 */ /* 0x002ff20007810000 */
[----:B------:R-:W1:Y:S01]  /*7160*/  MUFU.TANH R155, R23 ;  /* 0x00000017009b7308 */ /* 0x000e620000002400 */
[----:B---3--:R-:W-:Y:S04]  /*7170*/  FMNMX.FTZ R2, R151, R2, !PT ;  /* 0x0000000297027209 */ /* 0x008fe80007810000 */
[----:B------:R-:W-:Y:S05]  /*7180*/  FMNMX.FTZ R2, R153, R2, !PT ;  /* 0x0000000299027209 */ /* 0x000fea0007810000 */
[----:B------:R-:W3:Y:S01]  /*7190*/  MUFU.TANH R163, R42 ;  /* 0x0000002a00a37308 */ /* 0x000ee20000002400 */
[----:B------:R-:W-:Y:S02]  /*71a0*/  FMNMX.FTZ R5, R48, R2, !PT ;  /* 0x0000000230057209 */ /* 0x000fe40007810000 */
[----:B--2---:R-:W-:Y:S07]  /*71b0*/  FMNMX.FTZ R4, R150, R3, !PT ;  /* 0x0000000396047209 */ /* 0x004fee0007810000 */
[----:B------:R3:W-:Y:S01]  /*71c0*/  MUFU.TANH R140, R49 ;  /* 0x00000031008c7308 */ /* 0x0007e20000002400 */
[----:B-1----:R-:W-:Y:S02]  /*71d0*/  FMNMX.FTZ R3, R155, R4, !PT ;  /* 0x000000049b037209 */ /* 0x002fe40007810000 */
[----:B------:R-:W-:Y:S07]  /*71e0*/  FMNMX.FTZ R4, R158, R5, !PT ;  /* 0x000000059e047209 */ /* 0x000fee0007810000 */
[----:B------:R-:W1:Y:S10]  /*71f0*/  MUFU.TANH R154, R26 ;  /* 0x0000001a009a7308 */ /* 0x000e740000002400 */
[----:B------:R-:W2:Y:S01]  /*7200*/  MUFU.TANH R159, R27 ;  /* 0x0000001b009f7308 */ /* 0x000ea20000002400 */
[----:B---3--:R-:W-:Y:S09]  /*7210*/  MOV R49, R163 ;  /* 0x000000a300317202 */ /* 0x008ff20000000f00 */
[----:B------:R-:W3:Y:S01]  /*7220*/  MUFU.TANH R165, R29 ;  /* 0x0000001d00a57308 */ /* 0x000ee20000002400 */
[----:B-1----:R-:W-:Y:S09]  /*7230*/  FMNMX.FTZ R2, R154, R3, !PT ;  /* 0x000000039a027209 */ /* 0x002ff20007810000 */
[----:B------:R-:W1:Y:S01]  /*7240*/  MUFU.TANH R166, R30 ;  /* 0x0000001e00a67308 */ /* 0x000e620000002400 */
[----:B--2---:R-:W-:Y:S09]  /*7250*/  FMNMX.FTZ R5, R159, R2, !PT ;  /* 0x000000029f057209 */ /* 0x004ff20007810000 */
[----:B------:R-:W2:Y:S01]  /*7260*/  MUFU.TANH R171, R31 ;  /* 0x0000001f00ab7308 */ /* 0x000ea20000002400 */
[----:B---3--:R-:W-:Y:S04]  /*7270*/  FMNMX.FTZ R3, R165, R4, !PT ;  /* 0x00000004a5037209 */ /* 0x008fe80007810000 */
[----:B------:R-:W-:Y:S05]  /*7280*/  FMNMX.FTZ R2, R162, R3, !PT ;  /* 0x00000003a2027209 */ /* 0x000fea0007810000 */
[----:B------:R-:W3:Y:S01]  /*7290*/  MUFU.TANH R167, R33 ;  /* 0x0000002100a77308 */ /* 0x000ee20000002400 */
[----:B-1----:R-:W-:Y:S09]  /*72a0*/  FMNMX.FTZ R4, R166, R5, !PT ;  /* 0x00000005a6047209 */ /* 0x002ff20007810000 */
[----:B------:R1:W-:Y:S01]  /*72b0*/  MUFU.TANH R143, R57 ;  /* 0x00000039008f7308 */ /* 0x0003e20000002400 */
[----:B--2---:R-:W-:Y:S09]  /*72c0*/  FMNMX.FTZ R5, R171, R4, !PT ;  /* 0x00000004ab057209 */ /* 0x004ff20007810000 */
[----:B------:R-:W2:Y:S01]  /*72d0*/  MUFU.TANH R144, R34 ;  /* 0x0000002200907308 */ /* 0x000ea20000002400 */
[----:B---3--:R-:W-:Y:S01]  /*72e0*/  FMNMX.FTZ R3, R167, R2, !PT ;  /* 0x00000002a7037209 */ /* 0x008fe20007810000 */
[----:B------:R-:W-:Y:S08]  /*72f0*/  FMUL.FTZ R2, R67, c[0x0][0x320] ;  /* 0x0000c80043027a20 */ /* 0x000ff00000410000 */
[----:B------:R-:W3:Y:S01]  /*7300*/  MUFU.TANH R152, R35 ;  /* 0x0000002300987308 */ /* 0x000ee20000002400 */
[----:B-1----:R-:W-:Y:S04]  /*7310*/  MOV R57, R132 ;  /* 0x0000008400397202 */ /* 0x002fe80000000f00 */
[----:B------:R-:W-:Y:S05]  /*7320*/  FMNMX.FTZ R3, R57, R3, !PT ;  /* 0x0000000339037209 */ /* 0x000fea0007810000 */
[----:B------:R1:W-:Y:S01]  /*7330*/  MUFU.TANH R157, R51 ;  /* 0x00000033009d7308 */ /* 0x0003e20000002400 */
[----:B------:R-:W-:Y:S02]  /*7340*/  FMNMX.FTZ R3, R56, R3, !PT ;  /* 0x0000000338037209 */ /* 0x000fe40007810000 */
[----:B--2---:R-:W-:Y:S07]  /*7350*/  FMNMX.FTZ R5, R144, R5, !PT ;  /* 0x0000000590057209 */ /* 0x004fee0007810000 */
[----:B------:R-:W2:Y:S01]  /*7360*/  MUFU.TANH R168, R38 ;  /* 0x0000002600a87308 */ /* 0x000ea20000002400 */
[----:B---3--:R-:W-:Y:S09]  /*7370*/  FMNMX.FTZ R5, R152, R5, !PT ;  /* 0x0000000598057209 */ /* 0x008ff20007810000 */
[----:B------:R3:W-:Y:S01]  /*7380*/  MUFU.TANH R163, R50 ;  /* 0x0000003200a37308 */ /* 0x0007e20000002400 */
[----:B-1----:R-:W-:Y:S04]  /*7390*/  MOV R51, R203 ;  /* 0x000000cb00337202 */ /* 0x002fe80000000f00 */
[----:B------:R-:W-:Y:S05]  /*73a0*/  FMNMX.FTZ R3, R51, R3, !PT ;  /* 0x0000000333037209 */ /* 0x000fea0007810000 */
[----:B------:R-:W1:Y:S01]  /*73b0*/  MUFU.TANH R164, R39 ;  /* 0x0000002700a47308 */ /* 0x000e620000002400 */
[----:B--2---:R-:W-:Y:S09]  /*73c0*/  FMNMX.FTZ R5, R168, R5, !PT ;  /* 0x00000005a8057209 */ /* 0x004ff20007810000 */
[----:B------:R-:W2:Y:S01]  /*73d0*/  MUFU.TANH R160, R43 ;  /* 0x0000002b00a07308 */ /* 0x000ea20000002400 */
[----:B---3--:R-:W-:Y:S04]  /*73e0*/  MOV R50, R205 ;  /* 0x000000cd00327202 */ /* 0x008fe80000000f00 */
[----:B------:R-:W-:Y:S05]  /*73f0*/  FMNMX.FTZ R3, R50, R3, !PT ;  /* 0x0000000332037209 */ /* 0x000fea0007810000 */
[----:B------:R-:W3:Y:S01]  /*7400*/  MUFU.TANH R148, R45 ;  /* 0x0000002d00947308 */ /* 0x000ee20000002400 */
[----:B------:R-:W-:Y:S02]  /*7410*/  FMNMX.FTZ R3, R156, R3, !PT ;  /* 0x000000039c037209 */ /* 0x000fe40007810000 */
[----:B-1----:R-:W-:Y:S04]  /*7420*/  FMNMX.FTZ R5, R164, R5, !PT ;  /* 0x00000005a4057209 */ /* 0x002fe80007810000 */
[----:B------:R-:W-:Y:S03]  /*7430*/  FMNMX.FTZ R5, R49, R5, !PT ;  /* 0x0000000531057209 */ /* 0x000fe60007810000 */
[----:B------:R-:W1:Y:S01]  /*7440*/  MUFU.TANH R169, R46 ;  /* 0x0000002e00a97308 */ /* 0x000e620000002400 */
[----:B--2---:R-:W-:Y:S09]  /*7450*/  FMNMX.FTZ R6, R160, R5, !PT ;  /* 0x00000005a0067209 */ /* 0x004ff20007810000 */
[----:B------:R-:W2:Y:S01]  /*7460*/  MUFU.TANH R161, R47 ;  /* 0x0000002f00a17308 */ /* 0x000ea20000002400 */
[----:B---3--:R-:W-:Y:S04]  /*7470*/  FMNMX.FTZ R3, R148, R3, !PT ;  /* 0x0000000394037209 */ /* 0x008fe80007810000 */
[----:B------:R-:W-:Y:S05]  /*7480*/  FMNMX.FTZ R3, R170, R3, !PT ;  /* 0x00000003aa037209 */ /* 0x000fea0007810000 */
[----:B------:R-:W3:Y:S01]  /*7490*/  MUFU.TANH R147, R53 ;  /* 0x0000003500937308 */ /* 0x000ee20000002400 */
[----:B------:R-:W-:Y:S02]  /*74a0*/  FMNMX.FTZ R4, R140, R3, !PT ;  /* 0x000000038c047209 */ /* 0x000fe40007810000 */
[----:B-1----:R-:W-:Y:S02]  /*74b0*/  FMNMX.FTZ R6, R169, R6, !PT ;  /* 0x00000006a9067209 */ /* 0x002fe40007810000 */
[----:B------:R-:W-:Y:S05]  /*74c0*/  FMNMX.FTZ R4, R149, R4, !PT ;  /* 0x0000000495047209 */ /* 0x000fea0007810000 */
[----:B------:R-:W1:Y:S01]  /*74d0*/  MUFU.TANH R219, R54 ;  /* 0x0000003600db7308 */ /* 0x000e620000002400 */
[----:B--2---:R-:W-:Y:S04]  /*74e0*/  FMNMX.FTZ R6, R161, R6, !PT ;  /* 0x00000006a1067209 */ /* 0x004fe80007810000 */
[----:B------:R-:W-:Y:S05]  /*74f0*/  FMNMX.FTZ R6, R163, R6, !PT ;  /* 0x00000006a3067209 */ /* 0x000fea0007810000 */
[----:B------:R-:W2:Y:S01]  /*7500*/  MUFU.TANH R217, R55 ;  /* 0x0000003700d97308 */ /* 0x000ea20000002400 */
[----:B------:R-:W-:Y:S02]  /*7510*/  FMNMX.FTZ R6, R157, R6, !PT ;  /* 0x000000069d067209 */ /* 0x000fe40007810000 */
[----:B---3--:R-:W-:Y:S04]  /*7520*/  FMNMX.FTZ R4, R147, R4, !PT ;  /* 0x0000000493047209 */ /* 0x008fe80007810000 */
[----:B------:R-:W-:Y:S03]  /*7530*/  FMNMX.FTZ R4, R145, R4, !PT ;  /* 0x0000000491047209 */ /* 0x000fe60007810000 */
[----:B------:R-:W3:Y:S01]  /*7540*/  MUFU.TANH R208, R60 ;  /* 0x0000003c00d07308 */ /* 0x000ee20000002400 */
[----:B------:R-:W-:Y:S02]  /*7550*/  FMNMX.FTZ R3, R143, R4, !PT ;  /* 0x000000048f037209 */ /* 0x000fe40007810000 */
[----:B-1----:R-:W-:Y:S07]  /*7560*/  FMNMX.FTZ R6, R219, R6, !PT ;  /* 0x00000006db067209 */ /* 0x002fee0007810000 */
[----:B------:R-:W1:Y:S01]  /*7570*/  MUFU.TANH R209, R61 ;  /* 0x0000003d00d17308 */ /* 0x000e620000002400 */
[----:B--2---:R-:W-:Y:S04]  /*7580*/  FMNMX.FTZ R5, R217, R6, !PT ;  /* 0x00000006d9057209 */ /* 0x004fe80007810000 */
[----:B------:R-:W-:Y:S05]  /*7590*/  FMNMX.FTZ R4, R218, R5, !PT ;  /* 0x00000005da047209 */ /* 0x000fea0007810000 */
[----:B------:R-:W2:Y:S01]  /*75a0*/  MUFU.TANH R205, R62 ;  /* 0x0000003e00cd7308 */ /* 0x000ea20000002400 */
[----:B------:R-:W-:Y:S02]  /*75b0*/  FMNMX.FTZ R4, R211, R4, !PT ;  /* 0x00000004d3047209 */ /* 0x000fe40007810000 */
[----:B---3--:R-:W-:Y:S07]  /*75c0*/  FMNMX.FTZ R8, R208, R3, !PT ;  /* 0x00000003d0087209 */ /* 0x008fee0007810000 */
[----:B------:R-:W3:Y:S01]  /*75d0*/  MUFU.TANH R203, R63 ;  /* 0x0000003f00cb7308 */ /* 0x000ee20000002400 */
[----:B-1----:R-:W-:Y:S04]  /*75e0*/  FMNMX.FTZ R8, R209, R8, !PT ;  /* 0x00000008d1087209 */ /* 0x002fe80007810000 */
[----:B------:R-:W-:Y:S05]  /*75f0*/  FMNMX.FTZ R9, R207, R8, !PT ;  /* 0x00000008cf097209 */ /* 0x000fea0007810000 */
[----:B------:R-:W1:Y:S01]  /*7600*/  MUFU.TANH R206, R65 ;  /* 0x0000004100ce7308 */ /* 0x000e620000002400 */
[----:B--2---:R-:W-:Y:S09]  /*7610*/  FMNMX.FTZ R4, R205, R4, !PT ;  /* 0x00000004cd047209 */ /* 0x004ff20007810000 */
[----:B------:R-:W2:Y:S01]  /*7620*/  MUFU.TANH R134, R66 ;  /* 0x0000004200867308 */ /* 0x000ea20000002400 */
[----:B---3--:R-:W-:Y:S09]  /*7630*/  FMNMX.FTZ R3, R203, R4, !PT ;  /* 0x00000004cb037209 */ /* 0x008ff20007810000 */
[----:B------:R2:W3:Y:S01]  /*7640*/  MUFU.TANH R133, R2 ;  /* 0x0000000200857308 */ /* 0x0004e20000002400 */
[----:B-1----:R-:W-:Y:S02]  /*7650*/  FMNMX.FTZ R6, R206, R9, !PT ;  /* 0x00000009ce067209 */ /* 0x002fe40007810000 */
[----:B--2---:R-:W-:Y:S03]  /*7660*/  FMNMX.FTZ R2, R134, R3, !PT ;  /* 0x0000000386027209 */ /* 0x004fe60007810000 */
[----:B------:R-:W1:Y:S01]  /*7670*/  SHFL.BFLY PT, R3, R6, 0x2, 0x1f ;  /* 0x0c401f0006037f89 */ /* 0x000e6200000e0000 */
[----:B---3--:R-:W-:Y:S07]  /*7680*/  FMNMX.FTZ R5, R133, R2, !PT ;  /* 0x0000000285057209 */ /* 0x008fee0007810000 */
[----:B------:R-:W2:Y:S01]  /*7690*/  SHFL.BFLY PT, R2, R5, 0x2, 0x1f ;  /* 0x0c401f0005027f89 */ /* 0x000ea200000e0000 */
[----:B-1----:R-:W-:Y:S07]  /*76a0*/  FMNMX.FTZ R7, R6, R3, !PT ;  /* 0x0000000306077209 */ /* 0x002fee0007810000 */
[----:B------:R-:W1:Y:S01]  /*76b0*/  SHFL.BFLY PT, R132, R7, 0x1, 0x1f ;  /* 0x0c201f0007847f89 */ /* 0x000e6200000e0000 */
[----:B--2---:R-:W-:Y:S07]  /*76c0*/  FMNMX.FTZ R4, R5, R2, !PT ;  /* 0x0000000205047209 */ /* 0x004fee0007810000 */
[----:B------:R-:W2:Y:S01]  /*76d0*/  SHFL.BFLY PT, R3, R4, 0x1, 0x1f ;  /* 0x0c201f0004037f89 */ /* 0x000ea200000e0000 */
[----:B-1----:R-:W-:Y:S02]  /*76e0*/  FMNMX.FTZ R132, R7, R132, !PT ;  /* 0x0000008407847209 */ /* 0x002fe40007810000 */
[----:B----4-:R-:W-:Y:S03]  /*76f0*/  @P1 IADD3 R7, P4, R13, UR15, RZ ;  /* 0x0000000f0d071c10 */ /* 0x010fe6000ff9e0ff */
[C---:B------:R-:W-:Y:S02]  /*7700*/  FADD.FTZ R2, -R132.reuse, R135 ;  /* 0x0000008784027221 */ /* 0x040fe40000010100 */
[----:B------:R-:W-:Y:S01]  /*7710*/  FMUL.FTZ R210, R132, c[0x0][0x2d0] ;  /* 0x0000b40084d27a20 */ /* 0x000fe20000410000 */
[----:B--2---:R-:W-:Y:S01]  /*7720*/  FMNMX.FTZ R3, R4, R3, !PT ;  /* 0x0000000304037209 */ /* 0x004fe20007810000 */
[----:B------:R-:W-:Y:S01]  /*7730*/  FMUL.FTZ R6, R2, c[0x0][0x2d0] ;  /* 0x0000b40002067a20 */ /* 0x000fe20000410000 */
[----:B------:R-:W-:Y:S01]  /*7740*/  @P1 IADD3 R4, P2, R246, UR15, RZ ;  /* 0x0000000ff6041c10 */ /* 0x000fe2000ff5e0ff */
[----:B------:R-:W-:Y:S02]  /*7750*/  FFMA.FTZ R201, R199, c[0x0][0x2d0], -R210 ;  /* 0x0000b400c7c97a23 */ /* 0x000fe400000108d2 */
[----:B------:R1:W2:Y:S01]  /*7760*/  MUFU.EX2 R2, R6 ;  /* 0x0000000600027308 */ /* 0x0002a20000000800 */
[----:B------:R-:W-:Y:S01]  /*7770*/  FADD.FTZ R5, -R3, R0 ;  /* 0x0000000003057221 */ /* 0x000fe20000010100 */
[----:B------:R-:W-:Y:S01]  /*7780*/  @P1 LEA R10, P5, R4, c[0x0][0x1c8], 0x1 ;  /* 0x00007200040a1a11 */ /* 0x000fe200078a08ff */
[--C-:B------:R-:W-:Y:S02]  /*7790*/  FFMA.FTZ R199, R204, c[0x0][0x2d0], -R210.reuse ;  /* 0x0000b400ccc77a23 */ /* 0x100fe400000108d2 */
[----:B------:R-:W-:Y:S01]  /*77a0*/  FMUL.FTZ R0, R5, c[0x0][0x2d0] ;  /* 0x0000b40005007a20 */ /* 0x000fe20000410000 */
[----:B------:R-:W-:Y:S01]  /*77b0*/  @P1 IADD3.X R5, R249, UR18, RZ, P2, !PT ;  /* 0x00000012f9051c10 */ /* 0x000fe200097fe4ff */
[----:B------:R-:W-:Y:S01]  /*77c0*/  FMUL.FTZ R204, R3, c[0x0][0x2d0] ;  /* 0x0000b40003cc7a20 */ /* 0x000fe20000410000 */
[----:B------:R-:W-:Y:S01]  /*77d0*/  @P1 LEA R8, P2, R7, c[0x0][0x1c8], 0x1 ;  /* 0x0000720007081a11 */ /* 0x000fe200078408ff */
[----:B------:R-:W-:Y:S01]  /*77e0*/  FFMA.FTZ R202, R198, c[0x0][0x2d0], -R210 ;  /* 0x0000b400c6ca7a23 */ /* 0x000fe200000108d2 */
[----:B------:R-:W-:Y:S01]  /*77f0*/  @P1 LEA.HI.X R11, R4, c[0x0][0x1cc], R5, 0x1, P5 ;  /* 0x00007300040b1a11 */ /* 0x000fe200028f0c05 */
[--C-:B------:R-:W-:Y:S01]  /*7800*/  FFMA.FTZ R198, R196, c[0x0][0x2d0], -R204.reuse ;  /* 0x0000b400c4c67a23 */ /* 0x100fe200000108cc */
[----:B------:R-:W3:Y:S01]  /*7810*/  MUFU.EX2 R0, R0 ;  /* 0x0000000000007308 */ /* 0x000ee20000000800 */
[--C-:B------:R-:W-:Y:S02]  /*7820*/  FFMA.FTZ R196, R12, c[0x0][0x2d0], -R204.reuse ;  /* 0x0000b4000cc47a23 */ /* 0x100fe400000108cc */
[----:B------:R4:W-:Y:S01]  /*7830*/  @P1 LDGSTS.E.BYPASS.LTC128B.128 [R243+0x8100], [R10.64], !P3 ;  /* 0x081000000af31fae */ /* 0x0009e2000d901d50 */
[----:B------:R-:W-:Y:S02]  /*7840*/  FFMA.FTZ R135, R18, c[0x0][0x2d0], -R204 ;  /* 0x0000b40012877a23 */ /* 0x000fe400000108cc */
[----:B------:R-:W-:Y:S02]  /*7850*/  FFMA.FTZ R200, R200, c[0x0][0x2d0], -R210 ;  /* 0x0000b400c8c87a23 */ /* 0x000fe400000108d2 */
[--C-:B------:R-:W-:Y:S02]  /*7860*/  FFMA.FTZ R197, R197, c[0x0][0x2d0], -R204.reuse ;  /* 0x0000b400c5c57a23 */ /* 0x100fe400000108cc */
[----:B------:R-:W-:Y:S01]  /*7870*/  MUFU.EX2 R202, R202 ;  /* 0x000000ca00ca7308 */ /* 0x000fe20000000800 */
[----:B------:R-:W-:Y:S01]  /*7880*/  FFMA.FTZ R216, R216, c[0x0][0x2d0], -R204 ;  /* 0x0000b400d8d87a23 */ /* 0x000fe200000108cc */
[----:B-1----:R-:W-:Y:S01]  /*7890*/  @P1 IADD3.X R6, R252, UR18, RZ, P4, !PT ;  /* 0x00000012fc061c10 */ /* 0x002fe2000a7fe4ff */
[----:B------:R-:W-:Y:S01]  /*78a0*/  @UP1 UIADD3 UR18, UP0, UR10, 0x80, URZ ;  /* 0x000000800a121890 */ /* 0x000fe2000ff1e03f */
[----:B--2---:R-:W-:Y:S02]  /*78b0*/  FMUL.FTZ R24, R2, R108 ;  /* 0x0000006c02187220 */ /* 0x004fe40000410000 */
[----:B------:R-:W-:Y:S01]  /*78c0*/  @P1 LEA.HI.X R9, R7, c[0x0][0x1cc], R6, 0x1, P2 ;  /* 0x0000730007091a11 */ /* 0x000fe200010f0c06 */
[----:B------:R-:W-:Y:S01]  /*78d0*/  @UP1 UIADD3.X UR15, URZ, UR8, URZ, UP0, !UPT ;  /* 0x000000083f0f1290 */ /* 0x000fe200087fe43f */
[----:B------:R-:W-:Y:S01]  /*78e0*/  @P1 IADD3 R4, P2, R10, UR19, RZ ;  /* 0x000000130a041c10 */ /* 0x000fe2000ff5e0ff */
[C---:B------:R-:W-:Y:S01]  /*78f0*/  FMUL.FTZ R25, R2.reuse, R109 ;  /* 0x0000006d02197220 */ /* 0x040fe20000410000 */
[----:B------:R-:W1:Y:S01]  /*7900*/  MUFU.EX2 R201, R201 ;  /* 0x000000c900c97308 */ /* 0x000e620000000800 */
[----:B------:R2:W-:Y:S01]  /*7910*/  @P1 LDGSTS.E.BYPASS.LTC128B.128 [R243+0xc100], [R8.64], !P0 ;  /* 0x0c10000008f31fae */ /* 0x0005e2000c101d50 */
[----:B------:R-:W-:Y:S01]  /*7920*/  @P1 IADD3.X R5, R11, UR20, RZ, P2, !PT ;  /* 0x000000140b051c10 */ /* 0x000fe200097fe4ff */
[----:B------:R-:W-:Y:S01]  /*7930*/  FMUL.FTZ R33, R2, R101 ;  /* 0x0000006502217220 */ /* 0x000fe20000410000 */
[----:B------:R-:W-:Y:S01]  /*7940*/  @P1 IADD3 R6, P2, R4, UR19, RZ ;  /* 0x0000001304061c10 */ /* 0x000fe2000ff5e0ff */
[----:B---3--:R-:W-:Y:S01]  /*7950*/  FMUL.FTZ R18, R0, R118 ;  /* 0x0000007600127220 */ /* 0x008fe20000410000 */
[----:B------:R-:W-:Y:S01]  /*7960*/  @P1 IADD3 R16, P5, R4, UR18, RZ ;  /* 0x0000001204101c10 */ /* 0x000fe2000ffbe0ff */
[----:B------:R-:W-:Y:S01]  /*7970*/  FMUL.FTZ R19, R0, R119 ;  /* 0x0000007700137220 */ /* 0x000fe20000410000 */
[C---:B------:R-:W-:Y:S01]  /*7980*/  @P1 IADD3.X R7, R5.reuse, UR20, RZ, P2, !PT ;  /* 0x0000001405071c10 */ /* 0x040fe200097fe4ff */
[----:B------:R3:W-:Y:S01]  /*7990*/  @P1 LDGSTS.E.BYPASS.LTC128B.128 [R243+0x9100], [R4.64], !P3 ;  /* 0x0910000004f31fae */ /* 0x0007e2000d901d50 */
[----:B------:R-:W-:Y:S01]  /*79a0*/  @P1 IADD3.X R17, R5, UR15, RZ, P5, !PT ;  /* 0x0000000f05111c10 */ /* 0x000fe2000affe4ff */
[----:B------:R-:W-:Y:S01]  /*79b0*/  MUFU.EX2 R200, R200 ;  /* 0x000000c800c87308 */ /* 0x000fe20000000800 */
[----:B----4-:R-:W-:Y:S01]  /*79c0*/  @P1 IADD3 R10, P4, R6, UR19, RZ ;  /* 0x00000013060a1c10 */ /* 0x010fe2000ff9e0ff */
[C---:B------:R-:W-:Y:S02]  /*79d0*/  FMUL.FTZ R27, R0.reuse, R111 ;  /* 0x0000006f001b7220 */ /* 0x040fe40000410000 */
[C---:B------:R-:W-:Y:S01]  /*79e0*/  FMUL.FTZ R26, R0.reuse, R110 ;  /* 0x0000006e001a7220 */ /* 0x040fe20000410000 */
[C---:B------:R-:W-:Y:S01]  /*79f0*/  @P1 IADD3.X R11, R7.reuse, UR20, RZ, P4, !PT ;  /* 0x00000014070b1c10 */ /* 0x040fe2000a7fe4ff */
[----:B------:R3:W-:Y:S01]  /*7a00*/  @P1 LDGSTS.E.BYPASS.LTC128B.128 [R243+0xd100], [R4.64+0x80], !P0 ;  /* 0x0d10008004f31fae */ /* 0x0007e2000c101d50 */
[C---:B------:R-:W-:Y:S02]  /*7a10*/  FMUL.FTZ R34, R0.reuse, R102 ;  /* 0x0000006600227220 */ /* 0x040fe40000410000 */
[C---:B------:R-:W-:Y:S01]  /*7a20*/  FMUL.FTZ R35, R0.reuse, R103 ;  /* 0x0000006700237220 */ /* 0x040fe20000410000 */
[----:B------:R-:W4:Y:S01]  /*7a30*/  MUFU.EX2 R199, R199 ;  /* 0x000000c700c77308 */ /* 0x000f220000000800 */
[C---:B------:R-:W-:Y:S02]  /*7a40*/  FMUL.FTZ R42, R0.reuse, R94 ;  /* 0x0000005e002a7220 */ /* 0x040fe40000410000 */
[----:B------:R-:W-:Y:S01]  /*7a50*/  FMUL.FTZ R43, R0, R95 ;  /* 0x0000005f002b7220 */ /* 0x000fe20000410000 */
[----:B------:R5:W-:Y:S01]  /*7a60*/  @P1 LDGSTS.E.BYPASS.LTC128B.128 [R243+0xa100], [R6.64], !P3 ;  /* 0x0a10000006f31fae */ /* 0x000be2000d901d50 */
[----:B------:R-:W-:Y:S01]  /*7a70*/  FMUL.FTZ R64, R2, R68 ;  /* 0x0000004402407220 */ /* 0x000fe20000410000 */
[----:B--2---:R-:W-:Y:S01]  /*7a80*/  @P1 IADD3 R8, P2, R6, UR18, RZ ;  /* 0x0000001206081c10 */ /* 0x004fe2000ff5e0ff */
[----:B------:R-:W-:Y:S03]  /*7a90*/  FMUL.FTZ R65, R2, R69 ;  /* 0x0000004502417220 */ /* 0x000fe60000410000 */
[----:B------:R-:W-:Y:S01]  /*7aa0*/  MUFU.EX2 R198, R198 ;  /* 0x000000c600c67308 */ /* 0x000fe20000000800 */
[----:B------:R-:W-:Y:S01]  /*7ab0*/  @P1 IADD3.X R9, R7, UR15, RZ, P2, !PT ;  /* 0x0000000f07091c10 */ /* 0x000fe200097fe4ff */
[----:B------:R2:W-:Y:S01]  /*7ac0*/  @P1 LDGSTS.E.BYPASS.LTC128B.128 [R243+0xe100], [R16.64], !P0 ;  /* 0x0e10000010f31fae */ /* 0x0005e2000c101d50 */
[C---:B------:R-:W-:Y:S02]  /*7ad0*/  FMUL.FTZ R66, R0.reuse, R70 ;  /* 0x0000004600427220 */ /* 0x040fe40000410000 */
[----:B------:R-:W-:Y:S02]  /*7ae0*/  FMUL.FTZ R67, R0, R71 ;  /* 0x0000004700437220 */ /* 0x000fe40000410000 */
[----:B------:R-:W-:Y:S02]  /*7af0*/  FFMA.FTZ R101, R167, c[0x0][0x2d0], -R210 ;  /* 0x0000b400a7657a23 */ /* 0x000fe400000108d2 */
[--C-:B------:R-:W-:Y:S01]  /*7b00*/  FFMA.FTZ R110, R171, c[0x0][0x2d0], -R204.reuse ;  /* 0x0000b400ab6e7a23 */ /* 0x100fe200000108cc */
[----:B------:R2:W-:Y:S01]  /*7b10*/  @P1 LDGSTS.E.BYPASS.LTC128B.128 [R243+0xb100], [R10.64], !P3 ;  /* 0x0b1000000af31fae */ /* 0x0005e2000d901d50 */
[----:B------:R-:W2:Y:S01]  /*7b20*/  MUFU.EX2 R197, R197 ;  /* 0x000000c500c57308 */ /* 0x000ea20000000800 */
[--C-:B------:R-:W-:Y:S02]  /*7b30*/  FFMA.FTZ R109, R144, c[0x0][0x2d0], -R204.reuse ;  /* 0x0000b400906d7a23 */ /* 0x100fe400000108cc */
[C---:B---3--:R-:W-:Y:S01]  /*7b40*/  FMUL.FTZ R4, R2.reuse, R128 ;  /* 0x0000008002047220 */ /* 0x048fe20000410000 */
[----:B-1----:R-:W-:Y:S01]  /*7b50*/  F2FP.BF16.PACK_AB R128, R201, R202 ;  /* 0x000000cac980723e */ /* 0x002fe200000010ff */
[----:B------:R-:W-:Y:S02]  /*7b60*/  FMUL.FTZ R5, R2, R129 ;  /* 0x0000008102057220 */ /* 0x000fe40000410000 */
[----:B------:R1:W-:Y:S01]  /*7b70*/  @P1 LDGSTS.E.BYPASS.LTC128B.128 [R243+0xf100], [R8.64], !P0 ;  /* 0x0f10000008f31fae */ /* 0x0003e2000c101d50 */
[--C-:B------:R-:W-:Y:S02]  /*7b80*/  FFMA.FTZ R108, R152, c[0x0][0x2d0], -R204.reuse ;  /* 0x0000b400986c7a23 */ /* 0x100fe400000108cc */
[----:B------:R-:W-:Y:S01]  /*7b90*/  MUFU.EX2 R196, R196 ;  /* 0x000000c400c47308 */ /* 0x000fe20000000800 */
[C---:B-----5:R-:W-:Y:S01]  /*7ba0*/  FMUL.FTZ R6, R0.reuse, R130 ;  /* 0x0000008200067220 */ /* 0x060fe20000410000 */
[----:B----4-:R-:W-:Y:S01]  /*7bb0*/  F2FP.BF16.PACK_AB R130, R199, R200 ;  /* 0x000000c8c782723e */ /* 0x010fe200000010ff */
[----:B------:R-:W-:Y:S02]  /*7bc0*/  FMUL.FTZ R7, R0, R131 ;  /* 0x0000008300077220 */ /* 0x000fe40000410000 */
[----:B------:R-:W3:Y:S01]  /*7bd0*/  LDSM.16.MT88.4 R12, [R240+0x100] ;  /* 0x00010000f00c783b */ /* 0x000ee20000004200 */
[--C-:B------:R-:W-:Y:S02]  /*7be0*/  FFMA.FTZ R219, R219, c[0x0][0x2d0], -R204.reuse ;  /* 0x0000b400dbdb7a23 */ /* 0x100fe400000108cc */
[C---:B--2---:R-:W-:Y:S02]  /*7bf0*/  FMUL.FTZ R16, R2.reuse, R116 ;  /* 0x0000007402107220 */ /* 0x044fe40000410000 */
[----:B------:R-:W2:Y:S01]  /*7c00*/  MUFU.EX2 R135, R135 ;  /* 0x0000008700877308 */ /* 0x000ea20000000800 */
[----:B------:R-:W-:Y:S02]  /*7c10*/  FMUL.FTZ R17, R2, R117 ;  /* 0x0000007502117220 */ /* 0x000fe40000410000 */
[----:B------:R-:W4:Y:S01]  /*7c20*/  LDSM.16.MT88.4 R20, [R238+0x100] ;  /* 0x00010000ee14783b */ /* 0x000f220000004200 */
[----:B------:R-:W-:Y:S01]  /*7c30*/  F2FP.BF16.PACK_AB R129, R197, R198 ;  /* 0x000000c6c581723e */ /* 0x000fe200000010ff */
[--C-:B------:R-:W-:Y:S02]  /*7c40*/  FFMA.FTZ R217, R217, c[0x0][0x2d0], -R204.reuse ;  /* 0x0000b400d9d97a23 */ /* 0x100fe400000108cc */
[C---:B------:R-:W-:Y:S01]  /*7c50*/  FMUL.FTZ R10, R0.reuse, R126 ;  /* 0x0000007e000a7220 */ /* 0x040fe20000410000 */
[----:B------:R-:W-:Y:S01]  /*7c60*/  MOV R126, R51 ;  /* 0x00000033007e7202 */ /* 0x000fe20000000f00 */
[C---:B------:R-:W-:Y:S01]  /*7c70*/  FMUL.FTZ R11, R0.reuse, R127 ;  /* 0x0000007f000b7220 */ /* 0x040fe20000410000 */
[----:B------:R-:W-:Y:S01]  /*7c80*/  MOV R127, R56 ;  /* 0x00000038007f7202 */ /* 0x000fe20000000f00 */
[----:B------:R-:W5:Y:S01]  /*7c90*/  LDSM.16.MT88.4 R28, [R237+0x100] ;  /* 0x00010000ed1c783b */ /* 0x000f620000004200 */
[----:B------:R-:W-:Y:S01]  /*7ca0*/  FMUL.FTZ R51, R0, R87 ;  /* 0x0000005700337220 */ /* 0x000fe20000410000 */
[----:B------:R-:W-:Y:S01]  /*7cb0*/  MUFU.EX2 R216, R216 ;  /* 0x000000d800d87308 */ /* 0x000fe20000000800 */
[C---:B-1----:R-:W-:Y:S01]  /*7cc0*/  FMUL.FTZ R8, R2.reuse, R124 ;  /* 0x0000007c02087220 */ /* 0x042fe20000410000 */
[----:B------:R-:W-:Y:S01]  /*7cd0*/  MOV R124, R49 ;  /* 0x00000031007c7202 */ /* 0x000fe20000000f00 */
[C---:B------:R-:W-:Y:S01]  /*7ce0*/  FMUL.FTZ R9, R2.reuse, R125 ;  /* 0x0000007d02097220 */ /* 0x040fe20000410000 */
[----:B------:R-:W-:Y:S01]  /*7cf0*/  MOV R125, R50 ;  /* 0x00000032007d7202 */ /* 0x000fe20000000f00 */
[----:B------:R-:W-:Y:S01]  /*7d00*/  FMUL.FTZ R49, R2, R85 ;  /* 0x0000005502317220 */ /* 0x000fe20000410000 */
[----:B------:R-:W1:Y:S01]  /*7d10*/  LDSM.16.MT88.4 R36, [R236+0x100] ;  /* 0x00010000ec24783b */ /* 0x000e620000004200 */
[----:B------:R-:W-:Y:S02]  /*7d20*/  FMUL.FTZ R50, R0, R86 ;  /* 0x0000005600327220 */ /* 0x000fe40000410000 */
[----:B------:R-:W-:Y:S01]  /*7d30*/  FMUL.FTZ R56, R2, R76 ;  /* 0x0000004c02387220 */ /* 0x000fe20000410000 */
[----:B------:R-:W-:Y:S01]  /*7d40*/  MUFU.EX2 R167, R101 ;  /* 0x0000006500a77308 */ /* 0x000fe20000000800 */
[----:B--2---:R-:W-:Y:S01]  /*7d50*/  F2FP.BF16.PACK_AB R131, R135, R196 ;  /* 0x000000c48783723e */ /* 0x004fe200000010ff */
[--C-:B------:R-:W-:Y:S02]  /*7d60*/  FFMA.FTZ R218, R218, c[0x0][0x2d0], -R204.reuse ;  /* 0x0000b400dada7a23 */ /* 0x100fe400000108cc */
[----:B------:R-:W2:Y:S01]  /*7d70*/  LDSM.16.MT88.4 R44, [R240+0x4100] ;  /* 0x00410000f02c783b */ /* 0x000ea20000004200 */
[----:B------:R-:W-:Y:S02]  /*7d80*/  FFMA.FTZ R211, R211, c[0x0][0x2d0], -R204 ;  /* 0x0000b400d3d37a23 */ /* 0x000fe400000108cc */
[--C-:B------:R-:W-:Y:S02]  /*7d90*/  FFMA.FTZ R208, R208, c[0x0][0x2d0], -R210.reuse ;  /* 0x0000b400d0d07a23 */ /* 0x100fe400000108d2 */
[--C-:B------:R-:W-:Y:S01]  /*7da0*/  FFMA.FTZ R209, R209, c[0x0][0x2d0], -R210.reuse ;  /* 0x0000b400d1d17a23 */ /* 0x100fe200000108d2 */
[----:B------:R-:W-:Y:S01]  /*7db0*/  MUFU.EX2 R171, R110 ;  /* 0x0000006e00ab7308 */ /* 0x000fe20000000800 */
[----:B------:R-:W-:Y:S01]  /*7dc0*/  FFMA.FTZ R207, R207, c[0x0][0x2d0], -R210 ;  /* 0x0000b400cfcf7a23 */ /* 0x000fe200000108d2 */
[C---:B---3--:R-:W-:Y:S01]  /*7dd0*/  HMMA.16816.F32.BF16 R4, R128.reuse, R12, R4 ;  /* 0x0000000c8004723c */ /* 0x048fe20000041804 */
[----:B------:R-:W2:Y:S04]  /*7de0*/  LDSM.16.MT88.4 R52, [R238+0x4100] ;  /* 0x00410000ee34783b */ /* 0x000ea80000004200 */
[--C-:B------:R-:W-:Y:S02]  /*7df0*/  FFMA.FTZ R205, R205, c[0x0][0x2d0], -R204.reuse ;  /* 0x0000b400cdcd7a23 */ /* 0x100fe400000108cc */
[C---:B------:R-:W-:Y:S01]  /*7e00*/  FMUL.FTZ R12, R2.reuse, R120 ;  /* 0x00000078020c7220 */ /* 0x040fe20000410000 */
[C---:B------:R-:W-:Y:S01]  /*7e10*/  HMMA.16816.F32.BF16 R8, R128.reuse, R14, R8 ;  /* 0x0000000e8008723c */ /* 0x040fe20000041808 */
[----:B------:R-:W1:Y:S01]  /*7e20*/  LDSM.16.MT88.4 R60, [R237+0x4100] ;  /* 0x00410000ed3c783b */ /* 0x000e620000004200 */
[----:B------:R-:W-:Y:S02]  /*7e30*/  MUFU.EX2 R144, R109 ;  /* 0x0000006d00907308 */ /* 0x000fe40000000800 */
[C---:B------:R-:W-:Y:S01]  /*7e40*/  FMUL.FTZ R13, R2.reuse, R121 ;  /* 0x00000079020d7220 */ /* 0x040fe20000410000 */
[----:B------:R-:W-:Y:S01]  /*7e50*/  MOV R121, R48 ;  /* 0x0000003000797202 */ /* 0x000fe20000000f00 */
[----:B------:R-:W-:Y:S01]  /*7e60*/  FMUL.FTZ R48, R2, R84 ;  /* 0x0000005402307220 */ /* 0x000fe20000410000 */
[----:B------:R-:W-:Y:S01]  /*7e70*/  MOV R120, R57 ;  /* 0x0000003900787202 */ /* 0x000fe20000000f00 */
[C---:B------:R-:W-:Y:S01]  /*7e80*/  FMUL.FTZ R15, R0.reuse, R123 ;  /* 0x0000007b000f7220 */ /* 0x040fe20000410000 */
[----:B------:R-:W1:Y:S03]  /*7e90*/  LDSM.16.MT88.4 R84, [R236+0x4100] ;  /* 0x00410000ec54783b */ /* 0x000e660000004200 */
[----:B------:R-:W-:Y:S01]  /*7ea0*/  FMUL.FTZ R14, R0, R122 ;  /* 0x0000007a000e7220 */ /* 0x000fe20000410000 */
[----:B------:R2:W-:Y:S01]  /*7eb0*/  MUFU.EX2 R152, R108 ;  /* 0x0000006c00987308 */ /* 0x0005e20000000800 */
[----:B------:R-:W-:Y:S02]  /*7ec0*/  FMUL.FTZ R57, R2, R77 ;  /* 0x0000004d02397220 */ /* 0x000fe40000410000 */
[--C-:B------:R-:W-:Y:S01]  /*7ed0*/  FFMA.FTZ R134, R134, c[0x0][0x2d0], -R204.reuse ;  /* 0x0000b40086867a23 */ /* 0x100fe200000108cc */
[----:B------:R-:W3:Y:S02]  /*7ee0*/  LDL.LU R123, [R1+0xc] ;  /* 0x00000c00017b7983 */ /* 0x000ee40000300800 */
[C---:B----4-:R-:W-:Y:S02]  /*7ef0*/  HMMA.16816.F32.BF16 R12, R128.reuse, R20, R12 ;  /* 0x00000014800c723c */ /* 0x050fe4000004180c */
[----:B------:R-:W-:Y:S02]  /*7f00*/  LDSM.16.MT88.4 R116, [R238+0x3900] ;  /* 0x00390000ee74783b */ /* 0x000fe40000004200 */
[----:B------:R-:W-:Y:S03]  /*7f10*/  MUFU.EX2 R219, R219 ;  /* 0x000000db00db7308 */ /* 0x000fe60000000800 */
[C---:B------:R-:W-:Y:S01]  /*7f20*/  FMUL.FTZ R20, R2.reuse, R112 ;  /* 0x0000007002147220 */ /* 0x040fe20000410000 */
[C---:B------:R-:W-:Y:S02]  /*7f30*/  HMMA.16816.F32.BF16 R16, R128.reuse, R22, R16 ;  /* 0x000000168010723c */ /* 0x040fe40000041810 */
[----:B------:R-:W0:Y:S02]  /*7f40*/  LDGDEPBAR ;  /* 0x00000000000079af */ /* 0x000e240000000000 */
[----:B------:R-:W-:Y:S02]  /*7f50*/  FMUL.FTZ R21, R2, R113 ;  /* 0x0000007102157220 */ /* 0x000fe40000410000 */
[--C-:B------:R-:W-:Y:S01]  /*7f60*/  FFMA.FTZ R112, R58, c[0x0][0x2d0], -R204.reuse ;  /* 0x0000b4003a707a23 */ /* 0x100fe200000108cc */
[----:B------:R-:W-:Y:S01]  /*7f70*/  MUFU.EX2 R217, R217 ;  /* 0x000000d900d97308 */ /* 0x000fe20000000800 */
[C---:B------:R-:W-:Y:S02]  /*7f80*/  FMUL.FTZ R22, R0.reuse, R114 ;  /* 0x0000007200167220 */ /* 0x040fe40000410000 */
[----:B--2---:R-:W-:Y:S02]  /*7f90*/  LDSM.16.MT88.4 R108, [R237+0x3900] ;  /* 0x00390000ed6c783b */ /* 0x004fe40000004200 */
[C---:B------:R-:W-:Y:S02]  /*7fa0*/  FMUL.FTZ R23, R0.reuse, R115 ;  /* 0x0000007300177220 */ /* 0x040fe40000410000 */
[----:B------:R-:W-:Y:S02]  /*7fb0*/  FMUL.FTZ R58, R0, R78 ;  /* 0x0000004e003a7220 */ /* 0x000fe40000410000 */
[----:B------:R-:W-:Y:S01]  /*7fc0*/  FFMA.FTZ R113, R146, c[0x0][0x2d0], -R204 ;  /* 0x0000b40092717a23 */ /* 0x000fe200000108cc */
[----:B------:R-:W-:Y:S02]  /*7fd0*/  MUFU.EX2 R112, R112 ;  /* 0x0000007000707308 */ /* 0x000fe40000000800 */
[C---:B-----5:R-:W-:Y:S07]  /*7fe0*/  HMMA.16816.F32.BF16 R20, R128.reuse, R28, R20 ;  /* 0x0000001c8014723c */ /* 0x060fee0000041814 */
[C---:B------:R-:W-:Y:S01]  /*7ff0*/  FMUL.FTZ R28, R2.reuse, R104 ;  /* 0x00000068021c7220 */ /* 0x040fe20000410000 */
[C---:B------:R-:W-:Y:S01]  /*8000*/  HMMA.16816.F32.BF16 R24, R128.reuse, R30, R24 ;  /* 0x0000001e8018723c */ /* 0x040fe20000041818 */
[----:B------:R-:W2:Y:S03]  /*8010*/  MUFU.EX2 R113, R113 ;  /* 0x0000007100717308 */ /* 0x000ea60000000800 */
[----:B------:R-:W-:Y:S02]  /*8020*/  FMUL.FTZ R29, R2, R105 ;  /* 0x00000069021d7220 */ /* 0x000fe40000410000 */
[----:B------:R-:W-:Y:S02]  /*8030*/  FFMA.FTZ R104, R32, c[0x0][0x2d0], -R210 ;  /* 0x0000b40020687a23 */ /* 0x000fe400000108d2 */
[C---:B------:R-:W-:Y:S03]  /*8040*/  FMUL.FTZ R30, R0.reuse, R106 ;  /* 0x0000006a001e7220 */ /* 0x040fe60000410000 */
[----:B------:R-:W-:Y:S01]  /*8050*/  MUFU.EX2 R218, R218 ;  /* 0x000000da00da7308 */ /* 0x000fe20000000800 */
[----:B------:R-:W-:Y:S02]  /*8060*/  FMUL.FTZ R31, R0, R107 ;  /* 0x0000006b001f7220 */ /* 0x000fe40000410000 */
[----:B------:R-:W-:Y:S02]  /*8070*/  FMUL.FTZ R32, R2, R100 ;  /* 0x0000006402207220 */ /* 0x000fe40000410000 */
[----:B------:R-:W-:Y:S02]  /*8080*/  FFMA.FTZ R100, R166, c[0x0][0x2d0], -R204 ;  /* 0x0000b400a6647a23 */ /* 0x000fe400000108cc */
[--C-:B------:R-:W-:Y:S01]  /*8090*/  FFMA.FTZ R105, R41, c[0x0][0x2d0], -R210.reuse ;  /* 0x0000b40029697a23 */ /* 0x100fe200000108d2 */
[C---:B-1----:R-:W-:Y:S02]  /*80a0*/  HMMA.16816.F32.BF16 R28, R128.reuse, R36, R28 ;  /* 0x00000024801c723c */ /* 0x042fe4000004181c */
[----:B------:R1:W-:Y:S01]  /*80b0*/  MUFU.EX2 R166, R100 ;  /* 0x0000006400a67308 */ /* 0x0003e20000000800 */
[C---:B------:R-:W-:Y:S02]  /*80c0*/  FMUL.FTZ R41, R2.reuse, R93 ;  /* 0x0000005d02297220 */ /* 0x040fe40000410000 */
[--C-:B------:R-:W-:Y:S01]  /*80d0*/  FFMA.FTZ R107, R59, c[0x0][0x2d0], -R210.reuse ;  /* 0x0000b4003b6b7a23 */ /* 0x100fe200000108d2 */
[----:B--2---:R-:W-:Y:S01]  /*80e0*/  F2FP.BF16.PACK_AB R69, R113, R112 ;  /* 0x000000707145723e */ /* 0x004fe200000010ff */
[C---:B------:R-:W-:Y:S01]  /*80f0*/  FMUL.FTZ R37, R2.reuse, R97 ;  /* 0x0000006102257220 */ /* 0x040fe20000410000 */
[C---:B------:R-:W-:Y:S04]  /*8100*/  HMMA.16816.F32.BF16 R32, R128.reuse, R38, R32 ;  /* 0x000000268020723c */ /* 0x040fe80000041820 */
[----:B------:R-:W-:Y:S01]  /*8110*/  FMUL.FTZ R36, R2, R96 ;  /* 0x0000006002247220 */ /* 0x000fe20000410000 */
[----:B------:R-:W-:Y:S01]  /*8120*/  MUFU.EX2 R104, R104 ;  /* 0x0000006800687308 */ /* 0x000fe20000000800 */
[--C-:B------:R-:W-:Y:S02]  /*8130*/  FFMA.FTZ R106, R40, c[0x0][0x2d0], -R210.reuse ;  /* 0x0000b400286a7a23 */ /* 0x100fe400000108d2 */
[C---:B------:R-:W-:Y:S04]  /*8140*/  FMUL.FTZ R38, R0.reuse, R98 ;  /* 0x0000006200267220 */ /* 0x040fe80000410000 */
[C---:B------:R-:W-:Y:S02]  /*8150*/  FMUL.FTZ R39, R0.reuse, R99 ;  /* 0x0000006300277220 */ /* 0x040fe40000410000 */
[----:B------:R-:W-:Y:S01]  /*8160*/  FMUL.FTZ R59, R0, R79 ;  /* 0x0000004f003b7220 */ /* 0x000fe20000410000 */
[----:B------:R-:W2:Y:S01]  /*8170*/  MUFU.EX2 R105, R105 ;  /* 0x0000006900697308 */ /* 0x000ea20000000800 */
[----:B------:R-:W4:Y:S01]  /*8180*/  LDSM.16.MT88.4 R76, [R240+0x900] ;  /* 0x00090000f04c783b */ /* 0x000f220000004200 */
[--C-:B------:R-:W-:Y:S02]  /*8190*/  FFMA.FTZ R96, R162, c[0x0][0x2d0], -R210.reuse ;  /* 0x0000b400a2607a23 */ /* 0x100fe400000108d2 */
[C---:B------:R-:W-:Y:S03]  /*81a0*/  HMMA.16816.F32.BF16 R36, R128.reuse, R44, R36 ;  /* 0x0000002c8024723c */ /* 0x040fe60000041824 */
[C---:B------:R-:W-:Y:S02]  /*81b0*/  FMUL.FTZ R40, R2.reuse, R92 ;  /* 0x0000005c02287220 */ /* 0x040fe40000410000 */
[----:B-1----:R-:W-:Y:S01]  /*81c0*/  LDSM.16.MT88.4 R100, [R238+0x1900] ;  /* 0x00190000ee64783b */ /* 0x002fe20000004200 */
[----:B------:R-:W-:Y:S01]  /*81d0*/  FFMA.FTZ R92, R151, c[0x0][0x2d0], -R210 ;  /* 0x0000b400975c7a23 */ /* 0x000fe200000108d2 */
[----:B------:R1:W-:Y:S01]  /*81e0*/  MUFU.EX2 R162, R96 ;  /* 0x0000006000a27308 */ /* 0x0003e20000000800 */
[C---:B------:R-:W-:Y:S02]  /*81f0*/  FMUL.FTZ R45, R2.reuse, R89 ;  /* 0x00000059022d7220 */ /* 0x040fe40000410000 */
[C---:B------:R-:W-:Y:S03]  /*8200*/  HMMA.16816.F32.BF16 R40, R128.reuse, R46, R40 ;  /* 0x0000002e8028723c */ /* 0x040fe60000041828 */
[----:B------:R-:W-:Y:S02]  /*8210*/  FMUL.FTZ R44, R2, R88 ;  /* 0x00000058022c7220 */ /* 0x000fe40000410000 */
[----:B------:R-:W-:Y:S02]  /*8220*/  FFMA.FTZ R88, R141, c[0x0][0x2d0], -R204 ;  /* 0x0000b4008d587a23 */ /* 0x000fe400000108cc */
[C---:B------:R-:W-:Y:S01]  /*8230*/  FMUL.FTZ R46, R0.reuse, R90 ;  /* 0x0000005a002e7220 */ /* 0x040fe20000410000 */
[----:B------:R-:W-:Y:S01]  /*8240*/  MUFU.EX2 R106, R106 ;  /* 0x0000006a006a7308 */ /* 0x000fe20000000800 */
[----:B------:R-:W-:Y:S03]  /*8250*/  FMUL.FTZ R47, R0, R91 ;  /* 0x0000005b002f7220 */ /* 0x000fe60000410000 */
[----:B--2---:R-:W-:Y:S04]  /*8260*/  F2FP.BF16.PACK_AB R68, R105, R104 ;  /* 0x000000686944723e */ /* 0x004fe800000010ff */
[C---:B------:R-:W-:Y:S02]  /*8270*/  HMMA.16816.F32.BF16 R44, R128.reuse, R52, R44 ;  /* 0x00000034802c723c */ /* 0x040fe4000004182c */
[----:B------:R2:W5:Y:S01]  /*8280*/  MUFU.EX2 R141, R88 ;  /* 0x00000058008d7308 */ /* 0x0005620000000800 */
[----:B-1----:R-:W-:Y:S04]  /*8290*/  LDSM.16.MT88.4 R96, [R236+0x5100] ;  /* 0x00510000ec60783b */ /* 0x002fe80000004200 */
[C---:B------:R-:W-:Y:S01]  /*82a0*/  FMUL.FTZ R52, R2.reuse, R80 ;  /* 0x0000005002347220 */ /* 0x040fe20000410000 */
[C---:B------:R-:W-:Y:S04]  /*82b0*/  HMMA.16816.F32.BF16 R48, R128.reuse, R54, R48 ;  /* 0x000000368030723c */ /* 0x040fe80000041830 */
[----:B------:R-:W-:Y:S01]  /*82c0*/  FMUL.FTZ R53, R2, R81 ;  /* 0x0000005102357220 */ /* 0x000fe20000410000 */
[----:B------:R-:W1:Y:S02]  /*82d0*/  MUFU.EX2 R107, R107 ;  /* 0x0000006b006b7308 */ /* 0x000e640000000800 */
[C---:B------:R-:W-:Y:S02]  /*82e0*/  FMUL.FTZ R54, R0.reuse, R82 ;  /* 0x0000005200367220 */ /* 0x040fe40000410000 */
[----:B------:R-:W-:Y:S02]  /*82f0*/  FMUL.FTZ R55, R0, R83 ;  /* 0x0000005300377220 */ /* 0x000fe40000410000 */
[----:B------:R-:W4:Y:S04]  /*8300*/  LDSM.16.MT88.4 R80, [R238+0x900] ;  /* 0x00090000ee50783b */ /* 0x000f280000004200 */
[----:B------:R4:W-:Y:S01]  /*8310*/  MUFU.EX2 R151, R92 ;  /* 0x0000005c00977308 */ /* 0x0009e20000000800 */
[C---:B------:R-:W-:Y:S03]  /*8320*/  HMMA.16816.F32.BF16 R52, R128.reuse, R60, R52 ;  /* 0x0000003c8034723c */ /* 0x040fe60000041834 */
[----:B--2---:R-:W-:Y:S01]  /*8330*/  LDSM.16.MT88.4 R88, [R236+0x900] ;  /* 0x00090000ec58783b */ /* 0x004fe20000004200 */
[----:B-----5:R-:W-:Y:S03]  /*8340*/  F2FP.BF16.PACK_AB R71, R141, R216 ;  /* 0x000000d88d47723e */ /* 0x020fe600000010ff */
[C---:B------:R-:W-:Y:S01]  /*8350*/  FMUL.FTZ R60, R2.reuse, R72 ;  /* 0x00000048023c7220 */ /* 0x040fe20000410000 */
[C---:B------:R-:W-:Y:S01]  /*8360*/  HMMA.16816.F32.BF16 R56, R128.reuse, R62, R56 ;  /* 0x0000003e8038723c */ /* 0x040fe20000041838 */
[----:B------:R-:W-:Y:S03]  /*8370*/  MUFU.EX2 R211, R211 ;  /* 0x000000d300d37308 */ /* 0x000fe60000000800 */
[----:B------:R-:W-:Y:S01]  /*8380*/  FMUL.FTZ R61, R2, R73 ;  /* 0x00000049023d7220 */ /* 0x000fe20000410000 */
[----:B-1----:R-:W-:Y:S02]  /*8390*/  F2FP.BF16.PACK_AB R70, R107, R106 ;  /* 0x0000006a6b46723e */ /* 0x002fe400000010ff */
[C---:B------:R-:W-:Y:S02]  /*83a0*/  FMUL.FTZ R62, R0.reuse, R74 ;  /* 0x0000004a003e7220 */ /* 0x040fe40000410000 */
[----:B------:R-:W-:Y:S02]  /*83b0*/  FMUL.FTZ R63, R0, R75 ;  /* 0x0000004b003f7220 */ /* 0x000fe40000410000 */
[----:B------:R-:W1:Y:S01]  /*83c0*/  LDSM.16.MT88.4 R72, [R237+0x900] ;  /* 0x00090000ed48783b */ /* 0x000e620000004200 */
[----:B------:R-:W-:Y:S04]  /*83d0*/  MUFU.EX2 R208, R208 ;  /* 0x000000d000d07308 */ /* 0x000fe80000000800 */
[C---:B------:R-:W-:Y:S03]  /*83e0*/  HMMA.16816.F32.BF16 R60, R128.reuse, R84, R60 ;  /* 0x00000054803c723c */ /* 0x040fe6000004183c */
[----:B----4-:R-:W-:Y:S03]  /*83f0*/  LDSM.16.MT88.4 R92, [R237+0x5100] ;  /* 0x00510000ed5c783b */ /* 0x010fe60000004200 */
[----:B------:R-:W-:Y:S02]  /*8400*/  MUFU.EX2 R209, R209 ;  /* 0x000000d100d17308 */ /* 0x000fe40000000800 */
[----:B------:R-:W-:Y:S03]  /*8410*/  HMMA.16816.F32.BF16 R64, R128, R86, R64 ;  /* 0x000000568040723c */ /* 0x000fe60000041840 */
[----:B------:R-:W2:Y:S05]  /*8420*/  LDSM.16.MT88.4 R84, [R240+0x4900] ;  /* 0x00490000f054783b */ /* 0x000eaa0000004200 */
[C---:B------:R-:W-:Y:S01]  /*8430*/  HMMA.16816.F32.BF16 R4, R68.reuse, R76, R4 ;  /* 0x0000004c4404723c */ /* 0x040fe20000041804 */
[----:B------:R-:W-:Y:S07]  /*8440*/  MUFU.EX2 R207, R207 ;  /* 0x000000cf00cf7308 */ /* 0x000fee0000000800 */
[C---:B------:R-:W-:Y:S01]  /*8450*/  HMMA.16816.F32.BF16 R8, R68.reuse, R78, R8 ;  /* 0x0000004e4408723c */ /* 0x040fe20000041808 */
[----:B------:R-:W4:Y:S02]  /*8460*/  LDSM.16.MT88.4 R76, [R238+0x4900] ;  /* 0x00490000ee4c783b */ /* 0x000f240000004200 */
[----:B------:R-:W-:Y:S05]  /*8470*/  MUFU.EX2 R205, R205 ;  /* 0x000000cd00cd7308 */ /* 0x000fea0000000800 */
[C---:B------:R-:W-:Y:S05]  /*8480*/  HMMA.16816.F32.BF16 R12, R68.reuse, R80, R12 ;  /* 0x00000050440c723c */ /* 0x040fea000004180c */
[----:B------:R-:W-:Y:S02]  /*8490*/  MUFU.EX2 R134, R134 ;  /* 0x0000008600867308 */ /* 0x000fe40000000800 */
[--C-:B------:R-:W-:Y:S01]  /*84a0*/  FFMA.FTZ R80, R142, c[0x0][0x2d0], -R210.reuse ;  /* 0x0000b4008e507a23 */ /* 0x100fe200000108d2 */
[C---:B------:R-:W-:Y:S07]  /*84b0*/  HMMA.16816.F32.BF16 R16, R68.reuse, R82, R16 ;  /* 0x000000524410723c */ /* 0x040fee0000041810 */
[----:B------:R5:W2:Y:S01]  /*84c0*/  MUFU.EX2 R142, R80 ;  /* 0x00000050008e7308 */ /* 0x000aa20000000800 */
[C---:B-1----:R-:W-:Y:S08]  /*84d0*/  HMMA.16816.F32.BF16 R20, R68.reuse, R72, R20 ;  /* 0x000000484414723c */ /* 0x042ff00000041814 */
[C---:B------:R-:W-:Y:S01]  /*84e0*/  HMMA.16816.F32.BF16 R24, R68.reuse, R74, R24 ;  /* 0x0000004a4418723c */ /* 0x040fe20000041818 */
[----:B------:R-:W1:Y:S07]  /*84f0*/  LDSM.16.MT88.4 R72, [R237+0x4900] ;  /* 0x00490000ed48783b */ /* 0x000e6e0000004200 */
[C---:B------:R-:W-:Y:S01]  /*8500*/  HMMA.16816.F32.BF16 R28, R68.reuse, R88, R28 ;  /* 0x00000058441c723c */ /* 0x040fe2000004181c */
[----:B-----5:R-:W5:Y:S07]  /*8510*/  LDSM.16.MT88.4 R80, [R236+0x4900] ;  /* 0x00490000ec50783b */ /* 0x020f6e0000004200 */
[C---:B------:R-:W-:Y:S04]  /*8520*/  HMMA.16816.F32.BF16 R32, R68.reuse, R90, R32 ;  /* 0x0000005a4420723c */ /* 0x040fe80000041820 */
[----:B------:R-:W-:Y:S02]  /*8530*/  FFMA.FTZ R89, R153, c[0x0][0x2d0], -R210 ;  /* 0x0000b40099597a23 */ /* 0x000fe400000108d2 */
[----:B------:R-:W-:Y:S02]  /*8540*/  FFMA.FTZ R88, R150, c[0x0][0x2d0], -R204 ;  /* 0x0000b40096587a23 */ /* 0x000fe400000108cc */
[C---:B--2---:R-:W-:Y:S01]  /*8550*/  HMMA.16816.F32.BF16 R36, R68.reuse, R84, R36 ;  /* 0x000000544424723c */ /* 0x044fe20000041824 */
[----:B------:R-:W-:Y:S03]  /*8560*/  MUFU.EX2 R146, R89 ;  /* 0x0000005900927308 */ /* 0x000fe60000000800 */
[----:B------:R-:W-:Y:S03]  /*8570*/  FFMA.FTZ R90, R121, c[0x0][0x2d0], -R210 ;  /* 0x0000b400795a7a23 */ /* 0x000fe600000108d2 */
[--C-:B------:R-:W-:Y:S01]  /*8580*/  FFMA.FTZ R85, R154, c[0x0][0x2d0], -R204.reuse ;  /* 0x0000b4009a557a23 */ /* 0x100fe200000108cc */
[C---:B------:R-:W-:Y:S03]  /*8590*/  HMMA.16816.F32.BF16 R40, R68.reuse, R86, R40 ;  /* 0x000000564428723c */ /* 0x040fe60000041828 */
[----:B------:R-:W2:Y:S01]  /*85a0*/  MUFU.EX2 R153, R90 ;  /* 0x0000005a00997308 */ /* 0x000ea20000000800 */
[--C-:B------:R-:W-:Y:S03]  /*85b0*/  FFMA.FTZ R84, R159, c[0x0][0x2d0], -R204.reuse ;  /* 0x0000b4009f547a23 */ /* 0x100fe600000108cc */
[----:B------:R-:W-:Y:S01]  /*85c0*/  FFMA.FTZ R86, R155, c[0x0][0x2d0], -R204 ;  /* 0x0000b4009b567a23 */ /* 0x000fe200000108cc */
[C---:B----4-:R-:W-:Y:S05]  /*85d0*/  HMMA.16816.F32.BF16 R44, R68.reuse, R76, R44 ;  /* 0x0000004c442c723c */ /* 0x050fea000004182c */
[----:B------:R-:W-:Y:S03]  /*85e0*/  MUFU.EX2 R154, R85 ;  /* 0x00000055009a7308 */ /* 0x000fe60000000800 */
[C---:B------:R-:W-:Y:S01]  /*85f0*/  HMMA.16816.F32.BF16 R48, R68.reuse, R78, R48 ;  /* 0x0000004e4430723c */ /* 0x040fe20000041830 */
[----:B------:R-:W4:Y:S06]  /*8600*/  LDSM.16.MT88.4 R76, [R240+0x1100] ;  /* 0x00110000f04c783b */ /* 0x000f2c0000004200 */
[----:B------:R2:W-:Y:S01]  /*8610*/  MUFU.EX2 R155, R86 ;  /* 0x00000056009b7308 */ /* 0x0005e20000000800 */
[C---:B-1----:R-:W-:Y:S08]  /*8620*/  HMMA.16816.F32.BF16 R52, R68.reuse, R72, R52 ;  /* 0x000000484434723c */ /* 0x042ff00000041834 */
[C---:B------:R-:W-:Y:S01]  /*8630*/  HMMA.16816.F32.BF16 R56, R68.reuse, R74, R56 ;  /* 0x0000004a4438723c */ /* 0x040fe20000041838 */
[----:B------:R-:W1:Y:S01]  /*8640*/  MUFU.EX2 R159, R84 ;  /* 0x00000054009f7308 */ /* 0x000e620000000800 */
[----:B------:R-:W4:Y:S06]  /*8650*/  LDSM.16.MT88.4 R72, [R238+0x1100] ;  /* 0x00110000ee48783b */ /* 0x000f2c0000004200 */
[C---:B-----5:R-:W-:Y:S03]  /*8660*/  HMMA.16816.F32.BF16 R60, R68.reuse, R80, R60 ;  /* 0x00000050443c723c */ /* 0x060fe6000004183c */
[----:B------:R-:W5:Y:S01]  /*8670*/  MUFU.EX2 R150, R88 ;  /* 0x0000005800967308 */ /* 0x000f620000000800 */
[----:B--2---:R-:W-:Y:S04]  /*8680*/  FFMA.FTZ R86, R158, c[0x0][0x2d0], -R210 ;  /* 0x0000b4009e567a23 */ /* 0x004fe800000108d2 */
[----:B------:R-:W-:Y:S01]  /*8690*/  HMMA.16816.F32.BF16 R64, R68, R82, R64 ;  /* 0x000000524440723c */ /* 0x000fe20000041840 */
[----:B------:R-:W2:Y:S04]  /*86a0*/  LDSM.16.MT88.4 R80, [R237+0x1100] ;  /* 0x00110000ed50783b */ /* 0x000ea80000004200 */
[----:B------:R4:W-:Y:S02]  /*86b0*/  MUFU.EX2 R158, R86 ;  /* 0x00000056009e7308 */ /* 0x0009e40000000800 */
[----:B------:R-:W-:Y:S01]  /*86c0*/  F2FP.BF16.PACK_AB R68, R151, R142 ;  /* 0x0000008e9744723e */ /* 0x000fe200000010ff */
[----:B---3--:R-:W-:Y:S01]  /*86d0*/  FFMA.FTZ R198, R0, R123, R198 ;  /* 0x0000007b00c67223 */ /* 0x008fe200000100c6 */
[----:B------:R-:W-:Y:S03]  /*86e0*/  F2FP.BF16.PACK_AB R70, R153, R146 ;  /* 0x000000929946723e */ /* 0x000fe600000010ff */
[----:B-1----:R-:W-:Y:S01]  /*86f0*/  F2FP.BF16.PACK_AB R71, R159, R154 ;  /* 0x0000009a9f47723e */ /* 0x002fe200000010ff */
[----:B------:R-:W-:Y:S04]  /*8700*/  FADD.FTZ R197, R197, R198 ;  /* 0x000000c6c5c57221 */ /* 0x000fe80000010000 */
[----:B------:R-:W-:Y:S01]  /*8710*/  FADD.FTZ R196, R196, R197 ;  /* 0x000000c5c4c47221 */ /* 0x000fe20000010000 */
[----:B-----5:R-:W-:Y:S01]  /*8720*/  F2FP.BF16.PACK_AB R69, R155, R150 ;  /* 0x000000969b45723e */ /* 0x020fe200000010ff */
[----:B------:R-:W-:Y:S02]  /*8730*/  FFMA.FTZ R88, R165, c[0x0][0x2d0], -R210 ;  /* 0x0000b400a5587a23 */ /* 0x000fe400000108d2 */
[----:B------:R-:W-:Y:S02]  /*8740*/  FADD.FTZ R135, R135, R196 ;  /* 0x000000c487877221 */ /* 0x000fe40000010000 */
[----:B------:R1:W3:Y:S02]  /*8750*/  MUFU.EX2 R165, R88 ;  /* 0x0000005800a57308 */ /* 0x0002e40000000800 */
[C---:B----4-:R-:W-:Y:S01]  /*8760*/  HMMA.16816.F32.BF16 R4, R68.reuse, R76, R4 ;  /* 0x0000004c4404723c */ /* 0x050fe20000041804 */
[----:B------:R-:W4:Y:S02]  /*8770*/  LDSM.16.MT88.4 R84, [R236+0x1100] ;  /* 0x00110000ec54783b */ /* 0x000f240000004200 */
[----:B------:R-:W-:Y:S01]  /*8780*/  FADD.FTZ R112, R112, R135 ;  /* 0x0000008770707221 */ /* 0x000fe20000010000 */
[----:B------:R-:W-:Y:S04]  /*8790*/  MOV R135, R132 ;  /* 0x0000008400877202 */ /* 0x000fe80000000f00 */
[C---:B------:R-:W-:Y:S01]  /*87a0*/  HMMA.16816.F32.BF16 R8, R68.reuse, R78, R8 ;  /* 0x0000004e4408723c */ /* 0x040fe20000041808 */
[----:B------:R-:W5:Y:S07]  /*87b0*/  LDSM.16.MT88.4 R76, [R240+0x5100] ;  /* 0x00510000f04c783b */ /* 0x000f6e0000004200 */
[C---:B------:R-:W-:Y:S01]  /*87c0*/  HMMA.16816.F32.BF16 R12, R68.reuse, R72, R12 ;  /* 0x00000048440c723c */ /* 0x040fe2000004180c */
[----:B-1----:R-:W1:Y:S07]  /*87d0*/  LDSM.16.MT88.4 R88, [R238+0x5100] ;  /* 0x00510000ee58783b */ /* 0x002e6e0000004200 */
[C---:B------:R-:W-:Y:S01]  /*87e0*/  HMMA.16816.F32.BF16 R16, R68.reuse, R74, R16 ;  /* 0x0000004a4410723c */ /* 0x040fe20000041810 */
[----:B------:R-:W1:Y:S07]  /*87f0*/  LDSM.16.MT88.4 R72, [R240+0x1900] ;  /* 0x00190000f048783b */ /* 0x000e6e0000004200 */
[C---:B--2---:R-:W-:Y:S08]  /*8800*/  HMMA.16816.F32.BF16 R20, R68.reuse, R80, R20 ;  /* 0x000000504414723c */ /* 0x044ff00000041814 */
[C---:B------:R-:W-:Y:S01]  /*8810*/  HMMA.16816.F32.BF16 R24, R68.reuse, R82, R24 ;  /* 0x000000524418723c */ /* 0x040fe20000041818 */
[----:B------:R-:W2:Y:S07]  /*8820*/  LDSM.16.MT88.4 R80, [R237+0x1900] ;  /* 0x00190000ed50783b */ /* 0x000eae0000004200 */
[C---:B----4-:R-:W-:Y:S08]  /*8830*/  HMMA.16816.F32.BF16 R28, R68.reuse, R84, R28 ;  /* 0x00000054441c723c */ /* 0x050ff0000004181c */
[C---:B------:R-:W-:Y:S01]  /*8840*/  HMMA.16816.F32.BF16 R32, R68.reuse, R86, R32 ;  /* 0x000000564420723c */ /* 0x040fe20000041820 */
[----:B------:R-:W-:Y:S07]  /*8850*/  LDSM.16.MT88.4 R84, [R238+0x5900] ;  /* 0x00590000ee54783b */ /* 0x000fee0000004200 */
[C---:B-----5:R-:W-:Y:S08]  /*8860*/  HMMA.16816.F32.BF16 R36, R68.reuse, R76, R36 ;  /* 0x0000004c4424723c */ /* 0x060ff00000041824 */
[C---:B------:R-:W-:Y:S01]  /*8870*/  HMMA.16816.F32.BF16 R40, R68.reuse, R78, R40 ;  /* 0x0000004e4428723c */ /* 0x040fe20000041828 */
[----:B------:R-:W4:Y:S07]  /*8880*/  LDSM.16.MT88.4 R76, [R236+0x1900] ;  /* 0x00190000ec4c783b */ /* 0x000f2e0000004200 */
[C---:B-1----:R-:W-:Y:S07]  /*8890*/  HMMA.16816.F32.BF16 R44, R68.reuse, R88, R44 ;  /* 0x00000058442c723c */ /* 0x042fee000004182c */
[--C-:B------:R-:W-:Y:S01]  /*88a0*/  FFMA.FTZ R88, R127, c[0x0][0x2d0], -R210.reuse ;  /* 0x0000b4007f587a23 */ /* 0x100fe200000108d2 */
[C---:B------:R-:W-:Y:S03]  /*88b0*/  HMMA.16816.F32.BF16 R48, R68.reuse, R90, R48 ;  /* 0x0000005a4430723c */ /* 0x040fe60000041830 */
[----:B------:R1:W-:Y:S01]  /*88c0*/  MUFU.EX2 R115, R88 ;  /* 0x0000005800737308 */ /* 0x0003e20000000800 */
[--C-:B------:R-:W-:Y:S03]  /*88d0*/  FFMA.FTZ R89, R120, c[0x0][0x2d0], -R210.reuse ;  /* 0x0000b40078597a23 */ /* 0x100fe600000108d2 */
[----:B------:R-:W-:Y:S01]  /*88e0*/  FFMA.FTZ R91, R125, c[0x0][0x2d0], -R210 ;  /* 0x0000b4007d5b7a23 */ /* 0x000fe200000108d2 */
[C---:B------:R-:W-:Y:S04]  /*88f0*/  HMMA.16816.F32.BF16 R52, R68.reuse, R92, R52 ;  /* 0x0000005c4434723c */ /* 0x040fe80000041834 */
[----:B------:R-:W-:Y:S01]  /*8900*/  FFMA.FTZ R90, R164, c[0x0][0x2d0], -R204 ;  /* 0x0000b400a45a7a23 */ /* 0x000fe200000108cc */
[----:B------:R5:W-:Y:S02]  /*8910*/  MUFU.EX2 R122, R91 ;  /* 0x0000005b007a7308 */ /* 0x000be40000000800 */
[----:B------:R-:W-:Y:S01]  /*8920*/  FFMA.FTZ R92, R126, c[0x0][0x2d0], -R210 ;  /* 0x0000b4007e5c7a23 */ /* 0x000fe200000108d2 */
[C---:B------:R-:W-:Y:S07]  /*8930*/  HMMA.16816.F32.BF16 R56, R68.reuse, R94, R56 ;  /* 0x0000005e4438723c */ /* 0x040fee0000041838 */
[----:B------:R2:W-:Y:S01]  /*8940*/  MUFU.EX2 R120, R92 ;  /* 0x0000005c00787308 */ /* 0x0005e20000000800 */
[C---:B------:R-:W-:Y:S04]  /*8950*/  HMMA.16816.F32.BF16 R60, R68.reuse, R96, R60 ;  /* 0x00000060443c723c */ /* 0x040fe8000004183c */
[----:B-1----:R-:W-:Y:S02]  /*8960*/  FFMA.FTZ R88, R124, c[0x0][0x2d0], -R204 ;  /* 0x0000b4007c587a23 */ /* 0x002fe400000108cc */
[----:B------:R-:W-:Y:S01]  /*8970*/  LDSM.16.MT88.4 R124, [R240+0x3900] ;  /* 0x00390000f07c783b */ /* 0x000fe20000004200 */
[----:B------:R-:W-:Y:S01]  /*8980*/  FFMA.FTZ R97, R170, c[0x0][0x2d0], -R210 ;  /* 0x0000b400aa617a23 */ /* 0x000fe200000108d2 */
[----:B------:R-:W-:Y:S01]  /*8990*/  HMMA.16816.F32.BF16 R64, R68, R98, R64 ;  /* 0x000000624440723c */ /* 0x000fe20000041840 */
[----:B------:R1:W1:Y:S03]  /*89a0*/  MUFU.EX2 R114, R89 ;  /* 0x0000005900727308 */ /* 0x0002660000000800 */
[--C-:B------:R-:W-:Y:S02]  /*89b0*/  FFMA.FTZ R96, R169, c[0x0][0x2d0], -R204.reuse ;  /* 0x0000b400a9607a23 */ /* 0x100fe400000108cc */
[----:B-----5:R-:W-:Y:S01]  /*89c0*/  FFMA.FTZ R91, R160, c[0x0][0x2d0], -R204 ;  /* 0x0000b400a05b7a23 */ /* 0x020fe200000108cc */
[----:B---3--:R-:W-:Y:S01]  /*89d0*/  F2FP.BF16.PACK_AB R68, R165, R158 ;  /* 0x0000009ea544723e */ /* 0x008fe200000010ff */
[----:B------:R-:W-:Y:S01]  /*89e0*/  FFMA.FTZ R98, R140, c[0x0][0x2d0], -R210 ;  /* 0x0000b4008c627a23 */ /* 0x000fe200000108d2 */
[----:B------:R-:W-:Y:S02]  /*89f0*/  F2FP.BF16.PACK_AB R70, R167, R162 ;  /* 0x000000a2a746723e */ /* 0x000fe400000010ff */
[----:B------:R-:W-:Y:S01]  /*8a00*/  MUFU.EX2 R164, R90 ;  /* 0x0000005a00a47308 */ /* 0x000fe20000000800 */
[----:B------:R-:W-:Y:S02]  /*8a10*/  F2FP.BF16.PACK_AB R69, R171, R166 ;  /* 0x000000a6ab45723e */ /* 0x000fe400000010ff */
[----:B------:R-:W-:Y:S01]  /*8a20*/  F2FP.BF16.PACK_AB R71, R152, R144 ;  /* 0x000000909847723e */ /* 0x000fe200000010ff */
[----:B--2---:R-:W-:Y:S06]  /*8a30*/  LDSM.16.MT88.4 R92, [R237+0x6100] ;  /* 0x00610000ed5c783b */ /* 0x004fec0000004200 */
[C---:B------:R-:W-:Y:S01]  /*8a40*/  HMMA.16816.F32.BF16 R4, R68.reuse, R72, R4 ;  /* 0x000000484404723c */ /* 0x040fe20000041804 */
[----:B------:R-:W-:Y:S02]  /*8a50*/  MUFU.EX2 R160, R91 ;  /* 0x0000005b00a07308 */ /* 0x000fe40000000800 */
[--C-:B-1----:R-:W-:Y:S05]  /*8a60*/  FFMA.FTZ R89, R168, c[0x0][0x2d0], -R204.reuse ;  /* 0x0000b400a8597a23 */ /* 0x102fea00000108cc */
[C---:B------:R-:W-:Y:S01]  /*8a70*/  HMMA.16816.F32.BF16 R8, R68.reuse, R74, R8 ;  /* 0x0000004a4408723c */ /* 0x040fe20000041808 */
[----:B------:R-:W1:Y:S02]  /*8a80*/  LDSM.16.MT88.4 R72, [R240+0x5900] ;  /* 0x00590000f048783b */ /* 0x000e640000004200 */
[----:B------:R-:W-:Y:S05]  /*8a90*/  MUFU.EX2 R170, R97 ;  /* 0x0000006100aa7308 */ /* 0x000fea0000000800 */
[C---:B------:R-:W-:Y:S05]  /*8aa0*/  HMMA.16816.F32.BF16 R12, R68.reuse, R100, R12 ;  /* 0x00000064440c723c */ /* 0x040fea000004180c */
[----:B------:R-:W-:Y:S02]  /*8ab0*/  MUFU.EX2 R140, R98 ;  /* 0x00000062008c7308 */ /* 0x000fe40000000800 */
[--C-:B------:R-:W-:Y:S01]  /*8ac0*/  FFMA.FTZ R101, R163, c[0x0][0x2d0], -R204.reuse ;  /* 0x0000b400a3657a23 */ /* 0x100fe200000108cc */
[C---:B------:R-:W-:Y:S04]  /*8ad0*/  HMMA.16816.F32.BF16 R16, R68.reuse, R102, R16 ;  /* 0x000000664410723c */ /* 0x040fe80000041810 */
[--C-:B------:R-:W-:Y:S03]  /*8ae0*/  FFMA.FTZ R100, R157, c[0x0][0x2d0], -R204.reuse ;  /* 0x0000b4009d647a23 */ /* 0x100fe600000108cc */
[----:B------:R2:W-:Y:S01]  /*8af0*/  MUFU.EX2 R169, R96 ;  /* 0x0000006000a97308 */ /* 0x0005e20000000800 */
[C---:B------:R-:W-:Y:S04]  /*8b00*/  HMMA.16816.F32.BF16 R20, R68.reuse, R80, R20 ;  /* 0x000000504414723c */ /* 0x040fe80000041814 */
[----:B------:R-:W-:Y:S04]  /*8b10*/  FFMA.FTZ R102, R161, c[0x0][0x2d0], -R204 ;  /* 0x0000b400a1667a23 */ /* 0x000fe800000108cc */
[C---:B------:R-:W-:Y:S01]  /*8b20*/  HMMA.16816.F32.BF16 R24, R68.reuse, R82, R24 ;  /* 0x000000524418723c */ /* 0x040fe20000041818 */
[----:B------:R-:W3:Y:S01]  /*8b30*/  LDSM.16.MT88.4 R80, [R237+0x5900] ;  /* 0x00590000ed50783b */ /* 0x000ee20000004200 */
[----:B------:R-:W-:Y:S06]  /*8b40*/  MUFU.EX2 R161, R102 ;  /* 0x0000006600a17308 */ /* 0x000fec0000000800 */
[C---:B----4-:R-:W-:Y:S04]  /*8b50*/  HMMA.16816.F32.BF16 R28, R68.reuse, R76, R28 ;  /* 0x0000004c441c723c */ /* 0x050fe8000004181c */
[----:B------:R-:W-:Y:S01]  /*8b60*/  MUFU.EX2 R163, R101 ;  /* 0x0000006500a37308 */ /* 0x000fe20000000800 */
[----:B--2---:R-:W-:Y:S03]  /*8b70*/  LDSM.16.MT88.4 R96, [R238+0x2900] ;  /* 0x00290000ee60783b */ /* 0x004fe60000004200 */
[C---:B------:R-:W-:Y:S06]  /*8b80*/  HMMA.16816.F32.BF16 R32, R68.reuse, R78, R32 ;  /* 0x0000004e4420723c */ /* 0x040fec0000041820 */
[----:B------:R2:W-:Y:S01]  /*8b90*/  MUFU.EX2 R157, R100 ;  /* 0x00000064009d7308 */ /* 0x0005e20000000800 */
[----:B------:R-:W4:Y:S01]  /*8ba0*/  LDSM.16.MT88.4 R76, [R236+0x5900] ;  /* 0x00590000ec4c783b */ /* 0x000f220000004200 */
[C---:B-1----:R-:W-:Y:S08]  /*8bb0*/  HMMA.16816.F32.BF16 R36, R68.reuse, R72, R36 ;  /* 0x000000484424723c */ /* 0x042ff00000041824 */
[C---:B------:R-:W-:Y:S01]  /*8bc0*/  HMMA.16816.F32.BF16 R40, R68.reuse, R74, R40 ;  /* 0x0000004a4428723c */ /* 0x040fe20000041828 */
[----:B------:R-:W1:Y:S01]  /*8bd0*/  LDSM.16.MT88.4 R72, [R240+0x2100] ;  /* 0x00210000f048783b */ /* 0x000e620000004200 */
[----:B------:R5:W1:Y:S06]  /*8be0*/  MUFU.EX2 R168, R89 ;  /* 0x0000005900a87308 */ /* 0x000a6c0000000800 */
[C---:B------:R-:W-:Y:S04]  /*8bf0*/  HMMA.16816.F32.BF16 R44, R68.reuse, R84, R44 ;  /* 0x00000054442c723c */ /* 0x040fe8000004182c */
[----:B------:R4:W1:Y:S01]  /*8c00*/  MUFU.EX2 R121, R88 ;  /* 0x0000005800797308 */ /* 0x0008620000000800 */
[----:B--2---:R-:W-:Y:S03]  /*8c10*/  LDSM.16.MT88.4 R100, [R236+0x3900] ;  /* 0x00390000ec64783b */ /* 0x004fe60000004200 */
[C---:B------:R-:W-:Y:S05]  /*8c20*/  HMMA.16816.F32.BF16 R48, R68.reuse, R86, R48 ;  /* 0x000000564430723c */ /* 0x040fea0000041830 */
[----:B------:R-:W2:Y:S03]  /*8c30*/  LDSM.16.MT88.4 R84, [R238+0x2100] ;  /* 0x00210000ee54783b */ /* 0x000ea60000004200 */
[C---:B---3--:R-:W-:Y:S04]  /*8c40*/  HMMA.16816.F32.BF16 R52, R68.reuse, R80, R52 ;  /* 0x000000504434723c */ /* 0x048fe80000041834 */
[--C-:B-----5:R-:W-:Y:S04]  /*8c50*/  FFMA.FTZ R89, R156, c[0x0][0x2d0], -R210.reuse ;  /* 0x0000b4009c597a23 */ /* 0x120fe800000108d2 */
[C---:B------:R-:W-:Y:S01]  /*8c60*/  HMMA.16816.F32.BF16 R56, R68.reuse, R82, R56 ;  /* 0x000000524438723c */ /* 0x040fe20000041838 */
[----:B------:R-:W3:Y:S01]  /*8c70*/  LDSM.16.MT88.4 R80, [R237+0x2100] ;  /* 0x00210000ed50783b */ /* 0x000ee20000004200 */
[----:B------:R-:W-:Y:S02]  /*8c80*/  MUFU.EX2 R156, R89 ;  /* 0x00000059009c7308 */ /* 0x000fe40000000800 */
[--C-:B----4-:R-:W-:Y:S04]  /*8c90*/  FFMA.FTZ R88, R148, c[0x0][0x2d0], -R210.reuse ;  /* 0x0000b40094587a23 */ /* 0x110fe800000108d2 */
[C---:B------:R-:W-:Y:S04]  /*8ca0*/  HMMA.16816.F32.BF16 R60, R68.reuse, R76, R60 ;  /* 0x0000004c443c723c */ /* 0x040fe8000004183c */
[----:B------:R4:W5:Y:S04]  /*8cb0*/  MUFU.EX2 R148, R88 ;  /* 0x0000005800947308 */ /* 0x0009680000000800 */
[----:B------:R-:W-:Y:S01]  /*8cc0*/  HMMA.16816.F32.BF16 R64, R68, R78, R64 ;  /* 0x0000004e4440723c */ /* 0x000fe20000041840 */
[----:B------:R-:W3:Y:S06]  /*8cd0*/  LDSM.16.MT88.4 R76, [R236+0x2100] ;  /* 0x00210000ec4c783b */ /* 0x000eec0000004200 */
[----:B------:R-:W-:Y:S02]  /*8ce0*/  F2FP.BF16.PACK_AB R68, R115, R114 ;  /* 0x000000727344723e */ /* 0x000fe400000010ff */
[----:B------:R-:W-:Y:S03]  /*8cf0*/  F2FP.BF16.PACK_AB R70, R122, R120 ;  /* 0x000000787a46723e */ /* 0x000fe600000010ff */
[----:B-1----:R-:W-:Y:S02]  /*8d00*/  F2FP.BF16.PACK_AB R69, R164, R168 ;  /* 0x000000a8a445723e */ /* 0x002fe400000010ff */
[----:B------:R-:W-:Y:S01]  /*8d10*/  F2FP.BF16.PACK_AB R71, R160, R121 ;  /* 0x00000079a047723e */ /* 0x000fe200000010ff */
[----:B----4-:R-:W-:Y:S06]  /*8d20*/  LDSM.16.MT88.4 R88, [R238+0x6100] ;  /* 0x00610000ee58783b */ /* 0x010fec0000004200 */
[C---:B------:R-:W-:Y:S08]  /*8d30*/  HMMA.16816.F32.BF16 R4, R68.reuse, R72, R4 ;  /* 0x000000484404723c */ /* 0x040ff00000041804 */
[C---:B------:R-:W-:Y:S01]  /*8d40*/  HMMA.16816.F32.BF16 R8, R68.reuse, R74, R8 ;  /* 0x0000004a4408723c */ /* 0x040fe20000041808 */
[----:B------:R-:W1:Y:S07]  /*8d50*/  LDSM.16.MT88.4 R72, [R240+0x6100] ;  /* 0x00610000f048783b */ /* 0x000e6e0000004200 */
[C---:B--2---:R-:W-:Y:S08]  /*8d60*/  HMMA.16816.F32.BF16 R12, R68.reuse, R84, R12 ;  /* 0x00000054440c723c */ /* 0x044ff0000004180c */
[C---:B------:R-:W-:Y:S01]  /*8d70*/  HMMA.16816.F32.BF16 R16, R68.reuse, R86, R16 ;  /* 0x000000564410723c */ /* 0x040fe20000041810 */
[----:B------:R-:W2:Y:S07]  /*8d80*/  LDSM.16.MT88.4 R84, [R236+0x6100] ;  /* 0x00610000ec54783b */ /* 0x000eae0000004200 */
[C---:B---3--:R-:W-:Y:S08]  /*8d90*/  HMMA.16816.F32.BF16 R20, R68.reuse, R80, R20 ;  /* 0x000000504414723c */ /* 0x048ff00000041814 */
[C---:B------:R-:W-:Y:S01]  /*8da0*/  HMMA.16816.F32.BF16 R24, R68.reuse, R82, R24 ;  /* 0x000000524418723c */ /* 0x040fe20000041818 */
[----:B------:R-:W3:Y:S07]  /*8db0*/  LDSM.16.MT88.4 R80, [R240+0x2900] ;  /* 0x00290000f050783b */ /* 0x000eee0000004200 */
[C---:B------:R-:W-:Y:S08]  /*8dc0*/  HMMA.16816.F32.BF16 R28, R68.reuse, R76, R28 ;  /* 0x0000004c441c723c */ /* 0x040ff0000004181c */
[C---:B------:R-:W-:Y:S01]  /*8dd0*/  HMMA.16816.F32.BF16 R32, R68.reuse, R78, R32 ;  /* 0x0000004e4420723c */ /* 0x040fe20000041820 */
[----:B------:R-:W4:Y:S07]  /*8de0*/  LDSM.16.MT88.4 R76, [R237+0x2900] ;  /* 0x00290000ed4c783b */ /* 0x000f2e0000004200 */
[C---:B-1----:R-:W-:Y:S08]  /*8df0*/  HMMA.16816.F32.BF16 R36, R68.reuse, R72, R36 ;  /* 0x000000484424723c */ /* 0x042ff00000041824 */
[C---:B------:R-:W-:Y:S01]  /*8e00*/  HMMA.16816.F32.BF16 R40, R68.reuse, R74, R40 ;  /* 0x0000004a4428723c */ /* 0x040fe20000041828 */
[----:B------:R-:W1:Y:S07]  /*8e10*/  LDSM.16.MT88.4 R72, [R236+0x2900] ;  /* 0x00290000ec48783b */ /* 0x000e6e0000004200 */
[C---:B------:R-:W-:Y:S07]  /*8e20*/  HMMA.16816.F32.BF16 R44, R68.reuse, R88, R44 ;  /* 0x00000058442c723c */ /* 0x040fee000004182c */
[--C-:B------:R-:W-:Y:S01]  /*8e30*/  FFMA.FTZ R88, R149, c[0x0][0x2d0], -R210.reuse ;  /* 0x0000b40095587a23 */ /* 0x100fe200000108d2 */
[C---:B------:R-:W-:Y:S03]  /*8e40*/  HMMA.16816.F32.BF16 R48, R68.reuse, R90, R48 ;  /* 0x0000005a4430723c */ /* 0x040fe60000041830 */
[----:B------:R-:W-:Y:S01]  /*8e50*/  MUFU.EX2 R149, R88 ;  /* 0x0000005800957308 */ /* 0x000fe20000000800 */
[--C-:B------:R-:W-:Y:S03]  /*8e60*/  FFMA.FTZ R89, R145, c[0x0][0x2d0], -R210.reuse ;  /* 0x0000b40091597a23 */ /* 0x100fe600000108d2 */
[--C-:B------:R-:W-:Y:S01]  /*8e70*/  FFMA.FTZ R91, R147, c[0x0][0x2d0], -R210.reuse ;  /* 0x0000b400935b7a23 */ /* 0x100fe200000108d2 */
[C---:B------:R-:W-:Y:S04]  /*8e80*/  HMMA.16816.F32.BF16 R52, R68.reuse, R92, R52 ;  /* 0x0000005c4434723c */ /* 0x040fe80000041834 */
[--C-:B------:R-:W-:Y:S01]  /*8e90*/  FFMA.FTZ R90, R143, c[0x0][0x2d0], -R210.reuse ;  /* 0x0000b4008f5a7a23 */ /* 0x100fe200000108d2 */
[----:B------:R-:W1:Y:S01]  /*8ea0*/  MUFU.EX2 R147, R91 ;  /* 0x0000005b00937308 */ /* 0x000e620000000800 */
[----:B------:R-:W-:Y:S02]  /*8eb0*/  FFMA.FTZ R210, R206, c[0x0][0x2d0], -R210 ;  /* 0x0000b400ced27a23 */ /* 0x000fe400000108d2 */
[C---:B------:R-:W-:Y:S01]  /*8ec0*/  HMMA.16816.F32.BF16 R56, R68.reuse, R94, R56 ;  /* 0x0000005e4438723c */ /* 0x040fe20000041838 */
[----:B------:R-:W-:Y:S03]  /*8ed0*/  LDSM.16.MT88.4 R92, [R237+0x7100] ;  /* 0x00710000ed5c783b */ /* 0x000fe60000004200 */
[--C-:B------:R-:W-:Y:S01]  /*8ee0*/  FFMA.FTZ R206, R203, c[0x0][0x2d0], -R204.reuse ;  /* 0x0000b400cbce7a23 */ /* 0x100fe200000108cc */
[----:B------:R-:W-:Y:S01]  /*8ef0*/  MOV R203, R122 ;  /* 0x0000007a00cb7202 */ /* 0x000fe20000000f00 */
[----:B------:R-:W-:Y:S01]  /*8f00*/  FFMA.FTZ R204, R133, c[0x0][0x2d0], -R204 ;  /* 0x0000b40085cc7a23 */ /* 0x000fe200000108cc */
[----:B------:R-:W-:Y:S01]  /*8f10*/  MUFU.EX2 R145, R89 ;  /* 0x0000005900917308 */ /* 0x000fe20000000800 */
[C---:B--2---:R-:W-:Y:S08]  /*8f20*/  HMMA.16816.F32.BF16 R60, R68.reuse, R84, R60 ;  /* 0x00000054443c723c */ /* 0x044ff0000004183c */
[----:B------:R-:W-:Y:S01]  /*8f30*/  HMMA.16816.F32.BF16 R64, R68, R86, R64 ;  /* 0x000000564440723c */ /* 0x000fe20000041840 */
[----:B------:R-:W-:Y:S01]  /*8f40*/  LDSM.16.MT88.4 R84, [R238+0x6900] ;  /* 0x00690000ee54783b */ /* 0x000fe20000004200 */
[----:B------:R2:W1:Y:S05]  /*8f50*/  MUFU.EX2 R143, R90 ;  /* 0x0000005a008f7308 */ /* 0x00046a0000000800 */
[----:B-----5:R-:W-:Y:S02]  /*8f60*/  F2FP.BF16.PACK_AB R68, R148, R156 ;  /* 0x0000009c9444723e */ /* 0x020fe400000010ff */
[----:B------:R-:W-:Y:S03]  /*8f70*/  F2FP.BF16.PACK_AB R70, R140, R170 ;  /* 0x000000aa8c46723e */ /* 0x000fe600000010ff */
[----:B------:R-:W-:Y:S01]  /*8f80*/  F2FP.BF16.PACK_AB R69, R161, R169 ;  /* 0x000000a9a145723e */ /* 0x000fe200000010ff */
[----:B------:R-:W5:Y:S01]  /*8f90*/  MUFU.EX2 R210, R210 ;  /* 0x000000d200d27308 */ /* 0x000f620000000800 */
[----:B------:R-:W-:Y:S07]  /*8fa0*/  F2FP.BF16.PACK_AB R71, R157, R163 ;  /* 0x000000a39d47723e */ /* 0x000fee00000010ff */
[C---:B---3--:R-:W-:Y:S02]  /*8fb0*/  HMMA.16816.F32.BF16 R4, R68.reuse, R80, R4 ;  /* 0x000000504404723c */ /* 0x048fe40000041804 */
[----:B------:R-:W-:Y:S01]  /*8fc0*/  MUFU.EX2 R133, R204 ;  /* 0x000000cc00857308 */ /* 0x000fe20000000800 */
[----:B--2---:R-:W-:Y:S05]  /*8fd0*/  LDSM.16.MT88.4 R88, [R238+0x7100] ;  /* 0x00710000ee58783b */ /* 0x004fea0000004200 */
[C---:B------:R-:W-:Y:S04]  /*8fe0*/  HMMA.16816.F32.BF16 R8, R68.reuse, R82, R8 ;  /* 0x000000524408723c */ /* 0x040fe80000041808 */
[----:B------:R-:W2:Y:S01]  /*8ff0*/  MUFU.EX2 R206, R206 ;  /* 0x000000ce00ce7308 */ /* 0x000ea20000000800 */
[----:B------:R-:W3:Y:S03]  /*9000*/  LDSM.16.MT88.4 R80, [R240+0x6900] ;  /* 0x00690000f050783b */ /* 0x000ee60000004200 */
[C---:B------:R-:W-:Y:S08]  /*9010*/  HMMA.16816.F32.BF16 R12, R68.reuse, R96, R12 ;  /* 0x00000060440c723c */ /* 0x040ff0000004180c */
[C---:B------:R-:W-:Y:S01]  /*9020*/  HMMA.16816.F32.BF16 R16, R68.reuse, R98, R16 ;  /* 0x000000624410723c */ /* 0x040fe20000041810 */
[----:B------:R-:W-:Y:S07]  /*9030*/  LDSM.16.MT88.4 R96, [R236+0x7100] ;  /* 0x00710000ec60783b */ /* 0x000fee0000004200 */
[C---:B----4-:R-:W-:Y:S08]  /*9040*/  HMMA.16816.F32.BF16 R20, R68.reuse, R76, R20 ;  /* 0x0000004c4414723c */ /* 0x050ff00000041814 */
[C---:B------:R-:W-:Y:S01]  /*9050*/  HMMA.16816.F32.BF16 R24, R68.reuse, R78, R24 ;  /* 0x0000004e4418723c */ /* 0x040fe20000041818 */
[----:B------:R-:W4:Y:S07]  /*9060*/  LDSM.16.MT88.4 R76, [R237+0x6900] ;  /* 0x00690000ed4c783b */ /* 0x000f2e0000004200 */
[C---:B-1----:R-:W-:Y:S08]  /*9070*/  HMMA.16816.F32.BF16 R28, R68.reuse, R72, R28 ;  /* 0x00000048441c723c */ /* 0x042ff0000004181c */
[C---:B------:R-:W-:Y:S01]  /*9080*/  HMMA.16816.F32.BF16 R32, R68.reuse, R74, R32 ;  /* 0x0000004a4420723c */ /* 0x040fe20000041820 */
[----:B------:R-:W1:Y:S07]  /*9090*/  LDSM.16.MT88.4 R72, [R236+0x6900] ;  /* 0x00690000ec48783b */ /* 0x000e6e0000004200 */
[C---:B---3--:R-:W-:Y:S08]  /*90a0*/  HMMA.16816.F32.BF16 R36, R68.reuse, R80, R36 ;  /* 0x000000504424723c */ /* 0x048ff00000041824 */
[C---:B------:R-:W-:Y:S01]  /*90b0*/  HMMA.16816.F32.BF16 R40, R68.reuse, R82, R40 ;  /* 0x000000524428723c */ /* 0x040fe20000041828 */
[----:B------:R-:W3:Y:S07]  /*90c0*/  LDSM.16.MT88.4 R80, [R240+0x3100] ;  /* 0x00310000f050783b */ /* 0x000eee0000004200 */
[C---:B------:R-:W-:Y:S08]  /*90d0*/  HMMA.16816.F32.BF16 R44, R68.reuse, R84, R44 ;  /* 0x00000054442c723c */ /* 0x040ff0000004182c */
[C---:B------:R-:W-:Y:S01]  /*90e0*/  HMMA.16816.F32.BF16 R48, R68.reuse, R86, R48 ;  /* 0x000000564430723c */ /* 0x040fe20000041830 */
[----:B------:R-:W-:Y:S07]  /*90f0*/  LDSM.16.MT88.4 R84, [R236+0x3100] ;  /* 0x00310000ec54783b */ /* 0x000fee0000004200 */
[C---:B----4-:R-:W-:Y:S08]  /*9100*/  HMMA.16816.F32.BF16 R52, R68.reuse, R76, R52 ;  /* 0x0000004c4434723c */ /* 0x050ff00000041834 */
[C---:B------:R-:W-:Y:S01]  /*9110*/  HMMA.16816.F32.BF16 R56, R68.reuse, R78, R56 ;  /* 0x0000004e4438723c */ /* 0x040fe20000041838 */
[----:B------:R-:W4:Y:S07]  /*9120*/  LDSM.16.MT88.4 R76, [R238+0x3100] ;  /* 0x00310000ee4c783b */ /* 0x000f2e0000004200 */
[C---:B-1----:R-:W-:Y:S08]  /*9130*/  HMMA.16816.F32.BF16 R60, R68.reuse, R72, R60 ;  /* 0x00000048443c723c */ /* 0x042ff0000004183c */
[----:B------:R-:W-:Y:S01]  /*9140*/  HMMA.16816.F32.BF16 R64, R68, R74, R64 ;  /* 0x0000004a4440723c */ /* 0x000fe20000041840 */
[----:B------:R-:W1:Y:S06]  /*9150*/  LDSM.16.MT88.4 R72, [R237+0x3100] ;  /* 0x00310000ed48783b */ /* 0x000e6c0000004200 */
[----:B------:R-:W-:Y:S02]  /*9160*/  F2FP.BF16.PACK_AB R68, R147, R149 ;  /* 0x000000959344723e */ /* 0x000fe400000010ff */
[----:B------:R-:W-:Y:S03]  /*9170*/  F2FP.BF16.PACK_AB R70, R143, R145 ;  /* 0x000000918f46723e */ /* 0x000fe600000010ff */
[----:B------:R-:W-:Y:S02]  /*9180*/  F2FP.BF16.PACK_AB R69, R217, R219 ;  /* 0x000000dbd945723e */ /* 0x000fe400000010ff */
[----:B------:R-:W-:Y:S07]  /*9190*/  F2FP.BF16.PACK_AB R71, R211, R218 ;  /* 0x000000dad347723e */ /* 0x000fee00000010ff */
[C---:B---3--:R-:W-:Y:S08]  /*91a0*/  HMMA.16816.F32.BF16 R4, R68.reuse, R80, R4 ;  /* 0x000000504404723c */ /* 0x048ff00000041804 */
[C---:B------:R-:W-:Y:S01]  /*91b0*/  HMMA.16816.F32.BF16 R8, R68.reuse, R82, R8 ;  /* 0x000000524408723c */ /* 0x040fe20000041808 */
[----:B------:R-:W3:Y:S07]  /*91c0*/  LDSM.16.MT88.4 R80, [R240+0x7100] ;  /* 0x00710000f050783b */ /* 0x000eee0000004200 */
[C---:B----4-:R-:W-:Y:S01]  /*91d0*/  HMMA.16816.F32.BF16 R12, R68.reuse, R76, R12 ;  /* 0x0000004c440c723c */ /* 0x050fe2000004180c */
[----:B------:R-:W4:Y:S07]  /*91e0*/  LDL.LU R77, [R1+0x10] ;  /* 0x00001000014d7983 */ /* 0x000f2e0000300800 */
[C---:B------:R-:W-:Y:S08]  /*91f0*/  HMMA.16816.F32.BF16 R16, R68.reuse, R78, R16 ;  /* 0x0000004e4410723c */ /* 0x040ff00000041810 */
[C---:B-1----:R-:W-:Y:S07]  /*9200*/  HMMA.16816.F32.BF16 R20, R68.reuse, R72, R20 ;  /* 0x000000484414723c */ /* 0x042fee0000041814 */
[----:B------:R-:W-:Y:S01]  /*9210*/  MOV R73, R121 ;  /* 0x0000007900497202 */ /* 0x000fe20000000f00 */
[C---:B------:R-:W-:Y:S04]  /*9220*/  HMMA.16816.F32.BF16 R24, R68.reuse, R74, R24 ;  /* 0x0000004a4418723c */ /* 0x040fe80000041818 */
[----:B------:R-:W-:Y:S03]  /*9230*/  MOV R72, R120 ;  /* 0x0000007800487202 */ /* 0x000fe60000000f00 */
[----:B------:R-:W-:Y:S01]  /*9240*/  MOV R75, R115 ;  /* 0x00000073004b7202 */ /* 0x000fe20000000f00 */
[C---:B------:R-:W-:Y:S04]  /*9250*/  HMMA.16816.F32.BF16 R28, R68.reuse, R84, R28 ;  /* 0x00000054441c723c */ /* 0x040fe8000004181c */
[----:B------:R-:W-:Y:S04]  /*9260*/  MOV R74, R114 ;  /* 0x00000072004a7202 */ /* 0x000fe80000000f00 */
[C---:B------:R-:W-:Y:S01]  /*9270*/  HMMA.16816.F32.BF16 R32, R68.reuse, R86, R32 ;  /* 0x000000564420723c */ /* 0x040fe20000041820 */
[----:B------:R-:W-:Y:S07]  /*9280*/  LDSM.16.MT88.4 R84, [R238+0x7900] ;  /* 0x00790000ee54783b */ /* 0x000fee0000004200 */
[C---:B---3--:R-:W-:Y:S08]  /*9290*/  HMMA.16816.F32.BF16 R36, R68.reuse, R80, R36 ;  /* 0x000000504424723c */ /* 0x048ff00000041824 */
[C---:B------:R-:W-:Y:S08]  /*92a0*/  HMMA.16816.F32.BF16 R40, R68.reuse, R82, R40 ;  /* 0x000000524428723c */ /* 0x040ff00000041828 */
[C---:B------:R-:W-:Y:S08]  /*92b0*/  HMMA.16816.F32.BF16 R44, R68.reuse, R88, R44 ;  /* 0x00000058442c723c */ /* 0x040ff0000004182c */
[C---:B------:R-:W-:Y:S08]  /*92c0*/  HMMA.16816.F32.BF16 R48, R68.reuse, R90, R48 ;  /* 0x0000005a4430723c */ /* 0x040ff00000041830 */
[C---:B------:R-:W-:Y:S08]  /*92d0*/  HMMA.16816.F32.BF16 R52, R68.reuse, R92, R52 ;  /* 0x0000005c4434723c */ /* 0x040ff00000041834 */
[C---:B------:R-:W-:Y:S01]  /*92e0*/  HMMA.16816.F32.BF16 R56, R68.reuse, R94, R56 ;  /* 0x0000005e4438723c */ /* 0x040fe20000041838 */
[----:B------:R-:W1:Y:S07]  /*92f0*/  LDSM.16.MT88.4 R92, [R240+0x7900] ;  /* 0x00790000f05c783b */ /* 0x000e6e0000004200 */
[C---:B------:R-:W-:Y:S08]  /*9300*/  HMMA.16816.F32.BF16 R60, R68.reuse, R96, R60 ;  /* 0x00000060443c723c */ /* 0x040ff0000004183c */
[----:B------:R-:W-:Y:S07]  /*9310*/  HMMA.16816.F32.BF16 R64, R68, R98, R64 ;  /* 0x000000624440723c */ /* 0x000fee0000041840 */
[----:B------:R-:W-:Y:S02]  /*9320*/  F2FP.BF16.PACK_AB R68, R209, R208 ;  /* 0x000000d0d144723e */ /* 0x000fe400000010ff */
[----:B-----5:R-:W-:Y:S03]  /*9330*/  F2FP.BF16.PACK_AB R70, R210, R207 ;  /* 0x000000cfd246723e */ /* 0x020fe600000010ff */
[----:B--2---:R-:W-:Y:S02]  /*9340*/  F2FP.BF16.PACK_AB R69, R206, R205 ;  /* 0x000000cdce45723e */ /* 0x004fe400000010ff */
[----:B------:R-:W-:Y:S07]  /*9350*/  F2FP.BF16.PACK_AB R71, R133, R134 ;  /* 0x000000868547723e */ /* 0x000fee00000010ff */
[C---:B------:R-:W-:Y:S07]  /*9360*/  HMMA.16816.F32.BF16 R128, R68.reuse, R124, R4 ;  /* 0x0000007c4480723c */ /* 0x040fee0000041804 */
[----:B------:R-:W-:Y:S01]  /*9370*/  FADD.FTZ R5, R113, R112 ;  /* 0x0000007071057221 */ /* 0x000fe20000010000 */
[C---:B------:R-:W-:Y:S04]  /*9380*/  HMMA.16816.F32.BF16 R124, R68.reuse, R126, R8 ;  /* 0x0000007e447c723c */ /* 0x040fe80000041808 */
[----:B------:R-:W-:Y:S04]  /*9390*/  FADD.FTZ R216, R216, R5 ;  /* 0x00000005d8d87221 */ /* 0x000fe80000010000 */
[----:B------:R-:W-:Y:S01]  /*93a0*/  FADD.FTZ R5, R141, R216 ;  /* 0x000000d88d057221 */ /* 0x000fe20000010000 */
[C---:B------:R-:W-:Y:S08]  /*93b0*/  HMMA.16816.F32.BF16 R120, R68.reuse, R116, R12 ;  /* 0x000000744478723c */ /* 0x040ff0000004180c */
[C---:B------:R-:W-:Y:S08]  /*93c0*/  HMMA.16816.F32.BF16 R116, R68.reuse, R118, R16 ;  /* 0x000000764474723c */ /* 0x040ff00000041810 */
[C---:B------:R-:W-:Y:S08]  /*93d0*/  HMMA.16816.F32.BF16 R112, R68.reuse, R108, R20 ;  /* 0x0000006c4470723c */ /* 0x040ff00000041814 */
[C---:B------:R-:W-:Y:S04]  /*93e0*/  HMMA.16816.F32.BF16 R108, R68.reuse, R110, R24 ;  /* 0x0000006e446c723c */ /* 0x040fe80000041818 */
[----:B----4-:R-:W-:Y:S02]  /*93f0*/  FFMA.FTZ R202, R2, R77, R202 ;  /* 0x0000004d02ca7223 */ /* 0x010fe400000100ca */
[----:B------:R-:W-:Y:S01]  /*9400*/  FADD.FTZ R2, R150, R5 ;  /* 0x0000000596027221 */ /* 0x000fe20000010000 */
[----:B------:R-:W2:Y:S01]  /*9410*/  LDSM.16.MT88.4 R76, [R237+0x7900] ;  /* 0x00790000ed4c783b */ /* 0x000ea20000004200 */
[----:B------:R-:W-:Y:S04]  /*9420*/  FADD.FTZ R201, R201, R202 ;  /* 0x000000cac9c97221 */ /* 0x000fe80000010000 */
[----:B------:R-:W-:Y:S02]  /*9430*/  FADD.FTZ R7, R155, R2 ;  /* 0x000000029b077221 */ /* 0x000fe40000010000 */
        /* <DEDUP_REMOVED lines=13> */
[C---:B------:R-:W-:Y:S03]  /*9510*/  HMMA.16816.F32.BF16 R104, R68.reuse, R100, R28 ;  /* 0x000000644468723c */ /* 0x040fe6000004181c */
[----:B------:R-:W-:Y:S02]  /*9520*/  FADD.FTZ R5, R151, R0 ;  /* 0x0000000097057221 */ /* 0x000fe40000010000 */
[----:B------:R-:W-:Y:S02]  /*9530*/  FADD.FTZ R9, R168, R9 ;  /* 0x00000009a8097221 */ /* 0x000fe40000010000 */
[----:B------:R-:W-:Y:S01]  /*9540*/  FADD.FTZ R0, R146, R5 ;  /* 0x0000000592007221 */ /* 0x000fe20000010000 */
[C---:B------:R-:W-:Y:S04]  /*9550*/  HMMA.16816.F32.BF16 R100, R68.reuse, R102, R32 ;  /* 0x000000664464723c */ /* 0x040fe80000041820 */
[----:B------:R-:W-:Y:S02]  /*9560*/  FADD.FTZ R5, R153, R0 ;  /* 0x0000000099057221 */ /* 0x000fe40000010000 */
[----:B------:R-:W-:Y:S02]  /*9570*/  FADD.FTZ R2, R164, R9 ;  /* 0x00000009a4027221 */ /* 0x000fe40000010000 */
[----:B------:R-:W-:Y:S01]  /*9580*/  FADD.FTZ R0, R158, R5 ;  /* 0x000000059e007221 */ /* 0x000fe20000010000 */
[C---:B-1----:R-:W-:Y:S03]  /*9590*/  HMMA.16816.F32.BF16 R96, R68.reuse, R92, R36 ;  /* 0x0000005c4460723c */ /* 0x042fe60000041824 */
[----:B------:R-:W-:Y:S02]  /*95a0*/  FADD.FTZ R5, R165, R0 ;  /* 0x00000000a5057221 */ /* 0x000fe40000010000 */
[----:B------:R-:W-:Y:S02]  /*95b0*/  FADD.FTZ R11, R73, R2 ;  /* 0x00000002490b7221 */ /* 0x000fe40000010000 */
[----:B------:R-:W-:Y:S01]  /*95c0*/  FADD.FTZ R0, R162, R5 ;  /* 0x00000005a2007221 */ /* 0x000fe20000010000 */
[C---:B------:R-:W-:Y:S01]  /*95d0*/  HMMA.16816.F32.BF16 R92, R68.reuse, R94, R40 ;  /* 0x0000005e445c723c */ /* 0x040fe20000041828 */
[----:B------:R-:W1:Y:S03]  /*95e0*/  LDSM.16.MT88.4 R4, [R236+0x7900] ;  /* 0x00790000ec04783b */ /* 0x000e660000004200 */
[----:B------:R-:W-:Y:S04]  /*95f0*/  FADD.FTZ R0, R167, R0 ;  /* 0x00000000a7007221 */ /* 0x000fe80000010000 */
[----:B------:R-:W-:Y:S01]  /*9600*/  FADD.FTZ R0, R74, R0 ;  /* 0x000000004a007221 */ /* 0x000fe20000010000 */
[C---:B------:R-:W-:Y:S03]  /*9610*/  HMMA.16816.F32.BF16 R88, R68.reuse, R84, R44 ;  /* 0x000000544458723c */ /* 0x040fe6000004182c */
[----:B------:R-:W-:Y:S04]  /*9620*/  FADD.FTZ R0, R75, R0 ;  /* 0x000000004b007221 */ /* 0x000fe80000010000 */
[----:B------:R-:W-:Y:S01]  /*9630*/  FADD.FTZ R0, R72, R0 ;  /* 0x0000000048007221 */ /* 0x000fe20000010000 */
[C---:B------:R-:W-:Y:S04]  /*9640*/  HMMA.16816.F32.BF16 R84, R68.reuse, R86, R48 ;  /* 0x000000564454723c */ /* 0x040fe80000041830 */
[----:B------:R-:W-:Y:S02]  /*9650*/  FADD.FTZ R9, R203, R0 ;  /* 0x00000000cb097221 */ /* 0x000fe40000010000 */
[----:B------:R-:W-:Y:S02]  /*9660*/  FADD.FTZ R0, R160, R11 ;  /* 0x0000000ba0007221 */ /* 0x000fe40000010000 */
[----:B------:R-:W-:Y:S01]  /*9670*/  FADD.FTZ R9, R156, R9 ;  /* 0x000000099c097221 */ /* 0x000fe20000010000 */
[C---:B--2---:R-:W-:Y:S03]  /*9680*/  HMMA.16816.F32.BF16 R80, R68.reuse, R76, R52 ;  /* 0x0000004c4450723c */ /* 0x044fe60000041834 */
        /* <DEDUP_REMOVED lines=11> */
[----:B------:R-:W-:Y:S04]  /*9740*/  HMMA.16816.F32.BF16 R68, R68, R6, R64 ;  /* 0x000000064444723c */ /* 0x000fe80000041840 */
[----:B------:R-:W-:Y:S02]  /*9750*/  FADD.FTZ R2, R219, R2 ;  /* 0x00000002db027221 */ /* 0x000fe40000010000 */
[----:B------:R-:W-:Y:S02]  /*9760*/  FADD.FTZ R0, R145, R0 ;  /* 0x0000000091007221 */ /* 0x000fe40000010000 */
        /* <DEDUP_REMOVED lines=10> */
[----:B------:R-:W-:Y:S03]  /*9810*/  FADD.FTZ R134, R134, R205 ;  /* 0x000000cd86867221 */ /* 0x000fe60000010000 */
[----:B------:R1:W-:Y:S01]  /*9820*/  STL [R1+0x10], R0 ;  /* 0x0000100001007387 */ /* 0x0003e20000100800 */
[----:B------:R-:W-:Y:S05]  /*9830*/  FADD.FTZ R2, R133, R134 ;  /* 0x0000008685027221 */ /* 0x000fea0000010000 */
[----:B------:R2:W-:Y:S01]  /*9840*/  STL [R1+0xc], R2 ;  /* 0x00000c0201007387 */ /* 0x0005e20000100800 */
[----:B-1----:R-:W-:Y:S01]  /*9850*/  MOV R0, R3 ;  /* 0x0000000300007202 */ /* 0x002fe20000000f00 */
[----:B------:R-:W-:-:S05]  /*9860*/  @P1 BRA `(.L_x_25) ;  /* 0xffffc1c000001947 */ /* 0x000fca000383ffff */
.L_x_24:
[----:B------:R-:W3:Y:S04]  /*9870*/  LDL.LU R4, [R1+0x10] ;  /* 0x0000100001047983 */ /* 0x000ee80000300800 */
[----:B--2---:R-:W2:Y:S01]  /*9880*/  LDL.LU R2, [R1+0xc] ;  /* 0x00000c0001027983 */ /* 0x004ea20000300800 */
[----:B------:R-:W-:-:S03]  /*9890*/  PLOP3.LUT P3, PT, PT, PT, PT, 0x8, 0x0 ;  /* 0x000000000000781c */ /* 0x000fc60003f6e170 */
[----:B---3--:R-:W1:Y:S04]  /*98a0*/  SHFL.BFLY PT, R6, R4, 0x2, 0x1f ;  /* 0x0c401f0004067f89 */ /* 0x008e6800000e0000 */
[----:B--2---:R-:W2:Y:S01]  /*98b0*/  SHFL.BFLY PT, R7, R2, 0x2, 0x1f ;  /* 0x0c401f0002077f89 */ /* 0x004ea200000e0000 */
[----:B-1----:R-:W-:Y:S01]  /*98c0*/  FADD.FTZ R6, R6, R4 ;  /* 0x0000000406067221 */ /* 0x002fe20000010000 */
[----:B------:R-:W-:Y:S01]  /*98d0*/  MOV R4, RZ ;  /* 0x000000ff00047202 */ /* 0x000fe20000000f00 */
[----:B--2---:R-:W-:-:S03]  /*98e0*/  FADD.FTZ R7, R7, R2 ;  /* 0x0000000207077221 */ /* 0x004fc60000010000 */
[----:B------:R-:W1:Y:S01]  /*98f0*/  SHFL.BFLY PT, R5, R6, 0x1, 0x1f ;  /* 0x0c201f0006057f89 */ /* 0x000e6200000e0000 */
[----:B------:R-:W-:-:S03]  /*9900*/  MOV R2, RZ ;  /* 0x000000ff00027202 */ /* 0x000fc60000000f00 */
[----:B------:R-:W2:Y:S01]  /*9910*/  SHFL.BFLY PT, R0, R7, 0x1, 0x1f ;  /* 0x0c201f0007007f89 */ /* 0x000ea200000e0000 */
[----:B-1----:R-:W-:Y:S02]  /*9920*/  FADD.FTZ R5, R6, R5 ;  /* 0x0000000506057221 */ /* 0x002fe40000010000 */
[----:B--2---:R-:W-:-:S03]  /*9930*/  FADD.FTZ R0, R0, R7 ;  /* 0x0000000700007221 */ /* 0x004fc60000010000 */
[----:B------:R-:W-:Y:S02]  /*9940*/  FSETP.NE.FTZ.AND P1, PT, R5, RZ, PT ;  /* 0x000000ff0500720b */ /* 0x000fe40003f35000 */
[----:B------:R-:W-:Y:S02]  /*9950*/  MOV R7, 0xff800000 ;  /* 0xff80000000077802 */ /* 0x000fe40000000f00 */
[----:B------:R-:W-:-:S09]  /*9960*/  FSETP.NE.FTZ.AND P0, PT, R0, RZ, PT ;  /* 0x000000ff0000720b */ /* 0x000fd20003f15000 */
[----:B------:R-:W1:Y:S01]  /*9970*/  @P1 MUFU.RCP R4, R5 ;  /* 0x0000000500041308 */ /* 0x000e620000001000 */
[----:B------:R-:W-:-:S03]  /*9980*/  @P1 MOV R9, 0x3f317218 ;  /* 0x3f31721800091802 */ /* 0x000fc60000000f00 */
[----:B------:R-:W-:Y:S02]  /*9990*/  @P0 MOV R8, 0x3f317218 ;  /* 0x3f31721800080802 */ /* 0x000fe40000000f00 */
[----:B------:R-:W-:Y:S02]  /*99a0*/  @P1 FMUL.FTZ R9, R9, c[0x0][0x2d0] ;  /* 0x0000b40009091a20 */ /* 0x000fe40000410000 */
[----:B------:R-:W-:Y:S01]  /*99b0*/  @P0 MUFU.RCP R2, R0 ;  /* 0x0000000000020308 */ /* 0x000fe20000001000 */
[----:B------:R-:W-:-:S07]  /*99c0*/  @P0 FMUL.FTZ R8, R8, c[0x0][0x2d0] ;  /* 0x0000b40008080a20 */ /* 0x000fce0000410000 */
[----:B------:R-:W2:Y:S01]  /*99d0*/  @P1 MUFU.LG2 R5, R5 ;  /* 0x0000000500051308 */ /* 0x000ea20000000c00 */
[C---:B-1----:R-:W-:Y:S02]  /*99e0*/  FMUL.FTZ R128, R4.reuse, R128 ;  /* 0x0000008004807220 */ /* 0x042fe40000410000 */
[C---:B------:R-:W-:Y:S02]  /*99f0*/  FMUL.FTZ R129, R4.reuse, R129 ;  /* 0x0000008104817220 */ /* 0x040fe40000410000 */
[C---:B------:R-:W-:Y:S02]  /*9a00*/  FMUL.FTZ R124, R4.reuse, R124 ;  /* 0x0000007c047c7220 */ /* 0x040fe40000410000 */
[C---:B------:R-:W-:Y:S01]  /*9a10*/  FMUL.FTZ R125, R4.reuse, R125 ;  /* 0x0000007d047d7220 */ /* 0x040fe20000410000 */
[----:B------:R-:W1:Y:S01]  /*9a20*/  @P0 MUFU.LG2 R0, R0 ;  /* 0x0000000000000308 */ /* 0x000e620000000c00 */
[C---:B------:R-:W-:Y:S02]  /*9a30*/  FMUL.FTZ R120, R4.reuse, R120 ;  /* 0x0000007804787220 */ /* 0x040fe40000410000 */
[----:B------:R-:W-:-:S02]  /*9a40*/  FMUL.FTZ R121, R4, R121 ;  /* 0x0000007904797220 */ /* 0x000fc40000410000 */
[C---:B------:R-:W-:Y:S02]  /*9a50*/  FMUL.FTZ R116, R4.reuse, R116 ;  /* 0x0000007404747220 */ /* 0x040fe40000410000 */
[C---:B------:R-:W-:Y:S02]  /*9a60*/  FMUL.FTZ R117, R4.reuse, R117 ;  /* 0x0000007504757220 */ /* 0x040fe40000410000 */
[----:B--2---:R-:W-:Y:S02]  /*9a70*/  @P1 FMUL.FTZ R5, R5, 0.69314718246459960938 ;  /* 0x3f31721805051820 */ /* 0x004fe40000410000 */
[C---:B------:R-:W-:Y:S02]  /*9a80*/  FMUL.FTZ R6, R4.reuse, R112 ;  /* 0x0000007004067220 */ /* 0x040fe40000410000 */
[C---:B------:R-:W-:Y:S02]  /*9a90*/  FMUL.FTZ R113, R4.reuse, R113 ;  /* 0x0000007104717220 */ /* 0x040fe40000410000 */
[----:B------:R-:W-:-:S02]  /*9aa0*/  FMUL.FTZ R108, R4, R108 ;  /* 0x0000006c046c7220 */ /* 0x000fc40000410000 */
[----:B-1----:R-:W-:Y:S02]  /*9ab0*/  @P0 FMUL.FTZ R0, R0, 0.69314718246459960938 ;  /* 0x3f31721800000820 */ /* 0x002fe40000410000 */
        /* <DEDUP_REMOVED lines=21> */
[----:B------:R-:W-:Y:S01]  /*9c10*/  MOV R4, 0xff800000 ;  /* 0xff80000000047802 */ /* 0x000fe20000000f00 */
        /* <DEDUP_REMOVED lines=32> */
[----:B------:R-:W-:Y:S02]  /*9e20*/  @P1 FFMA.FTZ R4, R9, R132, R5 ;  /* 0x0000008409041223 */ /* 0x000fe40000010005 */
[----:B------:R-:W-:Y:S02]  /*9e30*/  @P0 FFMA.FTZ R7, R8, R3, R0 ;  /* 0x0000000308070223 */ /* 0x000fe40000010000 */
.L_x_22:
[----:B------:R-:W-:Y:S05]  /*9e40*/  @P3 BRA `(.L_x_26) ;  /* 0x0000128000003947 */ /* 0x000fea0003800000 */
[----:B------:R-:W1:Y:S01]  /*9e50*/  S2R R0, SR_TID.X ;  /* 0x0000000000007919 */ /* 0x000e620000002100 */
[----:B------:R-:W-:Y:S02]  /*9e60*/  F2FP.BF16.PACK_AB R128, R129, R128 ;  /* 0x000000808180723e */ /* 0x000fe400000010ff */
[----:B------:R-:W-:Y:S01]  /*9e70*/  F2FP.BF16.PACK_AB R130, R131, R130 ;  /* 0x000000828382723e */ /* 0x000fe200000010ff */
[----:B------:R-:W-:Y:S01]  /*9e80*/  BAR.SYNC.DEFER_BLOCKING 0x1, 0x100 ;  /* 0x0044000000007b1d */ /* 0x000fe20000010000 */
[----:B------:R-:W-:Y:S02]  /*9e90*/  F2FP.BF16.PACK_AB R124, R125, R124 ;  /* 0x0000007c7d7c723e */ /* 0x000fe400000010ff */
[----:B------:R-:W-:Y:S02]  /*9ea0*/  F2FP.BF16.PACK_AB R126, R127, R126 ;  /* 0x0000007e7f7e723e */ /* 0x000fe400000010ff */
[----:B------:R-:W-:-:S02]  /*9eb0*/  F2FP.BF16.PACK_AB R120, R121, R120 ;  /* 0x000000787978723e */ /* 0x000fc400000010ff */
[----:B------:R-:W-:Y:S02]  /*9ec0*/  F2FP.BF16.PACK_AB R122, R123, R122 ;  /* 0x0000007a7b7a723e */ /* 0x000fe400000010ff */
[----:B------:R-:W-:Y:S02]  /*9ed0*/  F2FP.BF16.PACK_AB R116, R117, R116 ;  /* 0x000000747574723e */ /* 0x000fe400000010ff */
[----:B------:R-:W-:Y:S02]  /*9ee0*/  F2FP.BF16.PACK_AB R118, R119, R118 ;  /* 0x000000767776723e */ /* 0x000fe400000010ff */
[----:B------:R-:W-:Y:S02]  /*9ef0*/  F2FP.BF16.PACK_AB R6, R113, R6 ;  /* 0x000000067106723e */ /* 0x000fe400000010ff */
[----:B------:R-:W-:Y:S02]  /*9f00*/  F2FP.BF16.PACK_AB R114, R115, R114 ;  /* 0x000000727372723e */ /* 0x000fe400000010ff */
[----:B------:R-:W-:-:S02]  /*9f10*/  F2FP.BF16.PACK_AB R108, R109, R108 ;  /* 0x0000006c6d6c723e */ /* 0x000fc400000010ff */
[----:B------:R-:W-:Y:S02]  /*9f20*/  F2FP.BF16.PACK_AB R110, R111, R110 ;  /* 0x0000006e6f6e723e */ /* 0x000fe400000010ff */
[----:B-1----:R-:W-:Y:S02]  /*9f30*/  SHF.R.S32.HI R3, RZ, 0x1f, R0 ;  /* 0x0000001fff037819 */ /* 0x002fe40000011400 */
[----:B------:R-:W-:Y:S02]  /*9f40*/  F2FP.BF16.PACK_AB R104, R105, R104 ;  /* 0x000000686968723e */ /* 0x000fe400000010ff */
[----:B------:R-:W-:Y:S02]  /*9f50*/  LEA.HI R2, R3, R0, RZ, 0x2 ;  /* 0x0000000003027211 */ /* 0x000fe400078f10ff */
[----:B------:R-:W-:Y:S02]  /*9f60*/  F2FP.BF16.PACK_AB R106, R107, R106 ;  /* 0x0000006a6b6a723e */ /* 0x000fe400000010ff */
[----:B------:R-:W-:-:S02]  /*9f70*/  SHF.R.S32.HI R8, RZ, 0x2, R2 ;  /* 0x00000002ff087819 */ /* 0x000fc40000011402 */
[----:B------:R-:W-:Y:S02]  /*9f80*/  SHF.R.S32.HI R5, RZ, 0x1f, R2 ;  /* 0x0000001fff057819 */ /* 0x000fe40000011402 */
[----:B------:R-:W-:Y:S02]  /*9f90*/  LOP3.LUT R9, R2, 0xfffffffc, RZ, 0xc0, !PT ;  /* 0xfffffffc02097812 */ /* 0x000fe400078ec0ff */
[----:B------:R-:W-:Y:S02]  /*9fa0*/  LEA.HI R5, R5, R8, RZ, 0x3 ;  /* 0x0000000805057211 */ /* 0x000fe400078f18ff */
[----:B------:R-:W-:Y:S01]  /*9fb0*/  F2FP.BF16.PACK_AB R100, R101, R100 ;  /* 0x000000646564723e */ /* 0x000fe200000010ff */
[----:B------:R-:W-:Y:S01]  /*9fc0*/  IMAD.IADD R9, R0, 0x1, -R9 ;  /* 0x0000000100097824 */ /* 0x000fe200078e0a09 */
[----:B------:R-:W-:Y:S02]  /*9fd0*/  LOP3.LUT R5, R5, 0xfffffff8, RZ, 0xc0, !PT ;  /* 0xfffffff805057812 */ /* 0x000fe400078ec0ff */
[----:B------:R-:W-:-:S02]  /*9fe0*/  F2FP.BF16.PACK_AB R102, R103, R102 ;  /* 0x000000666766723e */ /* 0x000fc400000010ff */
[----:B------:R-:W-:Y:S01]  /*9ff0*/  F2FP.BF16.PACK_AB R96, R97, R96 ;  /* 0x000000606160723e */ /* 0x000fe200000010ff */
[----:B------:R-:W-:Y:S01]  /*a000*/  IMAD.IADD R8, R8, 0x1, -R5 ;  /* 0x0000000108087824 */ /* 0x000fe200078e0a05 */
[----:B------:R-:W-:Y:S02]  /*a010*/  LEA.HI R5, R3, R0, RZ, 0x5 ;  /* 0x0000000003057211 */ /* 0x000fe400078f28ff */
[----:B------:R-:W-:Y:S01]  /*a020*/  F2FP.BF16.PACK_AB R98, R99, R98 ;  /* 0x000000626362723e */ /* 0x000fe200000010ff */
[C---:B------:R-:W-:Y:S01]  /*a030*/  IMAD.SHL.U32 R10, R8.reuse, 0x40, RZ ;  /* 0x00000040080a7824 */ /* 0x040fe200078e00ff */
[----:B------:R-:W-:Y:S02]  /*a040*/  SHF.R.S32.HI R2, RZ, 0x5, R5 ;  /* 0x00000005ff027819 */ /* 0x000fe40000011405 */
[----:B------:R-:W-:Y:S02]  /*a050*/  LOP3.LUT R12, R8, 0x1, RZ, 0xc0, !PT ;  /* 0x00000001080c7812 */ /* 0x000fe400078ec0ff */
[----:B------:R-:W-:Y:S01]  /*a060*/  LOP3.LUT R10, R10, 0x1c0, RZ, 0xc0, !PT ;  /* 0x000001c00a0a7812 */ /* 0x000fe200078ec0ff */
[----:B------:R-:W-:Y:S01]  /*a070*/  IMAD R11, R2, 0x200, R9 ;  /* 0x00000200020b7824 */ /* 0x000fe200078e0209 */
[----:B------:R-:W-:-:S02]  /*a080*/  ISETP.NE.U32.AND P0, PT, R12, 0x1, PT ;  /* 0x000000010c00780c */ /* 0x000fc40003f05070 */
[----:B------:R-:W-:Y:S02]  /*a090*/  LEA.HI R10, R10, R10, RZ, 0x1d ;  /* 0x0000000a0a0a7211 */ /* 0x000fe400078fe8ff */
[----:B------:R-:W-:Y:S01]  /*a0a0*/  R2P PR, R8, 0x6 ;  /* 0x0000000608007804 */ /* 0x000fe20000000000 */
[----:B------:R-:W-:Y:S01]  /*a0b0*/  IMAD.MOV.U32 R8, RZ, RZ, 0x20 ;  /* 0x00000020ff087424 */ /* 0x000fe200078e00ff */
[----:B------:R-:W-:Y:S01]  /*a0c0*/  F2FP.BF16.PACK_AB R92, R93, R92 ;  /* 0x0000005c5d5c723e */ /* 0x000fe200000010ff */
[----:B------:R-:W-:Y:S01]  /*a0d0*/  IMAD.U32 R10, R11, 0x2, R10 ;  /* 0x000000020b0a7824 */ /* 0x000fe200078e000a */
[----:B------:R-:W-:Y:S02]  /*a0e0*/  F2FP.BF16.PACK_AB R94, R95, R94 ;  /* 0x0000005e5f5e723e */ /* 0x000fe400000010ff */
[----:B------:R-:W-:Y:S01]  /*a0f0*/  SEL R8, R8, 0xffffffe0, !P1 ;  /* 0xffffffe008087807 */ /* 0x000fe20004800000 */
[----:B------:R-:W-:Y:S01]  /*a100*/  IMAD.SHL.U32 R11, R10, 0x2, RZ ;  /* 0x000000020a0b7824 */ /* 0x000fe200078e00ff */
[----:B------:R-:W-:-:S02]  /*a110*/  F2FP.BF16.PACK_AB R88, R89, R88 ;  /* 0x000000585958723e */ /* 0x000fc400000010ff */
[----:B------:R-:W-:Y:S01]  /*a120*/  F2FP.BF16.PACK_AB R90, R91, R90 ;  /* 0x0000005a5b5a723e */ /* 0x000fe200000010ff */
[C---:B------:R-:W-:Y:S01]  /*a130*/  IMAD.IADD R15, R11.reuse, 0x1, R8 ;  /* 0x000000010b0f7824 */ /* 0x040fe200078e0208 */
[C---:B------:R-:W-:Y:S01]  /*a140*/  IADD3 R10, R11.reuse, 0x80, RZ ;  /* 0x000000800b0a7810 */ /* 0x040fe20007ffe0ff */
[----:B------:R-:W-:Y:S01]  /*a150*/  STS [R11+0x80], R128 ;  /* 0x000080800b007388 */ /* 0x000fe20000000800 */
[----:B------:R-:W-:Y:S02]  /*a160*/  IADD3 R13, R11, 0x70, RZ ;  /* 0x000000700b0d7810 */ /* 0x000fe40007ffe0ff */
[----:B------:R-:W-:Y:S01]  /*a170*/  @P0 IADD3 R13, R10, 0x10, RZ ;  /* 0x000000100a0d0810 */ /* 0x000fe20007ffe0ff */
[----:B------:R-:W-:Y:S01]  /*a180*/  IMAD.MOV.U32 R10, RZ, RZ, 0x40 ;  /* 0x00000040ff0a7424 */ /* 0x000fe200078e00ff */
[----:B------:R-:W-:Y:S01]  /*a190*/  STS [R11+0x480], R130 ;  /* 0x000480820b007388 */ /* 0x000fe20000000800 */
[----:B------:R-:W-:Y:S02]  /*a1a0*/  F2FP.BF16.PACK_AB R84, R85, R84 ;  /* 0x000000545554723e */ /* 0x000fe400000010ff */
[----:B------:R-:W-:Y:S01]  /*a1b0*/  IMAD.IADD R17, R8, 0x1, R13 ;  /* 0x0000000108117824 */ /* 0x000fe200078e020d */
[----:B------:R-:W-:Y:S01]  /*a1c0*/  SEL R10, R10, 0xffffffc0, !P2 ;  /* 0xffffffc00a0a7807 */ /* 0x000fe20005000000 */
[----:B------:R-:W-:Y:S01]  /*a1d0*/  STS [R13], R124 ;  /* 0x0000007c0d007388 */ /* 0x000fe20000000800 */
[----:B------:R-:W-:-:S02]  /*a1e0*/  F2FP.BF16.PACK_AB R86, R87, R86 ;  /* 0x000000565756723e */ /* 0x000fc400000010ff */
[----:B------:R-:W-:Y:S01]  /*a1f0*/  F2FP.BF16.PACK_AB R80, R81, R80 ;  /* 0x000000505150723e */ /* 0x000fe200000010ff */
[--C-:B------:R-:W-:Y:S01]  /*a200*/  IMAD.IADD R19, R11, 0x1, R10.reuse ;  /* 0x000000010b137824 */ /* 0x100fe200078e020a */
[----:B------:R-:W-:Y:S01]  /*a210*/  STS [R13+0x400], R126 ;  /* 0x0004007e0d007388 */ /* 0x000fe20000000800 */
[C---:B------:R-:W-:Y:S01]  /*a220*/  IMAD.IADD R21, R10.reuse, 0x1, R13 ;  /* 0x000000010a157824 */ /* 0x040fe200078e020d */
[----:B------:R-:W-:Y:S01]  /*a230*/  F2FP.BF16.PACK_AB R82, R83, R82 ;  /* 0x000000525352723e */ /* 0x000fe200000010ff */
[----:B------:R-:W-:Y:S01]  /*a240*/  IMAD.IADD R23, R10, 0x1, R15 ;  /* 0x000000010a177824 */ /* 0x000fe200078e020f */
[----:B------:R-:W-:Y:S01]  /*a250*/  STS [R15+0x80], R120 ;  /* 0x000080780f007388 */ /* 0x000fe20000000800 */
[----:B------:R-:W-:Y:S01]  /*a260*/  IMAD.IADD R25, R17, 0x1, R10 ;  /* 0x0000000111197824 */ /* 0x000fe200078e020a */
[----:B------:R-:W-:Y:S02]  /*a270*/  F2FP.BF16.PACK_AB R76, R77, R76 ;  /* 0x0000004c4d4c723e */ /* 0x000fe400000010ff */
[----:B------:R-:W-:Y:S01]  /*a280*/  STS [R15+0x480], R122 ;  /* 0x0004807a0f007388 */ /* 0x000fe20000000800 */
[----:B------:R-:W-:-:S02]  /*a290*/  F2FP.BF16.PACK_AB R78, R79, R78 ;  /* 0x0000004e4f4e723e */ /* 0x000fc400000010ff */
[----:B------:R-:W-:Y:S01]  /*a2a0*/  F2FP.BF16.PACK_AB R72, R73, R72 ;  /* 0x000000484948723e */ /* 0x000fe200000010ff */
[----:B------:R-:W-:Y:S01]  /*a2b0*/  STS [R17], R116 ;  /* 0x0000007411007388 */ /* 0x000fe20000000800 */
[----:B------:R-:W-:Y:S02]  /*a2c0*/  F2FP.BF16.PACK_AB R74, R75, R74 ;  /* 0x0000004a4b4a723e */ /* 0x000fe400000010ff */
[----:B------:R-:W-:Y:S01]  /*a2d0*/  F2FP.BF16.PACK_AB R68, R69, R68 ;  /* 0x000000444544723e */ /* 0x000fe200000010ff */
[----:B------:R-:W-:Y:S01]  /*a2e0*/  STS [R17+0x400], R118 ;  /* 0x0004007611007388 */ /* 0x000fe20000000800 */
[----:B------:R-:W-:Y:S02]  /*a2f0*/  F2FP.BF16.PACK_AB R70, R71, R70 ;  /* 0x000000464746723e */ /* 0x000fe400000010ff */
[----:B------:R-:W-:Y:S01]  /*a300*/  ISETP.NE.U32.AND P1, PT, RZ, c[0x0][0x508], PT ;  /* 0x00014200ff007a0c */ /* 0x000fe20003f25070 */
[----:B------:R-:W-:Y:S01]  /*a310*/  STS [R19+0x80], R6 ;  /* 0x0000800613007388 */ /* 0x000fe20000000800 */
[----:B------:R-:W-:-:S02]  /*a320*/  ISETP.NE.U32.AND P0, PT, RZ, c[0x0][0x500], PT ;  /* 0x00014000ff007a0c */ /* 0x000fc40003f05070 */
[----:B------:R-:W-:Y:S01]  /*a330*/  ISETP.NE.AND.EX P1, PT, RZ, c[0x0][0x50c], PT, P1 ;  /* 0x00014300ff007a0c */ /* 0x000fe20003f25310 */
[----:B------:R-:W-:Y:S01]  /*a340*/  STS [R19+0x480], R114 ;  /* 0x0004807213007388 */ /* 0x000fe20000000800 */
[----:B------:R-:W-:-:S03]  /*a350*/  ISETP.NE.AND.EX P0, PT, RZ, c[0x0][0x504], PT, P0 ;  /* 0x00014100ff007a0c */ /* 0x000fc60003f05300 */
[----:B------:R-:W-:Y:S04]  /*a360*/  STS [R21], R108 ;  /* 0x0000006c15007388 */ /* 0x000fe80000000800 */
[----:B------:R-:W-:Y:S04]  /*a370*/  STS [R21+0x400], R110 ;  /* 0x0004006e15007388 */ /* 0x000fe80000000800 */
[----:B------:R-:W-:Y:S04]  /*a380*/  STS [R23+0x80], R104 ;  /* 0x0000806817007388 */ /* 0x000fe80000000800 */
[----:B------:R-:W-:Y:S04]  /*a390*/  STS [R23+0x480], R106 ;  /* 0x0004806a17007388 */ /* 0x000fe80000000800 */
[----:B------:R-:W-:Y:S04]  /*a3a0*/  STS [R25], R100 ;  /* 0x0000006419007388 */ /* 0x000fe80000000800 */
[----:B------:R-:W-:Y:S04]  /*a3b0*/  STS [R25+0x400], R102 ;  /* 0x0004006619007388 */ /* 0x000fe80000000800 */
[----:B------:R-:W-:Y:S04]  /*a3c0*/  STS [R11+0x4080], R96 ;  /* 0x004080600b007388 */ /* 0x000fe80000000800 */
[----:B------:R1:W-:Y:S04]  /*a3d0*/  STS [R11+0x4480], R98 ;  /* 0x004480620b007388 */ /* 0x0003e80000000800 */
[----:B------:R-:W-:Y:S04]  /*a3e0*/  STS [R13+0x4000], R92 ;  /* 0x0040005c0d007388 */ /* 0x000fe80000000800 */
[----:B------:R2:W-:Y:S04]  /*a3f0*/  STS [R13+0x4400], R94 ;  /* 0x0044005e0d007388 */ /* 0x0005e80000000800 */
[----:B------:R-:W-:Y:S04]  /*a400*/  STS [R15+0x4080], R88 ;  /* 0x004080580f007388 */ /* 0x000fe80000000800 */
[----:B------:R3:W-:Y:S04]  /*a410*/  STS [R15+0x4480], R90 ;  /* 0x0044805a0f007388 */ /* 0x0007e80000000800 */
[----:B------:R-:W-:Y:S04]  /*a420*/  STS [R17+0x4000], R84 ;  /* 0x0040005411007388 */ /* 0x000fe80000000800 */
[----:B------:R-:W-:Y:S01]  /*a430*/  STS [R17+0x4400], R86 ;  /* 0x0044005611007388 */ /* 0x000fe20000000800 */
[----:B-1----:R-:W-:-:S03]  /*a440*/  IMAD.MOV.U32 R11, RZ, RZ, 0x4 ;  /* 0x00000004ff0b7424 */ /* 0x002fc600078e00ff */
[----:B------:R-:W-:Y:S04]  /*a450*/  STS [R19+0x4080], R80 ;  /* 0x0040805013007388 */ /* 0x000fe80000000800 */
[----:B------:R-:W-:Y:S01]  /*a460*/  STS [R19+0x4480], R82 ;  /* 0x0044805213007388 */ /* 0x000fe20000000800 */
[----:B--2---:R-:W-:-:S03]  /*a470*/  IMAD.WIDE R12, R244, R11, c[0x0][0x500] ;  /* 0x00014000f40c7625 */ /* 0x004fc600078e020b */
[----:B------:R-:W-:Y:S04]  /*a480*/  STS [R21+0x4000], R76 ;  /* 0x0040004c15007388 */ /* 0x000fe80000000800 */
[----:B------:R1:W-:Y:S04]  /*a490*/  STS [R21+0x4400], R78 ;  /* 0x0044004e15007388 */ /* 0x0003e80000000800 */
[----:B------:R2:W-:Y:S04]  /*a4a0*/  STS [R23+0x4080], R72 ;  /* 0x0040804817007388 */ /* 0x0005e80000000800 */
[----:B------:R2:W-:Y:S04]  /*a4b0*/  STS [R23+0x4480], R74 ;  /* 0x0044804a17007388 */ /* 0x0005e80000000800 */
[----:B------:R2:W-:Y:S04]  /*a4c0*/  STS [R25+0x4000], R68 ;  /* 0x0040004419007388 */ /* 0x0005e80000000800 */
[----:B------:R2:W-:Y:S04]  /*a4d0*/  STS [R25+0x4400], R70 ;  /* 0x0044004619007388 */ /* 0x0005e80000000800 */
[----:B------:R-:W-:Y:S01]  /*a4e0*/  BAR.SYNC.DEFER_BLOCKING 0x1, 0x100 ;  /* 0x0044000000007b1d */ /* 0x000fe20000010000 */
[----:B------:R-:W-:-:S02]  /*a4f0*/  IMAD.MOV.U32 R8, RZ, RZ, c[0x0][0x388] ;  /* 0x0000e200ff087624 */ /* 0x000fc400078e00ff */
[----:B------:R-:W-:-:S03]  /*a500*/  @P1 IMAD.WIDE R10, R244, R11, c[0x0][0x508] ;  /* 0x00014200f40a1625 */ /* 0x000fc600078e020b */
[----:B---3--:R-:W3:Y:S04]  /*a510*/  @P0 LDG.E R15, [R12.64] ;  /* 0x000000100c0f0981 */ /* 0x008ee8000c1e1900 */
[----:B------:R2:W5:Y:S01]  /*a520*/  @P1 LDG.E R8, [R10.64] ;  /* 0x000000100a081981 */ /* 0x000562000c1e1900 */
[----:B-1----:R-:W-:Y:S02]  /*a530*/  CS2R R20, SRZ ;  /* 0x0000000000147805 */ /* 0x002fe4000001ff00 */
[--C-:B---3--:R-:W-:Y:S01]  /*a540*/  @P0 SHF.R.S32.HI R21, RZ, 0x1f, R15.reuse ;  /* 0x0000001fff150819 */ /* 0x108fe2000001140f */
[----:B------:R-:W-:Y:S01]  /*a550*/  @P0 IMAD.MOV.U32 R20, RZ, RZ, R15 ;  /* 0x000000ffff140224 */ /* 0x000fe200078e000f */
[----:B------:R-:W-:Y:S05]  /*a560*/  @P1 BRA `(.L_x_27) ;  /* 0x0000004000001947 */ /* 0x000fea0003800000 */
[----:B--2---:R-:W-:Y:S05]  /*a570*/  @!P0 BRA `(.L_x_27) ;  /* 0x0000003000008947 */ /* 0x004fea0003800000 */
[----:B-----5:R-:W2:Y:S04]  /*a580*/  LDG.E R8, [R12.64] ;  /* 0x000000100c087981 */ /* 0x020ea8000c1e1900 */
[----:B------:R-:W2:Y:S02]  /*a590*/  LDG.E R11, [R12.64+0x4] ;  /* 0x000004100c0b7981 */ /* 0x000ea4000c1e1900 */
[----:B--2---:R-:W-:-:S02]  /*a5a0*/  IADD3 R8, -R8, R11, RZ ;  /* 0x0000000b08087210 */ /* 0x004fc40007ffe1ff */
.L_x_27:
[----:B--2---:R-:W-:Y:S01]  /*a5b0*/  LOP3.LUT R5, R5, 0xffffffe0, RZ, 0xc0, !PT ;  /* 0xffffffe005057812 */ /* 0x004fe200078ec0ff */
[----:B------:R-:W1:Y:S01]  /*a5c0*/  S2R R6, SR_CTAID.Y ;  /* 0x0000000000067919 */ /* 0x000e620000002600 */
[----:B------:R-:W-:Y:S01]  /*a5d0*/  SHF.R.S32.HI R13, RZ, 0x1f, R2 ;  /* 0x0000001fff0d7819 */ /* 0x000fe20000011402 */
[----:B------:R-:W-:Y:S01]  /*a5e0*/  IMAD.MOV.U32 R11, RZ, RZ, c[0x0][0x4e8] ;  /* 0x00013a00ff0b7624 */ /* 0x000fe200078e00ff */
[----:B------:R-:W-:Y:S01]  /*a5f0*/  LEA.HI R12, R9, R9, RZ, 0x1 ;  /* 0x00000009090c7211 */ /* 0x000fe200078f08ff */
[----:B------:R-:W-:Y:S01]  /*a600*/  IMAD.IADD R10, R0, 0x1, -R5 ;  /* 0x00000001000a7824 */ /* 0x000fe200078e0a05 */
[----:B------:R-:W2:Y:S01]  /*a610*/  S2R R37, SR_CTAID.X ;  /* 0x0000000000257919 */ /* 0x000ea20000002500 */
[----:B------:R-:W-:Y:S01]  /*a620*/  LEA.HI R13, R13, R2, RZ, 0x3 ;  /* 0x000000020d0d7211 */ /* 0x000fe200078f18ff */
[----:B------:R-:W-:Y:S01]  /*a630*/  IMAD.MOV.U32 R18, RZ, RZ, R20 ;  /* 0x000000ffff127224 */ /* 0x000fe200078e0014 */
[----:B------:R-:W-:Y:S01]  /*a640*/  ISETP.NE.AND P1, PT, R11, 0x1, PT ;  /* 0x000000010b00780c */ /* 0x000fe20003f25270 */
[----:B------:R-:W-:Y:S01]  /*a650*/  BSSY B0, `(.L_x_28) ;  /* 0x0000077000007945 */ /* 0x000fe20003800000 */
[----:B------:R-:W-:-:S02]  /*a660*/  SHF.R.S32.HI R5, RZ, 0x1f, R10 ;  /* 0x0000001fff057819 */ /* 0x000fc4000001140a */
[----:B------:R-:W-:Y:S02]  /*a670*/  LOP3.LUT R13, R13, 0xffffff8, RZ, 0xc0, !PT ;  /* 0x0ffffff80d0d7812 */ /* 0x000fe400078ec0ff */
[----:B------:R-:W-:Y:S02]  /*a680*/  LEA.HI R5, R5, R10, RZ, 0x2 ;  /* 0x0000000a05057211 */ /* 0x000fe400078f10ff */
[----:B------:R-:W-:Y:S01]  /*a690*/  LOP3.LUT R12, R12, 0x1ffffffe, RZ, 0xc0, !PT ;  /* 0x1ffffffe0c0c7812 */ /* 0x000fe200078ec0ff */
[----:B------:R-:W-:Y:S01]  /*a6a0*/  IMAD.IADD R2, R2, 0x1, -R13 ;  /* 0x0000000102027824 */ /* 0x000fe200078e0a0d */
[----:B------:R-:W-:Y:S01]  /*a6b0*/  SHF.R.S32.HI R11, RZ, 0x2, R5 ;  /* 0x00000002ff0b7819 */ /* 0x000fe20000011405 */
[----:B------:R-:W-:Y:S01]  /*a6c0*/  IMAD R5, R21, c[0x0][0x3a0], RZ ;  /* 0x0000e80015057a24 */ /* 0x000fe200078e02ff */
[----:B------:R-:W-:Y:S02]  /*a6d0*/  IADD3 R15, R9, -R12, RZ ;  /* 0x8000000c090f7210 */ /* 0x000fe40007ffe0ff */
[----:B------:R-:W-:Y:S01]  /*a6e0*/  LOP3.LUT P2, RZ, R10, 0x3, RZ, 0xc0, !PT ;  /* 0x000000030aff7812 */ /* 0x000fe2000784c0ff */
[----:B------:R-:W-:Y:S01]  /*a6f0*/  IMAD R2, R2, 0x10, R11 ;  /* 0x0000001002027824 */ /* 0x000fe200078e020b */
[----:B------:R-:W-:Y:S01]  /*a700*/  MOV R19, R21 ;  /* 0x0000001500137202 */ /* 0x000fe20000000f00 */
[C---:B------:R-:W-:Y:S01]  /*a710*/  IMAD R5, R20.reuse, c[0x0][0x3a4], R5 ;  /* 0x0000e90014057a24 */ /* 0x040fe200078e0205 */
[----:B-1----:R-:W-:Y:S01]  /*a720*/  SHF.R.S32.HI R13, RZ, 0x1f, R6 ;  /* 0x0000001fff0d7819 */ /* 0x002fe20000011406 */
[----:B------:R-:W-:Y:S01]  /*a730*/  IMAD.WIDE.U32 R20, R20, c[0x0][0x3a0], RZ ;  /* 0x0000e80014147a25 */ /* 0x000fe200078e00ff */
[----:B------:R-:W-:-:S02]  /*a740*/  LEA.HI R10, R3, R0, RZ, 0x3 ;  /* 0x00000000030a7211 */ /* 0x000fc400078f18ff */
[----:B------:R-:W-:Y:S01]  /*a750*/  LEA.HI R3, R3, R0, RZ, 0x6 ;  /* 0x0000000003037211 */ /* 0x000fe200078f30ff */
[----:B------:R-:W-:Y:S01]  /*a760*/  IMAD R12, R15, 0x8, R2 ;  /* 0x000000080f0c7824 */ /* 0x000fe200078e0202 */
[----:B------:R-:W-:Y:S01]  /*a770*/  LOP3.LUT R11, R10, 0xfffffff8, RZ, 0xc0, !PT ;  /* 0xfffffff80a0b7812 */ /* 0x000fe200078ec0ff */
[----:B------:R-:W-:Y:S01]  /*a780*/  IMAD.IADD R21, R21, 0x1, R5 ;  /* 0x0000000115157824 */ /* 0x000fe200078e0205 */
[----:B------:R-:W-:Y:S01]  /*a790*/  SHF.R.S32.HI R15, RZ, 0x1f, R244 ;  /* 0x0000001fff0f7819 */ /* 0x000fe200000114f4 */
[----:B------:R-:W-:Y:S01]  /*a7a0*/  IMAD R9, R13, c[0x0][0x490], RZ ;  /* 0x000124000d097a24 */ /* 0x000fe200078e02ff */
[----:B--2---:R-:W-:Y:S01]  /*a7b0*/  LEA R5, R37, R12, 0x7 ;  /* 0x0000000c25057211 */ /* 0x004fe200078e38ff */
[----:B------:R-:W-:Y:S01]  /*a7c0*/  IMAD.WIDE.U32 R18, R6, c[0x0][0x490], R18 ;  /* 0x0001240006127a25 */ /* 0x000fe200078e0012 */
[----:B------:R-:W-:Y:S02]  /*a7d0*/  SEL R15, R15, RZ, !P0 ;  /* 0x000000ff0f0f7207 */ /* 0x000fe40004000000 */
[----:B------:R-:W-:Y:S01]  /*a7e0*/  SEL R16, R244, RZ, !P0 ;  /* 0x000000fff4107207 */ /* 0x000fe20004000000 */
[----:B------:R-:W-:-:S02]  /*a7f0*/  IMAD R9, R6, c[0x0][0x494], R9 ;  /* 0x0001250006097a24 */ /* 0x000fc400078e0209 */
[----:B------:R-:W-:Y:S02]  /*a800*/  IMAD R13, R13, c[0x0][0x3e8], RZ ;  /* 0x0000fa000d0d7a24 */ /* 0x000fe400078e02ff */
[----:B------:R-:W-:Y:S02]  /*a810*/  IMAD.IADD R11, R0, 0x1, -R11 ;  /* 0x00000001000b7824 */ /* 0x000fe400078e0a0b */
[----:B------:R-:W-:-:S04]  /*a820*/  @P1 IMAD.HI.U32 R0, R5, c[0x0][0x4ec], RZ ;  /* 0x00013b0005001a27 */ /* 0x000fc800078e00ff */
[----:B------:R-:W-:Y:S01]  /*a830*/  IMAD.IADD R19, R19, 0x1, R9 ;  /* 0x0000000113137824 */ /* 0x000fe200078e0209 */
[----:B------:R-:W-:Y:S01]  /*a840*/  MOV R9, R5 ;  /* 0x0000000500097202 */ /* 0x000fe20000000f00 */
[C---:B------:R-:W-:Y:S01]  /*a850*/  IMAD R13, R6.reuse, c[0x0][0x3ec], R13 ;  /* 0x0000fb00060d7a24 */ /* 0x040fe200078e020d */
[----:B------:R-:W-:Y:S01]  /*a860*/  @P1 SHF.R.U32.HI R9, RZ, c[0x0][0x4f0], R0 ;  /* 0x00013c00ff091a19 */ /* 0x000fe20000011600 */
[----:B------:R-:W-:Y:S01]  /*a870*/  IMAD.WIDE.U32 R20, R6, c[0x0][0x3e8], R20 ;  /* 0x0000fa0006147a25 */ /* 0x000fe200078e0014 */
[----:B------:R-:W-:Y:S02]  /*a880*/  SHF.R.S32.HI R6, RZ, 0x3, R10 ;  /* 0x00000003ff067819 */ /* 0x000fe4000001140a */
[----:B------:R-:W-:Y:S01]  /*a890*/  IADD3 R12, -R9, RZ, RZ ;  /* 0x000000ff090c7210 */ /* 0x000fe20007ffe1ff */
[----:B------:R-:W-:Y:S01]  /*a8a0*/  IMAD.IADD R21, R21, 0x1, R13 ;  /* 0x0000000115157824 */ /* 0x000fe200078e020d */
[----:B------:R-:W-:Y:S01]  /*a8b0*/  SHF.R.S32.HI R14, RZ, 0x1f, R9 ;  /* 0x0000001fff0e7819 */ /* 0x000fe20000011409 */
[----:B------:R-:W-:-:S02]  /*a8c0*/  IMAD R10, R11, 0x20, R6 ;  /* 0x000000200b0a7824 */ /* 0x000fc400078e0206 */
[----:B------:R-:W-:Y:S02]  /*a8d0*/  IMAD R13, R15, c[0x0][0x498], RZ ;  /* 0x000126000f0d7a24 */ /* 0x000fe400078e02ff */
[----:B------:R-:W-:Y:S02]  /*a8e0*/  IMAD R10, R37, 0x80, R10 ;  /* 0x00000080250a7824 */ /* 0x000fe400078e020a */
[----:B------:R-:W-:-:S04]  /*a8f0*/  IMAD.WIDE.U32 R18, R16, c[0x0][0x498], R18 ;  /* 0x0001260010127a25 */ /* 0x000fc800078e0012 */
[----:B------:R-:W-:Y:S01]  /*a900*/  IMAD R12, R12, c[0x0][0x4e8], R5 ;  /* 0x00013a000c0c7a24 */ /* 0x000fe200078e0205 */
[----:B------:R-:W-:Y:S01]  /*a910*/  IADD3 R18, P0, R9, R18, RZ ;  /* 0x0000001209127210 */ /* 0x000fe20007f1e0ff */
[----:B------:R-:W-:-:S04]  /*a920*/  @P1 IMAD.HI.U32 R0, R10, c[0x0][0x4ec], RZ ;  /* 0x00013b000a001a27 */ /* 0x000fc800078e00ff */
[----:B------:R-:W-:Y:S01]  /*a930*/  IMAD R5, R16, c[0x0][0x49c], R13 ;  /* 0x0001270010057a24 */ /* 0x000fe200078e020d */
[----:B------:R-:W-:Y:S01]  /*a940*/  SHF.R.S32.HI R13, RZ, 0x1f, R12 ;  /* 0x0000001fff0d7819 */ /* 0x000fe2000001140c */
[----:B------:R-:W-:Y:S01]  /*a950*/  IMAD.MOV.U32 R9, RZ, RZ, R10 ;  /* 0x000000ffff097224 */ /* 0x000fe200078e000a */
[----:B------:R-:W-:Y:S01]  /*a960*/  @P1 SHF.R.U32.HI R9, RZ, c[0x0][0x4f0], R0 ;  /* 0x00013c00ff091a19 */ /* 0x000fe20000011600 */
[----:B------:R-:W-:Y:S01]  /*a970*/  IMAD.SHL.U32 R0, R11, 0x8, RZ ;  /* 0x000000080b007824 */ /* 0x000fe200078e00ff */
[----:B------:R-:W-:Y:S01]  /*a980*/  IADD3.X R19, R14, R19, R5, P0, !PT ;  /* 0x000000130e137210 */ /* 0x000fe200007fe405 */
[----:B------:R-:W-:Y:S01]  /*a990*/  IMAD R11, R13, c[0x0][0x488], RZ ;  /* 0x000122000d0b7a24 */ /* 0x000fe200078e02ff */
[----:B------:R-:W-:Y:S01]  /*a9a0*/  SHF.L.U32 R5, R6, 0x6, RZ ;  /* 0x0000000606057819 */ /* 0x000fe200000006ff */
[----:B------:R-:W-:Y:S01]  /*a9b0*/  IMAD R15, R15, c[0x0][0x3f0], RZ ;  /* 0x0000fc000f0f7a24 */ /* 0x000fe200078e02ff */
[----:B------:R-:W-:Y:S01]  /*a9c0*/  IADD3 R13, -R9, RZ, RZ ;  /* 0x000000ff090d7210 */ /* 0x000fe20007ffe1ff */
[----:B------:R-:W-:Y:S01]  /*a9d0*/  IMAD.WIDE.U32 R18, R12, c[0x0][0x488], R18 ;  /* 0x000122000c127a25 */ /* 0x000fe200078e0012 */
[----:B------:R-:W-:-:S02]  /*a9e0*/  LOP3.LUT R5, R5, 0x1c0, RZ, 0xc0, !PT ;  /* 0x000001c005057812 */ /* 0x000fc400078ec0ff */
[----:B------:R-:W-:Y:S01]  /*a9f0*/  IADD3 R36, R0, 0x40, RZ ;  /* 0x0000004000247810 */ /* 0x000fe20007ffe0ff */
[----:B------:R-:W-:Y:S01]  /*aa00*/  IMAD R11, R12, c[0x0][0x48c], R11 ;  /* 0x000123000c0b7a24 */ /* 0x000fe200078e020b */
[----:B------:R-:W-:Y:S01]  /*aa10*/  LEA R14, P0, R18, c[0x0][0x450], 0x2 ;  /* 0x00011400120e7a11 */ /* 0x000fe200078010ff */
[C---:B------:R-:W-:Y:S01]  /*aa20*/  IMAD R15, R16.reuse, c[0x0][0x3f4], R15 ;  /* 0x0000fd00100f7a24 */ /* 0x040fe200078e020f */
[----:B------:R-:W-:Y:S01]  /*aa30*/  LOP3.LUT R12, R5, 0x38, R0, 0xf8, !PT ;  /* 0x00000038050c7812 */ /* 0x000fe200078ef800 */
[----:B------:R-:W-:Y:S01]  /*aa40*/  IMAD.IADD R11, R19, 0x1, R11 ;  /* 0x00000001130b7824 */ /* 0x000fe200078e020b */
[----:B------:R-:W-:Y:S01]  /*aa50*/  SHF.R.U32.HI R5, RZ, 0x3, R5 ;  /* 0x00000003ff057819 */ /* 0x000fe20000011605 */
[----:B------:R-:W-:Y:S01]  /*aa60*/  IMAD.WIDE.U32 R16, R16, c[0x0][0x3f0], R20 ;  /* 0x0000fc0010107a25 */ /* 0x000fe200078e0014 */
[----:B------:R-:W-:Y:S02]  /*aa70*/  SHFL.IDX PT, R34, R14, RZ, 0x1c1f ;  /* 0x001c1fff0e227589 */ /* 0x000fe400000e0000 */
[----:B------:R-:W-:Y:S01]  /*aa80*/  LEA.HI.X R11, R18, c[0x0][0x454], R11, 0x2, P0 ;  /* 0x00011500120b7a11 */ /* 0x000fe200000f140b */
[----:B------:R-:W-:Y:S01]  /*aa90*/  IMAD.IADD R15, R17, 0x1, R15 ;  /* 0x00000001110f7824 */ /* 0x000fe200078e020f */
[----:B------:R1:W-:Y:S01]  /*aaa0*/  SHFL.IDX PT, R32, R14, 0x1, 0x1c1f ;  /* 0x003c1f000e207f89 */ /* 0x0003e200000e0000 */
[----:B------:R-:W-:Y:S01]  /*aab0*/  IMAD R17, R37, 0x80, R2 ;  /* 0x0000008025117824 */ /* 0x000fe200078e0202 */
[----:B------:R-:W-:Y:S01]  /*aac0*/  LOP3.LUT R5, R12, R5, RZ, 0x3c, !PT ;  /* 0x000000050c057212 */ /* 0x000fe200078e3cff */
[----:B-----5:R-:W-:Y:S01]  /*aad0*/  IMAD R2, R8, c[0x0][0x4e8], RZ ;  /* 0x00013a0008027a24 */ /* 0x020fe200078e02ff */
[----:B------:R-:W2:Y:S01]  /*aae0*/  SHFL.IDX PT, R35, R11, RZ, 0x1c1f ;  /* 0x001c1fff0b237589 */ /* 0x000ea200000e0000 */
[----:B------:R-:W-:Y:S01]  /*aaf0*/  SHF.R.S32.HI R12, RZ, 0x1f, R9 ;  /* 0x0000001fff0c7819 */ /* 0x000fe20000011409 */
[----:B------:R-:W-:Y:S01]  /*ab00*/  IMAD R13, R13, c[0x0][0x4e8], R10 ;  /* 0x00013a000d0d7a24 */ /* 0x000fe200078e020a */
[C---:B------:R-:W-:Y:S01]  /*ab10*/  IADD3 R19, R17.reuse, 0x8, RZ ;  /* 0x0000000811137810 */ /* 0x040fe20007ffe0ff */
[----:B------:R-:W3:Y:S01]  /*ab20*/  SHFL.IDX PT, R33, R11, 0x1, 0x1c1f ;  /* 0x003c1f000b217f89 */ /* 0x000ee200000e0000 */
[-C--:B------:R-:W-:Y:S01]  /*ab30*/  ISETP.GE.OR P0, PT, R17, R2.reuse, P2 ;  /* 0x000000021100720c */ /* 0x080fe20001706670 */
[----:B------:R-:W-:Y:S01]  /*ab40*/  IMAD R12, R12, c[0x0][0x3e0], RZ ;  /* 0x0000f8000c0c7a24 */ /* 0x000fe200078e02ff */
[----:B------:R-:W-:Y:S01]  /*ab50*/  ISETP.GE.OR P2, PT, R19, R2, P2 ;  /* 0x000000021300720c */ /* 0x000fe20001746670 */
[----:B------:R-:W-:Y:S01]  /*ab60*/  IMAD.SHL.U32 R10, R3, 0x8, RZ ;  /* 0x00000008030a7824 */ /* 0x000fe200078e00ff */
[----:B------:R-:W-:Y:S01]  /*ab70*/  SHF.R.S32.HI R8, RZ, 0x1f, R13 ;  /* 0x0000001fff087819 */ /* 0x000fe2000001140d */
[----:B------:R-:W-:Y:S01]  /*ab80*/  IMAD R12, R9, c[0x0][0x3e4], R12 ;  /* 0x0000f900090c7a24 */ /* 0x000fe200078e020c */
[----:B------:R-:W-:-:S02]  /*ab90*/  LEA R37, R37, R6, 0x7 ;  /* 0x0000000625257211 */ /* 0x000fc400078e38ff */
[----:B------:R-:W-:Y:S01]  /*aba0*/  LOP3.LUT R5, R5, 0x7ffffe00, R10, 0xf8, !PT ;  /* 0x7ffffe0005057812 */ /* 0x000fe200078ef80a */
[----:B------:R-:W-:-:S03]  /*abb0*/  IMAD R8, R8, c[0x0][0x3d8], RZ ;  /* 0x0000f60008087a24 */ /* 0x000fc600078e02ff */
[----:B------:R-:W-:Y:S01]  /*abc0*/  SHF.L.U32 R40, R5, 0x1, RZ ;  /* 0x0000000105287819 */ /* 0x000fe200000006ff */
[----:B------:R-:W-:Y:S01]  /*abd0*/  IMAD R3, R13, c[0x0][0x3dc], R8 ;  /* 0x0000f7000d037a24 */ /* 0x000fe200078e0208 */
[----:B-1----:R-:W-:-:S05]  /*abe0*/  MOV R14, R16 ;  /* 0x00000010000e7202 */ /* 0x002fca0000000f00 */
[----:B------:R-:W-:Y:S01]  /*abf0*/  IMAD.WIDE.U32 R20, R9, c[0x0][0x3e0], R14 ;  /* 0x0000f80009147a25 */ /* 0x000fe200078e000e */
[----:B--2---:R1:W-:Y:S03]  /*ac00*/  @!P0 ST.E [R34.64], R4 ;  /* 0x0000000422008985 */ /* 0x0043e6000c101910 */
[----:B------:R-:W-:Y:S01]  /*ac10*/  IMAD.IADD R21, R21, 0x1, R12 ;  /* 0x0000000115157824 */ /* 0x000fe200078e020c */
[----:B---3--:R1:W-:Y:S03]  /*ac20*/  @!P2 ST.E [R32.64], R7 ;  /* 0x000000072000a985 */ /* 0x0083e6000c101910 */
[----:B------:R-:W-:Y:S01]  /*ac30*/  IMAD.WIDE.U32 R38, R13, c[0x0][0x3d8], R20 ;  /* 0x0000f6000d267a25 */ /* 0x000fe200078e0014 */
[----:B------:R1:W2:Y:S03]  /*ac40*/  LDS.128 R28, [R40+0x1080] ;  /* 0x00108000281c7984 */ /* 0x0002a60000000c00 */
[----:B------:R-:W-:Y:S01]  /*ac50*/  IMAD.IADD R3, R39, 0x1, R3 ;  /* 0x0000000127037824 */ /* 0x000fe200078e0203 */
[----:B------:R1:W3:Y:S01]  /*ac60*/  LDS.128 R24, [R40+0x2080] ;  /* 0x0020800028187984 */ /* 0x0002e20000000c00 */
[----:B------:R-:W-:-:S03]  /*ac70*/  LEA R39, P0, R38, c[0x0][0x380], 0x1 ;  /* 0x0000e00026277a11 */ /* 0x000fc600078008ff */
[----:B------:R1:W4:Y:S01]  /*ac80*/  LDS.128 R20, [R40+0x3080] ;  /* 0x0030800028147984 */ /* 0x0003220000000c00 */
[----:B------:R-:W-:Y:S02]  /*ac90*/  LEA.HI.X R38, R38, c[0x0][0x384], R3, 0x1, P0 ;  /* 0x0000e10026267a11 */ /* 0x000fe400000f0c03 */
[----:B------:R-:W-:Y:S01]  /*aca0*/  ISETP.GE.AND P0, PT, R37, R2, PT ;  /* 0x000000022500720c */ /* 0x000fe20003f06270 */
[----:B------:R1:W1:Y:S04]  /*acb0*/  LDS.128 R16, [R40+0x5080] ;  /* 0x0050800028107984 */ /* 0x0002680000000c00 */
[----:B------:R1:W1:Y:S04]  /*acc0*/  LDS.128 R12, [R40+0x6080] ;  /* 0x00608000280c7984 */ /* 0x0002680000000c00 */
[----:B------:R1:W1:Y:S04]  /*acd0*/  LDS.128 R8, [R40+0x7080] ;  /* 0x0070800028087984 */ /* 0x0002680000000c00 */
[----:B------:R1:W1:Y:S04]  /*ace0*/  SHFL.IDX PT, R42, R39, RZ, 0x181f ;  /* 0x00181fff272a7589 */ /* 0x00026800000e0000 */
[----:B------:R1:W1:Y:S01]  /*acf0*/  SHFL.IDX PT, R43, R38, RZ, 0x181f ;  /* 0x00181fff262b7589 */ /* 0x00026200000e0000 */
[----:B------:R-:W-:Y:S05]  /*ad00*/  @P0 BRA `(.L_x_29) ;  /* 0x000000b000000947 */ /* 0x000fea0003800000 */
[----:B-1----:R-:W1:Y:S01]  /*ad10*/  LDS.128 R32, [R40+0x80] ;  /* 0x0000800028207984 */ /* 0x002e620000000c00 */
[----:B------:R-:W-:-:S02]  /*ad20*/  ISETP.GE.AND P0, PT, R36, c[0x0][0x3c8], PT ;  /* 0x0000f20024007a0c */ /* 0x000fc40003f06270 */
[----:B------:R-:W-:Y:S01]  /*ad30*/  ISETP.GE.AND P1, PT, R0, c[0x0][0x3c8], PT ;  /* 0x0000f20000007a0c */ /* 0x000fe20003f26270 */
[----:B------:R-:W5:Y:S10]  /*ad40*/  LDS.128 R4, [R40+0x4080] ;  /* 0x0040800028047984 */ /* 0x000f740000000c00 */
[----:B------:R-:W-:-:S02]  /*ad50*/  @!P0 SHF.R.S32.HI R3, RZ, 0x1f, R36 ;  /* 0x0000001fff038819 */ /* 0x000fc40000011424 */
[----:B------:R-:W-:Y:S02]  /*ad60*/  @!P1 IMAD.WIDE R44, R0, 0x2, R42 ;  /* 0x00000002002c9825 */ /* 0x000fe400078e022a */
[----:B------:R-:W-:-:S04]  /*ad70*/  @!P0 LEA.HI R3, R3, R36, RZ, 0x3 ;  /* 0x0000002403038211 */ /* 0x000fc800078f18ff */
[----:B------:R-:W-:-:S05]  /*ad80*/  @!P0 LOP3.LUT R3, R3, 0xfffffff8, RZ, 0xc0, !PT ;  /* 0xfffffff803038812 */ /* 0x000fca00078ec0ff */
[----:B------:R-:W-:Y:S01]  /*ad90*/  @!P0 IMAD.WIDE R42, R3, 0x2, R42 ;  /* 0x00000002032a8825 */ /* 0x000fe200078e022a */
[----:B-1----:R1:W-:Y:S04]  /*ada0*/  @!P1 ST.E.128 [R44.64], R32 ;  /* 0x000000202c009985 */ /* 0x0023e8000c101d10 */
[----:B-----5:R1:W-:Y:S02]  /*adb0*/  @!P0 ST.E.128 [R42.64], R4 ;  /* 0x000000042a008985 */ /* 0x0203e4000c101d10 */
.L_x_29:
[----:B------:R-:W-:Y:S05]  /*adc0*/  BSYNC B0 ;  /* 0x0000000000007941 */ /* 0x000fea0003800000 */
.L_x_28:
[----:B------:R-:W-:Y:S01]  /*add0*/  IADD3 R3, R37, 0x20, RZ ;  /* 0x0000002025037810 */ /* 0x000fe20007ffe0ff */
[----:B-1----:R1:W4:Y:S01]  /*ade0*/  SHFL.IDX PT, R5, R38, 0x1, 0x181f ;  /* 0x00381f0026057f89 */ /* 0x00232200000e0000 */
[----:B------:R-:W-:Y:S02]  /*adf0*/  BSSY B0, `(.L_x_30) ;  /* 0x000000d000007945 */ /* 0x000fe40003800000 */
[----:B------:R-:W-:Y:S01]  /*ae00*/  ISETP.GE.AND P0, PT, R3, R2, PT ;  /* 0x000000020300720c */ /* 0x000fe20003f06270 */
[----:B------:R1:W3:-:S12]  /*ae10*/  SHFL.IDX PT, R4, R39, 0x1, 0x181f ;  /* 0x00381f0027047f89 */ /* 0x0002d800000e0000 */
[----:B------:R-:W-:Y:S05]  /*ae20*/  @P0 BRA `(.L_x_31) ;  /* 0x0000009000000947 */ /* 0x000fea0003800000 */
[----:B------:R-:W-:Y:S02]  /*ae30*/  ISETP.GE.AND P0, PT, R36, c[0x0][0x3c8], PT ;  /* 0x0000f20024007a0c */ /* 0x000fe40003f06270 */
[----:B------:R-:W-:-:S11]  /*ae40*/  ISETP.GE.AND P1, PT, R0, c[0x0][0x3c8], PT ;  /* 0x0000f20000007a0c */ /* 0x000fd60003f26270 */
[----:B------:R-:W-:Y:S02]  /*ae50*/  @!P0 SHF.R.S32.HI R3, RZ, 0x1f, R36 ;  /* 0x0000001fff038819 */ /* 0x000fe40000011424 */
[----:B---34-:R-:W-:Y:S02]  /*ae60*/  @!P1 IMAD.WIDE R6, R0, 0x2, R4 ;  /* 0x0000000200069825 */ /* 0x018fe400078e0204 */
[----:B------:R-:W-:-:S03]  /*ae70*/  @!P0 LEA.HI R3, R3, R36, RZ, 0x3 ;  /* 0x0000002403038211 */ /* 0x000fc600078f18ff */
[----:B--2---:R2:W-:Y:S01]  /*ae80*/  @!P1 ST.E.128 [R6.64], R28 ;  /* 0x0000001c06009985 */ /* 0x0045e2000c101d10 */
[----:B------:R-:W-:-:S05]  /*ae90*/  @!P0 LOP3.LUT R3, R3, 0xfffffff8, RZ, 0xc0, !PT ;  /* 0xfffffff803038812 */ /* 0x000fca00078ec0ff */
[----:B------:R-:W-:-:S05]  /*aea0*/  @!P0 IMAD.WIDE R4, R3, 0x2, R4 ;  /* 0x0000000203048825 */ /* 0x000fca00078e0204 */
[----:B------:R2:W-:Y:S02]  /*aeb0*/  @!P0 ST.E.128 [R4.64], R16 ;  /* 0x0000001004008985 */ /* 0x0005e4000c101d10 */
.L_x_31:
[----:B------:R-:W-:Y:S05]  /*aec0*/  BSYNC B0 ;  /* 0x0000000000007941 */ /* 0x000fea0003800000 */
.L_x_30:
[----:B------:R-:W-:Y:S01]  /*aed0*/  IADD3 R3, R37, 0x40, RZ ;  /* 0x0000004025037810 */ /* 0x000fe20007ffe0ff */
[----:B--2-4-:R2:W4:Y:S01]  /*aee0*/  SHFL.IDX PT, R5, R38, 0x2, 0x181f ;  /* 0x00581f0026057f89 */ /* 0x01452200000e0000 */
[----:B------:R-:W-:Y:S02]  /*aef0*/  BSSY B0, `(.L_x_32) ;  /* 0x000000d000007945 */ /* 0x000fe40003800000 */
[----:B------:R-:W-:Y:S01]  /*af00*/  ISETP.GE.AND P0, PT, R3, R2, PT ;  /* 0x000000020300720c */ /* 0x000fe20003f06270 */
[----:B---3--:R2:W3:-:S12]  /*af10*/  SHFL.IDX PT, R4, R39, 0x2, 0x181f ;  /* 0x00581f0027047f89 */ /* 0x0084d800000e0000 */
[----:B------:R-:W-:Y:S05]  /*af20*/  @P0 BRA `(.L_x_33) ;  /* 0x0000009000000947 */ /* 0x000fea0003800000 */
[----:B------:R-:W-:Y:S02]  /*af30*/  ISETP.GE.AND P0, PT, R36, c[0x0][0x3c8], PT ;  /* 0x0000f20024007a0c */ /* 0x000fe40003f06270 */
[----:B------:R-:W-:-:S11]  /*af40*/  ISETP.GE.AND P1, PT, R0, c[0x0][0x3c8], PT ;  /* 0x0000f20000007a0c */ /* 0x000fd60003f26270 */
[----:B------:R-:W-:Y:S02]  /*af50*/  @!P0 SHF.R.S32.HI R3, RZ, 0x1f, R36 ;  /* 0x0000001fff038819 */ /* 0x000fe40000011424 */
[----:B---34-:R-:W-:Y:S02]  /*af60*/  @!P1 IMAD.WIDE R6, R0, 0x2, R4 ;  /* 0x0000000200069825 */ /* 0x018fe400078e0204 */
[----:B------:R-:W-:-:S03]  /*af70*/  @!P0 LEA.HI R3, R3, R36, RZ, 0x3 ;  /* 0x0000002403038211 */ /* 0x000fc600078f18ff */
[----:B------:R3:W-:Y:S01]  /*af80*/  @!P1 ST.E.128 [R6.64], R24 ;  /* 0x0000001806009985 */ /* 0x0007e2000c101d10 */
[----:B------:R-:W-:-:S05]  /*af90*/  @!P0 LOP3.LUT R3, R3, 0xfffffff8, RZ, 0xc0, !PT ;  /* 0xfffffff803038812 */ /* 0x000fca00078ec0ff */
[----:B------:R-:W-:-:S05]  /*afa0*/  @!P0 IMAD.WIDE R4, R3, 0x2, R4 ;  /* 0x0000000203048825 */ /* 0x000fca00078e0204 */
[----:B------:R3:W-:Y:S02]  /*afb0*/  @!P0 ST.E.128 [R4.64], R12 ;  /* 0x0000000c04008985 */ /* 0x0007e4000c101d10 */
.L_x_33:
[----:B------:R-:W-:Y:S05]  /*afc0*/  BSYNC B0 ;  /* 0x0000000000007941 */ /* 0x000fea0003800000 */
.L_x_32:
[----:B------:R-:W-:Y:S01]  /*afd0*/  IADD3 R37, R37, 0x60, RZ ;  /* 0x0000006025257810 */ /* 0x000fe20007ffe0ff */
[----:B---34-:R3:W4:Y:S03]  /*afe0*/  SHFL.IDX PT, R5, R38, 0x3, 0x181f ;  /* 0x00781f0026057f89 */ /* 0x01872600000e0000 */
[----:B------:R-:W-:Y:S01]  /*aff0*/  ISETP.GE.AND P0, PT, R37, R2, PT ;  /* 0x000000022500720c */ /* 0x000fe20003f06270 */
[----:B------:R3:W1:-:S12]  /*b000*/  SHFL.IDX PT, R4, R39, 0x3, 0x181f ;  /* 0x00781f0027047f89 */ /* 0x00065800000e0000 */
[----:B------:R-:W-:Y:S05]  /*b010*/  @P0 EXIT ;  /* 0x000000000000094d */ /* 0x000fea0003800000 */
[----:B------:R-:W-:-:S13]  /*b020*/  ISETP.GE.AND P0, PT, R0, c[0x0][0x3c8], PT ;  /* 0x0000f20000007a0c */ /* 0x000fda0003f06270 */
[----:B-1--4-:R-:W-:-:S05]  /*b030*/  @!P0 IMAD.WIDE R2, R0, 0x2, R4 ;  /* 0x0000000200028825 */ /* 0x012fca00078e0204 */
[----:B------:R1:W-:Y:S01]  /*b040*/  @!P0 ST.E.128 [R2.64], R20 ;  /* 0x0000001402008985 */ /* 0x0003e2000c101d10 */
[----:B------:R-:W-:-:S13]  /*b050*/  ISETP.GE.AND P0, PT, R36, c[0x0][0x3c8], PT ;  /* 0x0000f20024007a0c */ /* 0x000fda0003f06270 */
[----:B------:R-:W-:Y:S05]  /*b060*/  @P0 EXIT ;  /* 0x000000000000094d */ /* 0x000fea0003800000 */
[----:B-1----:R-:W-:-:S04]  /*b070*/  SHF.R.S32.HI R3, RZ, 0x1f, R36 ;  /* 0x0000001fff037819 */ /* 0x002fc80000011424 */
[----:B------:R-:W-:-:S04]  /*b080*/  LEA.HI R3, R3, R36, RZ, 0x3 ;  /* 0x0000002403037211 */ /* 0x000fc800078f18ff */
[----:B------:R-:W-:-:S05]  /*b090*/  LOP3.LUT R3, R3, 0xfffffff8, RZ, 0xc0, !PT ;  /* 0xfffffff803037812 */ /* 0x000fca00078ec0ff */
[----:B------:R-:W-:-:S05]  /*b0a0*/  IMAD.WIDE R4, R3, 0x2, R4 ;  /* 0x0000000203047825 */ /* 0x000fca00078e0204 */
[----:B------:R-:W-:Y:S01]  /*b0b0*/  ST.E.128 [R4.64], R8 ;  /* 0x0000000804007985 */ /* 0x000fe2000c101d10 */
[----:B------:R-:W-:Y:S05]  /*b0c0*/  EXIT ;  /* 0x000000000000794d */ /* 0x000fea0003800000 */
.L_x_26:
[----:B------:R-:W-:Y:S01]  /*b0d0*/  ISETP.NE.U32.AND P0, PT, RZ, c[0x0][0x508], PT ;  /* 0x00014200ff007a0c */ /* 0x000fe20003f05070 */
[----:B------:R-:W-:Y:S01]  /*b0e0*/  IMAD.MOV.U32 R7, RZ, RZ, 0x4 ;  /* 0x00000004ff077424 */ /* 0x000fe200078e00ff */
[----:B------:R-:W-:Y:S02]  /*b0f0*/  ISETP.NE.U32.AND P1, PT, RZ, c[0x0][0x500], PT ;  /* 0x00014000ff007a0c */ /* 0x000fe40003f25070 */
[----:B------:R-:W-:Y:S01]  /*b100*/  ISETP.NE.AND.EX P0, PT, RZ, c[0x0][0x50c], PT, P0 ;  /* 0x00014300ff007a0c */ /* 0x000fe20003f05300 */
[----:B------:R-:W-:Y:S01]  /*b110*/  IMAD.WIDE R4, R244, R7, c[0x0][0x500] ;  /* 0x00014000f4047625 */ /* 0x000fe200078e0207 */
[----:B------:R-:W-:-:S03]  /*b120*/  ISETP.NE.AND.EX P1, PT, RZ, c[0x0][0x504], PT, P1 ;  /* 0x00014100ff007a0c */ /* 0x000fc60003f25310 */
[----:B------:R-:W-:-:S08]  /*b130*/  IMAD.MOV.U32 R2, RZ, RZ, c[0x0][0x388] ;  /* 0x0000e200ff027624 */ /* 0x000fd000078e00ff */
[----:B------:R-:W-:Y:S02]  /*b140*/  @P0 IMAD.WIDE R6, R244, R7, c[0x0][0x508] ;  /* 0x00014200f4060625 */ /* 0x000fe400078e0207 */
[----:B------:R-:W2:Y:S04]  /*b150*/  @P1 LDG.E R3, [R4.64] ;  /* 0x0000001004031981 */ /* 0x000ea8000c1e1900 */
[----:B------:R1:W5:Y:S01]  /*b160*/  @P0 LDG.E R2, [R6.64] ;  /* 0x0000001006020981 */ /* 0x000362000c1e1900 */
[----:B------:R-:W-:Y:S02]  /*b170*/  CS2R R12, SRZ ;  /* 0x00000000000c7805 */ /* 0x000fe4000001ff00 */
[--C-:B--2---:R-:W-:Y:S01]  /*b180*/  @P1 SHF.R.S32.HI R13, RZ, 0x1f, R3.reuse ;  /* 0x0000001fff0d1819 */ /* 0x104fe20000011403 */
[----:B------:R-:W-:Y:S01]  /*b190*/  @P1 IMAD.MOV.U32 R12, RZ, RZ, R3 ;  /* 0x000000ffff0c1224 */ /* 0x000fe200078e0003 */
[----:B------:R-:W-:Y:S05]  /*b1a0*/  @P0 BRA `(.L_x_34) ;  /* 0x0000004000000947 */ /* 0x000fea0003800000 */
[----:B-1----:R-:W-:Y:S05]  /*b1b0*/  @!P1 BRA `(.L_x_34) ;  /* 0x0000003000009947 */ /* 0x002fea0003800000 */
[----:B-----5:R-:W2:Y:S04]  /*b1c0*/  LDG.E R2, [R4.64] ;  /* 0x0000001004027981 */ /* 0x020ea8000c1e1900 */
[----:B------:R-:W2:Y:S02]  /*b1d0*/  LDG.E R3, [R4.64+0x4] ;  /* 0x0000041004037981 */ /* 0x000ea4000c1e1900 */
[----:B--2---:R-:W-:-:S02]  /*b1e0*/  IADD3 R2, -R2, R3, RZ ;  /* 0x0000000302027210 */ /* 0x004fc40007ffe1ff */
.L_x_34:
[----:B-1----:R-:W1:Y:S01]  /*b1f0*/  S2R R0, SR_TID.X ;  /* 0x0000000000007919 */ /* 0x002e620000002100 */
[----:B------:R-:W-:Y:S01]  /*b200*/  SHF.R.S32.HI R9, RZ, 0x1f, R244 ;  /* 0x0000001fff097819 */ /* 0x000fe200000114f4 */
[----:B------:R-:W-:Y:S01]  /*b210*/  BSSY B0, `(.L_x_35) ;  /* 0x0000028000007945 */ /* 0x000fe20003800000 */
[----:B------:R-:W-:-:S02]  /*b220*/  SEL R244, R244, RZ, !P1 ;  /* 0x000000fff4f47207 */ /* 0x000fc40004800000 */
[----:B------:R-:W-:Y:S02]  /*b230*/  SEL R9, R9, RZ, !P1 ;  /* 0x000000ff09097207 */ /* 0x000fe40004800000 */
[----:B-1----:R-:W-:-:S13]  /*b240*/  ISETP.GE.AND P0, PT, R0, 0x80, PT ;  /* 0x000000800000780c */ /* 0x002fda0003f06270 */
[----:B------:R-:W-:Y:S05]  /*b250*/  @P0 BRA `(.L_x_36) ;  /* 0x0000023000000947 */ /* 0x000fea0003800000 */
[----:B------:R-:W1:Y:S01]  /*b260*/  S2R R7, SR_CTAID.X ;  /* 0x0000000000077919 */ /* 0x000e620000002500 */
[----:B-----5:R-:W-:Y:S01]  /*b270*/  IMAD R4, R2, c[0x0][0x4e8], RZ ;  /* 0x00013a0002047a24 */ /* 0x020fe200078e02ff */
[----:B-1----:R-:W-:-:S04]  /*b280*/  LEA R7, R7, R0, 0x7 ;  /* 0x0000000007077211 */ /* 0x002fc800078e38ff */
[----:B------:R-:W-:-:S13]  /*b290*/  ISETP.GE.AND P0, PT, R7, R4, PT ;  /* 0x000000040700720c */ /* 0x000fda0003f06270 */
[----:B------:R-:W-:Y:S05]  /*b2a0*/  @P0 BRA `(.L_x_36) ;  /* 0x000001e000000947 */ /* 0x000fea0003800000 */
[----:B------:R-:W1:Y:S01]  /*b2b0*/  S2R R4, SR_CTAID.Y ;  /* 0x0000000000047919 */ /* 0x000e620000002600 */
[----:B------:R-:W-:Y:S01]  /*b2c0*/  MOV R3, c[0x0][0x4e8] ;  /* 0x00013a0000037a02 */ /* 0x000fe20000000f00 */
[----:B------:R-:W-:Y:S01]  /*b2d0*/  IMAD.MOV.U32 R11, RZ, RZ, R13 ;  /* 0x000000ffff0b7224 */ /* 0x000fe200078e000d */
[----:B------:R-:W-:Y:S01]  /*b2e0*/  MOV R10, R12 ;  /* 0x0000000c000a7202 */ /* 0x000fe20000000f00 */
[----:B------:R-:W-:Y:S01]  /*b2f0*/  IMAD.MOV.U32 R6, RZ, RZ, R7 ;  /* 0x000000ffff067224 */ /* 0x000fe200078e0007 */
[----:B------:R-:W-:-:S13]  /*b300*/  ISETP.NE.AND P0, PT, R3, 0x1, PT ;  /* 0x000000010300780c */ /* 0x000fda0003f05270 */
[----:B------:R-:W-:-:S05]  /*b310*/  @P0 IMAD.HI.U32 R5, R7, c[0x0][0x4ec], RZ ;  /* 0x00013b0007050a27 */ /* 0x000fca00078e00ff */
[----:B------:R-:W-:Y:S01]  /*b320*/  @P0 SHF.R.U32.HI R6, RZ, c[0x0][0x4f0], R5 ;  /* 0x00013c00ff060a19 */ /* 0x000fe20000011605 */
[----:B-1----:R-:W-:Y:S01]  /*b330*/  IMAD.WIDE.U32 R10, R4, c[0x0][0x490], R10 ;  /* 0x00012400040a7a25 */ /* 0x002fe200078e000a */
[----:B------:R-:W-:Y:S02]  /*b340*/  SHF.R.S32.HI R3, RZ, 0x1f, R4 ;  /* 0x0000001fff037819 */ /* 0x000fe40000011404 */
[----:B------:R-:W-:-:S03]  /*b350*/  SHF.R.S32.HI R8, RZ, 0x1f, R6 ;  /* 0x0000001fff087819 */ /* 0x000fc60000011406 */
[----:B------:R-:W-:-:S04]  /*b360*/  IMAD R3, R3, c[0x0][0x490], RZ ;  /* 0x0001240003037a24 */ /* 0x000fc800078e02ff */
[----:B------:R-:W-:Y:S01]  /*b370*/  IMAD R3, R4, c[0x0][0x494], R3 ;  /* 0x0001250004037a24 */ /* 0x000fe200078e0203 */
[----:B------:R-:W-:-:S03]  /*b380*/  IADD3 R4, -R6, RZ, RZ ;  /* 0x000000ff06047210 */ /* 0x000fc60007ffe1ff */
[----:B------:R-:W-:Y:S02]  /*b390*/  IMAD.IADD R11, R3, 0x1, R11 ;  /* 0x00000001030b7824 */ /* 0x000fe400078e020b */
[----:B------:R-:W-:Y:S02]  /*b3a0*/  IMAD R3, R9, c[0x0][0x498], RZ ;  /* 0x0001260009037a24 */ /* 0x000fe400078e02ff */
[----:B------:R-:W-:Y:S02]  /*b3b0*/  IMAD R4, R4, c[0x0][0x4e8], R7 ;  /* 0x00013a0004047a24 */ /* 0x000fe400078e0207 */
[----:B------:R-:W-:-:S03]  /*b3c0*/  IMAD.WIDE.U32 R10, R244, c[0x0][0x498], R10 ;  /* 0x00012600f40a7a25 */ /* 0x000fc600078e000a */
[----:B------:R-:W-:Y:S01]  /*b3d0*/  SHF.R.S32.HI R5, RZ, 0x1f, R4 ;  /* 0x0000001fff057819 */ /* 0x000fe20000011404 */
[----:B------:R-:W-:Y:S01]  /*b3e0*/  IMAD R3, R244, c[0x0][0x49c], R3 ;  /* 0x00012700f4037a24 */ /* 0x000fe200078e0203 */
[----:B------:R-:W-:-:S03]  /*b3f0*/  IADD3 R6, P0, R6, R10, RZ ;  /* 0x0000000a06067210 */ /* 0x000fc60007f1e0ff */
[----:B------:R-:W-:Y:S01]  /*b400*/  IMAD R5, R5, c[0x0][0x488], RZ ;  /* 0x0001220005057a24 */ /* 0x000fe200078e02ff */
[----:B------:R-:W-:Y:S02]  /*b410*/  IADD3.X R7, R8, R11, R3, P0, !PT ;  /* 0x0000000b08077210 */ /* 0x000fe400007fe403 */
[----:B------:R-:W-:Y:S01]  /*b420*/  MOV R3, 0xff800000 ;  /* 0xff80000000037802 */ /* 0x000fe20000000f00 */
[C---:B------:R-:W-:Y:S02]  /*b430*/  IMAD R5, R4.reuse, c[0x0][0x48c], R5 ;  /* 0x0001230004057a24 */ /* 0x040fe400078e0205 */
[----:B------:R-:W-:-:S05]  /*b440*/  IMAD.WIDE.U32 R6, R4, c[0x0][0x488], R6 ;  /* 0x0001220004067a25 */ /* 0x000fca00078e0006 */
[----:B------:R-:W-:Y:S02]  /*b450*/  IADD3 R5, R7, R5, RZ ;  /* 0x0000000507057210 */ /* 0x000fe40007ffe0ff */
[----:B------:R-:W-:-:S04]  /*b460*/  LEA R4, P0, R6, c[0x0][0x450], 0x2 ;  /* 0x0001140006047a11 */ /* 0x000fc800078010ff */
[----:B------:R-:W-:-:S05]  /*b470*/  LEA.HI.X R5, R6, c[0x0][0x454], R5, 0x2, P0 ;  /* 0x0001150006057a11 */ /* 0x000fca00000f1405 */
[----:B------:R1:W-:Y:S04]  /*b480*/  STG.E [R4.64], R3 ;  /* 0x0000000304007986 */ /* 0x0003e8000c101910 */
.L_x_36:
[----:B------:R-:W-:Y:S05]  /*b490*/  BSYNC B0 ;  /* 0x0000000000007941 */ /* 0x000fea0003800000 */
.L_x_35:
[----:B------:R-:W2:Y:S01]  /*b4a0*/  S2R R7, SR_CTAID.Y ;  /* 0x0000000000077919 */ /* 0x000ea20000002600 */
[----:B-1----:R-:W-:Y:S01]  /*b4b0*/  SHF.R.S32.HI R3, RZ, 0x1f, R0 ;  /* 0x0000001fff037819 */ /* 0x002fe20000011400 */
[----:B------:R-:W-:Y:S01]  /*b4c0*/  IMAD R5, R13, c[0x0][0x3a0], RZ ;  /* 0x0000e8000d057a24 */ /* 0x000fe200078e02ff */
[----:B------:R-:W-:Y:S01]  /*b4d0*/  BSSY B0, `(.L_x_37) ;  /* 0x0000038000007945 */ /* 0x000fe20003800000 */
[----:B------:R-:W1:Y:S01]  /*b4e0*/  S2R R8, SR_CTAID.X ;  /* 0x0000000000087919 */ /* 0x000e620000002500 */
[----:B------:R-:W-:Y:S01]  /*b4f0*/  LEA.HI R4, R3, R0, RZ, 0x3 ;  /* 0x0000000003047211 */ /* 0x000fe200078f18ff */
[C---:B------:R-:W-:Y:S01]  /*b500*/  IMAD R10, R12.reuse, c[0x0][0x3a4], R5 ;  /* 0x0000e9000c0a7a24 */ /* 0x040fe200078e0205 */
[----:B------:R-:W-:Y:S01]  /*b510*/  MOV R3, c[0x0][0x4e8] ;  /* 0x00013a0000037a02 */ /* 0x000fe20000000f00 */
[----:B------:R-:W-:Y:S01]  /*b520*/  IMAD.WIDE.U32 R12, R12, c[0x0][0x3a0], RZ ;  /* 0x0000e8000c0c7a25 */ /* 0x000fe200078e00ff */
[----:B------:R-:W-:Y:S02]  /*b530*/  LOP3.LUT R5, R4, 0xfffffff8, RZ, 0xc0, !PT ;  /* 0xfffffff804057812 */ /* 0x000fe400078ec0ff */
[----:B------:R-:W-:Y:S01]  /*b540*/  ISETP.NE.AND P0, PT, R3, 0x1, PT ;  /* 0x000000010300780c */ /* 0x000fe20003f05270 */
[----:B------:R-:W-:Y:S01]  /*b550*/  IMAD R9, R9, c[0x0][0x3f0], RZ ;  /* 0x0000fc0009097a24 */ /* 0x000fe200078e02ff */
[----:B------:R-:W-:Y:S01]  /*b560*/  SHF.R.S32.HI R4, RZ, 0x3, R4 ;  /* 0x00000003ff047819 */ /* 0x000fe20000011404 */
[----:B------:R-:W-:Y:S01]  /*b570*/  IMAD.IADD R5, R0, 0x1, -R5 ;  /* 0x0000000100057824 */ /* 0x000fe200078e0a05 */
[----:B------:R-:W-:Y:S01]  /*b580*/  IADD3 R13, R13, R10, RZ ;  /* 0x0000000a0d0d7210 */ /* 0x000fe20007ffe0ff */
[----:B------:R-:W-:-:S02]  /*b590*/  IMAD R9, R244, c[0x0][0x3f4], R9 ;  /* 0x0000fd00f4097a24 */ /* 0x000fc400078e0209 */
[----:B-----5:R-:W-:Y:S01]  /*b5a0*/  IMAD R2, R2, c[0x0][0x4e8], RZ ;  /* 0x00013a0002027a24 */ /* 0x020fe200078e02ff */
[C---:B------:R-:W-:Y:S02]  /*b5b0*/  LEA R3, R5.reuse, R4, 0x5 ;  /* 0x0000000405037211 */ /* 0x040fe400078e28ff */
[----:B------:R-:W-:Y:S02]  /*b5c0*/  SHF.L.U32 R5, R5, 0x3, RZ ;  /* 0x0000000305057819 */ /* 0x000fe400000006ff */
[----:B--2---:R-:W-:Y:S01]  /*b5d0*/  SHF.R.S32.HI R6, RZ, 0x1f, R7 ;  /* 0x0000001fff067819 */ /* 0x004fe20000011407 */
[----:B------:R-:W-:-:S04]  /*b5e0*/  IMAD.WIDE.U32 R12, R7, c[0x0][0x3e8], R12 ;  /* 0x0000fa00070c7a25 */ /* 0x000fc800078e000c */
[----:B------:R-:W-:Y:S02]  /*b5f0*/  IMAD R6, R6, c[0x0][0x3e8], RZ ;  /* 0x0000fa0006067a24 */ /* 0x000fe400078e02ff */
[----:B-1----:R-:W-:Y:S02]  /*b600*/  IMAD R3, R8, 0x80, R3 ;  /* 0x0000008008037824 */ /* 0x002fe400078e0203 */
[----:B------:R-:W-:Y:S02]  /*b610*/  IMAD R6, R7, c[0x0][0x3ec], R6 ;  /* 0x0000fb0007067a24 */ /* 0x000fe400078e0206 */
[----:B------:R-:W-:-:S03]  /*b620*/  @P0 IMAD.HI.U32 R0, R3, c[0x0][0x4ec], RZ ;  /* 0x00013b0003000a27 */ /* 0x000fc600078e00ff */
[----:B------:R-:W-:Y:S02]  /*b630*/  IADD3 R13, R6, R13, RZ ;  /* 0x0000000d060d7210 */ /* 0x000fe40007ffe0ff */
[----:B------:R-:W-:Y:S02]  /*b640*/  MOV R6, R3 ;  /* 0x0000000300067202 */ /* 0x000fe40000000f00 */
[----:B------:R-:W-:Y:S01]  /*b650*/  @P0 SHF.R.U32.HI R6, RZ, c[0x0][0x4f0], R0 ;  /* 0x00013c00ff060a19 */ /* 0x000fe20000011600 */
[----:B------:R-:W-:-:S03]  /*b660*/  IMAD.WIDE.U32 R12, R244, c[0x0][0x3f0], R12 ;  /* 0x0000fc00f40c7a25 */ /* 0x000fc600078e000c */
[--C-:B------:R-:W-:Y:S01]  /*b670*/  SHF.R.S32.HI R7, RZ, 0x1f, R6.reuse ;  /* 0x0000001fff077819 */ /* 0x100fe20000011406 */
[----:B------:R-:W-:Y:S01]  /*b680*/  IMAD.MOV R0, RZ, RZ, -R6 ;  /* 0x000000ffff007224 */ /* 0x000fe200078e0a06 */
[----:B------:R-:W-:Y:S02]  /*b690*/  IADD3 R13, R13, R9, RZ ;  /* 0x000000090d0d7210 */ /* 0x000fe40007ffe0ff */
[----:B------:R-:W-:Y:S01]  /*b6a0*/  LEA R9, R8, R4, 0x7 ;  /* 0x0000000408097211 */ /* 0x000fe200078e38ff */
[----:B------:R-:W-:Y:S01]  /*b6b0*/  IMAD R7, R7, c[0x0][0x3e0], RZ ;  /* 0x0000f80007077a24 */ /* 0x000fe200078e02ff */
[----:B------:R-:W-:Y:S01]  /*b6c0*/  IADD3 R4, R5, 0x40, RZ ;  /* 0x0000004005047810 */ /* 0x000fe20007ffe0ff */
[----:B------:R-:W-:Y:S02]  /*b6d0*/  IMAD R0, R0, c[0x0][0x4e8], R3 ;  /* 0x00013a0000007a24 */ /* 0x000fe400078e0203 */
[----:B------:R-:W-:-:S03]  /*b6e0*/  IMAD.WIDE.U32 R12, R6, c[0x0][0x3e0], R12 ;  /* 0x0000f800060c7a25 */ /* 0x000fc600078e000c */
[----:B------:R-:W-:Y:S01]  /*b6f0*/  SHF.R.S32.HI R3, RZ, 0x1f, R0 ;  /* 0x0000001fff037819 */ /* 0x000fe20000011400 */
[----:B------:R-:W-:-:S04]  /*b700*/  IMAD R7, R6, c[0x0][0x3e4], R7 ;  /* 0x0000f90006077a24 */ /* 0x000fc800078e0207 */
[----:B------:R-:W-:Y:S01]  /*b710*/  IMAD R3, R3, c[0x0][0x3d8], RZ ;  /* 0x0000f60003037a24 */ /* 0x000fe200078e02ff */
[----:B------:R-:W-:-:S03]  /*b720*/  IADD3 R13, R13, R7, RZ ;  /* 0x000000070d0d7210 */ /* 0x000fc60007ffe0ff */
[C---:B------:R-:W-:Y:S02]  /*b730*/  IMAD R3, R0.reuse, c[0x0][0x3dc], R3 ;  /* 0x0000f70000037a24 */ /* 0x040fe400078e0203 */
[----:B------:R-:W-:-:S04]  /*b740*/  IMAD.WIDE.U32 R12, R0, c[0x0][0x3d8], R12 ;  /* 0x0000f600000c7a25 */ /* 0x000fc800078e000c */
[----:B------:R-:W-:Y:S01]  /*b750*/  IMAD.IADD R7, R13, 0x1, R3 ;  /* 0x000000010d077824 */ /* 0x000fe200078e0203 */
[----:B------:R-:W-:-:S04]  /*b760*/  LEA R3, P0, R12, c[0x0][0x380], 0x1 ;  /* 0x0000e0000c037a11 */ /* 0x000fc800078008ff */
[----:B------:R-:W-:Y:S01]  /*b770*/  LEA.HI.X R0, R12, c[0x0][0x384], R7, 0x1, P0 ;  /* 0x0000e1000c007a11 */ /* 0x000fe200000f0c07 */
[----:B------:R1:W2:Y:S01]  /*b780*/  SHFL.IDX PT, R6, R3, RZ, 0x181f ;  /* 0x00181fff03067589 */ /* 0x0002a200000e0000 */
[----:B------:R-:W-:-:S03]  /*b790*/  ISETP.GE.AND P0, PT, R9, R2, PT ;  /* 0x000000020900720c */ /* 0x000fc60003f06270 */
[----:B------:R1:W3:Y:S10]  /*b7a0*/  SHFL.IDX PT, R7, R0, RZ, 0x181f ;  /* 0x00181fff00077589 */ /* 0x0002f400000e0000 */
[----:B------:R-:W-:Y:S05]  /*b7b0*/  @P0 BRA `(.L_x_38) ;  /* 0x0000009000000947 */ /* 0x000fea0003800000 */
[----:B------:R-:W-:Y:S02]  /*b7c0*/  ISETP.GE.AND P0, PT, R4, c[0x0][0x3c8], PT ;  /* 0x0000f20004007a0c */ /* 0x000fe40003f06270 */
[----:B------:R-:W-:-:S11]  /*b7d0*/  ISETP.GE.AND P1, PT, R5, c[0x0][0x3c8], PT ;  /* 0x0000f20005007a0c */ /* 0x000fd60003f26270 */
[----:B------:R-:W-:Y:S02]  /*b7e0*/  @!P0 SHF.R.S32.HI R11, RZ, 0x1f, R4 ;  /* 0x0000001fff0b8819 */ /* 0x000fe40000011404 */
[----:B--23--:R-:W-:Y:S02]  /*b7f0*/  @!P1 IMAD.WIDE R12, R5, 0x2, R6 ;  /* 0x00000002050c9825 */ /* 0x00cfe400078e0206 */
[----:B------:R-:W-:-:S03]  /*b800*/  @!P0 LEA.HI R11, R11, R4, RZ, 0x3 ;  /* 0x000000040b0b8211 */ /* 0x000fc600078f18ff */
[----:B------:R2:W-:Y:S01]  /*b810*/  @!P1 ST.E.128 [R12.64], RZ ;  /* 0x000000ff0c009985 */ /* 0x0005e2000c101d10 */
[----:B------:R-:W-:-:S05]  /*b820*/  @!P0 LOP3.LUT R11, R11, 0xfffffff8, RZ, 0xc0, !PT ;  /* 0xfffffff80b0b8812 */ /* 0x000fca00078ec0ff */
[----:B------:R-:W-:-:S05]  /*b830*/  @!P0 IMAD.WIDE R6, R11, 0x2, R6 ;  /* 0x000000020b068825 */ /* 0x000fca00078e0206 */
[----:B------:R2:W-:Y:S02]  /*b840*/  @!P0 ST.E.128 [R6.64], RZ ;  /* 0x000000ff06008985 */ /* 0x0005e4000c101d10 */
.L_x_38:
[----:B------:R-:W-:Y:S05]  /*b850*/  BSYNC B0 ;  /* 0x0000000000007941 */ /* 0x000fea0003800000 */
.L_x_37:
[----:B--23--:R-:W-:Y:S01]  /*b860*/  IADD3 R7, R9, 0x20, RZ ;  /* 0x0000002009077810 */ /* 0x00cfe20007ffe0ff */
[----:B------:R2:W3:Y:S01]  /*b870*/  SHFL.IDX PT, R11, R0, 0x1, 0x181f ;  /* 0x00381f00000b7f89 */ /* 0x0004e200000e0000 */
[----:B------:R-:W-:Y:S02]  /*b880*/  BSSY B0, `(.L_x_39) ;  /* 0x000000d000007945 */ /* 0x000fe40003800000 */
[----:B------:R-:W-:Y:S01]  /*b890*/  ISETP.GE.AND P0, PT, R7, R2, PT ;  /* 0x000000020700720c */ /* 0x000fe20003f06270 */
[----:B------:R2:W4:-:S12]  /*b8a0*/  SHFL.IDX PT, R10, R3, 0x1, 0x181f ;  /* 0x00381f00030a7f89 */ /* 0x00051800000e0000 */
[----:B------:R-:W-:Y:S05]  /*b8b0*/  @P0 BRA `(.L_x_40) ;  /* 0x0000009000000947 */ /* 0x000fea0003800000 */
[----:B------:R-:W-:Y:S02]  /*b8c0*/  ISETP.GE.AND P0, PT, R4, c[0x0][0x3c8], PT ;  /* 0x0000f20004007a0c */ /* 0x000fe40003f06270 */
[----:B------:R-:W-:-:S11]  /*b8d0*/  ISETP.GE.AND P1, PT, R5, c[0x0][0x3c8], PT ;  /* 0x0000f20005007a0c */ /* 0x000fd60003f26270 */
[----:B------:R-:W-:Y:S02]  /*b8e0*/  @!P0 SHF.R.S32.HI R7, RZ, 0x1f, R4 ;  /* 0x0000001fff078819 */ /* 0x000fe40000011404 */
[----:B---34-:R-:W-:Y:S02]  /*b8f0*/  @!P1 IMAD.WIDE R12, R5, 0x2, R10 ;  /* 0x00000002050c9825 */ /* 0x018fe400078e020a */
[----:B------:R-:W-:-:S03]  /*b900*/  @!P0 LEA.HI R6, R7, R4, RZ, 0x3 ;  /* 0x0000000407068211 */ /* 0x000fc600078f18ff */
[----:B------:R3:W-:Y:S01]  /*b910*/  @!P1 ST.E.128 [R12.64], RZ ;  /* 0x000000ff0c009985 */ /* 0x0007e2000c101d10 */
[----:B------:R-:W-:-:S05]  /*b920*/  @!P0 LOP3.LUT R6, R6, 0xfffffff8, RZ, 0xc0, !PT ;  /* 0xfffffff806068812 */ /* 0x000fca00078ec0ff */
[----:B------:R-:W-:-:S05]  /*b930*/  @!P0 IMAD.WIDE R6, R6, 0x2, R10 ;  /* 0x0000000206068825 */ /* 0x000fca00078e020a */
[----:B------:R3:W-:Y:S02]  /*b940*/  @!P0 ST.E.128 [R6.64], RZ ;  /* 0x000000ff06008985 */ /* 0x0007e4000c101d10 */
.L_x_40:
[----:B------:R-:W-:Y:S05]  /*b950*/  BSYNC B0 ;  /* 0x0000000000007941 */ /* 0x000fea0003800000 */
.L_x_39:
[----:B---3--:R-:W-:Y:S01]  /*b960*/  IADD3 R7, R9, 0x40, RZ ;  /* 0x0000004009077810 */ /* 0x008fe20007ffe0ff */
[----:B------:R3:W1:Y:S01]  /*b970*/  SHFL.IDX PT, R11, R0, 0x2, 0x181f ;  /* 0x00581f00000b7f89 */ /* 0x00066200000e0000 */
[----:B------:R-:W-:Y:S02]  /*b980*/  BSSY B0, `(.L_x_41) ;  /* 0x000000d000007945 */ /* 0x000fe40003800000 */
[----:B------:R-:W-:Y:S01]  /*b990*/  ISETP.GE.AND P0, PT, R7, R2, PT ;  /* 0x000000020700720c */ /* 0x000fe20003f06270 */
[----:B----4-:R3:W4:-:S12]  /*b9a0*/  SHFL.IDX PT, R10, R3, 0x2, 0x181f ;  /* 0x00581f00030a7f89 */ /* 0x01071800000e0000 */
[----:B------:R-:W-:Y:S05]  /*b9b0*/  @P0 BRA `(.L_x_42) ;  /* 0x0000009000000947 */ /* 0x000fea0003800000 */
[----:B------:R-:W-:Y:S02]  /*b9c0*/  ISETP.GE.AND P0, PT, R4, c[0x0][0x3c8], PT ;  /* 0x0000f20004007a0c */ /* 0x000fe40003f06270 */
[----:B------:R-:W-:-:S11]  /*b9d0*/  ISETP.GE.AND P1, PT, R5, c[0x0][0x3c8], PT ;  /* 0x0000f20005007a0c */ /* 0x000fd60003f26270 */
[----:B------:R-:W-:Y:S02]  /*b9e0*/  @!P0 SHF.R.S32.HI R7, RZ, 0x1f, R4 ;  /* 0x0000001fff078819 */ /* 0x000fe40000011404 */
[----:B-1--4-:R-:W-:Y:S02]  /*b9f0*/  @!P1 IMAD.WIDE R12, R5, 0x2, R10 ;  /* 0x00000002050c9825 */ /* 0x012fe400078e020a */
[----:B------:R-:W-:-:S03]  /*ba00*/  @!P0 LEA.HI R6, R7, R4, RZ, 0x3 ;  /* 0x0000000407068211 */ /* 0x000fc600078f18ff */
[----:B------:R1:W-:Y:S01]  /*ba10*/  @!P1 ST.E.128 [R12.64], RZ ;  /* 0x000000ff0c009985 */ /* 0x0003e2000c101d10 */
[----:B------:R-:W-:-:S05]  /*ba20*/  @!P0 LOP3.LUT R6, R6, 0xfffffff8, RZ, 0xc0, !PT ;  /* 0xfffffff806068812 */ /* 0x000fca00078ec0ff */
[----:B------:R-:W-:-:S05]  /*ba30*/  @!P0 IMAD.WIDE R6, R6, 0x2, R10 ;  /* 0x0000000206068825 */ /* 0x000fca00078e020a */
[----:B------:R1:W-:Y:S02]  /*ba40*/  @!P0 ST.E.128 [R6.64], RZ ;  /* 0x000000ff06008985 */ /* 0x0003e4000c101d10 */
.L_x_42:
[----:B------:R-:W-:Y:S05]  /*ba50*/  BSYNC B0 ;  /* 0x0000000000007941 */ /* 0x000fea0003800000 */
.L_x_41:
[----:B------:R-:W-:Y:S01]  /*ba60*/  IADD3 R9, R9, 0x60, RZ ;  /* 0x0000006009097810 */ /* 0x000fe20007ffe0ff */
[----:B-1----:R1:W2:Y:S03]  /*ba70*/  SHFL.IDX PT, R7, R0, 0x3, 0x181f ;  /* 0x00781f0000077f89 */ /* 0x0022a600000e0000 */
[----:B------:R-:W-:Y:S01]  /*ba80*/  ISETP.GE.AND P0, PT, R9, R2, PT ;  /* 0x000000020900720c */ /* 0x000fe20003f06270 */
[----:B------:R1:W3:-:S12]  /*ba90*/  SHFL.IDX PT, R6, R3, 0x3, 0x181f ;  /* 0x00781f0003067f89 */ /* 0x0002d800000e0000 */
[----:B------:R-:W-:Y:S05]  /*baa0*/  @P0 EXIT ;  /* 0x000000000000094d */ /* 0x000fea0003800000 */
[----:B------:R-:W-:-:S13]  /*bab0*/  ISETP.GE.AND P0, PT, R5, c[0x0][0x3c8], PT ;  /* 0x0000f20005007a0c */ /* 0x000fda0003f06270 */
[----:B-123--:R-:W-:-:S05]  /*bac0*/  @!P0 IMAD.WIDE R2, R5, 0x2, R6 ;  /* 0x0000000205028825 */ /* 0x00efca00078e0206 */
[----:B------:R1:W-:Y:S01]  /*bad0*/  @!P0 ST.E.128 [R2.64], RZ ;  /* 0x000000ff02008985 */ /* 0x0003e2000c101d10 */
[----:B------:R-:W-:-:S13]  /*bae0*/  ISETP.GE.AND P0, PT, R4, c[0x0][0x3c8], PT ;  /* 0x0000f20004007a0c */ /* 0x000fda0003f06270 */
[----:B------:R-:W-:Y:S05]  /*baf0*/  @P0 EXIT ;  /* 0x000000000000094d */ /* 0x000fea0003800000 */
[----:B-1----:R-:W-:-:S04]  /*bb00*/  SHF.R.S32.HI R3, RZ, 0x1f, R4 ;  /* 0x0000001fff037819 */ /* 0x002fc80000011404 */
[----:B------:R-:W-:-:S04]  /*bb10*/  LEA.HI R3, R3, R4, RZ, 0x3 ;  /* 0x0000000403037211 */ /* 0x000fc800078f18ff */
[----:B------:R-:W-:-:S05]  /*bb20*/  LOP3.LUT R3, R3, 0xfffffff8, RZ, 0xc0, !PT ;  /* 0xfffffff803037812 */ /* 0x000fca00078ec0ff */
[----:B------:R-:W-:-:S05]  /*bb30*/  IMAD.WIDE R6, R3, 0x2, R6 ;  /* 0x0000000203067825 */ /* 0x000fca00078e0206 */
[----:B------:R-:W-:Y:S01]  /*bb40*/  ST.E.128 [R6.64], RZ ;  /* 0x000000ff06007985 */ /* 0x000fe2000c101d10 */
[----:B------:R-:W-:Y:S05]  /*bb50*/  EXIT ;  /* 0x000000000000794d */ /* 0x000fea0003800000 */
.L_x_43:
        /* <DEDUP_REMOVED lines=10> */
.L_x_1825:


//--------------------- .text._ZN7cutlass13device_kernelIN5flash19enable_sm80_to_sm89INS1_16FlashAttnFwdSm80INS1_25CollectiveMainloopFwdSm80ILi8ELi1ELb1EN4cute5tupleIJNS5_1CILi128EEES8_S8_EEELi128ENS_10bfloat16_tEfNS_4arch4Sm80ELb0ELb0ELb1ELb1ELb0ELb1ELb1ELb0EEENS1_21CollectiveEpilogueFwdIS9_NS6_IJNS7_ILi1EEESF_SF_EEESA_SC_Li256ELb1ELb1ELb0ELb0EEENS1_19SingleTileSchedulerILb1ELb0ELb1ELi128EEEEEEEEEvNT_6ParamsE --------------------------
	.section	.text._ZN7cutlass13device_kernelIN5flash19enable_sm80_to_sm89INS1_16FlashAttnFwdSm80INS1_25CollectiveMainloopFwdSm80ILi8ELi1ELb1EN4cute5tupleIJNS5_1CILi128EEES8_S8_EEELi128ENS_10bfloat16_tEfNS_4arch4Sm80ELb0ELb0ELb1ELb1ELb0ELb1ELb1ELb0EEENS1_21CollectiveEpilogueFwdIS9_NS6_IJNS7_ILi1EEESF_SF_EEESA_SC_Li256ELb1ELb1ELb0ELb0EEENS1_19SingleTileSchedulerILb1ELb0ELb1ELi128EEEEEEEEEvNT_6ParamsE,"ax",@progbits
	.sectioninfo	@"SHI_REGISTERS=255"
	.align	128
.text._ZN7cutlass13device_kernelIN5flash19enable_sm80_to_sm89INS1_16FlashAttnFwdSm80INS1_25CollectiveMainloopFwdSm80ILi8ELi1ELb1EN4cute5tupleIJNS5_1CILi128EEES8_S8_EEELi128ENS_10bfloat16_tEfNS_4arch4Sm80ELb0ELb0ELb1ELb1ELb0ELb1ELb1ELb0EEENS1_21CollectiveEpilogueFwdIS9_NS6_IJNS7_ILi1EEESF_SF_EEESA_SC_Li256ELb1ELb1ELb0ELb0EEENS1_19SingleTileSchedulerILb1ELb0ELb1ELi128EEEEEEEEEvNT_6ParamsE:
        .type           _ZN7cutlass13device_kernelIN5flash19enable_sm80_to_sm89INS1_16FlashAttnFwdSm80INS1_25CollectiveMainloopFwdSm80ILi8ELi1ELb1EN4cute5tupleIJNS5_1CILi128EEES8_S8_EEELi128ENS_10bfloat16_tEfNS_4arch4Sm80ELb0ELb0ELb1ELb1ELb0ELb1ELb1ELb0EEENS1_21CollectiveEpilogueFwdIS9_NS6_IJNS7_ILi1EEESF_SF_EEESA_SC_Li256ELb1ELb1ELb0ELb0EEENS1_19SingleTileSchedulerILb1ELb0ELb1ELi128EEEEEEEEEvNT_6ParamsE,@function
        .size           _ZN7cutlass13device_kernelIN5flash19enable_sm80_to_sm89INS1_16FlashAttnFwdSm80INS1_25CollectiveMainloopFwdSm80ILi8ELi1ELb1EN4cute5tupleIJNS5_1CILi128EEES8_S8_EEELi128ENS_10bfloat16_tEfNS_4arch4Sm80ELb0ELb0ELb1ELb1ELb0ELb1ELb1ELb0EEENS1_21CollectiveEpilogueFwdIS9_NS6_IJNS7_ILi1EEESF_SF_EEESA_SC_Li256ELb1ELb1ELb0ELb0EEENS1_19SingleTileSchedulerILb1ELb0ELb1ELi128EEEEEEEEEvNT_6ParamsE,(.L_x_1826 - _ZN7cutlass13device_kernelIN5flash19enable_sm80_to_sm89INS1_16FlashAttnFwdSm80INS1_25CollectiveMainloopFwdSm80ILi8ELi1ELb1EN4cute5tupleIJNS5_1CILi128EEES8_S8_EEELi128ENS_10bfloat16_tEfNS_4arch4Sm80ELb0ELb0ELb1ELb1ELb0ELb1ELb1ELb0EEENS1_21CollectiveEpilogueFwdIS9_NS6_IJNS7_ILi1EEESF_SF_EEESA_SC_Li256ELb1ELb1ELb0ELb0EEENS1_19SingleTileSchedulerILb1ELb0ELb1ELi128EEEEEEEEEvNT_6ParamsE)
        .other          _ZN7cutlass13device_kernelIN5flash19enable_sm80_to_sm89INS1_16FlashAttnFwdSm80INS1_25CollectiveMainloopFwdSm80ILi8ELi1ELb1EN4cute5tupleIJNS5_1CILi128EEES8_S8_EEELi128ENS_10bfloat16_tEfNS_4arch4Sm80ELb0ELb0ELb1ELb1ELb0ELb1ELb1ELb0EEENS1_21CollectiveEpilogueFwdIS9_NS6_IJNS7_ILi1EEESF_SF_EEESA_SC_Li256ELb1ELb1ELb0ELb0EEENS1_19SingleTileSchedulerILb1ELb0ELb1ELi128EEEEEEEEEvNT_6ParamsE,@"STO_CUDA_ENTRY STV_DEFAULT"
_ZN7cutlass13device_kernelIN5flash19enable_sm80_to_sm89INS1_16FlashAttnFwdSm80INS1_25CollectiveMainloopFwdSm80ILi8ELi1ELb1EN4cute5tupleIJNS5_1CILi128EEES8_S8_EEELi128ENS_10bfloat16_tEfNS_4arch4Sm80ELb0ELb0ELb1ELb1ELb0ELb1ELb1ELb0EEENS1_21CollectiveEpilogueFwdIS9_NS6_IJNS7_ILi1EEESF_SF_EEESA_SC_Li256ELb1ELb1ELb0ELb0EEENS1_19SingleTileSchedulerILb1ELb0ELb1ELi128EEEEEEEEEvNT_6ParamsE:
        /* <DEDUP_REMOVED lines=17> */
.L_x_45:
        /* <DEDUP_REMOVED lines=8> */
.L_x_47:
[----:B------:R-:W-:-:S05]  /*0190*/  MOV R0, c[0x0][0x54c] ;  /* 0x0001530000007a02 */ /* 0x000fca0000000f00 */
.L_x_46:
[----:B-----5:R-:W-:Y:S01]  /*01a0*/  IMAD R0, R0, c[0x0][0x548], RZ ;  /* 0x0001520000007a24 */ /* 0x020fe200078e02ff */
[----:B-1----:R-:W-:-:S04]  /*01b0*/  SHF.L.U32 R2, R211, 0x7, RZ ;  /* 0x00000007d3027819 */ /* 0x002fc800000006ff */
[----:B------:R-:W-:-:S04]  /*01c0*/  ISETP.GE.AND P0, PT, R2, R0, PT ;  /* 0x000000000200720c */ /* 0x000fc80003f06270 */
[----:B------:R-:W-:-:S05]  /*01d0*/  SEL R0, R5, 0xffffffff, !P0 ;  /* 0xffffffff05007807 */ /* 0x000fca0004000000 */
[----:B------:R1:W-:Y:S01]  /*01e0*/  STL [R1+0x44], R0 ;  /* 0x0000440001007387 */ /* 0x0003e20000100800 */
[----:B------:R-:W-:Y:S05]  /*01f0*/  BRA `(.L_x_48) ;  /* 0x0000013000007947 */ /* 0x000fea0003800000 */
.L_x_44:
[----:B---3--:R-:W-:-:S04]  /*0200*/  ISETP.NE.U32.AND P0, PT, RZ, c[0x0][0x568], PT ;  /* 0x00015a00ff007a0c */ /* 0x008fc80003f05070 */
[----:B------:R-:W-:-:S13]  /*0210*/  ISETP.NE.AND.EX P0, PT, RZ, c[0x0][0x56c], PT, P0 ;  /* 0x00015b00ff007a0c */ /* 0x000fda0003f05300 */
[----:B------:R-:W-:Y:S05]  /*0220*/  @!P0 BRA `(.L_x_49) ;  /* 0x0000002000008947 */ /* 0x000fea0003800000 */
[----:B------:R1:W5:Y:S01]  /*0230*/  LDG.E R0, [R2.64] ;  /* 0x0000000802007981 */ /* 0x000362000c1e1900 */
[----:B------:R-:W-:Y:S05]  /*0240*/  BRA `(.L_x_50) ;  /* 0x0000009000007947 */ /* 0x000fea0003800000 */
.L_x_49:
        /* <DEDUP_REMOVED lines=8> */
.L_x_51:
[----:B------:R-:W-:-:S05]  /*02d0*/  MOV R0, c[0x0][0x54c] ;  /* 0x0001530000007a02 */ /* 0x000fca0000000f00 */
.L_x_50:
[----:B-----5:R-:W-:Y:S01]  /*02e0*/  IMAD R0, R0, c[0x0][0x548], RZ ;  /* 0x0001520000007a24 */ /* 0x020fe200078e02ff */
[----:B-1----:R-:W-:-:S04]  /*02f0*/  SHF.L.U32 R2, R211, 0x7, RZ ;  /* 0x00000007d3027819 */ /* 0x002fc800000006ff */
[----:B------:R-:W-:-:S04]  /*0300*/  ISETP.GE.AND P0, PT, R2, R0, PT ;  /* 0x000000000200720c */ /* 0x000fc80003f06270 */
[----:B------:R-:W-:-:S05]  /*0310*/  SEL R0, R5, 0xffffffff, !P0 ;  /* 0xffffffff05007807 */ /* 0x000fca0004000000 */
[----:B------:R1:W-:Y:S04]  /*0320*/  STL [R1+0x44], R0 ;  /* 0x0000440001007387 */ /* 0x0003e80000100800 */
.L_x_48:
[----:B------:R-:W2:Y:S02]  /*0330*/  LDL R18, [R1+0x44] ;  /* 0x0000440001127983 */ /* 0x000ea40000100800 */
[----:B--2---:R-:W-:-:S13]  /*0340*/  ISETP.GE.AND P0, PT, R18, RZ, PT ;  /* 0x000000ff1200720c */ /* 0x004fda0003f06270 */
[----:B------:R-:W-:Y:S05]  /*0350*/  @!P0 EXIT ;  /* 0x000000000000894d */ /* 0x000fea0003800000 */
[----:B------:R-:W-:Y:S01]  /*0360*/  ISETP.NE.U32.AND P0, PT, RZ, c[0x0][0x370], PT ;  /* 0x0000dc00ff007a0c */ /* 0x000fe20003f05070 */
[----:B------:R-:W-:Y:S01]  /*0370*/  CS2R R180, SRZ ;  /* 0x0000000000b47805 */ /* 0x000fe2000001ff00 */
[----:B------:R-:W-:Y:S01]  /*0380*/  ISETP.NE.U32.AND P1, PT, RZ, c[0x0][0x360], PT ;  /* 0x0000d800ff007a0c */ /* 0x000fe20003f25070 */
[----:B------:R-:W-:Y:S01]  /*0390*/  IMAD.MOV.U32 R172, RZ, RZ, RZ ;  /* 0x000000ffffac7224 */ /* 0x000fe200078e00ff */
[----:B------:R-:W-:Y:S01]  /*03a0*/  ISETP.NE.AND.EX P2, PT, RZ, c[0x0][0x374], PT, P0 ;  /* 0x0000dd00ff007a0c */ /* 0x000fe20003f45300 */
[----:B------:R-:W-:Y:S01]  /*03b0*/  IMAD.MOV.U32 R12, RZ, RZ, RZ ;  /* 0x000000ffff0c7224 */ /* 0x000fe200078e00ff */
[----:B------:R-:W-:Y:S01]  /*03c0*/  ISETP.NE.AND.EX P0, PT, RZ, c[0x0][0x364], PT, P1 ;  /* 0x0000d900ff007a0c */ /* 0x000fe20003f05310 */
[CC--:B------:R-:W-:Y:S01]  /*03d0*/  IMAD.WIDE R6, R18.reuse, R13.reuse, c[0x0][0x348] ;  /* 0x0000d20012067625 */ /* 0x0c0fe200078e020d */
[----:B------:R-:W-:Y:S02]  /*03e0*/  ISETP.NE.U32.AND P1, PT, RZ, c[0x0][0x348], PT ;  /* 0x0000d200ff007a0c */ /* 0x000fe40003f25070 */
[----:B------:R-:W-:Y:S01]  /*03f0*/  ISETP.NE.U32.AND P5, PT, RZ, c[0x0][0x350], PT ;  /* 0x0000d400ff007a0c */ /* 0x000fe20003fa5070 */
[----:B------:R-:W-:Y:S01]  /*0400*/  IMAD.WIDE R4, R18, R13, c[0x0][0x350] ;  /* 0x0000d40012047625 */ /* 0x000fe200078e020d */
[----:B------:R-:W-:-:S02]  /*0410*/  ISETP.NE.U32.AND P3, PT, RZ, c[0x0][0x358], PT ;  /* 0x0000d600ff007a0c */ /* 0x000fc40003f65070 */
[----:B------:R-:W-:Y:S01]  /*0420*/  ISETP.NE.AND.EX P1, PT, RZ, c[0x0][0x34c], PT, P1 ;  /* 0x0000d300ff007a0c */ /* 0x000fe20003f25310 */
[CC--:B------:R-:W-:Y:S01]  /*0430*/  IMAD.WIDE R2, R18.reuse, R13.reuse, c[0x0][0x358] ;  /* 0x0000d60012027625 */ /* 0x0c0fe200078e020d */
[----:B------:R-:W-:Y:S02]  /*0440*/  ISETP.NE.AND.EX P5, PT, RZ, c[0x0][0x354], PT, P5 ;  /* 0x0000d500ff007a0c */ /* 0x000fe40003fa5350 */
[----:B------:R-:W-:Y:S01]  /*0450*/  ISETP.NE.AND.EX P3, PT, RZ, c[0x0][0x35c], PT, P3 ;  /* 0x0000d700ff007a0c */ /* 0x000fe20003f65330 */
[CC--:B------:R-:W-:Y:S01]  /*0460*/  @P2 IMAD.WIDE R10, R18.reuse, R13.reuse, c[0x0][0x370] ;  /* 0x0000dc00120a2625 */ /* 0x0c0fe200078e020d */
[----:B------:R-:W2:Y:S03]  /*0470*/  S2R R26, SR_CTAID.Y ;  /* 0x00000000001a7919 */ /* 0x000ea60000002600 */
[----:B------:R-:W-:Y:S01]  /*0480*/  IMAD.MOV.U32 R182, RZ, RZ, c[0x0][0x168] ;  /* 0x00005a00ffb67624 */ /* 0x000fe200078e00ff */
[----:B------:R3:W5:Y:S01]  /*0490*/  @P2 LDG.E R180, [R10.64] ;  /* 0x000000080ab42981 */ /* 0x000762000c1e1900 */
[----:B------:R-:W-:-:S03]  /*04a0*/  @P0 IMAD.WIDE R8, R18, R13, c[0x0][0x360] ;  /* 0x0000d80012080625 */ /* 0x000fc600078e020d */
[----:B------:R3:W5:Y:S04]  /*04b0*/  @P1 LDG.E R172, [R6.64] ;  /* 0x0000000806ac1981 */ /* 0x000768000c1e1900 */
[----:B------:R3:W5:Y:S04]  /*04c0*/  @P5 LDG.E R181, [R4.64] ;  /* 0x0000000804b55981 */ /* 0x000768000c1e1900 */
[----:B------:R3:W5:Y:S01]  /*04d0*/  @P3 LDG.E R12, [R2.64] ;  /* 0x00000008020c3981 */ /* 0x000762000c1e1900 */
[----:B------:R-:W-:-:S03]  /*04e0*/  IMAD.MOV.U32 R126, RZ, RZ, c[0x0][0x228] ;  /* 0x00008a00ff7e7624 */ /* 0x000fc600078e00ff */
[----:B------:R4:W5:Y:S01]  /*04f0*/  @P0 LDG.E R182, [R8.64] ;  /* 0x0000000808b60981 */ /* 0x000962000c1e1900 */
[----:B--2---:R-:W-:Y:S01]  /*0500*/  SHF.R.S32.HI R214, RZ, 0x1f, R26 ;  /* 0x0000001fffd67819 */ /* 0x004fe2000001141a */
[----:B----4-:R-:W-:Y:S01]  /*0510*/  IMAD.MOV.U32 R8, RZ, RZ, c[0x0][0x1d0] ;  /* 0x00007400ff087624 */ /* 0x010fe200078e00ff */
[----:B------:R-:W-:Y:S05]  /*0520*/  @P0 BRA `(.L_x_52) ;  /* 0x0000004000000947 */ /* 0x000fea0003800000 */
[----:B---3--:R-:W-:Y:S05]  /*0530*/  @!P1 BRA `(.L_x_52) ;  /* 0x0000003000009947 */ /* 0x008fea0003800000 */
[----:B-1----:R1:W2:Y:S04]  /*0540*/  LDG.E R0, [R6.64] ;  /* 0x0000000806007981 */ /* 0x0022a8000c1e1900 */
[----:B-1----:R-:W2:Y:S02]  /*0550*/  LDG.E R6, [R6.64+0x4] ;  /* 0x0000040806067981 */ /* 0x002ea4000c1e1900 */
[----:B--2--5:R-:W-:Y:S02]  /*0560*/  IADD3 R182, -R0, R6, RZ ;  /* 0x0000000600b67210 */ /* 0x024fe40007ffe1ff */
.L_x_52:
[----:B---3--:R-:W-:-:S04]  /*0570*/  ISETP.NE.U32.AND P0, PT, RZ, c[0x0][0x368], PT ;  /* 0x0000da00ff007a0c */ /* 0x008fc80003f05070 */
[----:B------:R-:W-:-:S13]  /*0580*/  ISETP.NE.AND.EX P0, PT, RZ, c[0x0][0x36c], PT, P0 ;  /* 0x0000db00ff007a0c */ /* 0x000fda0003f05300 */
[----:B------:R-:W-:Y:S05]  /*0590*/  @!P0 BRA `(.L_x_53) ;  /* 0x0000003000008947 */ /* 0x000fea0003800000 */
[----:B------:R-:W-:-:S05]  /*05a0*/  IMAD.WIDE R4, R18, R13, c[0x0][0x368] ;  /* 0x0000da0012047625 */ /* 0x000fca00078e020d */
[----:B------:R2:W5:Y:S01]  /*05b0*/  LDG.E R8, [R4.64] ;  /* 0x0000000804087981 */ /* 0x000562000c1e1900 */
[----:B------:R-:W-:Y:S05]  /*05c0*/  BRA `(.L_x_54) ;  /* 0x0000004000007947 */ /* 0x000fea0003800000 */
.L_x_53:
[----:B------:R-:W-:Y:S05]  /*05d0*/  @!P5 BRA `(.L_x_54) ;  /* 0x000000300000d947 */ /* 0x000fea0003800000 */
[----:B-1----:R1:W2:Y:S04]  /*05e0*/  LDG.E R0, [R4.64] ;  /* 0x0000000804007981 */ /* 0x0022a8000c1e1900 */
[----:B-1----:R-:W2:Y:S02]  /*05f0*/  LDG.E R4, [R4.64+0x4] ;  /* 0x0000040804047981 */ /* 0x002ea4000c1e1900 */
[----:B--2---:R-:W-:Y:S02]  /*0600*/  IADD3 R8, -R0, R4, RZ ;  /* 0x0000000400087210 */ /* 0x004fe40007ffe1ff */
.L_x_54:
[----:B--2---:R2:W3:Y:S04]  /*0610*/  @P3 LDG.E R5, [R2.64] ;  /* 0x0000000802053981 */ /* 0x0044e8000c1e1900 */
[----:B------:R2:W3:Y:S01]  /*0620*/  @P3 LDG.E R4, [R2.64+0x4] ;  /* 0x0000040802043981 */ /* 0x0004e2000c1e1900 */
[----:B------:R-:W-:Y:S01]  /*0630*/  ISETP.NE.U32.AND P0, PT, RZ, c[0x0][0x378], PT ;  /* 0x0000de00ff007a0c */ /* 0x000fe20003f05070 */
[----:B-----5:R-:W-:-:S03]  /*0640*/  IMAD.MOV.U32 R165, RZ, RZ, R8 ;  /* 0x000000ffffa57224 */ /* 0x020fc600078e0008 */
[----:B------:R-:W-:Y:S01]  /*0650*/  ISETP.NE.AND.EX P0, PT, RZ, c[0x0][0x37c], PT, P0 ;  /* 0x0000df00ff007a0c */ /* 0x000fe20003f05300 */
[----:B-1----:R-:W-:-:S12]  /*0660*/  IMAD.IADD R0, R8, 0x1, -R180 ;  /* 0x0000000108007824 */ /* 0x002fd800078e0ab4 */
[----:B--2---:R-:W-:-:S05]  /*0670*/  @P0 IMAD.WIDE R2, R18, R13, c[0x0][0x378] ;  /* 0x0000de0012020625 */ /* 0x004fca00078e020d */
[----:B------:R1:W5:Y:S01]  /*0680*/  @P0 LDG.E R165, [R2.64] ;  /* 0x0000000802a50981 */ /* 0x000362000c1e1900 */
[----:B---3--:R-:W-:-:S04]  /*0690*/  @P3 IMAD.IADD R126, R4, 0x1, -R5 ;  /* 0x00000001047e3824 */ /* 0x008fc800078e0a05 */
[----:B------:R-:W-:-:S05]  /*06a0*/  IMAD.IADD R195, R0, 0x1, R126 ;  /* 0x0000000100c37824 */ /* 0x000fca00078e027e */
[----:B-1----:R-:W-:-:S04]  /*06b0*/  IADD3 R2, R195, 0x7f, RZ ;  /* 0x0000007fc3027810 */ /* 0x002fc80007ffe0ff */
[----:B------:R-:W-:-:S04]  /*06c0*/  SHF.R.S32.HI R3, RZ, 0x1f, R2 ;  /* 0x0000001fff037819 */ /* 0x000fc80000011402 */
[----:B------:R-:W-:Y:S01]  /*06d0*/  LEA.HI R6, R3, R2, RZ, 0x7 ;  /* 0x0000000203067211 */ /* 0x000fe200078f38ff */
[----:B------:R-:W-:-:S03]  /*06e0*/  IMAD.MOV R3, RZ, RZ, -R0 ;  /* 0x000000ffff037224 */ /* 0x000fc600078e0a00 */
[----:B------:R-:W-:Y:S01]  /*06f0*/  LOP3.LUT R2, R6, 0xffffff80, RZ, 0xc0, !PT ;  /* 0xffffff8006027812 */ /* 0x000fe200078ec0ff */
[----:B------:R1:W-:Y:S04]  /*0700*/  STL [R1], R6 ;  /* 0x0000000601007387 */ /* 0x0003e80000100800 */
[----:B------:R-:W-:Y:S01]  /*0710*/  IMAD.IADD R0, R2, 0x1, -R0 ;  /* 0x0000000102007824 */ /* 0x000fe200078e0a00 */
[----:B------:R-:W-:-:S04]  /*0720*/  IMNMX R2, RZ, R3, !PT ;  /* 0x00000003ff027217 */ /* 0x000fc80007800200 */
[----:B------:R-:W-:Y:S02]  /*0730*/  IMNMX R0, R0, R126, PT ;  /* 0x0000007e00007217 */ /* 0x000fe40003800200 */
[----:B------:R-:W-:Y:S02]  /*0740*/  SHF.R.U32.HI R157, RZ, 0x7, R2 ;  /* 0x00000007ff9d7819 */ /* 0x000fe40000011602 */
[----:B------:R-:W-:-:S03]  /*0750*/  ISETP.GT.AND P0, PT, R0, R2, PT ;  /* 0x000000020000720c */ /* 0x000fc60003f04270 */
[----:B------:R-:W-:-:S10]  /*0760*/  IMAD.MOV.U32 R4, RZ, RZ, R157 ;  /* 0x000000ffff047224 */ /* 0x000fd400078e009d */
[----:B------:R-:W-:-:S04]  /*0770*/  @P0 IADD3 R0, R0, 0x7f, RZ ;  /* 0x0000007f00000810 */ /* 0x000fc80007ffe0ff */
[----:B------:R-:W-:-:S04]  /*0780*/  @P0 SHF.R.S32.HI R2, RZ, 0x1f, R0 ;  /* 0x0000001fff020819 */ /* 0x000fc80000011400 */
[----:B------:R-:W-:-:S04]  /*0790*/  @P0 LEA.HI R0, R2, R0, RZ, 0x7 ;  /* 0x0000000002000211 */ /* 0x000fc800078f38ff */
[----:B------:R-:W-:-:S04]  /*07a0*/  @P0 SHF.R.S32.HI R4, RZ, 0x7, R0 ;  /* 0x00000007ff040819 */ /* 0x000fc80000011400 */
[----:B------:R-:W-:-:S13]  /*07b0*/  ISETP.GT.AND P0, PT, R4, R157, PT ;  /* 0x0000009d0400720c */ /* 0x000fda0003f04270 */
[----:B------:R-:W-:Y:S05]  /*07c0*/  @!P0 BRA `(.L_x_55) ;  /* 0x000072b000008947 */ /* 0x000fea0003800000 */
[----:B-1----:R-:W-:-:S04]  /*07d0*/  ISETP.NE.U32.AND P4, PT, RZ, c[0x0][0x340], PT ;  /* 0x0000d000ff007a0c */ /* 0x002fc80003f85070 */
[----:B------:R-:W-:-:S13]  /*07e0*/  ISETP.NE.AND.EX P4, PT, RZ, c[0x0][0x344], PT, P4 ;  /* 0x0000d100ff007a0c */ /* 0x000fda0003f85340 */
[----:B------:R-:W-:-:S05]  /*07f0*/  @P4 IMAD.WIDE R2, R18, R13, c[0x0][0x340] ;  /* 0x0000d00012024625 */ /* 0x000fca00078e020d */
[----:B------:R1:W2:Y:S01]  /*0800*/  @P4 LDG.E R16, [R2.64] ;  /* 0x0000000802104981 */ /* 0x0002a2000c1e1900 */
[----:B------:R-:W-:Y:S01]  /*0810*/  SHF.R.S32.HI R6, RZ, 0x1f, R212 ;  /* 0x0000001fff067819 */ /* 0x000fe200000114d4 */
[----:B------:R-:W-:Y:S01]  /*0820*/  IMAD.MOV.U32 R169, RZ, RZ, c[0x0][0x238] ;  /* 0x00008e00ffa97624 */ /* 0x000fe200078e00ff */
[----:B------:R-:W-:Y:S01]  /*0830*/  SHF.R.S32.HI R9, RZ, 0x1f, R18 ;  /* 0x0000001fff097819 */ /* 0x000fe20000011412 */
[----:B------:R-:W-:Y:S01]  /*0840*/  IMAD.MOV.U32 R193, RZ, RZ, 0x7 ;  /* 0x00000007ffc17424 */ /* 0x000fe200078e00ff */
[----:B------:R-:W-:Y:S01]  /*0850*/  LEA.HI R0, R6, R212, RZ, 0x3 ;  /* 0x000000d406007211 */ /* 0x000fe200078f18ff */
[----:B------:R-:W-:Y:S01]  /*0860*/  IMAD.IADD R35, R181, 0x1, R8 ;  /* 0x00000001b5237824 */ /* 0x000fe200078e0208 */
[----:B------:R-:W-:Y:S01]  /*0870*/  IADD3 R91, R4, -0x1, RZ ;  /* 0xffffffff045b7810 */ /* 0x000fe20007ffe0ff */
[----:B------:R-:W-:Y:S01]  /*0880*/  IMAD.MOV.U32 R40, RZ, RZ, c[0x0][0x23c] ;  /* 0x00008f00ff287624 */ /* 0x000fe200078e00ff */
[----:B------:R-:W-:Y:S01]  /*0890*/  SHF.R.S32.HI R96, RZ, 0x3, R0 ;  /* 0x00000003ff607819 */ /* 0x000fe20000011400 */
[----:B------:R-:W-:Y:S01]  /*08a0*/  IMAD.WIDE.U32 R10, R169, 0x40, RZ ;  /* 0x00000040a90a7825 */ /* 0x000fe200078e00ff */
[----:B------:R-:W-:Y:S01]  /*08b0*/  LOP3.LUT R0, R0, 0xfffffff8, RZ, 0xc0, !PT ;  /* 0xfffffff800007812 */ /* 0x000fe200078ec0ff */
[----:B------:R-:W-:Y:S01]  /*08c0*/  ULDC.U8 UR6, c[0x0][0x298] ;  /* 0x0000a60000067ab9 */ /* 0x000fe20000000000 */
[--C-:B------:R-:W-:Y:S01]  /*08d0*/  SHF.R.S32.HI R39, RZ, 0x1f, R96.reuse ;  /* 0x0000001fff277819 */ /* 0x100fe20000011460 */
[----:B------:R-:W-:Y:S01]  /*08e0*/  IMAD.IADD R131, R126, 0x1, -R96 ;  /* 0x000000017e837824 */ /* 0x000fe200078e0a60 */
[----:B------:R-:W-:Y:S01]  /*08f0*/  IADD3 R153, P0, R96, R12, RZ ;  /* 0x0000000c60997210 */ /* 0x000fe20007f1e0ff */
[----:B------:R-:W-:Y:S01]  /*0900*/  IMAD.IADD R28, R212, 0x1, -R0 ;  /* 0x00000001d41c7824 */ /* 0x000fe200078e0a00 */
[----:B------:R-:W-:Y:S01]  /*0910*/  SEL R24, R9, RZ, !P3 ;  /* 0x000000ff09187207 */ /* 0x000fe20005800000 */
[----:B------:R-:W-:Y:S01]  /*0920*/  IMAD R8, R91, -0x80, R131 ;  /* 0xffffff805b087824 */ /* 0x000fe200078e0283 */
[----:B------:R-:W-:Y:S01]  /*0930*/  LEA.HI.X.SX32 R163, R12, R39, 0x1, P0 ;  /* 0x000000270ca37211 */ /* 0x000fe200000f0eff */
[----:B------:R-:W-:Y:S01]  /*0940*/  IMAD.SHL.U32 R32, R28, 0x8, RZ ;  /* 0x000000081c207824 */ /* 0x000fe200078e00ff */
[----:B------:R-:W-:Y:S01]  /*0950*/  SEL R102, R18, RZ, !P3 ;  /* 0x000000ff12667207 */ /* 0x000fe20005800000 */
[----:B------:R-:W-:Y:S01]  /*0960*/  IMAD.SHL.U32 R127, R40, 0x40, RZ ;  /* 0x00000040287f7824 */ /* 0x000fe200078e00ff */
[----:B------:R-:W-:Y:S01]  /*0970*/  SHF.L.U64.HI R200, R169, R193, c[0x0][0x23c] ;  /* 0x00008f00a9c87619 */ /* 0x000fe200000102c1 */
[----:B------:R-:W-:Y:S01]  /*0980*/  IMAD R0, R163, c[0x0][0x238], RZ ;  /* 0x00008e00a3007a24 */ /* 0x000fe200078e02ff */
[----:B------:R-:W-:Y:S01]  /*0990*/  SHF.R.S32.HI R33, RZ, 0x1f, R32 ;  /* 0x0000001fff217819 */ /* 0x000fe20000011420 */
[----:B------:R-:W-:Y:S01]  /*09a0*/  IMAD.MOV.U32 R213, RZ, RZ, c[0x0][0x27c] ;  /* 0x00009f00ffd57624 */ /* 0x000fe200078e00ff */
[----:B------:R-:W-:Y:S01]  /*09b0*/  ISETP.GE.AND P0, PT, R8, 0x1, PT ;  /* 0x000000010800780c */ /* 0x000fe20003f06270 */
[----:B------:R-:W-:Y:S01]  /*09c0*/  IMAD R0, R153, c[0x0][0x23c], R0 ;  /* 0x00008f0099007a24 */ /* 0x000fe200078e0200 */
[----:B------:R-:W-:Y:S01]  /*09d0*/  SHF.L.U32 R208, R169, 0x7, RZ ;  /* 0x00000007a9d07819 */ /* 0x000fe200000006ff */
[----:B-1----:R-:W-:Y:S01]  /*09e0*/  IMAD.WIDE.U32 R2, R153, c[0x0][0x238], R32 ;  /* 0x00008e0099027a25 */ /* 0x002fe200078e0020 */
[----:B------:R-:W-:Y:S01]  /*09f0*/  SHF.R.S32.HI R5, RZ, 0x1f, R91 ;  /* 0x0000001fff057819 */ /* 0x000fe2000001145b */
[----:B------:R-:W-:Y:S01]  /*0a00*/  UMOV UR7, 0x60 ;  /* 0x0000006000077882 */ /* 0x000fe20000000000 */
[C---:B------:R-:W-:Y:S01]  /*0a10*/  ISETP.GE.AND P1, PT, R32.reuse, c[0x0][0x1d4], PT ;  /* 0x0000750020007a0c */ /* 0x040fe20003f26270 */
[----:B------:R-:W-:Y:S01]  /*0a20*/  IMAD.IADD R3, R3, 0x1, R0 ;  /* 0x0000000103037824 */ /* 0x000fe200078e0200 */
[----:B------:R-:W-:Y:S01]  /*0a30*/  IADD3 R94, R32, 0x40, RZ ;  /* 0x00000040205e7810 */ /* 0x000fe20007ffe0ff */
[----:B------:R-:W-:Y:S01]  /*0a40*/  IMAD R0, R214, c[0x0][0x240], RZ ;  /* 0x00009000d6007a24 */ /* 0x000fe200078e02ff */
[----:B------:R-:W-:Y:S01]  /*0a50*/  P2R R147, PR, RZ, 0x2 ;  /* 0x00000002ff937803 */ /* 0x000fe20000000000 */
[----:B------:R-:W-:Y:S01]  /*0a60*/  IMAD.WIDE.U32 R2, R26, c[0x0][0x240], R2 ;  /* 0x000090001a027a25 */ /* 0x000fe200078e0002 */
[----:B------:R-:W-:Y:S01]  /*0a70*/  ISETP.GE.AND P2, PT, R8, 0x21, PT ;  /* 0x000000210800780c */ /* 0x000fe20003f46270 */
[----:B------:R-:W-:Y:S01]  /*0a80*/  ULDC UR5, c[0x0][0x284] ;  /* 0x0000a10000057ab9 */ /* 0x000fe20000000800 */
[----:B------:R-:W-:Y:S01]  /*0a90*/  ISETP.GE.AND P6, PT, R94, c[0x0][0x1d4], PT ;  /* 0x000075005e007a0c */ /* 0x000fe20003fc6270 */
[----:B------:R-:W-:Y:S01]  /*0aa0*/  IMAD R4, R26, c[0x0][0x244], R0 ;  /* 0x000091001a047a24 */ /* 0x000fe200078e0200 */
[----:B------:R-:W-:Y:S01]  /*0ab0*/  SHF.R.S32.HI R37, RZ, 0x1f, R35 ;  /* 0x0000001fff257819 */ /* 0x000fe20000011423 */
[----:B------:R-:W-:Y:S01]  /*0ac0*/  IMAD R0, R200, R91, RZ ;  /* 0x0000005bc8007224 */ /* 0x000fe200078e02ff */
[C---:B------:R-:W-:Y:S01]  /*0ad0*/  IADD3 R168, R96.reuse, 0x20, RZ ;  /* 0x0000002060a87810 */ /* 0x040fe20007ffe0ff */
[----:B------:R-:W-:Y:S01]  /*0ae0*/  IMAD.IADD R3, R3, 0x1, R4 ;  /* 0x0000000103037824 */ /* 0x000fe200078e0204 */
[----:B------:R-:W-:Y:S01]  /*0af0*/  IADD3 R167, R96, 0x40, RZ ;  /* 0x0000004060a77810 */ /* 0x000fe20007ffe0ff */
[----:B------:R-:W-:Y:S01]  /*0b00*/  IMAD R4, R24, c[0x0][0x248], RZ ;  /* 0x0000920018047a24 */ /* 0x000fe200078e02ff */
[----:B------:R-:W-:Y:S01]  /*0b10*/  IADD3 R166, R96, 0x60, RZ ;  /* 0x0000006060a67810 */ /* 0x000fe20007ffe0ff */
[C---:B------:R-:W-:Y:S01]  /*0b20*/  IMAD.WIDE.U32 R136, R102.reuse, c[0x0][0x248], R2 ;  /* 0x0000920066887a25 */ /* 0x040fe200078e0002 */
[----:B------:R-:W-:Y:S01]  /*0b30*/  ULDC UR4, c[0x0][0x294] ;  /* 0x0000a50000047ab9 */ /* 0x000fe20000000800 */
[----:B------:R-:W-:Y:S01]  /*0b40*/  P2R R164, PR, RZ, 0x40 ;  /* 0x00000040ffa47803 */ /* 0x000fe20000000000 */
[----:B------:R-:W-:Y:S01]  /*0b50*/  UIMAD UR5, UR7, UR5, URZ ;  /* 0x00000005070572a4 */ /* 0x000fe2000f8e023f */
[----:B------:R-:W-:Y:S01]  /*0b60*/  IMAD R4, R102, c[0x0][0x24c], R4 ;  /* 0x0000930066047a24 */ /* 0x000fe200078e0204 */
[----:B------:R-:W-:Y:S01]  /*0b70*/  UIMAD UR4, UR7, UR4, URZ ;  /* 0x00000004070472a4 */ /* 0x000fe2000f8e023f */
[----:B------:R-:W-:-:S02]  /*0b80*/  IMAD.MOV.U32 R132, RZ, RZ, R136 ;  /* 0x000000ffff847224 */ /* 0x000fc400078e0088 */
[----:B------:R-:W-:Y:S01]  /*0b90*/  IMAD R5, R5, R208, R0 ;  /* 0x000000d005057224 */ /* 0x000fe200078e0200 */
[----:B------:R-:W-:Y:S01]  /*0ba0*/  IADD3 R133, R137, R4, RZ ;  /* 0x0000000489857210 */ /* 0x000fe20007ffe0ff */
[----:B------:R-:W-:Y:S01]  /*0bb0*/  IMAD.SHL.U32 R2, R96, 0x40, RZ ;  /* 0x0000004060027824 */ /* 0x000fe200078e00ff */
[----:B------:R-:W-:Y:S01]  /*0bc0*/  LEA.HI R0, R6, R212, RZ, 0x6 ;  /* 0x000000d406007211 */ /* 0x000fe200078f30ff */
[----:B------:R-:W-:Y:S02]  /*0bd0*/  IMAD R4, R37, c[0x0][0x1e0], RZ ;  /* 0x0000780025047a24 */ /* 0x000fe400078e02ff */
[----:B------:R-:W-:Y:S01]  /*0be0*/  IMAD.WIDE.U32 R20, R91, R208, R132 ;  /* 0x000000d05b147225 */ /* 0x000fe200078e0084 */
[----:B------:R-:W-:-:S03]  /*0bf0*/  LOP3.LUT R19, R2, 0x1c0, RZ, 0xc0, !PT ;  /* 0x000001c002137812 */ /* 0x000fc600078ec0ff */
[----:B------:R-:W-:Y:S01]  /*0c00*/  IMAD.SHL.U32 R0, R0, 0x8, RZ ;  /* 0x0000000800007824 */ /* 0x000fe200078e00ff */
[----:B------:R-:W-:Y:S01]  /*0c10*/  @P0 LEA R2, P1, R20, c[0x0][0x220], 0x1 ;  /* 0x0000880014020a11 */ /* 0x000fe200078208ff */
[----:B------:R-:W-:Y:S01]  /*0c20*/  IMAD.IADD R15, R21, 0x1, R5 ;  /* 0x00000001150f7824 */ /* 0x000fe200078e0205 */
[----:B------:R-:W-:Y:S01]  /*0c30*/  LOP3.LUT R74, R19, 0x38, R32, 0xf8, !PT ;  /* 0x00000038134a7812 */ /* 0x000fe200078ef820 */
[C---:B------:R-:W-:Y:S01]  /*0c40*/  IMAD.WIDE.U32 R6, R35.reuse, c[0x0][0x1e0], RZ ;  /* 0x0000780023067a25 */ /* 0x040fe200078e00ff */
[----:B------:R-:W-:Y:S02]  /*0c50*/  LOP3.LUT R27, R0, 0xfffffe00, RZ, 0xc0, !PT ;  /* 0xfffffe00001b7812 */ /* 0x000fe400078ec0ff */
[----:B------:R-:W-:Y:S01]  /*0c60*/  SHF.R.U32.HI R36, RZ, 0x3, R19 ;  /* 0x00000003ff247819 */ /* 0x000fe20000011613 */
[----:B------:R-:W-:Y:S01]  /*0c70*/  IMAD R4, R35, c[0x0][0x1e4], R4 ;  /* 0x0000790023047a24 */ /* 0x000fe200078e0204 */
[----:B------:R-:W-:Y:S01]  /*0c80*/  @P0 LEA.HI.X R3, R20, c[0x0][0x224], R15, 0x1, P1 ;  /* 0x0000890014030a11 */ /* 0x000fe200008f0c0f */
[----:B------:R-:W-:Y:S01]  /*0c90*/  IMAD.IADD R127, R11, 0x1, R127 ;  /* 0x000000010b7f7824 */ /* 0x000fe200078e027f */
[----:B------:R-:W-:Y:S01]  /*0ca0*/  ISETP.NE.AND P1, PT, R147, RZ, PT ;  /* 0x000000ff9300720c */ /* 0x000fe20003f25270 */
[----:B------:R-:W-:Y:S01]  /*0cb0*/  IMAD.SHL.U32 R28, R28, 0x4, RZ ;  /* 0x000000041c1c7824 */ /* 0x000fe200078e00ff */
[----:B------:R-:W-:Y:S01]  /*0cc0*/  LOP3.LUT R74, R27, R74, R36, 0xf6, !PT ;  /* 0x0000004a1b4a7212 */ /* 0x000fe200078ef624 */
[----:B------:R-:W-:Y:S01]  /*0cd0*/  IMAD R14, R39, c[0x0][0x280], RZ ;  /* 0x0000a000270e7a24 */ /* 0x000fe200078e02ff */
[C---:B------:R-:W-:Y:S01]  /*0ce0*/  @P2 LEA R0, P3, R169.reuse, R20, 0x5 ;  /* 0x00000014a9002211 */ /* 0x040fe200078628ff */
[----:B------:R-:W-:Y:S01]  /*0cf0*/  IMAD R21, R214, c[0x0][0x210], RZ ;  /* 0x00008400d6157a24 */ /* 0x000fe200078e02ff */
[----:B------:R-:W-:Y:S01]  /*0d00*/  SHF.R.S32.HI R29, RZ, 0x1f, R28 ;  /* 0x0000001fff1d7819 */ /* 0x000fe2000001141c */
[----:B------:R-:W-:Y:S01]  /*0d10*/  IMAD.SHL.U32 R74, R74, 0x2, RZ ;  /* 0x000000024a4a7824 */ /* 0x000fe200078e00ff */
[----:B------:R-:W-:Y:S01]  /*0d20*/  @P2 LEA.HI.X R5, R169, R15, R40, 0x5, P3 ;  /* 0x0000000fa9052211 */ /* 0x000fe200018f2c28 */
[----:B------:R-:W-:-:S02]  /*0d30*/  IMAD R14, R96, c[0x0][0x284], R14 ;  /* 0x0000a100600e7a24 */ /* 0x000fc400078e020e */
[----:B------:R-:W-:Y:S02]  /*0d40*/  IMAD R21, R26, c[0x0][0x214], R21 ;  /* 0x000085001a157a24 */ /* 0x000fe400078e0215 */
[----:B------:R-:W-:Y:S01]  /*0d50*/  @!PT LDS RZ, [RZ] ;  /* 0x00000000fffff984 */ /* 0x000fe20000000800 */
[----:B------:R-:W-:Y:S01]  /*0d60*/  @!PT LDS RZ, [RZ] ;  /* 0x00000000fffff984 */ /* 0x000fe20000000800 */
[----:B------:R-:W-:Y:S01]  /*0d70*/  @!PT LDS RZ, [RZ] ;  /* 0x00000000fffff984 */ /* 0x000fe20000000800 */
[----:B------:R1:W-:Y:S01]  /*0d80*/  @P0 LDGSTS.E.BYPASS.LTC128B.128 [R74+0x8100], [R2.64], !P1 ;  /* 0x08100000024a0fae */ /* 0x0003e2000c901d48 */
[----:B------:R-:W-:Y:S01]  /*0d90*/  ISETP.GE.AND P1, PT, R8, 0x41, PT ;  /* 0x000000410800780c */ /* 0x000fe20003f26270 */
[----:B------:R-:W-:Y:S02]  /*0da0*/  IMAD.WIDE.U32 R12, R96, c[0x0][0x280], R28 ;  /* 0x0000a000600c7a25 */ /* 0x000fe400078e001c */
[----:B------:R1:W-:Y:S02]  /*0db0*/  @P0 LDGSTS.E.BYPASS.LTC128B.128 [R74+0xc100], [R2.64+0x80], !P6 ;  /* 0x0c100080024a0fae */ /* 0x0003e4000f101d48 */
[----:B------:R-:W-:Y:S02]  /*0dc0*/  IMAD.MOV.U32 R110, RZ, RZ, R12 ;  /* 0x000000ffff6e7224 */ /* 0x000fe400078e000c */
[----:B------:R-:W-:-:S02]  /*0dd0*/  IMAD.IADD R111, R13, 0x1, R14 ;  /* 0x000000010d6f7824 */ /* 0x000fc400078e020e */
[----:B------:R-:W-:Y:S02]  /*0de0*/  IMAD.MOV.U32 R175, RZ, RZ, 0x6 ;  /* 0x00000006ffaf7424 */ /* 0x000fe400078e00ff */
[----:B------:R-:W-:Y:S02]  /*0df0*/  IMAD.MOV.U32 R177, RZ, RZ, 0x5 ;  /* 0x00000005ffb17424 */ /* 0x000fe400078e00ff */
[----:B------:R-:W-:Y:S02]  /*0e00*/  IMAD.SHL.U32 R173, R169, 0x40, RZ ;  /* 0x00000040a9ad7824 */ /* 0x000fe400078e00ff */
[----:B------:R-:W-:-:S04]  /*0e10*/  IMAD.WIDE.U32 R178, R96, c[0x0][0x1e0], RZ ;  /* 0x0000780060b27a25 */ /* 0x000fc800078e00ff */
[----:B------:R-:W-:Y:S02]  /*0e20*/  IMAD.MOV.U32 R190, RZ, RZ, c[0x0][0x1e4] ;  /* 0x00007900ffbe7624 */ /* 0x000fe400078e00ff */
[----:B------:R-:W-:-:S04]  /*0e30*/  IMAD.WIDE.U32 R188, R168, c[0x0][0x1e0], RZ ;  /* 0x00007800a8bc7a25 */ /* 0x000fc800078e00ff */
[----:B------:R-:W-:Y:S02]  /*0e40*/  IMAD R190, R190, 0x60, RZ ;  /* 0x00000060bebe7824 */ /* 0x000fe400078e02ff */
[----:B------:R-:W-:Y:S01]  /*0e50*/  IMAD.WIDE.U32 R186, R167, c[0x0][0x1e0], RZ ;  /* 0x00007800a7ba7a25 */ /* 0x000fe200078e00ff */
[----:B-1----:R-:W-:-:S03]  /*0e60*/  MOV R2, R6 ;  /* 0x0000000600027202 */ /* 0x002fc60000000f00 */
[----:B------:R-:W-:Y:S01]  /*0e70*/  IMAD.IADD R3, R7, 0x1, R4 ;  /* 0x0000000107037824 */ /* 0x000fe200078e0204 */
[----:B------:R-:W-:Y:S01]  /*0e80*/  @P2 LEA R4, P0, R0, c[0x0][0x220], 0x1 ;  /* 0x0000880000042a11 */ /* 0x000fe200078008ff */
[----:B------:R-:W-:Y:S01]  /*0e90*/  IMAD.WIDE.U32 R184, R166, c[0x0][0x1e0], RZ ;  /* 0x00007800a6b87a25 */ /* 0x000fe200078e00ff */
[----:B------:R-:W-:Y:S02]  /*0ea0*/  @P1 IADD3 R6, P3, R20, R10, RZ ;  /* 0x0000000a14061210 */ /* 0x000fe40007f7e0ff */
[----:B------:R-:W-:Y:S01]  /*0eb0*/  @P2 LEA.HI.X R5, R0, c[0x0][0x224], R5, 0x1, P0 ;  /* 0x0000890000052a11 */ /* 0x000fe200000f0c05 */
[----:B------:R-:W-:Y:S01]  /*0ec0*/  IMAD.SHL.U32 R0, R213, 0x2, RZ ;  /* 0x00000002d5007824 */ /* 0x000fe200078e00ff */
[----:B------:R-:W-:Y:S01]  /*0ed0*/  ISETP.GE.AND P0, PT, R32, c[0x0][0x27c], PT ;  /* 0x00009f0020007a0c */ /* 0x000fe20003f06270 */
[----:B------:R-:W-:-:S04]  /*0ee0*/  IMAD.WIDE.U32 R2, R26, c[0x0][0x1e8], R2 ;  /* 0x00007a001a027a25 */ /* 0x000fc800078e0002 */
[----:B------:R-:W-:Y:S02]  /*0ef0*/  IMAD.MOV.U32 R92, RZ, RZ, R2 ;  /* 0x000000ffff5c7224 */ /* 0x000fe400078e0002 */
[----:B-----5:R-:W-:-:S06]  /*0f00*/  IMAD.WIDE.U32 R110, R165, c[0x0][0x280], R110 ;  /* 0x0000a000a56e7a25 */ /* 0x020fcc00078e006e */
[----:B------:R-:W-:Y:S02]  /*0f10*/  @P0 IADD3 R0, -R0, c[0x0][0x1d4], RZ ;  /* 0x0000750000000a10 */ /* 0x000fe40007ffe1ff */
[----:B--2---:R-:W-:Y:S01]  /*0f20*/  @P4 SHF.R.S32.HI R17, RZ, 0x1f, R16 ;  /* 0x0000001fff114819 */ /* 0x004fe20000011410 */
[----:B------:R-:W-:Y:S02]  /*0f30*/  @!P4 IMAD.MOV.U32 R16, RZ, RZ, R18 ;  /* 0x000000ffff10c224 */ /* 0x000fe400078e0012 */
[----:B------:R-:W-:Y:S01]  /*0f40*/  @!P4 IMAD.MOV.U32 R17, RZ, RZ, R9 ;  /* 0x000000ffff11c224 */ /* 0x000fe200078e0009 */
[----:B------:R-:W-:-:S13]  /*0f50*/  ISETP.NE.AND P4, PT, R147, RZ, PT ;  /* 0x000000ff9300720c */ /* 0x000fda0003f85270 */
[----:B------:R1:W-:Y:S04]  /*0f60*/  @P2 LDGSTS.E.BYPASS.LTC128B.128 [R74+0x9100], [R4.64], !P4 ;  /* 0x09100000044a2fae */ /* 0x0003e8000e101d48 */
[----:B------:R1:W-:Y:S01]  /*0f70*/  @P2 LDGSTS.E.BYPASS.LTC128B.128 [R74+0xd100], [R4.64+0x80], !P6 ;  /* 0x0d100080044a2fae */ /* 0x0003e2000f101d48 */
[----:B------:R-:W-:Y:S02]  /*0f80*/  ISETP.GE.AND P2, PT, R213, 0x1, PT ;  /* 0x00000001d500780c */ /* 0x000fe40003f46270 */
[----:B------:R-:W-:Y:S02]  /*0f90*/  @P1 LEA R22, P2, R6, c[0x0][0x220], 0x1 ;  /* 0x0000880006161a11 */ /* 0x000fe400078408ff */
[----:B-1----:R-:W-:Y:S01]  /*0fa0*/  @P1 IADD3.X R4, R127, R15, RZ, P3, !PT ;  /* 0x0000000f7f041210 */ /* 0x002fe20001ffe4ff */
[----:B------:R-:W-:-:S03]  /*0fb0*/  IMAD R5, R214, c[0x0][0x1e8], RZ ;  /* 0x00007a00d6057a24 */ /* 0x000fc600078e02ff */
[----:B------:R-:W-:Y:S01]  /*0fc0*/  @P1 LEA.HI.X R23, R6, c[0x0][0x224], R4, 0x1, P2 ;  /* 0x0000890006171a11 */ /* 0x000fe200010f0c04 */
[----:B------:R-:W-:Y:S01]  /*0fd0*/  IMAD R5, R26, c[0x0][0x1ec], R5 ;  /* 0x00007b001a057a24 */ /* 0x000fe200078e0205 */
[----:B------:R-:W-:Y:S01]  /*0fe0*/  SEL R4, RZ, c[0x0][0x27c], !P0 ;  /* 0x00009f00ff047a07 */ /* 0x000fe20004000000 */
[----:B------:R-:W-:Y:S01]  /*0ff0*/  IMAD.WIDE.U32 R6, R96, c[0x0][0x290], R32 ;  /* 0x0000a40060067a25 */ /* 0x000fe200078e0020 */
[----:B------:R-:W-:Y:S01]  /*1000*/  IADD3 R130, P2, R10, 0x80, RZ ;  /* 0x000000800a827810 */ /* 0x000fe20007f5e0ff */
[----:B------:R1:W-:Y:S01]  /*1010*/  @P1 LDGSTS.E.BYPASS.LTC128B.128 [R74+0xa100], [R22.64], !P4 ;  /* 0x0a100000164a1fae */ /* 0x0003e2000e101d48 */
[----:B------:R-:W-:Y:S01]  /*1020*/  ISETP.GT.AND P0, PT, R8, 0x60, PT ;  /* 0x000000600800780c */ /* 0x000fe20003f04270 */
[----:B------:R-:W-:Y:S01]  /*1030*/  IMAD.IADD R93, R3, 0x1, R5 ;  /* 0x00000001035d7824 */ /* 0x000fe200078e0205 */
[----:B------:R-:W-:Y:S01]  /*1040*/  SHF.R.S32.HI R3, RZ, 0x1f, R0 ;  /* 0x0000001fff037819 */ /* 0x000fe20000011400 */
[----:B------:R-:W-:Y:S01]  /*1050*/  IMAD.IADD R4, R32, 0x1, R4 ;  /* 0x0000000120047824 */ /* 0x000fe200078e0204 */
[----:B------:R1:W-:Y:S01]  /*1060*/  @P1 LDGSTS.E.BYPASS.LTC128B.128 [R74+0xe100], [R22.64+0x80], !P6 ;  /* 0x0e100080164a1fae */ /* 0x0003e2000f101d48 */
[----:B------:R-:W-:Y:S01]  /*1070*/  IMAD R5, R214, c[0x0][0x260], RZ ;  /* 0x00009800d6057a24 */ /* 0x000fe200078e02ff */
[----:B------:R-:W-:Y:S01]  /*1080*/  LEA.HI R34, R3, R0, RZ, 0x4 ;  /* 0x0000000003227211 */ /* 0x000fe200078f20ff */
[----:B------:R-:W-:Y:S01]  /*1090*/  IMAD.WIDE.U32 R2, R26, c[0x0][0x260], R32 ;  /* 0x000098001a027a25 */ /* 0x000fe200078e0020 */
[----:B------:R-:W-:-:S03]  /*10a0*/  SHF.R.S32.HI R0, RZ, 0x1f, R4 ;  /* 0x0000001fff007819 */ /* 0x000fc60000011404 */
[----:B------:R-:W-:Y:S01]  /*10b0*/  IMAD R5, R26, c[0x0][0x264], R5 ;  /* 0x000099001a057a24 */ /* 0x000fe200078e0205 */
[-C--:B------:R-:W-:Y:S01]  /*10c0*/  LEA.HI R18, R0, R4.reuse, RZ, 0x3 ;  /* 0x0000000400127211 */ /* 0x080fe200078f18ff */
[----:B------:R-:W-:Y:S01]  /*10d0*/  IMAD.WIDE.U32 R10, R96, c[0x0][0x290], R28 ;  /* 0x0000a400600a7a25 */ /* 0x000fe200078e001c */
[----:B------:R-:W-:Y:S02]  /*10e0*/  LEA.HI R25, R0, R4, RZ, 0x6 ;  /* 0x0000000400197211 */ /* 0x000fe400078f30ff */
[----:B------:R-:W-:Y:S01]  /*10f0*/  IADD3 R3, R3, R5, RZ ;  /* 0x0000000503037210 */ /* 0x000fe20007ffe0ff */
[----:B------:R-:W-:Y:S01]  /*1100*/  IMAD R0, R39, c[0x0][0x290], RZ ;  /* 0x0000a40027007a24 */ /* 0x000fe200078e02ff */
[----:B------:R-:W-:Y:S01]  /*1110*/  LOP3.LUT R115, R18, 0xfffffff8, RZ, 0xc0, !PT ;  /* 0xfffffff812737812 */ /* 0x000fe200078ec0ff */
[----:B------:R-:W-:-:S03]  /*1120*/  IMAD.WIDE.U32 R8, R96, c[0x0][0x280], R32 ;  /* 0x0000a00060087a25 */ /* 0x000fc600078e0020 */
[----:B------:R-:W-:Y:S01]  /*1130*/  SHF.R.S32.HI R121, RZ, 0x1f, R115 ;  /* 0x0000001fff797819 */ /* 0x000fe20000011473 */
[----:B------:R-:W-:Y:S02]  /*1140*/  IMAD R0, R96, c[0x0][0x294], R0 ;  /* 0x0000a50060007a24 */ /* 0x000fe400078e0200 */
[----:B------:R-:W-:Y:S01]  /*1150*/  IMAD.MOV.U32 R106, RZ, RZ, R8 ;  /* 0x000000ffff6a7224 */ /* 0x000fe200078e0008 */
[----:B------:R-:W-:Y:S01]  /*1160*/  SHF.R.S32.HI R8, RZ, 0x1f, R168 ;  /* 0x0000001fff087819 */ /* 0x000fe200000114a8 */
[----:B------:R-:W-:Y:S02]  /*1170*/  IMAD.IADD R109, R11, 0x1, R0 ;  /* 0x000000010b6d7824 */ /* 0x000fe400078e0200 */
[----:B------:R-:W-:Y:S01]  /*1180*/  IMAD.IADD R105, R0, 0x1, R7 ;  /* 0x0000000100697824 */ /* 0x000fe200078e0207 */
[----:B------:R-:W-:Y:S01]  /*1190*/  LEA.HI R8, R8, R168, RZ, 0x3 ;  /* 0x000000a808087211 */ /* 0x000fe200078f18ff */
[----:B------:R-:W-:Y:S02]  /*11a0*/  IMAD R0, R24, c[0x0][0x268], RZ ;  /* 0x00009a0018007a24 */ /* 0x000fe400078e02ff */
[----:B------:R-:W-:-:S04]  /*11b0*/  IMAD.WIDE.U32 R4, R26, c[0x0][0x210], R32 ;  /* 0x000084001a047a25 */ /* 0x000fc800078e0020 */
[C---:B------:R-:W-:Y:S01]  /*11c0*/  IMAD R112, R102.reuse, c[0x0][0x26c], R0 ;  /* 0x00009b0066707a24 */ /* 0x040fe200078e0200 */
[----:B------:R-:W-:Y:S01]  /*11d0*/  SHF.R.S32.HI R0, RZ, 0x1f, R166 ;  /* 0x0000001fff007819 */ /* 0x000fe200000114a6 */
[----:B------:R-:W-:Y:S01]  /*11e0*/  IMAD.WIDE.U32 R102, R102, c[0x0][0x268], R2 ;  /* 0x00009a0066667a25 */ /* 0x000fe200078e0002 */
[----:B------:R-:W-:Y:S02]  /*11f0*/  SHF.R.S32.HI R3, RZ, 0x1f, R167 ;  /* 0x0000001fff037819 */ /* 0x000fe400000114a7 */
[----:B------:R-:W-:Y:S01]  /*1200*/  LEA.HI R0, R0, R166, RZ, 0x3 ;  /* 0x000000a600007211 */ /* 0x000fe200078f18ff */
[----:B------:R-:W-:Y:S01]  /*1210*/  IMAD.IADD R107, R14, 0x1, R9 ;  /* 0x000000010e6b7824 */ /* 0x000fe200078e0209 */
[----:B------:R-:W-:Y:S01]  /*1220*/  LEA.HI R3, R3, R167, RZ, 0x3 ;  /* 0x000000a703037211 */ /* 0x000fe200078f18ff */
[----:B------:R-:W-:Y:S01]  /*1230*/  IMAD.MOV.U32 R104, RZ, RZ, R6 ;  /* 0x000000ffff687224 */ /* 0x000fe200078e0006 */
[----:B------:R-:W-:Y:S01]  /*1240*/  IADD3 R7, R5, R21, RZ ;  /* 0x0000001505077210 */ /* 0x000fe20007ffe0ff */
[----:B------:R-:W-:Y:S01]  /*1250*/  IMAD.SHL.U32 R9, R8, 0x40, RZ ;  /* 0x0000004008097824 */ /* 0x000fe200078e00ff */
[----:B------:R-:W-:Y:S01]  /*1260*/  SHF.L.U32 R5, R167, 0x6, RZ ;  /* 0x00000006a7057819 */ /* 0x000fe200000006ff */
[----:B------:R-:W-:-:S02]  /*1270*/  IMAD.MOV.U32 R6, RZ, RZ, R4 ;  /* 0x000000ffff067224 */ /* 0x000fc400078e0004 */
[----:B------:R-:W-:Y:S01]  /*1280*/  IMAD.SHL.U32 R2, R168, 0x40, RZ ;  /* 0x00000040a8027824 */ /* 0x000fe200078e00ff */
[----:B------:R-:W-:Y:S01]  /*1290*/  LOP3.LUT R5, R5, 0x1c0, RZ, 0xc0, !PT ;  /* 0x000001c005057812 */ /* 0x000fe200078ec0ff */
[----:B------:R-:W-:Y:S01]  /*12a0*/  IMAD.SHL.U32 R8, R3, 0x40, RZ ;  /* 0x0000004003087824 */ /* 0x000fe200078e00ff */
[----:B------:R-:W-:Y:S01]  /*12b0*/  SHF.R.S32.HI R3, RZ, 0x4, R34 ;  /* 0x00000004ff037819 */ /* 0x000fe20000011422 */
[----:B------:R-:W-:Y:S01]  /*12c0*/  IMAD.SHL.U32 R4, R166, 0x40, RZ ;  /* 0x00000040a6047824 */ /* 0x000fe200078e00ff */
[----:B------:R-:W-:Y:S01]  /*12d0*/  LOP3.LUT R2, R2, 0x1c0, RZ, 0xc0, !PT ;  /* 0x000001c002027812 */ /* 0x000fe200078ec0ff */
[----:B------:R-:W-:Y:S01]  /*12e0*/  IMAD.SHL.U32 R0, R0, 0x40, RZ ;  /* 0x0000004000007824 */ /* 0x000fe200078e00ff */
[----:B------:R-:W-:Y:S01]  /*12f0*/  LEA.HI.SX32 R3, R18, R3, 0x1d ;  /* 0x0000000312037211 */ /* 0x000fe200078feaff */
[----:B------:R-:W-:Y:S01]  /*1300*/  IMAD.MOV.U32 R108, RZ, RZ, R10 ;  /* 0x000000ffff6c7224 */ /* 0x000fe200078e000a */
[----:B------:R-:W-:Y:S01]  /*1310*/  LOP3.LUT R4, R4, 0x1c0, RZ, 0xc0, !PT ;  /* 0x000001c004047812 */ /* 0x000fe200078ec0ff */
[----:B------:R-:W-:Y:S01]  /*1320*/  IMAD.WIDE.U32 R106, R165, c[0x0][0x280], R106 ;  /* 0x0000a000a56a7a25 */ /* 0x000fe200078e006a */
[----:B------:R-:W-:-:S02]  /*1330*/  LOP3.LUT R10, R0, 0xfffffe00, RZ, 0xc0, !PT ;  /* 0xfffffe00000a7812 */ /* 0x000fc400078ec0ff */
[----:B------:R-:W-:Y:S01]  /*1340*/  LOP3.LUT R12, R9, 0xfffffe00, RZ, 0xc0, !PT ;  /* 0xfffffe00090c7812 */ /* 0x000fe200078ec0ff */
[----:B------:R-:W-:Y:S01]  /*1350*/  IMAD.SHL.U32 R0, R25, 0x80, RZ ;  /* 0x0000008019007824 */ /* 0x000fe200078e00ff */
[----:B------:R-:W-:Y:S01]  /*1360*/  LOP3.LUT R11, R8, 0xfffffe00, RZ, 0xc0, !PT ;  /* 0xfffffe00080b7812 */ /* 0x000fe200078ec0ff */
[----:B------:R-:W-:Y:S01]  /*1370*/  IMAD.WIDE.U32 R108, R165, c[0x0][0x290], R108 ;  /* 0x0000a400a56c7a25 */ /* 0x000fe200078e006c */
[----:B------:R-:W-:Y:S02]  /*1380*/  SHF.R.U32.HI R26, RZ, 0x3, R2 ;  /* 0x00000003ff1a7819 */ /* 0x000fe40000011602 */
[----:B------:R-:W-:Y:S01]  /*1390*/  LOP3.LUT R9, R19, 0x38, R18, 0xf8, !PT ;  /* 0x0000003813097812 */ /* 0x000fe200078ef812 */
[----:B------:R-:W-:Y:S01]  /*13a0*/  IMAD.WIDE.U32 R104, R165, c[0x0][0x290], R104 ;  /* 0x0000a400a5687a25 */ /* 0x000fe200078e0068 */
[----:B------:R-:W-:Y:S02]  /*13b0*/  LOP3.LUT R13, R2, 0x38, R18, 0xf8, !PT ;  /* 0x00000038020d7812 */ /* 0x000fe400078ef812 */
[----:B------:R-:W-:Y:S01]  /*13c0*/  SHF.R.S32.HI R8, RZ, 0x1f, R3 ;  /* 0x0000001fff087819 */ /* 0x000fe20000011403 */
[----:B------:R-:W-:Y:S01]  /*13d0*/  IMAD.X R127, RZ, RZ, R127, P2 ;  /* 0x000000ffff7f7224 */ /* 0x000fe200010e067f */
[----:B------:R-:W-:Y:S01]  /*13e0*/  SHF.R.U32.HI R30, RZ, 0x3, R5 ;  /* 0x00000003ff1e7819 */ /* 0x000fe20000011605 */
[----:B------:R-:W-:Y:S01]  /*13f0*/  IMAD.IADD R112, R103, 0x1, R112 ;  /* 0x0000000167707824 */ /* 0x000fe200078e0270 */
[----:B------:R-:W-:-:S02]  /*1400*/  SHF.R.U32.HI R31, RZ, 0x3, R4 ;  /* 0x00000003ff1f7819 */ /* 0x000fc40000011604 */
[--C-:B------:R-:W-:Y:S02]  /*1410*/  LOP3.LUT R14, R5, 0x38, R18.reuse, 0xf8, !PT ;  /* 0x00000038050e7812 */ /* 0x100fe400078ef812 */
[----:B------:R-:W-:Y:S02]  /*1420*/  LOP3.LUT R24, R4, 0x38, R18, 0xf8, !PT ;  /* 0x0000003804187812 */ /* 0x000fe400078ef812 */
[----:B------:R-:W-:Y:S02]  /*1430*/  SHF.L.U32 R97, R3, 0x3, RZ ;  /* 0x0000000303617819 */ /* 0x000fe400000006ff */
[----:B------:R-:W-:Y:S02]  /*1440*/  LOP3.LUT R0, R0, 0xffffe000, RZ, 0xc0, !PT ;  /* 0xffffe00000007812 */ /* 0x000fe400078ec0ff */
[----:B------:R-:W-:Y:S02]  /*1450*/  LOP3.LUT R21, R9, R36, RZ, 0x3c, !PT ;  /* 0x0000002409157212 */ /* 0x000fe400078e3cff */
[----:B------:R-:W-:-:S02]  /*1460*/  LEA.HI R25, R8, R3, RZ, 0x3 ;  /* 0x0000000308197211 */ /* 0x000fc400078f18ff */
[----:B------:R-:W-:Y:S02]  /*1470*/  LOP3.LUT R13, R13, R26, RZ, 0x3c, !PT ;  /* 0x0000001a0d0d7212 */ /* 0x000fe400078e3cff */
[----:B------:R-:W-:Y:S01]  /*1480*/  LOP3.LUT R9, R14, R30, RZ, 0x3c, !PT ;  /* 0x0000001e0e097212 */ /* 0x000fe200078e3cff */
[----:B------:R-:W-:Y:S01]  /*1490*/  @P0 IMAD.MOV.U32 R14, RZ, RZ, R20 ;  /* 0x000000ffff0e0224 */ /* 0x000fe200078e0014 */
[----:B------:R-:W-:Y:S02]  /*14a0*/  LOP3.LUT R8, R24, R31, RZ, 0x3c, !PT ;  /* 0x0000001f18087212 */ /* 0x000fe400078e3cff */
[--C-:B------:R-:W-:Y:S02]  /*14b0*/  LOP3.LUT R3, R19, 0x38, R97.reuse, 0xf8, !PT ;  /* 0x0000003813037812 */ /* 0x100fe400078ef861 */
[----:B------:R-:W-:Y:S02]  /*14c0*/  LOP3.LUT R2, R2, 0x38, R97, 0xf8, !PT ;  /* 0x0000003802027812 */ /* 0x000fe400078ef861 */
[----:B------:R-:W-:-:S02]  /*14d0*/  IADD3 R38, R21, R0, R27 ;  /* 0x0000000015267210 */ /* 0x000fc40007ffe01b */
[-C--:B------:R-:W-:Y:S02]  /*14e0*/  IADD3 R34, R13, R0.reuse, R12 ;  /* 0x000000000d227210 */ /* 0x080fe40007ffe00c */
[----:B------:R-:W-:Y:S01]  /*14f0*/  IADD3 R21, R8, R0, R10 ;  /* 0x0000000008157210 */ /* 0x000fe20007ffe00a */
[----:B------:R-:W-:Y:S01]  /*1500*/  @P0 IMAD R8, R40, 0x60, RZ ;  /* 0x0000006028080824 */ /* 0x000fe200078e02ff */
[----:B------:R-:W-:Y:S01]  /*1510*/  LOP3.LUT R19, R3, R36, RZ, 0x3c, !PT ;  /* 0x0000002403137212 */ /* 0x000fe200078e3cff */
[----:B------:R-:W-:Y:S01]  /*1520*/  IMAD.SHL.U32 R152, R38, 0x2, RZ ;  /* 0x0000000226987824 */ /* 0x000fe200078e00ff */
[----:B------:R-:W-:Y:S01]  /*1530*/  LOP3.LUT R13, R2, R26, RZ, 0x3c, !PT ;  /* 0x0000001a020d7212 */ /* 0x000fe200078e3cff */
[----:B------:R-:W-:Y:S01]  /*1540*/  @P0 IMAD.WIDE.U32 R2, R169, 0x60, R14 ;  /* 0x00000060a9020825 */ /* 0x000fe200078e000e */
[----:B------:R-:W-:Y:S02]  /*1550*/  IADD3 R24, R9, R0, R11 ;  /* 0x0000000009187210 */ /* 0x000fe40007ffe00b */
[--C-:B------:R-:W-:Y:S01]  /*1560*/  LOP3.LUT R9, R5, 0x38, R97.reuse, 0xf8, !PT ;  /* 0x0000003805097812 */ /* 0x100fe200078ef861 */
[----:B------:R-:W-:Y:S01]  /*1570*/  @P0 IMAD.IADD R8, R3, 0x1, R8 ;  /* 0x0000000103080824 */ /* 0x000fe200078e0208 */
[----:B------:R-:W-:Y:S01]  /*1580*/  LOP3.LUT R5, R4, 0x38, R97, 0xf8, !PT ;  /* 0x0000003804057812 */ /* 0x000fe200078ef861 */
[----:B------:R-:W-:Y:S01]  /*1590*/  IMAD.SHL.U32 R0, R25, 0x400, RZ ;  /* 0x0000040019007824 */ /* 0x000fe200078e00ff */
[----:B------:R-:W-:Y:S01]  /*15a0*/  @P0 LEA R4, P1, R2, c[0x0][0x220], 0x1 ;  /* 0x0000880002040a11 */ /* 0x000fe200078208ff */
[----:B------:R-:W-:Y:S01]  /*15b0*/  IMAD.SHL.U32 R151, R34, 0x2, RZ ;  /* 0x0000000222977824 */ /* 0x000fe200078e00ff */
[----:B------:R-:W-:Y:S01]  /*15c0*/  LOP3.LUT R3, R5, R31, RZ, 0x3c, !PT ;  /* 0x0000001f05037212 */ /* 0x000fe200078e3cff */
[----:B------:R-:W-:Y:S01]  /*15d0*/  IMAD.SHL.U32 R150, R24, 0x2, RZ ;  /* 0x0000000218967824 */ /* 0x000fe200078e00ff */
[----:B------:R-:W-:Y:S01]  /*15e0*/  @P0 LEA.HI.X R5, R2, c[0x0][0x224], R8, 0x1, P1 ;  /* 0x0000890002050a11 */ /* 0x000fe200008f0c08 */
[----:B------:R-:W-:Y:S01]  /*15f0*/  IMAD.SHL.U32 R149, R21, 0x2, RZ ;  /* 0x0000000215957824 */ /* 0x000fe200078e00ff */
[----:B------:R-:W-:-:S02]  /*1600*/  LOP3.LUT R0, R0, 0xffffe000, RZ, 0xc0, !PT ;  /* 0xffffe00000007812 */ /* 0x000fc400078ec0ff */
[----:B------:R-:W-:Y:S01]  /*1610*/  LOP3.LUT R9, R9, R30, RZ, 0x3c, !PT ;  /* 0x0000001e09097212 */ /* 0x000fe200078e3cff */
[----:B------:R2:W-:Y:S01]  /*1620*/  @P0 LDGSTS.E.BYPASS.LTC128B.128 [R74+0xb100], [R4.64], !P4 ;  /* 0x0b100000044a0fae */ /* 0x0005e2000e101d48 */
[----:B------:R-:W-:Y:S02]  /*1630*/  SEL R2, R17, RZ, !P5 ;  /* 0x000000ff11027207 */ /* 0x000fe40006800000 */
[-C--:B------:R-:W-:Y:S01]  /*1640*/  IADD3 R19, R19, R0.reuse, R27 ;  /* 0x0000000013137210 */ /* 0x080fe20007ffe01b */
[----:B------:R2:W-:Y:S01]  /*1650*/  @P0 LDGSTS.E.BYPASS.LTC128B.128 [R74+0xf100], [R4.64+0x80], !P6 ;  /* 0x0f100080044a0fae */ /* 0x0005e2000f101d48 */
[-C--:B------:R-:W-:Y:S02]  /*1660*/  IADD3 R13, R13, R0.reuse, R12 ;  /* 0x000000000d0d7210 */ /* 0x080fe40007ffe00c */
[-C--:B------:R-:W-:Y:S01]  /*1670*/  IADD3 R11, R9, R0.reuse, R11 ;  /* 0x00000000090b7210 */ /* 0x080fe20007ffe00b */
[----:B------:R-:W0:Y:S01]  /*1680*/  LDGDEPBAR ;  /* 0x00000000000079af */ /* 0x000e220000000000 */
[----:B------:R-:W-:Y:S01]  /*1690*/  IADD3 R10, R3, R0, R10 ;  /* 0x00000000030a7210 */ /* 0x000fe20007ffe00a */
[----:B------:R-:W-:Y:S01]  /*16a0*/  IMAD R3, R2, c[0x0][0x1f0], RZ ;  /* 0x00007c0002037a24 */ /* 0x000fe200078e02ff */
[----:B------:R-:W-:Y:S01]  /*16b0*/  SEL R0, R16, RZ, !P5 ;  /* 0x000000ff10007207 */ /* 0x000fe20006800000 */
[----:B------:R-:W-:Y:S01]  /*16c0*/  IMAD R2, R2, c[0x0][0x218], RZ ;  /* 0x0000860002027a24 */ /* 0x000fe200078e02ff */
[----:B------:R-:W-:Y:S01]  /*16d0*/  ISETP.NE.AND P0, PT, RZ, UR6, PT ;  /* 0x00000006ff007c0c */ /* 0x000fe2000bf05270 */
[----:B------:R-:W-:Y:S01]  /*16e0*/  IMAD.SHL.U32 R146, R13, 0x2, RZ ;  /* 0x000000020d927824 */ /* 0x000fe200078e00ff */
[----:B------:R-:W-:Y:S01]  /*16f0*/  SHF.L.U64.HI R169, R169, R175, c[0x0][0x23c] ;  /* 0x00008f00a9a97619 */ /* 0x000fe200000102af */
[----:B------:R-:W-:Y:S01]  /*1700*/  IMAD.WIDE.U32 R92, R0, c[0x0][0x1f0], R92 ;  /* 0x00007c00005c7a25 */ /* 0x000fe200078e005c */
[----:B------:R-:W-:-:S02]  /*1710*/  P2R R162, PR, RZ, 0x1 ;  /* 0x00000001ffa27803 */ /* 0x000fc40000000000 */
[----:B------:R-:W-:Y:S01]  /*1720*/  IADD3 R161, P1, R35, R96, RZ ;  /* 0x0000006023a17210 */ /* 0x000fe20007f3e0ff */
[C---:B------:R-:W-:Y:S01]  /*1730*/  IMAD R95, R0.reuse, c[0x0][0x1f4], R3 ;  /* 0x00007d00005f7a24 */ /* 0x040fe200078e0203 */
[----:B------:R-:W-:Y:S01]  /*1740*/  SHF.R.S32.HI R9, RZ, 0x1f, R166 ;  /* 0x0000001fff097819 */ /* 0x000fe200000114a6 */
[----:B------:R-:W-:Y:S01]  /*1750*/  IMAD R99, R0, c[0x0][0x21c], R2 ;  /* 0x0000870000637a24 */ /* 0x000fe200078e0202 */
[----:B------:R-:W-:Y:S01]  /*1760*/  ISETP.GE.AND P5, PT, R32, c[0x0][0x1d4], PT ;  /* 0x0000750020007a0c */ /* 0x000fe20003fa6270 */
[----:B------:R-:W-:Y:S01]  /*1770*/  IMAD.WIDE.U32 R100, R0, c[0x0][0x218], R6 ;  /* 0x0000860000647a25 */ /* 0x000fe200078e0006 */
[----:B------:R-:W-:Y:S02]  /*1780*/  SHF.R.S32.HI R0, RZ, 0x1f, R165 ;  /* 0x0000001fff007819 */ /* 0x000fe400000114a5 */
[----:B------:R-:W-:Y:S01]  /*1790*/  SHF.R.S32.HI R6, RZ, 0x1f, R168 ;  /* 0x0000001fff067819 */ /* 0x000fe200000114a8 */
[----:B------:R-:W-:Y:S01]  /*17a0*/  IMAD.MOV.U32 R3, RZ, RZ, c[0x0][0x290] ;  /* 0x0000a400ff037624 */ /* 0x000fe200078e00ff */
[----:B------:R-:W-:Y:S01]  /*17b0*/  SHF.R.S32.HI R7, RZ, 0x1f, R167 ;  /* 0x0000001fff077819 */ /* 0x000fe200000114a7 */
[C---:B------:R-:W-:Y:S01]  /*17c0*/  IMAD R2, R0.reuse, c[0x0][0x280], RZ ;  /* 0x0000a00000027a24 */ /* 0x040fe200078e02ff */
[----:B--2---:R-:W-:Y:S01]  /*17d0*/  MOV R4, c[0x0][0x280] ;  /* 0x0000a00000047a02 */ /* 0x004fe20000000f00 */
[----:B------:R-:W-:Y:S01]  /*17e0*/  IMAD R0, R0, c[0x0][0x290], RZ ;  /* 0x0000a40000007a24 */ /* 0x000fe200078e02ff */
[----:B------:R-:W-:Y:S01]  /*17f0*/  IADD3 R30, R28, 0x20, RZ ;  /* 0x000000201c1e7810 */ /* 0x000fe20007ffe0ff */
[----:B------:R-:W-:Y:S01]  /*1800*/  IMAD.MOV.U32 R5, RZ, RZ, c[0x0][0x1e0] ;  /* 0x00007800ff057624 */ /* 0x000fe200078e00ff */
[C---:B------:R-:W-:Y:S01]  /*1810*/  SHF.L.U64.HI R174, R4.reuse, R175, c[0x0][0x284] ;  /* 0x0000a10004ae7619 */ /* 0x040fe200000102af */
[C---:B------:R-:W-:Y:S01]  /*1820*/  IMAD.SHL.U32 R203, R4.reuse, 0x40, RZ ;  /* 0x0000004004cb7824 */ /* 0x040fe200078e00ff */
[C---:B------:R-:W-:Y:S01]  /*1830*/  SHF.L.U64.HI R192, R4.reuse, R193, c[0x0][0x284] ;  /* 0x0000a10004c07619 */ /* 0x040fe200000102c1 */
[C---:B------:R-:W-:Y:S01]  /*1840*/  IMAD.SHL.U32 R206, R4.reuse, 0x20, RZ ;  /* 0x0000002004ce7824 */ /* 0x040fe200078e00ff */
[C---:B------:R-:W-:Y:S01]  /*1850*/  SHF.L.U64.HI R176, R4.reuse, R177, c[0x0][0x284] ;  /* 0x0000a10004b07619 */ /* 0x040fe200000102b1 */
[C---:B------:R-:W-:Y:S01]  /*1860*/  IMAD.WIDE.U32 R198, R4.reuse, 0x60, RZ ;  /* 0x0000006004c67825 */ /* 0x040fe200078e00ff */
[----:B------:R-:W-:-:S02]  /*1870*/  SHF.L.U32 R205, R4, 0x7, RZ ;  /* 0x0000000704cd7819 */ /* 0x000fc400000006ff */
[----:B------:R-:W-:Y:S01]  /*1880*/  SHF.L.U64.HI R194, R5, R175, c[0x0][0x1e4] ;  /* 0x0000790005c27619 */ /* 0x000fe200000102af */
[----:B------:R-:W-:Y:S01]  /*1890*/  IMAD R4, R165, c[0x0][0x294], R0 ;  /* 0x0000a500a5047a24 */ /* 0x000fe200078e0200 */
[----:B------:R-:W-:Y:S01]  /*18a0*/  IADD3 R0, P0, R96, 0x20, RZ ;  /* 0x0000002060007810 */ /* 0x000fe20007f1e0ff */
[C---:B------:R-:W-:Y:S01]  /*18b0*/  IMAD.SHL.U32 R210, R5.reuse, 0x40, RZ ;  /* 0x0000004005d27824 */ /* 0x040fe200078e00ff */
[C---:B------:R-:W-:Y:S01]  /*18c0*/  SHF.L.U64.HI R191, R5.reuse, R193, c[0x0][0x1e4] ;  /* 0x0000790005bf7619 */ /* 0x040fe200000102c1 */
[C---:B------:R-:W-:Y:S01]  /*18d0*/  IMAD.SHL.U32 R207, R5.reuse, 0x80, RZ ;  /* 0x0000008005cf7824 */ /* 0x040fe200078e00ff */
[C---:B------:R-:W-:Y:S01]  /*18e0*/  SHF.L.U64.HI R183, R5.reuse, R177, c[0x0][0x1e4] ;  /* 0x0000790005b77619 */ /* 0x040fe200000102b1 */
[C---:B------:R-:W-:Y:S01]  /*18f0*/  IMAD.WIDE.U32 R170, R5.reuse, 0x60, RZ ;  /* 0x0000006005aa7825 */ /* 0x040fe200078e00ff */
[----:B------:R-:W-:Y:S02]  /*1900*/  SHF.L.U32 R209, R5, 0x5, RZ ;  /* 0x0000000505d17819 */ /* 0x000fe400000006ff */
[----:B------:R-:W-:Y:S01]  /*1910*/  SHF.L.U64.HI R175, R3, R175, c[0x0][0x294] ;  /* 0x0000a50003af7619 */ /* 0x000fe200000102af */
[----:B------:R-:W-:Y:S01]  /*1920*/  IMAD R5, R165, c[0x0][0x284], R2 ;  /* 0x0000a100a5057a24 */ /* 0x000fe200078e0202 */
[----:B------:R-:W-:Y:S01]  /*1930*/  IADD3.X R2, RZ, R39, RZ, P0, !PT ;  /* 0x00000027ff027210 */ /* 0x000fe200007fe4ff */
[C---:B------:R-:W-:Y:S01]  /*1940*/  IMAD.SHL.U32 R204, R3.reuse, 0x40, RZ ;  /* 0x0000004003cc7824 */ /* 0x040fe200078e00ff */
[C---:B------:R-:W-:Y:S01]  /*1950*/  SHF.L.U64.HI R193, R3.reuse, R193, c[0x0][0x294] ;  /* 0x0000a50003c17619 */ /* 0x040fe200000102c1 */
[C---:B------:R-:W-:Y:S01]  /*1960*/  IMAD.SHL.U32 R201, R3.reuse, 0x80, RZ ;  /* 0x0000008003c97824 */ /* 0x040fe200078e00ff */
[C---:B------:R-:W-:Y:S01]  /*1970*/  SHF.L.U64.HI R177, R3.reuse, R177, c[0x0][0x294] ;  /* 0x0000a50003b17619 */ /* 0x040fe200000102b1 */
[C---:B------:R-:W-:Y:S01]  /*1980*/  IMAD.SHL.U32 R202, R3.reuse, 0x20, RZ ;  /* 0x0000002003ca7824 */ /* 0x040fe200078e00ff */
[----:B------:R-:W-:Y:S01]  /*1990*/  IADD3 R142, P0, R32, R178, RZ ;  /* 0x000000b2208e7210 */ /* 0x000fe20007f1e0ff */
[----:B------:R-:W-:Y:S01]  /*19a0*/  IMAD.WIDE.U32 R196, R3, 0x60, RZ ;  /* 0x0000006003c47825 */ /* 0x000fe200078e00ff */
[----:B------:R-:W-:-:S02]  /*19b0*/  IADD3 R128, R199, UR5, RZ ;  /* 0x00000005c7807c10 */ /* 0x000fc4000fffe0ff */
[----:B------:R-:W-:Y:S01]  /*19c0*/  IADD3 R122, R5, R107, RZ ;  /* 0x0000006b057a7210 */ /* 0x000fe20007ffe0ff */
[----:B------:R-:W-:Y:S01]  /*19d0*/  IMAD R3, R39, c[0x0][0x1e0], RZ ;  /* 0x0000780027037a24 */ /* 0x000fe200078e02ff */
[----:B------:R-:W-:Y:S01]  /*19e0*/  IADD3 R129, R197, UR4, RZ ;  /* 0x00000004c5817c10 */ /* 0x000fe2000fffe0ff */
[----:B------:R-:W-:Y:S01]  /*19f0*/  IMAD R2, R2, c[0x0][0x1e0], RZ ;  /* 0x0000780002027a24 */ /* 0x000fe200078e02ff */
[----:B------:R-:W-:Y:S01]  /*1a00*/  SHF.R.S32.HI R120, RZ, 0x1f, R97 ;  /* 0x0000001fff787819 */ /* 0x000fe20000011461 */
[----:B------:R-:W-:Y:S01]  /*1a10*/  IMAD.WIDE.U32 R134, R0, c[0x0][0x1e0], RZ ;  /* 0x0000780000867a25 */ /* 0x000fe200078e00ff */
[----:B------:R-:W-:-:S03]  /*1a20*/  SHF.L.U32 R148, R19, 0x1, RZ ;  /* 0x0000000113947819 */ /* 0x000fc600000006ff */
[----:B------:R-:W-:Y:S02]  /*1a30*/  IMAD R3, R96, c[0x0][0x1e4], R3 ;  /* 0x0000790060037a24 */ /* 0x000fe400078e0203 */
[----:B------:R-:W-:Y:S02]  /*1a40*/  IMAD R8, R0, c[0x0][0x1e4], R2 ;  /* 0x0000790000087a24 */ /* 0x000fe400078e0202 */
[----:B------:R-:W-:Y:S01]  /*1a50*/  IMAD.X R160, R37, 0x1, R39, P1 ;  /* 0x0000000125a07824 */ /* 0x000fe200008e0627 */
[----:B------:R-:W-:Y:S01]  /*1a60*/  IADD3 R143, P1, R209, R134, RZ ;  /* 0x00000086d18f7210 */ /* 0x000fe20007f3e0ff */
[----:B------:R-:W-:Y:S02]  /*1a70*/  IMAD.IADD R141, R179, 0x1, R3 ;  /* 0x00000001b38d7824 */ /* 0x000fe400078e0203 */
[----:B------:R-:W-:Y:S02]  /*1a80*/  IMAD.IADD R140, R135, 0x1, R8 ;  /* 0x00000001878c7824 */ /* 0x000fe400078e0208 */
[----:B------:R-:W-:Y:S01]  /*1a90*/  IMAD.IADD R95, R93, 0x1, R95 ;  /* 0x000000015d5f7824 */ /* 0x000fe200078e025f */
[----:B------:R-:W-:Y:S01]  /*1aa0*/  IADD3.X R138, R33, R141, RZ, P0, !PT ;  /* 0x0000008d218a7210 */ /* 0x000fe200007fe4ff */
[----:B------:R-:W-:Y:S01]  /*1ab0*/  IMAD.X R139, R183, 0x1, R140, P1 ;  /* 0x00000001b78b7824 */ /* 0x000fe200008e068c */
[----:B------:R-:W-:Y:S01]  /*1ac0*/  IADD3 R159, P0, R209, R143, RZ ;  /* 0x0000008fd19f7210 */ /* 0x000fe20007f1e0ff */
[----:B------:R-:W-:-:S02]  /*1ad0*/  IMAD R2, R6, c[0x0][0x1e0], RZ ;  /* 0x0000780006027a24 */ /* 0x000fc400078e02ff */
[----:B------:R-:W-:Y:S01]  /*1ae0*/  IMAD R0, R7, c[0x0][0x1e0], RZ ;  /* 0x0000780007007a24 */ /* 0x000fe200078e02ff */
[----:B------:R-:W-:Y:S01]  /*1af0*/  IADD3.X R155, R183, R139, RZ, P0, !PT ;  /* 0x0000008bb79b7210 */ /* 0x000fe200007fe4ff */
[----:B------:R-:W-:Y:S01]  /*1b00*/  IMAD R6, R9, c[0x0][0x1e0], RZ ;  /* 0x0000780009067a24 */ /* 0x000fe200078e02ff */
[----:B------:R-:W-:Y:S01]  /*1b10*/  IADD3 R114, P0, R142, R92, RZ ;  /* 0x0000005c8e727210 */ /* 0x000fe20007f1e0ff */
[----:B------:R-:W-:Y:S02]  /*1b20*/  IMAD R7, R168, c[0x0][0x1e4], R2 ;  /* 0x00007900a8077a24 */ /* 0x000fe400078e0202 */
[----:B------:R-:W-:Y:S02]  /*1b30*/  IMAD R2, R167, c[0x0][0x1e4], R0 ;  /* 0x00007900a7027a24 */ /* 0x000fe400078e0200 */
[----:B------:R-:W-:Y:S01]  /*1b40*/  IMAD.X R113, R138, 0x1, R95, P0 ;  /* 0x000000018a717824 */ /* 0x000fe200000e065f */
[----:B------:R-:W-:Y:S01]  /*1b50*/  IADD3 R124, P0, R92, 0x40, RZ ;  /* 0x000000405c7c7810 */ /* 0x000fe20007f1e0ff */
[----:B------:R-:W-:-:S02]  /*1b60*/  IMAD R0, R166, c[0x0][0x1e4], R6 ;  /* 0x00007900a6007a24 */ /* 0x000fc400078e0206 */
[----:B------:R-:W-:Y:S02]  /*1b70*/  IMAD.IADD R190, R171, 0x1, R190 ;  /* 0x00000001abbe7824 */ /* 0x000fe400078e02be */
[----:B------:R-:W-:Y:S01]  /*1b80*/  IMAD.X R116, RZ, RZ, R95, P0 ;  /* 0x000000ffff747224 */ /* 0x000fe200000e065f */
[----:B------:R-:W-:Y:S01]  /*1b90*/  IADD3 R118, P0, R114, 0x40, RZ ;  /* 0x0000004072767810 */ /* 0x000fe20007f1e0ff */
[----:B------:R-:W-:Y:S02]  /*1ba0*/  IMAD.IADD R158, R189, 0x1, R7 ;  /* 0x00000001bd9e7824 */ /* 0x000fe400078e0207 */
[----:B------:R-:W-:Y:S01]  /*1bb0*/  IMAD.IADD R156, R187, 0x1, R2 ;  /* 0x00000001bb9c7824 */ /* 0x000fe200078e0202 */
[----:B------:R-:W-:Y:S01]  /*1bc0*/  IADD3.X R117, RZ, R113, RZ, P0, !PT ;  /* 0x00000071ff757210 */ /* 0x000fe200007fe4ff */
[----:B------:R-:W-:Y:S02]  /*1bd0*/  IMAD.IADD R154, R185, 0x1, R0 ;  /* 0x00000001b99a7824 */ /* 0x000fe400078e0200 */
[----:B------:R-:W-:-:S02]  /*1be0*/  IMAD.IADD R125, R111, 0x1, R5 ;  /* 0x000000016f7d7824 */ /* 0x000fc400078e0205 */
[----:B------:R-:W-:Y:S02]  /*1bf0*/  IMAD.IADD R123, R109, 0x1, R4 ;  /* 0x000000016d7b7824 */ /* 0x000fe400078e0204 */
[----:B------:R-:W-:Y:S02]  /*1c00*/  IMAD.IADD R119, R4, 0x1, R105 ;  /* 0x0000000104777824 */ /* 0x000fe400078e0269 */
[----:B------:R-:W-:Y:S02]  /*1c10*/  IMAD.IADD R99, R101, 0x1, R99 ;  /* 0x0000000165637824 */ /* 0x000fe400078e0263 */
[----:B------:R-:W-:Y:S02]  /*1c20*/  IMAD.SHL.U32 R145, R11, 0x2, RZ ;  /* 0x000000020b917824 */ /* 0x000fe400078e00ff */
[----:B------:R-:W-:Y:S01]  /*1c30*/  IMAD.SHL.U32 R144, R10, 0x2, RZ ;  /* 0x000000020a907824 */ /* 0x000fe200078e00ff */
[----:B-1----:R-:W-:Y:S06]  /*1c40*/  BAR.SYNC.DEFER_BLOCKING 0x0 ;  /* 0x0000000000007b1d */ /* 0x002fec0000010000 */
.L_x_102:
[-C--:B------:R-:W-:Y:S01]  /*1c50*/  IMAD R0, R191, R91.reuse, RZ ;  /* 0x0000005bbf007224 */ /* 0x080fe200078e02ff */
[----:B------:R-:W-:Y:S04]  /*1c60*/  DEPBAR.LE SB0, 0x0 ;  /* 0x000080000000791a */ /* 0x000fe80000000000 */
[----:B------:R-:W-:Y:S01]  /*1c70*/  BAR.SYNC.DEFER_BLOCKING 0x0 ;  /* 0x0000000000007b1d */ /* 0x000fe20000010000 */
[----:B------:R-:W-:Y:S01]  /*1c80*/  ISETP.GE.AND P0, PT, R213, 0x1, PT ;  /* 0x00000001d500780c */ /* 0x000fe20003f06270 */
[----:B------:R-:W-:Y:S01]  /*1c90*/  IMAD.WIDE.U32 R84, R207, R91, RZ ;  /* 0x0000005bcf547225 */ /* 0x000fe200078e00ff */
[----:B------:R-:W-:Y:S05]  /*1ca0*/  SHF.R.S32.HI R98, RZ, 0x1f, R91 ;  /* 0x0000001fff627819 */ /* 0x000fea000001145b */
[----:B------:R-:W-:Y:S05]  /*1cb0*/  IMAD R0, R98, R207, R0 ;  /* 0x000000cf62007224 */ /* 0x000fea00078e0200 */
[----:B------:R-:W-:Y:S01]  /*1cc0*/  IADD3 R90, R85, R0, RZ ;  /* 0x00000000555a7210 */ /* 0x000fe20007ffe0ff */
[----:B------:R-:W-:Y:S01]  /*1cd0*/  BSSY B2, `(.L_x_56) ;  /* 0x0000525000027945 */ /* 0x000fe20003800000 */
[----:B--2---:R-:W-:-:S05]  /*1ce0*/  @!P0 BRA `(.L_x_57) ;  /* 0x00004d5000008947 */ /* 0x004fca0003800000 */
[-C--:B------:R-:W-:Y:S01]  /*1cf0*/  IMAD R2, R192, R91.reuse, RZ ;  /* 0x0000005bc0027224 */ /* 0x080fe200078e02ff */
[----:B------:R-:W-:Y:S01]  /*1d00*/  ISETP.NE.AND P0, PT, R162, RZ, PT ;  /* 0x000000ffa200720c */ /* 0x000fe20003f05270 */
[-C--:B------:R-:W-:Y:S02]  /*1d10*/  IMAD R0, R193, R91.reuse, RZ ;  /* 0x0000005bc1007224 */ /* 0x080fe400078e02ff */
[----:B------:R-:W-:Y:S02]  /*1d20*/  IMAD R3, R91, -0x80, R126 ;  /* 0xffffff805b037824 */ /* 0x000fe400078e027e */
[-C--:B------:R-:W-:Y:S03]  /*1d30*/  IMAD.WIDE.U32 R36, R205, R91.reuse, RZ ;  /* 0x0000005bcd247225 */ /* 0x080fe600078e00ff */
[----:B------:R-:W-:Y:S01]  /*1d40*/  IMNMX R75, R3, 0x80, PT ;  /* 0x00000080034b7817 */ /* 0x000fe20003800200 */
[----:B------:R-:W-:Y:S04]  /*1d50*/  IMAD.WIDE.U32 R68, R201, R91, RZ ;  /* 0x0000005bc9447225 */ /* 0x000fe800078e00ff */
[C---:B------:R-:W-:Y:S02]  /*1d60*/  IMAD R2, R98.reuse, R205, R2 ;  /* 0x000000cd62027224 */ /* 0x040fe400078e0202 */
[----:B------:R-:W-:Y:S03]  /*1d70*/  IMAD R0, R98, R201, R0 ;  /* 0x000000c962007224 */ /* 0x000fe600078e0200 */
[----:B------:R-:W-:Y:S02]  /*1d80*/  IADD3 R41, R37, R2, RZ ;  /* 0x0000000225297210 */ /* 0x000fe40007ffe0ff */
[----:B------:R-:W-:Y:S01]  /*1d90*/  IADD3 R42, R69, R0, RZ ;  /* 0x00000000452a7210 */ /* 0x000fe20007ffe0ff */
[----:B------:R-:W-:-:S05]  /*1da0*/  @!P0 BRA `(.L_x_58) ;  /* 0x000028c000008947 */ /* 0x000fca0003800000 */
[----:B------:R-:W-:Y:S01]  /*1db0*/  ISETP.GE.AND P2, PT, R96, R75, PT ;  /* 0x0000004b6000720c */ /* 0x000fe20003f46270 */
[----:B------:R-:W-:Y:S01]  /*1dc0*/  BSSY B0, `(.L_x_59) ;  /* 0x000001b000007945 */ /* 0x000fe20003800000 */
[----:B------:R-:W-:Y:S01]  /*1dd0*/  CS2R R16, SRZ ;  /* 0x0000000000107805 */ /* 0x000fe2000001ff00 */
[----:B------:R-:W-:Y:S01]  /*1de0*/  CS2R R12, SRZ ;  /* 0x00000000000c7805 */ /* 0x000fe2000001ff00 */
[----:B------:R-:W-:Y:S01]  /*1df0*/  CS2R R2, SRZ ;  /* 0x0000000000027805 */ /* 0x000fe2000001ff00 */
[----:B------:R-:W-:Y:S01]  /*1e00*/  CS2R R44, SRZ ;  /* 0x00000000002c7805 */ /* 0x000fe2000001ff00 */
[----:B------:R-:W-:Y:S07]  /*1e10*/  CS2R R38, SRZ ;  /* 0x0000000000267805 */ /* 0x000fee000001ff00 */
[----:B------:R-:W-:-:S05]  /*1e20*/  @P2 BRA `(.L_x_60) ;  /* 0x0000014000002947 */ /* 0x000fca0003800000 */
[----:B------:R-:W-:Y:S01]  /*1e30*/  IADD3 R0, P0, R110, R36, RZ ;  /* 0x000000246e007210 */ /* 0x000fe20007f1e0ff */
[----:B------:R-:W-:Y:S01]  /*1e40*/  CS2R R38, SRZ ;  /* 0x0000000000267805 */ /* 0x000fe2000001ff00 */
[----:B------:R-:W-:Y:S01]  /*1e50*/  CS2R R12, SRZ ;  /* 0x00000000000c7805 */ /* 0x000fe2000001ff00 */
[----:B------:R-:W-:Y:S02]  /*1e60*/  CS2R R44, SRZ ;  /* 0x00000000002c7805 */ /* 0x000fe4000001ff00 */
[----:B------:R-:W-:Y:S01]  /*1e70*/  IMAD.X R3, R41, 0x1, R125, P0 ;  /* 0x0000000129037824 */ /* 0x000fe200000e067d */
[----:B------:R-:W-:Y:S05]  /*1e80*/  IADD3 R2, P0, R108, R68, RZ ;  /* 0x000000446c027210 */ /* 0x000fea0007f1e0ff */
[----:B------:R-:W-:Y:S01]  /*1e90*/  IMAD.X R5, R42, 0x1, R123, P0 ;  /* 0x000000012a057824 */ /* 0x000fe200000e067b */
[C---:B------:R-:W-:Y:S04]  /*1ea0*/  LEA R6, P0, R0.reuse, c[0x0][0x270], 0x1 ;  /* 0x00009c0000067a11 */ /* 0x040fe800078008ff */
[----:B------:R-:W-:Y:S02]  /*1eb0*/  LEA.HI.X R7, R0, c[0x0][0x274], R3, 0x1, P0 ;  /* 0x00009d0000077a11 */ /* 0x000fe400000f0c03 */
[C---:B------:R-:W-:Y:S04]  /*1ec0*/  LEA R4, P0, R2.reuse, c[0x0][0x288], 0x1 ;  /* 0x0000a20002047a11 */ /* 0x040fe800078008ff */
[----:B------:R-:W-:Y:S02]  /*1ed0*/  LEA.HI.X R5, R2, c[0x0][0x28c], R5, 0x1, P0 ;  /* 0x0000a30002057a11 */ /* 0x000fe400000f0c05 */
[----:B------:R-:W-:Y:S01]  /*1ee0*/  ISETP.GE.AND P0, PT, R28, c[0x0][0x27c], PT ;  /* 0x00009f001c007a0c */ /* 0x000fe20003f06270 */
[----:B------:R-:W-:Y:S11]  /*1ef0*/  CS2R R2, SRZ ;  /* 0x0000000000027805 */ /* 0x000ff6000001ff00 */
[----:B------:R-:W-:Y:S01]  /*1f00*/  @!UPT UIADD3 URZ, URZ, URZ, URZ ;  /* 0x0000003f3f3ff290 */ /* 0x000fe2000fffe03f */
[----:B------:R1:W5:Y:S04]  /*1f10*/  @!P0 LDG.E.64 R2, [R6.64] ;  /* 0x0000000806028981 */ /* 0x000368000c1e1b00 */
[----:B------:R1:W5:Y:S01]  /*1f20*/  @!P0 LDG.E.64 R38, [R4.64] ;  /* 0x0000000804268981 */ /* 0x000362000c1e1b00 */
[----:B------:R-:W-:Y:S11]  /*1f30*/  ISETP.GE.AND P0, PT, R30, c[0x0][0x27c], PT ;  /* 0x00009f001e007a0c */ /* 0x000ff60003f06270 */
[----:B------:R-:W-:Y:S02]  /*1f40*/  @!UPT UIADD3 URZ, URZ, URZ, URZ ;  /* 0x0000003f3f3ff290 */ /* 0x000fe4000fffe03f */
[----:B------:R1:W5:Y:S04]  /*1f50*/  @!P0 LDG.E.64 R12, [R6.64+0x40] ;  /* 0x00004008060c8981 */ /* 0x000368000c1e1b00 */
[----:B------:R1:W5:Y:S02]  /*1f60*/  @!P0 LDG.E.64 R44, [R4.64+0x40] ;  /* 0x00004008042c8981 */ /* 0x000364000c1e1b00 */
.L_x_60:
[----:B------:R-:W-:Y:S05]  /*1f70*/  BSYNC B0 ;  /* 0x0000000000007941 */ /* 0x000fea0003800000 */
.L_x_59:
[----:B------:R-:W-:Y:S01]  /*1f80*/  ISETP.GE.AND P3, PT, R168, R75, PT ;  /* 0x0000004ba800720c */ /* 0x000fe20003f66270 */
[----:B-----5:R-:W-:Y:S01]  /*1f90*/  IMAD.MOV.U32 R0, RZ, RZ, R12 ;  /* 0x000000ffff007224 */ /* 0x020fe200078e000c */
[----:B-1----:R-:W-:Y:S01]  /*1fa0*/  MOV R6, R44 ;  /* 0x0000002c00067202 */ /* 0x002fe20000000f00 */
[----:B------:R-:W-:Y:S01]  /*1fb0*/  IMAD.MOV.U32 R5, RZ, RZ, R13 ;  /* 0x000000ffff057224 */ /* 0x000fe200078e000d */
[----:B------:R-:W-:Y:S01]  /*1fc0*/  BSSY B0, `(.L_x_61) ;  /* 0x0000023000007945 */ /* 0x000fe20003800000 */
[----:B------:R-:W-:Y:S01]  /*1fd0*/  IMAD.MOV.U32 R4, RZ, RZ, R2 ;  /* 0x000000ffff047224 */ /* 0x000fe200078e0002 */
[----:B------:R-:W-:Y:S01]  /*1fe0*/  PRMT R43, R6, 0x7610, R43 ;  /* 0x00007610062b7816 */ /* 0x000fe2000000002b */
[----:B------:R-:W-:Y:S01]  /*1ff0*/  CS2R R14, SRZ ;  /* 0x00000000000e7805 */ /* 0x000fe2000001ff00 */
[----:B------:R-:W-:Y:S01]  /*2000*/  PRMT R26, R5, 0x5410, R0 ;  /* 0x00005410051a7816 */ /* 0x000fe20000000000 */
[----:B------:R-:W-:Y:S01]  /*2010*/  IMAD.MOV.U32 R0, RZ, RZ, R3 ;  /* 0x000000ffff007224 */ /* 0x000fe200078e0003 */
[----:B------:R-:W-:Y:S01]  /*2020*/  CS2R R48, SRZ ;  /* 0x0000000000307805 */ /* 0x000fe2000001ff00 */
[----:B------:R-:W-:Y:S01]  /*2030*/  IMAD.MOV.U32 R5, RZ, RZ, R45 ;  /* 0x000000ffff057224 */ /* 0x000fe200078e002d */
[----:B------:R-:W-:Y:S02]  /*2040*/  CS2R R46, SRZ ;  /* 0x00000000002e7805 */ /* 0x000fe4000001ff00 */
[----:B------:R-:W-:Y:S01]  /*2050*/  PRMT R7, R0, 0x5410, R4 ;  /* 0x0000541000077816 */ /* 0x000fe20000000004 */
[----:B------:R-:W-:Y:S01]  /*2060*/  IMAD.MOV.U32 R4, RZ, RZ, R38 ;  /* 0x000000ffff047224 */ /* 0x000fe200078e0026 */
[----:B------:R-:W-:Y:S02]  /*2070*/  MOV R0, R39 ;  /* 0x0000002700007202 */ /* 0x000fe40000000f00 */
[----:B------:R-:W-:Y:S02]  /*2080*/  PRMT R43, R43, 0x5410, R5 ;  /* 0x000054102b2b7816 */ /* 0x000fe40000000005 */
[----:B------:R-:W-:Y:S01]  /*2090*/  PRMT R40, R4, 0x5410, R0 ;  /* 0x0000541004287816 */ /* 0x000fe20000000000 */
[----:B------:R-:W-:-:S05]  /*20a0*/  @P3 BRA `(.L_x_62) ;  /* 0x0000014000003947 */ /* 0x000fca0003800000 */
[----:B------:R-:W-:Y:S01]  /*20b0*/  IADD3 R0, P1, P0, R110, R36, R206 ;  /* 0x000000246e007210 */ /* 0x000fe2000783e0ce */
[----:B------:R-:W-:Y:S01]  /*20c0*/  CS2R R14, SRZ ;  /* 0x00000000000e7805 */ /* 0x000fe2000001ff00 */
[----:B------:R-:W-:Y:S01]  /*20d0*/  CS2R R46, SRZ ;  /* 0x00000000002e7805 */ /* 0x000fe2000001ff00 */
[----:B------:R-:W-:Y:S01]  /*20e0*/  CS2R R16, SRZ ;  /* 0x0000000000107805 */ /* 0x000fe2000001ff00 */
[----:B------:R-:W-:Y:S01]  /*20f0*/  IADD3.X R4, R125, R41, R176, P1, P0 ;  /* 0x000000297d047210 */ /* 0x000fe20000fe04b0 */
[----:B------:R-:W-:Y:S01]  /*2100*/  CS2R R48, SRZ ;  /* 0x0000000000307805 */ /* 0x000fe2000001ff00 */
[----:B------:R-:W-:Y:S04]  /*2110*/  IADD3 R5, P1, P0, R108, R68, R202 ;  /* 0x000000446c057210 */ /* 0x000fe8000783e0ca */
[----:B------:R-:W-:Y:S02]  /*2120*/  IADD3.X R6, R123, R42, R177, P1, P0 ;  /* 0x0000002a7b067210 */ /* 0x000fe40000fe04b1 */
[C---:B------:R-:W-:Y:S04]  /*2130*/  LEA R8, P0, R0.reuse, c[0x0][0x270], 0x1 ;  /* 0x00009c0000087a11 */ /* 0x040fe800078008ff */
[----:B------:R-:W-:Y:S02]  /*2140*/  LEA.HI.X R9, R0, c[0x0][0x274], R4, 0x1, P0 ;  /* 0x00009d0000097a11 */ /* 0x000fe400000f0c04 */
[C---:B------:R-:W-:Y:S04]  /*2150*/  LEA R4, P0, R5.reuse, c[0x0][0x288], 0x1 ;  /* 0x0000a20005047a11 */ /* 0x040fe800078008ff */
[----:B------:R-:W-:Y:S02]  /*2160*/  LEA.HI.X R5, R5, c[0x0][0x28c], R6, 0x1, P0 ;  /* 0x0000a30005057a11 */ /* 0x000fe400000f0c06 */
[----:B------:R-:W-:Y:S11]  /*2170*/  ISETP.GE.AND P0, PT, R28, c[0x0][0x27c], PT ;  /* 0x00009f001c007a0c */ /* 0x000ff60003f06270 */
[----:B------:R-:W-:Y:S02]  /*2180*/  @!UPT UIADD3 URZ, URZ, URZ, URZ ;  /* 0x0000003f3f3ff290 */ /* 0x000fe4000fffe03f */
[----:B------:R1:W5:Y:S04]  /*2190*/  @!P0 LDG.E.64 R14, [R8.64] ;  /* 0x00000008080e8981 */ /* 0x000368000c1e1b00 */
[----:B------:R1:W5:Y:S01]  /*21a0*/  @!P0 LDG.E.64 R46, [R4.64] ;  /* 0x00000008042e8981 */ /* 0x000362000c1e1b00 */
[----:B------:R-:W-:Y:S11]  /*21b0*/  ISETP.GE.AND P0, PT, R30, c[0x0][0x27c], PT ;  /* 0x00009f001e007a0c */ /* 0x000ff60003f06270 */
[----:B------:R-:W-:Y:S02]  /*21c0*/  @!UPT UIADD3 URZ, URZ, URZ, URZ ;  /* 0x0000003f3f3ff290 */ /* 0x000fe4000fffe03f */
[----:B------:R1:W5:Y:S04]  /*21d0*/  @!P0 LDG.E.64 R16, [R8.64+0x40] ;  /* 0x0000400808108981 */ /* 0x000368000c1e1b00 */
[----:B------:R1:W5:Y:S02]  /*21e0*/  @!P0 LDG.E.64 R48, [R4.64+0x40] ;  /* 0x0000400804308981 */ /* 0x000364000c1e1b00 */
.L_x_62:
[----:B------:R-:W-:Y:S05]  /*21f0*/  BSYNC B0 ;  /* 0x0000000000007941 */ /* 0x000fea0003800000 */
.L_x_61:
[----:B------:R-:W-:Y:S01]  /*2200*/  ISETP.GE.AND P6, PT, R167, R75, PT ;  /* 0x0000004ba700720c */ /* 0x000fe20003fc6270 */
[----:B-----5:R-:W-:Y:S01]  /*2210*/  IMAD.MOV.U32 R6, RZ, RZ, R16 ;  /* 0x000000ffff067224 */ /* 0x020fe200078e0010 */
[----:B-1----:R-:W-:Y:S01]  /*2220*/  MOV R4, R14 ;  /* 0x0000000e00047202 */ /* 0x002fe20000000f00 */
[----:B------:R-:W-:Y:S01]  /*2230*/  IMAD.MOV.U32 R5, RZ, RZ, R17 ;  /* 0x000000ffff057224 */ /* 0x000fe200078e0011 */
[----:B------:R-:W-:Y:S01]  /*2240*/  BSSY B0, `(.L_x_63) ;  /* 0x0000024000007945 */ /* 0x000fe20003800000 */
[----:B------:R-:W-:Y:S01]  /*2250*/  IMAD.MOV.U32 R0, RZ, RZ, R15 ;  /* 0x000000ffff007224 */ /* 0x000fe200078e000f */
[----:B------:R-:W-:Y:S01]  /*2260*/  CS2R R24, SRZ ;  /* 0x0000000000187805 */ /* 0x000fe2000001ff00 */
[----:B------:R-:W-:Y:S01]  /*2270*/  CS2R R20, SRZ ;  /* 0x0000000000147805 */ /* 0x000fe2000001ff00 */
[----:B------:R-:W-:Y:S01]  /*2280*/  PRMT R31, R5, 0x5410, R6 ;  /* 0x00005410051f7816 */ /* 0x000fe20000000006 */
[----:B------:R-:W-:Y:S01]  /*2290*/  IMAD.MOV.U32 R6, RZ, RZ, R48 ;  /* 0x000000ffff067224 */ /* 0x000fe200078e0030 */
[----:B------:R-:W-:Y:S01]  /*22a0*/  PRMT R27, R0, 0x5410, R4 ;  /* 0x00005410001b7816 */ /* 0x000fe20000000004 */
[----:B------:R-:W-:Y:S01]  /*22b0*/  IMAD.MOV.U32 R4, RZ, RZ, R46 ;  /* 0x000000ffff047224 */ /* 0x000fe200078e002e */
[----:B------:R-:W-:Y:S01]  /*22c0*/  MOV R5, R49 ;  /* 0x0000003100057202 */ /* 0x000fe20000000f00 */
[----:B------:R-:W-:Y:S01]  /*22d0*/  CS2R R18, SRZ ;  /* 0x0000000000127805 */ /* 0x000fe2000001ff00 */
[----:B------:R-:W-:Y:S01]  /*22e0*/  MOV R0, R47 ;  /* 0x0000002f00007202 */ /* 0x000fe20000000f00 */
[----:B------:R-:W-:Y:S01]  /*22f0*/  CS2R R52, SRZ ;  /* 0x0000000000347805 */ /* 0x000fe2000001ff00 */
[----:B------:R-:W-:Y:S01]  /*2300*/  PRMT R59, R6, 0x5410, R5 ;  /* 0x00005410063b7816 */ /* 0x000fe20000000005 */
[----:B------:R-:W-:Y:S01]  /*2310*/  CS2R R50, SRZ ;  /* 0x0000000000327805 */ /* 0x000fe2000001ff00 */
        /* <DEDUP_REMOVED lines=22> */
.L_x_64:
[----:B------:R-:W-:Y:S05]  /*2480*/  BSYNC B0 ;  /* 0x0000000000007941 */ /* 0x000fea0003800000 */
.L_x_63:
        /* <DEDUP_REMOVED lines=38> */
.L_x_66:
[----:B------:R-:W-:Y:S05]  /*26f0*/  BSYNC B0 ;  /* 0x0000000000007941 */ /* 0x000fea0003800000 */
.L_x_65:
[----:B-1---5:R-:W-:Y:S01]  /*2700*/  MOV R4, R22 ;  /* 0x0000001600047202 */ /* 0x022fe20000000f00 */
[----:B------:R-:W-:Y:S01]  /*2710*/  IMAD.MOV.U32 R6, RZ, RZ, R24 ;  /* 0x000000ffff067224 */ /* 0x000fe200078e0018 */
[----:B------:R-:W-:Y:S01]  /*2720*/  BSSY B1, `(.L_x_67) ;  /* 0x0000084000017945 */ /* 0x000fe20003800000 */
[----:B------:R-:W-:Y:S02]  /*2730*/  IMAD.MOV.U32 R5, RZ, RZ, R25 ;  /* 0x000000ffff057224 */ /* 0x000fe400078e0019 */
[----:B------:R-:W-:Y:S03]  /*2740*/  IMAD.MOV.U32 R0, RZ, RZ, R23 ;  /* 0x000000ffff007224 */ /* 0x000fe600078e0017 */
[----:B------:R-:W-:Y:S01]  /*2750*/  PRMT R37, R5, 0x5410, R6 ;  /* 0x0000541005257816 */ /* 0x000fe20000000006 */
[----:B------:R-:W-:Y:S01]  /*2760*/  IMAD.MOV.U32 R6, RZ, RZ, R56 ;  /* 0x000000ffff067224 */ /* 0x000fe200078e0038 */
[----:B------:R-:W-:Y:S01]  /*2770*/  PRMT R36, R0, 0x5410, R4 ;  /* 0x0000541000247816 */ /* 0x000fe20000000004 */
[----:B------:R-:W-:Y:S01]  /*2780*/  IMAD.MOV.U32 R4, RZ, RZ, R54 ;  /* 0x000000ffff047224 */ /* 0x000fe200078e0036 */
[----:B------:R-:W-:Y:S02]  /*2790*/  MOV R5, R57 ;  /* 0x0000003900057202 */ /* 0x000fe40000000f00 */
[----:B------:R-:W-:Y:S02]  /*27a0*/  MOV R0, R55 ;  /* 0x0000003700007202 */ /* 0x000fe40000000f00 */
[----:B------:R-:W-:Y:S02]  /*27b0*/  PRMT R63, R6, 0x5410, R5 ;  /* 0x00005410063f7816 */ /* 0x000fe40000000005 */
[----:B------:R-:W-:Y:S01]  /*27c0*/  PRMT R62, R4, 0x5410, R0 ;  /* 0x00005410043e7816 */ /* 0x000fe20000000000 */
[----:B------:R-:W-:-:S05]  /*27d0*/  @P2 BRA `(.L_x_68) ;  /* 0x0000078000002947 */ /* 0x000fca0003800000 */
[----:B------:R-:W-:Y:S01]  /*27e0*/  IADD3 R66, P0, R142, R84, RZ ;  /* 0x000000548e427210 */ /* 0x000fe20007f1e0ff */
[----:B------:R-:W-:Y:S03]  /*27f0*/  BSSY B0, `(.L_x_69) ;  /* 0x000003b000007945 */ /* 0x000fe60003800000 */
[----:B------:R-:W-:Y:S01]  /*2800*/  IADD3.X R67, R90, R138, RZ, P0, !PT ;  /* 0x0000008a5a437210 */ /* 0x000fe200007fe4ff */
[----:B------:R-:W-:-:S05]  /*2810*/  @P5 BRA `(.L_x_70) ;  /* 0x0000038000005947 */ /* 0x000fca0003800000 */
[----:B------:R-:W-:Y:S01]  /*2820*/  IADD3 R0, P0, R66, R92, RZ ;  /* 0x0000005c42007210 */ /* 0x000fe20007f1e0ff */
[----:B------:R-:W1:Y:S04]  /*2830*/  LDS.128 R8, [R74+0x8100] ;  /* 0x008100004a087984 */ /* 0x000e680000000c00 */
[----:B------:R-:W-:Y:S01]  /*2840*/  IMAD.X R4, R67, 0x1, R95, P0 ;  /* 0x0000000143047824 */ /* 0x000fe200000e065f */
[C---:B------:R-:W-:Y:S04]  /*2850*/  LEA R64, P0, R0.reuse, c[0x0][0x1c8], 0x1 ;  /* 0x0000720000407a11 */ /* 0x040fe800078008ff */
[----:B------:R-:W-:Y:S02]  /*2860*/  LEA.HI.X R65, R0, c[0x0][0x1cc], R4, 0x1, P0 ;  /* 0x0000730000417a11 */ /* 0x000fe400000f0c04 */
[----:B------:R-:W-:Y:S11]  /*2870*/  ISETP.GE.AND P0, PT, R28, c[0x0][0x27c], PT ;  /* 0x00009f001c007a0c */ /* 0x000ff60003f06270 */
[----:B------:R-:W-:Y:S02]  /*2880*/  @!UPT UIADD3 URZ, URZ, URZ, URZ ;  /* 0x0000003f3f3ff290 */ /* 0x000fe4000fffe03f */
[----:B------:R-:W-:Y:S02]  /*2890*/  @!P0 SHF.R.U64 R4, R38, 0x10, R39 ;  /* 0x0000001026048819 */ /* 0x000fe40000001227 */
[--C-:B------:R-:W-:Y:S02]  /*28a0*/  @!P0 SHF.R.U64 R0, R2, 0x10, R3.reuse ;  /* 0x0000001002008819 */ /* 0x100fe40000001203 */
[----:B------:R-:W-:Y:S02]  /*28b0*/  @!P0 SHF.R.U32.HI R2, RZ, 0x10, R3 ;  /* 0x00000010ff028819 */ /* 0x000fe40000011603 */
[----:B------:R-:W-:Y:S02]  /*28c0*/  @!P0 SHF.R.U32.HI R41, RZ, 0x10, R39 ;  /* 0x00000010ff298819 */ /* 0x000fe40000011627 */
[----:B------:R-:W-:Y:S02]  /*28d0*/  @!P0 PRMT R39, R40, 0x5410, R4 ;  /* 0x0000541028278816 */ /* 0x000fe40000000004 */
[C---:B------:R-:W-:Y:S02]  /*28e0*/  @!P0 PRMT R0, R7.reuse, 0x5432, R0 ;  /* 0x0000543207008816 */ /* 0x040fe40000000000 */
[----:B------:R-:W-:Y:S01]  /*28f0*/  @!P0 PRMT R5, R7, 0x5410, R2 ;  /* 0x0000541007058816 */ /* 0x000fe20000000002 */
[----:B------:R-:W-:Y:S01]  /*2900*/  @!P0 IMAD.U32 R7, R39, 0x10000, RZ ;  /* 0x0001000027078824 */ /* 0x000fe200078e00ff */
[C---:B------:R-:W-:Y:S01]  /*2910*/  @!P0 LOP3.LUT R4, R0.reuse, 0xffff0000, RZ, 0xc0, !PT ;  /* 0xffff000000048812 */ /* 0x040fe200078ec0ff */
[----:B------:R-:W-:Y:S01]  /*2920*/  @!P0 IMAD.U32 R6, R0, 0x10000, RZ ;  /* 0x0001000000068824 */ /* 0x000fe200078e00ff */
[----:B-1----:R-:W-:Y:S02]  /*2930*/  @!P0 LOP3.LUT R2, R8, 0xffff0000, RZ, 0xc0, !PT ;  /* 0xffff000008028812 */ /* 0x002fe400078ec0ff */
[----:B------:R-:W-:Y:S02]  /*2940*/  @!P0 LOP3.LUT R3, R9, 0xffff0000, RZ, 0xc0, !PT ;  /* 0xffff000009038812 */ /* 0x000fe400078ec0ff */
[----:B------:R-:W-:Y:S01]  /*2950*/  @!P0 LOP3.LUT R39, R39, 0xffff0000, RZ, 0xc0, !PT ;  /* 0xffff000027278812 */ /* 0x000fe200078ec0ff */
[----:B------:R-:W-:Y:S01]  /*2960*/  @!P0 FMUL.FTZ R42, R2, R7 ;  /* 0x00000007022a8220 */ /* 0x000fe20000410000 */
[----:B------:R-:W-:Y:S01]  /*2970*/  @!P0 SHF.L.U32 R38, R8, 0x10, RZ ;  /* 0x0000001008268819 */ /* 0x000fe200000006ff */
[----:B------:R-:W-:Y:S01]  /*2980*/  @!P0 FMUL.FTZ R0, R2, R6 ;  /* 0x0000000602008220 */ /* 0x000fe20000410000 */
[----:B------:R-:W-:Y:S01]  /*2990*/  @!P0 PRMT R41, R40, 0x5432, R41 ;  /* 0x0000543228298816 */ /* 0x000fe20000000029 */
[----:B------:R-:W-:Y:S02]  /*29a0*/  @!P0 IMAD.U32 R40, R9, 0x10000, RZ ;  /* 0x0001000009288824 */ /* 0x000fe400078e00ff */
[C---:B------:R-:W-:Y:S02]  /*29b0*/  @!P0 FMUL.FTZ R68, R3.reuse, R39 ;  /* 0x0000002703448220 */ /* 0x040fe40000410000 */
[----:B------:R-:W-:Y:S01]  /*29c0*/  @!P0 FMUL.FTZ R2, R3, R4 ;  /* 0x0000000403028220 */ /* 0x000fe20000410000 */
[----:B------:R-:W-:Y:S01]  /*29d0*/  @!P0 LOP3.LUT R3, R10, 0xffff0000, RZ, 0xc0, !PT ;  /* 0xffff00000a038812 */ /* 0x000fe200078ec0ff */
[----:B------:R-:W-:Y:S02]  /*29e0*/  @!P0 FFMA.FTZ R71, R38, R6, -R42 ;  /* 0x0000000626478223 */ /* 0x000fe4000001082a */
[----:B------:R-:W-:Y:S01]  /*29f0*/  @!P0 FFMA.FTZ R0, R7, R38, R0 ;  /* 0x0000002607008223 */ /* 0x000fe20000010000 */
[----:B------:R-:W-:Y:S01]  /*2a00*/  @!P0 SHF.L.U32 R38, R10, 0x10, RZ ;  /* 0x000000100a268819 */ /* 0x000fe200000006ff */
[C---:B------:R-:W-:Y:S01]  /*2a10*/  @!P0 IMAD.U32 R7, R41.reuse, 0x10000, RZ ;  /* 0x0001000029078824 */ /* 0x040fe200078e00ff */
[----:B------:R-:W-:Y:S01]  /*2a20*/  @!P0 LOP3.LUT R41, R41, 0xffff0000, RZ, 0xc0, !PT ;  /* 0xffff000029298812 */ /* 0x000fe200078ec0ff */
[----:B------:R-:W-:Y:S01]  /*2a30*/  @!P0 IMAD.U32 R6, R5, 0x10000, RZ ;  /* 0x0001000005068824 */ /* 0x000fe200078e00ff */
[----:B------:R-:W-:Y:S01]  /*2a40*/  @!P0 F2FP.BF16.PACK_AB R0, R0, R71 ;  /* 0x000000470000823e */ /* 0x000fe200000010ff */
[----:B------:R-:W-:Y:S01]  /*2a50*/  @!P0 FFMA.FTZ R70, R40, R4, -R68 ;  /* 0x0000000428468223 */ /* 0x000fe20000010844 */
[----:B------:R-:W-:Y:S01]  /*2a60*/  @!P0 LOP3.LUT R4, R11, 0xffff0000, RZ, 0xc0, !PT ;  /* 0xffff00000b048812 */ /* 0x000fe200078ec0ff */
[----:B------:R-:W-:Y:S01]  /*2a70*/  @!P0 FMUL.FTZ R68, R3, R7 ;  /* 0x0000000703448220 */ /* 0x000fe20000410000 */
[----:B------:R-:W-:Y:S01]  /*2a80*/  @!P0 LOP3.LUT R5, R5, 0xffff0000, RZ, 0xc0, !PT ;  /* 0xffff000005058812 */ /* 0x000fe200078ec0ff */
[----:B------:R-:W-:Y:S01]  /*2a90*/  @!P0 FMUL.FTZ R3, R3, R6 ;  /* 0x0000000603038220 */ /* 0x000fe20000410000 */
[----:B------:R-:W-:Y:S01]  /*2aa0*/  @!P0 MOV R8, R0 ;  /* 0x0000000000088202 */ /* 0x000fe20000000f00 */
[----:B------:R-:W-:Y:S02]  /*2ab0*/  @!P0 IMAD.U32 R42, R11, 0x10000, RZ ;  /* 0x000100000b2a8824 */ /* 0x000fe400078e00ff */
[C---:B------:R-:W-:Y:S02]  /*2ac0*/  @!P0 FMUL.FTZ R69, R4.reuse, R41 ;  /* 0x0000002904458220 */ /* 0x040fe40000410000 */
[-C--:B------:R-:W-:Y:S02]  /*2ad0*/  @!P0 FMUL.FTZ R4, R4, R5.reuse ;  /* 0x0000000504048220 */ /* 0x080fe40000410000 */
[----:B------:R-:W-:Y:S02]  /*2ae0*/  @!P0 FFMA.FTZ R2, R39, R40, R2 ;  /* 0x0000002827028223 */ /* 0x000fe40000010002 */
[----:B------:R-:W-:Y:S02]  /*2af0*/  @!P0 FFMA.FTZ R3, R7, R38, R3 ;  /* 0x0000002607038223 */ /* 0x000fe40000010003 */
[----:B------:R-:W-:Y:S01]  /*2b00*/  @!P0 FFMA.FTZ R68, R38, R6, -R68 ;  /* 0x0000000626448223 */ /* 0x000fe20000010844 */
[----:B------:R-:W-:Y:S01]  /*2b10*/  @!P0 F2FP.BF16.PACK_AB R2, R2, R70 ;  /* 0x000000460202823e */ /* 0x000fe200000010ff */
[----:B------:R-:W-:Y:S02]  /*2b20*/  @!P0 FFMA.FTZ R69, R42, R5, -R69 ;  /* 0x000000052a458223 */ /* 0x000fe40000010845 */
[----:B------:R-:W-:Y:S01]  /*2b30*/  @!P0 FFMA.FTZ R4, R41, R42, R4 ;  /* 0x0000002a29048223 */ /* 0x000fe20000010004 */
[----:B------:R-:W-:Y:S01]  /*2b40*/  @!P0 F2FP.BF16.PACK_AB R3, R3, R68 ;  /* 0x000000440303823e */ /* 0x000fe200000010ff */
[----:B------:R-:W-:Y:S03]  /*2b50*/  @!P0 IMAD.MOV.U32 R9, RZ, RZ, R2 ;  /* 0x000000ffff098224 */ /* 0x000fe600078e0002 */
[----:B------:R-:W-:Y:S01]  /*2b60*/  @!P0 F2FP.BF16.PACK_AB R4, R4, R69 ;  /* 0x000000450404823e */ /* 0x000fe200000010ff */
[----:B------:R-:W-:Y:S03]  /*2b70*/  @!P0 IMAD.MOV.U32 R10, RZ, RZ, R3 ;  /* 0x000000ffff0a8224 */ /* 0x000fe600078e0003 */
[----:B------:R-:W-:Y:S05]  /*2b80*/  @!P0 MOV R11, R4 ;  /* 0x00000004000b8202 */ /* 0x000fea0000000f00 */
[----:B------:R1:W-:Y:S02]  /*2b90*/  STG.E.128 [R64.64], R8 ;  /* 0x0000000840007986 */ /* 0x0003e4000c101d08 */
.L_x_70:
[----:B------:R-:W-:Y:S05]  /*2ba0*/  BSYNC B0 ;  /* 0x0000000000007941 */ /* 0x000fea0003800000 */
.L_x_69:
[----:B------:R-:W-:Y:S11]  /*2bb0*/  ISETP.GE.AND P0, PT, R94, c[0x0][0x1d4], PT ;  /* 0x000075005e007a0c */ /* 0x000ff60003f06270 */
[----:B------:R-:W-:Y:S02]  /*2bc0*/  @!UPT UIADD3 URZ, URZ, URZ, URZ ;  /* 0x0000003f3f3ff290 */ /* 0x000fe4000fffe03f */
[----:B------:R-:W-:-:S05]  /*2bd0*/  @P0 BRA `(.L_x_68) ;  /* 0x0000038000000947 */ /* 0x000fca0003800000 */
[----:B------:R-:W-:Y:S01]  /*2be0*/  IADD3 R0, P0, R66, R124, RZ ;  /* 0x0000007c42007210 */ /* 0x000fe20007f1e0ff */
[----:B-1----:R-:W1:Y:S04]  /*2bf0*/  LDS.128 R8, [R74+0xc100] ;  /* 0x00c100004a087984 */ /* 0x002e680000000c00 */
        /* <DEDUP_REMOVED lines=8> */
[----:B------:R-:W-:Y:S02]  /*2c80*/  @!P0 PRMT R13, R43, 0x5410, R3 ;  /* 0x000054102b0d8816 */ /* 0x000fe40000000003 */
[C---:B------:R-:W-:Y:S02]  /*2c90*/  @!P0 PRMT R0, R26.reuse, 0x5432, R0 ;  /* 0x000054321a008816 */ /* 0x040fe40000000000 */
[----:B------:R-:W-:Y:S01]  /*2ca0*/  @!P0 PRMT R5, R26, 0x5410, R2 ;  /* 0x000054101a058816 */ /* 0x000fe20000000002 */
[C---:B------:R-:W-:Y:S01]  /*2cb0*/  @!P0 IMAD.U32 R7, R13.reuse, 0x10000, RZ ;  /* 0x000100000d078824 */ /* 0x040fe200078e00ff */
[----:B------:R-:W-:Y:S01]  /*2cc0*/  @!P0 SHF.R.U32.HI R38, RZ, 0x10, R45 ;  /* 0x00000010ff268819 */ /* 0x000fe2000001162d */
[----:B------:R-:W-:Y:S01]  /*2cd0*/  @!P0 IMAD.U32 R6, R0, 0x10000, RZ ;  /* 0x0001000000068824 */ /* 0x000fe200078e00ff */
[----:B------:R-:W-:Y:S01]  /*2ce0*/  @!P0 LOP3.LUT R13, R13, 0xffff0000, RZ, 0xc0, !PT ;  /* 0xffff00000d0d8812 */ /* 0x000fe200078ec0ff */
[C---:B-1----:R-:W-:Y:S01]  /*2cf0*/  @!P0 IMAD.U32 R26, R9.reuse, 0x10000, RZ ;  /* 0x00010000091a8824 */ /* 0x042fe200078e00ff */
[----:B------:R-:W-:Y:S02]  /*2d00*/  @!P0 LOP3.LUT R2, R8, 0xffff0000, RZ, 0xc0, !PT ;  /* 0xffff000008028812 */ /* 0x000fe400078ec0ff */
[----:B------:R-:W-:Y:S02]  /*2d10*/  @!P0 LOP3.LUT R3, R9, 0xffff0000, RZ, 0xc0, !PT ;  /* 0xffff000009038812 */ /* 0x000fe400078ec0ff */
[----:B------:R-:W-:Y:S01]  /*2d20*/  @!P0 LOP3.LUT R4, R0, 0xffff0000, RZ, 0xc0, !PT ;  /* 0xffff000000048812 */ /* 0x000fe200078ec0ff */
[----:B------:R-:W-:Y:S01]  /*2d30*/  @!P0 FMUL.FTZ R39, R2, R7 ;  /* 0x0000000702278220 */ /* 0x000fe20000410000 */
[----:B------:R-:W-:Y:S01]  /*2d40*/  @!P0 SHF.L.U32 R12, R8, 0x10, RZ ;  /* 0x00000010080c8819 */ /* 0x000fe200000006ff */
[----:B------:R-:W-:Y:S01]  /*2d50*/  @!P0 FMUL.FTZ R0, R2, R6 ;  /* 0x0000000602008220 */ /* 0x000fe20000410000 */
[----:B------:R-:W-:Y:S01]  /*2d60*/  @!P0 PRMT R38, R43, 0x5432, R38 ;  /* 0x000054322b268816 */ /* 0x000fe20000000026 */
        /* <DEDUP_REMOVED lines=31> */
.L_x_68:
[----:B------:R-:W-:Y:S05]  /*2f60*/  BSYNC B1 ;  /* 0x0000000000017941 */ /* 0x000fea0003800000 */
.L_x_67:
[----:B------:R-:W-:Y:S01]  /*2f70*/  BSSY B1, `(.L_x_71) ;  /* 0x000007a000017945 */ /* 0x000fe20003800000 */
[----:B------:R-:W-:-:S05]  /*2f80*/  @P3 BRA `(.L_x_72) ;  /* 0x0000078000003947 */ /* 0x000fca0003800000 */
[----:B-1----:R-:W-:Y:S01]  /*2f90*/  IADD3 R40, P1, P0, R134, R84, R32 ;  /* 0x0000005486287210 */ /* 0x002fe2000783e020 */
[----:B------:R-:W-:Y:S03]  /*2fa0*/  BSSY B0, `(.L_x_73) ;  /* 0x000003b000007945 */ /* 0x000fe60003800000 */
[----:B------:R-:W-:Y:S01]  /*2fb0*/  IADD3.X R41, R140, R90, R33, P1, P0 ;  /* 0x0000005a8c297210 */ /* 0x000fe20000fe0421 */
        /* <DEDUP_REMOVED lines=11> */
[C---:B------:R-:W-:Y:S02]  /*3070*/  @!P0 PRMT R0, R27.reuse, 0x5432, R0 ;  /* 0x000054321b008816 */ /* 0x040fe40000000000 */
[----:B------:R-:W-:Y:S02]  /*3080*/  @!P0 PRMT R13, R58, 0x5410, R13 ;  /* 0x000054103a0d8816 */ /* 0x000fe4000000000d */
[----:B------:R-:W-:Y:S01]  /*3090*/  @!P0 PRMT R5, R27, 0x5410, R2 ;  /* 0x000054101b058816 */ /* 0x000fe20000000002 */
[----:B------:R-:W-:Y:S01]  /*30a0*/  @!P0 IMAD.U32 R6, R0, 0x10000, RZ ;  /* 0x0001000000068824 */ /* 0x000fe200078e00ff */
[----:B------:R-:W-:Y:S01]  /*30b0*/  @!P0 SHF.R.U32.HI R46, RZ, 0x10, R47 ;  /* 0x00000010ff2e8819 */ /* 0x000fe2000001162f */
[C---:B------:R-:W-:Y:S01]  /*30c0*/  @!P0 IMAD.U32 R7, R13.reuse, 0x10000, RZ ;  /* 0x000100000d078824 */ /* 0x040fe200078e00ff */
        /* <DEDUP_REMOVED lines=27> */
[----:B------:R-:W-:Y:S02]  /*3280*/  @!P0 FMUL.FTZ R4, R4, R5 ;  /* 0x0000000504048220 */ /* 0x000fe40000410000 */
        /* <DEDUP_REMOVED lines=12> */
.L_x_74:
[----:B------:R-:W-:Y:S05]  /*3350*/  BSYNC B0 ;  /* 0x0000000000007941 */ /* 0x000fea0003800000 */
.L_x_73:
        /* <DEDUP_REMOVED lines=59> */
.L_x_72:
[----:B------:R-:W-:Y:S05]  /*3710*/  BSYNC B1 ;  /* 0x0000000000017941 */ /* 0x000fea0003800000 */
.L_x_71:
[----:B------:R-:W-:Y:S01]  /*3720*/  BSSY B1, `(.L_x_75) ;  /* 0x000007a000017945 */ /* 0x000fe20003800000 */
[----:B------:R-:W-:-:S05]  /*3730*/  @P6 BRA `(.L_x_76) ;  /* 0x0000078000006947 */ /* 0x000fca0003800000 */
[----:B------:R-:W-:Y:S01]  /*3740*/  IADD3 R31, P1, P0, R143, R84, R32 ;  /* 0x000000548f1f7210 */ /* 0x000fe2000783e020 */
[----:B------:R-:W-:Y:S03]  /*3750*/  BSSY B0, `(.L_x_77) ;  /* 0x000003b000007945 */ /* 0x000fe60003800000 */
[----:B-1----:R-:W-:Y:S01]  /*3760*/  IADD3.X R38, R139, R90, R33, P1, P0 ;  /* 0x0000005a8b267210 */ /* 0x002fe20000fe0421 */
        /* <DEDUP_REMOVED lines=57> */
.L_x_78:
[----:B------:R-:W-:Y:S05]  /*3b00*/  BSYNC B0 ;  /* 0x0000000000007941 */ /* 0x000fea0003800000 */
.L_x_77:
        /* <DEDUP_REMOVED lines=59> */
.L_x_76:
[----:B------:R-:W-:Y:S05]  /*3ec0*/  BSYNC B1 ;  /* 0x0000000000017941 */ /* 0x000fea0003800000 */
.L_x_75:
[----:B------:R-:W-:-:S05]  /*3ed0*/  @P4 BRA `(.L_x_79) ;  /* 0x0000304000004947 */ /* 0x000fca0003800000 */
[----:B-1----:R-:W-:Y:S01]  /*3ee0*/  IADD3 R26, P1, P0, R159, R84, R32 ;  /* 0x000000549f1a7210 */ /* 0x002fe2000783e020 */
[----:B------:R-:W-:Y:S03]  /*3ef0*/  BSSY B0, `(.L_x_80) ;  /* 0x000003b000007945 */ /* 0x000fe60003800000 */
[----:B------:R-:W-:Y:S01]  /*3f00*/  IADD3.X R27, R155, R90, R33, P1, P0 ;  /* 0x0000005a9b1b7210 */ /* 0x000fe20000fe0421 */
[----:B------:R-:W-:-:S05]  /*3f10*/  @P5 BRA `(.L_x_81) ;  /* 0x0000038000005947 */ /* 0x000fca0003800000 */
[----:B------:R-:W-:Y:S01]  /*3f20*/  ISETP.GE.AND P0, PT, R28, c[0x0][0x27c], PT ;  /* 0x00009f001c007a0c */ /* 0x000fe20003f06270 */
[----:B------:R-:W1:Y:S11]  /*3f30*/  LDS.128 R8, [R74+0xb100] ;  /* 0x00b100004a087984 */ /* 0x000e760000000c00 */
[----:B------:R-:W-:Y:S01]  /*3f40*/  @!UPT UIADD3 URZ, URZ, URZ, URZ ;  /* 0x0000003f3f3ff290 */ /* 0x000fe2000fffe03f */
        /* <DEDUP_REMOVED lines=8> */
[C---:B------:R-:W-:Y:S01]  /*3fd0*/  @!P0 IMAD.U32 R6, R0.reuse, 0x10000, RZ ;  /* 0x0001000000068824 */ /* 0x040fe200078e00ff */
[----:B------:R-:W-:Y:S02]  /*3fe0*/  @!P0 LOP3.LUT R13, R13, 0xffff0000, RZ, 0xc0, !PT ;  /* 0xffff00000d0d8812 */ /* 0x000fe400078ec0ff */
[----:B------:R-:W-:Y:S02]  /*3ff0*/  @!P0 LOP3.LUT R4, R0, 0xffff0000, RZ, 0xc0, !PT ;  /* 0xffff000000048812 */ /* 0x000fe400078ec0ff */
[----:B------:R-:W-:Y:S01]  /*4000*/  @!P0 PRMT R15, R62, 0x5432, R15 ;  /* 0x000054323e0f8816 */ /* 0x000fe2000000000f */
[C---:B-1----:R-:W-:Y:S01]  /*4010*/  @!P0 IMAD.U32 R12, R8.reuse, 0x10000, RZ ;  /* 0x00010000080c8824 */ /* 0x042fe200078e00ff */
[----:B------:R-:W-:Y:S02]  /*4020*/  @!P0 LOP3.LUT R2, R8, 0xffff0000, RZ, 0xc0, !PT ;  /* 0xffff000008028812 */ /* 0x000fe400078ec0ff */
[C---:B------:R-:W-:Y:S02]  /*4030*/  @!P0 LOP3.LUT R3, R9.reuse, 0xffff0000, RZ, 0xc0, !PT ;  /* 0xffff000009038812 */ /* 0x040fe400078ec0ff */
[----:B------:R-:W-:Y:S01]  /*4040*/  @!P0 SHF.L.U32 R14, R9, 0x10, RZ ;  /* 0x00000010090e8819 */ /* 0x000fe200000006ff */
[C---:B------:R-:W-:Y:S02]  /*4050*/  @!P0 FMUL.FTZ R16, R2.reuse, R7 ;  /* 0x0000000702108220 */ /* 0x040fe40000410000 */
[-C--:B------:R-:W-:Y:S02]  /*4060*/  @!P0 FMUL.FTZ R0, R2, R6.reuse ;  /* 0x0000000602008220 */ /* 0x080fe40000410000 */
[----:B------:R-:W-:Y:S02]  /*4070*/  @!P0 FMUL.FTZ R17, R3, R13 ;  /* 0x0000000d03118220 */ /* 0x000fe40000410000 */
[----:B------:R-:W-:Y:S01]  /*4080*/  @!P0 FFMA.FTZ R21, R12, R6, -R16 ;  /* 0x000000060c158223 */ /* 0x000fe20000010810 */
[----:B------:R-:W-:Y:S01]  /*4090*/  @!P0 SHF.L.U32 R6, R5, 0x10, RZ ;  /* 0x0000001005068819 */ /* 0x000fe200000006ff */
[----:B------:R-:W-:Y:S01]  /*40a0*/  @!P0 FMUL.FTZ R2, R3, R4 ;  /* 0x0000000403028220 */ /* 0x000fe20000410000 */
[----:B------:R-:W-:Y:S01]  /*40b0*/  @!P0 LOP3.LUT R3, R10, 0xffff0000, RZ, 0xc0, !PT ;  /* 0xffff00000a038812 */ /* 0x000fe200078ec0ff */
[----:B------:R-:W-:Y:S01]  /*40c0*/  @!P0 FFMA.FTZ R0, R7, R12, R0 ;  /* 0x0000000c07008223 */ /* 0x000fe20000010000 */
[----:B------:R-:W-:Y:S01]  /*40d0*/  @!P0 LOP3.LUT R5, R5, 0xffff0000, RZ, 0xc0, !PT ;  /* 0xffff000005058812 */ /* 0x000fe200078ec0ff */
[C---:B------:R-:W-:Y:S01]  /*40e0*/  @!P0 IMAD.U32 R7, R15.reuse, 0x10000, RZ ;  /* 0x000100000f078824 */ /* 0x040fe200078e00ff */
[----:B------:R-:W-:Y:S01]  /*40f0*/  @!P0 LOP3.LUT R15, R15, 0xffff0000, RZ, 0xc0, !PT ;  /* 0xffff00000f0f8812 */ /* 0x000fe200078ec0ff */
[----:B------:R-:W-:Y:S01]  /*4100*/  @!P0 FFMA.FTZ R20, R14, R4, -R17 ;  /* 0x000000040e148223 */ /* 0x000fe20000010811 */
[----:B------:R-:W-:Y:S01]  /*4110*/  @!P0 LOP3.LUT R4, R11, 0xffff0000, RZ, 0xc0, !PT ;  /* 0xffff00000b048812 */ /* 0x000fe200078ec0ff */
[----:B------:R-:W-:Y:S01]  /*4120*/  @!P0 IMAD.U32 R12, R10, 0x10000, RZ ;  /* 0x000100000a0c8824 */ /* 0x000fe200078e00ff */
[----:B------:R-:W-:Y:S01]  /*4130*/  IADD3 R17, P1, R26, R92, RZ ;  /* 0x0000005c1a117210 */ /* 0x000fe20007f3e0ff */
[C---:B------:R-:W-:Y:S01]  /*4140*/  @!P0 FMUL.FTZ R18, R3.reuse, R7 ;  /* 0x0000000703128220 */ /* 0x040fe20000410000 */
[----:B------:R-:W-:Y:S01]  /*4150*/  @!P0 F2FP.BF16.PACK_AB R0, R0, R21 ;  /* 0x000000150000823e */ /* 0x000fe200000010ff */
[----:B------:R-:W-:Y:S02]  /*4160*/  @!P0 FMUL.FTZ R3, R3, R6 ;  /* 0x0000000603038220 */ /* 0x000fe40000410000 */
[----:B------:R-:W-:Y:S01]  /*4170*/  @!P0 IMAD.U32 R16, R11, 0x10000, RZ ;  /* 0x000100000b108824 */ /* 0x000fe200078e00ff */
[----:B------:R-:W-:Y:S01]  /*4180*/  @!P0 MOV R8, R0 ;  /* 0x0000000000088202 */ /* 0x000fe20000000f00 */
        /* <DEDUP_REMOVED lines=9> */
[----:B------:R-:W-:Y:S01]  /*4220*/  IMAD.X R5, R27, 0x1, R95, P1 ;  /* 0x000000011b057824 */ /* 0x000fe200008e065f */
[C---:B------:R-:W-:Y:S01]  /*4230*/  LEA R6, P1, R17.reuse, c[0x0][0x1c8], 0x1 ;  /* 0x0000720011067a11 */ /* 0x040fe200078208ff */
[----:B------:R-:W-:Y:S01]  /*4240*/  @!P0 IMAD.MOV.U32 R9, RZ, RZ, R2 ;  /* 0x000000ffff098224 */ /* 0x000fe200078e0002 */
[----:B------:R-:W-:Y:S01]  /*4250*/  @!P0 F2FP.BF16.PACK_AB R4, R4, R19 ;  /* 0x000000130404823e */ /* 0x000fe200000010ff */
[----:B------:R-:W-:Y:S01]  /*4260*/  @!P0 IMAD.MOV.U32 R10, RZ, RZ, R3 ;  /* 0x000000ffff0a8224 */ /* 0x000fe200078e0003 */
[----:B------:R-:W-:Y:S02]  /*4270*/  LEA.HI.X R7, R17, c[0x0][0x1cc], R5, 0x1, P1 ;  /* 0x0000730011077a11 */ /* 0x000fe400008f0c05 */
[----:B------:R-:W-:Y:S05]  /*4280*/  @!P0 MOV R11, R4 ;  /* 0x00000004000b8202 */ /* 0x000fea0000000f00 */
[----:B------:R1:W-:Y:S02]  /*4290*/  STG.E.128 [R6.64], R8 ;  /* 0x0000000806007986 */ /* 0x0003e4000c101d08 */
.L_x_81:
[----:B------:R-:W-:Y:S05]  /*42a0*/  BSYNC B0 ;  /* 0x0000000000007941 */ /* 0x000fea0003800000 */
.L_x_80:
[----:B------:R-:W-:Y:S11]  /*42b0*/  ISETP.GE.AND P0, PT, R94, c[0x0][0x1d4], PT ;  /* 0x000075005e007a0c */ /* 0x000ff60003f06270 */
[----:B------:R-:W-:Y:S02]  /*42c0*/  @!UPT UIADD3 URZ, URZ, URZ, URZ ;  /* 0x0000003f3f3ff290 */ /* 0x000fe4000fffe03f */
[----:B------:R-:W-:-:S05]  /*42d0*/  @P0 BRA `(.L_x_79) ;  /* 0x00002c4000000947 */ /* 0x000fca0003800000 */
[----:B------:R-:W-:Y:S01]  /*42e0*/  ISETP.GE.AND P0, PT, R30, c[0x0][0x27c], PT ;  /* 0x00009f001e007a0c */ /* 0x000fe20003f06270 */
[----:B-1----:R-:W1:Y:S11]  /*42f0*/  LDS.128 R8, [R74+0xf100] ;  /* 0x00f100004a087984 */ /* 0x002e760000000c00 */
[----:B------:R-:W-:Y:S01]  /*4300*/  @!UPT UIADD3 URZ, URZ, URZ, URZ ;  /* 0x0000003f3f3ff290 */ /* 0x000fe2000fffe03f */
[----:B------:R-:W-:Y:S02]  /*4310*/  @!P0 SHF.R.U64 R13, R56, 0x10, R57 ;  /* 0x00000010380d8819 */ /* 0x000fe40000001239 */
[--C-:B------:R-:W-:Y:S02]  /*4320*/  @!P0 SHF.R.U64 R0, R24, 0x10, R25.reuse ;  /* 0x0000001018008819 */ /* 0x100fe40000001219 */
[----:B------:R-:W-:Y:S02]  /*4330*/  @!P0 SHF.R.U32.HI R2, RZ, 0x10, R25 ;  /* 0x00000010ff028819 */ /* 0x000fe40000011619 */
[----:B------:R-:W-:Y:S02]  /*4340*/  @!P0 PRMT R13, R63, 0x5410, R13 ;  /* 0x000054103f0d8816 */ /* 0x000fe4000000000d */
[----:B------:R-:W-:Y:S02]  /*4350*/  @!P0 PRMT R0, R37, 0x5432, R0 ;  /* 0x0000543225008816 */ /* 0x000fe40000000000 */
[----:B------:R-:W-:Y:S01]  /*4360*/  @!P0 SHF.R.U32.HI R3, RZ, 0x10, R57 ;  /* 0x00000010ff038819 */ /* 0x000fe20000011639 */
[----:B------:R-:W-:Y:S01]  /*4370*/  @!P0 IMAD.U32 R7, R13, 0x10000, RZ ;  /* 0x000100000d078824 */ /* 0x000fe200078e00ff */
[----:B------:R-:W-:Y:S01]  /*4380*/  @!P0 PRMT R5, R37, 0x5410, R2 ;  /* 0x0000541025058816 */ /* 0x000fe20000000002 */
[C---:B------:R-:W-:Y:S01]  /*4390*/  @!P0 IMAD.U32 R6, R0.reuse, 0x10000, RZ ;  /* 0x0001000000068824 */ /* 0x040fe200078e00ff */
[----:B------:R-:W-:Y:S02]  /*43a0*/  @!P0 PRMT R15, R63, 0x5432, R3 ;  /* 0x000054323f0f8816 */ /* 0x000fe40000000003 */
[----:B------:R-:W-:Y:S02]  /*43b0*/  @!P0 LOP3.LUT R13, R13, 0xffff0000, RZ, 0xc0, !PT ;  /* 0xffff00000d0d8812 */ /* 0x000fe400078ec0ff */
[----:B------:R-:W-:Y:S01]  /*43c0*/  @!P0 LOP3.LUT R4, R0, 0xffff0000, RZ, 0xc0, !PT ;  /* 0xffff000000048812 */ /* 0x000fe200078ec0ff */
        /* <DEDUP_REMOVED lines=40> */
[----:B------:R1:W-:Y:S01]  /*4650*/  STG.E.128 [R6.64], R8 ;  /* 0x0000000806007986 */ /* 0x0003e2000c101d08 */
[----:B------:R-:W-:-:S05]  /*4660*/  BRA `(.L_x_79) ;  /* 0x000028b000007947 */ /* 0x000fca0003800000 */
.L_x_58:
[----:B------:R-:W-:Y:S01]  /*4670*/  ISETP.GE.AND P0, PT, R168, R75, PT ;  /* 0x0000004ba800720c */ /* 0x000fe20003f06270 */
[----:B------:R-:W-:Y:S01]  /*4680*/  CS2R R58, SRZ ;  /* 0x00000000003a7805 */ /* 0x000fe2000001ff00 */
[----:B------:R-:W-:Y:S01]  /*4690*/  CS2R R56, SRZ ;  /* 0x0000000000387805 */ /* 0x000fe2000001ff00 */
[----:B------:R-:W-:Y:S01]  /*46a0*/  CS2R R18, SRZ ;  /* 0x0000000000127805 */ /* 0x000fe2000001ff00 */
[----:B------:R-:W-:Y:S01]  /*46b0*/  ISETP.GE.OR P4, PT, R32, c[0x0][0x27c], P0 ;  /* 0x00009f0020007a0c */ /* 0x000fe20000786670 */
        /* <DEDUP_REMOVED lines=9> */
[----:B------:R-:W-:Y:S03]  /*4750*/  BSSY B0, `(.L_x_82) ;  /* 0x00000d2000007945 */ /* 0x000fe60003800000 */
[----:B------:R-:W-:Y:S04]  /*4760*/  @!P4 IADD3 R0, P1, P0, R106, R36, R206 ;  /* 0x000000246a00c210 */ /* 0x000fe8000783e0ce */
[----:B------:R-:W-:Y:S02]  /*4770*/  @!P4 IADD3.X R2, R122, R41, R176, P1, P0 ;  /* 0x000000297a02c210 */ /* 0x000fe40000fe04b0 */
[----:B------:R-:W-:Y:S04]  /*4780*/  @!P4 IADD3 R3, P1, P0, R104, R68, R202 ;  /* 0x000000446803c210 */ /* 0x000fe8000783e0ca */
[----:B------:R-:W-:Y:S02]  /*4790*/  @!P4 IADD3.X R4, R119, R42, R177, P1, P0 ;  /* 0x0000002a7704c210 */ /* 0x000fe40000fe04b1 */
[----:B------:R-:W-:Y:S04]  /*47a0*/  ISETP.GE.AND P0, PT, R167, R75, PT ;  /* 0x0000004ba700720c */ /* 0x000fe80003f06270 */
[----:B------:R-:W-:Y:S11]  /*47b0*/  ISETP.GE.OR P3, PT, R32, c[0x0][0x27c], P0 ;  /* 0x00009f0020007a0c */ /* 0x000ff60000766670 */
[----:B------:R-:W-:Y:S02]  /*47c0*/  @!UPT UIADD3 URZ, URZ, URZ, URZ ;  /* 0x0000003f3f3ff290 */ /* 0x000fe4000fffe03f */
[----:B------:R-:W-:Y:S04]  /*47d0*/  @!P3 IADD3 R5, P1, P0, R106, R203, R36 ;  /* 0x000000cb6a05b210 */ /* 0x000fe8000783e024 */
[--C-:B------:R-:W-:Y:S02]  /*47e0*/  @!P3 IADD3.X R8, R122, R174, R41.reuse, P1, P0 ;  /* 0x000000ae7a08b210 */ /* 0x100fe40000fe0429 */
[----:B------:R-:W-:Y:S04]  /*47f0*/  @!P3 IADD3 R9, P1, P0, R104, R204, R68 ;  /* 0x000000cc6809b210 */ /* 0x000fe8000783e044 */
[C---:B------:R-:W-:Y:S02]  /*4800*/  @!P3 IADD3.X R10, R119.reuse, R175, R42, P1, P0 ;  /* 0x000000af770ab210 */ /* 0x040fe40000fe042a */
[----:B------:R-:W-:Y:S04]  /*4810*/  ISETP.GE.AND P0, PT, R166, R75, PT ;  /* 0x0000004ba600720c */ /* 0x000fe80003f06270 */
[----:B------:R-:W-:Y:S11]  /*4820*/  ISETP.GE.OR P2, PT, R32, c[0x0][0x27c], P0 ;  /* 0x00009f0020007a0c */ /* 0x000ff60000746670 */
[----:B------:R-:W-:Y:S02]  /*4830*/  @!UPT UIADD3 URZ, URZ, URZ, URZ ;  /* 0x0000003f3f3ff290 */ /* 0x000fe4000fffe03f */
[----:B------:R-:W-:Y:S04]  /*4840*/  @!P2 IADD3 R11, P1, P0, R106, R198, R36 ;  /* 0x000000c66a0ba210 */ /* 0x000fe8000783e024 */
[----:B------:R-:W-:Y:S02]  /*4850*/  @!P2 IADD3.X R12, R122, R128, R41, P1, P0 ;  /* 0x000000807a0ca210 */ /* 0x000fe40000fe0429 */
[----:B------:R-:W-:Y:S04]  /*4860*/  @!P2 IADD3 R13, P1, P0, R104, R196, R68 ;  /* 0x000000c4680da210 */ /* 0x000fe8000783e044 */
[----:B------:R-:W-:Y:S02]  /*4870*/  @!P2 IADD3.X R14, R119, R129, R42, P1, P0 ;  /* 0x00000081770ea210 */ /* 0x000fe40000fe042a */
[C---:B------:R-:W-:Y:S04]  /*4880*/  @!P4 LEA R6, P0, R0.reuse, c[0x0][0x270], 0x1 ;  /* 0x00009c000006ca11 */ /* 0x040fe800078008ff */
[----:B------:R-:W-:Y:S02]  /*4890*/  @!P4 LEA.HI.X R7, R0, c[0x0][0x274], R2, 0x1, P0 ;  /* 0x00009d000007ca11 */ /* 0x000fe400000f0c02 */
[C---:B------:R-:W-:Y:S03]  /*48a0*/  @!P4 LEA R2, P0, R3.reuse, c[0x0][0x288], 0x1 ;  /* 0x0000a2000302ca11 */ /* 0x040fe600078008ff */
[----:B------:R1:W2:Y:S01]  /*48b0*/  @!P4 LDG.E.128 R16, [R6.64] ;  /* 0x000000080610c981 */ /* 0x0002a2000c1e1d00 */
[----:B------:R-:W-:Y:S02]  /*48c0*/  @!P4 LEA.HI.X R3, R3, c[0x0][0x28c], R4, 0x1, P0 ;  /* 0x0000a3000303ca11 */ /* 0x000fe400000f0c04 */
[C---:B------:R-:W-:Y:S04]  /*48d0*/  @!P3 LEA R4, P0, R5.reuse, c[0x0][0x270], 0x1 ;  /* 0x00009c000504ba11 */ /* 0x040fe800078008ff */
[----:B------:R-:W-:Y:S01]  /*48e0*/  @!P3 LEA.HI.X R5, R5, c[0x0][0x274], R8, 0x1, P0 ;  /* 0x00009d000505ba11 */ /* 0x000fe200000f0c08 */
[----:B------:R3:W4:Y:S01]  /*48f0*/  @!P4 LDG.E.128 R56, [R2.64] ;  /* 0x000000080238c981 */ /* 0x000722000c1e1d00 */
[C---:B------:R-:W-:Y:S04]  /*4900*/  @!P3 LEA R8, P0, R9.reuse, c[0x0][0x288], 0x1 ;  /* 0x0000a2000908ba11 */ /* 0x040fe800078008ff */
[----:B------:R-:W-:Y:S02]  /*4910*/  @!P3 LEA.HI.X R9, R9, c[0x0][0x28c], R10, 0x1, P0 ;  /* 0x0000a3000909ba11 */ /* 0x000fe400000f0c0a */
[C---:B------:R-:W-:Y:S01]  /*4920*/  @!P2 LEA R10, P0, R11.reuse, c[0x0][0x270], 0x1 ;  /* 0x00009c000b0aaa11 */ /* 0x040fe200078008ff */
[----:B------:R3:W4:Y:S03]  /*4930*/  @!P3 LDG.E.128 R20, [R4.64] ;  /* 0x000000080414b981 */ /* 0x000726000c1e1d00 */
[----:B------:R-:W-:Y:S02]  /*4940*/  @!P2 LEA.HI.X R11, R11, c[0x0][0x274], R12, 0x1, P0 ;  /* 0x00009d000b0baa11 */ /* 0x000fe400000f0c0c */
[C---:B------:R-:W-:Y:S03]  /*4950*/  @!P2 LEA R12, P0, R13.reuse, c[0x0][0x288], 0x1 ;  /* 0x0000a2000d0caa11 */ /* 0x040fe600078008ff */
[----:B------:R2:W4:Y:S01]  /*4960*/  @!P3 LDG.E.128 R60, [R8.64] ;  /* 0x00000008083cb981 */ /* 0x000522000c1e1d00 */
[----:B------:R-:W-:Y:S01]  /*4970*/  @!P2 LEA.HI.X R13, R13, c[0x0][0x28c], R14, 0x1, P0 ;  /* 0x0000a3000d0daa11 */ /* 0x000fe200000f0c0e */
[----:B-1----:R-:W-:Y:S01]  /*4980*/  CS2R R6, SRZ ;  /* 0x0000000000067805 */ /* 0x002fe2000001ff00 */
[-C--:B------:R-:W-:Y:S04]  /*4990*/  ISETP.GE.AND P0, PT, R96, R75.reuse, PT ;  /* 0x0000004b6000720c */ /* 0x080fe80003f06270 */
[----:B------:R-:W-:Y:S01]  /*49a0*/  ISETP.GE.OR P0, PT, R32, c[0x0][0x27c], P0 ;  /* 0x00009f0020007a0c */ /* 0x000fe20000706670 */
[----:B------:R1:W4:Y:S08]  /*49b0*/  @!P2 LDG.E.128 R24, [R10.64] ;  /* 0x000000080a18a981 */ /* 0x000330000c1e1d00 */
[----:B------:R-:W4:Y:S01]  /*49c0*/  @!P2 LDG.E.128 R64, [R12.64] ;  /* 0x000000080c40a981 */ /* 0x000f22000c1e1d00 */
[----:B---3--:R-:W-:Y:S03]  /*49d0*/  CS2R R4, SRZ ;  /* 0x0000000000047805 */ /* 0x008fe6000001ff00 */
[----:B------:R-:W-:Y:S05]  /*49e0*/  @!P0 IADD3 R0, P1, R106, R36, RZ ;  /* 0x000000246a008210 */ /* 0x000fea0007f3e0ff */
[----:B------:R-:W-:Y:S01]  /*49f0*/  @!P0 IMAD.X R2, R41, 0x1, R122, P1 ;  /* 0x0000000129028824 */ /* 0x000fe200008e067a */
[C---:B------:R-:W-:Y:S01]  /*4a00*/  @!P0 LEA R14, P1, R0.reuse, c[0x0][0x270], 0x1 ;  /* 0x00009c00000e8a11 */ /* 0x040fe200078208ff */
[----:B------:R-:W-:Y:S03]  /*4a10*/  CS2R R40, SRZ ;  /* 0x0000000000287805 */ /* 0x000fe6000001ff00 */
[----:B------:R-:W-:Y:S02]  /*4a20*/  @!P0 LEA.HI.X R15, R0, c[0x0][0x274], R2, 0x1, P1 ;  /* 0x00009d00000f8a11 */ /* 0x000fe400008f0c02 */
[----:B------:R-:W-:Y:S03]  /*4a30*/  @!P0 IADD3 R0, P1, R104, R68, RZ ;  /* 0x0000004468008210 */ /* 0x000fe60007f3e0ff */
[----:B------:R3:W5:Y:S02]  /*4a40*/  @!P0 LDG.E.128 R4, [R14.64] ;  /* 0x000000080e048981 */ /* 0x000764000c1e1d00 */
[----:B------:R-:W-:Y:S01]  /*4a50*/  @!P0 IMAD.X R3, R42, 0x1, R119, P1 ;  /* 0x000000012a038824 */ /* 0x000fe200008e0677 */
[C---:B------:R-:W-:Y:S01]  /*4a60*/  @!P0 LEA R2, P1, R0.reuse, c[0x0][0x288], 0x1 ;  /* 0x0000a20000028a11 */ /* 0x040fe200078208ff */
[----:B------:R-:W-:Y:S03]  /*4a70*/  CS2R R42, SRZ ;  /* 0x00000000002a7805 */ /* 0x000fe6000001ff00 */
[----:B------:R-:W-:Y:S02]  /*4a80*/  @!P0 LEA.HI.X R3, R0, c[0x0][0x28c], R3, 0x1, P1 ;  /* 0x0000a30000038a11 */ /* 0x000fe400008f0c03 */
[----:B------:R-:W-:Y:S03]  /*4a90*/  ISETP.GE.OR P1, PT, R96, R75, P5 ;  /* 0x0000004b6000720c */ /* 0x000fe60002f26670 */
[----:B------:R1:W5:Y:S01]  /*4aa0*/  @!P0 LDG.E.128 R40, [R2.64] ;  /* 0x0000000802288981 */ /* 0x000362000c1e1d00 */
[----:B------:R-:W-:Y:S01]  /*4ab0*/  ISETP.GE.AND P0, PT, R32, c[0x0][0x27c], PT ;  /* 0x00009f0020007a0c */ /* 0x000fe20003f06270 */
[----:B--2---:R-:W-:Y:S02]  /*4ac0*/  IMAD.MOV.U32 R8, RZ, RZ, R18 ;  /* 0x000000ffff087224 */ /* 0x004fe400078e0012 */
[----:B-1----:R-:W-:Y:S02]  /*4ad0*/  IMAD.MOV.U32 R3, RZ, RZ, R19 ;  /* 0x000000ffff037224 */ /* 0x002fe400078e0013 */
[----:B------:R-:W-:Y:S02]  /*4ae0*/  IMAD.MOV.U32 R2, RZ, RZ, R16 ;  /* 0x000000ffff027224 */ /* 0x000fe400078e0010 */
[----:B------:R-:W-:Y:S01]  /*4af0*/  IMAD.MOV.U32 R0, RZ, RZ, R17 ;  /* 0x000000ffff007224 */ /* 0x000fe200078e0011 */
[----:B------:R-:W-:Y:S01]  /*4b00*/  PRMT R31, R3, 0x5410, R8 ;  /* 0x00005410031f7816 */ /* 0x000fe20000000008 */
[----:B----4-:R-:W-:Y:S02]  /*4b10*/  IMAD.MOV.U32 R8, RZ, RZ, R58 ;  /* 0x000000ffff087224 */ /* 0x010fe400078e003a */
[----:B------:R-:W-:Y:S01]  /*4b20*/  IMAD.MOV.U32 R3, RZ, RZ, R59 ;  /* 0x000000ffff037224 */ /* 0x000fe200078e003b */
[----:B------:R-:W-:Y:S01]  /*4b30*/  PRMT R11, R0, 0x5410, R2 ;  /* 0x00005410000b7816 */ /* 0x000fe20000000002 */
[----:B------:R-:W-:Y:S02]  /*4b40*/  IMAD.MOV.U32 R2, RZ, RZ, R56 ;  /* 0x000000ffff027224 */ /* 0x000fe400078e0038 */
        /* <DEDUP_REMOVED lines=25> */
[----:B------:R-:W-:Y:S04]  /*4ce0*/  PRMT R73, R3, 0x5410, R8 ;  /* 0x0000541003497816 */ /* 0x000fe80000000008 */
[----:B------:R-:W-:Y:S01]  /*4cf0*/  PRMT R72, R0, 0x5410, R2 ;  /* 0x0000541000487816 */ /* 0x000fe20000000002 */
[----:B------:R-:W-:-:S05]  /*4d00*/  @P1 BRA `(.L_x_83) ;  /* 0x0000076000001947 */ /* 0x000fca0003800000 */
[----:B---3--:R-:W-:Y:S01]  /*4d10*/  IADD3 R0, P1, R178, R84, RZ ;  /* 0x00000054b2007210 */ /* 0x008fe20007f3e0ff */
[----:B------:R-:W-:Y:S01]  /*4d20*/  LDS.128 R12, [R148+0x8100] ;  /* 0x00810000940c7984 */ /* 0x000fe20000000c00 */
[----:B-----5:R-:W-:Y:S01]  /*4d30*/  @!P0 SHF.R.U64 R38, R40, 0x10, R41 ;  /* 0x0000001028268819 */ /* 0x020fe20000001229 */
[----:B------:R-:W-:Y:S01]  /*4d40*/  IMAD.MOV.U32 R45, RZ, RZ, R43 ;  /* 0x000000ffff2d7224 */ /* 0x000fe200078e002b */
[----:B------:R-:W-:Y:S01]  /*4d50*/  MOV R9, R5 ;  /* 0x0000000500097202 */ /* 0x000fe20000000f00 */
[----:B------:R-:W-:Y:S01]  /*4d60*/  IMAD.X R2, R90, 0x1, R141, P1 ;  /* 0x000000015a027824 */ /* 0x000fe200008e068d */
[----:B------:R-:W-:Y:S01]  /*4d70*/  IADD3 R3, P2, P1, R92, R0, R115 ;  /* 0x000000005c037210 */ /* 0x000fe2000795e073 */
[----:B------:R-:W-:Y:S02]  /*4d80*/  IMAD.MOV.U32 R39, RZ, RZ, R40 ;  /* 0x000000ffff277224 */ /* 0x000fe400078e0028 */
[----:B------:R-:W1:Y:S01]  /*4d90*/  LDS.128 R52, [R152+0x8100] ;  /* 0x0081000098347984 */ /* 0x000e620000000c00 */
[----:B------:R-:W-:Y:S01]  /*4da0*/  IADD3.X R8, R95, R2, R121, P2, P1 ;  /* 0x000000025f087210 */ /* 0x000fe200017e2479 */
[----:B------:R-:W-:Y:S01]  /*4db0*/  IMAD.MOV.U32 R44, RZ, RZ, R41 ;  /* 0x000000ffff2c7224 */ /* 0x000fe200078e0029 */
[----:B------:R-:W-:Y:S01]  /*4dc0*/  ISETP.GE.AND P1, PT, R97, c[0x0][0x1d4], PT ;  /* 0x0000750061007a0c */ /* 0x000fe20003f26270 */
[----:B------:R-:W-:Y:S01]  /*4dd0*/  IMAD.MOV.U32 R10, RZ, RZ, R7 ;  /* 0x000000ffff0a7224 */ /* 0x000fe200078e0007 */
[----:B------:R-:W-:Y:S01]  /*4de0*/  @!P0 PRMT R39, R39, 0x5410, R38 ;  /* 0x0000541027278816 */ /* 0x000fe20000000026 */
[----:B------:R-:W-:Y:S01]  /*4df0*/  IMAD.MOV.U32 R40, RZ, RZ, R42 ;  /* 0x000000ffff287224 */ /* 0x000fe200078e002a */
[----:B------:R-:W-:Y:S02]  /*4e00*/  @!P0 SHF.R.U32.HI R41, RZ, 0x10, R41 ;  /* 0x00000010ff298819 */ /* 0x000fe40000011629 */
[----:B------:R-:W-:Y:S02]  /*4e10*/  @!P0 SHF.R.U64 R42, R42, 0x10, R43 ;  /* 0x000000102a2a8819 */ /* 0x000fe4000000122b */
[----:B------:R-:W-:Y:S02]  /*4e20*/  @!P0 PRMT R38, R44, 0x5410, R41 ;  /* 0x000054102c268816 */ /* 0x000fe40000000029 */
[----:B------:R-:W-:Y:S02]  /*4e30*/  @!P0 PRMT R46, R40, 0x5410, R42 ;  /* 0x00005410282e8816 */ /* 0x000fe4000000002a */
[----:B------:R-:W-:Y:S01]  /*4e40*/  @!P0 SHF.R.U32.HI R43, RZ, 0x10, R43 ;  /* 0x00000010ff2b8819 */ /* 0x000fe2000001162b */
[----:B------:R-:W-:Y:S01]  /*4e50*/  @!P0 IMAD.U32 R40, R38, 0x10000, RZ ;  /* 0x0001000026288824 */ /* 0x000fe200078e00ff */
[----:B------:R-:W-:Y:S02]  /*4e60*/  @!P1 IADD3 R0, P3, P2, R92, R0, R97 ;  /* 0x000000005c009210 */ /* 0x000fe40007a7e061 */
[----:B------:R-:W-:Y:S02]  /*4e70*/  @!P0 PRMT R50, R45, 0x5410, R43 ;  /* 0x000054102d328816 */ /* 0x000fe4000000002b */
[----:B------:R-:W-:Y:S02]  /*4e80*/  @!P1 IADD3.X R2, R95, R2, R120, P3, P2 ;  /* 0x000000025f029210 */ /* 0x000fe40001fe4478 */
[C---:B------:R-:W-:Y:S04]  /*4e90*/  LEA R80, P2, R3.reuse, c[0x0][0x1c8], 0x1 ;  /* 0x0000720003507a11 */ /* 0x040fe800078408ff */
[----:B------:R-:W-:Y:S01]  /*4ea0*/  LEA.HI.X R81, R3, c[0x0][0x1cc], R8, 0x1, P2 ;  /* 0x0000730003517a11 */ /* 0x000fe200010f0c08 */
[----:B------:R-:W-:Y:S01]  /*4eb0*/  IMAD.MOV.U32 R3, RZ, RZ, R4 ;  /* 0x000000ffff037224 */ /* 0x000fe200078e0004 */
[----:B------:R-:W-:Y:S02]  /*4ec0*/  @!P1 LEA R78, P2, R0, c[0x0][0x1c8], 0x1 ;  /* 0x00007200004e9a11 */ /* 0x000fe400078408ff */
[----:B------:R-:W-:Y:S02]  /*4ed0*/  @!P0 SHF.R.U64 R4, R4, 0x10, R5 ;  /* 0x0000001004048819 */ /* 0x000fe40000001205 */
[----:B------:R-:W-:Y:S02]  /*4ee0*/  @!P1 LEA.HI.X R79, R0, c[0x0][0x1cc], R2, 0x1, P2 ;  /* 0x00007300004f9a11 */ /* 0x000fe400010f0c02 */
[--C-:B------:R-:W-:Y:S02]  /*4ef0*/  @!P0 SHF.R.U32.HI R0, RZ, 0x10, R7.reuse ;  /* 0x00000010ff008819 */ /* 0x100fe40000011607 */
[----:B------:R-:W-:Y:S02]  /*4f00*/  @!P0 SHF.R.U64 R8, R6, 0x10, R7 ;  /* 0x0000001006088819 */ /* 0x000fe40000001207 */
[----:B------:R-:W-:Y:S01]  /*4f10*/  @!P0 PRMT R7, R3, 0x5410, R4 ;  /* 0x0000541003078816 */ /* 0x000fe20000000004 */
[----:B-1----:R-:W-:Y:S01]  /*4f20*/  @!P0 IMAD.U32 R41, R53, 0x10000, RZ ;  /* 0x0001000035298824 */ /* 0x002fe200078e00ff */
[----:B------:R-:W-:Y:S02]  /*4f30*/  @!P0 SHF.L.U32 R3, R13, 0x10, RZ ;  /* 0x000000100d038819 */ /* 0x000fe400000006ff */
[C---:B------:R-:W-:Y:S02]  /*4f40*/  @!P0 SHF.L.U32 R45, R54.reuse, 0x10, RZ ;  /* 0x00000010362d8819 */ /* 0x040fe400000006ff */
[----:B------:R-:W-:Y:S01]  /*4f50*/  @!P0 LOP3.LUT R47, R54, 0xffff0000, RZ, 0xc0, !PT ;  /* 0xffff0000362f8812 */ /* 0x000fe200078ec0ff */
[----:B------:R-:W-:Y:S01]  /*4f60*/  @!P0 FMUL.FTZ R43, R3, R40 ;  /* 0x00000028032b8220 */ /* 0x000fe20000410000 */
[C---:B------:R-:W-:Y:S02]  /*4f70*/  @!P0 SHF.L.U32 R49, R55.reuse, 0x10, RZ ;  /* 0x0000001037318819 */ /* 0x040fe400000006ff */
[----:B------:R-:W-:Y:S02]  /*4f80*/  @!P0 LOP3.LUT R51, R55, 0xffff0000, RZ, 0xc0, !PT ;  /* 0xffff000037338812 */ /* 0x000fe400078ec0ff */
[----:B------:R-:W-:Y:S01]  /*4f90*/  @!P0 PRMT R10, R10, 0x5410, R0 ;  /* 0x000054100a0a8816 */ /* 0x000fe20000000000 */
[----:B------:R-:W-:Y:S01]  /*4fa0*/  @!P0 IMAD.U32 R0, R12, 0x10000, RZ ;  /* 0x000100000c008824 */ /* 0x000fe200078e00ff */
[----:B------:R-:W-:Y:S02]  /*4fb0*/  @!P0 SHF.R.U32.HI R2, RZ, 0x10, R5 ;  /* 0x00000010ff028819 */ /* 0x000fe40000011605 */
[----:B------:R-:W-:Y:S01]  /*4fc0*/  @!P0 PRMT R8, R6, 0x5410, R8 ;  /* 0x0000541006088816 */ /* 0x000fe20000000008 */
[----:B------:R-:W-:Y:S01]  /*4fd0*/  @!P0 IMAD.U32 R6, R39, 0x10000, RZ ;  /* 0x0001000027068824 */ /* 0x000fe200078e00ff */
[----:B------:R-:W-:Y:S01]  /*4fe0*/  @!P0 PRMT R5, R9, 0x5410, R2 ;  /* 0x0000541009058816 */ /* 0x000fe20000000002 */
[C---:B------:R-:W-:Y:S01]  /*4ff0*/  @!P0 IMAD.U32 R2, R7.reuse, 0x10000, RZ ;  /* 0x0001000007028824 */ /* 0x040fe200078e00ff */
[----:B------:R-:W-:Y:S01]  /*5000*/  @!P0 SHF.L.U32 R9, R52, 0x10, RZ ;  /* 0x0000001034098819 */ /* 0x000fe200000006ff */
[C---:B------:R-:W-:Y:S01]  /*5010*/  @!P0 FMUL.FTZ R42, R0.reuse, R6 ;  /* 0x00000006002a8220 */ /* 0x040fe20000410000 */
[----:B------:R-:W-:Y:S01]  /*5020*/  @!P0 LOP3.LUT R7, R7, 0xffff0000, RZ, 0xc0, !PT ;  /* 0xffff000007078812 */ /* 0x000fe200078ec0ff */
[-C--:B------:R-:W-:Y:S02]  /*5030*/  @!P0 FMUL.FTZ R0, R0, R2.reuse ;  /* 0x0000000200008220 */ /* 0x080fe40000410000 */
[----:B------:R-:W-:Y:S01]  /*5040*/  @!P0 FFMA.FTZ R89, R9, R2, -R42 ;  /* 0x0000000209598223 */ /* 0x000fe2000001082a */
[----:B------:R-:W-:Y:S01]  /*5050*/  @!P0 LOP3.LUT R2, R13, 0xffff0000, RZ, 0xc0, !PT ;  /* 0xffff00000d028812 */ /* 0x000fe200078ec0ff */
[----:B------:R-:W-:Y:S01]  /*5060*/  @!P0 FFMA.FTZ R0, R6, R9, R0 ;  /* 0x0000000906008223 */ /* 0x000fe20000010000 */
[----:B------:R-:W-:Y:S01]  /*5070*/  @!P0 LOP3.LUT R6, R12, 0xffff0000, RZ, 0xc0, !PT ;  /* 0xffff00000c068812 */ /* 0x000fe200078ec0ff */
[C---:B------:R-:W-:Y:S01]  /*5080*/  @!P0 IMAD.U32 R4, R5.reuse, 0x10000, RZ ;  /* 0x0001000005048824 */ /* 0x040fe200078e00ff */
[----:B------:R-:W-:Y:S02]  /*5090*/  @!P0 LOP3.LUT R5, R5, 0xffff0000, RZ, 0xc0, !PT ;  /* 0xffff000005058812 */ /* 0x000fe400078ec0ff */
[----:B------:R-:W-:Y:S01]  /*50a0*/  @!P0 LOP3.LUT R42, R38, 0xffff0000, RZ, 0xc0, !PT ;  /* 0xffff0000262a8812 */ /* 0x000fe200078ec0ff */
[-C--:B------:R-:W-:Y:S01]  /*50b0*/  @!P0 FFMA.FTZ R88, R41, R4.reuse, -R43 ;  /* 0x0000000429588223 */ /* 0x080fe2000001082b */
[----:B------:R-:W-:Y:S01]  /*50c0*/  @!P0 LOP3.LUT R43, R53, 0xffff0000, RZ, 0xc0, !PT ;  /* 0xffff0000352b8812 */ /* 0x000fe200078ec0ff */
[----:B------:R-:W-:Y:S01]  /*50d0*/  @!P0 FMUL.FTZ R3, R3, R4 ;  /* 0x0000000403038220 */ /* 0x000fe20000410000 */
[----:B------:R-:W-:Y:S01]  /*50e0*/  @!P0 LOP3.LUT R38, R39, 0xffff0000, RZ, 0xc0, !PT ;  /* 0xffff000027268812 */ /* 0x000fe200078ec0ff */
[----:B------:R-:W-:Y:S01]  /*50f0*/  @!P0 FMUL.FTZ R9, R2, R42 ;  /* 0x0000002a02098220 */ /* 0x000fe20000410000 */
[----:B------:R-:W-:Y:S01]  /*5100*/  @!P0 LOP3.LUT R39, R52, 0xffff0000, RZ, 0xc0, !PT ;  /* 0xffff000034278812 */ /* 0x000fe200078ec0ff */
[----:B------:R-:W-:Y:S02]  /*5110*/  @!P0 FMUL.FTZ R4, R2, R5 ;  /* 0x0000000502048220 */ /* 0x000fe40000410000 */
[C---:B------:R-:W-:Y:S02]  /*5120*/  @!P0 FMUL.FTZ R44, R6.reuse, R38 ;  /* 0x00000026062c8220 */ /* 0x040fe40000410000 */
[-C--:B------:R-:W-:Y:S02]  /*5130*/  @!P0 FMUL.FTZ R2, R6, R7.reuse ;  /* 0x0000000706028220 */ /* 0x080fe40000410000 */
[----:B------:R-:W-:Y:S01]  /*5140*/  @!P0 FFMA.FTZ R86, R39, R7, -R44 ;  /* 0x0000000727568223 */ /* 0x000fe2000001082c */
[----:B------:R-:W-:Y:S01]  /*5150*/  @!P0 LOP3.LUT R7, R14, 0xffff0000, RZ, 0xc0, !PT ;  /* 0xffff00000e078812 */ /* 0x000fe200078ec0ff */
[C---:B------:R-:W-:Y:S01]  /*5160*/  @!P0 IMAD.U32 R44, R46.reuse, 0x10000, RZ ;  /* 0x000100002e2c8824 */ /* 0x040fe200078e00ff */
[----:B------:R-:W-:Y:S01]  /*5170*/  @!P0 LOP3.LUT R46, R46, 0xffff0000, RZ, 0xc0, !PT ;  /* 0xffff00002e2e8812 */ /* 0x000fe200078ec0ff */
[----:B------:R-:W-:Y:S02]  /*5180*/  @!P0 FFMA.FTZ R87, R43, R5, -R9 ;  /* 0x000000052b578223 */ /* 0x000fe40000010809 */
[----:B------:R-:W-:Y:S02]  /*5190*/  @!P0 IMAD.U32 R5, R14, 0x10000, RZ ;  /* 0x000100000e058824 */ /* 0x000fe400078e00ff */
[C---:B------:R-:W-:Y:S01]  /*51a0*/  @!P0 IMAD.U32 R6, R8.reuse, 0x10000, RZ ;  /* 0x0001000008068824 */ /* 0x040fe200078e00ff */
[----:B------:R-:W-:Y:S01]  /*51b0*/  @!P0 LOP3.LUT R8, R8, 0xffff0000, RZ, 0xc0, !PT ;  /* 0xffff000008088812 */ /* 0x000fe200078ec0ff */
[----:B------:R-:W-:Y:S02]  /*51c0*/  @!P0 FMUL.FTZ R9, R5, R44 ;  /* 0x0000002c05098220 */ /* 0x000fe40000410000 */
[----:B------:R-:W-:Y:S02]  /*51d0*/  @!P0 FMUL.FTZ R48, R7, R46 ;  /* 0x0000002e07308220 */ /* 0x000fe40000410000 */
[----:B------:R-:W-:Y:S01]  /*51e0*/  @!P0 FFMA.FTZ R83, R45, R6, -R9 ;  /* 0x000000062d538223 */ /* 0x000fe20000010809 */
[----:B------:R-:W-:Y:S01]  /*51f0*/  @!P0 LOP3.LUT R9, R15, 0xffff0000, RZ, 0xc0, !PT ;  /* 0xffff00000f098812 */ /* 0x000fe200078ec0ff */
[----:B------:R-:W-:Y:S02]  /*5200*/  @!P0 FFMA.FTZ R82, R47, R8, -R48 ;  /* 0x000000082f528223 */ /* 0x000fe40000010830 */
[C---:B------:R-:W-:Y:S01]  /*5210*/  @!P0 IMAD.U32 R48, R50.reuse, 0x10000, RZ ;  /* 0x0001000032308824 */ /* 0x040fe200078e00ff */
[----:B------:R-:W-:Y:S01]  /*5220*/  @!P0 LOP3.LUT R50, R50, 0xffff0000, RZ, 0xc0, !PT ;  /* 0xffff000032328812 */ /* 0x000fe200078ec0ff */
[----:B------:R-:W-:Y:S02]  /*5230*/  @!P0 FMUL.FTZ R5, R5, R6 ;  /* 0x0000000605058220 */ /* 0x000fe40000410000 */
[----:B------:R-:W-:Y:S02]  /*5240*/  @!P0 FMUL.FTZ R6, R7, R8 ;  /* 0x0000000807068220 */ /* 0x000fe40000410000 */
[----:B------:R-:W-:Y:S02]  /*5250*/  @!P0 IMAD.U32 R7, R15, 0x10000, RZ ;  /* 0x000100000f078824 */ /* 0x000fe400078e00ff */
[C---:B------:R-:W-:Y:S01]  /*5260*/  @!P0 IMAD.U32 R8, R10.reuse, 0x10000, RZ ;  /* 0x000100000a088824 */ /* 0x040fe200078e00ff */
[----:B------:R-:W-:Y:S01]  /*5270*/  @!P0 LOP3.LUT R10, R10, 0xffff0000, RZ, 0xc0, !PT ;  /* 0xffff00000a0a8812 */ /* 0x000fe200078ec0ff */
[----:B------:R-:W-:Y:S01]  /*5280*/  @!P0 FFMA.FTZ R2, R38, R39, R2 ;  /* 0x0000002726028223 */ /* 0x000fe20000010002 */
[----:B------:R-:W-:Y:S01]  /*5290*/  @!P0 F2FP.BF16.PACK_AB R38, R82, R83 ;  /* 0x000000535226823e */ /* 0x000fe200000010ff */
[----:B------:R-:W-:Y:S02]  /*52a0*/  @!P0 FMUL.FTZ R76, R7, R48 ;  /* 0x00000030074c8220 */ /* 0x000fe40000410000 */
[----:B------:R-:W-:Y:S01]  /*52b0*/  @!P0 FMUL.FTZ R77, R9, R50 ;  /* 0x00000032094d8220 */ /* 0x000fe20000410000 */
[----:B------:R-:W-:Y:S01]  /*52c0*/  @!P0 F2FP.BF16.PACK_AB R0, R2, R0 ;  /* 0x000000000200823e */ /* 0x000fe200000010ff */
[----:B------:R-:W-:Y:S02]  /*52d0*/  @!P0 FFMA.FTZ R3, R40, R41, R3 ;  /* 0x0000002928038223 */ /* 0x000fe40000010003 */
[----:B------:R-:W-:Y:S02]  /*52e0*/  @!P0 FFMA.FTZ R4, R42, R43, R4 ;  /* 0x0000002b2a048223 */ /* 0x000fe40000010004 */
[----:B------:R-:W-:Y:S02]  /*52f0*/  @!P0 FFMA.FTZ R76, R49, R8, -R76 ;  /* 0x00000008314c8223 */ /* 0x000fe4000001084c */
[----:B------:R-:W-:Y:S01]  /*5300*/  @!P0 FFMA.FTZ R77, R51, R10, -R77 ;  /* 0x0000000a334d8223 */ /* 0x000fe2000001084d */
[----:B------:R-:W-:Y:S01]  /*5310*/  @!P0 F2FP.BF16.PACK_AB R3, R4, R3 ;  /* 0x000000030403823e */ /* 0x000fe200000010ff */
[----:B------:R-:W-:Y:S02]  /*5320*/  @!P0 FMUL.FTZ R7, R7, R8 ;  /* 0x0000000807078220 */ /* 0x000fe40000410000 */
[----:B------:R-:W-:Y:S01]  /*5330*/  @!P0 FFMA.FTZ R5, R44, R45, R5 ;  /* 0x0000002d2c058223 */ /* 0x000fe20000010005 */
[----:B------:R-:W-:Y:S01]  /*5340*/  @!P0 F2FP.BF16.PACK_AB R39, R77, R76 ;  /* 0x0000004c4d27823e */ /* 0x000fe200000010ff */
[----:B------:R-:W-:Y:S01]  /*5350*/  @!P0 FMUL.FTZ R8, R9, R10 ;  /* 0x0000000a09088220 */ /* 0x000fe20000410000 */
[----:B------:R-:W-:Y:S01]  /*5360*/  @!P0 F2FP.BF16.PACK_AB R10, R87, R88 ;  /* 0x00000058570a823e */ /* 0x000fe200000010ff */
[----:B------:R-:W-:Y:S01]  /*5370*/  @!P0 FFMA.FTZ R6, R46, R47, R6 ;  /* 0x0000002f2e068223 */ /* 0x000fe20000010006 */
[----:B------:R-:W-:Y:S01]  /*5380*/  @!P0 F2FP.BF16.PACK_AB R9, R86, R89 ;  /* 0x000000595609823e */ /* 0x000fe200000010ff */
[----:B------:R-:W-:Y:S01]  /*5390*/  @!P0 FFMA.FTZ R7, R48, R49, R7 ;  /* 0x0000003130078223 */ /* 0x000fe20000010007 */
[----:B------:R-:W-:Y:S01]  /*53a0*/  @!P0 MOV R55, R39 ;  /* 0x0000002700378202 */ /* 0x000fe20000000f00 */
[----:B------:R-:W-:Y:S01]  /*53b0*/  @!P0 FFMA.FTZ R8, R50, R51, R8 ;  /* 0x0000003332088223 */ /* 0x000fe20000010008 */
[----:B------:R-:W-:Y:S01]  /*53c0*/  @!P0 MOV R52, R9 ;  /* 0x0000000900348202 */ /* 0x000fe20000000f00 */
[----:B------:R-:W-:Y:S01]  /*53d0*/  @!P0 IMAD.MOV.U32 R53, RZ, RZ, R10 ;  /* 0x000000ffff358224 */ /* 0x000fe200078e000a */
[----:B------:R-:W-:Y:S01]  /*53e0*/  @!P0 F2FP.BF16.PACK_AB R5, R6, R5 ;  /* 0x000000050605823e */ /* 0x000fe200000010ff */
[----:B------:R-:W-:Y:S01]  /*53f0*/  @!P0 IMAD.MOV.U32 R54, RZ, RZ, R38 ;  /* 0x000000ffff368224 */ /* 0x000fe200078e0026 */
[----:B------:R-:W-:Y:S01]  /*5400*/  @!P0 F2FP.BF16.PACK_AB R7, R8, R7 ;  /* 0x000000070807823e */ /* 0x000fe200000010ff */
[----:B------:R-:W-:Y:S01]  /*5410*/  @!P0 IMAD.MOV.U32 R12, RZ, RZ, R0 ;  /* 0x000000ffff0c8224 */ /* 0x000fe200078e0000 */
[----:B------:R-:W-:Y:S01]  /*5420*/  @!P0 MOV R14, R5 ;  /* 0x00000005000e8202 */ /* 0x000fe20000000f00 */
[----:B------:R-:W-:Y:S01]  /*5430*/  @!P0 IMAD.MOV.U32 R13, RZ, RZ, R3 ;  /* 0x000000ffff0d8224 */ /* 0x000fe200078e0003 */
[----:B------:R1:W-:Y:S01]  /*5440*/  STG.E.128 [R80.64], R52 ;  /* 0x0000003450007986 */ /* 0x0003e2000c101d08 */
[----:B------:R-:W-:Y:S07]  /*5450*/  @!P0 IMAD.MOV.U32 R15, RZ, RZ, R7 ;  /* 0x000000ffff0f8224 */ /* 0x000fee00078e0007 */
[----:B------:R1:W-:Y:S02]  /*5460*/  @!P1 STG.E.128 [R78.64], R12 ;  /* 0x0000000c4e009986 */ /* 0x0003e4000c101d08 */
.L_x_83:
[----:B---3--:R-:W-:Y:S05]  /*5470*/  BSYNC B0 ;  /* 0x0000000000007941 */ /* 0x008fea0003800000 */
.L_x_82:
[----:B------:R-:W-:Y:S01]  /*5480*/  ISETP.GE.OR P1, PT, R168, R75, P5 ;  /* 0x0000004ba800720c */ /* 0x000fe20002f26670 */
[----:B------:R-:W-:Y:S01]  /*5490*/  @!UPT UIADD3 URZ, URZ, URZ, URZ ;  /* 0x0000003f3f3ff290 */ /* 0x000fe2000fffe03f */
[----:B------:R-:W-:Y:S11]  /*54a0*/  BSSY B0, `(.L_x_84) ;  /* 0x0000071000007945 */ /* 0x000ff60003800000 */
[----:B------:R-:W-:-:S05]  /*54b0*/  @P1 BRA `(.L_x_85) ;  /* 0x000006f000001947 */ /* 0x000fca0003800000 */
[----:B------:R-:W-:Y:S01]  /*54c0*/  IADD3 R0, P1, R188, R84, RZ ;  /* 0x00000054bc007210 */ /* 0x000fe20007f3e0ff */
[----:B-1----:R-:W1:Y:S01]  /*54d0*/  LDS.128 R12, [R146+0x8100] ;  /* 0x00810000920c7984 */ /* 0x002e620000000c00 */
[--C-:B-----5:R-:W-:Y:S02]  /*54e0*/  @!P0 SHF.R.U64 R5, R56, 0x10, R57.reuse ;  /* 0x0000001038058819 */ /* 0x120fe40000001239 */
[----:B------:R-:W-:Y:S01]  /*54f0*/  @!P0 SHF.R.U32.HI R6, RZ, 0x10, R57 ;  /* 0x00000010ff068819 */ /* 0x000fe20000011639 */
[----:B------:R-:W-:Y:S01]  /*5500*/  IMAD.X R2, R90, 0x1, R158, P1 ;  /* 0x000000015a027824 */ /* 0x000fe200008e069e */
[----:B------:R-:W-:Y:S02]  /*5510*/  IADD3 R3, P2, P1, R92, R0, R115 ;  /* 0x000000005c037210 */ /* 0x000fe4000795e073 */
[----:B------:R-:W-:Y:S01]  /*5520*/  @!P0 SHF.R.U64 R8, R58, 0x10, R59 ;  /* 0x000000103a088819 */ /* 0x000fe2000000123b */
[----:B------:R-:W2:Y:S01]  /*5530*/  LDS.128 R48, [R151+0x8100] ;  /* 0x0081000097307984 */ /* 0x000ea20000000c00 */
[----:B------:R-:W-:Y:S02]  /*5540*/  IADD3.X R4, R95, R2, R121, P2, P1 ;  /* 0x000000025f047210 */ /* 0x000fe400017e2479 */
[----:B------:R-:W-:Y:S02]  /*5550*/  ISETP.GE.AND P1, PT, R97, c[0x0][0x1d4], PT ;  /* 0x0000750061007a0c */ /* 0x000fe40003f26270 */
[C---:B------:R-:W-:Y:S02]  /*5560*/  @!P0 PRMT R40, R69.reuse, 0x5432, R8 ;  /* 0x0000543245288816 */ /* 0x040fe40000000008 */
[----:B------:R-:W-:Y:S04]  /*5570*/  @!P0 SHF.R.U32.HI R9, RZ, 0x10, R59 ;  /* 0x00000010ff098819 */ /* 0x000fe8000001163b */
[----:B------:R-:W-:Y:S04]  /*5580*/  @!P0 PRMT R38, R69, 0x5410, R9 ;  /* 0x0000541045268816 */ /* 0x000fe80000000009 */
[C---:B------:R-:W-:Y:S01]  /*5590*/  @!P0 LOP3.LUT R44, R38.reuse, 0xffff0000, RZ, 0xc0, !PT ;  /* 0xffff0000262c8812 */ /* 0x040fe200078ec0ff */
[----:B------:R-:W-:Y:S01]  /*55a0*/  @!P0 IMAD.U32 R42, R38, 0x10000, RZ ;  /* 0x00010000262a8824 */ /* 0x000fe200078e00ff */
[----:B------:R-:W-:Y:S04]  /*55b0*/  @!P1 IADD3 R0, P3, P2, R92, R0, R97 ;  /* 0x000000005c009210 */ /* 0x000fe80007a7e061 */
[----:B------:R-:W-:Y:S02]  /*55c0*/  @!P1 IADD3.X R2, R95, R2, R120, P3, P2 ;  /* 0x000000025f029210 */ /* 0x000fe40001fe4478 */
[C---:B------:R-:W-:Y:S04]  /*55d0*/  LEA R76, P2, R3.reuse, c[0x0][0x1c8], 0x1 ;  /* 0x00007200034c7a11 */ /* 0x040fe800078408ff */
[----:B------:R-:W-:Y:S02]  /*55e0*/  LEA.HI.X R77, R3, c[0x0][0x1cc], R4, 0x1, P2 ;  /* 0x00007300034d7a11 */ /* 0x000fe400010f0c04 */
[----:B------:R-:W-:Y:S02]  /*55f0*/  @!P1 LEA R54, P2, R0, c[0x0][0x1c8], 0x1 ;  /* 0x0000720000369a11 */ /* 0x000fe400078408ff */
[----:B------:R-:W-:Y:S02]  /*5600*/  @!P0 SHF.R.U64 R3, R18, 0x10, R19 ;  /* 0x0000001012038819 */ /* 0x000fe40000001213 */
[----:B------:R-:W-:Y:S02]  /*5610*/  @!P1 LEA.HI.X R55, R0, c[0x0][0x1cc], R2, 0x1, P2 ;  /* 0x0000730000379a11 */ /* 0x000fe400010f0c02 */
[----:B------:R-:W-:Y:S02]  /*5620*/  @!P0 SHF.R.U64 R0, R16, 0x10, R17 ;  /* 0x0000001010008819 */ /* 0x000fe40000001211 */
[----:B------:R-:W-:Y:S02]  /*5630*/  @!P0 PRMT R16, R68, 0x5410, R5 ;  /* 0x0000541044108816 */ /* 0x000fe40000000005 */
[----:B------:R-:W-:Y:S01]  /*5640*/  @!P0 PRMT R7, R11, 0x5432, R0 ;  /* 0x000054320b078816 */ /* 0x000fe20000000000 */
[----:B-1----:R-:W-:Y:S01]  /*5650*/  @!P0 IMAD.U32 R0, R12, 0x10000, RZ ;  /* 0x000100000c008824 */ /* 0x002fe200078e00ff */
[----:B--2---:R-:W-:Y:S01]  /*5660*/  @!P0 LOP3.LUT R45, R51, 0xffff0000, RZ, 0xc0, !PT ;  /* 0xffff0000332d8812 */ /* 0x004fe200078ec0ff */
[----:B------:R-:W-:Y:S01]  /*5670*/  @!P0 IMAD.U32 R8, R48, 0x10000, RZ ;  /* 0x0001000030088824 */ /* 0x000fe200078e00ff */
[----:B------:R-:W-:Y:S01]  /*5680*/  @!P0 LOP3.LUT R41, R50, 0xffff0000, RZ, 0xc0, !PT ;  /* 0xffff000032298812 */ /* 0x000fe200078ec0ff */
[----:B------:R-:W-:Y:S01]  /*5690*/  @!P0 IMAD.U32 R18, R49, 0x10000, RZ ;  /* 0x0001000031128824 */ /* 0x000fe200078e00ff */
[----:B------:R-:W-:Y:S01]  /*56a0*/  @!P0 PRMT R10, R31, 0x5432, R3 ;  /* 0x000054321f0a8816 */ /* 0x000fe20000000003 */
[----:B------:R-:W-:Y:S01]  /*56b0*/  @!P0 IMAD.U32 R43, R51, 0x10000, RZ ;  /* 0x00010000332b8824 */ /* 0x000fe200078e00ff */
[----:B------:R-:W-:Y:S02]  /*56c0*/  @!P0 SHF.L.U32 R3, R13, 0x10, RZ ;  /* 0x000000100d038819 */ /* 0x000fe400000006ff */
[----:B------:R-:W-:Y:S02]  /*56d0*/  @!P0 SHF.R.U32.HI R2, RZ, 0x10, R17 ;  /* 0x00000010ff028819 */ /* 0x000fe40000011611 */
[----:B------:R-:W-:Y:S02]  /*56e0*/  @!P0 SHF.R.U32.HI R4, RZ, 0x10, R19 ;  /* 0x00000010ff048819 */ /* 0x000fe40000011613 */
[----:B------:R-:W-:Y:S01]  /*56f0*/  @!P0 PRMT R19, R68, 0x5432, R6 ;  /* 0x0000543244138816 */ /* 0x000fe20000000006 */
[----:B------:R-:W-:Y:S01]  /*5700*/  @!P0 IMAD.U32 R6, R16, 0x10000, RZ ;  /* 0x0001000010068824 */ /* 0x000fe200078e00ff */
[----:B------:R-:W-:Y:S01]  /*5710*/  @!P0 PRMT R5, R11, 0x5410, R2 ;  /* 0x000054100b058816 */ /* 0x000fe20000000002 */
[C---:B------:R-:W-:Y:S01]  /*5720*/  @!P0 IMAD.U32 R2, R7.reuse, 0x10000, RZ ;  /* 0x0001000007028824 */ /* 0x040fe200078e00ff */
[----:B------:R-:W-:Y:S01]  /*5730*/  @!P0 LOP3.LUT R7, R7, 0xffff0000, RZ, 0xc0, !PT ;  /* 0xffff000007078812 */ /* 0x000fe200078ec0ff */
[C---:B------:R-:W-:Y:S01]  /*5740*/  @!P0 FMUL.FTZ R11, R0.reuse, R6 ;  /* 0x00000006000b8220 */ /* 0x040fe20000410000 */
[----:B------:R-:W-:Y:S01]  /*5750*/  @!P0 PRMT R9, R31, 0x5410, R4 ;  /* 0x000054101f098816 */ /* 0x000fe20000000004 */
[-C--:B------:R-:W-:Y:S02]  /*5760*/  @!P0 FMUL.FTZ R0, R0, R2.reuse ;  /* 0x0000000200008220 */ /* 0x080fe40000410000 */
[C---:B------:R-:W-:Y:S01]  /*5770*/  @!P0 IMAD.U32 R17, R19.reuse, 0x10000, RZ ;  /* 0x0001000013118824 */ /* 0x040fe200078e00ff */
[----:B------:R-:W-:Y:S01]  /*5780*/  @!P0 LOP3.LUT R19, R19, 0xffff0000, RZ, 0xc0, !PT ;  /* 0xffff000013138812 */ /* 0x000fe200078ec0ff */
[----:B------:R-:W-:Y:S01]  /*5790*/  @!P0 FFMA.FTZ R59, R8, R2, -R11 ;  /* 0x00000002083b8223 */ /* 0x000fe2000001080b */
[----:B------:R-:W-:Y:S01]  /*57a0*/  @!P0 LOP3.LUT R2, R13, 0xffff0000, RZ, 0xc0, !PT ;  /* 0xffff00000d028812 */ /* 0x000fe200078ec0ff */
[----:B------:R-:W-:Y:S01]  /*57b0*/  @!P0 FFMA.FTZ R0, R6, R8, R0 ;  /* 0x0000000806008223 */ /* 0x000fe20000010000 */
[----:B------:R-:W-:Y:S01]  /*57c0*/  @!P0 LOP3.LUT R6, R12, 0xffff0000, RZ, 0xc0, !PT ;  /* 0xffff00000c068812 */ /* 0x000fe200078ec0ff */
[----:B------:R-:W-:Y:S01]  /*57d0*/  @!P0 IMAD.U32 R4, R5, 0x10000, RZ ;  /* 0x0001000005048824 */ /* 0x000fe200078e00ff */
[----:B------:R-:W-:Y:S01]  /*57e0*/  @!P0 LOP3.LUT R11, R16, 0xffff0000, RZ, 0xc0, !PT ;  /* 0xffff0000100b8812 */ /* 0x000fe200078ec0ff */
[C---:B------:R-:W-:Y:S01]  /*57f0*/  @!P0 FMUL.FTZ R31, R3.reuse, R17 ;  /* 0x00000011031f8220 */ /* 0x040fe20000410000 */
[----:B------:R-:W-:Y:S01]  /*5800*/  @!P0 LOP3.LUT R16, R48, 0xffff0000, RZ, 0xc0, !PT ;  /* 0xffff000030108812 */ /* 0x000fe200078ec0ff */
[-C--:B------:R-:W-:Y:S01]  /*5810*/  @!P0 FMUL.FTZ R3, R3, R4.reuse ;  /* 0x0000000403038220 */ /* 0x080fe20000410000 */
[----:B------:R-:W-:Y:S01]  /*5820*/  @!P0 LOP3.LUT R5, R5, 0xffff0000, RZ, 0xc0, !PT ;  /* 0xffff000005058812 */ /* 0x000fe200078ec0ff */
[----:B------:R-:W-:Y:S02]  /*5830*/  @!P0 FMUL.FTZ R39, R6, R11 ;  /* 0x0000000b06278220 */ /* 0x000fe40000410000 */
[----:B------:R-:W-:Y:S01]  /*5840*/  @!P0 FFMA.FTZ R58, R18, R4, -R31 ;  /* 0x00000004123a8223 */ /* 0x000fe2000001081f */
[----:B------:R-:W-:Y:S01]  /*5850*/  @!P0 LOP3.LUT R31, R49, 0xffff0000, RZ, 0xc0, !PT ;  /* 0xffff0000311f8812 */ /* 0x000fe200078ec0ff */
[C---:B------:R-:W-:Y:S02]  /*5860*/  @!P0 FMUL.FTZ R8, R2.reuse, R19 ;  /* 0x0000001302088220 */ /* 0x040fe40000410000 */
[----:B------:R-:W-:Y:S02]  /*5870*/  @!P0 FMUL.FTZ R4, R2, R5 ;  /* 0x0000000502048220 */ /* 0x000fe40000410000 */
[-C--:B------:R-:W-:Y:S01]  /*5880*/  @!P0 FMUL.FTZ R2, R6, R7.reuse ;  /* 0x0000000706028220 */ /* 0x080fe20000410000 */
[C---:B------:R-:W-:Y:S01]  /*5890*/  @!P0 LOP3.LUT R6, R15.reuse, 0xffff0000, RZ, 0xc0, !PT ;  /* 0xffff00000f068812 */ /* 0x040fe200078ec0ff */
[----:B------:R-:W-:Y:S01]  /*58a0*/  @!P0 FFMA.FTZ R56, R16, R7, -R39 ;  /* 0x0000000710388223 */ /* 0x000fe20000010827 */
[----:B------:R-:W-:Y:S01]  /*58b0*/  @!P0 SHF.L.U32 R7, R15, 0x10, RZ ;  /* 0x000000100f078819 */ /* 0x000fe200000006ff */
[----:B------:R-:W-:Y:S02]  /*58c0*/  @!P0 FFMA.FTZ R57, R31, R5, -R8 ;  /* 0x000000051f398223 */ /* 0x000fe40000010808 */
[C---:B------:R-:W-:Y:S01]  /*58d0*/  @!P0 IMAD.U32 R5, R9.reuse, 0x10000, RZ ;  /* 0x0001000009058824 */ /* 0x040fe200078e00ff */
[----:B------:R-:W-:Y:S01]  /*58e0*/  @!P0 LOP3.LUT R9, R9, 0xffff0000, RZ, 0xc0, !PT ;  /* 0xffff000009098812 */ /* 0x000fe200078ec0ff */
[C---:B------:R-:W-:Y:S02]  /*58f0*/  @!P0 FMUL.FTZ R8, R7.reuse, R42 ;  /* 0x0000002a07088220 */ /* 0x040fe40000410000 */
[----:B------:R-:W-:Y:S02]  /*5900*/  @!P0 FMUL.FTZ R38, R6, R44 ;  /* 0x0000002c06268220 */ /* 0x000fe40000410000 */
[-C--:B------:R-:W-:Y:S02]  /*5910*/  @!P0 FMUL.FTZ R7, R7, R5.reuse ;  /* 0x0000000507078220 */ /* 0x080fe40000410000 */
[----:B------:R-:W-:Y:S01]  /*5920*/  @!P0 FFMA.FTZ R53, R43, R5, -R8 ;  /* 0x000000052b358223 */ /* 0x000fe20000010808 */
[----:B------:R-:W-:Y:S01]  /*5930*/  @!P0 SHF.L.U32 R5, R14, 0x10, RZ ;  /* 0x000000100e058819 */ /* 0x000fe200000006ff */
[-C--:B------:R-:W-:Y:S02]  /*5940*/  @!P0 FMUL.FTZ R8, R6, R9.reuse ;  /* 0x0000000906088220 */ /* 0x080fe40000410000 */
[----:B------:R-:W-:Y:S01]  /*5950*/  @!P0 FFMA.FTZ R52, R45, R9, -R38 ;  /* 0x000000092d348223 */ /* 0x000fe20000010826 */
[----:B------:R-:W-:Y:S01]  /*5960*/  @!P0 LOP3.LUT R9, R14, 0xffff0000, RZ, 0xc0, !PT ;  /* 0xffff00000e098812 */ /* 0x000fe200078ec0ff */
[C---:B------:R-:W-:Y:S01]  /*5970*/  @!P0 IMAD.U32 R38, R40.reuse, 0x10000, RZ ;  /* 0x0001000028268824 */ /* 0x040fe200078e00ff */
[----:B------:R-:W-:Y:S01]  /*5980*/  @!P0 LOP3.LUT R40, R40, 0xffff0000, RZ, 0xc0, !PT ;  /* 0xffff000028288812 */ /* 0x000fe200078ec0ff */
[C---:B------:R-:W-:Y:S01]  /*5990*/  @!P0 IMAD.U32 R6, R10.reuse, 0x10000, RZ ;  /* 0x000100000a068824 */ /* 0x040fe200078e00ff */
[----:B------:R-:W-:Y:S01]  /*59a0*/  @!P0 LOP3.LUT R10, R10, 0xffff0000, RZ, 0xc0, !PT ;  /* 0xffff00000a0a8812 */ /* 0x000fe200078ec0ff */
[----:B------:R-:W-:Y:S02]  /*59b0*/  @!P0 IMAD.U32 R39, R50, 0x10000, RZ ;  /* 0x0001000032278824 */ /* 0x000fe400078e00ff */
[----:B------:R-:W-:Y:S02]  /*59c0*/  @!P0 FMUL.FTZ R46, R5, R38 ;  /* 0x00000026052e8220 */ /* 0x000fe40000410000 */
[----:B------:R-:W-:Y:S02]  /*59d0*/  @!P0 FMUL.FTZ R47, R9, R40 ;  /* 0x00000028092f8220 */ /* 0x000fe40000410000 */
[----:B------:R-:W-:Y:S01]  /*59e0*/  @!P0 FFMA.FTZ R2, R11, R16, R2 ;  /* 0x000000100b028223 */ /* 0x000fe20000010002 */
[----:B------:R-:W-:Y:S01]  /*59f0*/  @!P0 F2FP.BF16.PACK_AB R16, R52, R53 ;  /* 0x000000353410823e */ /* 0x000fe200000010ff */
[----:B------:R-:W-:Y:S02]  /*5a00*/  @!P0 FMUL.FTZ R5, R5, R6 ;  /* 0x0000000605058220 */ /* 0x000fe40000410000 */
[----:B------:R-:W-:Y:S01]  /*5a10*/  @!P0 FFMA.FTZ R3, R17, R18, R3 ;  /* 0x0000001211038223 */ /* 0x000fe20000010003 */
[----:B------:R-:W-:Y:S01]  /*5a20*/  @!P0 F2FP.BF16.PACK_AB R0, R2, R0 ;  /* 0x000000000200823e */ /* 0x000fe200000010ff */
[----:B------:R-:W-:Y:S02]  /*5a30*/  @!P0 FFMA.FTZ R46, R39, R6, -R46 ;  /* 0x00000006272e8223 */ /* 0x000fe4000001082e */
[-C--:B------:R-:W-:Y:S01]  /*5a40*/  @!P0 FMUL.FTZ R6, R9, R10.reuse ;  /* 0x0000000a09068220 */ /* 0x080fe20000410000 */
[----:B------:R-:W-:Y:S01]  /*5a50*/  @!P0 F2FP.BF16.PACK_AB R9, R56, R59 ;  /* 0x0000003b3809823e */ /* 0x000fe200000010ff */
[----:B------:R-:W-:Y:S01]  /*5a60*/  @!P0 FFMA.FTZ R47, R41, R10, -R47 ;  /* 0x0000000a292f8223 */ /* 0x000fe2000001082f */
[----:B------:R-:W-:Y:S01]  /*5a70*/  @!P0 F2FP.BF16.PACK_AB R10, R57, R58 ;  /* 0x0000003a390a823e */ /* 0x000fe200000010ff */
[----:B------:R-:W-:Y:S02]  /*5a80*/  @!P0 FFMA.FTZ R4, R19, R31, R4 ;  /* 0x0000001f13048223 */ /* 0x000fe40000010004 */
[----:B------:R-:W-:Y:S01]  /*5a90*/  @!P0 FFMA.FTZ R5, R38, R39, R5 ;  /* 0x0000002726058223 */ /* 0x000fe20000010005 */
[----:B------:R-:W-:Y:S01]  /*5aa0*/  @!P0 MOV R49, R10 ;  /* 0x0000000a00318202 */ /* 0x000fe20000000f00 */
[----:B------:R-:W-:Y:S01]  /*5ab0*/  @!P0 FFMA.FTZ R6, R40, R41, R6 ;  /* 0x0000002928068223 */ /* 0x000fe20000010006 */
[----:B------:R-:W-:Y:S01]  /*5ac0*/  @!P0 F2FP.BF16.PACK_AB R11, R47, R46 ;  /* 0x0000002e2f0b823e */ /* 0x000fe200000010ff */
[----:B------:R-:W-:Y:S01]  /*5ad0*/  @!P0 FFMA.FTZ R7, R42, R43, R7 ;  /* 0x0000002b2a078223 */ /* 0x000fe20000010007 */
[----:B------:R-:W-:Y:S01]  /*5ae0*/  @!P0 F2FP.BF16.PACK_AB R3, R4, R3 ;  /* 0x000000030403823e */ /* 0x000fe200000010ff */
[----:B------:R-:W-:Y:S01]  /*5af0*/  @!P0 FFMA.FTZ R8, R44, R45, R8 ;  /* 0x0000002d2c088223 */ /* 0x000fe20000010008 */
[----:B------:R-:W-:Y:S01]  /*5b00*/  @!P0 F2FP.BF16.PACK_AB R5, R6, R5 ;  /* 0x000000050605823e */ /* 0x000fe200000010ff */
[----:B------:R-:W-:Y:S01]  /*5b10*/  @!P0 IMAD.MOV.U32 R48, RZ, RZ, R9 ;  /* 0x000000ffff308224 */ /* 0x000fe200078e0009 */
[----:B------:R-:W-:Y:S01]  /*5b20*/  @!P0 MOV R13, R3 ;  /* 0x00000003000d8202 */ /* 0x000fe20000000f00 */
[----:B------:R-:W-:Y:S01]  /*5b30*/  @!P0 IMAD.MOV.U32 R50, RZ, RZ, R11 ;  /* 0x000000ffff328224 */ /* 0x000fe200078e000b */
[----:B------:R-:W-:Y:S01]  /*5b40*/  @!P0 F2FP.BF16.PACK_AB R7, R8, R7 ;  /* 0x000000070807823e */ /* 0x000fe200000010ff */
[----:B------:R-:W-:Y:S02]  /*5b50*/  @!P0 IMAD.MOV.U32 R51, RZ, RZ, R16 ;  /* 0x000000ffff338224 */ /* 0x000fe400078e0010 */
[----:B------:R-:W-:Y:S02]  /*5b60*/  @!P0 IMAD.MOV.U32 R12, RZ, RZ, R0 ;  /* 0x000000ffff0c8224 */ /* 0x000fe400078e0000 */
[----:B------:R-:W-:Y:S01]  /*5b70*/  @!P0 IMAD.MOV.U32 R14, RZ, RZ, R5 ;  /* 0x000000ffff0e8224 */ /* 0x000fe200078e0005 */
[----:B------:R1:W-:Y:S01]  /*5b80*/  STG.E.128 [R76.64], R48 ;  /* 0x000000304c007986 */ /* 0x0003e2000c101d08 */
[----:B------:R-:W-:Y:S07]  /*5b90*/  @!P0 IMAD.MOV.U32 R15, RZ, RZ, R7 ;  /* 0x000000ffff0f8224 */ /* 0x000fee00078e0007 */
[----:B------:R1:W-:Y:S02]  /*5ba0*/  @!P1 STG.E.128 [R54.64], R12 ;  /* 0x0000000c36009986 */ /* 0x0003e4000c101d08 */
.L_x_85:
[----:B------:R-:W-:Y:S05]  /*5bb0*/  BSYNC B0 ;  /* 0x0000000000007941 */ /* 0x000fea0003800000 */
.L_x_84:
        /* <DEDUP_REMOVED lines=10> */
[C---:B------:R-:W-:Y:S01]  /*5c60*/  @!P0 PRMT R16, R70.reuse, 0x5410, R5 ;  /* 0x0000541046108816 */ /* 0x040fe20000000005 */
[----:B------:R-:W2:Y:S01]  /*5c70*/  LDS.128 R40, [R150+0x8100] ;  /* 0x0081000096287984 */ /* 0x000ea20000000c00 */
[----:B------:R-:W-:Y:S02]  /*5c80*/  IADD3.X R4, R95, R2, R121, P2, P1 ;  /* 0x000000025f047210 */ /* 0x000fe400017e2479 */
[----:B------:R-:W-:Y:S02]  /*5c90*/  ISETP.GE.AND P1, PT, R97, c[0x0][0x1d4], PT ;  /* 0x0000750061007a0c */ /* 0x000fe40003f26270 */
[--C-:B------:R-:W-:Y:S02]  /*5ca0*/  @!P0 SHF.R.U32.HI R8, RZ, 0x10, R63.reuse ;  /* 0x00000010ff088819 */ /* 0x100fe4000001163f */
[----:B------:R-:W-:Y:S01]  /*5cb0*/  @!P0 PRMT R11, R70, 0x5432, R6 ;  /* 0x00005432460b8816 */ /* 0x000fe20000000006 */
[----:B------:R-:W-:Y:S01]  /*5cc0*/  @!P0 IMAD.U32 R6, R16, 0x10000, RZ ;  /* 0x0001000010068824 */ /* 0x000fe200078e00ff */
[----:B------:R-:W-:Y:S03]  /*5cd0*/  @!P0 SHF.R.U64 R10, R62, 0x10, R63 ;  /* 0x000000103e0a8819 */ /* 0x000fe6000000123f */
[----:B------:R-:W-:Y:S04]  /*5ce0*/  @!P0 IMAD.U32 R17, R11, 0x10000, RZ ;  /* 0x000100000b118824 */ /* 0x000fe800078e00ff */
[----:B------:R-:W-:Y:S04]  /*5cf0*/  @!P1 IADD3 R0, P3, P2, R92, R0, R97 ;  /* 0x000000005c009210 */ /* 0x000fe80007a7e061 */
[----:B------:R-:W-:Y:S02]  /*5d00*/  @!P1 IADD3.X R2, R95, R2, R120, P3, P2 ;  /* 0x000000025f029210 */ /* 0x000fe40001fe4478 */
[C---:B------:R-:W-:Y:S04]  /*5d10*/  LEA R52, P2, R3.reuse, c[0x0][0x1c8], 0x1 ;  /* 0x0000720003347a11 */ /* 0x040fe800078408ff */
[----:B------:R-:W-:Y:S02]  /*5d20*/  LEA.HI.X R53, R3, c[0x0][0x1cc], R4, 0x1, P2 ;  /* 0x0000730003357a11 */ /* 0x000fe400010f0c04 */
[----:B------:R-:W-:Y:S02]  /*5d30*/  @!P1 LEA R50, P2, R0, c[0x0][0x1c8], 0x1 ;  /* 0x0000720000329a11 */ /* 0x000fe400078408ff */
[----:B------:R-:W-:Y:S02]  /*5d40*/  @!P0 SHF.R.U64 R3, R22, 0x10, R23 ;  /* 0x0000001016038819 */ /* 0x000fe40000001217 */
[----:B------:R-:W-:Y:S02]  /*5d50*/  @!P1 LEA.HI.X R51, R0, c[0x0][0x1cc], R2, 0x1, P2 ;  /* 0x0000730000339a11 */ /* 0x000fe400010f0c02 */
[--C-:B------:R-:W-:Y:S02]  /*5d60*/  @!P0 SHF.R.U64 R0, R20, 0x10, R21.reuse ;  /* 0x0000001014008819 */ /* 0x100fe40000001215 */
[----:B------:R-:W-:Y:S02]  /*5d70*/  @!P0 SHF.R.U32.HI R2, RZ, 0x10, R21 ;  /* 0x00000010ff028819 */ /* 0x000fe40000011615 */
[----:B------:R-:W-:Y:S01]  /*5d80*/  @!P0 PRMT R7, R34, 0x5432, R0 ;  /* 0x0000543222078816 */ /* 0x000fe20000000000 */
[----:B-1----:R-:W-:Y:S01]  /*5d90*/  @!P0 IMAD.U32 R0, R12, 0x10000, RZ ;  /* 0x000100000c008824 */ /* 0x002fe200078e00ff */
[----:B--2---:R-:W-:Y:S01]  /*5da0*/  @!P0 LOP3.LUT R39, R43, 0xffff0000, RZ, 0xc0, !PT ;  /* 0xffff00002b278812 */ /* 0x004fe200078ec0ff */
[----:B------:R-:W-:Y:S01]  /*5db0*/  @!P0 IMAD.U32 R18, R41, 0x10000, RZ ;  /* 0x0001000029128824 */ /* 0x000fe200078e00ff */
[----:B------:R-:W-:Y:S01]  /*5dc0*/  @!P0 LOP3.LUT R31, R42, 0xffff0000, RZ, 0xc0, !PT ;  /* 0xffff00002a1f8812 */ /* 0x000fe200078ec0ff */
[----:B------:R-:W-:Y:S01]  /*5dd0*/  @!P0 FMUL.FTZ R19, R0, R6 ;  /* 0x0000000600138220 */ /* 0x000fe20000410000 */
[----:B------:R-:W-:Y:S01]  /*5de0*/  @!P0 PRMT R21, R71, 0x5410, R8 ;  /* 0x0000541047158816 */ /* 0x000fe20000000008 */
[----:B------:R-:W-:Y:S01]  /*5df0*/  @!P0 IMAD.U32 R8, R40, 0x10000, RZ ;  /* 0x0001000028088824 */ /* 0x000fe200078e00ff */
[----:B------:R-:W-:Y:S01]  /*5e00*/  @!P0 PRMT R5, R34, 0x5410, R2 ;  /* 0x0000541022058816 */ /* 0x000fe20000000002 */
[C---:B------:R-:W-:Y:S01]  /*5e10*/  @!P0 IMAD.U32 R2, R7.reuse, 0x10000, RZ ;  /* 0x0001000007028824 */ /* 0x040fe200078e00ff */
[----:B------:R-:W-:Y:S01]  /*5e20*/  @!P0 LOP3.LUT R7, R7, 0xffff0000, RZ, 0xc0, !PT ;  /* 0xffff000007078812 */ /* 0x000fe200078ec0ff */
[----:B------:R-:W-:Y:S01]  /*5e30*/  @!P0 IMAD.U32 R34, R21, 0x10000, RZ ;  /* 0x0001000015228824 */ /* 0x000fe200078e00ff */
[----:B------:R-:W-:Y:S01]  /*5e40*/  @!P0 SHF.R.U32.HI R4, RZ, 0x10, R23 ;  /* 0x00000010ff048819 */ /* 0x000fe20000011617 */
[-C--:B------:R-:W-:Y:S01]  /*5e50*/  @!P0 FMUL.FTZ R0, R0, R2.reuse ;  /* 0x0000000200008220 */ /* 0x080fe20000410000 */
[----:B------:R-:W-:Y:S01]  /*5e60*/  @!P0 PRMT R23, R71, 0x5432, R10 ;  /* 0x0000543247178816 */ /* 0x000fe2000000000a */
[----:B------:R-:W-:Y:S01]  /*5e70*/  @!P0 FFMA.FTZ R55, R8, R2, -R19 ;  /* 0x0000000208378223 */ /* 0x000fe20000010813 */
[----:B------:R-:W-:Y:S01]  /*5e80*/  @!P0 LOP3.LUT R2, R13, 0xffff0000, RZ, 0xc0, !PT ;  /* 0xffff00000d028812 */ /* 0x000fe200078ec0ff */
[----:B------:R-:W-:Y:S01]  /*5e90*/  @!P0 FFMA.FTZ R0, R6, R8, R0 ;  /* 0x0000000806008223 */ /* 0x000fe20000010000 */
[----:B------:R-:W-:Y:S02]  /*5ea0*/  @!P0 LOP3.LUT R6, R12, 0xffff0000, RZ, 0xc0, !PT ;  /* 0xffff00000c068812 */ /* 0x000fe400078ec0ff */
[----:B------:R-:W-:Y:S02]  /*5eb0*/  @!P0 PRMT R10, R35, 0x5432, R3 ;  /* 0x00005432230a8816 */ /* 0x000fe40000000003 */
[----:B------:R-:W-:Y:S02]  /*5ec0*/  @!P0 SHF.L.U32 R3, R13, 0x10, RZ ;  /* 0x000000100d038819 */ /* 0x000fe400000006ff */
[----:B------:R-:W-:Y:S01]  /*5ed0*/  @!P0 PRMT R9, R35, 0x5410, R4 ;  /* 0x0000541023098816 */ /* 0x000fe20000000004 */
[----:B------:R-:W-:Y:S01]  /*5ee0*/  @!P0 IMAD.U32 R4, R5, 0x10000, RZ ;  /* 0x0001000005048824 */ /* 0x000fe200078e00ff */
[----:B------:R-:W-:Y:S01]  /*5ef0*/  @!P0 LOP3.LUT R19, R11, 0xffff0000, RZ, 0xc0, !PT ;  /* 0xffff00000b138812 */ /* 0x000fe200078ec0ff */
[C---:B------:R-:W-:Y:S01]  /*5f00*/  @!P0 FMUL.FTZ R20, R3.reuse, R17 ;  /* 0x0000001103148220 */ /* 0x040fe20000410000 */
[----:B------:R-:W-:Y:S01]  /*5f10*/  @!P0 LOP3.LUT R11, R16, 0xffff0000, RZ, 0xc0, !PT ;  /* 0xffff0000100b8812 */ /* 0x000fe200078ec0ff */
[-C--:B------:R-:W-:Y:S01]  /*5f20*/  @!P0 FMUL.FTZ R3, R3, R4.reuse ;  /* 0x0000000403038220 */ /* 0x080fe20000410000 */
[----:B------:R-:W-:Y:S01]  /*5f30*/  @!P0 LOP3.LUT R16, R40, 0xffff0000, RZ, 0xc0, !PT ;  /* 0xffff000028108812 */ /* 0x000fe200078ec0ff */
[----:B------:R-:W-:Y:S01]  /*5f40*/  @!P0 FFMA.FTZ R54, R18, R4, -R20 ;  /* 0x0000000412368223 */ /* 0x000fe20000010814 */
[----:B------:R-:W-:Y:S01]  /*5f50*/  @!P0 LOP3.LUT R20, R41, 0xffff0000, RZ, 0xc0, !PT ;  /* 0xffff000029148812 */ /* 0x000fe200078ec0ff */
[----:B------:R-:W-:Y:S01]  /*5f60*/  @!P0 FMUL.FTZ R22, R6, R11 ;  /* 0x0000000b06168220 */ /* 0x000fe20000410000 */
[----:B------:R-:W-:Y:S01]  /*5f70*/  @!P0 LOP3.LUT R5, R5, 0xffff0000, RZ, 0xc0, !PT ;  /* 0xffff000005058812 */ /* 0x000fe200078ec0ff */
[----:B------:R-:W-:Y:S01]  /*5f80*/  @!P0 FMUL.FTZ R8, R2, R19 ;  /* 0x0000001302088220 */ /* 0x000fe20000410000 */
[----:B------:R-:W-:Y:S01]  /*5f90*/  @!P0 LOP3.LUT R38, R21, 0xffff0000, RZ, 0xc0, !PT ;  /* 0xffff000015268812 */ /* 0x000fe200078ec0ff */
[----:B------:R-:W-:Y:S02]  /*5fa0*/  @!P0 FFMA.FTZ R48, R16, R7, -R22 ;  /* 0x0000000710308223 */ /* 0x000fe40000010816 */
[----:B------:R-:W-:Y:S02]  /*5fb0*/  @!P0 FMUL.FTZ R4, R2, R5 ;  /* 0x0000000502048220 */ /* 0x000fe40000410000 */
[----:B------:R-:W-:Y:S01]  /*5fc0*/  @!P0 FMUL.FTZ R2, R6, R7 ;  /* 0x0000000706028220 */ /* 0x000fe20000410000 */
[C---:B------:R-:W-:Y:S01]  /*5fd0*/  @!P0 SHF.L.U32 R7, R15.reuse, 0x10, RZ ;  /* 0x000000100f078819 */ /* 0x040fe200000006ff */
[----:B------:R-:W-:Y:S01]  /*5fe0*/  @!P0 FFMA.FTZ R49, R20, R5, -R8 ;  /* 0x0000000514318223 */ /* 0x000fe20000010808 */
[----:B------:R-:W-:Y:S01]  /*5ff0*/  @!P0 LOP3.LUT R6, R15, 0xffff0000, RZ, 0xc0, !PT ;  /* 0xffff00000f068812 */ /* 0x000fe200078ec0ff */
[C---:B------:R-:W-:Y:S01]  /*6000*/  @!P0 IMAD.U32 R5, R9.reuse, 0x10000, RZ ;  /* 0x0001000009058824 */ /* 0x040fe200078e00ff */
[----:B------:R-:W-:Y:S01]  /*6010*/  @!P0 LOP3.LUT R9, R9, 0xffff0000, RZ, 0xc0, !PT ;  /* 0xffff000009098812 */ /* 0x000fe200078ec0ff */
[----:B------:R-:W-:Y:S02]  /*6020*/  @!P0 IMAD.U32 R35, R43, 0x10000, RZ ;  /* 0x000100002b238824 */ /* 0x000fe400078e00ff */
        /* <DEDUP_REMOVED lines=44> */
.L_x_87:
[----:B------:R-:W-:Y:S05]  /*62f0*/  BSYNC B0 ;  /* 0x0000000000007941 */ /* 0x000fea0003800000 */
.L_x_86:
[----:B-1----:R-:W-:Y:S05]  /*6300*/  IADD3 R55, P1, R184, R84, RZ ;  /* 0x00000054b8377210 */ /* 0x002fea0007f3e0ff */
[----:B------:R-:W-:Y:S01]  /*6310*/  IMAD.X R56, R90, 0x1, R154, P1 ;  /* 0x000000015a387824 */ /* 0x000fe200008e069a */
[----:B------:R-:W-:Y:S11]  /*6320*/  ISETP.GE.OR P1, PT, R166, R75, P5 ;  /* 0x0000004ba600720c */ /* 0x000ff60002f26670 */
[----:B------:R-:W-:Y:S02]  /*6330*/  @!UPT UIADD3 URZ, URZ, URZ, URZ ;  /* 0x0000003f3f3ff290 */ /* 0x000fe4000fffe03f */
[----:B------:R-:W-:-:S05]  /*6340*/  @P1 BRA `(.L_x_79) ;  /* 0x00000bd000001947 */ /* 0x000fca0003800000 */
[----:B------:R-:W-:Y:S01]  /*6350*/  @!P0 SHF.R.U32.HI R3, RZ, 0x10, R65 ;  /* 0x00000010ff038819 */ /* 0x000fe20000011641 */
[----:B------:R-:W1:Y:S01]  /*6360*/  LDS.128 R12, [R144+0x8100] ;  /* 0x00810000900c7984 */ /* 0x000e620000000c00 */
[--C-:B------:R-:W-:Y:S02]  /*6370*/  @!P0 SHF.R.U32.HI R2, RZ, 0x10, R25.reuse ;  /* 0x00000010ff028819 */ /* 0x100fe40000011619 */
[----:B------:R-:W-:Y:S02]  /*6380*/  @!P0 SHF.R.U64 R0, R24, 0x10, R25 ;  /* 0x0000001018008819 */ /* 0x000fe40000001219 */
[----:B------:R-:W-:Y:S02]  /*6390*/  @!P0 PRMT R25, R72, 0x5410, R3 ;  /* 0x0000541048198816 */ /* 0x000fe40000000003 */
[----:B------:R-:W-:Y:S01]  /*63a0*/  IADD3 R10, P2, P1, R92, R55, R115 ;  /* 0x000000375c0a7210 */ /* 0x000fe2000795e073 */
[----:B-----5:R-:W2:Y:S01]  /*63b0*/  LDS.128 R40, [R149+0x8100] ;  /* 0x0081000095287984 */ /* 0x020ea20000000c00 */
[----:B------:R-:W-:Y:S01]  /*63c0*/  @!P0 SHF.R.U64 R6, R26, 0x10, R27 ;  /* 0x000000101a068819 */ /* 0x000fe2000000121b */
[----:B------:R-:W-:Y:S01]  /*63d0*/  @!P0 IMAD.U32 R23, R25, 0x10000, RZ ;  /* 0x0001000019178824 */ /* 0x000fe200078e00ff */
[----:B------:R-:W-:Y:S02]  /*63e0*/  IADD3.X R11, R95, R56, R121, P2, P1 ;  /* 0x000000385f0b7210 */ /* 0x000fe400017e2479 */
[C---:B------:R-:W-:Y:S02]  /*63f0*/  LEA R48, P1, R10.reuse, c[0x0][0x1c8], 0x1 ;  /* 0x000072000a307a11 */ /* 0x040fe400078208ff */
[C---:B------:R-:W-:Y:S02]  /*6400*/  @!P0 PRMT R18, R37.reuse, 0x5432, R6 ;  /* 0x0000543225128816 */ /* 0x040fe40000000006 */
[----:B------:R-:W-:Y:S02]  /*6410*/  LEA.HI.X R49, R10, c[0x0][0x1cc], R11, 0x1, P1 ;  /* 0x000073000a317a11 */ /* 0x000fe400008f0c0b */
[----:B------:R-:W-:Y:S02]  /*6420*/  @!P0 SHF.R.U32.HI R5, RZ, 0x10, R27 ;  /* 0x00000010ff058819 */ /* 0x000fe4000001161b */
[C---:B------:R-:W-:Y:S02]  /*6430*/  @!P0 PRMT R8, R36.reuse, 0x5410, R2 ;  /* 0x0000541024088816 */ /* 0x040fe40000000002 */
[----:B------:R-:W-:Y:S02]  /*6440*/  @!P0 PRMT R16, R37, 0x5410, R5 ;  /* 0x0000541025108816 */ /* 0x000fe40000000005 */
[----:B------:R-:W-:Y:S01]  /*6450*/  @!P0 PRMT R4, R36, 0x5432, R0 ;  /* 0x0000543224048816 */ /* 0x000fe20000000000 */
[----:B------:R-:W-:Y:S01]  /*6460*/  @!P0 IMAD.U32 R0, R8, 0x10000, RZ ;  /* 0x0001000008008824 */ /* 0x000fe200078e00ff */
[--C-:B------:R-:W-:Y:S01]  /*6470*/  @!P0 SHF.R.U32.HI R9, RZ, 0x10, R67.reuse ;  /* 0x00000010ff098819 */ /* 0x100fe20000011643 */
[C---:B------:R-:W-:Y:S01]  /*6480*/  @!P0 IMAD.U32 R10, R16.reuse, 0x10000, RZ ;  /* 0x00010000100a8824 */ /* 0x040fe200078e00ff */
[----:B------:R-:W-:Y:S02]  /*6490*/  @!P0 LOP3.LUT R16, R16, 0xffff0000, RZ, 0xc0, !PT ;  /* 0xffff000010108812 */ /* 0x000fe400078ec0ff */
[----:B------:R-:W-:Y:S02]  /*64a0*/  @!P0 SHF.R.U64 R7, R66, 0x10, R67 ;  /* 0x0000001042078819 */ /* 0x000fe40000001243 */
[C---:B------:R-:W-:Y:S02]  /*64b0*/  @!P0 PRMT R38, R73.reuse, 0x5410, R9 ;  /* 0x0000541049268816 */ /* 0x040fe40000000009 */
[----:B------:R-:W-:Y:S02]  /*64c0*/  @!P0 PRMT R34, R73, 0x5432, R7 ;  /* 0x0000543249228816 */ /* 0x000fe40000000007 */
[----:B------:R-:W-:Y:S01]  /*64d0*/  @!P0 LOP3.LUT R25, R25, 0xffff0000, RZ, 0xc0, !PT ;  /* 0xffff000019198812 */ /* 0x000fe200078ec0ff */
[----:B------:R-:W-:Y:S01]  /*64e0*/  @!P0 IMAD.U32 R36, R38, 0x10000, RZ ;  /* 0x0001000026248824 */ /* 0x000fe200078e00ff */
[----:B------:R-:W-:Y:S01]  /*64f0*/  @!P0 SHF.L.U32 R27, R34, 0x10, RZ ;  /* 0x00000010221b8819 */ /* 0x000fe200000006ff */
[----:B-1----:R-:W-:Y:S01]  /*6500*/  @!P0 IMAD.U32 R3, R13, 0x10000, RZ ;  /* 0x000100000d038824 */ /* 0x002fe200078e00ff */
[----:B------:R-:W-:Y:S02]  /*6510*/  @!P0 LOP3.LUT R9, R14, 0xffff0000, RZ, 0xc0, !PT ;  /* 0xffff00000e098812 */ /* 0x000fe400078ec0ff */
[----:B------:R-:W-:Y:S01]  /*6520*/  @!P0 LOP3.LUT R34, R34, 0xffff0000, RZ, 0xc0, !PT ;  /* 0xffff000022228812 */ /* 0x000fe200078ec0ff */
[C---:B------:R-:W-:Y:S01]  /*6530*/  @!P0 FMUL.FTZ R2, R3.reuse, R23 ;  /* 0x0000001703028220 */ /* 0x040fe20000410000 */
[----:B------:R-:W-:Y:S01]  /*6540*/  @!P0 LOP3.LUT R5, R12, 0xffff0000, RZ, 0xc0, !PT ;  /* 0xffff00000c058812 */ /* 0x000fe200078ec0ff */
[-C--:B------:R-:W-:Y:S01]  /*6550*/  @!P0 FMUL.FTZ R3, R3, R0.reuse ;  /* 0x0000000003038220 */ /* 0x080fe20000410000 */
[----:B------:R-:W-:Y:S01]  /*6560*/  @!P0 SHF.L.U32 R11, R15, 0x10, RZ ;  /* 0x000000100f0b8819 */ /* 0x000fe200000006ff */
[C---:B--2---:R-:W-:Y:S01]  /*6570*/  @!P0 IMAD.U32 R20, R40.reuse, 0x10000, RZ ;  /* 0x0001000028148824 */ /* 0x044fe200078e00ff */
[----:B------:R-:W-:Y:S01]  /*6580*/  @!P0 SHF.L.U32 R24, R41, 0x10, RZ ;  /* 0x0000001029188819 */ /* 0x000fe200000006ff */
[----:B------:R-:W-:Y:S01]  /*6590*/  @!P0 IMAD.U32 R37, R43, 0x10000, RZ ;  /* 0x000100002b258824 */ /* 0x000fe200078e00ff */
[----:B------:R-:W-:Y:S01]  /*65a0*/  @!P0 LOP3.LUT R22, R40, 0xffff0000, RZ, 0xc0, !PT ;  /* 0xffff000028168812 */ /* 0x000fe200078ec0ff */
[----:B------:R-:W-:Y:S01]  /*65b0*/  @!P0 IMAD.U32 R31, R42, 0x10000, RZ ;  /* 0x000100002a1f8824 */ /* 0x000fe200078e00ff */
[----:B------:R-:W-:Y:S01]  /*65c0*/  @!P0 LOP3.LUT R26, R41, 0xffff0000, RZ, 0xc0, !PT ;  /* 0xffff0000291a8812 */ /* 0x000fe200078ec0ff */
[----:B------:R-:W-:Y:S01]  /*65d0*/  @!P0 FFMA.FTZ R54, R24, R0, -R2 ;  /* 0x0000000018368223 */ /* 0x000fe20000010802 */
[----:B------:R-:W-:Y:S01]  /*65e0*/  @!P0 LOP3.LUT R39, R43, 0xffff0000, RZ, 0xc0, !PT ;  /* 0xffff00002b278812 */ /* 0x000fe200078ec0ff */
[----:B------:R-:W-:Y:S01]  /*65f0*/  @!P0 IMAD.U32 R0, R12, 0x10000, RZ ;  /* 0x000100000c008824 */ /* 0x000fe200078e00ff */
[----:B------:R-:W-:Y:S01]  /*6600*/  @!P0 LOP3.LUT R35, R42, 0xffff0000, RZ, 0xc0, !PT ;  /* 0xffff00002a238812 */ /* 0x000fe200078ec0ff */
[----:B------:R-:W-:Y:S01]  /*6610*/  @!P0 FMUL.FTZ R44, R11, R36 ;  /* 0x000000240b2c8220 */ /* 0x000fe20000410000 */
[C---:B------:R-:W-:Y:S01]  /*6620*/  @!P0 SHF.L.U32 R2, R4.reuse, 0x10, RZ ;  /* 0x0000001004028819 */ /* 0x040fe200000006ff */
[----:B------:R-:W-:Y:S01]  /*6630*/  @!P0 FMUL.FTZ R45, R9, R34 ;  /* 0x00000022092d8220 */ /* 0x000fe20000410000 */
[----:B------:R-:W-:Y:S01]  /*6640*/  @!P0 LOP3.LUT R4, R4, 0xffff0000, RZ, 0xc0, !PT ;  /* 0xffff000004048812 */ /* 0x000fe200078ec0ff */
[----:B------:R-:W-:Y:S01]  /*6650*/  @!P0 FFMA.FTZ R44, R37, R10, -R44 ;  /* 0x0000000a252c8223 */ /* 0x000fe2000001082c */
[----:B------:R-:W-:Y:S02]  /*6660*/  @!P0 LOP3.LUT R17, R15, 0xffff0000, RZ, 0xc0, !PT ;  /* 0xffff00000f118812 */ /* 0x000fe400078ec0ff */
[----:B------:R-:W-:Y:S02]  /*6670*/  @!P0 LOP3.LUT R38, R38, 0xffff0000, RZ, 0xc0, !PT ;  /* 0xffff000026268812 */ /* 0x000fe400078ec0ff */
[----:B------:R-:W-:Y:S02]  /*6680*/  @!P0 SHF.R.U64 R21, R64, 0x10, R65 ;  /* 0x0000001040158819 */ /* 0x000fe40000001241 */
[----:B------:R-:W-:Y:S02]  /*6690*/  ISETP.GE.AND P1, PT, R97, c[0x0][0x1d4], PT ;  /* 0x0000750061007a0c */ /* 0x000fe40003f26270 */
[----:B------:R-:W-:Y:S05]  /*66a0*/  @!P0 PRMT R21, R72, 0x5432, R21 ;  /* 0x0000543248158816 */ /* 0x000fea0000000015 */
[C---:B------:R-:W-:Y:S01]  /*66b0*/  @!P0 IMAD.U32 R19, R21.reuse, 0x10000, RZ ;  /* 0x0001000015138824 */ /* 0x040fe200078e00ff */
[----:B------:R-:W-:Y:S03]  /*66c0*/  @!P0 LOP3.LUT R21, R21, 0xffff0000, RZ, 0xc0, !PT ;  /* 0xffff000015158812 */ /* 0x000fe600078ec0ff */
[C---:B------:R-:W-:Y:S02]  /*66d0*/  @!P0 FMUL.FTZ R6, R0.reuse, R19 ;  /* 0x0000001300068220 */ /* 0x040fe40000410000 */
[C---:B------:R-:W-:Y:S02]  /*66e0*/  @!P0 FMUL.FTZ R7, R5.reuse, R21 ;  /* 0x0000001505078220 */ /* 0x040fe40000410000 */
[-C--:B------:R-:W-:Y:S02]  /*66f0*/  @!P0 FMUL.FTZ R0, R0, R2.reuse ;  /* 0x0000000200008220 */ /* 0x080fe40000410000 */
[----:B------:R-:W-:Y:S02]  /*6700*/  @!P0 FFMA.FTZ R53, R20, R2, -R6 ;  /* 0x0000000214358223 */ /* 0x000fe40000010806 */
[-C--:B------:R-:W-:Y:S01]  /*6710*/  @!P0 FMUL.FTZ R2, R5, R4.reuse ;  /* 0x0000000405028220 */ /* 0x080fe20000410000 */
[----:B------:R-:W-:Y:S01]  /*6720*/  @!P0 LOP3.LUT R5, R13, 0xffff0000, RZ, 0xc0, !PT ;  /* 0xffff00000d058812 */ /* 0x000fe200078ec0ff */
[----:B------:R-:W-:Y:S01]  /*6730*/  @!P0 FFMA.FTZ R52, R22, R4, -R7 ;  /* 0x0000000416348223 */ /* 0x000fe20000010807 */
[----:B------:R-:W-:Y:S01]  /*6740*/  @!P0 LOP3.LUT R4, R8, 0xffff0000, RZ, 0xc0, !PT ;  /* 0xffff000008048812 */ /* 0x000fe200078ec0ff */
[----:B------:R-:W-:Y:S01]  /*6750*/  @!P0 IMAD.U32 R7, R14, 0x10000, RZ ;  /* 0x000100000e078824 */ /* 0x000fe200078e00ff */
[C---:B------:R-:W-:Y:S01]  /*6760*/  @!P0 LOP3.LUT R8, R18.reuse, 0xffff0000, RZ, 0xc0, !PT ;  /* 0xffff000012088812 */ /* 0x040fe200078ec0ff */
[----:B------:R-:W-:Y:S02]  /*6770*/  @!P0 IMAD.U32 R6, R18, 0x10000, RZ ;  /* 0x0001000012068824 */ /* 0x000fe400078e00ff */
[----:B------:R-:W-:Y:S02]  /*6780*/  @!P0 FMUL.FTZ R47, R5, R25 ;  /* 0x00000019052f8220 */ /* 0x000fe40000410000 */
[----:B------:R-:W-:Y:S02]  /*6790*/  @!P0 FMUL.FTZ R18, R17, R38 ;  /* 0x0000002611128220 */ /* 0x000fe40000410000 */
[----:B------:R-:W-:Y:S02]  /*67a0*/  @!P0 FMUL.FTZ R46, R7, R27 ;  /* 0x0000001b072e8220 */ /* 0x000fe40000410000 */
[----:B------:R-:W-:Y:S02]  /*67b0*/  @!P0 FFMA.FTZ R51, R26, R4, -R47 ;  /* 0x000000041a338223 */ /* 0x000fe4000001082f */
[----:B------:R-:W-:Y:S02]  /*67c0*/  @!P0 FFMA.FTZ R18, R39, R16, -R18 ;  /* 0x0000001027128223 */ /* 0x000fe40000010812 */
[----:B------:R-:W-:Y:S01]  /*67d0*/  @!P0 FFMA.FTZ R50, R31, R6, -R46 ;  /* 0x000000061f328223 */ /* 0x000fe2000001082e */
[----:B------:R-:W-:Y:S01]  /*67e0*/  @!P0 F2FP.BF16.PACK_AB R46, R51, R54 ;  /* 0x00000036332e823e */ /* 0x000fe200000010ff */
[----:B------:R-:W-:Y:S01]  /*67f0*/  @!P0 FFMA.FTZ R47, R35, R8, -R45 ;  /* 0x00000008232f8223 */ /* 0x000fe2000001082d */
[----:B------:R-:W-:Y:S01]  /*6800*/  @!P0 F2FP.BF16.PACK_AB R44, R18, R44 ;  /* 0x0000002c122c823e */ /* 0x000fe200000010ff */
[----:B------:R-:W-:Y:S01]  /*6810*/  @!P0 FFMA.FTZ R0, R19, R20, R0 ;  /* 0x0000001413008223 */ /* 0x000fe20000010000 */
[----:B------:R-:W-:Y:S01]  /*6820*/  @!P0 F2FP.BF16.PACK_AB R45, R52, R53 ;  /* 0x00000035342d823e */ /* 0x000fe200000010ff */
[----:B------:R-:W-:Y:S01]  /*6830*/  @!P0 IMAD.MOV.U32 R41, RZ, RZ, R46 ;  /* 0x000000ffff298224 */ /* 0x000fe200078e002e */
[----:B------:R-:W-:Y:S01]  /*6840*/  @!P0 F2FP.BF16.PACK_AB R18, R47, R50 ;  /* 0x000000322f12823e */ /* 0x000fe200000010ff */
[----:B------:R-:W-:Y:S01]  /*6850*/  @!P0 FMUL.FTZ R4, R5, R4 ;  /* 0x0000000405048220 */ /* 0x000fe20000410000 */
[----:B------:R-:W-:Y:S01]  /*6860*/  @!P0 MOV R40, R45 ;  /* 0x0000002d00288202 */ /* 0x000fe20000000f00 */
[----:B------:R-:W-:Y:S01]  /*6870*/  @!P0 FFMA.FTZ R2, R21, R22, R2 ;  /* 0x0000001615028223 */ /* 0x000fe20000010002 */
[----:B------:R-:W-:Y:S01]  /*6880*/  @!P0 MOV R43, R44 ;  /* 0x0000002c002b8202 */ /* 0x000fe20000000f00 */
[----:B------:R-:W-:Y:S02]  /*6890*/  @!P0 IMAD.MOV.U32 R42, RZ, RZ, R18 ;  /* 0x000000ffff2a8224 */ /* 0x000fe400078e0012 */
[----:B------:R-:W-:Y:S01]  /*68a0*/  @!P0 FMUL.FTZ R5, R7, R6 ;  /* 0x0000000607058220 */ /* 0x000fe20000410000 */
[----:B------:R-:W-:Y:S01]  /*68b0*/  @!P0 F2FP.BF16.PACK_AB R0, R2, R0 ;  /* 0x000000000200823e */ /* 0x000fe200000010ff */
[----:B------:R-:W-:Y:S01]  /*68c0*/  @!P0 FFMA.FTZ R3, R23, R24, R3 ;  /* 0x0000001817038223 */ /* 0x000fe20000010003 */
[----:B------:R1:W-:Y:S01]  /*68d0*/  STG.E.128 [R48.64], R40 ;  /* 0x0000002830007986 */ /* 0x0003e2000c101d08 */
[----:B------:R-:W-:Y:S02]  /*68e0*/  @!P0 FMUL.FTZ R6, R9, R8 ;  /* 0x0000000809068220 */ /* 0x000fe40000410000 */
[----:B------:R-:W-:Y:S02]  /*68f0*/  @!P0 FFMA.FTZ R4, R25, R26, R4 ;  /* 0x0000001a19048223 */ /* 0x000fe40000010004 */
[----:B------:R-:W-:Y:S02]  /*6900*/  @!P0 FMUL.FTZ R7, R11, R10 ;  /* 0x0000000a0b078220 */ /* 0x000fe40000410000 */
[----:B------:R-:W-:Y:S01]  /*6910*/  @!P0 FFMA.FTZ R5, R27, R31, R5 ;  /* 0x0000001f1b058223 */ /* 0x000fe20000010005 */
[----:B------:R-:W-:Y:S01]  /*6920*/  @!P0 F2FP.BF16.PACK_AB R3, R4, R3 ;  /* 0x000000030403823e */ /* 0x000fe200000010ff */
[----:B------:R-:W-:Y:S02]  /*6930*/  @!P0 FMUL.FTZ R8, R17, R16 ;  /* 0x0000001011088220 */ /* 0x000fe40000410000 */
[----:B------:R-:W-:Y:S02]  /*6940*/  @!P0 FFMA.FTZ R6, R34, R35, R6 ;  /* 0x0000002322068223 */ /* 0x000fe40000010006 */
[----:B------:R-:W-:Y:S02]  /*6950*/  @!P0 FFMA.FTZ R7, R36, R37, R7 ;  /* 0x0000002524078223 */ /* 0x000fe40000010007 */
[----:B------:R-:W-:Y:S01]  /*6960*/  @!P0 FFMA.FTZ R8, R38, R39, R8 ;  /* 0x0000002726088223 */ /* 0x000fe20000010008 */
[----:B------:R-:W-:Y:S01]  /*6970*/  @!P0 F2FP.BF16.PACK_AB R5, R6, R5 ;  /* 0x000000050605823e */ /* 0x000fe200000010ff */
[----:B------:R-:W-:Y:S02]  /*6980*/  @!P0 IMAD.MOV.U32 R12, RZ, RZ, R0 ;  /* 0x000000ffff0c8224 */ /* 0x000fe400078e0000 */
[----:B------:R-:W-:Y:S01]  /*6990*/  @!P0 IMAD.MOV.U32 R13, RZ, RZ, R3 ;  /* 0x000000ffff0d8224 */ /* 0x000fe200078e0003 */
[----:B------:R-:W-:Y:S02]  /*69a0*/  @!P0 F2FP.BF16.PACK_AB R7, R8, R7 ;  /* 0x000000070807823e */ /* 0x000fe400000010ff */
[----:B------:R-:W-:Y:S03]  /*69b0*/  @!P0 MOV R14, R5 ;  /* 0x00000005000e8202 */ /* 0x000fe60000000f00 */
[----:B------:R-:W-:Y:S01]  /*69c0*/  @!P0 IMAD.MOV.U32 R15, RZ, RZ, R7 ;  /* 0x000000ffff0f8224 */ /* 0x000fe200078e0007 */
[----:B------:R-:W-:-:S05]  /*69d0*/  @P1 BRA `(.L_x_79) ;  /* 0x0000054000001947 */ /* 0x000fca0003800000 */
[----:B------:R-:W-:Y:S04]  /*69e0*/  IADD3 R0, P1, P0, R92, R55, R97 ;  /* 0x000000375c007210 */ /* 0x000fe8000783e061 */
[----:B------:R-:W-:Y:S02]  /*69f0*/  IADD3.X R3, R95, R56, R120, P1, P0 ;  /* 0x000000385f037210 */ /* 0x000fe40000fe0478 */
[C---:B------:R-:W-:Y:S04]  /*6a00*/  LEA R2, P0, R0.reuse, c[0x0][0x1c8], 0x1 ;  /* 0x0000720000027a11 */ /* 0x040fe800078008ff */
[----:B------:R-:W-:Y:S05]  /*6a10*/  LEA.HI.X R3, R0, c[0x0][0x1cc], R3, 0x1, P0 ;  /* 0x0000730000037a11 */ /* 0x000fea00000f0c03 */
[----:B------:R2:W-:Y:S01]  /*6a20*/  STG.E.128 [R2.64], R12 ;  /* 0x0000000c02007986 */ /* 0x0005e2000c101d08 */
[----:B------:R-:W-:-:S05]  /*6a30*/  BRA `(.L_x_79) ;  /* 0x000004e000007947 */ /* 0x000fca0003800000 */
.L_x_57:
[----:B------:R-:W-:Y:S01]  /*6a40*/  IMAD R0, R91, -0x80, R126 ;  /* 0xffffff805b007824 */ /* 0x000fe200078e027e */
[----:B------:R-:W-:Y:S04]  /*6a50*/  BSSY B0, `(.L_x_88) ;  /* 0x0000012000007945 */ /* 0x000fe80003800000 */
[----:B------:R-:W-:Y:S04]  /*6a60*/  IMNMX R6, R0, 0x80, PT ;  /* 0x0000008000067817 */ /* 0x000fe80003800200 */
[----:B------:R-:W-:Y:S11]  /*6a70*/  ISETP.GE.AND P0, PT, R96, R6, PT ;  /* 0x000000066000720c */ /* 0x000ff60003f06270 */
[----:B------:R-:W-:Y:S02]  /*6a80*/  @!UPT UIADD3 URZ, URZ, URZ, URZ ;  /* 0x0000003f3f3ff290 */ /* 0x000fe4000fffe03f */
[----:B------:R-:W-:-:S05]  /*6a90*/  @P0 BRA `(.L_x_89) ;  /* 0x000000d000000947 */ /* 0x000fca0003800000 */
[----:B------:R-:W1:Y:S01]  /*6aa0*/  @!P5 LDS.128 R12, [R74+0x8100] ;  /* 0x008100004a0cd984 */ /* 0x000e620000000c00 */
[----:B------:R-:W-:Y:S02]  /*6ab0*/  ISETP.GE.AND P1, PT, R94, c[0x0][0x1d4], PT ;  /* 0x000075005e007a0c */ /* 0x000fe40003f26270 */
[-C--:B------:R-:W-:Y:S05]  /*6ac0*/  @!P5 IADD3 R0, P0, R114, R84.reuse, RZ ;  /* 0x000000547200d210 */ /* 0x080fea0007f1e0ff */
[----:B------:R-:W-:Y:S01]  /*6ad0*/  @!P5 IMAD.X R2, R113, 0x1, R90, P0 ;  /* 0x000000017102d824 */ /* 0x000fe200000e065a */
[C---:B------:R-:W-:Y:S04]  /*6ae0*/  @!P5 LEA R4, P0, R0.reuse, c[0x0][0x1c8], 0x1 ;  /* 0x000072000004da11 */ /* 0x040fe800078008ff */
[----:B------:R-:W-:Y:S01]  /*6af0*/  @!P5 LEA.HI.X R5, R0, c[0x0][0x1cc], R2, 0x1, P0 ;  /* 0x000073000005da11 */ /* 0x000fe200000f0c02 */
[----:B------:R-:W2:Y:S01]  /*6b00*/  @!P1 LDS.128 R8, [R74+0xc100] ;  /* 0x00c100004a089984 */ /* 0x000ea20000000c00 */
[----:B------:R-:W-:Y:S05]  /*6b10*/  @!P1 IADD3 R0, P0, R118, R84, RZ ;  /* 0x0000005476009210 */ /* 0x000fea0007f1e0ff */
[----:B------:R-:W-:Y:S01]  /*6b20*/  @!P1 IMAD.X R3, R90, 0x1, R117, P0 ;  /* 0x000000015a039824 */ /* 0x000fe200000e0675 */
[C---:B------:R-:W-:Y:S04]  /*6b30*/  @!P1 LEA R2, P0, R0.reuse, c[0x0][0x1c8], 0x1 ;  /* 0x0000720000029a11 */ /* 0x040fe800078008ff */
[----:B------:R-:W-:Y:S01]  /*6b40*/  @!P1 LEA.HI.X R3, R0, c[0x0][0x1cc], R3, 0x1, P0 ;  /* 0x0000730000039a11 */ /* 0x000fe200000f0c03 */
[----:B-1----:R1:W-:Y:S04]  /*6b50*/  @!P5 STG.E.128 [R4.64], R12 ;  /* 0x0000000c0400d986 */ /* 0x0023e8000c101d08 */
[----:B--2---:R1:W-:Y:S04]  /*6b60*/  @!P1 STG.E.128 [R2.64], R8 ;  /* 0x0000000802009986 */ /* 0x0043e8000c101d08 */
.L_x_89:
[----:B------:R-:W-:Y:S05]  /*6b70*/  BSYNC B0 ;  /* 0x0000000000007941 */ /* 0x000fea0003800000 */
.L_x_88:
[----:B------:R-:W-:Y:S01]  /*6b80*/  ISETP.GE.AND P0, PT, R168, R6, PT ;  /* 0x00000006a800720c */ /* 0x000fe20003f06270 */
[----:B------:R-:W-:Y:S01]  /*6b90*/  @!UPT UIADD3 URZ, URZ, URZ, URZ ;  /* 0x0000003f3f3ff290 */ /* 0x000fe2000fffe03f */
[----:B------:R-:W-:Y:S11]  /*6ba0*/  BSSY B0, `(.L_x_90) ;  /* 0x0000011000007945 */ /* 0x000ff60003800000 */
[----:B------:R-:W-:-:S05]  /*6bb0*/  @P0 BRA `(.L_x_91) ;  /* 0x000000f000000947 */ /* 0x000fca0003800000 */
[----:B-1----:R-:W1:Y:S01]  /*6bc0*/  @!P5 LDS.128 R12, [R74+0x9100] ;  /* 0x009100004a0cd984 */ /* 0x002e620000000c00 */
[----:B------:R-:W-:Y:S02]  /*6bd0*/  ISETP.GE.AND P1, PT, R94, c[0x0][0x1d4], PT ;  /* 0x000075005e007a0c */ /* 0x000fe40003f26270 */
[----:B------:R-:W-:Y:S05]  /*6be0*/  IADD3 R2, P0, R209, R84, RZ ;  /* 0x00000054d1027210 */ /* 0x000fea0007f1e0ff */
[----:B------:R-:W-:Y:S01]  /*6bf0*/  IMAD.X R0, R183, 0x1, R90, P0 ;  /* 0x00000001b7007824 */ /* 0x000fe200000e065a */
[----:B------:R-:W-:Y:S05]  /*6c00*/  @!P5 IADD3 R3, P0, R114, R2, RZ ;  /* 0x000000027203d210 */ /* 0x000fea0007f1e0ff */
[----:B------:R-:W2:Y:S01]  /*6c10*/  @!P1 LDS.128 R8, [R74+0xd100] ;  /* 0x00d100004a089984 */ /* 0x000ea20000000c00 */
[----:B------:R-:W-:Y:S01]  /*6c20*/  @!P5 IMAD.X R5, R113, 0x1, R0, P0 ;  /* 0x000000017105d824 */ /* 0x000fe200000e0600 */
[C---:B------:R-:W-:Y:S04]  /*6c30*/  @!P5 LEA R4, P0, R3.reuse, c[0x0][0x1c8], 0x1 ;  /* 0x000072000304da11 */ /* 0x040fe800078008ff */
[----:B------:R-:W-:Y:S02]  /*6c40*/  @!P5 LEA.HI.X R5, R3, c[0x0][0x1cc], R5, 0x1, P0 ;  /* 0x000073000305da11 */ /* 0x000fe400000f0c05 */
[----:B------:R-:W-:Y:S05]  /*6c50*/  @!P1 IADD3 R3, P0, R2, R118, RZ ;  /* 0x0000007602039210 */ /* 0x000fea0007f1e0ff */
[----:B------:R-:W-:Y:S01]  /*6c60*/  @!P1 IMAD.X R0, R0, 0x1, R117, P0 ;  /* 0x0000000100009824 */ /* 0x000fe200000e0675 */
[C---:B------:R-:W-:Y:S04]  /*6c70*/  @!P1 LEA R2, P0, R3.reuse, c[0x0][0x1c8], 0x1 ;  /* 0x0000720003029a11 */ /* 0x040fe800078008ff */
[----:B------:R-:W-:Y:S01]  /*6c80*/  @!P1 LEA.HI.X R3, R3, c[0x0][0x1cc], R0, 0x1, P0 ;  /* 0x0000730003039a11 */ /* 0x000fe200000f0c00 */
[----:B-1----:R1:W-:Y:S04]  /*6c90*/  @!P5 STG.E.128 [R4.64], R12 ;  /* 0x0000000c0400d986 */ /* 0x0023e8000c101d08 */
[----:B--2---:R1:W-:Y:S04]  /*6ca0*/  @!P1 STG.E.128 [R2.64], R8 ;  /* 0x0000000802009986 */ /* 0x0043e8000c101d08 */
.L_x_91:
[----:B------:R-:W-:Y:S05]  /*6cb0*/  BSYNC B0 ;  /* 0x0000000000007941 */ /* 0x000fea0003800000 */
.L_x_90:
        /* <DEDUP_REMOVED lines=19> */
.L_x_93:
[----:B------:R-:W-:Y:S05]  /*6df0*/  BSYNC B0 ;  /* 0x0000000000007941 */ /* 0x000fea0003800000 */
.L_x_92:
[----:B------:R-:W-:Y:S11]  /*6e00*/  ISETP.GE.AND P0, PT, R166, R6, PT ;  /* 0x00000006a600720c */ /* 0x000ff60003f06270 */
[----:B------:R-:W-:Y:S02]  /*6e10*/  @!UPT UIADD3 URZ, URZ, URZ, URZ ;  /* 0x0000003f3f3ff290 */ /* 0x000fe4000fffe03f */
        /* <DEDUP_REMOVED lines=16> */
.L_x_79:
[----:B------:R-:W-:Y:S05]  /*6f20*/  BSYNC B2 ;  /* 0x0000000000027941 */ /* 0x000fea0003800000 */
.L_x_56:
[C---:B-12---:R-:W-:Y:S01]  /*6f30*/  IMAD.SHL.U32 R14, R91.reuse, 0x80, RZ ;  /* 0x000000805b0e7824 */ /* 0x046fe200078e00ff */
[----:B------:R-:W-:Y:S01]  /*6f40*/  ISETP.NE.AND P6, PT, R164, RZ, PT ;  /* 0x000000ffa400720c */ /* 0x000fe20003fc5270 */
[----:B------:R-:W-:Y:S01]  /*6f50*/  BSSY B0, `(.L_x_94) ;  /* 0x0000051000007945 */ /* 0x000fe20003800000 */
[----:B------:R-:W-:Y:S01]  /*6f60*/  SHF.L.U64.HI R16, R91, 0x7, R98 ;  /* 0x000000075b107819 */ /* 0x000fe20000010262 */
[----:B-----5:R-:W-:Y:S01]  /*6f70*/  IMAD.IADD R5, R131, 0x1, -R14 ;  /* 0x0000000183057824 */ /* 0x020fe200078e0a0e */
[----:B------:R-:W-:Y:S04]  /*6f80*/  IADD3 R0, P0, R14, R153, RZ ;  /* 0x000000990e007210 */ /* 0x000fe80007f1e0ff */
[C---:B------:R-:W-:Y:S01]  /*6f90*/  ISETP.GE.AND P3, PT, R5.reuse, 0x1, PT ;  /* 0x000000010500780c */ /* 0x040fe20003f66270 */
[----:B------:R-:W-:Y:S01]  /*6fa0*/  IMAD.X R4, R16, 0x1, R163, P0 ;  /* 0x0000000110047824 */ /* 0x000fe200000e06a3 */
[C---:B------:R-:W-:Y:S02]  /*6fb0*/  ISETP.GE.AND P2, PT, R5.reuse, 0x21, PT ;  /* 0x000000210500780c */ /* 0x040fe40003f46270 */
[----:B------:R-:W-:Y:S09]  /*6fc0*/  ISETP.GE.AND P1, PT, R5, 0x41, PT ;  /* 0x000000410500780c */ /* 0x000ff20003f26270 */
[----:B------:R-:W-:Y:S01]  /*6fd0*/  @P3 IMAD R6, R4, c[0x0][0x258], RZ ;  /* 0x0000960004063a24 */ /* 0x000fe200078e02ff */
[----:B------:R-:W-:Y:S01]  /*6fe0*/  @P3 MOV R3, R112 ;  /* 0x0000007000033202 */ /* 0x000fe20000000f00 */
[----:B------:R-:W-:Y:S01]  /*6ff0*/  @P3 IMAD.MOV.U32 R2, RZ, RZ, R102 ;  /* 0x000000ffff023224 */ /* 0x000fe200078e0066 */
[C---:B------:R-:W-:Y:S01]  /*7000*/  @P2 IADD3 R7, P0, R0.reuse, 0x20, RZ ;  /* 0x0000002000072810 */ /* 0x040fe20007f1e0ff */
[C---:B------:R-:W-:Y:S02]  /*7010*/  @P3 IMAD R6, R0.reuse, c[0x0][0x25c], R6 ;  /* 0x0000970000063a24 */ /* 0x040fe400078e0206 */
[C---:B------:R-:W-:Y:S01]  /*7020*/  @P3 IMAD.WIDE.U32 R2, R0.reuse, c[0x0][0x258], R2 ;  /* 0x0000960000023a25 */ /* 0x040fe200078e0002 */
[----:B------:R-:W-:Y:S02]  /*7030*/  @P2 IADD3.X R8, RZ, R4, RZ, P0, !PT ;  /* 0x00000004ff082210 */ /* 0x000fe400007fe4ff */
[----:B------:R-:W-:Y:S01]  /*7040*/  @P1 IADD3 R12, P0, R0, 0x40, RZ ;  /* 0x00000040000c1810 */ /* 0x000fe20007f1e0ff */
[----:B------:R-:W-:Y:S01]  /*7050*/  @P3 IMAD.IADD R6, R3, 0x1, R6 ;  /* 0x0000000103063824 */ /* 0x000fe200078e0206 */
[----:B------:R-:W-:Y:S03]  /*7060*/  @P2 MOV R3, R112 ;  /* 0x0000007000032202 */ /* 0x000fe60000000f00 */
[----:B------:R-:W-:Y:S01]  /*7070*/  @P1 IMAD.X R13, RZ, RZ, R4, P0 ;  /* 0x000000ffff0d1224 */ /* 0x000fe200000e0604 */
[C---:B------:R-:W-:Y:S04]  /*7080*/  @P3 LEA R10, P0, R2.reuse, c[0x0][0x250], 0x1 ;  /* 0x00009400020a3a11 */ /* 0x040fe800078008ff */
[----:B------:R-:W-:Y:S01]  /*7090*/  @P3 LEA.HI.X R11, R2, c[0x0][0x254], R6, 0x1, P0 ;  /* 0x00009500020b3a11 */ /* 0x000fe200000f0c06 */
[----:B------:R-:W-:Y:S02]  /*70a0*/  @P2 IMAD R6, R8, c[0x0][0x258], RZ ;  /* 0x0000960008062a24 */ /* 0x000fe400078e02ff */
[----:B------:R-:W-:Y:S02]  /*70b0*/  @P2 IMAD.MOV.U32 R2, RZ, RZ, R102 ;  /* 0x000000ffff022224 */ /* 0x000fe400078e0066 */
[C---:B------:R-:W-:Y:S02]  /*70c0*/  @P2 IMAD R6, R7.reuse, c[0x0][0x25c], R6 ;  /* 0x0000970007062a24 */ /* 0x040fe400078e0206 */
[----:B------:R-:W-:Y:S04]  /*70d0*/  @P2 IMAD.WIDE.U32 R2, R7, c[0x0][0x258], R2 ;  /* 0x0000960007022a25 */ /* 0x000fe800078e0002 */
[----:B------:R-:W-:Y:S01]  /*70e0*/  @P2 IMAD.IADD R6, R3, 0x1, R6 ;  /* 0x0000000103062824 */ /* 0x000fe200078e0206 */
[C---:B------:R-:W-:Y:S01]  /*70f0*/  @P2 LEA R8, P0, R2.reuse, c[0x0][0x250], 0x1 ;  /* 0x0000940002082a11 */ /* 0x040fe200078008ff */
[----:B------:R-:W-:Y:S03]  /*7100*/  @P1 IMAD.MOV.U32 R3, RZ, RZ, R112 ;  /* 0x000000ffff031224 */ /* 0x000fe600078e0070 */
[----:B------:R-:W-:Y:S02]  /*7110*/  @P2 LEA.HI.X R9, R2, c[0x0][0x254], R6, 0x1, P0 ;  /* 0x0000950002092a11 */ /* 0x000fe400000f0c06 */
[----:B------:R-:W-:Y:S02]  /*7120*/  ISETP.GE.AND P0, PT, R5, 0x61, PT ;  /* 0x000000610500780c */ /* 0x000fe40003f06270 */
[-C--:B------:R-:W-:Y:S05]  /*7130*/  @P1 MOV R2, R102.reuse ;  /* 0x0000006600021202 */ /* 0x080fea0000000f00 */
[----:B------:R-:W-:Y:S06]  /*7140*/  @P1 IMAD.WIDE.U32 R2, R12, c[0x0][0x258], R2 ;  /* 0x000096000c021a25 */ /* 0x000fec00078e0002 */
[----:B------:R-:W-:Y:S01]  /*7150*/  @P0 IADD3 R5, P4, R0, 0x60, RZ ;  /* 0x0000006000050810 */ /* 0x000fe20007f9e0ff */
[----:B------:R-:W-:Y:S04]  /*7160*/  @P1 IMAD R0, R13, c[0x0][0x258], RZ ;  /* 0x000096000d001a24 */ /* 0x000fe800078e02ff */
[----:B------:R-:W-:Y:S02]  /*7170*/  @P1 IMAD R0, R12, c[0x0][0x25c], R0 ;  /* 0x000097000c001a24 */ /* 0x000fe400078e0200 */
[----:B------:R-:W-:Y:S01]  /*7180*/  @P0 IMAD.X R4, RZ, RZ, R4, P4 ;  /* 0x000000ffff040224 */ /* 0x000fe200020e0604 */
[C---:B------:R-:W-:Y:S01]  /*7190*/  @P1 LEA R6, P4, R2.reuse, c[0x0][0x250], 0x1 ;  /* 0x0000940002061a11 */ /* 0x040fe200078808ff */
[----:B------:R-:W-:Y:S02]  /*71a0*/  @P1 IMAD.IADD R0, R3, 0x1, R0 ;  /* 0x0000000103001824 */ /* 0x000fe400078e0200 */
[----:B------:R-:W-:Y:S03]  /*71b0*/  @P0 IMAD.MOV.U32 R3, RZ, RZ, R112 ;  /* 0x000000ffff030224 */ /* 0x000fe600078e0070 */
[----:B------:R-:W-:Y:S01]  /*71c0*/  @P1 LEA.HI.X R7, R2, c[0x0][0x254], R0, 0x1, P4 ;  /* 0x0000950002071a11 */ /* 0x000fe200020f0c00 */
[----:B------:R-:W-:Y:S01]  /*71d0*/  @P0 IMAD R0, R4, c[0x0][0x258], RZ ;  /* 0x0000960004000a24 */ /* 0x000fe200078e02ff */
[----:B------:R-:W-:Y:S03]  /*71e0*/  @P0 MOV R2, R102 ;  /* 0x0000006600020202 */ /* 0x000fe60000000f00 */
[C---:B------:R-:W-:Y:S02]  /*71f0*/  @P0 IMAD R0, R5.reuse, c[0x0][0x25c], R0 ;  /* 0x0000970005000a24 */ /* 0x040fe400078e0200 */
[----:B------:R-:W-:Y:S04]  /*7200*/  @P0 IMAD.WIDE.U32 R2, R5, c[0x0][0x258], R2 ;  /* 0x0000960005020a25 */ /* 0x000fe800078e0002 */
[----:B------:R-:W-:Y:S01]  /*7210*/  @P0 IMAD.IADD R0, R3, 0x1, R0 ;  /* 0x0000000103000824 */ /* 0x000fe200078e0200 */
[C---:B------:R-:W-:Y:S04]  /*7220*/  @P0 LEA R4, P4, R2.reuse, c[0x0][0x250], 0x1 ;  /* 0x0000940002040a11 */ /* 0x040fe800078808ff */
[----:B------:R-:W-:Y:S02]  /*7230*/  @P0 LEA.HI.X R5, R2, c[0x0][0x254], R0, 0x1, P4 ;  /* 0x0000950002050a11 */ /* 0x000fe400020f0c00 */
[----:B------:R-:W-:Y:S02]  /*7240*/  ISETP.NE.AND P4, PT, R147, RZ, PT ;  /* 0x000000ff9300720c */ /* 0x000fe40003f85270 */
[----:B------:R-:W-:Y:S11]  /*7250*/  IADD3 R0, -R14, R126, RZ ;  /* 0x0000007e0e007210 */ /* 0x000ff60007ffe1ff */
[----:B------:R-:W-:Y:S01]  /*7260*/  @!PT LDS RZ, [RZ] ;  /* 0x00000000fffff984 */ /* 0x000fe20000000800 */
[----:B------:R-:W-:Y:S01]  /*7270*/  @!PT LDS RZ, [RZ] ;  /* 0x00000000fffff984 */ /* 0x000fe20000000800 */
[----:B------:R-:W-:Y:S01]  /*7280*/  @!PT LDS RZ, [RZ] ;  /* 0x00000000fffff984 */ /* 0x000fe20000000800 */
[----:B------:R1:W-:Y:S05]  /*7290*/  @P3 LDGSTS.E.BYPASS.LTC128B.128 [R74+0x100], [R10.64], !P4 ;  /* 0x001000000a4a3fae */ /* 0x0003ea000e101d48 */
[----:B------:R1:W-:Y:S05]  /*72a0*/  @P3 LDGSTS.E.BYPASS.LTC128B.128 [R74+0x4100], [R10.64+0x80], !P6 ;  /* 0x041000800a4a3fae */ /* 0x0003ea000f101d48 */
[----:B------:R1:W-:Y:S05]  /*72b0*/  @P2 LDGSTS.E.BYPASS.LTC128B.128 [R74+0x1100], [R8.64], !P4 ;  /* 0x01100000084a2fae */ /* 0x0003ea000e101d48 */
[----:B------:R1:W-:Y:S05]  /*72c0*/  @P2 LDGSTS.E.BYPASS.LTC128B.128 [R74+0x5100], [R8.64+0x80], !P6 ;  /* 0x05100080084a2fae */ /* 0x0003ea000f101d48 */
[----:B------:R2:W-:Y:S05]  /*72d0*/  @P1 LDGSTS.E.BYPASS.LTC128B.128 [R74+0x2100], [R6.64], !P4 ;  /* 0x02100000064a1fae */ /* 0x0005ea000e101d48 */
[----:B------:R2:W-:Y:S05]  /*72e0*/  @P1 LDGSTS.E.BYPASS.LTC128B.128 [R74+0x6100], [R6.64+0x80], !P6 ;  /* 0x06100080064a1fae */ /* 0x0005ea000f101d48 */
[----:B------:R1:W-:Y:S05]  /*72f0*/  @P0 LDGSTS.E.BYPASS.LTC128B.128 [R74+0x3100], [R4.64], !P4 ;  /* 0x03100000044a0fae */ /* 0x0003ea000e101d48 */
[----:B------:R1:W-:Y:S05]  /*7300*/  @P0 LDGSTS.E.BYPASS.LTC128B.128 [R74+0x7100], [R4.64+0x80], !P6 ;  /* 0x07100080044a0fae */ /* 0x0003ea000f101d48 */
[----:B------:R-:W0:Y:S01]  /*7310*/  LDGDEPBAR ;  /* 0x00000000000079af */ /* 0x000e220000000000 */
[----:B--2---:R-:W-:Y:S02]  /*7320*/  IMNMX R7, R0, 0x80, PT ;  /* 0x0000008000077817 */ /* 0x004fe40003800200 */
[----:B------:R-:W-:Y:S02]  /*7330*/  IADD3 R6, P0, R14, R161, RZ ;  /* 0x000000a10e067210 */ /* 0x000fe40007f1e0ff */
[----:B------:R-:W-:Y:S03]  /*7340*/  ISETP.GE.AND P1, PT, R96, R7, PT ;  /* 0x000000076000720c */ /* 0x000fe60003f26270 */
[----:B------:R-:W-:Y:S01]  /*7350*/  IMAD.X R16, R16, 0x1, R160, P0 ;  /* 0x0000000110107824 */ /* 0x000fe200000e06a0 */
[----:B------:R-:W-:Y:S04]  /*7360*/  DEPBAR.LE SB0, 0x0 ;  /* 0x000080000000791a */ /* 0x000fe80000000000 */
[----:B------:R-:W-:Y:S06]  /*7370*/  BAR.SYNC.DEFER_BLOCKING 0x0 ;  /* 0x0000000000007b1d */ /* 0x000fec0000010000 */
[----:B------:R-:W-:-:S05]  /*7380*/  @P1 BRA `(.L_x_95) ;  /* 0x000000d000001947 */ /* 0x000fca0003800000 */
[----:B-1----:R-:W1:Y:S01]  /*7390*/  @!P5 LDS.128 R12, [R74+0x100] ;  /* 0x000100004a0cd984 */ /* 0x002e620000000c00 */
[----:B------:R-:W-:Y:S01]  /*73a0*/  ISETP.GE.AND P0, PT, R94, c[0x0][0x1d4], PT ;  /* 0x000075005e007a0c */ /* 0x000fe20003f06270 */
[----:B------:R-:W-:Y:S01]  /*73b0*/  IMAD R0, R16, c[0x0][0x208], RZ ;  /* 0x0000820010007a24 */ /* 0x000fe200078e02ff */
[----:B------:R-:W-:Y:S02]  /*73c0*/  MOV R4, R100 ;  /* 0x0000006400047202 */ /* 0x000fe40000000f00 */
[----:B------:R-:W-:Y:S01]  /*73d0*/  MOV R5, R99 ;  /* 0x0000006300057202 */ /* 0x000fe20000000f00 */
[C---:B------:R-:W-:Y:S04]  /*73e0*/  IMAD R0, R6.reuse, c[0x0][0x20c], R0 ;  /* 0x0000830006007a24 */ /* 0x040fe800078e0200 */
[----:B------:R-:W-:Y:S04]  /*73f0*/  IMAD.WIDE.U32 R4, R6, c[0x0][0x208], R4 ;  /* 0x0000820006047a25 */ /* 0x000fe800078e0004 */
[----:B------:R-:W2:Y:S01]  /*7400*/  @!P0 LDS.128 R8, [R74+0x4100] ;  /* 0x004100004a088984 */ /* 0x000ea20000000c00 */
[C---:B------:R-:W-:Y:S02]  /*7410*/  LEA R2, P1, R4.reuse, c[0x0][0x1f8], 0x1 ;  /* 0x00007e0004027a11 */ /* 0x040fe400078208ff */
[----:B------:R-:W-:Y:S04]  /*7420*/  IADD3 R0, R5, R0, RZ ;  /* 0x0000000005007210 */ /* 0x000fe80007ffe0ff */
[----:B------:R-:W-:Y:S05]  /*7430*/  LEA.HI.X R3, R4, c[0x0][0x1fc], R0, 0x1, P1 ;  /* 0x00007f0004037a11 */ /* 0x000fea00008f0c00 */
[----:B-1----:R1:W-:Y:S04]  /*7440*/  @!P5 STG.E.128 [R2.64], R12 ;  /* 0x0000000c0200d986 */ /* 0x0023e8000c101d08 */
[----:B--2---:R1:W-:Y:S02]  /*7450*/  @!P0 STG.E.128 [R2.64+0x80], R8 ;  /* 0x0000800802008986 */ /* 0x0043e4000c101d08 */
.L_x_95:
[----:B-1----:R-:W-:Y:S05]  /*7460*/  BSYNC B0 ;  /* 0x0000000000007941 */ /* 0x002fea0003800000 */
.L_x_94:
[----:B------:R-:W-:Y:S01]  /*7470*/  ISETP.GE.AND P0, PT, R168, R7, PT ;  /* 0x00000007a800720c */ /* 0x000fe20003f06270 */
[----:B------:R-:W-:Y:S01]  /*7480*/  @!UPT UIADD3 URZ, URZ, URZ, URZ ;  /* 0x0000003f3f3ff290 */ /* 0x000fe2000fffe03f */
[----:B------:R-:W-:Y:S11]  /*7490*/  BSSY B0, `(.L_x_96) ;  /* 0x0000011000007945 */ /* 0x000ff60003800000 */
[----:B------:R-:W-:-:S05]  /*74a0*/  @P0 BRA `(.L_x_97) ;  /* 0x000000f000000947 */ /* 0x000fca0003800000 */
[----:B------:R-:W1:Y:S01]  /*74b0*/  @!P5 LDS.128 R12, [R74+0x1100] ;  /* 0x001100004a0cd984 */ /* 0x000e620000000c00 */
[----:B------:R-:W-:Y:S01]  /*74c0*/  ISETP.GE.AND P1, PT, R94, c[0x0][0x1d4], PT ;  /* 0x000075005e007a0c */ /* 0x000fe20003f26270 */
[----:B------:R-:W-:Y:S01]  /*74d0*/  IMAD.MOV.U32 R4, RZ, RZ, R100 ;  /* 0x000000ffff047224 */ /* 0x000fe200078e0064 */
[----:B------:R-:W-:Y:S02]  /*74e0*/  IADD3 R0, P0, R6, 0x20, RZ ;  /* 0x0000002006007810 */ /* 0x000fe40007f1e0ff */
[----:B------:R-:W-:Y:S03]  /*74f0*/  MOV R5, R99 ;  /* 0x0000006300057202 */ /* 0x000fe60000000f00 */
[----:B------:R-:W-:Y:S02]  /*7500*/  IMAD.X R2, RZ, RZ, R16, P0 ;  /* 0x000000ffff027224 */ /* 0x000fe400000e0610 */
[----:B------:R-:W-:Y:S04]  /*7510*/  IMAD.WIDE.U32 R4, R0, c[0x0][0x208], R4 ;  /* 0x0000820000047a25 */ /* 0x000fe800078e0004 */
[----:B------:R-:W2:Y:S01]  /*7520*/  @!P1 LDS.128 R8, [R74+0x5100] ;  /* 0x005100004a089984 */ /* 0x000ea20000000c00 */
[----:B------:R-:W-:Y:S04]  /*7530*/  IMAD R2, R2, c[0x0][0x208], RZ ;  /* 0x0000820002027a24 */ /* 0x000fe800078e02ff */
[----:B------:R-:W-:Y:S01]  /*7540*/  IMAD R0, R0, c[0x0][0x20c], R2 ;  /* 0x0000830000007a24 */ /* 0x000fe200078e0202 */
[C---:B------:R-:W-:Y:S04]  /*7550*/  LEA R2, P0, R4.reuse, c[0x0][0x1f8], 0x1 ;  /* 0x00007e0004027a11 */ /* 0x040fe800078008ff */
[----:B------:R-:W-:Y:S04]  /*7560*/  IADD3 R0, R5, R0, RZ ;  /* 0x0000000005007210 */ /* 0x000fe80007ffe0ff */
[----:B------:R-:W-:Y:S05]  /*7570*/  LEA.HI.X R3, R4, c[0x0][0x1fc], R0, 0x1, P0 ;  /* 0x00007f0004037a11 */ /* 0x000fea00000f0c00 */
[----:B-1----:R1:W-:Y:S04]  /*7580*/  @!P5 STG.E.128 [R2.64], R12 ;  /* 0x0000000c0200d986 */ /* 0x0023e8000c101d08 */
[----:B--2---:R1:W-:Y:S02]  /*7590*/  @!P1 STG.E.128 [R2.64+0x80], R8 ;  /* 0x0000800802009986 */ /* 0x0043e4000c101d08 */
.L_x_97:
[----:B------:R-:W-:Y:S05]  /*75a0*/  BSYNC B0 ;  /* 0x0000000000007941 */ /* 0x000fea0003800000 */
.L_x_96:
[----:B------:R-:W-:Y:S01]  /*75b0*/  ISETP.GE.AND P0, PT, R167, R7, PT ;  /* 0x00000007a700720c */ /* 0x000fe20003f06270 */
[----:B------:R-:W-:Y:S01]  /*75c0*/  @!UPT UIADD3 URZ, URZ, URZ, URZ ;  /* 0x0000003f3f3ff290 */ /* 0x000fe2000fffe03f */
[----:B------:R-:W-:Y:S11]  /*75d0*/  BSSY B0, `(.L_x_98) ;  /* 0x0000011000007945 */ /* 0x000ff60003800000 */
[----:B------:R-:W-:-:S05]  /*75e0*/  @P0 BRA `(.L_x_99) ;  /* 0x000000f000000947 */ /* 0x000fca0003800000 */
[----:B-1----:R-:W1:Y:S01]  /*75f0*/  @!P5 LDS.128 R12, [R74+0x2100] ;  /* 0x002100004a0cd984 */ /* 0x002e620000000c00 */
        /* <DEDUP_REMOVED lines=14> */
.L_x_99:
[----:B------:R-:W-:Y:S05]  /*76e0*/  BSYNC B0 ;  /* 0x0000000000007941 */ /* 0x000fea0003800000 */
.L_x_98:
        /* <DEDUP_REMOVED lines=19> */
.L_x_101:
[----:B------:R-:W-:Y:S05]  /*7820*/  BSYNC B0 ;  /* 0x0000000000007941 */ /* 0x000fea0003800000 */
.L_x_100:
[C---:B------:R-:W-:Y:S02]  /*7830*/  ISETP.GT.AND P0, PT, R91.reuse, R157, PT ;  /* 0x0000009d5b00720c */ /* 0x040fe40003f04270 */
[----:B------:R-:W-:Y:S11]  /*7840*/  IADD3 R91, R91, -0x1, RZ ;  /* 0xffffffff5b5b7810 */ /* 0x000ff60007ffe0ff */
[----:B-1----:R-:W-:Y:S01]  /*7850*/  @P0 SHF.R.S32.HI R2, RZ, 0x1f, R91 ;  /* 0x0000001fff020819 */ /* 0x002fe2000001145b */
[----:B------:R-:W-:Y:S02]  /*7860*/  @P0 IMAD R0, R200, R91, RZ ;  /* 0x0000005bc8000224 */ /* 0x000fe400078e02ff */
[----:B------:R-:W-:Y:S02]  /*7870*/  @P0 IMAD.MOV.U32 R4, RZ, RZ, R136 ;  /* 0x000000ffff040224 */ /* 0x000fe400078e0088 */
[----:B------:R-:W-:Y:S02]  /*7880*/  @P0 IMAD.MOV.U32 R5, RZ, RZ, R133 ;  /* 0x000000ffff050224 */ /* 0x000fe400078e0085 */
[-C--:B------:R-:W-:Y:S02]  /*7890*/  @P0 IMAD R0, R2, R208.reuse, R0 ;  /* 0x000000d002000224 */ /* 0x080fe400078e0200 */
[----:B------:R-:W-:Y:S04]  /*78a0*/  @P0 IMAD.WIDE.U32 R4, R91, R208, R4 ;  /* 0x000000d05b040225 */ /* 0x000fe800078e0004 */
[----:B------:R-:W-:Y:S01]  /*78b0*/  @P0 IMAD.IADD R0, R5, 0x1, R0 ;  /* 0x0000000105000824 */ /* 0x000fe200078e0200 */
[C---:B------:R-:W-:Y:S04]  /*78c0*/  @P0 LEA R2, P1, R4.reuse, c[0x0][0x220], 0x1 ;  /* 0x0000880004020a11 */ /* 0x040fe800078208ff */
[----:B------:R-:W-:Y:S02]  /*78d0*/  @P0 LEA.HI.X R3, R4, c[0x0][0x224], R0, 0x1, P1 ;  /* 0x0000890004030a11 */ /* 0x000fe400008f0c00 */
[----:B------:R-:W-:Y:S03]  /*78e0*/  @P0 IADD3 R12, P2, P1, R173, 0x80, R2 ;  /* 0x00000080ad0c0810 */ /* 0x000fe6000795e002 */
[----:B------:R-:W-:Y:S01]  /*78f0*/  @!PT LDS RZ, [RZ] ;  /* 0x00000000fffff984 */ /* 0x000fe20000000800 */
[----:B------:R-:W-:Y:S01]  /*7900*/  @!PT LDS RZ, [RZ] ;  /* 0x00000000fffff984 */ /* 0x000fe20000000800 */
[----:B------:R-:W-:Y:S01]  /*7910*/  @!PT LDS RZ, [RZ] ;  /* 0x00000000fffff984 */ /* 0x000fe20000000800 */
[----:B------:R1:W-:Y:S01]  /*7920*/  @P0 LDGSTS.E.BYPASS.LTC128B.128 [R74+0x8100], [R2.64], !P4 ;  /* 0x08100000024a0fae */ /* 0x0003e2000e101d48 */
[----:B------:R-:W-:Y:S02]  /*7930*/  @P0 IADD3.X R13, R169, RZ, R3, P2, P1 ;  /* 0x000000ffa90d0210 */ /* 0x000fe400017e2403 */
[-C--:B------:R-:W-:Y:S01]  /*7940*/  @P0 IADD3 R6, P1, R2, R173.reuse, RZ ;  /* 0x000000ad02060210 */ /* 0x080fe20007f3e0ff */
[----:B------:R1:W-:Y:S04]  /*7950*/  @P0 LDGSTS.E.BYPASS.LTC128B.128 [R74+0xc100], [R2.64+0x80], !P6 ;  /* 0x0c100080024a0fae */ /* 0x0003e8000f101d48 */
[--C-:B------:R-:W-:Y:S01]  /*7960*/  @P0 IMAD.X R7, R3, 0x1, R169.reuse, P1 ;  /* 0x0000000103070824 */ /* 0x100fe200008e06a9 */
[CC--:B------:R-:W-:Y:S04]  /*7970*/  @P0 IADD3 R4, P1, R6.reuse, R173.reuse, RZ ;  /* 0x000000ad06040210 */ /* 0x0c0fe80007f3e0ff */
[----:B------:R2:W-:Y:S01]  /*7980*/  @P0 LDGSTS.E.BYPASS.LTC128B.128 [R74+0x9100], [R6.64], !P4 ;  /* 0x09100000064a0fae */ /* 0x0005e2000e101d48 */
[C---:B------:R-:W-:Y:S01]  /*7990*/  @P0 IMAD.X R5, R7.reuse, 0x1, R169, P1 ;  /* 0x0000000107050824 */ /* 0x040fe200008e06a9 */
[-C--:B------:R-:W-:Y:S02]  /*79a0*/  @P0 IADD3 R10, P1, R6, R130.reuse, RZ ;  /* 0x00000082060a0210 */ /* 0x080fe40007f3e0ff */
[----:B------:R2:W-:Y:S03]  /*79b0*/  @P0 LDGSTS.E.BYPASS.LTC128B.128 [R74+0xd100], [R12.64], !P6 ;  /* 0x0d1000000c4a0fae */ /* 0x0005e6000f101d48 */
[----:B------:R-:W-:Y:S01]  /*79c0*/  @P0 IMAD.X R11, R7, 0x1, R127, P1 ;  /* 0x00000001070b0824 */ /* 0x000fe200008e067f */
[----:B------:R2:W-:Y:S01]  /*79d0*/  @P0 LDGSTS.E.BYPASS.LTC128B.128 [R74+0xa100], [R4.64], !P4 ;  /* 0x0a100000044a0fae */ /* 0x0005e2000e101d48 */
[C---:B------:R-:W-:Y:S03]  /*79e0*/  @P0 IADD3 R8, P1, R4.reuse, R173, RZ ;  /* 0x000000ad04080210 */ /* 0x040fe60007f3e0ff */
[----:B------:R2:W-:Y:S02]  /*79f0*/  @P0 LDGSTS.E.BYPASS.LTC128B.128 [R74+0xe100], [R10.64], !P6 ;  /* 0x0e1000000a4a0fae */ /* 0x0005e4000f101d48 */
[C---:B------:R-:W-:Y:S01]  /*7a00*/  @P0 IMAD.X R9, R5.reuse, 0x1, R169, P1 ;  /* 0x0000000105090824 */ /* 0x040fe200008e06a9 */
[----:B-1----:R-:W-:Y:S04]  /*7a10*/  @P0 IADD3 R2, P1, R4, R130, RZ ;  /* 0x0000008204020210 */ /* 0x002fe80007f3e0ff */
[----:B------:R2:W-:Y:S01]  /*7a20*/  @P0 LDGSTS.E.BYPASS.LTC128B.128 [R74+0xb100], [R8.64], !P4 ;  /* 0x0b100000084a0fae */ /* 0x0005e2000e101d48 */
[----:B------:R-:W-:Y:S05]  /*7a30*/  @P0 IMAD.X R3, R5, 0x1, R127, P1 ;  /* 0x0000000105030824 */ /* 0x000fea00008e067f */
[----:B------:R2:W-:Y:S04]  /*7a40*/  @P0 LDGSTS.E.BYPASS.LTC128B.128 [R74+0xf100], [R2.64], !P6 ;  /* 0x0f100000024a0fae */ /* 0x0005e8000f101d48 */
[----:B------:R-:W0:Y:S01]  /*7a50*/  LDGDEPBAR ;  /* 0x00000000000079af */ /* 0x000e220000000000 */
[----:B------:R-:W-:-:S05]  /*7a60*/  @P0 BRA `(.L_x_102) ;  /* 0xffffa1e000000947 */ /* 0x000fca000383ffff */
[----:B------:R-:W-:Y:S06]  /*7a70*/  BAR.SYNC.DEFER_BLOCKING 0x0 ;  /* 0x0000000000007b1d */ /* 0x000fec0000010000 */
.L_x_55:
[----:B-1----:R-:W-:Y:S01]  /*7a80*/  ISETP.GE.AND P0, PT, R195, 0x1, PT ;  /* 0x00000001c300780c */ /* 0x002fe20003f06270 */
[----:B------:R-:W-:Y:S01]  /*7a90*/  IMAD.IADD R19, R181, 0x1, R180 ;  /* 0x00000001b5137824 */ /* 0x000fe200078e02b4 */
[----:B------:R-:W-:Y:S01]  /*7aa0*/  PLOP3.LUT P2, PT, PT, PT, PT, 0x80, 0x0 ;  /* 0x000000000000781c */ /* 0x000fe20003f4f070 */
[----:B--2---:R-:W-:Y:S01]  /*7ab0*/  CS2R R10, SRZ ;  /* 0x00000000000a7805 */ /* 0x004fe2000001ff00 */
[----:B------:R-:W-:Y:S01]  /*7ac0*/  MOV R134, RZ ;  /* 0x000000ff00867202 */ /* 0x000fe20000000f00 */
[----:B------:R-:W-:Y:S01]  /*7ad0*/  CS2R R14, SRZ ;  /* 0x00000000000e7805 */ /* 0x000fe2000001ff00 */
[----:B------:R-:W-:Y:S01]  /*7ae0*/  IMAD.MOV.U32 R132, RZ, RZ, RZ ;  /* 0x000000ffff847224 */ /* 0x000fe200078e00ff */
        /* <DEDUP_REMOVED lines=10> */
[----:B------:R-:W-:Y:S01]  /*7b90*/  IMAD.MOV.U32 R18, RZ, RZ, RZ ;  /* 0x000000ffff127224 */ /* 0x000fe200078e00ff */
[----:B------:R-:W-:Y:S01]  /*7ba0*/  MOV R116, RZ ;  /* 0x000000ff00747202 */ /* 0x000fe20000000f00 */
[----:B------:R-:W-:Y:S01]  /*7bb0*/  CS2R R114, SRZ ;  /* 0x0000000000727805 */ /* 0x000fe2000001ff00 */
[----:B------:R-:W-:Y:S01]  /*7bc0*/  CS2R R20, SRZ ;  /* 0x0000000000147805 */ /* 0x000fe2000001ff00 */
[----:B------:R-:W-:Y:S01]  /*7bd0*/  IMAD.MOV.U32 R112, RZ, RZ, RZ ;  /* 0x000000ffff707224 */ /* 0x000fe200078e00ff */
[----:B------:R-:W-:Y:S01]  /*7be0*/  CS2R R110, SRZ ;  /* 0x00000000006e7805 */ /* 0x000fe2000001ff00 */
[----:B------:R-:W-:Y:S01]  /*7bf0*/  MOV R108, RZ ;  /* 0x000000ff006c7202 */ /* 0x000fe20000000f00 */
[----:B------:R-:W-:Y:S01]  /*7c00*/  CS2R R106, SRZ ;  /* 0x00000000006a7805 */ /* 0x000fe2000001ff00 */
        /* <DEDUP_REMOVED lines=17> */
[----:B------:R-:W-:Y:S01]  /*7d20*/  MOV R76, RZ ;  /* 0x000000ff004c7202 */ /* 0x000fe20000000f00 */
[----:B------:R-:W-:Y:S01]  /*7d30*/  CS2R R74, SRZ ;  /* 0x00000000004a7805 */ /* 0x000fe2000001ff00 */
[----:B------:R-:W-:Y:S01]  /*7d40*/  IMAD.MOV.U32 R72, RZ, RZ, RZ ;  /* 0x000000ffff487224 */ /* 0x000fe200078e00ff */
[----:B------:R-:W-:Y:S01]  /*7d50*/  CS2R R30, SRZ ;  /* 0x00000000001e7805 */ /* 0x000fe2000001ff00 */
[----:B------:R-:W-:Y:S05]  /*7d60*/  @!P0 BRA `(.L_x_103) ;  /* 0x0000d15000008947 */ /* 0x000fea0003800000 */
[----:B------:R-:W2:Y:S01]  /*7d70*/  LDL R32, [R1+0x44] ;  /* 0x0000440001207983 */ /* 0x000ea20000100800 */
[----:B------:R-:W-:-:S03]  /*7d80*/  ISETP.NE.U32.AND P0, PT, RZ, c[0x0][0x340], PT ;  /* 0x0000d000ff007a0c */ /* 0x000fc60003f05070 */
[----:B------:R-:W3:Y:S01]  /*7d90*/  LDL R157, [R1] ;  /* 0x00000000019d7983 */ /* 0x000ee20000100800 */
[----:B------:R-:W-:-:S13]  /*7da0*/  ISETP.NE.AND.EX P3, PT, RZ, c[0x0][0x344], PT, P0 ;  /* 0x0000d100ff007a0c */ /* 0x000fda0003f65300 */
[----:B------:R-:W-:Y:S01]  /*7db0*/  @P3 IMAD.MOV.U32 R2, RZ, RZ, 0x4 ;  /* 0x00000004ff023424 */ /* 0x000fe200078e00ff */
[----:B------:R-:W-:Y:S01]  /*7dc0*/  SHF.R.S32.HI R0, RZ, 0x1f, R172 ;  /* 0x0000001fff007819 */ /* 0x000fe200000114ac */
[----:B------:R-:W1:Y:S01]  /*7dd0*/  S2R R29, SR_CTAID.Y ;  /* 0x00000000001d7919 */ /* 0x000e620000002600 */
[----:B------:R-:W-:-:S03]  /*7de0*/  SHF.R.S32.HI R149, RZ, 0x1f, R212 ;  /* 0x0000001fff957819 */ /* 0x000fc600000114d4 */
[----:B------:R-:W-:Y:S01]  /*7df0*/  IMAD R0, R0, c[0x0][0x178], RZ ;  /* 0x00005e0000007a24 */ /* 0x000fe200078e02ff */
[----:B------:R-:W-:-:S03]  /*7e00*/  LEA.HI R4, R149, R212, RZ, 0x3 ;  /* 0x000000d495047211 */ /* 0x000fc600078f18ff */
[----:B------:R-:W-:Y:S02]  /*7e10*/  IMAD R0, R172, c[0x0][0x17c], R0 ;  /* 0x00005f00ac007a24 */ /* 0x000fe400078e0200 */
[----:B------:R-:W-:Y:S01]  /*7e20*/  IMAD.MOV.U32 R5, RZ, RZ, c[0x0][0x2c4] ;  /* 0x0000b100ff057624 */ /* 0x000fe200078e00ff */
[----:B------:R-:W-:-:S04]  /*7e30*/  SHF.R.S32.HI R45, RZ, 0x3, R4 ;  /* 0x00000003ff2d7819 */ /* 0x000fc80000011404 */
[----:B------:R-:W-:Y:S02]  /*7e40*/  ISETP.NE.AND P1, PT, R5, 0x1, PT ;  /* 0x000000010500780c */ /* 0x000fe40003f25270 */
[----:B------:R-:W-:-:S04]  /*7e50*/  ISETP.NE.U32.AND P0, PT, RZ, c[0x0][0x348], PT ;  /* 0x0000d200ff007a0c */ /* 0x000fc80003f05070 */
[----:B------:R-:W-:Y:S01]  /*7e60*/  ISETP.NE.AND.EX P0, PT, RZ, c[0x0][0x34c], PT, P0 ;  /* 0x0000d300ff007a0c */ /* 0x000fe20003f05300 */
[----:B--2---:R-:W-:-:S05]  /*7e70*/  @P3 IMAD.WIDE R2, R32, R2, c[0x0][0x340] ;  /* 0x0000d00020023625 */ /* 0x004fca00078e0202 */
[----:B------:R2:W4:Y:S01]  /*7e80*/  @P3 LDG.E R12, [R2.64] ;  /* 0x00000008020c3981 */ /* 0x000522000c1e1900 */
[----:B------:R-:W-:Y:S01]  /*7e90*/  SHF.R.S32.HI R11, RZ, 0x1f, R32 ;  /* 0x0000001fff0b7819 */ /* 0x000fe20000011420 */
[----:B------:R-:W-:-:S03]  /*7ea0*/  IMAD R25, R182, c[0x0][0x2c4], RZ ;  /* 0x0000b100b6197a24 */ /* 0x000fc600078e02ff */
[----:B------:R-:W-:-:S05]  /*7eb0*/  SEL R6, R11, RZ, !P0 ;  /* 0x000000ff0b067207 */ /* 0x000fca0004000000 */
[----:B------:R-:W-:Y:S02]  /*7ec0*/  IMAD R6, R6, c[0x0][0x1c0], RZ ;  /* 0x0000700006067a24 */ /* 0x000fe400078e02ff */
[----:B--2---:R-:W-:-:S04]  /*7ed0*/  IMAD.WIDE.U32 R2, R172, c[0x0][0x178], RZ ;  /* 0x00005e00ac027a25 */ /* 0x004fc800078e00ff */
[----:B------:R-:W-:Y:S01]  /*7ee0*/  IMAD.IADD R3, R3, 0x1, R0 ;  /* 0x0000000103037824 */ /* 0x000fe200078e0200 */
[----:B------:R-:W-:Y:S02]  /*7ef0*/  LOP3.LUT R0, R4, 0xfffffff8, RZ, 0xc0, !PT ;  /* 0xfffffff804007812 */ /* 0x000fe400078ec0ff */
[----:B------:R-:W-:Y:S01]  /*7f00*/  SEL R4, R32, RZ, !P0 ;  /* 0x000000ff20047207 */ /* 0x000fe20004000000 */
[----:B-1----:R-:W-:-:S04]  /*7f10*/  IMAD.WIDE.U32 R2, R29, c[0x0][0x1b8], R2 ;  /* 0x00006e001d027a25 */ /* 0x002fc800078e0002 */
[----:B------:R-:W-:Y:S02]  /*7f20*/  IMAD.IADD R64, R212, 0x1, -R0 ;  /* 0x00000001d4407824 */ /* 0x000fe400078e0a00 */
[----:B------:R-:W-:Y:S02]  /*7f30*/  IMAD R0, R214, c[0x0][0x1b8], RZ ;  /* 0x00006e00d6007a24 */ /* 0x000fe400078e02ff */
[----:B------:R-:W-:Y:S02]  /*7f40*/  IMAD R5, R64, 0x20, R45 ;  /* 0x0000002040057824 */ /* 0x000fe400078e022d */
[----:B------:R-:W-:Y:S02]  /*7f50*/  IMAD R0, R29, c[0x0][0x1bc], R0 ;  /* 0x00006f001d007a24 */ /* 0x000fe400078e0200 */
[----:B------:R-:W-:Y:S02]  /*7f60*/  IMAD R5, R211, 0x80, R5 ;  /* 0x00000080d3057824 */ /* 0x000fe400078e0205 */
[----:B------:R-:W-:-:S02]  /*7f70*/  IMAD.IADD R3, R3, 0x1, R0 ;  /* 0x0000000103037824 */ /* 0x000fc400078e0200 */
[----:B------:R-:W-:-:S04]  /*7f80*/  @P1 IMAD.HI.U32 R7, R5, c[0x0][0x2c8], RZ ;  /* 0x0000b20005071a27 */ /* 0x000fc800078e00ff */
[----:B------:R-:W-:Y:S01]  /*7f90*/  IMAD.MOV.U32 R0, RZ, RZ, R5 ;  /* 0x000000ffff007224 */ /* 0x000fe200078e0005 */
[----:B------:R-:W-:Y:S01]  /*7fa0*/  @P1 SHF.R.U32.HI R0, RZ, c[0x0][0x2cc], R7 ;  /* 0x0000b300ff001a19 */ /* 0x000fe20000011607 */
[C---:B------:R-:W-:Y:S02]  /*7fb0*/  IMAD R6, R4.reuse, c[0x0][0x1c4], R6 ;  /* 0x0000710004067a24 */ /* 0x040fe400078e0206 */
[----:B------:R-:W-:Y:S01]  /*7fc0*/  IMAD.WIDE.U32 R2, R4, c[0x0][0x1c0], R2 ;  /* 0x0000700004027a25 */ /* 0x000fe200078e0002 */
[----:B------:R-:W-:-:S03]  /*7fd0*/  SHF.R.S32.HI R7, RZ, 0x1f, R0 ;  /* 0x0000001fff077819 */ /* 0x000fc60000011400 */
[----:B------:R-:W-:Y:S02]  /*7fe0*/  IMAD.MOV R4, RZ, RZ, -R0 ;  /* 0x000000ffff047224 */ /* 0x000fe400078e0a00 */
[----:B------:R-:W-:Y:S02]  /*7ff0*/  IMAD.IADD R3, R3, 0x1, R6 ;  /* 0x0000000103037824 */ /* 0x000fe400078e0206 */
[----:B------:R-:W-:Y:S02]  /*8000*/  IMAD R4, R4, c[0x0][0x2c4], R5 ;  /* 0x0000b10004047a24 */ /* 0x000fe400078e0205 */
[----:B------:R-:W-:Y:S02]  /*8010*/  IMAD R5, R7, c[0x0][0x1b0], RZ ;  /* 0x00006c0007057a24 */ /* 0x000fe400078e02ff */
[----:B------:R-:W-:-:S04]  /*8020*/  IMAD.WIDE.U32 R2, R0, c[0x0][0x1b0], R2 ;  /* 0x00006c0000027a25 */ /* 0x000fc800078e0002 */
[----:B------:R-:W-:Y:S01]  /*8030*/  IMAD R6, R0, c[0x0][0x1b4], R5 ;  /* 0x00006d0000067a24 */ /* 0x000fe200078e0205 */
[----:B------:R-:W-:Y:S01]  /*8040*/  SHF.R.S32.HI R5, RZ, 0x1f, R4 ;  /* 0x0000001fff057819 */ /* 0x000fe20000011404 */
[----:B------:R-:W-:Y:S02]  /*8050*/  IMAD.SHL.U32 R22, R64, 0x8, RZ ;  /* 0x0000000840167824 */ /* 0x000fe400078e00ff */
[----:B------:R-:W-:Y:S02]  /*8060*/  IMAD.IADD R3, R3, 0x1, R6 ;  /* 0x0000000103037824 */ /* 0x000fe400078e0206 */
[----:B------:R-:W-:Y:S01]  /*8070*/  IMAD R0, R5, c[0x0][0x1a8], RZ ;  /* 0x00006a0005007a24 */ /* 0x000fe200078e02ff */
[----:B------:R-:W-:Y:S01]  /*8080*/  IADD3 R21, R22, 0x40, RZ ;  /* 0x0000004016157810 */ /* 0x000fe20007ffe0ff */
[----:B------:R-:W-:Y:S01]  /*8090*/  IMAD R6, R211, 0x80, R45 ;  /* 0x00000080d3067824 */ /* 0x000fe200078e022d */
[----:B------:R-:W-:Y:S01]  /*80a0*/  SHF.R.S32.HI R23, RZ, 0x1f, R22 ;  /* 0x0000001fff177819 */ /* 0x000fe20000011416 */
[----:B------:R-:W-:-:S02]  /*80b0*/  IMAD R0, R4, c[0x0][0x1ac], R0 ;  /* 0x00006b0004007a24 */ /* 0x000fc400078e0200 */
[----:B------:R-:W-:Y:S01]  /*80c0*/  IMAD.WIDE.U32 R2, R4, c[0x0][0x1a8], R2 ;  /* 0x00006a0004027a25 */ /* 0x000fe200078e0002 */
[C---:B------:R-:W-:Y:S02]  /*80d0*/  ISETP.GE.AND P5, PT, R6.reuse, R25, PT ;  /* 0x000000190600720c */ /* 0x040fe40003fa6270 */
[----:B------:R-:W-:Y:S01]  /*80e0*/  IADD3 R9, R6, 0x20, RZ ;  /* 0x0000002006097810 */ /* 0x000fe20007ffe0ff */
[----:B------:R-:W-:Y:S01]  /*80f0*/  IMAD.IADD R0, R3, 0x1, R0 ;  /* 0x0000000103007824 */ /* 0x000fe200078e0200 */
[----:B------:R-:W-:Y:S01]  /*8100*/  BAR.SYNC.DEFER_BLOCKING 0x0 ;  /* 0x0000000000007b1d */ /* 0x000fe20000010000 */
[C---:B------:R-:W-:Y:S02]  /*8110*/  LEA R15, P0, R2.reuse, c[0x0][0x160], 0x1 ;  /* 0x00005800020f7a11 */ /* 0x040fe400078008ff */
[----:B------:R-:W-:Y:S02]  /*8120*/  SHF.R.S32.HI R3, RZ, 0x1f, R19 ;  /* 0x0000001fff037819 */ /* 0x000fe40000011413 */
[----:B------:R-:W-:Y:S01]  /*8130*/  IADD3 R19, P1, R45, R19, RZ ;  /* 0x000000132d137210 */ /* 0x000fe20007f3e0ff */
[----:B------:R-:W-:Y:S01]  /*8140*/  SHFL.IDX PT, R4, R15, RZ, 0x181f ;  /* 0x00181fff0f047589 */ /* 0x000fe200000e0000 */
[----:B------:R-:W-:-:S02]  /*8150*/  LEA.HI.X R18, R2, c[0x0][0x164], R0, 0x1, P0 ;  /* 0x0000590002127a11 */ /* 0x000fc400000f0c00 */
[----:B------:R-:W-:Y:S02]  /*8160*/  LEA.HI.X.SX32 R20, R45, R3, 0x1, P1 ;  /* 0x000000032d147211 */ /* 0x000fe400008f0eff */
[C---:B------:R-:W-:Y:S01]  /*8170*/  IADD3 R8, R6.reuse, 0x40, RZ ;  /* 0x0000004006087810 */ /* 0x040fe20007ffe0ff */
[----:B------:R-:W1:Y:S01]  /*8180*/  SHFL.IDX PT, R5, R18, RZ, 0x181f ;  /* 0x00181fff12057589 */ /* 0x000e6200000e0000 */
[----:B------:R-:W-:Y:S01]  /*8190*/  IADD3 R3, R6, 0x60, RZ ;  /* 0x0000006006037810 */ /* 0x000fe20007ffe0ff */
[----:B------:R-:W-:Y:S01]  /*81a0*/  IMAD R0, R20, c[0x0][0x1e0], RZ ;  /* 0x0000780014007a24 */ /* 0x000fe200078e02ff */
[----:B------:R-:W-:Y:S01]  /*81b0*/  @!P5 SHF.R.S32.HI R2, RZ, 0x1f, R21 ;  /* 0x0000001fff02d819 */ /* 0x000fe20000011415 */
[----:B------:R-:W-:Y:S01]  /*81c0*/  IMAD.WIDE.U32 R6, R19, c[0x0][0x1e0], R22 ;  /* 0x0000780013067a25 */ /* 0x000fe200078e0016 */
[-C--:B------:R-:W-:Y:S02]  /*81d0*/  ISETP.GE.AND P0, PT, R9, R25.reuse, PT ;  /* 0x000000190900720c */ /* 0x080fe40003f06270 */
[-C--:B------:R-:W-:Y:S01]  /*81e0*/  ISETP.GE.AND P1, PT, R8, R25.reuse, PT ;  /* 0x000000190800720c */ /* 0x080fe20003f26270 */
[----:B------:R-:W-:Y:S01]  /*81f0*/  IMAD R0, R19, c[0x0][0x1e4], R0 ;  /* 0x0000790013007a24 */ /* 0x000fe200078e0200 */
[----:B------:R-:W-:Y:S01]  /*8200*/  ISETP.GE.AND P2, PT, R3, R25, PT ;  /* 0x000000190300720c */ /* 0x000fe20003f46270 */
[----:B------:R-:W-:Y:S01]  /*8210*/  IMAD.SHL.U32 R9, R45, 0x40, RZ ;  /* 0x000000402d097824 */ /* 0x000fe200078e00ff */
[----:B------:R-:W-:Y:S01]  /*8220*/  @!P5 LEA.HI R8, R2, R21, RZ, 0x3 ;  /* 0x000000150208d211 */ /* 0x000fe200078f18ff */
[----:B------:R-:W-:Y:S01]  /*8230*/  SHFL.IDX PT, R3, R18, 0x1, 0x181f ;  /* 0x00381f0012037f89 */ /* 0x000fe200000e0000 */
[----:B------:R-:W-:Y:S01]  /*8240*/  IMAD.IADD R7, R7, 0x1, R0 ;  /* 0x0000000107077824 */ /* 0x000fe200078e0200 */
[----:B------:R-:W-:-:S02]  /*8250*/  LEA.HI R0, R149, R212, RZ, 0x6 ;  /* 0x000000d495007211 */ /* 0x000fc400078f30ff */
[----:B------:R-:W2:Y:S01]  /*8260*/  SHFL.IDX PT, R2, R15, 0x1, 0x181f ;  /* 0x00381f000f027f89 */ /* 0x000ea200000e0000 */
[----:B------:R-:W-:Y:S02]  /*8270*/  @!P5 LOP3.LUT R8, R8, 0xfffffff8, RZ, 0xc0, !PT ;  /* 0xfffffff80808d812 */ /* 0x000fe400078ec0ff */
[----:B------:R-:W-:Y:S01]  /*8280*/  IMAD.SHL.U32 R0, R0, 0x8, RZ ;  /* 0x0000000800007824 */ /* 0x000fe200078e00ff */
[----:B------:R-:W-:Y:S02]  /*8290*/  @!P0 SHF.R.S32.HI R10, RZ, 0x1f, R21 ;  /* 0x0000001fff0a8819 */ /* 0x000fe40000011415 */
[----:B------:R-:W-:Y:S02]  /*82a0*/  LOP3.LUT R26, R9, 0x1c0, RZ, 0xc0, !PT ;  /* 0x000001c0091a7812 */ /* 0x000fe400078ec0ff */
[----:B------:R-:W-:Y:S01]  /*82b0*/  LOP3.LUT R27, R0, 0xfffffe00, RZ, 0xc0, !PT ;  /* 0xfffffe00001b7812 */ /* 0x000fe200078ec0ff */
[----:B-1----:R-:W-:Y:S01]  /*82c0*/  @!P5 IMAD.WIDE R16, R8, 0x2, R4 ;  /* 0x000000020810d825 */ /* 0x002fe200078e0204 */
[----:B------:R-:W-:-:S02]  /*82d0*/  LOP3.LUT R0, R26, 0x38, R22, 0xf8, !PT ;  /* 0x000000381a007812 */ /* 0x000fc400078ef816 */
[----:B------:R-:W-:Y:S02]  /*82e0*/  SHF.R.U32.HI R28, RZ, 0x3, R26 ;  /* 0x00000003ff1c7819 */ /* 0x000fe4000001161a */
[----:B------:R-:W-:Y:S02]  /*82f0*/  ISETP.GE.AND P4, PT, R22, c[0x0][0x198], PT ;  /* 0x0000660016007a0c */ /* 0x000fe40003f86270 */
[----:B------:R-:W-:Y:S02]  /*8300*/  LOP3.LUT R47, R27, R0, R28, 0xf6, !PT ;  /* 0x000000001b2f7212 */ /* 0x000fe400078ef61c */
[----:B------:R-:W-:-:S03]  /*8310*/  ISETP.GE.AND P6, PT, R21, c[0x0][0x198], PT ;  /* 0x0000660015007a0c */ /* 0x000fc60003fc6270 */
[C---:B------:R-:W-:Y:S02]  /*8320*/  @!P5 IMAD.SHL.U32 R14, R47.reuse, 0x2, RZ ;  /* 0x000000022f0ed824 */ /* 0x040fe400078e00ff */
[----:B------:R-:W-:Y:S02]  /*8330*/  @!P0 IMAD.SHL.U32 R0, R47, 0x2, RZ ;  /* 0x000000022f008824 */ /* 0x000fe400078e00ff */
[----:B------:R-:W-:Y:S01]  /*8340*/  IMAD.MOV.U32 R152, RZ, RZ, c[0x0][0x1e0] ;  /* 0x00007800ff987624 */ /* 0x000fe200078e00ff */
[----:B---3--:R-:W-:-:S03]  /*8350*/  LEA.HI.SX32 R48, R157, 0xffffffff, 0x19 ;  /* 0xffffffff9d307811 */ /* 0x008fc600078fcaff */
[C---:B------:R-:W-:Y:S01]  /*8360*/  IMAD.SHL.U32 R153, R152.reuse, 0x80, RZ ;  /* 0x0000008098997824 */ /* 0x040fe200078e00ff */
[----:B------:R-:W-:Y:S01]  /*8370*/  SHF.R.S32.HI R50, RZ, 0x1f, R48 ;  /* 0x0000001fff327819 */ /* 0x000fe20000011430 */
[----:B------:R-:W-:Y:S01]  /*8380*/  IMAD.WIDE.U32 R154, R152, 0x40, RZ ;  /* 0x00000040989a7825 */ /* 0x000fe200078e00ff */
[----:B----4-:R-:W-:-:S03]  /*8390*/  @P3 SHF.R.S32.HI R9, RZ, 0x1f, R12 ;  /* 0x0000001fff093819 */ /* 0x010fc6000001140c */
[----:B------:R-:W-:Y:S01]  /*83a0*/  @!P3 IMAD.MOV.U32 R9, RZ, RZ, R11 ;  /* 0x000000ffff09b224 */ /* 0x000fe200078e000b */
[----:B------:R-:W-:Y:S01]  /*83b0*/  @!P0 LEA.HI R11, R10, R21, RZ, 0x3 ;  /* 0x000000150a0b8211 */ /* 0x000fe200078f18ff */
[----:B------:R-:W-:Y:S01]  /*83c0*/  @P3 IMAD.MOV.U32 R8, RZ, RZ, R12 ;  /* 0x000000ffff083224 */ /* 0x000fe200078e000c */
[----:B------:R-:W1:Y:S01]  /*83d0*/  SHFL.IDX PT, R10, R15, 0x2, 0x181f ;  /* 0x00581f000f0a7f89 */ /* 0x000e6200000e0000 */
[----:B------:R-:W-:Y:S01]  /*83e0*/  @!P3 IMAD.MOV.U32 R8, RZ, RZ, R32 ;  /* 0x000000ffff08b224 */ /* 0x000fe200078e0020 */
[----:B------:R-:W-:Y:S02]  /*83f0*/  @!P0 LOP3.LUT R12, R11, 0xfffffff8, RZ, 0xc0, !PT ;  /* 0xfffffff80b0c8812 */ /* 0x000fe400078ec0ff */
[----:B------:R-:W-:Y:S01]  /*8400*/  @!P5 LEA R4, P3, R22, R4, 0x1 ;  /* 0x000000041604d211 */ /* 0x000fe200078608ff */
[----:B------:R-:W3:Y:S02]  /*8410*/  SHFL.IDX PT, R11, R18, 0x2, 0x181f ;  /* 0x00581f00120b7f89 */ /* 0x000ee400000e0000 */
[----:B--2---:R-:W-:Y:S01]  /*8420*/  @!P0 IMAD.WIDE R12, R12, 0x2, R2 ;  /* 0x000000020c0c8825 */ /* 0x004fe200078e0202 */
[----:B------:R-:W-:-:S02]  /*8430*/  @!P5 LEA.HI.X R5, R22, R5, R23, 0x1, P3 ;  /* 0x000000051605d211 */ /* 0x000fc400018f0c17 */
[----:B------:R-:W-:-:S03]  /*8440*/  @!P0 LEA R2, P3, R22, R2, 0x1 ;  /* 0x0000000216028211 */ /* 0x000fc600078608ff */
[----:B------:R2:W-:Y:S01]  /*8450*/  @!P5 LDGSTS.E.BYPASS.LTC128B.128 [R14+0x100], [R4.64], !P4 ;  /* 0x00100000040edfae */ /* 0x0005e2000e101d48 */
[----:B------:R-:W-:-:S03]  /*8460*/  @!P0 LEA.HI.X R3, R22, R3, R23, 0x1, P3 ;  /* 0x0000000316038211 */ /* 0x000fc600018f0c17 */
[----:B------:R4:W-:Y:S04]  /*8470*/  @!P5 LDGSTS.E.BYPASS.LTC128B.128 [R14+0x4100], [R16.64], !P6 ;  /* 0x04100000100edfae */ /* 0x0009e8000f101d48 */
[----:B------:R1:W-:Y:S04]  /*8480*/  @!P0 LDGSTS.E.BYPASS.LTC128B.128 [R0+0x1100], [R2.64], !P4 ;  /* 0x0110000002008fae */ /* 0x0003e8000e101d48 */
[----:B------:R3:W-:Y:S01]  /*8490*/  @!P0 LDGSTS.E.BYPASS.LTC128B.128 [R0+0x5100], [R12.64], !P6 ;  /* 0x051000000c008fae */ /* 0x0007e2000f101d48 */
[----:B------:R-:W-:Y:S01]  /*84a0*/  ISETP.NE.U32.AND P6, PT, RZ, c[0x0][0x350], PT ;  /* 0x0000d400ff007a0c */ /* 0x000fe20003fc5070 */
[----:B--2---:R-:W-:-:S04]  /*84b0*/  IMAD R4, R214, c[0x0][0x1e8], RZ ;  /* 0x00007a00d6047a24 */ /* 0x004fc800078e02ff */
[C---:B------:R-:W-:Y:S01]  /*84c0*/  IMAD R4, R29.reuse, c[0x0][0x1ec], R4 ;  /* 0x00007b001d047a24 */ /* 0x040fe200078e0204 */
[----:B------:R-:W-:Y:S01]  /*84d0*/  @!P2 SHF.R.S32.HI R5, RZ, 0x1f, R21 ;  /* 0x0000001fff05a819 */ /* 0x000fe20000011415 */
[----:B-1----:R-:W-:Y:S01]  /*84e0*/  IMAD.WIDE.U32 R2, R29, c[0x0][0x1e8], R6 ;  /* 0x00007a001d027a25 */ /* 0x002fe200078e0006 */
[----:B---3--:R-:W-:-:S03]  /*84f0*/  @!P1 SHF.R.S32.HI R0, RZ, 0x1f, R21 ;  /* 0x0000001fff009819 */ /* 0x008fc60000011415 */
[----:B------:R-:W-:Y:S01]  /*8500*/  IMAD.IADD R3, R4, 0x1, R3 ;  /* 0x0000000104037824 */ /* 0x000fe200078e0203 */
[----:B------:R-:W-:Y:S01]  /*8510*/  @!P1 LEA R6, P0, R22, R10, 0x1 ;  /* 0x0000000a16069211 */ /* 0x000fe200078008ff */
[----:B------:R-:W1:Y:S01]  /*8520*/  SHFL.IDX PT, R4, R15, 0x3, 0x181f ;  /* 0x00781f000f047f89 */ /* 0x000e6200000e0000 */
[-C--:B------:R-:W-:Y:S02]  /*8530*/  @!P1 LEA.HI R0, R0, R21.reuse, RZ, 0x3 ;  /* 0x0000001500009211 */ /* 0x080fe400078f18ff */
[----:B------:R-:W-:Y:S02]  /*8540*/  @!P2 LEA.HI R12, R5, R21, RZ, 0x3 ;  /* 0x00000015050ca211 */ /* 0x000fe400078f18ff */
[----:B------:R-:W-:Y:S01]  /*8550*/  @!P1 LOP3.LUT R0, R0, 0xfffffff8, RZ, 0xc0, !PT ;  /* 0xfffffff800009812 */ /* 0x000fe200078ec0ff */
[----:B------:R-:W2:Y:S01]  /*8560*/  SHFL.IDX PT, R5, R18, 0x3, 0x181f ;  /* 0x00781f0012057f89 */ /* 0x000ea200000e0000 */
[----:B------:R-:W-:Y:S02]  /*8570*/  @!P1 LEA.HI.X R7, R22, R11, R23, 0x1, P0 ;  /* 0x0000000b16079211 */ /* 0x000fe400000f0c17 */
[----:B------:R-:W-:-:S02]  /*8580*/  ISETP.NE.AND.EX P0, PT, RZ, c[0x0][0x354], PT, P6 ;  /* 0x0000d500ff007a0c */ /* 0x000fc40003f05360 */
[----:B------:R-:W-:Y:S01]  /*8590*/  ISETP.GE.AND P6, PT, R21, c[0x0][0x198], PT ;  /* 0x0000660015007a0c */ /* 0x000fe20003fc6270 */
[----:B------:R-:W-:Y:S01]  /*85a0*/  @!P1 IMAD.WIDE R10, R0, 0x2, R10 ;  /* 0x00000002000a9825 */ /* 0x000fe200078e020a */
[----:B----4-:R-:W-:-:S03]  /*85b0*/  SEL R16, R9, RZ, !P0 ;  /* 0x000000ff09107207 */ /* 0x010fc60004000000 */
[----:B------:R-:W-:Y:S01]  /*85c0*/  @!P1 IMAD.SHL.U32 R0, R47, 0x2, RZ ;  /* 0x000000022f009824 */ /* 0x000fe200078e00ff */
[----:B------:R-:W-:Y:S01]  /*85d0*/  SEL R17, R8, RZ, !P0 ;  /* 0x000000ff08117207 */ /* 0x000fe20004000000 */
[----:B------:R-:W-:-:S03]  /*85e0*/  IMAD.MOV.U32 R9, RZ, RZ, 0x7 ;  /* 0x00000007ff097424 */ /* 0x000fc600078e00ff */
[----:B------:R3:W-:Y:S01]  /*85f0*/  @!P1 LDGSTS.E.BYPASS.LTC128B.128 [R0+0x2100], [R6.64], !P4 ;  /* 0x0210000006009fae */ /* 0x0007e2000e101d48 */
[----:B------:R-:W-:Y:S01]  /*8600*/  IMAD.IADD R8, R195, 0x1, -R45 ;  /* 0x00000001c3087824 */ /* 0x000fe200078e0a2d */
[----:B------:R-:W-:Y:S01]  /*8610*/  SHF.L.U64.HI R150, R152, R9, c[0x0][0x1e4] ;  /* 0x0000790098967619 */ /* 0x000fe20000010209 */
[----:B------:R-:W-:Y:S01]  /*8620*/  IMAD.WIDE.U32 R30, R17, c[0x0][0x1f0], R2 ;  /* 0x00007c00111e7a25 */ /* 0x000fe200078e0002 */
[----:B------:R4:W-:Y:S01]  /*8630*/  @!P1 LDGSTS.E.BYPASS.LTC128B.128 [R0+0x6100], [R10.64], !P6 ;  /* 0x061000000a009fae */ /* 0x0009e2000f101d48 */
[----:B------:R-:W-:Y:S02]  /*8640*/  ISETP.GE.AND P1, PT, R21, c[0x0][0x198], PT ;  /* 0x0000660015007a0c */ /* 0x000fe40003f26270 */
[----:B------:R-:W-:Y:S02]  /*8650*/  IMAD.MOV.U32 R158, RZ, RZ, R30 ;  /* 0x000000ffff9e7224 */ /* 0x000fe400078e001e */
[----:B---3--:R-:W-:-:S04]  /*8660*/  IMAD R6, R16, c[0x0][0x1f0], RZ ;  /* 0x00007c0010067a24 */ /* 0x008fc800078e02ff */
[----:B------:R-:W-:Y:S02]  /*8670*/  IMAD R6, R17, c[0x0][0x1f4], R6 ;  /* 0x00007d0011067a24 */ /* 0x000fe400078e0206 */
[----:B----4-:R-:W-:Y:S02]  /*8680*/  IMAD R10, R48, -0x80, R8 ;  /* 0xffffff80300a7824 */ /* 0x010fe400078e0208 */
[----:B------:R-:W-:Y:S02]  /*8690*/  IMAD R0, R150, R48, RZ ;  /* 0x0000003096007224 */ /* 0x000fe400078e02ff */
[----:B------:R-:W-:Y:S01]  /*86a0*/  IMAD.IADD R159, R31, 0x1, R6 ;  /* 0x000000011f9f7824 */ /* 0x000fe200078e0206 */
[----:B-1----:R-:W-:Y:S02]  /*86b0*/  @!P2 LEA R6, P0, R22, R4, 0x1 ;  /* 0x000000041606a211 */ /* 0x002fe400078008ff */
[----:B------:R-:W-:Y:S02]  /*86c0*/  ISETP.GE.AND P6, PT, R10, 0x1, PT ;  /* 0x000000010a00780c */ /* 0x000fe40003fc6270 */
[----:B------:R-:W-:Y:S01]  /*86d0*/  @!P2 LOP3.LUT R8, R12, 0xfffffff8, RZ, 0xc0, !PT ;  /* 0xfffffff80c08a812 */ /* 0x000fe200078ec0ff */
[----:B------:R-:W-:Y:S01]  /*86e0*/  IMAD R11, R50, R153, R0 ;  /* 0x00000099320b7224 */ /* 0x000fe200078e0200 */
[----:B--2---:R-:W-:Y:S01]  /*86f0*/  @!P2 LEA.HI.X R7, R22, R5, R23, 0x1, P0 ;  /* 0x000000051607a211 */ /* 0x004fe200000f0c17 */
[----:B------:R-:W-:-:S02]  /*8700*/  @!P2 IMAD.SHL.U32 R0, R47, 0x2, RZ ;  /* 0x000000022f00a824 */ /* 0x000fc400078e00ff */
[----:B------:R-:W-:Y:S01]  /*8710*/  @!P2 IMAD.WIDE R8, R8, 0x2, R4 ;  /* 0x000000020808a825 */ /* 0x000fe200078e0204 */
[----:B------:R-:W-:Y:S02]  /*8720*/  ISETP.GE.AND P3, PT, R21, c[0x0][0x1d4], PT ;  /* 0x0000750015007a0c */ /* 0x000fe40003f66270 */
[----:B------:R1:W-:Y:S01]  /*8730*/  @!P2 LDGSTS.E.BYPASS.LTC128B.128 [R0+0x3100], [R6.64], !P4 ;  /* 0x031000000600afae */ /* 0x0003e2000e101d48 */
[----:B------:R-:W-:Y:S01]  /*8740*/  IMAD.WIDE.U32 R2, R48, R153, R158 ;  /* 0x0000009930027225 */ /* 0x000fe200078e009e */
[----:B------:R-:W-:Y:S02]  /*8750*/  ISETP.GE.AND P4, PT, R22, c[0x0][0x1d4], PT ;  /* 0x0000750016007a0c */ /* 0x000fe40003f86270 */
[----:B------:R1:W-:Y:S01]  /*8760*/  @!P2 LDGSTS.E.BYPASS.LTC128B.128 [R0+0x7100], [R8.64], !P1 ;  /* 0x071000000800afae */ /* 0x0003e2000c901d48 */
[----:B------:R-:W-:Y:S01]  /*8770*/  ISETP.GE.AND P2, PT, R10, 0x21, PT ;  /* 0x000000210a00780c */ /* 0x000fe20003f46270 */
[----:B------:R-:W-:Y:S01]  /*8780*/  IMAD.IADD R3, R3, 0x1, R11 ;  /* 0x0000000103037824 */ /* 0x000fe200078e020b */
[C---:B------:R-:W-:Y:S01]  /*8790*/  @P6 LEA R4, P0, R2.reuse, c[0x0][0x1c8], 0x1 ;  /* 0x0000720002046a11 */ /* 0x040fe200078008ff */
[----:B------:R-:W0:Y:S03]  /*87a0*/  LDGDEPBAR ;  /* 0x00000000000079af */ /* 0x000e260000000000 */
[----:B------:R-:W-:-:S02]  /*87b0*/  @P6 LEA.HI.X R5, R2, c[0x0][0x1cc], R3, 0x1, P0 ;  /* 0x0000730002056a11 */ /* 0x000fc400000f0c03 */
[C---:B------:R-:W-:Y:S01]  /*87c0*/  ISETP.GE.AND P1, PT, R10.reuse, 0x41, PT ;  /* 0x000000410a00780c */ /* 0x040fe20003f26270 */
[----:B------:R-:W-:Y:S01]  /*87d0*/  IMAD.MOV.U32 R13, RZ, RZ, c[0x0][0x1e4] ;  /* 0x00007900ff0d7624 */ /* 0x000fe200078e00ff */
[----:B------:R-:W-:Y:S01]  /*87e0*/  ISETP.GE.AND P0, PT, R10, 0x61, PT ;  /* 0x000000610a00780c */ /* 0x000fe20003f06270 */
[----:B-1----:R-:W-:Y:S01]  /*87f0*/  @P6 IMAD.SHL.U32 R0, R47, 0x2, RZ ;  /* 0x000000022f006824 */ /* 0x002fe200078e00ff */
[----:B------:R-:W-:Y:S01]  /*8800*/  LEA.HI R8, R149, R212, RZ, 0x4 ;  /* 0x000000d495087211 */ /* 0x000fe200078f20ff */
[----:B------:R-:W-:-:S03]  /*8810*/  IMAD R6, R20, c[0x0][0x208], RZ ;  /* 0x0000820014067a24 */ /* 0x000fc600078e02ff */
[----:B------:R1:W-:Y:S04]  /*8820*/  @P6 LDGSTS.E.BYPASS.LTC128B.128 [R0+0x8100], [R4.64], !P4 ;  /* 0x0810000004006fae */ /* 0x0003e8000e101d48 */
[----:B------:R1:W-:Y:S01]  /*8830*/  @P6 LDGSTS.E.BYPASS.LTC128B.128 [R0+0xc100], [R4.64+0x80], !P3 ;  /* 0x0c10008004006fae */ /* 0x0003e2000d901d48 */
[----:B------:R-:W-:Y:S01]  /*8840*/  IMAD R14, R19, c[0x0][0x20c], R6 ;  /* 0x00008300130e7a24 */ /* 0x000fe200078e0206 */
[----:B------:R-:W-:Y:S01]  /*8850*/  LOP3.LUT R7, R8, 0xfffffff0, RZ, 0xc0, !PT ;  /* 0xfffffff008077812 */ /* 0x000fe200078ec0ff */
[----:B------:R-:W-:Y:S01]  /*8860*/  IMAD.SHL.U32 R12, R13, 0x40, RZ ;  /* 0x000000400d0c7824 */ /* 0x000fe200078e00ff */
[----:B------:R-:W-:-:S03]  /*8870*/  SHF.R.S32.HI R9, RZ, 0x4, R8 ;  /* 0x00000004ff097819 */ /* 0x000fc60000011408 */
[----:B------:R-:W-:Y:S02]  /*8880*/  IMAD.IADD R7, R212, 0x1, -R7 ;  /* 0x00000001d4077824 */ /* 0x000fe400078e0a07 */
[----:B------:R-:W-:-:S03]  /*8890*/  IMAD.IADD R156, R155, 0x1, R12 ;  /* 0x000000019b9c7824 */ /* 0x000fc600078e020c */
[----:B------:R-:W-:Y:S02]  /*88a0*/  SHF.R.S32.HI R15, RZ, 0x1f, R7 ;  /* 0x0000001fff0f7819 */ /* 0x000fe40000011407 */
[----:B-1----:R-:W-:-:S04]  /*88b0*/  @P2 LEA R0, P6, R152, R2, 0x5 ;  /* 0x0000000298002211 */ /* 0x002fc800078c28ff */
[----:B------:R-:W-:Y:S02]  /*88c0*/  @P2 LEA.HI.X R6, R152, R3, R13, 0x5, P6 ;  /* 0x0000000398062211 */ /* 0x000fe400030f2c0d */
[----:B------:R-:W-:-:S04]  /*88d0*/  @P2 LEA R10, P6, R0, c[0x0][0x1c8], 0x1 ;  /* 0x00007200000a2a11 */ /* 0x000fc800078c08ff */
[----:B------:R-:W-:Y:S02]  /*88e0*/  @P2 LEA.HI.X R11, R0, c[0x0][0x1cc], R6, 0x1, P6 ;  /* 0x00007300000b2a11 */ /* 0x000fe400030f0c06 */
[----:B------:R-:W-:Y:S02]  /*88f0*/  LEA.HI R6, R8, R9, RZ, 0x1 ;  /* 0x0000000908067211 */ /* 0x000fe400078f08ff */
[----:B------:R-:W-:Y:S02]  /*8900*/  @P1 IADD3 R0, P6, R2, R154, RZ ;  /* 0x0000009a02001210 */ /* 0x000fe40007fde0ff */
[----:B------:R-:W-:-:S03]  /*8910*/  LOP3.LUT R12, R6, 0xfffffffe, RZ, 0xc0, !PT ;  /* 0xfffffffe060c7812 */ /* 0x000fc600078ec0ff */
[--C-:B------:R-:W-:Y:S01]  /*8920*/  @P1 IMAD.X R6, R156, 0x1, R3.reuse, P6 ;  /* 0x000000019c061824 */ /* 0x100fe200030e0603 */
[C---:B------:R-:W-:Y:S02]  /*8930*/  @P1 LEA R8, P6, R0.reuse, c[0x0][0x1c8], 0x1 ;  /* 0x0000720000081a11 */ /* 0x040fe400078c08ff */
[----:B------:R-:W-:Y:S01]  /*8940*/  LEA.HI R15, R15, R7, RZ, 0x3 ;  /* 0x000000070f0f7211 */ /* 0x000fe200078f18ff */
[----:B------:R-:W-:Y:S01]  /*8950*/  IMAD.IADD R49, R9, 0x1, -R12 ;  /* 0x0000000109317824 */ /* 0x000fe200078e0a0c */
[----:B------:R-:W-:Y:S01]  /*8960*/  @P1 LEA.HI.X R9, R0, c[0x0][0x1cc], R6, 0x1, P6 ;  /* 0x0000730000091a11 */ /* 0x000fe200030f0c06 */
[----:B------:R-:W-:Y:S01]  /*8970*/  @P0 IMAD R13, R13, 0x60, RZ ;  /* 0x000000600d0d0824 */ /* 0x000fe200078e02ff */
[----:B------:R-:W-:Y:S01]  /*8980*/  LOP3.LUT R0, R15, 0xfffffff8, RZ, 0xc0, !PT ;  /* 0xfffffff80f007812 */ /* 0x000fe200078ec0ff */
[----:B------:R-:W-:-:S04]  /*8990*/  @P0 IMAD.WIDE.U32 R2, R152, 0x60, R2 ;  /* 0x0000006098020825 */ /* 0x000fc800078e0002 */
[----:B------:R-:W-:Y:S02]  /*89a0*/  @P0 IMAD.IADD R12, R13, 0x1, R3 ;  /* 0x000000010d0c0824 */ /* 0x000fe400078e0203 */
[----:B------:R-:W-:Y:S02]  /*89b0*/  @P2 IMAD.SHL.U32 R3, R47, 0x2, RZ ;  /* 0x000000022f032824 */ /* 0x000fe400078e00ff */
[----:B------:R-:W-:Y:S02]  /*89c0*/  IMAD.IADD R13, R7, 0x1, -R0 ;  /* 0x00000001070d7824 */ /* 0x000fe400078e0a00 */
[----:B------:R-:W-:Y:S01]  /*89d0*/  @P1 IMAD.SHL.U32 R0, R47, 0x2, RZ ;  /* 0x000000022f001824 */ /* 0x000fe200078e00ff */
[C---:B------:R-:W-:Y:S01]  /*89e0*/  @P0 LEA R6, P6, R2.reuse, c[0x0][0x1c8], 0x1 ;  /* 0x0000720002060a11 */ /* 0x040fe200078c08ff */
[----:B------:R-:W-:Y:S01]  /*89f0*/  IMAD.WIDE.U32 R4, R19, c[0x0][0x208], R22 ;  /* 0x0000820013047a25 */ /* 0x000fe200078e0016 */
[----:B------:R1:W-:Y:S04]  /*8a00*/  @P2 LDGSTS.E.BYPASS.LTC128B.128 [R3+0x9100], [R10.64], !P4 ;  /* 0x091000000a032fae */ /* 0x0003e8000e101d48 */
[----:B------:R1:W-:Y:S01]  /*8a10*/  @P2 LDGSTS.E.BYPASS.LTC128B.128 [R3+0xd100], [R10.64+0x80], !P3 ;  /* 0x0d1000800a032fae */ /* 0x0003e2000d901d48 */
[----:B------:R-:W-:Y:S01]  /*8a20*/  IMAD.IADD R5, R5, 0x1, R14 ;  /* 0x0000000105057824 */ /* 0x000fe200078e020e */
[----:B------:R-:W-:-:S02]  /*8a30*/  @P0 LEA.HI.X R7, R2, c[0x0][0x1cc], R12, 0x1, P6 ;  /* 0x0000730002070a11 */ /* 0x000fc400030f0c0c */
[----:B------:R2:W-:Y:S04]  /*8a40*/  @P1 LDGSTS.E.BYPASS.LTC128B.128 [R0+0xa100], [R8.64], !P4 ;  /* 0x0a10000008001fae */ /* 0x0005e8000e101d48 */
[----:B------:R2:W-:Y:S01]  /*8a50*/  @P1 LDGSTS.E.BYPASS.LTC128B.128 [R0+0xe100], [R8.64+0x80], !P3 ;  /* 0x0e10008008001fae */ /* 0x0005e2000d901d48 */
[----:B-1----:R-:W-:Y:S02]  /*8a60*/  IMAD R10, R214, c[0x0][0x210], RZ ;  /* 0x00008400d60a7a24 */ /* 0x002fe400078e02ff */
[----:B------:R-:W-:-:S04]  /*8a70*/  IMAD.WIDE.U32 R2, R29, c[0x0][0x210], R4 ;  /* 0x000084001d027a25 */ /* 0x000fc800078e0004 */
[----:B--2---:R-:W-:Y:S02]  /*8a80*/  @P0 IMAD.SHL.U32 R0, R47, 0x2, RZ ;  /* 0x000000022f000824 */ /* 0x004fe400078e00ff */
[----:B------:R-:W-:-:S03]  /*8a90*/  IMAD R10, R29, c[0x0][0x214], R10 ;  /* 0x000085001d0a7a24 */ /* 0x000fc600078e020a */
[----:B------:R1:W-:Y:S01]  /*8aa0*/  @P0 LDGSTS.E.BYPASS.LTC128B.128 [R0+0xb100], [R6.64], !P4 ;  /* 0x0b10000006000fae */ /* 0x0003e2000e101d48 */
[----:B------:R-:W-:-:S03]  /*8ab0*/  IMAD.IADD R3, R10, 0x1, R3 ;  /* 0x000000010a037824 */ /* 0x000fc600078e0203 */
[----:B------:R1:W-:Y:S01]  /*8ac0*/  @P0 LDGSTS.E.BYPASS.LTC128B.128 [R0+0xf100], [R6.64+0x80], !P3 ;  /* 0x0f10008006000fae */ /* 0x0003e2000d901d48 */
[----:B------:R-:W-:-:S03]  /*8ad0*/  IMAD.WIDE.U32 R52, R17, c[0x0][0x218], R2 ;  /* 0x0000860011347a25 */ /* 0x000fc600078e0002 */
[----:B------:R2:W-:Y:S01]  /*8ae0*/  STL.64 [R1+0x38], R30 ;  /* 0x0000381e01007387 */ /* 0x0005e20000100a00 */
[----:B------:R-:W-:-:S03]  /*8af0*/  IMAD.SHL.U32 R8, R13, 0x40, RZ ;  /* 0x000000400d087824 */ /* 0x000fc600078e00ff */
[----:B------:R2:W-:Y:S04]  /*8b00*/  STL.64 [R1+0x28], R158 ;  /* 0x0000289e01007387 */ /* 0x0005e80000100a00 */
[----:B------:R2:W-:Y:S01]  /*8b10*/  STL [R1+0x48], R156 ;  /* 0x0000489c01007387 */ /* 0x0005e20000100800 */
[----:B-1----:R-:W-:Y:S01]  /*8b20*/  IMAD R0, R16, c[0x0][0x218], RZ ;  /* 0x0000860010007a24 */ /* 0x002fe200078e02ff */
[----:B------:R-:W-:Y:S01]  /*8b30*/  R2P PR, R13, 0x6 ;  /* 0x000000060d007804 */ /* 0x000fe20000000000 */
[----:B------:R-:W-:Y:S01]  /*8b40*/  IMAD.SHL.U32 R9, R49, 0x8, RZ ;  /* 0x0000000831097824 */ /* 0x000fe200078e00ff */
[----:B------:R-:W0:Y:S01]  /*8b50*/  LDGDEPBAR ;  /* 0x00000000000079af */ /* 0x000e220000000000 */
[----:B------:R-:W-:-:S04]  /*8b60*/  IMAD R0, R17, c[0x0][0x21c], R0 ;  /* 0x0000870011007a24 */ /* 0x000fc800078e0200 */
[----:B------:R-:W-:Y:S01]  /*8b70*/  IMAD.IADD R51, R53, 0x1, R0 ;  /* 0x0000000135337824 */ /* 0x000fe200078e0200 */
[----:B------:R2:W-:Y:S04]  /*8b80*/  STL.64 [R1+0x30], R52 ;  /* 0x0000303401007387 */ /* 0x0005e80000100a00 */
[----:B------:R2:W-:Y:S01]  /*8b90*/  STL [R1+0x40], R51 ;  /* 0x0000403301007387 */ /* 0x0005e20000100800 */
[----:B------:R-:W-:Y:S02]  /*8ba0*/  LOP3.LUT R8, R8, 0x1c0, RZ, 0xc0, !PT ;  /* 0x000001c008087812 */ /* 0x000fe400078ec0ff */
[----:B------:R-:W-:Y:S02]  /*8bb0*/  ISETP.LT.AND P0, PT, RZ, c[0x0][0x27c], PT ;  /* 0x00009f00ff007a0c */ /* 0x000fe40003f01270 */
[----:B------:R-:W-:-:S02]  /*8bc0*/  LOP3.LUT R4, R8, 0x8, R9, 0xf8, !PT ;  /* 0x0000000808047812 */ /* 0x000fc400078ef809 */
[----:B------:R-:W-:Y:S01]  /*8bd0*/  SHF.R.U32.HI R8, RZ, 0x3, R8 ;  /* 0x00000003ff087819 */ /* 0x000fe20000011608 */
[----:B------:R-:W-:Y:S02]  /*8be0*/  IMAD.MOV.U32 R5, RZ, RZ, 0x10 ;  /* 0x00000010ff057424 */ /* 0x000fe400078e00ff */
[----:B------:R-:W-:Y:S01]  /*8bf0*/  IMAD.MOV.U32 R2, RZ, RZ, 0x20 ;  /* 0x00000020ff027424 */ /* 0x000fe200078e00ff */
[----:B------:R-:W-:Y:S01]  /*8c00*/  LOP3.LUT R8, R4, R8, RZ, 0x3c, !PT ;  /* 0x0000000804087212 */ /* 0x000fe200078e3cff */
[----:B------:R-:W-:Y:S01]  /*8c10*/  IMAD.SHL.U32 R4, R15, 0x40, RZ ;  /* 0x000000400f047824 */ /* 0x000fe200078e00ff */
[----:B------:R-:W-:Y:S02]  /*8c20*/  SEL R5, R5, 0xfffffff0, !P1 ;  /* 0xfffffff005057807 */ /* 0x000fe40004800000 */
[----:B------:R-:W-:Y:S02]  /*8c30*/  SEL R2, R2, 0xffffffe0, !P2 ;  /* 0xffffffe002027807 */ /* 0x000fe40005000000 */
[----:B------:R-:W-:Y:S01]  /*8c40*/  LOP3.LUT R4, R8, 0xfffffe00, R4, 0xf8, !PT ;  /* 0xfffffe0008047812 */ /* 0x000fe200078ef804 */
[----:B------:R-:W-:Y:S05]  /*8c50*/  @P0 BRA `(.L_x_104) ;  /* 0x0000002000000947 */ /* 0x000fea0003800000 */
[----:B------:R-:W-:-:S04]  /*8c60*/  DEPBAR.LE SB0, 0x1 ;  /* 0x000080400000791a */ /* 0x000fc80000000000 */
[----:B------:R-:W-:Y:S05]  /*8c70*/  BRA `(.L_x_105) ;  /* 0x000035f000007947 */ /* 0x000fea0003800000 */
.L_x_104:
[----:B-----5:R-:W-:Y:S01]  /*8c80*/  SHF.R.S32.HI R0, RZ, 0x1f, R165 ;  /* 0x0000001fff007819 */ /* 0x020fe200000114a5 */
[----:B------:R-:W-:Y:S01]  /*8c90*/  ULDC.U8 UR4, c[0x0][0x298] ;  /* 0x0000a60000047ab9 */ /* 0x000fe20000000000 */
[----:B------:R-:W-:Y:S01]  /*8ca0*/  IMAD.WIDE.U32 R8, R165, c[0x0][0x280], RZ ;  /* 0x0000a000a5087a25 */ /* 0x000fe200078e00ff */
[----:B------:R-:W-:Y:S01]  /*8cb0*/  ISETP.NE.AND P2, PT, RZ, UR4, PT ;  /* 0x00000004ff007c0c */ /* 0x000fe2000bf45270 */
[----:B------:R-:W-:Y:S01]  /*8cc0*/  BSSY B2, `(.L_x_105) ;  /* 0x000035a000027945 */ /* 0x000fe20003800000 */
[----:B------:R-:W-:Y:S01]  /*8cd0*/  SHF.L.U32 R29, R47, 0x1, RZ ;  /* 0x000000012f1d7819 */ /* 0x000fe200000006ff */
[----:B------:R-:W-:Y:S01]  /*8ce0*/  IMAD R3, R0, c[0x0][0x280], RZ ;  /* 0x0000a00000037a24 */ /* 0x000fe200078e02ff */
[----:B------:R-:W-:Y:S01]  /*8cf0*/  LEA R18, P1, R8, c[0x0][0x270], 0x1 ;  /* 0x00009c0008127a11 */ /* 0x000fe200078208ff */
[----:B------:R-:W-:Y:S02]  /*8d00*/  IMAD R0, R0, c[0x0][0x290], RZ ;  /* 0x0000a40000007a24 */ /* 0x000fe400078e02ff */
[----:B------:R-:W-:-:S04]  /*8d10*/  IMAD.WIDE.U32 R6, R165, c[0x0][0x290], RZ ;  /* 0x0000a400a5067a25 */ /* 0x000fc800078e00ff */
[C---:B------:R-:W-:Y:S01]  /*8d20*/  IMAD R3, R165.reuse, c[0x0][0x284], R3 ;  /* 0x0000a100a5037a24 */ /* 0x040fe200078e0203 */
[----:B------:R-:W-:Y:S01]  /*8d30*/  LEA R16, P0, R6, c[0x0][0x288], 0x1 ;  /* 0x0000a20006107a11 */ /* 0x000fe200078008ff */
[----:B------:R-:W-:-:S03]  /*8d40*/  IMAD R0, R165, c[0x0][0x294], R0 ;  /* 0x0000a500a5007a24 */ /* 0x000fc600078e0200 */
[----:B------:R-:W-:Y:S02]  /*8d50*/  IADD3 R3, R3, R9, RZ ;  /* 0x0000000903037210 */ /* 0x000fe40007ffe0ff */
[----:B------:R-:W-:Y:S02]  /*8d60*/  IADD3 R0, R0, R7, RZ ;  /* 0x0000000700007210 */ /* 0x000fe40007ffe0ff */
[----:B------:R-:W-:Y:S02]  /*8d70*/  LEA.HI.X R19, R8, c[0x0][0x274], R3, 0x1, P1 ;  /* 0x00009d0008137a11 */ /* 0x000fe400008f0c03 */
[----:B------:R-:W-:Y:S01]  /*8d80*/  LEA.HI.X R17, R6, c[0x0][0x28c], R0, 0x1, P0 ;  /* 0x0000a30006117a11 */ /* 0x000fe200000f0c00 */
[----:B------:R-:W-:Y:S05]  /*8d90*/  @!P2 BRA `(.L_x_106) ;  /* 0x000019200000a947 */ /* 0x000fea0003800000 */
[----:B------:R-:W-:Y:S01]  /*8da0*/  BSSY B0, `(.L_x_107) ;  /* 0x0000017000007945 */ /* 0x000fe20003800000 */
[----:B--2---:R-:W-:Y:S01]  /*8db0*/  SHF.L.U32 R30, R64, 0x2, RZ ;  /* 0x00000002401e7819 */ /* 0x004fe200000006ff */
[----:B------:R-:W-:Y:S01]  /*8dc0*/  CS2R R8, SRZ ;  /* 0x0000000000087805 */ /* 0x000fe2000001ff00 */
[----:B------:R-:W-:Y:S01]  /*8dd0*/  CS2R R12, SRZ ;  /* 0x00000000000c7805 */ /* 0x000fe2000001ff00 */
[----:B------:R-:W-:Y:S01]  /*8de0*/  CS2R R6, SRZ ;  /* 0x0000000000067805 */ /* 0x000fe2000001ff00 */
[----:B------:R-:W-:Y:S01]  /*8df0*/  CS2R R10, SRZ ;  /* 0x00000000000a7805 */ /* 0x000fe2000001ff00 */
[----:B------:R-:W-:Y:S05]  /*8e00*/  @P5 BRA `(.L_x_108) ;  /* 0x0000010000005947 */ /* 0x000fea0003800000 */
[C---:B------:R-:W-:Y:S01]  /*8e10*/  IADD3 R3, R30.reuse, 0x20, RZ ;  /* 0x000000201e037810 */ /* 0x040fe20007ffe0ff */
[----:B------:R-:W-:Y:S01]  /*8e20*/  CS2R R8, SRZ ;  /* 0x0000000000087805 */ /* 0x000fe2000001ff00 */
[----:B------:R-:W-:Y:S01]  /*8e30*/  ISETP.GE.AND P1, PT, R30, c[0x0][0x27c], PT ;  /* 0x00009f001e007a0c */ /* 0x000fe20003f26270 */
[----:B------:R-:W-:Y:S01]  /*8e40*/  CS2R R6, SRZ ;  /* 0x0000000000067805 */ /* 0x000fe2000001ff00 */
[----:B------:R-:W-:-:S11]  /*8e50*/  ISETP.GE.AND P0, PT, R3, c[0x0][0x27c], PT ;  /* 0x00009f0003007a0c */ /* 0x000fd60003f06270 */
[----:B------:R-:W-:Y:S02]  /*8e60*/  @!P1 IMAD.WIDE R20, R30, 0x2, R18 ;  /* 0x000000021e149825 */ /* 0x000fe400078e0212 */
[----:B------:R-:W-:-:S03]  /*8e70*/  @!P0 SHF.R.S32.HI R0, RZ, 0x1f, R3 ;  /* 0x0000001fff008819 */ /* 0x000fc60000011403 */
[----:B------:R1:W5:Y:S01]  /*8e80*/  @!P1 LD.E.64 R12, [R20.64] ;  /* 0x00000008140c9980 */ /* 0x000362000c101b00 */
[----:B------:R-:W-:-:S04]  /*8e90*/  @!P0 LEA.HI R0, R0, R3, RZ, 0x2 ;  /* 0x0000000300008211 */ /* 0x000fc800078f10ff */
[----:B------:R-:W-:-:S05]  /*8ea0*/  @!P0 LOP3.LUT R0, R0, 0xfffffffc, RZ, 0xc0, !PT ;  /* 0xfffffffc00008812 */ /* 0x000fca00078ec0ff */
[----:B------:R-:W-:-:S04]  /*8eb0*/  @!P0 IMAD.WIDE R14, R0, 0x2, R16 ;  /* 0x00000002000e8825 */ /* 0x000fc800078e0210 */
[----:B------:R-:W-:Y:S01]  /*8ec0*/  @!P0 IMAD.WIDE R18, R0, 0x2, R18 ;  /* 0x0000000200128825 */ /* 0x000fe200078e0212 */
[----:B------:R1:W5:Y:S03]  /*8ed0*/  @!P0 LD.E.64 R6, [R14.64] ;  /* 0x000000080e068980 */ /* 0x000366000c101b00 */
[----:B------:R-:W-:Y:S01]  /*8ee0*/  @!P1 IMAD.WIDE R16, R30, 0x2, R16 ;  /* 0x000000021e109825 */ /* 0x000fe200078e0210 */
[----:B------:R1:W5:Y:S04]  /*8ef0*/  @!P0 LD.E.64 R8, [R18.64] ;  /* 0x0000000812088980 */ /* 0x000368000c101b00 */
[----:B------:R1:W5:Y:S02]  /*8f00*/  @!P1 LD.E.64 R10, [R16.64] ;  /* 0x00000008100a9980 */ /* 0x000364000c101b00 */
.L_x_108:
[----:B------:R-:W-:Y:S05]  /*8f10*/  BSYNC B0 ;  /* 0x0000000000007941 */ /* 0x000fea0003800000 */
.L_x_107:
[----:B------:R-:W-:Y:S01]  /*8f20*/  IMAD R0, R211, -0x80, R25 ;  /* 0xffffff80d3007824 */ /* 0x000fe200078e0219 */
[----:B-1---5:R-:W-:Y:S01]  /*8f30*/  SHF.R.U64 R19, R12, 0x10, R13 ;  /* 0x000000100c137819 */ /* 0x022fe2000000120d */
[----:B------:R-:W-:Y:S01]  /*8f40*/  IMAD.MOV.U32 R21, RZ, RZ, R12 ;  /* 0x000000ffff157224 */ /* 0x000fe200078e000c */
[--C-:B------:R-:W-:Y:S01]  /*8f50*/  SHF.R.U64 R16, R8, 0x10, R9.reuse ;  /* 0x0000001008107819 */ /* 0x100fe20000001209 */
[----:B------:R-:W-:Y:S01]  /*8f60*/  IMAD.MOV.U32 R17, RZ, RZ, R9 ;  /* 0x000000ffff117224 */ /* 0x000fe200078e0009 */
[----:B------:R-:W-:Y:S01]  /*8f70*/  IMNMX R28, R0, 0x80, PT ;  /* 0x00000080001c7817 */ /* 0x000fe20003800200 */
[----:B------:R-:W-:Y:S01]  /*8f80*/  IMAD.MOV.U32 R20, RZ, RZ, R13 ;  /* 0x000000ffff147224 */ /* 0x000fe200078e000d */
[----:B------:R-:W-:Y:S01]  /*8f90*/  SHF.R.U32.HI R12, RZ, 0x10, R9 ;  /* 0x00000010ff0c7819 */ /* 0x000fe20000011609 */
[----:B------:R-:W-:Y:S01]  /*8fa0*/  IMAD.MOV.U32 R9, RZ, RZ, R6 ;  /* 0x000000ffff097224 */ /* 0x000fe200078e0006 */
[----:B------:R-:W-:Y:S01]  /*8fb0*/  ISETP.GE.AND P0, PT, R45, R28, PT ;  /* 0x0000001c2d00720c */ /* 0x000fe20003f06270 */
[----:B------:R-:W-:Y:S01]  /*8fc0*/  IMAD.MOV.U32 R18, RZ, RZ, R8 ;  /* 0x000000ffff127224 */ /* 0x000fe200078e0008 */
[----:B------:R-:W-:Y:S01]  /*8fd0*/  SHF.R.U32.HI R15, RZ, 0x10, R13 ;  /* 0x00000010ff0f7819 */ /* 0x000fe2000001160d */
[----:B------:R-:W-:Y:S01]  /*8fe0*/  IMAD.MOV.U32 R14, RZ, RZ, R10 ;  /* 0x000000ffff0e7224 */ /* 0x000fe200078e000a */
[----:B------:R-:W-:Y:S01]  /*8ff0*/  SHF.R.U64 R3, R6, 0x10, R7 ;  /* 0x0000001006037819 */ /* 0x000fe20000001207 */
[----:B------:R-:W-:Y:S01]  /*9000*/  IMAD.MOV.U32 R13, RZ, RZ, R11 ;  /* 0x000000ffff0d7224 */ /* 0x000fe200078e000b */
[----:B------:R-:W-:-:S04]  /*9010*/  DEPBAR.LE SB0, 0x1 ;  /* 0x000080400000791a */ /* 0x000fc80000000000 */
[----:B------:R-:W-:Y:S01]  /*9020*/  IMAD.MOV.U32 R6, RZ, RZ, R7 ;  /* 0x000000ffff067224 */ /* 0x000fe200078e0007 */
[--C-:B------:R-:W-:Y:S01]  /*9030*/  SHF.R.U64 R10, R10, 0x10, R11.reuse ;  /* 0x000000100a0a7819 */ /* 0x100fe2000000120b */
[----:B------:R-:W-:Y:S01]  /*9040*/  BSSY B1, `(.L_x_109) ;  /* 0x0000060000017945 */ /* 0x000fe20003800000 */
[----:B------:R-:W-:Y:S02]  /*9050*/  SHF.R.U32.HI R8, RZ, 0x10, R11 ;  /* 0x00000010ff087819 */ /* 0x000fe4000001160b */
[----:B------:R-:W-:Y:S02]  /*9060*/  SHF.R.U32.HI R0, RZ, 0x10, R7 ;  /* 0x00000010ff007819 */ /* 0x000fe40000011607 */
[----:B------:R-:W-:Y:S02]  /*9070*/  PRMT R23, R20, 0x5410, R15 ;  /* 0x0000541014177816 */ /* 0x000fe4000000000f */
[----:B------:R-:W-:Y:S02]  /*9080*/  PRMT R21, R21, 0x5410, R19 ;  /* 0x0000541015157816 */ /* 0x000fe40000000013 */
[----:B------:R-:W-:-:S02]  /*9090*/  PRMT R25, R18, 0x5410, R16 ;  /* 0x0000541012197816 */ /* 0x000fc40000000010 */
[----:B------:R-:W-:Y:S02]  /*90a0*/  PRMT R27, R17, 0x5410, R12 ;  /* 0x00005410111b7816 */ /* 0x000fe4000000000c */
[----:B------:R-:W-:Y:S02]  /*90b0*/  PRMT R20, R14, 0x5410, R10 ;  /* 0x000054100e147816 */ /* 0x000fe4000000000a */
[----:B------:R-:W-:Y:S02]  /*90c0*/  PRMT R22, R13, 0x5410, R8 ;  /* 0x000054100d167816 */ /* 0x000fe40000000008 */
[----:B------:R-:W-:Y:S02]  /*90d0*/  PRMT R24, R9, 0x5410, R3 ;  /* 0x0000541009187816 */ /* 0x000fe40000000003 */
[----:B------:R-:W-:Y:S01]  /*90e0*/  PRMT R26, R6, 0x5410, R0 ;  /* 0x00005410061a7816 */ /* 0x000fe20000000000 */
[----:B------:R-:W-:Y:S06]  /*90f0*/  BAR.SYNC.DEFER_BLOCKING 0x0 ;  /* 0x0000000000007b1d */ /* 0x000fec0000010000 */
[----:B------:R-:W-:Y:S05]  /*9100*/  @P0 BRA `(.L_x_110) ;  /* 0x0000053000000947 */ /* 0x000fea0003800000 */
[----:B------:R-:W-:Y:S01]  /*9110*/  ISETP.GE.AND P0, PT, R30, c[0x0][0x27c], PT ;  /* 0x00009f001e007a0c */ /* 0x000fe20003f06270 */
[----:B------:R-:W-:-:S12]  /*9120*/  BSSY B0, `(.L_x_111) ;  /* 0x0000028000007945 */ /* 0x000fd80003800000 */
[----:B------:R-:W-:Y:S05]  /*9130*/  @P0 BRA `(.L_x_112) ;  /* 0x0000026000000947 */ /* 0x000fea0003800000 */
[----:B------:R-:W1:Y:S01]  /*9140*/  LDS.128 R8, [R29+0x100] ;  /* 0x000100001d087984 */ /* 0x000e620000000c00 */
[C---:B------:R-:W-:Y:S01]  /*9150*/  SHF.L.U32 R6, R21.reuse, 0x10, RZ ;  /* 0x0000001015067819 */ /* 0x040fe200000006ff */
[----:B------:R-:W-:Y:S01]  /*9160*/  IMAD.U32 R0, R20, 0x10000, RZ ;  /* 0x0001000014007824 */ /* 0x000fe200078e00ff */
[----:B------:R-:W-:Y:S02]  /*9170*/  LOP3.LUT R3, R21, 0xffff0000, RZ, 0xc0, !PT ;  /* 0xffff000015037812 */ /* 0x000fe400078ec0ff */
[C---:B-1----:R-:W-:Y:S01]  /*9180*/  SHF.L.U32 R12, R8.reuse, 0x10, RZ ;  /* 0x00000010080c7819 */ /* 0x042fe200000006ff */
[----:B------:R-:W-:Y:S01]  /*9190*/  IMAD.U32 R18, R11, 0x10000, RZ ;  /* 0x000100000b127824 */ /* 0x000fe200078e00ff */
[----:B------:R-:W-:Y:S02]  /*91a0*/  LOP3.LUT R7, R8, 0xffff0000, RZ, 0xc0, !PT ;  /* 0xffff000008077812 */ /* 0x000fe400078ec0ff */
[C---:B------:R-:W-:Y:S02]  /*91b0*/  SHF.L.U32 R15, R9.reuse, 0x10, RZ ;  /* 0x00000010090f7819 */ /* 0x040fe400000006ff */
[----:B------:R-:W-:Y:S01]  /*91c0*/  LOP3.LUT R8, R9, 0xffff0000, RZ, 0xc0, !PT ;  /* 0xffff000009087812 */ /* 0x000fe200078ec0ff */
[C---:B------:R-:W-:Y:S01]  /*91d0*/  FMUL.FTZ R16, R7.reuse, R0 ;  /* 0x0000000007107220 */ /* 0x040fe20000410000 */
[----:B------:R-:W-:Y:S01]  /*91e0*/  LOP3.LUT R9, R20, 0xffff0000, RZ, 0xc0, !PT ;  /* 0xffff000014097812 */ /* 0x000fe200078ec0ff */
[-C--:B------:R-:W-:Y:S01]  /*91f0*/  FMUL.FTZ R14, R7, R6.reuse ;  /* 0x00000006070e7220 */ /* 0x080fe20000410000 */
[----:B------:R-:W-:Y:S01]  /*9200*/  SHF.L.U32 R17, R10, 0x10, RZ ;  /* 0x000000100a117819 */ /* 0x000fe200000006ff */
[----:B------:R-:W-:Y:S01]  /*9210*/  FFMA.FTZ R19, R12, R6, -R16 ;  /* 0x000000060c137223 */ /* 0x000fe20000010810 */
[----:B------:R-:W-:Y:S01]  /*9220*/  LOP3.LUT R13, R10, 0xffff0000, RZ, 0xc0, !PT ;  /* 0xffff00000a0d7812 */ /* 0x000fe200078ec0ff */
[----:B------:R-:W-:Y:S01]  /*9230*/  FMUL.FTZ R7, R8, R9 ;  /* 0x0000000908077220 */ /* 0x000fe20000410000 */
[----:B------:R-:W-:Y:S01]  /*9240*/  LOP3.LUT R10, R11, 0xffff0000, RZ, 0xc0, !PT ;  /* 0xffff00000b0a7812 */ /* 0x000fe200078ec0ff */
[----:B------:R-:W-:Y:S01]  /*9250*/  FFMA.FTZ R16, R12, R0, R14 ;  /* 0x000000000c107223 */ /* 0x000fe2000001000e */
[----:B------:R-:W-:Y:S01]  /*9260*/  LOP3.LUT R0, R22, 0xffff0000, RZ, 0xc0, !PT ;  /* 0xffff000016007812 */ /* 0x000fe200078ec0ff */
[-C--:B------:R-:W-:Y:S01]  /*9270*/  FMUL.FTZ R8, R8, R3.reuse ;  /* 0x0000000308087220 */ /* 0x080fe20000410000 */
[----:B------:R-:W-:Y:S01]  /*9280*/  LOP3.LUT R6, R23, 0xffff0000, RZ, 0xc0, !PT ;  /* 0xffff000017067812 */ /* 0x000fe200078ec0ff */
[C---:B------:R-:W-:Y:S01]  /*9290*/  FFMA.FTZ R14, R15.reuse, R3, -R7 ;  /* 0x000000030f0e7223 */ /* 0x040fe20000010807 */
[----:B------:R-:W-:Y:S01]  /*92a0*/  SHF.L.U32 R3, R22, 0x10, RZ ;  /* 0x0000001016037819 */ /* 0x000fe200000006ff */
[----:B------:R-:W-:Y:S01]  /*92b0*/  FFMA.FTZ R15, R15, R9, R8 ;  /* 0x000000090f0f7223 */ /* 0x000fe20000010008 */
[----:B------:R-:W-:Y:S01]  /*92c0*/  SHF.L.U32 R7, R23, 0x10, RZ ;  /* 0x0000001017077819 */ /* 0x000fe200000006ff */
[----:B------:R-:W-:-:S02]  /*92d0*/  FMUL.FTZ R12, R10, R0 ;  /* 0x000000000a0c7220 */ /* 0x000fc40000410000 */
[C---:B------:R-:W-:Y:S02]  /*92e0*/  FMUL.FTZ R9, R13.reuse, R3 ;  /* 0x000000030d097220 */ /* 0x040fe40000410000 */
[-C--:B------:R-:W-:Y:S02]  /*92f0*/  FMUL.FTZ R8, R13, R7.reuse ;  /* 0x000000070d087220 */ /* 0x080fe40000410000 */
[----:B------:R-:W-:Y:S02]  /*9300*/  FMUL.FTZ R11, R10, R6 ;  /* 0x000000060a0b7220 */ /* 0x000fe40000410000 */
[----:B------:R-:W-:Y:S01]  /*9310*/  FFMA.FTZ R7, R17, R7, -R9 ;  /* 0x0000000711077223 */ /* 0x000fe20000010809 */
[----:B------:R-:W-:Y:S01]  /*9320*/  F2FP.BF16.PACK_AB R9, R15, R14 ;  /* 0x0000000e0f09723e */ /* 0x000fe200000010ff */
[----:B------:R-:W-:Y:S01]  /*9330*/  FFMA.FTZ R10, R17, R3, R8 ;  /* 0x00000003110a7223 */ /* 0x000fe20000010008 */
[----:B------:R-:W-:Y:S01]  /*9340*/  F2FP.BF16.PACK_AB R8, R16, R19 ;  /* 0x000000131008723e */ /* 0x000fe200000010ff */
[----:B------:R-:W-:-:S02]  /*9350*/  FFMA.FTZ R6, R18, R6, -R12 ;  /* 0x0000000612067223 */ /* 0x000fc4000001080c */
[----:B------:R-:W-:Y:S01]  /*9360*/  FFMA.FTZ R11, R18, R0, R11 ;  /* 0x00000000120b7223 */ /* 0x000fe2000001000b */
[----:B------:R-:W-:-:S04]  /*9370*/  F2FP.BF16.PACK_AB R10, R10, R7 ;  /* 0x000000070a0a723e */ /* 0x000fc800000010ff */
[----:B------:R-:W-:-:S05]  /*9380*/  F2FP.BF16.PACK_AB R11, R11, R6 ;  /* 0x000000060b0b723e */ /* 0x000fca00000010ff */
[----:B------:R1:W-:Y:S02]  /*9390*/  STS.128 [R29+0x100], R8 ;  /* 0x000100081d007388 */ /* 0x0003e40000000c00 */
.L_x_112:
[----:B------:R-:W-:Y:S05]  /*93a0*/  BSYNC B0 ;  /* 0x0000000000007941 */ /* 0x000fea0003800000 */
.L_x_111:
[----:B------:R-:W-:-:S04]  /*93b0*/  IADD3 R0, R30, 0x20, RZ ;  /* 0x000000201e007810 */ /* 0x000fc80007ffe0ff */
[----:B------:R-:W-:-:S13]  /*93c0*/  ISETP.GE.AND P0, PT, R0, c[0x0][0x27c], PT ;  /* 0x00009f0000007a0c */ /* 0x000fda0003f06270 */
[----:B------:R-:W-:Y:S05]  /*93d0*/  @P0 BRA `(.L_x_110) ;  /* 0x0000026000000947 */ /* 0x000fea0003800000 */
[----:B-1----:R-:W1:Y:S01]  /*93e0*/  LDS.128 R8, [R29+0x4100] ;  /* 0x004100001d087984 */ /* 0x002e620000000c00 */
        /* <DEDUP_REMOVED lines=37> */
.L_x_110:
[----:B------:R-:W-:Y:S05]  /*9640*/  BSYNC B1 ;  /* 0x0000000000017941 */ /* 0x000fea0003800000 */
.L_x_109:
[----:B------:R-:W-:Y:S01]  /*9650*/  IADD3 R0, R45, 0x20, RZ ;  /* 0x000000202d007810 */ /* 0x000fe20007ffe0ff */
[----:B------:R-:W-:Y:S03]  /*9660*/  BSSY B1, `(.L_x_113) ;  /* 0x0000056000017945 */ /* 0x000fe60003800000 */
[----:B------:R-:W-:-:S13]  /*9670*/  ISETP.GE.AND P0, PT, R0, R28, PT ;  /* 0x0000001c0000720c */ /* 0x000fda0003f06270 */
[----:B------:R-:W-:Y:S05]  /*9680*/  @P0 BRA `(.L_x_114) ;  /* 0x0000053000000947 */ /* 0x000fea0003800000 */
[----:B------:R-:W-:Y:S01]  /*9690*/  ISETP.GE.AND P0, PT, R30, c[0x0][0x27c], PT ;  /* 0x00009f001e007a0c */ /* 0x000fe20003f06270 */
[----:B------:R-:W-:-:S12]  /*96a0*/  BSSY B0, `(.L_x_115) ;  /* 0x0000028000007945 */ /* 0x000fd80003800000 */
        /* <DEDUP_REMOVED lines=10> */
[-C--:B------:R-:W-:Y:S01]  /*9750*/  FMUL.FTZ R16, R0, R7.reuse ;  /* 0x0000000700107220 */ /* 0x080fe20000410000 */
[----:B------:R-:W-:Y:S01]  /*9760*/  LOP3.LUT R9, R20, 0xffff0000, RZ, 0xc0, !PT ;  /* 0xffff000014097812 */ /* 0x000fe200078ec0ff */
[----:B------:R-:W-:Y:S01]  /*9770*/  FMUL.FTZ R14, R6, R7 ;  /* 0x00000007060e7220 */ /* 0x000fe20000410000 */
[----:B------:R-:W-:Y:S01]  /*9780*/  SHF.L.U32 R17, R10, 0x10, RZ ;  /* 0x000000100a117819 */ /* 0x000fe200000006ff */
[----:B------:R-:W-:Y:S01]  /*9790*/  FFMA.FTZ R19, R6, R12, -R16 ;  /* 0x0000000c06137223 */ /* 0x000fe20000010810 */
[----:B------:R-:W-:Y:S01]  /*97a0*/  LOP3.LUT R13, R10, 0xffff0000, RZ, 0xc0, !PT ;  /* 0xffff00000a0d7812 */ /* 0x000fe200078ec0ff */
[----:B------:R-:W-:Y:S01]  /*97b0*/  FMUL.FTZ R7, R9, R8 ;  /* 0x0000000809077220 */ /* 0x000fe20000410000 */
[----:B------:R-:W-:Y:S01]  /*97c0*/  LOP3.LUT R10, R11, 0xffff0000, RZ, 0xc0, !PT ;  /* 0xffff00000b0a7812 */ /* 0x000fe200078ec0ff */
[----:B------:R-:W-:Y:S01]  /*97d0*/  FFMA.FTZ R16, R0, R12, R14 ;  /* 0x0000000c00107223 */ /* 0x000fe2000001000e */
[C---:B------:R-:W-:Y:S01]  /*97e0*/  LOP3.LUT R0, R22.reuse, 0xffff0000, RZ, 0xc0, !PT ;  /* 0xffff000016007812 */ /* 0x040fe200078ec0ff */
[----:B------:R-:W-:Y:S01]  /*97f0*/  FMUL.FTZ R8, R3, R8 ;  /* 0x0000000803087220 */ /* 0x000fe20000410000 */
[----:B------:R-:W-:Y:S01]  /*9800*/  LOP3.LUT R6, R23, 0xffff0000, RZ, 0xc0, !PT ;  /* 0xffff000017067812 */ /* 0x000fe200078ec0ff */
[-C--:B------:R-:W-:Y:S01]  /*9810*/  FFMA.FTZ R14, R3, R15.reuse, -R7 ;  /* 0x0000000f030e7223 */ /* 0x080fe20000010807 */
[----:B------:R-:W-:Y:S01]  /*9820*/  SHF.L.U32 R3, R22, 0x10, RZ ;  /* 0x0000001016037819 */ /* 0x000fe200000006ff */
[----:B------:R-:W-:Y:S01]  /*9830*/  FFMA.FTZ R15, R9, R15, R8 ;  /* 0x0000000f090f7223 */ /* 0x000fe20000010008 */
[----:B------:R-:W-:Y:S01]  /*9840*/  SHF.L.U32 R7, R23, 0x10, RZ ;  /* 0x0000001017077819 */ /* 0x000fe200000006ff */
[----:B------:R-:W-:-:S02]  /*9850*/  FMUL.FTZ R12, R0, R10 ;  /* 0x0000000a000c7220 */ /* 0x000fc40000410000 */
[-C--:B------:R-:W-:Y:S02]  /*9860*/  FMUL.FTZ R9, R3, R13.reuse ;  /* 0x0000000d03097220 */ /* 0x080fe40000410000 */
[C---:B------:R-:W-:Y:S02]  /*9870*/  FMUL.FTZ R8, R7.reuse, R13 ;  /* 0x0000000d07087220 */ /* 0x040fe40000410000 */
[----:B------:R-:W-:Y:S02]  /*9880*/  FMUL.FTZ R11, R6, R10 ;  /* 0x0000000a060b7220 */ /* 0x000fe40000410000 */
[-C--:B------:R-:W-:Y:S01]  /*9890*/  FFMA.FTZ R7, R7, R17.reuse, -R9 ;  /* 0x0000001107077223 */ /* 0x080fe20000010809 */
        /* <DEDUP_REMOVED lines=8> */
.L_x_116:
[----:B------:R-:W-:Y:S05]  /*9920*/  BSYNC B0 ;  /* 0x0000000000007941 */ /* 0x000fea0003800000 */
.L_x_115:
        /* <DEDUP_REMOVED lines=41> */
.L_x_114:
[----:B------:R-:W-:Y:S05]  /*9bc0*/  BSYNC B1 ;  /* 0x0000000000017941 */ /* 0x000fea0003800000 */
.L_x_113:
        /* <DEDUP_REMOVED lines=45> */
.L_x_120:
[----:B------:R-:W-:Y:S05]  /*9ea0*/  BSYNC B0 ;  /* 0x0000000000007941 */ /* 0x000fea0003800000 */
.L_x_119:
        /* <DEDUP_REMOVED lines=41> */
.L_x_118:
[----:B------:R-:W-:Y:S05]  /*a140*/  BSYNC B1 ;  /* 0x0000000000017941 */ /* 0x000fea0003800000 */
.L_x_117:
[----:B------:R-:W-:-:S04]  /*a150*/  IADD3 R0, R45, 0x60, RZ ;  /* 0x000000602d007810 */ /* 0x000fc80007ffe0ff */
        /* <DEDUP_REMOVED lines=43> */
.L_x_123:
[----:B------:R-:W-:Y:S05]  /*a410*/  BSYNC B0 ;  /* 0x0000000000007941 */ /* 0x000fea0003800000 */
.L_x_122:
        /* <DEDUP_REMOVED lines=40> */
[----:B------:R1:W-:Y:S01]  /*a6a0*/  STS.128 [R29+0x7100], R8 ;  /* 0x007100081d007388 */ /* 0x0003e20000000c00 */
[----:B------:R-:W-:Y:S05]  /*a6b0*/  BRA `(.L_x_121) ;  /* 0x00001ba000007947 */ /* 0x000fea0003800000 */
.L_x_106:
[----:B------:R-:W-:Y:S01]  /*a6c0*/  BSSY B0, `(.L_x_124) ;  /* 0x0000011000007945 */ /* 0x000fe20003800000 */
[----:B------:R-:W-:Y:S01]  /*a6d0*/  CS2R R10, SRZ ;  /* 0x00000000000a7805 */ /* 0x000fe2000001ff00 */
[----:B------:R-:W-:Y:S01]  /*a6e0*/  CS2R R8, SRZ ;  /* 0x0000000000087805 */ /* 0x000fe2000001ff00 */
[----:B------:R-:W-:Y:S01]  /*a6f0*/  CS2R R14, SRZ ;  /* 0x00000000000e7805 */ /* 0x000fe2000001ff00 */
[----:B------:R-:W-:Y:S01]  /*a700*/  CS2R R12, SRZ ;  /* 0x00000000000c7805 */ /* 0x000fe2000001ff00 */
[----:B------:R-:W-:Y:S05]  /*a710*/  @P5 BRA `(.L_x_125) ;  /* 0x000000b000005947 */ /* 0x000fea0003800000 */
[C---:B------:R-:W-:Y:S01]  /*a720*/  ISETP.GE.AND P0, PT, R22.reuse, c[0x0][0x27c], PT ;  /* 0x00009f0016007a0c */ /* 0x040fe20003f06270 */
[C---:B------:R-:W-:Y:S01]  /*a730*/  IMAD.SHL.U32 R6, R22.reuse, 0x2, RZ ;  /* 0x0000000216067824 */ /* 0x040fe200078e00ff */
[----:B------:R-:W-:Y:S01]  /*a740*/  SHF.L.U64.HI R0, R22, 0x1, R23 ;  /* 0x0000000116007819 */ /* 0x000fe20000010217 */
[----:B------:R-:W-:-:S03]  /*a750*/  CS2R R10, SRZ ;  /* 0x00000000000a7805 */ /* 0x000fc6000001ff00 */
[C---:B------:R-:W-:Y:S02]  /*a760*/  IADD3 R18, P2, R6.reuse, R18, RZ ;  /* 0x0000001206127210 */ /* 0x040fe40007f5e0ff */
[----:B------:R-:W-:-:S03]  /*a770*/  IADD3 R6, P1, R6, R16, RZ ;  /* 0x0000001006067210 */ /* 0x000fc60007f3e0ff */
[C---:B------:R-:W-:Y:S02]  /*a780*/  IMAD.X R19, R0.reuse, 0x1, R19, P2 ;  /* 0x0000000100137824 */ /* 0x040fe400010e0613 */
[----:B------:R-:W-:Y:S01]  /*a790*/  IMAD.X R7, R0, 0x1, R17, P1 ;  /* 0x0000000100077824 */ /* 0x000fe200008e0611 */
[----:B------:R-:W-:Y:S05]  /*a7a0*/  @P0 BRA `(.L_x_125) ;  /* 0x0000002000000947 */ /* 0x000fea0003800000 */
[----:B------:R1:W5:Y:S04]  /*a7b0*/  LD.E.128 R12, [R18.64] ;  /* 0x00000008120c7980 */ /* 0x000368000c101d00 */
[----:B------:R1:W5:Y:S02]  /*a7c0*/  LD.E.128 R8, [R6.64] ;  /* 0x0000000806087980 */ /* 0x000364000c101d00 */
.L_x_125:
[----:B------:R-:W-:Y:S05]  /*a7d0*/  BSYNC B0 ;  /* 0x0000000000007941 */ /* 0x000fea0003800000 */
.L_x_124:
[----:B------:R-:W-:Y:S01]  /*a7e0*/  IMAD R0, R211, -0x80, R25 ;  /* 0xffffff80d3007824 */ /* 0x000fe200078e0219 */
[----:B------:R-:W-:Y:S01]  /*a7f0*/  ISETP.GE.AND P0, PT, R22, c[0x0][0x27c], PT ;  /* 0x00009f0016007a0c */ /* 0x000fe20003f06270 */
[----:B-----5:R-:W-:Y:S01]  /*a800*/  IMAD.MOV.U32 R24, RZ, RZ, R12 ;  /* 0x000000ffff187224 */ /* 0x020fe200078e000c */
[--C-:B------:R-:W-:Y:S01]  /*a810*/  SHF.R.U64 R20, R12, 0x10, R13.reuse ;  /* 0x000000100c147819 */ /* 0x100fe2000000120d */
[----:B------:R-:W-:Y:S01]  /*a820*/  IMAD.MOV.U32 R21, RZ, RZ, R13 ;  /* 0x000000ffff157224 */ /* 0x000fe200078e000d */
[----:B------:R-:W-:Y:S01]  /*a830*/  IMNMX R46, R0, 0x80, PT ;  /* 0x00000080002e7817 */ /* 0x000fe20003800200 */
[----:B-1----:R-:W-:Y:S01]  /*a840*/  IMAD.MOV.U32 R18, RZ, RZ, R15 ;  /* 0x000000ffff127224 */ /* 0x002fe200078e000f */
[----:B------:R-:W-:Y:S01]  /*a850*/  SHF.R.U32.HI R16, RZ, 0x10, R13 ;  /* 0x00000010ff107819 */ /* 0x000fe2000001160d */
[----:B------:R-:W-:Y:S01]  /*a860*/  IMAD.MOV.U32 R19, RZ, RZ, R14 ;  /* 0x000000ffff137224 */ /* 0x000fe200078e000e */
[----:B------:R-:W-:Y:S01]  /*a870*/  ISETP.GE.OR P1, PT, R45, R46, P0 ;  /* 0x0000002e2d00720c */ /* 0x000fe20000726670 */
[----:B------:R-:W-:Y:S01]  /*a880*/  IMAD.MOV.U32 R6, RZ, RZ, R11 ;  /* 0x000000ffff067224 */ /* 0x000fe200078e000b */
[----:B------:R-:W-:Y:S01]  /*a890*/  SHF.R.U64 R17, R14, 0x10, R15 ;  /* 0x000000100e117819 */ /* 0x000fe2000000120f */
[----:B------:R-:W-:Y:S01]  /*a8a0*/  IMAD.MOV.U32 R14, RZ, RZ, R9 ;  /* 0x000000ffff0e7224 */ /* 0x000fe200078e0009 */
[----:B------:R-:W-:Y:S01]  /*a8b0*/  SHF.R.U32.HI R12, RZ, 0x10, R15 ;  /* 0x00000010ff0c7819 */ /* 0x000fe2000001160f */
[----:B------:R-:W-:Y:S01]  /*a8c0*/  IMAD.MOV.U32 R15, RZ, RZ, R8 ;  /* 0x000000ffff0f7224 */ /* 0x000fe200078e0008 */
[----:B------:R-:W-:Y:S01]  /*a8d0*/  SHF.R.U64 R13, R8, 0x10, R9 ;  /* 0x00000010080d7819 */ /* 0x000fe20000001209 */
[----:B------:R-:W-:Y:S01]  /*a8e0*/  IMAD.MOV.U32 R8, RZ, RZ, R10 ;  /* 0x000000ffff087224 */ /* 0x000fe200078e000a */
[----:B------:R-:W-:-:S04]  /*a8f0*/  DEPBAR.LE SB0, 0x1 ;  /* 0x000080400000791a */ /* 0x000fc80000000000 */
[----:B------:R-:W-:Y:S01]  /*a900*/  SHF.R.U32.HI R7, RZ, 0x10, R9 ;  /* 0x00000010ff077819 */ /* 0x000fe20000011609 */
[----:B------:R-:W-:Y:S01]  /*a910*/  BSSY B0, `(.L_x_126) ;  /* 0x0000064000007945 */ /* 0x000fe20003800000 */
[--C-:B------:R-:W-:Y:S02]  /*a920*/  SHF.R.U64 R3, R10, 0x10, R11.reuse ;  /* 0x000000100a037819 */ /* 0x100fe4000000120b */
        /* <DEDUP_REMOVED lines=11> */
[----:B------:R-:W-:Y:S01]  /*a9e0*/  MOV R0, c[0x0][0x27c] ;  /* 0x00009f0000007a02 */ /* 0x000fe20000000f00 */
[----:B------:R-:W1:Y:S01]  /*a9f0*/  LDS.128 R12, [R29+0x100] ;  /* 0x000100001d0c7984 */ /* 0x000e620000000c00 */
[----:B------:R-:W-:-:S02]  /*aa00*/  LOP3.LUT R7, R39, 0xffff0000, RZ, 0xc0, !PT ;  /* 0xffff000027077812 */ /* 0x000fc400078ec0ff */
[----:B------:R-:W-:-:S04]  /*aa10*/  LEA.HI R0, R0, R64, RZ, 0x1d ;  /* 0x0000004000007211 */ /* 0x000fc800078fe8ff */
[----:B------:R-:W-:Y:S01]  /*aa20*/  SHF.R.S32.HI R6, RZ, 0x1f, R0 ;  /* 0x0000001fff067819 */ /* 0x000fe20000011400 */
[----:B------:R-:W-:-:S03]  /*aa30*/  IMAD.SHL.U32 R3, R0, 0x8, RZ ;  /* 0x0000000800037824 */ /* 0x000fc600078e00ff */
[----:B------:R-:W-:Y:S02]  /*aa40*/  LEA.HI R0, R6, R0, RZ, 0x3 ;  /* 0x0000000006007211 */ /* 0x000fe400078f18ff */
[----:B------:R-:W-:Y:S02]  /*aa50*/  LOP3.LUT R3, R26, 0x38, R3, 0xf8, !PT ;  /* 0x000000381a037812 */ /* 0x000fe400078ef803 */
[----:B------:R-:W-:Y:S02]  /*aa60*/  SHF.L.U32 R0, R0, 0xa, RZ ;  /* 0x0000000a00007819 */ /* 0x000fe400000006ff */
[----:B------:R-:W-:Y:S02]  /*aa70*/  LOP3.LUT R3, R3, R28, RZ, 0x3c, !PT ;  /* 0x0000001c03037212 */ /* 0x000fe400078e3cff */
[----:B------:R-:W-:-:S04]  /*aa80*/  LOP3.LUT R0, R0, 0x7fffe000, RZ, 0xc0, !PT ;  /* 0x7fffe00000007812 */ /* 0x000fc800078ec0ff */
[----:B------:R-:W-:Y:S02]  /*aa90*/  IADD3 R0, R3, R0, R27 ;  /* 0x0000000003007210 */ /* 0x000fe40007ffe01b */
[----:B------:R-:W-:-:S03]  /*aaa0*/  SHF.L.U32 R3, R39, 0x10, RZ ;  /* 0x0000001027037819 */ /* 0x000fc600000006ff */
[----:B--2---:R-:W-:Y:S02]  /*aab0*/  IMAD.SHL.U32 R31, R0, 0x2, RZ ;  /* 0x00000002001f7824 */ /* 0x004fe400078e00ff */
[----:B------:R-:W-:-:S03]  /*aac0*/  IMAD.U32 R0, R40, 0x10000, RZ ;  /* 0x0001000028007824 */ /* 0x000fc600078e00ff */
[----:B------:R-:W2:Y:S01]  /*aad0*/  LDS.128 R8, [R31+0x100] ;  /* 0x000100001f087984 */ /* 0x000ea20000000c00 */
[C---:B-1----:R-:W-:Y:S01]  /*aae0*/  IMAD.U32 R18, R13.reuse, 0x10000, RZ ;  /* 0x000100000d127824 */ /* 0x042fe200078e00ff */
[----:B------:R-:W-:Y:S01]  /*aaf0*/  LOP3.LUT R28, R13, 0xffff0000, RZ, 0xc0, !PT ;  /* 0xffff00000d1c7812 */ /* 0x000fe200078ec0ff */
[----:B------:R-:W-:Y:S01]  /*ab00*/  IMAD.U32 R26, R15, 0x10000, RZ ;  /* 0x000100000f1a7824 */ /* 0x000fe200078e00ff */
[C---:B------:R-:W-:Y:S02]  /*ab10*/  SHF.L.U32 R16, R12.reuse, 0x10, RZ ;  /* 0x000000100c107819 */ /* 0x040fe400000006ff */
[----:B------:R-:W-:Y:S02]  /*ab20*/  LOP3.LUT R17, R12, 0xffff0000, RZ, 0xc0, !PT ;  /* 0xffff00000c117812 */ /* 0x000fe400078ec0ff */
[C---:B------:R-:W-:Y:S02]  /*ab30*/  SHF.L.U32 R20, R14.reuse, 0x10, RZ ;  /* 0x000000100e147819 */ /* 0x040fe400000006ff */
[----:B------:R-:W-:-:S02]  /*ab40*/  LOP3.LUT R21, R14, 0xffff0000, RZ, 0xc0, !PT ;  /* 0xffff00000e157812 */ /* 0x000fc400078ec0ff */
[----:B------:R-:W-:Y:S02]  /*ab50*/  LOP3.LUT R27, R15, 0xffff0000, RZ, 0xc0, !PT ;  /* 0xffff00000f1b7812 */ /* 0x000fe400078ec0ff */
[C---:B--2---:R-:W-:Y:S01]  /*ab60*/  SHF.L.U32 R6, R8.reuse, 0x10, RZ ;  /* 0x0000001008067819 */ /* 0x044fe200000006ff */
[C---:B------:R-:W-:Y:S01]  /*ab70*/  IMAD.U32 R13, R9.reuse, 0x10000, RZ ;  /* 0x00010000090d7824 */ /* 0x040fe200078e00ff */
[----:B------:R-:W-:Y:S01]  /*ab80*/  LOP3.LUT R25, R9, 0xffff0000, RZ, 0xc0, !PT ;  /* 0xffff000009197812 */ /* 0x000fe200078ec0ff */
[----:B------:R-:W-:Y:S01]  /*ab90*/  IMAD.U32 R19, R11, 0x10000, RZ ;  /* 0x000100000b137824 */ /* 0x000fe200078e00ff */
[----:B------:R-:W-:Y:S01]  /*aba0*/  LOP3.LUT R12, R8, 0xffff0000, RZ, 0xc0, !PT ;  /* 0xffff0000080c7812 */ /* 0x000fe200078ec0ff */
[----:B------:R-:W-:Y:S01]  /*abb0*/  FMUL.FTZ R9, R6, R3 ;  /* 0x0000000306097220 */ /* 0x000fe20000410000 */
[----:B------:R-:W-:Y:S01]  /*abc0*/  SHF.L.U32 R14, R10, 0x10, RZ ;  /* 0x000000100a0e7819 */ /* 0x000fe200000006ff */
[-C--:B------:R-:W-:Y:S01]  /*abd0*/  FMUL.FTZ R8, R6, R0.reuse ;  /* 0x0000000006087220 */ /* 0x080fe20000410000 */
[----:B------:R-:W-:Y:S01]  /*abe0*/  LOP3.LUT R15, R10, 0xffff0000, RZ, 0xc0, !PT ;  /* 0xffff00000a0f7812 */ /* 0x000fe200078ec0ff */
[----:B------:R-:W-:Y:S01]  /*abf0*/  FFMA.FTZ R36, R16, R0, -R9 ;  /* 0x0000000010247223 */ /* 0x000fe20000010809 */
[----:B------:R-:W-:Y:S01]  /*ac00*/  LOP3.LUT R6, R40, 0xffff0000, RZ, 0xc0, !PT ;  /* 0xffff000028067812 */ /* 0x000fe200078ec0ff */
[----:B------:R-:W-:Y:S01]  /*ac10*/  FMUL.FTZ R10, R12, R7 ;  /* 0x000000070c0a7220 */ /* 0x000fe20000410000 */
[----:B------:R-:W-:Y:S01]  /*ac20*/  SHF.L.U32 R0, R41, 0x10, RZ ;  /* 0x0000001029007819 */ /* 0x000fe200000006ff */
[----:B------:R-:W-:Y:S01]  /*ac30*/  FFMA.FTZ R35, R16, R3, R8 ;  /* 0x0000000310237223 */ /* 0x000fe20000010008 */
[----:B------:R-:W-:Y:S01]  /*ac40*/  LOP3.LUT R24, R11, 0xffff0000, RZ, 0xc0, !PT ;  /* 0xffff00000b187812 */ /* 0x000fe200078ec0ff */
[----:B------:R-:W-:-:S02]  /*ac50*/  IMAD.U32 R3, R44, 0x10000, RZ ;  /* 0x000100002c037824 */ /* 0x000fc400078e00ff */
[-C--:B------:R-:W-:Y:S02]  /*ac60*/  FMUL.FTZ R9, R12, R6.reuse ;  /* 0x000000060c097220 */ /* 0x080fe40000410000 */
[----:B------:R-:W-:Y:S01]  /*ac70*/  FFMA.FTZ R34, R17, R6, -R10 ;  /* 0x0000000611227223 */ /* 0x000fe2000001080a */
[----:B------:R-:W-:Y:S01]  /*ac80*/  SHF.L.U32 R10, R37, 0x10, RZ ;  /* 0x00000010250a7819 */ /* 0x000fe200000006ff */
[C---:B------:R-:W-:Y:S02]  /*ac90*/  FMUL.FTZ R6, R13.reuse, R0 ;  /* 0x000000000d067220 */ /* 0x040fe40000410000 */
[-C--:B------:R-:W-:Y:S02]  /*aca0*/  FMUL.FTZ R8, R13, R3.reuse ;  /* 0x000000030d087220 */ /* 0x080fe40000410000 */
[----:B------:R-:W-:Y:S01]  /*acb0*/  FFMA.FTZ R32, R18, R3, -R6 ;  /* 0x0000000312207223 */ /* 0x000fe20000010806 */
[C---:B------:R-:W-:Y:S01]  /*acc0*/  LOP3.LUT R6, R38.reuse, 0xffff0000, RZ, 0xc0, !PT ;  /* 0xffff000026067812 */ /* 0x040fe200078ec0ff */
[----:B------:R-:W-:-:S02]  /*acd0*/  IMAD.U32 R3, R38, 0x10000, RZ ;  /* 0x0001000026037824 */ /* 0x000fc400078e00ff */
[----:B------:R-:W-:Y:S02]  /*ace0*/  FFMA.FTZ R33, R17, R7, R9 ;  /* 0x0000000711217223 */ /* 0x000fe40000010009 */
[----:B------:R-:W-:Y:S01]  /*acf0*/  FFMA.FTZ R30, R18, R0, R8 ;  /* 0x00000000121e7223 */ /* 0x000fe20000010008 */
[----:B------:R-:W-:Y:S01]  /*ad00*/  LOP3.LUT R0, R37, 0xffff0000, RZ, 0xc0, !PT ;  /* 0xffff000025007812 */ /* 0x000fe200078ec0ff */
[----:B------:R-:W-:Y:S01]  /*ad10*/  FMUL.FTZ R7, R14, R10 ;  /* 0x0000000a0e077220 */ /* 0x000fe20000410000 */
[----:B------:R-:W-:Y:S01]  /*ad20*/  SHF.L.U32 R8, R42, 0x10, RZ ;  /* 0x000000102a087819 */ /* 0x000fe200000006ff */
[-C--:B------:R-:W-:Y:S02]  /*ad30*/  FMUL.FTZ R11, R14, R3.reuse ;  /* 0x000000030e0b7220 */ /* 0x080fe40000410000 */
[----:B------:R-:W-:Y:S01]  /*ad40*/  FFMA.FTZ R12, R20, R3, -R7 ;  /* 0x00000003140c7223 */ /* 0x000fe20000010807 */
[----:B------:R-:W-:Y:S01]  /*ad50*/  SHF.L.U32 R3, R43, 0x10, RZ ;  /* 0x000000102b037819 */ /* 0x000fe200000006ff */
[----:B------:R-:W-:-:S02]  /*ad60*/  FMUL.FTZ R9, R15, R0 ;  /* 0x000000000f097220 */ /* 0x000fc40000410000 */
[----:B------:R-:W-:Y:S02]  /*ad70*/  FFMA.FTZ R20, R20, R10, R11 ;  /* 0x0000000a14147223 */ /* 0x000fe4000001000b */
[----:B------:R-:W-:Y:S02]  /*ad80*/  FMUL.FTZ R7, R15, R6 ;  /* 0x000000060f077220 */ /* 0x000fe40000410000 */
[----:B------:R-:W-:Y:S02]  /*ad90*/  FMUL.FTZ R10, R19, R8 ;  /* 0x00000008130a7220 */ /* 0x000fe40000410000 */
[----:B------:R-:W-:Y:S01]  /*ada0*/  FFMA.FTZ R14, R21, R6, -R9 ;  /* 0x00000006150e7223 */ /* 0x000fe20000010809 */
[----:B------:R-:W-:Y:S01]  /*adb0*/  LOP3.LUT R6, R43, 0xffff0000, RZ, 0xc0, !PT ;  /* 0xffff00002b067812 */ /* 0x000fe200078ec0ff */
[----:B------:R-:W-:Y:S01]  /*adc0*/  FFMA.FTZ R16, R21, R0, R7 ;  /* 0x0000000015107223 */ /* 0x000fe20000010007 */
[----:B------:R-:W-:Y:S01]  /*add0*/  LOP3.LUT R0, R42, 0xffff0000, RZ, 0xc0, !PT ;  /* 0xffff00002a007812 */ /* 0x000fe200078ec0ff */
[-C--:B------:R-:W-:Y:S01]  /*ade0*/  FMUL.FTZ R9, R19, R3.reuse ;  /* 0x0000000313097220 */ /* 0x080fe20000410000 */
[----:B------:R-:W-:Y:S01]  /*adf0*/  LOP3.LUT R7, R44, 0xffff0000, RZ, 0xc0, !PT ;  /* 0xffff00002c077812 */ /* 0x000fe200078ec0ff */
[C---:B------:R-:W-:Y:S01]  /*ae00*/  FFMA.FTZ R18, R26.reuse, R3, -R10 ;  /* 0x000000031a127223 */ /* 0x040fe2000001080a */
[----:B------:R-:W-:Y:S01]  /*ae10*/  LOP3.LUT R3, R41, 0xffff0000, RZ, 0xc0, !PT ;  /* 0xffff000029037812 */ /* 0x000fe200078ec0ff */
[----:B------:R-:W-:Y:S01]  /*ae20*/  FFMA.FTZ R17, R26, R8, R9 ;  /* 0x000000081a117223 */ /* 0x000fe20000010009 */
[----:B------:R-:W-:Y:S01]  /*ae30*/  F2FP.BF16.PACK_AB R14, R14, R12 ;  /* 0x0000000c0e0e723e */ /* 0x000fe200000010ff */
[----:B------:R-:W-:Y:S01]  /*ae40*/  FMUL.FTZ R9, R24, R0 ;  /* 0x0000000018097220 */ /* 0x000fe20000410000 */
[----:B------:R-:W-:Y:S01]  /*ae50*/  F2FP.BF16.PACK_AB R12, R34, R36 ;  /* 0x00000024220c723e */ /* 0x000fe200000010ff */
[----:B------:R-:W-:-:S02]  /*ae60*/  FMUL.FTZ R11, R25, R3 ;  /* 0x00000003190b7220 */ /* 0x000fc40000410000 */
[-C--:B------:R-:W-:Y:S02]  /*ae70*/  FMUL.FTZ R10, R25, R7.reuse ;  /* 0x00000007190a7220 */ /* 0x080fe40000410000 */
[-C--:B------:R-:W-:Y:S02]  /*ae80*/  FMUL.FTZ R8, R24, R6.reuse ;  /* 0x0000000618087220 */ /* 0x080fe40000410000 */
[C---:B------:R-:W-:Y:S02]  /*ae90*/  FFMA.FTZ R13, R28.reuse, R7, -R11 ;  /* 0x000000071c0d7223 */ /* 0x040fe4000001080b */
[----:B------:R-:W-:Y:S02]  /*aea0*/  FFMA.FTZ R15, R27, R6, -R9 ;  /* 0x000000061b0f7223 */ /* 0x000fe40000010809 */
[----:B------:R-:W-:Y:S01]  /*aeb0*/  FFMA.FTZ R3, R28, R3, R10 ;  /* 0x000000031c037223 */ /* 0x000fe2000001000a */
[----:B------:R-:W-:Y:S01]  /*aec0*/  F2FP.BF16.PACK_AB R13, R13, R32 ;  /* 0x000000200d0d723e */ /* 0x000fe200000010ff */
[----:B------:R-:W-:Y:S01]  /*aed0*/  FFMA.FTZ R11, R27, R0, R8 ;  /* 0x000000001b0b7223 */ /* 0x000fe20000010008 */
[----:B------:R-:W-:-:S02]  /*aee0*/  F2FP.BF16.PACK_AB R15, R15, R18 ;  /* 0x000000120f0f723e */ /* 0x000fc400000010ff */
[----:B------:R-:W-:Y:S02]  /*aef0*/  F2FP.BF16.PACK_AB R10, R16, R20 ;  /* 0x00000014100a723e */ /* 0x000fe400000010ff */
[----:B------:R-:W-:Y:S01]  /*af00*/  F2FP.BF16.PACK_AB R8, R33, R35 ;  /* 0x000000232108723e */ /* 0x000fe200000010ff */
[----:B------:R1:W-:Y:S01]  /*af10*/  STS.128 [R29+0x100], R12 ;  /* 0x0001000c1d007388 */ /* 0x0003e20000000c00 */
[----:B------:R-:W-:Y:S02]  /*af20*/  F2FP.BF16.PACK_AB R9, R3, R30 ;  /* 0x0000001e0309723e */ /* 0x000fe400000010ff */
[----:B------:R-:W-:-:S05]  /*af30*/  F2FP.BF16.PACK_AB R11, R11, R17 ;  /* 0x000000110b0b723e */ /* 0x000fca00000010ff */
[----:B------:R1:W-:Y:S02]  /*af40*/  STS.128 [R31+0x100], R8 ;  /* 0x000100081f007388 */ /* 0x0003e40000000c00 */
.L_x_127:
[----:B------:R-:W-:Y:S05]  /*af50*/  BSYNC B0 ;  /* 0x0000000000007941 */ /* 0x000fea0003800000 */
.L_x_126:
[----:B------:R-:W-:Y:S01]  /*af60*/  IADD3 R3, R45, 0x20, RZ ;  /* 0x000000202d037810 */ /* 0x000fe20007ffe0ff */
[----:B------:R-:W-:Y:S03]  /*af70*/  BSSY B0, `(.L_x_128) ;  /* 0x0000064000007945 */ /* 0x000fe60003800000 */
[----:B------:R-:W-:-:S13]  /*af80*/  ISETP.GE.OR P1, PT, R3, R46, P0 ;  /* 0x0000002e0300720c */ /* 0x000fda0000726670 */
[----:B------:R-:W-:Y:S05]  /*af90*/  @P1 BRA `(.L_x_129) ;  /* 0x0000061000001947 */ /* 0x000fea0003800000 */
[----:B------:R-:W-:Y:S01]  /*afa0*/  IMAD.MOV.U32 R7, RZ, RZ, c[0x0][0x27c] ;  /* 0x00009f00ff077624 */ /* 0x000fe200078e00ff */
[----:B------:R-:W-:Y:S01]  /*afb0*/  SHF.R.S32.HI R0, RZ, 0x1f, R3 ;  /* 0x0000001fff007819 */ /* 0x000fe20000011403 */
[----:B------:R-:W-:-:S03]  /*afc0*/  IMAD.SHL.U32 R6, R3, 0x40, RZ ;  /* 0x0000004003067824 */ /* 0x000fc600078e00ff */
[----:B------:R-:W-:Y:S02]  /*afd0*/  LEA.HI R7, R7, R64, RZ, 0x1d ;  /* 0x0000004007077211 */ /* 0x000fe400078fe8ff */
[----:B------:R-:W-:Y:S02]  /*afe0*/  LEA.HI R3, R0, R3, RZ, 0x3 ;  /* 0x0000000300037211 */ /* 0x000fe400078f18ff */
[----:B-1----:R-:W-:Y:S01]  /*aff0*/  SHF.R.S32.HI R10, RZ, 0x1f, R7 ;  /* 0x0000001fff0a7819 */ /* 0x002fe20000011407 */
[----:B------:R-:W-:Y:S01]  /*b000*/  IMAD.SHL.U32 R8, R7, 0x8, RZ ;  /* 0x0000000807087824 */ /* 0x000fe200078e00ff */
[----:B------:R-:W-:Y:S02]  /*b010*/  LOP3.LUT R0, R6, 0x1c0, RZ, 0xc0, !PT ;  /* 0x000001c006007812 */ /* 0x000fe400078ec0ff */
[----:B------:R-:W-:Y:S02]  /*b020*/  LEA.HI R7, R10, R7, RZ, 0x3 ;  /* 0x000000070a077211 */ /* 0x000fe400078f18ff */
[----:B------:R-:W-:-:S02]  /*b030*/  SHF.L.U32 R6, R3, 0x6, RZ ;  /* 0x0000000603067819 */ /* 0x000fc400000006ff */
[C---:B------:R-:W-:Y:S02]  /*b040*/  LOP3.LUT R9, R0.reuse, 0x38, R22, 0xf8, !PT ;  /* 0x0000003800097812 */ /* 0x040fe400078ef816 */
[----:B------:R-:W-:Y:S02]  /*b050*/  SHF.R.U32.HI R3, RZ, 0x3, R0 ;  /* 0x00000003ff037819 */ /* 0x000fe40000011600 */
[----:B------:R-:W-:Y:S01]  /*b060*/  LOP3.LUT R8, R0, 0x38, R8, 0xf8, !PT ;  /* 0x0000003800087812 */ /* 0x000fe200078ef808 */
[----:B------:R-:W-:Y:S01]  /*b070*/  IMAD.SHL.U32 R0, R7, 0x400, RZ ;  /* 0x0000040007007824 */ /* 0x000fe200078e00ff */
[----:B------:R-:W-:Y:S02]  /*b080*/  LOP3.LUT R6, R6, 0xfffffe00, RZ, 0xc0, !PT ;  /* 0xfffffe0006067812 */ /* 0x000fe400078ec0ff */
[----:B------:R-:W-:Y:S02]  /*b090*/  LOP3.LUT R7, R39, 0xffff0000, RZ, 0xc0, !PT ;  /* 0xffff000027077812 */ /* 0x000fe400078ec0ff */
[----:B------:R-:W-:-:S02]  /*b0a0*/  LOP3.LUT R9, R6, R9, R3, 0xf6, !PT ;  /* 0x0000000906097212 */ /* 0x000fc400078ef603 */
[----:B------:R-:W-:Y:S02]  /*b0b0*/  LOP3.LUT R3, R8, R3, RZ, 0x3c, !PT ;  /* 0x0000000308037212 */ /* 0x000fe400078e3cff */
[----:B------:R-:W-:Y:S02]  /*b0c0*/  LOP3.LUT R0, R0, 0x7fffe000, RZ, 0xc0, !PT ;  /* 0x7fffe00000007812 */ /* 0x000fe400078ec0ff */
[----:B------:R-:W-:Y:S02]  /*b0d0*/  SHF.L.U32 R33, R9, 0x1, RZ ;  /* 0x0000000109217819 */ /* 0x000fe400000006ff */
[----:B------:R-:W-:-:S03]  /*b0e0*/  IADD3 R0, R3, R0, R6 ;  /* 0x0000000003007210 */ /* 0x000fc60007ffe006 */
[----:B------:R-:W1:Y:S02]  /*b0f0*/  LDS.128 R12, [R33+0x100] ;  /* 0x00010000210c7984 */ /* 0x000e640000000c00 */
[----:B--2---:R-:W-:Y:S01]  /*b100*/  IMAD.SHL.U32 R31, R0, 0x2, RZ ;  /* 0x00000002001f7824 */ /* 0x004fe200078e00ff */
[----:B------:R-:W-:-:S04]  /*b110*/  SHF.L.U32 R0, R40, 0x10, RZ ;  /* 0x0000001028007819 */ /* 0x000fc800000006ff */
[----:B------:R-:W2:Y:S01]  /*b120*/  LDS.128 R8, [R31+0x100] ;  /* 0x000100001f087984 */ /* 0x000ea20000000c00 */
[C---:B-1----:R-:W-:Y:S01]  /*b130*/  IMAD.U32 R16, R12.reuse, 0x10000, RZ ;  /* 0x000100000c107824 */ /* 0x042fe200078e00ff */
[----:B------:R-:W-:Y:S01]  /*b140*/  LOP3.LUT R18, R12, 0xffff0000, RZ, 0xc0, !PT ;  /* 0xffff00000c127812 */ /* 0x000fe200078ec0ff */
[----:B------:R-:W-:Y:S01]  /*b150*/  IMAD.U32 R17, R14, 0x10000, RZ ;  /* 0x000100000e117824 */ /* 0x000fe200078e00ff */
[C---:B------:R-:W-:Y:S02]  /*b160*/  SHF.L.U32 R21, R13.reuse, 0x10, RZ ;  /* 0x000000100d157819 */ /* 0x040fe400000006ff */
[----:B------:R-:W-:Y:S01]  /*b170*/  LOP3.LUT R28, R13, 0xffff0000, RZ, 0xc0, !PT ;  /* 0xffff00000d1c7812 */ /* 0x000fe200078ec0ff */
[C---:B--2---:R-:W-:Y:S01]  /*b180*/  IMAD.U32 R3, R8.reuse, 0x10000, RZ ;  /* 0x0001000008037824 */ /* 0x044fe200078e00ff */
[----:B------:R-:W-:Y:S01]  /*b190*/  LOP3.LUT R12, R8, 0xffff0000, RZ, 0xc0, !PT ;  /* 0xffff0000080c7812 */ /* 0x000fe200078ec0ff */
[----:B------:R-:W-:Y:S01]  /*b1a0*/  IMAD.U32 R8, R39, 0x10000, RZ ;  /* 0x0001000027087824 */ /* 0x000fe200078e00ff */
[----:B------:R-:W-:Y:S01]  /*b1b0*/  LOP3.LUT R20, R14, 0xffff0000, RZ, 0xc0, !PT ;  /* 0xffff00000e147812 */ /* 0x000fe200078ec0ff */
[C---:B------:R-:W-:Y:S01]  /*b1c0*/  IMAD.U32 R13, R10.reuse, 0x10000, RZ ;  /* 0x000100000a0d7824 */ /* 0x040fe200078e00ff */
[----:B------:R-:W-:Y:S01]  /*b1d0*/  LOP3.LUT R14, R10, 0xffff0000, RZ, 0xc0, !PT ;  /* 0xffff00000a0e7812 */ /* 0x000fe200078ec0ff */
[-C--:B------:R-:W-:Y:S01]  /*b1e0*/  FMUL.FTZ R6, R8, R3.reuse ;  /* 0x0000000308067220 */ /* 0x080fe20000410000 */
[C---:B------:R-:W-:Y:S01]  /*b1f0*/  SHF.L.U32 R19, R9.reuse, 0x10, RZ ;  /* 0x0000001009137819 */ /* 0x040fe200000006ff */
[----:B------:R-:W-:Y:S01]  /*b200*/  FMUL.FTZ R10, R0, R3 ;  /* 0x00000003000a7220 */ /* 0x000fe20000410000 */
[----:B------:R-:W-:Y:S01]  /*b210*/  LOP3.LUT R3, R40, 0xffff0000, RZ, 0xc0, !PT ;  /* 0xffff000028037812 */ /* 0x000fe200078ec0ff */
[----:B------:R-:W-:Y:S01]  /*b220*/  FFMA.FTZ R35, R0, R16, -R6 ;  /* 0x0000001000237223 */ /* 0x000fe20000010806 */
[----:B------:R-:W-:Y:S01]  /*b230*/  LOP3.LUT R25, R9, 0xffff0000, RZ, 0xc0, !PT ;  /* 0xffff000009197812 */ /* 0x000fe200078ec0ff */
[----:B------:R-:W-:Y:S01]  /*b240*/  FMUL.FTZ R9, R7, R12 ;  /* 0x0000000c07097220 */ /* 0x000fe20000410000 */
[----:B------:R-:W-:Y:S01]  /*b250*/  SHF.L.U32 R26, R15, 0x10, RZ ;  /* 0x000000100f1a7819 */ /* 0x000fe200000006ff */
[----:B------:R-:W-:Y:S01]  /*b260*/  IMAD.U32 R6, R37, 0x10000, RZ ;  /* 0x0001000025067824 */ /* 0x000fe200078e00ff */
[----:B------:R-:W-:Y:S01]  /*b270*/  LOP3.LUT R27, R15, 0xffff0000, RZ, 0xc0, !PT ;  /* 0xffff00000f1b7812 */ /* 0x000fe200078ec0ff */
[----:B------:R-:W-:Y:S01]  /*b280*/  FFMA.FTZ R34, R8, R16, R10 ;  /* 0x0000001008227223 */ /* 0x000fe2000001000a */
[----:B------:R-:W-:-:S02]  /*b290*/  SHF.L.U32 R15, R11, 0x10, RZ ;  /* 0x000000100b0f7819 */ /* 0x000fc400000006ff */
[----:B------:R-:W-:Y:S01]  /*b2a0*/  LOP3.LUT R24, R11, 0xffff0000, RZ, 0xc0, !PT ;  /* 0xffff00000b187812 */ /* 0x000fe200078ec0ff */
[C---:B------:R-:W-:Y:S01]  /*b2b0*/  FMUL.FTZ R11, R3.reuse, R12 ;  /* 0x0000000c030b7220 */ /* 0x040fe20000410000 */
[----:B------:R-:W-:Y:S01]  /*b2c0*/  SHF.L.U32 R0, R38, 0x10, RZ ;  /* 0x0000001026007819 */ /* 0x000fe200000006ff */
[-C--:B------:R-:W-:Y:S01]  /*b2d0*/  FFMA.FTZ R12, R3, R18.reuse, -R9 ;  /* 0x00000012030c7223 */ /* 0x080fe20000010809 */
[----:B------:R-:W-:Y:S01]  /*b2e0*/  LOP3.LUT R10, R37, 0xffff0000, RZ, 0xc0, !PT ;  /* 0xffff0000250a7812 */ /* 0x000fe200078ec0ff */
[-C--:B------:R-:W-:Y:S02]  /*b2f0*/  FMUL.FTZ R3, R6, R13.reuse ;  /* 0x0000000d06037220 */ /* 0x080fe40000410000 */
[----:B------:R-:W-:Y:S01]  /*b300*/  FMUL.FTZ R8, R0, R13 ;  /* 0x0000000d00087220 */ /* 0x000fe20000410000 */
[----:B------:R-:W-:Y:S01]  /*b310*/  F2FP.BF16.PACK_AB R12, R12, R35 ;  /* 0x000000230c0c723e */ /* 0x000fe200000010ff */
[----:B------:R-:W-:Y:S01]  /*b320*/  FFMA.FTZ R30, R0, R17, -R3 ;  /* 0x00000011001e7223 */ /* 0x000fe20000010803 */
[----:B------:R-:W-:Y:S01]  /*b330*/  LOP3.LUT R0, R38, 0xffff0000, RZ, 0xc0, !PT ;  /* 0xffff000026007812 */ /* 0x000fe200078ec0ff */
[----:B------:R-:W-:Y:S01]  /*b340*/  FFMA.FTZ R32, R7, R18, R11 ;  /* 0x0000001207207223 */ /* 0x000fe2000001000b */
[----:B------:R-:W-:Y:S01]  /*b350*/  SHF.L.U32 R3, R41, 0x10, RZ ;  /* 0x0000001029037819 */ /* 0x000fe200000006ff */
[----:B------:R-:W-:-:S02]  /*b360*/  FMUL.FTZ R7, R10, R14 ;  /* 0x0000000e0a077220 */ /* 0x000fc40000410000 */
[----:B------:R-:W-:Y:S02]  /*b370*/  FFMA.FTZ R29, R6, R17, R8 ;  /* 0x00000011061d7223 */ /* 0x000fe40000010008 */
[----:B------:R-:W-:Y:S02]  /*b380*/  FMUL.FTZ R11, R0, R14 ;  /* 0x0000000e000b7220 */ /* 0x000fe40000410000 */
[----:B------:R-:W-:Y:S02]  /*b390*/  IMAD.U32 R6, R44, 0x10000, RZ ;  /* 0x000100002c067824 */ /* 0x000fe400078e00ff */
[----:B------:R-:W-:Y:S02]  /*b3a0*/  IMAD.U32 R8, R42, 0x10000, RZ ;  /* 0x000100002a087824 */ /* 0x000fe400078e00ff */
[----:B------:R-:W-:Y:S01]  /*b3b0*/  FFMA.FTZ R14, R0, R20, -R7 ;  /* 0x00000014000e7223 */ /* 0x000fe20000010807 */
[----:B------:R-:W-:Y:S01]  /*b3c0*/  SHF.L.U32 R0, R43, 0x10, RZ ;  /* 0x000000102b007819 */ /* 0x000fe200000006ff */
[----:B------:R-:W-:-:S02]  /*b3d0*/  FMUL.FTZ R9, R3, R19 ;  /* 0x0000001303097220 */ /* 0x000fc40000410000 */
[----:B------:R-:W-:Y:S01]  /*b3e0*/  FFMA.FTZ R20, R10, R20, R11 ;  /* 0x000000140a147223 */ /* 0x000fe2000001000b */
[----:B------:R-:W-:Y:S01]  /*b3f0*/  F2FP.BF16.PACK_AB R14, R14, R30 ;  /* 0x0000001e0e0e723e */ /* 0x000fe200000010ff */
[----:B------:R-:W-:Y:S02]  /*b400*/  FMUL.FTZ R7, R6, R19 ;  /* 0x0000001306077220 */ /* 0x000fe40000410000 */
[----:B------:R-:W-:Y:S02]  /*b410*/  FMUL.FTZ R10, R8, R15 ;  /* 0x0000000f080a7220 */ /* 0x000fe40000410000 */
[-C--:B------:R-:W-:Y:S01]  /*b420*/  FFMA.FTZ R19, R6, R21.reuse, -R9 ;  /* 0x0000001506137223 */ /* 0x080fe20000010809 */
[----:B------:R-:W-:Y:S01]  /*b430*/  LOP3.LUT R6, R43, 0xffff0000, RZ, 0xc0, !PT ;  /* 0xffff00002b067812 */ /* 0x000fe200078ec0ff */
[----:B------:R-:W-:Y:S01]  /*b440*/  FFMA.FTZ R18, R3, R21, R7 ;  /* 0x0000001503127223 */ /* 0x000fe20000010007 */
[----:B------:R-:W-:Y:S01]  /*b450*/  LOP3.LUT R3, R41, 0xffff0000, RZ, 0xc0, !PT ;  /* 0xffff000029037812 */ /* 0x000fe200078ec0ff */
[----:B------:R-:W-:Y:S01]  /*b460*/  FMUL.FTZ R9, R0, R15 ;  /* 0x0000000f00097220 */ /* 0x000fe20000410000 */
[----:B------:R-:W-:Y:S01]  /*b470*/  LOP3.LUT R7, R44, 0xffff0000, RZ, 0xc0, !PT ;  /* 0xffff00002c077812 */ /* 0x000fe200078ec0ff */
[-C--:B------:R-:W-:Y:S01]  /*b480*/  FFMA.FTZ R17, R0, R26.reuse, -R10 ;  /* 0x0000001a00117223 */ /* 0x080fe2000001080a */
[----:B------:R-:W-:Y:S01]  /*b490*/  LOP3.LUT R0, R42, 0xffff0000, RZ, 0xc0, !PT ;  /* 0xffff00002a007812 */ /* 0x000fe200078ec0ff */
[----:B------:R-:W-:-:S02]  /*b4a0*/  FFMA.FTZ R16, R8, R26, R9 ;  /* 0x0000001a08107223 */ /* 0x000fc40000010009 */
[-C--:B------:R-:W-:Y:S02]  /*b4b0*/  FMUL.FTZ R11, R3, R25.reuse ;  /* 0x00000019030b7220 */ /* 0x080fe40000410000 */
[-C--:B------:R-:W-:Y:S02]  /*b4c0*/  FMUL.FTZ R9, R0, R24.reuse ;  /* 0x0000001800097220 */ /* 0x080fe40000410000 */
[C---:B------:R-:W-:Y:S02]  /*b4d0*/  FMUL.FTZ R10, R7.reuse, R25 ;  /* 0x00000019070a7220 */ /* 0x040fe40000410000 */
[C---:B------:R-:W-:Y:S02]  /*b4e0*/  FMUL.FTZ R8, R6.reuse, R24 ;  /* 0x0000001806087220 */ /* 0x040fe40000410000 */
[----:B------:R-:W-:Y:S02]  /*b4f0*/  FFMA.FTZ R13, R7, R28, -R11 ;  /* 0x0000001c070d7223 */ /* 0x000fe4000001080b */
[----:B------:R-:W-:-:S02]  /*b500*/  FFMA.FTZ R15, R6, R27, -R9 ;  /* 0x0000001b060f7223 */ /* 0x000fc40000010809 */
[----:B------:R-:W-:Y:S01]  /*b510*/  FFMA.FTZ R3, R3, R28, R10 ;  /* 0x0000001c03037223 */ /* 0x000fe2000001000a */
[----:B------:R-:W-:Y:S01]  /*b520*/  F2FP.BF16.PACK_AB R13, R13, R19 ;  /* 0x000000130d0d723e */ /* 0x000fe200000010ff */
[----:B------:R-:W-:Y:S01]  /*b530*/  FFMA.FTZ R11, R0, R27, R8 ;  /* 0x0000001b000b7223 */ /* 0x000fe20000010008 */
[----:B------:R-:W-:Y:S02]  /*b540*/  F2FP.BF16.PACK_AB R15, R15, R17 ;  /* 0x000000110f0f723e */ /* 0x000fe400000010ff */
[----:B------:R-:W-:Y:S02]  /*b550*/  F2FP.BF16.PACK_AB R10, R20, R29 ;  /* 0x0000001d140a723e */ /* 0x000fe400000010ff */
[----:B------:R-:W-:Y:S01]  /*b560*/  F2FP.BF16.PACK_AB R8, R32, R34 ;  /* 0x000000222008723e */ /* 0x000fe200000010ff */
[----:B------:R1:W-:Y:S01]  /*b570*/  STS.128 [R33+0x100], R12 ;  /* 0x0001000c21007388 */ /* 0x0003e20000000c00 */
[----:B------:R-:W-:Y:S02]  /*b580*/  F2FP.BF16.PACK_AB R9, R3, R18 ;  /* 0x000000120309723e */ /* 0x000fe400000010ff */
[----:B------:R-:W-:-:S05]  /*b590*/  F2FP.BF16.PACK_AB R11, R11, R16 ;  /* 0x000000100b0b723e */ /* 0x000fca00000010ff */
[----:B------:R1:W-:Y:S02]  /*b5a0*/  STS.128 [R31+0x100], R8 ;  /* 0x000100081f007388 */ /* 0x0003e40000000c00 */
.L_x_129:
[----:B------:R-:W-:Y:S05]  /*b5b0*/  BSYNC B0 ;  /* 0x0000000000007941 */ /* 0x000fea0003800000 */
.L_x_128:
        /* <DEDUP_REMOVED lines=101> */
.L_x_131:
[----:B------:R-:W-:Y:S05]  /*bc10*/  BSYNC B0 ;  /* 0x0000000000007941 */ /* 0x000fea0003800000 */
.L_x_130:
[----:B------:R-:W-:-:S04]  /*bc20*/  IADD3 R3, R45, 0x60, RZ ;  /* 0x000000602d037810 */ /* 0x000fc80007ffe0ff */
        /* <DEDUP_REMOVED lines=16> */
[----:B------:R-:W-:-:S04]  /*bd30*/  LOP3.LUT R6, R6, 0xfffffe00, RZ, 0xc0, !PT ;  /* 0xfffffe0006067812 */ /* 0x000fc800078ec0ff */
[----:B------:R-:W-:Y:S02]  /*bd40*/  LOP3.LUT R9, R6, R9, R3, 0xf6, !PT ;  /* 0x0000000906097212 */ /* 0x000fe400078ef603 */
[----:B------:R-:W-:Y:S02]  /*bd50*/  LOP3.LUT R3, R8, R3, RZ, 0x3c, !PT ;  /* 0x0000000308037212 */ /* 0x000fe400078e3cff */
[----:B------:R-:W-:Y:S02]  /*bd60*/  LOP3.LUT R0, R0, 0x7fffe000, RZ, 0xc0, !PT ;  /* 0x7fffe00000007812 */ /* 0x000fe400078ec0ff */
[----:B------:R-:W-:Y:S02]  /*bd70*/  SHF.L.U32 R33, R9, 0x1, RZ ;  /* 0x0000000109217819 */ /* 0x000fe400000006ff */
[----:B------:R-:W-:Y:S01]  /*bd80*/  IADD3 R0, R3, R0, R6 ;  /* 0x0000000003007210 */ /* 0x000fe20007ffe006 */
[----:B------:R-:W-:Y:S02]  /*bd90*/  IMAD.U32 R3, R38, 0x10000, RZ ;  /* 0x0001000026037824 */ /* 0x000fe400078e00ff */
[----:B------:R-:W1:Y:S02]  /*bda0*/  LDS.128 R12, [R33+0x100] ;  /* 0x00010000210c7984 */ /* 0x000e640000000c00 */
[----:B--2---:R-:W-:Y:S01]  /*bdb0*/  IMAD.SHL.U32 R30, R0, 0x2, RZ ;  /* 0x00000002001e7824 */ /* 0x004fe200078e00ff */
[----:B------:R-:W-:-:S04]  /*bdc0*/  LOP3.LUT R0, R37, 0xffff0000, RZ, 0xc0, !PT ;  /* 0xffff000025007812 */ /* 0x000fc800078ec0ff */
[----:B------:R-:W2:Y:S01]  /*bdd0*/  LDS.128 R8, [R30+0x100] ;  /* 0x000100001e087984 */ /* 0x000ea20000000c00 */
[C---:B-1----:R-:W-:Y:S01]  /*bde0*/  IMAD.U32 R17, R12.reuse, 0x10000, RZ ;  /* 0x000100000c117824 */ /* 0x042fe200078e00ff */
[----:B------:R-:W-:Y:S01]  /*bdf0*/  LOP3.LUT R20, R12, 0xffff0000, RZ, 0xc0, !PT ;  /* 0xffff00000c147812 */ /* 0x000fe200078ec0ff */
[----:B------:R-:W-:Y:S01]  /*be00*/  IMAD.U32 R12, R37, 0x10000, RZ ;  /* 0x00010000250c7824 */ /* 0x000fe200078e00ff */
[C---:B------:R-:W-:Y:S02]  /*be10*/  SHF.L.U32 R21, R13.reuse, 0x10, RZ ;  /* 0x000000100d157819 */ /* 0x040fe400000006ff */
[----:B------:R-:W-:Y:S01]  /*be20*/  LOP3.LUT R27, R13, 0xffff0000, RZ, 0xc0, !PT ;  /* 0xffff00000d1b7812 */ /* 0x000fe200078ec0ff */
[----:B------:R-:W-:Y:S01]  /*be30*/  IMAD.U32 R13, R14, 0x10000, RZ ;  /* 0x000100000e0d7824 */ /* 0x000fe200078e00ff */
[----:B--2---:R-:W-:Y:S02]  /*be40*/  SHF.L.U32 R6, R10, 0x10, RZ ;  /* 0x000000100a067819 */ /* 0x004fe400000006ff */
[----:B------:R-:W-:Y:S01]  /*be50*/  LOP3.LUT R16, R14, 0xffff0000, RZ, 0xc0, !PT ;  /* 0xffff00000e107812 */ /* 0x000fe200078ec0ff */
[----:B------:R-:W-:Y:S01]  /*be60*/  IMAD.U32 R14, R8, 0x10000, RZ ;  /* 0x00010000080e7824 */ /* 0x000fe200078e00ff */
[C---:B------:R-:W-:Y:S01]  /*be70*/  SHF.L.U32 R25, R15.reuse, 0x10, RZ ;  /* 0x000000100f197819 */ /* 0x040fe200000006ff */
[-C--:B------:R-:W-:Y:S01]  /*be80*/  FMUL.FTZ R7, R12, R6.reuse ;  /* 0x000000060c077220 */ /* 0x080fe20000410000 */
[----:B------:R-:W-:Y:S01]  /*be90*/  LOP3.LUT R26, R15, 0xffff0000, RZ, 0xc0, !PT ;  /* 0xffff00000f1a7812 */ /* 0x000fe200078ec0ff */
[C---:B------:R-:W-:Y:S01]  /*bea0*/  FMUL.FTZ R6, R3.reuse, R6 ;  /* 0x0000000603067220 */ /* 0x040fe20000410000 */
[----:B------:R-:W-:Y:S01]  /*beb0*/  LOP3.LUT R15, R8, 0xffff0000, RZ, 0xc0, !PT ;  /* 0xffff0000080f7812 */ /* 0x000fe200078ec0ff */
[-C--:B------:R-:W-:Y:S01]  /*bec0*/  FFMA.FTZ R35, R3, R13.reuse, -R7 ;  /* 0x0000000d03237223 */ /* 0x080fe20000010807 */
[----:B------:R-:W-:Y:S01]  /*bed0*/  LOP3.LUT R8, R10, 0xffff0000, RZ, 0xc0, !PT ;  /* 0xffff00000a087812 */ /* 0x000fe200078ec0ff */
[----:B------:R-:W-:Y:S01]  /*bee0*/  FFMA.FTZ R34, R12, R13, R6 ;  /* 0x0000000d0c227223 */ /* 0x000fe20000010006 */
[----:B------:R-:W-:Y:S01]  /*bef0*/  LOP3.LUT R3, R38, 0xffff0000, RZ, 0xc0, !PT ;  /* 0xffff000026037812 */ /* 0x000fe200078ec0ff */
[----:B------:R-:W-:Y:S01]  /*bf00*/  IMAD.U32 R7, R39, 0x10000, RZ ;  /* 0x0001000027077824 */ /* 0x000fe200078e00ff */
[----:B------:R-:W-:-:S02]  /*bf10*/  SHF.L.U32 R19, R9, 0x10, RZ ;  /* 0x0000001009137819 */ /* 0x000fc400000006ff */
[----:B------:R-:W-:Y:S01]  /*bf20*/  LOP3.LUT R23, R9, 0xffff0000, RZ, 0xc0, !PT ;  /* 0xffff000009177812 */ /* 0x000fe200078ec0ff */
[-C--:B------:R-:W-:Y:S01]  /*bf30*/  FMUL.FTZ R9, R0, R8.reuse ;  /* 0x0000000800097220 */ /* 0x080fe20000410000 */
[----:B------:R-:W-:Y:S01]  /*bf40*/  SHF.L.U32 R6, R40, 0x10, RZ ;  /* 0x0000001028067819 */ /* 0x000fe200000006ff */
[----:B------:R-:W-:Y:S01]  /*bf50*/  FMUL.FTZ R8, R3, R8 ;  /* 0x0000000803087220 */ /* 0x000fe20000410000 */
[----:B------:R-:W-:Y:S01]  /*bf60*/  LOP3.LUT R10, R39, 0xffff0000, RZ, 0xc0, !PT ;  /* 0xffff0000270a7812 */ /* 0x000fe200078ec0ff */
[----:B------:R-:W-:Y:S01]  /*bf70*/  FFMA.FTZ R32, R3, R16, -R9 ;  /* 0x0000001003207223 */ /* 0x000fe20000010809 */
[----:B------:R-:W-:Y:S01]  /*bf80*/  SHF.L.U32 R18, R11, 0x10, RZ ;  /* 0x000000100b127819 */ /* 0x000fe200000006ff */
[-C--:B------:R-:W-:Y:S01]  /*bf90*/  FMUL.FTZ R3, R7, R14.reuse ;  /* 0x0000000e07037220 */ /* 0x080fe20000410000 */
[----:B------:R-:W-:Y:S01]  /*bfa0*/  LOP3.LUT R22, R11, 0xffff0000, RZ, 0xc0, !PT ;  /* 0xffff00000b167812 */ /* 0x000fe200078ec0ff */
[----:B------:R-:W-:Y:S01]  /*bfb0*/  FMUL.FTZ R9, R6, R14 ;  /* 0x0000000e06097220 */ /* 0x000fe20000410000 */
[----:B------:R-:W-:Y:S01]  /*bfc0*/  F2FP.BF16.PACK_AB R14, R32, R35 ;  /* 0x00000023200e723e */ /* 0x000fe200000010ff */
[----:B------:R-:W-:Y:S01]  /*bfd0*/  FFMA.FTZ R31, R0, R16, R8 ;  /* 0x00000010001f7223 */ /* 0x000fe20000010008 */
[----:B------:R-:W-:Y:S01]  /*bfe0*/  LOP3.LUT R0, R40, 0xffff0000, RZ, 0xc0, !PT ;  /* 0xffff000028007812 */ /* 0x000fe200078ec0ff */
[-C--:B------:R-:W-:Y:S01]  /*bff0*/  FFMA.FTZ R29, R6, R17.reuse, -R3 ;  /* 0x00000011061d7223 */ /* 0x080fe20000010803 */
[----:B------:R-:W-:Y:S01]  /*c000*/  SHF.L.U32 R3, R41, 0x10, RZ ;  /* 0x0000001029037819 */ /* 0x000fe200000006ff */
[----:B------:R-:W-:-:S02]  /*c010*/  FFMA.FTZ R28, R7, R17, R9 ;  /* 0x00000011071c7223 */ /* 0x000fc40000010009 */
[-C--:B------:R-:W-:Y:S02]  /*c020*/  FMUL.FTZ R7, R10, R15.reuse ;  /* 0x0000000f0a077220 */ /* 0x080fe40000410000 */
        /* <DEDUP_REMOVED lines=9> */
[-C--:B------:R-:W-:Y:S02]  /*c0c0*/  FMUL.FTZ R10, R8, R18.reuse ;  /* 0x00000012080a7220 */ /* 0x080fe40000410000 */
        /* <DEDUP_REMOVED lines=25> */
.L_x_121:
[----:B------:R-:W-:Y:S05]  /*c260*/  BSYNC B2 ;  /* 0x0000000000027941 */ /* 0x000fea0003800000 */
.L_x_105:
[----:B------:R-:W-:Y:S01]  /*c270*/  LEA.HI R149, R149, R212, RZ, 0x5 ;  /* 0x000000d495957211 */ /* 0x000fe200078f28ff */
[----:B------:R-:W-:Y:S01]  /*c280*/  BAR.SYNC.DEFER_BLOCKING 0x0 ;  /* 0x0000000000007b1d */ /* 0x000fe20000010000 */
[----:B------:R-:W-:Y:S01]  /*c290*/  SHF.L.U32 R0, R64, 0x6, RZ ;  /* 0x0000000640007819 */ /* 0x000fe200000006ff */
[C---:B------:R-:W-:Y:S01]  /*c2a0*/  IMAD.WIDE.U32 R6, R48.reuse, c[0x0][0x208], RZ ;  /* 0x0000820030067a25 */ /* 0x040fe200078e00ff */
[----:B------:R-:W-:Y:S02]  /*c2b0*/  SHF.L.U32 R184, R149, 0x5, RZ ;  /* 0x0000000595b87819 */ /* 0x000fe400000006ff */
[----:B------:R-:W-:Y:S01]  /*c2c0*/  SHF.L.U32 R3, R45, 0x3, RZ ;  /* 0x000000032d037819 */ /* 0x000fe200000006ff */
[----:B------:R-:W-:Y:S01]  /*c2d0*/  IMAD R148, R48, -0x80, R195 ;  /* 0xffffff8030947824 */ /* 0x000fe200078e02c3 */
[----:B------:R-:W-:Y:S01]  /*c2e0*/  LOP3.LUT R184, R184, 0x7ffffc00, RZ, 0xc0, !PT ;  /* 0x7ffffc00b8b87812 */ /* 0x000fe200078ec0ff */
[----:B------:R-:W-:Y:S01]  /*c2f0*/  IMAD.SHL.U32 R231, R47, 0x2, RZ ;  /* 0x000000022fe77824 */ /* 0x000fe200078e00ff */
[----:B------:R-:W-:-:S02]  /*c300*/  LOP3.LUT R0, R0, 0x1c0, RZ, 0xc0, !PT ;  /* 0x000001c000007812 */ /* 0x000fc400078ec0ff */
[----:B------:R-:W-:Y:S02]  /*c310*/  IADD3 R184, R4, R184, RZ ;  /* 0x000000b804b87210 */ /* 0x000fe40007ffe0ff */
[----:B------:R-:W-:Y:S02]  /*c320*/  LOP3.LUT R3, R0, 0x8, R3, 0xf8, !PT ;  /* 0x0000000800037812 */ /* 0x000fe400078ef803 */
[C---:B------:R-:W-:Y:S01]  /*c330*/  LEA R200, R184.reuse, 0x100, 0x1 ;  /* 0x00000100b8c87811 */ /* 0x040fe200078e08ff */
[----:B------:R-:W-:Y:S01]  /*c340*/  IMAD.SHL.U32 R184, R184, 0x2, RZ ;  /* 0x00000002b8b87824 */ /* 0x000fe200078e00ff */
[----:B------:R-:W-:Y:S02]  /*c350*/  SHF.R.U32.HI R0, RZ, 0x3, R0 ;  /* 0x00000003ff007819 */ /* 0x000fe40000011600 */
[-C--:B------:R-:W-:Y:S02]  /*c360*/  LEA R196, R5, R200.reuse, 0x1 ;  /* 0x000000c805c47211 */ /* 0x080fe400078e08ff */
[----:B------:R-:W-:-:S02]  /*c370*/  LEA R200, R2, R200, 0x1 ;  /* 0x000000c802c87211 */ /* 0x000fc400078e08ff */
[----:B------:R-:W-:Y:S01]  /*c380*/  LEA R204, R2, R196, 0x1 ;  /* 0x000000c402cc7211 */ /* 0x000fe200078e08ff */
[----:B------:R-:W-:Y:S01]  /*c390*/  LDSM.16.M88.4 R140, [R184+0x100] ;  /* 0x00010000b88c783b */ /* 0x000fe20000000200 */
[----:B------:R-:W-:Y:S02]  /*c3a0*/  LOP3.LUT R0, R3, R0, RZ, 0x3c, !PT ;  /* 0x0000000003007212 */ /* 0x000fe400078e3cff */
[----:B------:R-:W-:Y:S01]  /*c3b0*/  LOP3.LUT P0, RZ, R64, 0x2, RZ, 0xc0, !PT ;  /* 0x0000000240ff7812 */ /* 0x000fe2000780c0ff */
[----:B------:R-:W-:Y:S01]  /*c3c0*/  LDSM.16.M88.4 R144, [R196] ;  /* 0x00000000c490783b */ /* 0x000fe20000000200 */
[----:B------:R-:W-:Y:S02]  /*c3d0*/  LEA R0, R49, R0, 0x9 ;  /* 0x0000000031007211 */ /* 0x000fe400078e48ff */
[----:B------:R-:W-:Y:S01]  /*c3e0*/  MOV R151, 0x6 ;  /* 0x0000000600977802 */ /* 0x000fe20000000f00 */
[----:B------:R-:W-:Y:S01]  /*c3f0*/  LDSM.16.M88.4 R172, [R200] ;  /* 0x00000000c8ac783b */ /* 0x000fe20000000200 */
[----:B------:R-:W-:-:S03]  /*c400*/  SHF.L.U32 R208, R0, 0x1, RZ ;  /* 0x0000000100d07819 */ /* 0x000fc600000006ff */
[----:B------:R-:W-:Y:S01]  /*c410*/  LDSM.16.M88.4 R180, [R204] ;  /* 0x00000000ccb4783b */ /* 0x000fe20000000200 */
[C---:B------:R-:W-:Y:S02]  /*c420*/  IADD3 R0, R208.reuse, 0x8100, RZ ;  /* 0x00008100d0007810 */ /* 0x040fe40007ffe0ff */
[----:B------:R-:W-:Y:S01]  /*c430*/  IADD3 R215, R208, 0x8120, RZ ;  /* 0x00008120d0d77810 */ /* 0x000fe20007ffe0ff */
[----:B------:R-:W-:Y:S01]  /*c440*/  LDSM.16.M88.4 R184, [R184+0x4100] ;  /* 0x00410000b8b8783b */ /* 0x000fe20000000200 */
[----:B------:R-:W-:Y:S01]  /*c450*/  @P0 IADD3 R215, R0, -0x20, RZ ;  /* 0xffffffe000d70810 */ /* 0x000fe20007ffe0ff */
[----:B------:R-:W-:Y:S02]  /*c460*/  IMAD R0, R50, c[0x0][0x208], RZ ;  /* 0x0000820032007a24 */ /* 0x000fe400078e02ff */
[----:B------:R-:W-:Y:S01]  /*c470*/  LDSM.16.M88.4 R196, [R196+0x4000] ;  /* 0x00400000c4c4783b */ /* 0x000fe20000000200 */
[C---:B------:R-:W-:Y:S01]  /*c480*/  IADD3 R230, R215.reuse, 0x800, RZ ;  /* 0x00000800d7e67810 */ /* 0x040fe20007ffe0ff */
[----:B------:R-:W-:Y:S01]  /*c490*/  IMAD R3, R48, c[0x0][0x20c], R0 ;  /* 0x0000830030037a24 */ /* 0x000fe200078e0200 */
[----:B------:R-:W-:Y:S01]  /*c4a0*/  LEA R0, P0, R6, R52, 0x7 ;  /* 0x0000003406007211 */ /* 0x000fe200078038ff */
[----:B------:R-:W-:Y:S01]  /*c4b0*/  LDSM.16.M88.4 R200, [R200+0x4000] ;  /* 0x00400000c8c8783b */ /* 0x000fe20000000200 */
[----:B------:R-:W-:Y:S01]  /*c4c0*/  IADD3 R229, R215, 0x1000, RZ ;  /* 0x00001000d7e57810 */ /* 0x000fe20007ffe0ff */
[----:B------:R-:W-:Y:S01]  /*c4d0*/  IMAD.IADD R3, R7, 0x1, R3 ;  /* 0x0000000107037824 */ /* 0x000fe200078e0203 */
[C---:B------:R-:W-:Y:S01]  /*c4e0*/  IADD3 R228, R215.reuse, 0x1800, RZ ;  /* 0x00001800d7e47810 */ /* 0x040fe20007ffe0ff */
[----:B------:R-:W-:Y:S01]  /*c4f0*/  LDSM.16.M88.4 R204, [R204+0x4000] ;  /* 0x00400000cccc783b */ /* 0x000fe20000000200 */
[----:B------:R-:W-:-:S02]  /*c500*/  IADD3 R227, R215, 0x2000, RZ ;  /* 0x00002000d7e37810 */ /* 0x000fc40007ffe0ff */
[----:B------:R-:W-:Y:S01]  /*c510*/  LEA.HI.X R3, R6, R51, R3, 0x7, P0 ;  /* 0x0000003306037211 */ /* 0x000fe200000f3c03 */
[----:B------:R-:W-:Y:S01]  /*c520*/  BAR.SYNC.DEFER_BLOCKING 0x0 ;  /* 0x0000000000007b1d */ /* 0x000fe20000010000 */
[C---:B------:R-:W-:Y:S02]  /*c530*/  LEA R6, P0, R0.reuse, c[0x0][0x1f8], 0x1 ;  /* 0x00007e0000067a11 */ /* 0x040fe400078008ff */
[----:B------:R-:W-:Y:S02]  /*c540*/  IADD3 R226, R215, 0x2800, RZ ;  /* 0x00002800d7e27810 */ /* 0x000fe40007ffe0ff */
[----:B------:R-:W-:Y:S02]  /*c550*/  LEA.HI.X R7, R0, c[0x0][0x1fc], R3, 0x1, P0 ;  /* 0x00007f0000077a11 */ /* 0x000fe400000f0c03 */
[----:B------:R-:W-:Y:S02]  /*c560*/  IADD3 R0, -R45, R148, RZ ;  /* 0x000000942d007210 */ /* 0x000fe40007ffe1ff */
[----:B------:R-:W-:-:S02]  /*c570*/  IADD3 R225, R215, 0x3000, RZ ;  /* 0x00003000d7e17810 */ /* 0x000fc40007ffe0ff */
[C---:B------:R-:W-:Y:S02]  /*c580*/  ISETP.LT.OR P6, PT, R0.reuse, 0x1, P4 ;  /* 0x000000010000780c */ /* 0x040fe400027c1670 */
[----:B------:R-:W-:Y:S02]  /*c590*/  ISETP.LT.OR P5, PT, R0, 0x1, P3 ;  /* 0x000000010000780c */ /* 0x000fe40001fa1670 */
[C---:B------:R-:W-:Y:S02]  /*c5a0*/  IADD3 R224, R215.reuse, 0x3800, RZ ;  /* 0x00003800d7e07810 */ /* 0x040fe40007ffe0ff */
[C---:B------:R-:W-:Y:S02]  /*c5b0*/  IADD3 R223, R215.reuse, 0x4000, RZ ;  /* 0x00004000d7df7810 */ /* 0x040fe40007ffe0ff */
[C---:B------:R-:W-:Y:S02]  /*c5c0*/  IADD3 R222, R215.reuse, 0x4800, RZ ;  /* 0x00004800d7de7810 */ /* 0x040fe40007ffe0ff */
[----:B------:R-:W-:-:S02]  /*c5d0*/  IADD3 R221, R215, 0x5000, RZ ;  /* 0x00005000d7dd7810 */ /* 0x000fc40007ffe0ff */
[----:B------:R-:W-:Y:S01]  /*c5e0*/  IADD3 R220, R215, 0x5800, RZ ;  /* 0x00005800d7dc7810 */ /* 0x000fe20007ffe0ff */
[----:B------:R-:W-:-:S04]  /*c5f0*/  DEPBAR.LE SB0, 0x0 ;  /* 0x000080000000791a */ /* 0x000fc80000000000 */
[----:B------:R-:W-:Y:S01]  /*c600*/  BAR.SYNC.DEFER_BLOCKING 0x0 ;  /* 0x0000000000007b1d */ /* 0x000fe20000010000 */
[C---:B------:R-:W-:Y:S02]  /*c610*/  IADD3 R219, R215.reuse, 0x6000, RZ ;  /* 0x00006000d7db7810 */ /* 0x040fe40007ffe0ff */
[C---:B------:R-:W-:Y:S02]  /*c620*/  IADD3 R218, R215.reuse, 0x6800, RZ ;  /* 0x00006800d7da7810 */ /* 0x040fe40007ffe0ff */
[C---:B------:R-:W-:Y:S02]  /*c630*/  IADD3 R217, R215.reuse, 0x7000, RZ ;  /* 0x00007000d7d97810 */ /* 0x040fe40007ffe0ff */
[----:B------:R-:W-:Y:S01]  /*c640*/  IADD3 R216, R215, 0x7800, RZ ;  /* 0x00007800d7d87810 */ /* 0x000fe20007ffe0ff */
[----:B-1----:R-:W1:Y:S04]  /*c650*/  LDSM.16.M88.4 R8, [R208+0x8900] ;  /* 0x00890000d008783b */ /* 0x002e680000000200 */
[----:B------:R-:W3:Y:S04]  /*c660*/  LDSM.16.M88.4 R12, [R208+0x8100] ;  /* 0x00810000d00c783b */ /* 0x000ee80000000200 */
[----:B------:R-:W4:Y:S04]  /*c670*/  LDSM.16.M88.4 R36, [R208+0x9100] ;  /* 0x00910000d024783b */ /* 0x000f280000000200 */
[----:B--2---:R-:W2:Y:S04]  /*c680*/  LDSM.16.M88.4 R28, [R215+0x800] ;  /* 0x00080000d71c783b */ /* 0x004ea80000000200 */
[----:B------:R-:W-:Y:S04]  /*c690*/  LDSM.16.M88.4 R72, [R215+0x1000] ;  /* 0x00100000d748783b */ /* 0x000fe80000000200 */
[----:B------:R-:W2:Y:S04]  /*c6a0*/  LDSM.16.M88.4 R32, [R215] ;  /* 0x00000000d720783b */ /* 0x000ea80000000200 */
[----:B------:R-:W-:Y:S04]  /*c6b0*/  LDSM.16.M88.4 R40, [R208+0x9900] ;  /* 0x00990000d028783b */ /* 0x000fe80000000200 */
[----:B------:R-:W-:Y:S04]  /*c6c0*/  LDSM.16.M88.4 R56, [R215+0x1800] ;  /* 0x00180000d738783b */ /* 0x000fe80000000200 */
[----:B------:R-:W-:Y:S04]  /*c6d0*/  LDSM.16.M88.4 R52, [R215+0x2000] ;  /* 0x00200000d734783b */ /* 0x000fe80000000200 */
[----:B------:R-:W-:Y:S01]  /*c6e0*/  LDSM.16.M88.4 R48, [R215+0x2800] ;  /* 0x00280000d730783b */ /* 0x000fe20000000200 */
[C---:B-1----:R-:W-:Y:S03]  /*c6f0*/  HMMA.16816.F32.BF16 R16, R140.reuse, R8, RZ ;  /* 0x000000088c10723c */ /* 0x042fe600000418ff */
[----:B------:R-:W-:Y:S04]  /*c700*/  LDSM.16.M88.4 R44, [R215+0x3000] ;  /* 0x00300000d72c783b */ /* 0x000fe80000000200 */
[----:B------:R-:W-:Y:S01]  /*c710*/  LDSM.16.M88.4 R68, [R215+0x3800] ;  /* 0x00380000d744783b */ /* 0x000fe20000000200 */
[C---:B---3--:R-:W-:Y:S08]  /*c720*/  HMMA.16816.F32.BF16 R24, R140.reuse, R12, RZ ;  /* 0x0000000c8c18723c */ /* 0x048ff000000418ff */
[C---:B------:R-:W-:Y:S08]  /*c730*/  HMMA.16816.F32.BF16 R20, R140.reuse, R14, RZ ;  /* 0x0000000e8c14723c */ /* 0x040ff000000418ff */
[C---:B------:R-:W-:Y:S08]  /*c740*/  HMMA.16816.F32.BF16 R12, R140.reuse, R10, RZ ;  /* 0x0000000a8c0c723c */ /* 0x040ff000000418ff */
[----:B----4-:R-:W-:Y:S08]  /*c750*/  HMMA.16816.F32.BF16 R8, R140, R36, RZ ;  /* 0x000000248c08723c */ /* 0x010ff000000418ff */
[C---:B--2---:R-:W-:Y:S01]  /*c760*/  HMMA.16816.F32.BF16 R128, R144.reuse, R28, R16 ;  /* 0x0000001c9080723c */ /* 0x044fe20000041810 */
[----:B------:R-:W1:Y:S07]  /*c770*/  LDSM.16.M88.4 R16, [R208+0xa900] ;  /* 0x00a90000d010783b */ /* 0x000e6e0000000200 */
[C---:B------:R-:W-:Y:S01]  /*c780*/  HMMA.16816.F32.BF16 R124, R144.reuse, R32, R24 ;  /* 0x00000020907c723c */ /* 0x040fe20000041818 */
[----:B------:R-:W2:Y:S07]  /*c790*/  LDSM.16.M88.4 R24, [R208+0xa100] ;  /* 0x00a10000d018783b */ /* 0x000eae0000000200 */
[C---:B------:R-:W-:Y:S07]  /*c7a0*/  HMMA.16816.F32.BF16 R136, R144.reuse, R72, R8 ;  /* 0x000000489088723c */ /* 0x040fee0000041808 */
[----:B------:R-:W-:Y:S01]  /*c7b0*/  MOV R8, c[0x0][0x208] ;  /* 0x0000820000087a02 */ /* 0x000fe20000000f00 */
[----:B------:R-:W-:Y:S01]  /*c7c0*/  HMMA.16816.F32.BF16 R88, R144, R34, R20 ;  /* 0x000000229058723c */ /* 0x000fe20000041814 */
[----:B------:R-:W3:Y:S02]  /*c7d0*/  LDSM.16.M88.4 R20, [R208+0xb100] ;  /* 0x00b10000d014783b */ /* 0x000ee40000000200 */
[----:B------:R-:W-:-:S02]  /*c7e0*/  SHF.L.U64.HI R65, R8, R151, c[0x0][0x20c] ;  /* 0x0000830008417619 */ /* 0x000fc40000010297 */
[----:B------:R-:W4:Y:S03]  /*c7f0*/  LDSM.16.M88.4 R32, [R208+0xb900] ;  /* 0x00b90000d020783b */ /* 0x000f260000000200 */
[----:B------:R-:W-:Y:S01]  /*c800*/  HMMA.16816.F32.BF16 R132, R144, R30, R12 ;  /* 0x0000001e9084723c */ /* 0x000fe2000004180c */
[----:B------:R-:W-:Y:S01]  /*c810*/  @!PT LDS RZ, [RZ] ;  /* 0x00000000fffff984 */ /* 0x000fe20000000800 */
[----:B------:R-:W-:Y:S01]  /*c820*/  @!PT LDS RZ, [RZ] ;  /* 0x00000000fffff984 */ /* 0x000fe20000000800 */
[----:B------:R-:W-:Y:S01]  /*c830*/  @!PT LDS RZ, [RZ] ;  /* 0x00000000fffff984 */ /* 0x000fe20000000800 */
[----:B------:R2:W-:Y:S01]  /*c840*/  LDGSTS.E.BYPASS.LTC128B.128 [R231+0x100], [R6.64], !P6 ;  /* 0x0010000006e77fae */ /* 0x0005e2000f101d48 */
[----:B------:R-:W-:-:S03]  /*c850*/  ISETP.LT.OR P6, PT, R0, 0x21, P3 ;  /* 0x000000210000780c */ /* 0x000fc60001fc1670 */
[----:B------:R2:W-:Y:S01]  /*c860*/  LDGSTS.E.BYPASS.LTC128B.128 [R231+0x4100], [R6.64+0x80], !P5 ;  /* 0x0410008006e77fae */ /* 0x0005e2000e901d48 */
[----:B------:R-:W-:Y:S02]  /*c870*/  ISETP.LT.OR P5, PT, R0, 0x41, P4 ;  /* 0x000000410000780c */ /* 0x000fe400027a1670 */
[----:B------:R-:W-:Y:S01]  /*c880*/  SHF.L.U32 R14, R8, 0x6, RZ ;  /* 0x00000006080e7819 */ /* 0x000fe200000006ff */
[C---:B------:R-:W-:Y:S01]  /*c890*/  HMMA.16816.F32.BF16 R84, R140.reuse, R38, RZ ;  /* 0x000000268c54723c */ /* 0x040fe200000418ff */
[----:B------:R-:W-:Y:S02]  /*c8a0*/  STL [R1+0x4c], R65 ;  /* 0x00004c4101007387 */ /* 0x000fe40000100800 */
[C---:B------:R-:W-:Y:S02]  /*c8b0*/  IADD3 R12, P1, P0, R14.reuse, 0x80, R6 ;  /* 0x000000800e0c7810 */ /* 0x040fe4000783e006 */
[C---:B------:R-:W-:Y:S02]  /*c8c0*/  IADD3 R8, P2, R14.reuse, R6, RZ ;  /* 0x000000060e087210 */ /* 0x040fe40007f5e0ff */
[----:B------:R-:W-:Y:S01]  /*c8d0*/  IADD3.X R13, R65, RZ, R7, P1, P0 ;  /* 0x000000ff410d7210 */ /* 0x000fe20000fe0407 */
[----:B-1----:R-:W-:Y:S01]  /*c8e0*/  HMMA.16816.F32.BF16 R36, R140, R16, RZ ;  /* 0x000000108c24723c */ /* 0x002fe200000418ff */
[----:B------:R-:W-:-:S02]  /*c8f0*/  IADD3 R3, P0, R14, 0x80, RZ ;  /* 0x000000800e037810 */ /* 0x000fc40007f1e0ff */
[----:B------:R-:W-:Y:S02]  /*c900*/  IADD3.X R9, R65, R7, RZ, P2, !PT ;  /* 0x0000000741097210 */ /* 0x000fe400017fe4ff */
[----:B------:R-:W-:Y:S02]  /*c910*/  ISETP.LT.OR P2, PT, R0, 0x21, P4 ;  /* 0x000000210000780c */ /* 0x000fe40002741670 */
[----:B------:R-:W-:Y:S01]  /*c920*/  IADD3.X R15, RZ, R65, RZ, P0, !PT ;  /* 0x00000041ff0f7210 */ /* 0x000fe200007fe4ff */
[----:B------:R-:W-:Y:S01]  /*c930*/  HMMA.16816.F32.BF16 R80, R140, R40, RZ ;  /* 0x000000288c50723c */ /* 0x000fe200000418ff */
[----:B------:R-:W-:Y:S02]  /*c940*/  IADD3 R16, P0, R3, R8, RZ ;  /* 0x0000000803107210 */ /* 0x000fe40007f1e0ff */
[----:B------:R-:W-:Y:S02]  /*c950*/  IADD3 R10, P1, R8, R14, RZ ;  /* 0x0000000e080a7210 */ /* 0x000fe40007f3e0ff */
[----:B------:R-:W-:-:S02]  /*c960*/  IADD3.X R17, R15, R9, RZ, P0, !PT ;  /* 0x000000090f117210 */ /* 0x000fc400007fe4ff */
[-C--:B------:R-:W-:Y:S01]  /*c970*/  IADD3.X R11, R9, R65.reuse, RZ, P1, !PT ;  /* 0x00000041090b7210 */ /* 0x080fe20000ffe4ff */
[C---:B------:R-:W-:Y:S01]  /*c980*/  HMMA.16816.F32.BF16 R76, R140.reuse, R42, RZ ;  /* 0x0000002a8c4c723c */ /* 0x040fe200000418ff */
[----:B--2---:R-:W-:Y:S01]  /*c990*/  IADD3 R6, P0, R3, R10, RZ ;  /* 0x0000000a03067210 */ /* 0x004fe20007f1e0ff */
[----:B------:R1:W-:Y:S01]  /*c9a0*/  LDGSTS.E.BYPASS.LTC128B.128 [R231+0x1100], [R8.64], !P2 ;  /* 0x0110000008e77fae */ /* 0x0003e2000d101d48 */
[----:B------:R-:W-:Y:S02]  /*c9b0*/  IADD3 R14, P1, R10, R14, RZ ;  /* 0x0000000e0a0e7210 */ /* 0x000fe40007f3e0ff */
[C---:B------:R-:W-:Y:S01]  /*c9c0*/  ISETP.LT.OR P2, PT, R0.reuse, 0x41, P3 ;  /* 0x000000410000780c */ /* 0x040fe20001f41670 */
[----:B------:R-:W-:Y:S01]  /*c9d0*/  IMAD.X R7, R15, 0x1, R11, P0 ;  /* 0x000000010f077824 */ /* 0x000fe200000e060b */
[----:B------:R-:W-:Y:S01]  /*c9e0*/  IADD3.X R15, R11, R65, RZ, P1, !PT ;  /* 0x000000410b0f7210 */ /* 0x000fe20000ffe4ff */
[----:B------:R4:W-:Y:S01]  /*c9f0*/  LDGSTS.E.BYPASS.LTC128B.128 [R231+0x5100], [R12.64], !P6 ;  /* 0x051000000ce77fae */ /* 0x0009e2000f101d48 */
[C---:B------:R-:W-:Y:S01]  /*ca00*/  ISETP.LT.OR P1, PT, R0.reuse, 0x61, P4 ;  /* 0x000000610000780c */ /* 0x040fe20002721670 */
[----:B------:R-:W-:Y:S01]  /*ca10*/  HMMA.16816.F32.BF16 R60, R140, R24, RZ ;  /* 0x000000188c3c723c */ /* 0x000fe200000418ff */
[----:B------:R-:W-:Y:S01]  /*ca20*/  ISETP.LT.OR P0, PT, R0, 0x61, P3 ;  /* 0x000000610000780c */ /* 0x000fe20001f01670 */
[----:B------:R1:W-:Y:S01]  /*ca30*/  LDGSTS.E.BYPASS.LTC128B.128 [R231+0x2100], [R10.64], !P5 ;  /* 0x021000000ae77fae */ /* 0x0003e2000e901d48 */
[----:B------:R-:W-:-:S02]  /*ca40*/  MOV R3, 0x40 ;  /* 0x0000004000037802 */ /* 0x000fc40000000f00 */
[----:B------:R-:W-:-:S03]  /*ca50*/  LOP3.LUT P6, RZ, R64, 0x4, RZ, 0xc0, !PT ;  /* 0x0000000440ff7812 */ /* 0x000fc600078cc0ff */
[----:B------:R2:W-:Y:S01]  /*ca60*/  LDGSTS.E.BYPASS.LTC128B.128 [R231+0x6100], [R16.64], !P2 ;  /* 0x0610000010e77fae */ /* 0x0005e2000d101d48 */
[----:B------:R-:W-:Y:S01]  /*ca70*/  SEL R0, R3, 0xffffffc0, !P6 ;  /* 0xffffffc003007807 */ /* 0x000fe20007000000 */
[C---:B------:R-:W-:Y:S01]  /*ca80*/  HMMA.16816.F32.BF16 R40, R140.reuse, R26, RZ ;  /* 0x0000001a8c28723c */ /* 0x040fe200000418ff */
[----:B------:R-:W-:Y:S01]  /*ca90*/  ISETP.GE.AND P6, PT, R195, 0x81, PT ;  /* 0x00000081c300780c */ /* 0x000fe20003fc6270 */
[----:B------:R4:W-:Y:S01]  /*caa0*/  LDGSTS.E.BYPASS.LTC128B.128 [R231+0x3100], [R14.64], !P1 ;  /* 0x031000000ee77fae */ /* 0x0009e2000c901d48 */
[----:B------:R-:W-:Y:S02]  /*cab0*/  IADD3 R214, R208, R0, RZ ;  /* 0x00000000d0d67210 */ /* 0x000fe40007ffe0ff */
[----:B------:R-:W-:Y:S01]  /*cac0*/  IADD3 R211, R0, R215, RZ ;  /* 0x000000d700d37210 */ /* 0x000fe20007ffe0ff */
[----:B------:R2:W-:Y:S02]  /*cad0*/  LDGSTS.E.BYPASS.LTC128B.128 [R231+0x7100], [R6.64], !P0 ;  /* 0x0710000006e77fae */ /* 0x0005e4000c101d48 */
[C---:B------:R-:W-:Y:S02]  /*cae0*/  HMMA.16816.F32.BF16 R28, R140.reuse, R18, RZ ;  /* 0x000000128c1c723c */ /* 0x040fe400000418ff */
[----:B------:R-:W-:Y:S04]  /*caf0*/  LDSM.16.M88.4 R64, [R214+0x8900] ;  /* 0x00890000d640783b */ /* 0x000fe80000000200 */
[----:B------:R-:W0:Y:S02]  /*cb00*/  LDGDEPBAR ;  /* 0x00000000000079af */ /* 0x000e240000000000 */
[C---:B---3--:R-:W-:Y:S02]  /*cb10*/  HMMA.16816.F32.BF16 R24, R140.reuse, R20, RZ ;  /* 0x000000148c18723c */ /* 0x048fe400000418ff */
[----:B-1----:R-:W1:Y:S06]  /*cb20*/  LDSM.16.M88.4 R8, [R214+0x8100] ;  /* 0x00810000d608783b */ /* 0x002e6c0000000200 */
[C---:B------:R-:W-:Y:S08]  /*cb30*/  HMMA.16816.F32.BF16 R20, R140.reuse, R22, RZ ;  /* 0x000000168c14723c */ /* 0x040ff000000418ff */
[C---:B----4-:R-:W-:Y:S08]  /*cb40*/  HMMA.16816.F32.BF16 R12, R140.reuse, R34, RZ ;  /* 0x000000228c0c723c */ /* 0x050ff000000418ff */
[----:B--2---:R-:W-:Y:S01]  /*cb50*/  HMMA.16816.F32.BF16 R16, R140, R32, RZ ;  /* 0x000000208c10723c */ /* 0x004fe200000418ff */
[----:B------:R-:W-:Y:S07]  /*cb60*/  LDSM.16.M88.4 R32, [R214+0x9100] ;  /* 0x00910000d620783b */ /* 0x000fee0000000200 */
[C---:B------:R-:W-:Y:S01]  /*cb70*/  HMMA.16816.F32.BF16 R104, R144.reuse, R50, R28 ;  /* 0x000000329068723c */ /* 0x040fe2000004181c */
[----:B------:R-:W2:Y:S07]  /*cb80*/  LDSM.16.M88.4 R28, [R214+0x9900] ;  /* 0x00990000d61c783b */ /* 0x000eae0000000200 */
[C---:B------:R-:W-:Y:S08]  /*cb90*/  HMMA.16816.F32.BF16 R96, R144.reuse, R44, R24 ;  /* 0x0000002c9060723c */ /* 0x040ff00000041818 */
[C---:B------:R-:W-:Y:S01]  /*cba0*/  HMMA.16816.F32.BF16 R92, R144.reuse, R46, R20 ;  /* 0x0000002e905c723c */ /* 0x040fe20000041814 */
[----:B------:R-:W3:Y:S04]  /*cbb0*/  LDSM.16.M88.4 R20, [R214+0xa100] ;  /* 0x00a10000d614783b */ /* 0x000ee80000000200 */
[----:B------:R-:W-:Y:S03]  /*cbc0*/  LDSM.16.M88.4 R44, [R211] ;  /* 0x00000000d32c783b */ /* 0x000fe60000000200 */
[C---:B------:R-:W-:Y:S01]  /*cbd0*/  HMMA.16816.F32.BF16 R24, R144.reuse, R70, R12 ;  /* 0x000000469018723c */ /* 0x040fe2000004180c */
[----:B------:R-:W4:Y:S07]  /*cbe0*/  LDSM.16.M88.4 R12, [R214+0xb100] ;  /* 0x00b10000d60c783b */ /* 0x000f2e0000000200 */
[C---:B------:R-:W-:Y:S08]  /*cbf0*/  HMMA.16816.F32.BF16 R120, R144.reuse, R58, R76 ;  /* 0x0000003a9078723c */ /* 0x040ff0000004184c */
[C---:B------:R-:W-:Y:S08]  /*cc00*/  HMMA.16816.F32.BF16 R100, R144.reuse, R48, R36 ;  /* 0x000000309064723c */ /* 0x040ff00000041824 */
[----:B------:R-:W-:Y:S08]  /*cc10*/  HMMA.16816.F32.BF16 R116, R144, R56, R80 ;  /* 0x000000389074723c */ /* 0x000ff00000041850 */
[C---:B-1----:R-:W-:Y:S08]  /*cc20*/  HMMA.16816.F32.BF16 R36, R172.reuse, R8, R124 ;  /* 0x00000008ac24723c */ /* 0x042ff0000004187c */
[----:B------:R-:W-:Y:S01]  /*cc30*/  HMMA.16816.F32.BF16 R76, R172, R10, R88 ;  /* 0x0000000aac4c723c */ /* 0x000fe20000041858 */
[----:B------:R-:W1:Y:S07]  /*cc40*/  LDSM.16.M88.4 R8, [R214+0xb900] ;  /* 0x00b90000d608783b */ /* 0x000e6e0000000200 */
[C---:B------:R-:W-:Y:S01]  /*cc50*/  HMMA.16816.F32.BF16 R112, R144.reuse, R52, R60 ;  /* 0x000000349070723c */ /* 0x040fe2000004183c */
[----:B------:R-:W-:Y:S07]  /*cc60*/  LDSM.16.M88.4 R60, [R211+0x2000] ;  /* 0x00200000d33c783b */ /* 0x000fee0000000200 */
[C---:B------:R-:W-:Y:S01]  /*cc70*/  HMMA.16816.F32.BF16 R48, R144.reuse, R68, R16 ;  /* 0x000000449030723c */ /* 0x040fe20000041810 */
[----:B------:R-:W1:Y:S04]  /*cc80*/  LDSM.16.M88.4 R16, [R214+0xa900] ;  /* 0x00a90000d610783b */ /* 0x000e680000000200 */
[----:B------:R-:W-:Y:S03]  /*cc90*/  LDSM.16.M88.4 R68, [R211+0x1000] ;  /* 0x00100000d344783b */ /* 0x000fe60000000200 */
[C---:B------:R-:W-:Y:S08]  /*cca0*/  HMMA.16816.F32.BF16 R72, R144.reuse, R74, R84 ;  /* 0x0000004a9048723c */ /* 0x040ff00000041854 */
[----:B------:R-:W-:Y:S08]  /*ccb0*/  HMMA.16816.F32.BF16 R108, R144, R54, R40 ;  /* 0x00000036906c723c */ /* 0x000ff00000041828 */
[C---:B--2---:R-:W-:Y:S08]  /*ccc0*/  HMMA.16816.F32.BF16 R52, R172.reuse, R28, R116 ;  /* 0x0000001cac34723c */ /* 0x044ff00000041874 */
[C---:B------:R-:W-:Y:S08]  /*ccd0*/  HMMA.16816.F32.BF16 R40, R172.reuse, R30, R120 ;  /* 0x0000001eac28723c */ /* 0x040ff00000041878 */
[C---:B---3--:R-:W-:Y:S08]  /*cce0*/  HMMA.16816.F32.BF16 R28, R172.reuse, R20, R112 ;  /* 0x00000014ac1c723c */ /* 0x048ff00000041870 */
[C---:B----4-:R-:W-:Y:S08]  /*ccf0*/  HMMA.16816.F32.BF16 R96, R172.reuse, R12, R96 ;  /* 0x0000000cac60723c */ /* 0x050ff00000041860 */
[C---:B------:R-:W-:Y:S01]  /*cd00*/  HMMA.16816.F32.BF16 R92, R172.reuse, R14, R92 ;  /* 0x0000000eac5c723c */ /* 0x040fe2000004185c */
[----:B------:R-:W2:Y:S07]  /*cd10*/  LDSM.16.M88.4 R12, [R208+0xc100] ;  /* 0x00c10000d00c783b */ /* 0x000eae0000000200 */
[C---:B------:R-:W-:Y:S01]  /*cd20*/  HMMA.16816.F32.BF16 R56, R172.reuse, R34, R72 ;  /* 0x00000022ac38723c */ /* 0x040fe20000041848 */
[----:B------:R-:W3:Y:S07]  /*cd30*/  LDSM.16.M88.4 R72, [R211+0x800] ;  /* 0x00080000d348783b */ /* 0x000eee0000000200 */
[C---:B------:R-:W-:Y:S08]  /*cd40*/  HMMA.16816.F32.BF16 R80, R172.reuse, R64, R128 ;  /* 0x00000040ac50723c */ /* 0x040ff00000041880 */
[C---:B------:R-:W-:Y:S01]  /*cd50*/  HMMA.16816.F32.BF16 R88, R172.reuse, R66, R132 ;  /* 0x00000042ac58723c */ /* 0x040fe20000041884 */
[----:B------:R-:W4:Y:S07]  /*cd60*/  LDSM.16.M88.4 R64, [R211+0x1800] ;  /* 0x00180000d340783b */ /* 0x000f2e0000000200 */
[C---:B------:R-:W-:Y:S08]  /*cd70*/  HMMA.16816.F32.BF16 R84, R172.reuse, R32, R136 ;  /* 0x00000020ac54723c */ /* 0x040ff00000041888 */
[C---:B------:R-:W-:Y:S01]  /*cd80*/  HMMA.16816.F32.BF16 R32, R172.reuse, R22, R108 ;  /* 0x00000016ac20723c */ /* 0x040fe2000004186c */
[----:B------:R-:W2:Y:S07]  /*cd90*/  LDSM.16.M88.4 R20, [R211+0x2800] ;  /* 0x00280000d314783b */ /* 0x000eae0000000200 */
[C---:B-1----:R-:W-:Y:S01]  /*cda0*/  HMMA.16816.F32.BF16 R112, R172.reuse, R8, R48 ;  /* 0x00000008ac70723c */ /* 0x042fe20000041830 */
[----:B------:R-:W-:Y:S07]  /*cdb0*/  LDSM.16.M88.4 R48, [R215+0x4800] ;  /* 0x00480000d730783b */ /* 0x000fee0000000200 */
[----:B------:R-:W-:Y:S01]  /*cdc0*/  HMMA.16816.F32.BF16 R108, R172, R10, R24 ;  /* 0x0000000aac6c723c */ /* 0x000fe20000041818 */
[----:B------:R-:W-:Y:S07]  /*cdd0*/  LDSM.16.M88.4 R24, [R211+0x3000] ;  /* 0x00300000d318783b */ /* 0x000fee0000000200 */
[----:B------:R-:W-:Y:S01]  /*cde0*/  HMMA.16816.F32.BF16 R8, R180, R44, R36 ;  /* 0x0000002cb408723c */ /* 0x000fe20000041824 */
[----:B------:R-:W-:Y:S07]  /*cdf0*/  LDSM.16.M88.4 R36, [R208+0xc900] ;  /* 0x00c90000d024783b */ /* 0x000fee0000000200 */
[C---:B------:R-:W-:Y:S08]  /*ce00*/  HMMA.16816.F32.BF16 R100, R172.reuse, R16, R100 ;  /* 0x00000010ac64723c */ /* 0x040ff00000041864 */
[----:B------:R-:W-:Y:S08]  /*ce10*/  HMMA.16816.F32.BF16 R104, R172, R18, R104 ;  /* 0x00000012ac68723c */ /* 0x000ff00000041868 */
[C---:B------:R-:W-:Y:S08]  /*ce20*/  HMMA.16816.F32.BF16 R16, R180.reuse, R46, R76 ;  /* 0x0000002eb410723c */ /* 0x040ff0000004184c */
[----:B------:R-:W-:Y:S01]  /*ce30*/  HMMA.16816.F32.BF16 R76, R180, R60, R28 ;  /* 0x0000003cb44c723c */ /* 0x000fe2000004181c */
[----:B------:R-:W1:Y:S07]  /*ce40*/  LDSM.16.M88.4 R28, [R215+0x4000] ;  /* 0x00400000d71c783b */ /* 0x000e6e0000000200 */
[----:B--2---:R-:W-:Y:S08]  /*ce50*/  HMMA.16816.F32.BF16 R8, R184, R12, R8 ;  /* 0x0000000cb808723c */ /* 0x004ff00000041808 */
[C---:B---3--:R-:W-:Y:S08]  /*ce60*/  HMMA.16816.F32.BF16 R44, R180.reuse, R72, R80 ;  /* 0x00000048b42c723c */ /* 0x048ff00000041850 */
[----:B----4-:R-:W-:Y:S01]  /*ce70*/  HMMA.16816.F32.BF16 R80, R180, R66, R40 ;  /* 0x00000042b450723c */ /* 0x010fe20000041828 */
[----:B------:R-:W2:Y:S07]  /*ce80*/  LDSM.16.M88.4 R40, [R214+0xc100] ;  /* 0x00c10000d628783b */ /* 0x000eae0000000200 */
[----:B------:R-:W-:Y:S08]  /*ce90*/  HMMA.16816.F32.BF16 R16, R184, R14, R16 ;  /* 0x0000000eb810723c */ /* 0x000ff00000041810 */
[C---:B------:R-:W-:Y:S08]  /*cea0*/  HMMA.16816.F32.BF16 R100, R180.reuse, R20, R100 ;  /* 0x00000014b464723c */ /* 0x040ff00000041864 */
[----:B------:R-:W-:Y:S01]  /*ceb0*/  HMMA.16816.F32.BF16 R104, R180, R22, R104 ;  /* 0x00000016b468723c */ /* 0x000fe20000041868 */
[----:B------:R-:W3:Y:S07]  /*cec0*/  LDSM.16.M88.4 R20, [R211+0x3800] ;  /* 0x00380000d314783b */ /* 0x000eee0000000200 */
[----:B-1----:R-:W-:Y:S08]  /*ced0*/  HMMA.16816.F32.BF16 R8, R196, R28, R8 ;  /* 0x0000001cc408723c */ /* 0x002ff00000041808 */
[C---:B------:R-:W-:Y:S08]  /*cee0*/  HMMA.16816.F32.BF16 R84, R180.reuse, R68, R84 ;  /* 0x00000044b454723c */ /* 0x040ff00000041854 */
[C---:B------:R-:W-:Y:S01]  /*cef0*/  HMMA.16816.F32.BF16 R68, R180.reuse, R70, R56 ;  /* 0x00000046b444723c */ /* 0x040fe20000041838 */
[----:B------:R-:W1:Y:S07]  /*cf00*/  LDSM.16.M88.4 R56, [R211+0x4000] ;  /* 0x00400000d338783b */ /* 0x000e6e0000000200 */
[C---:B------:R-:W-:Y:S08]  /*cf10*/  HMMA.16816.F32.BF16 R88, R180.reuse, R74, R88 ;  /* 0x0000004ab458723c */ /* 0x040ff00000041858 */
[C---:B------:R-:W-:Y:S01]  /*cf20*/  HMMA.16816.F32.BF16 R116, R180.reuse, R62, R32 ;  /* 0x0000003eb474723c */ /* 0x040fe20000041820 */
[----:B------:R-:W4:Y:S04]  /*cf30*/  LDSM.16.M88.4 R32, [R208+0xd100] ;  /* 0x00d10000d020783b */ /* 0x000f280000000200 */
[----:B------:R-:W-:Y:S03]  /*cf40*/  LDSM.16.M88.4 R60, [R211+0x4800] ;  /* 0x00480000d33c783b */ /* 0x000fe60000000200 */
[C---:B------:R-:W-:Y:S08]  /*cf50*/  HMMA.16816.F32.BF16 R96, R180.reuse, R24, R96 ;  /* 0x00000018b460723c */ /* 0x040ff00000041860 */
[----:B------:R-:W-:Y:S08]  /*cf60*/  HMMA.16816.F32.BF16 R92, R180, R26, R92 ;  /* 0x0000001ab45c723c */ /* 0x000ff0000004185c */
[----:B------:R-:W-:Y:S08]  /*cf70*/  HMMA.16816.F32.BF16 R16, R196, R30, R16 ;  /* 0x0000001ec410723c */ /* 0x000ff00000041810 */
[----:B------:R-:W-:Y:S08]  /*cf80*/  HMMA.16816.F32.BF16 R24, R184, R36, R44 ;  /* 0x00000024b818723c */ /* 0x000ff0000004182c */
[----:B------:R-:W-:Y:S01]  /*cf90*/  HMMA.16816.F32.BF16 R72, R180, R64, R52 ;  /* 0x00000040b448723c */ /* 0x000fe20000041834 */
[----:B------:R-:W1:Y:S04]  /*cfa0*/  LDSM.16.M88.4 R52, [R214+0xc900] ;  /* 0x00c90000d634783b */ /* 0x000e680000000200 */
[----:B------:R-:W-:Y:S03]  /*cfb0*/  LDSM.16.M88.4 R64, [R208+0xd900] ;  /* 0x00d90000d040783b */ /* 0x000fe60000000200 */
[----:B--2---:R-:W-:Y:S08]  /*cfc0*/  HMMA.16816.F32.BF16 R12, R200, R40, R8 ;  /* 0x00000028c80c723c */ /* 0x004ff00000041808 */
[C---:B---3--:R-:W-:Y:S08]  /*cfd0*/  HMMA.16816.F32.BF16 R112, R180.reuse, R20, R112 ;  /* 0x00000014b470723c */ /* 0x048ff00000041870 */
[----:B------:R-:W-:Y:S08]  /*cfe0*/  HMMA.16816.F32.BF16 R120, R180, R22, R108 ;  /* 0x00000016b478723c */ /* 0x000ff0000004186c */
[----:B------:R-:W-:Y:S08]  /*cff0*/  HMMA.16816.F32.BF16 R20, R184, R38, R88 ;  /* 0x00000026b814723c */ /* 0x000ff00000041858 */
[----:B------:R-:W-:Y:S01]  /*d000*/  HMMA.16816.F32.BF16 R8, R200, R42, R16 ;  /* 0x0000002ac808723c */ /* 0x000fe20000041810 */
[----:B------:R-:W2:Y:S07]  /*d010*/  LDSM.16.M88.4 R40, [R215+0x5000] ;  /* 0x00500000d728783b */ /* 0x000eae0000000200 */
[----:B------:R-:W-:Y:S08]  /*d020*/  HMMA.16816.F32.BF16 R24, R196, R48, R24 ;  /* 0x00000030c418723c */ /* 0x000ff00000041818 */
[----:B-1----:R-:W-:Y:S08]  /*d030*/  HMMA.16816.F32.BF16 R28, R204, R56, R12 ;  /* 0x00000038cc1c723c */ /* 0x002ff0000004180c */
[----:B----4-:R-:W-:Y:S08]  /*d040*/  HMMA.16816.F32.BF16 R44, R184, R32, R84 ;  /* 0x00000020b82c723c */ /* 0x010ff00000041854 */
[----:B------:R-:W-:Y:S01]  /*d050*/  HMMA.16816.F32.BF16 R12, R196, R50, R20 ;  /* 0x00000032c40c723c */ /* 0x000fe20000041814 */
[----:B------:R-:W-:Y:S07]  /*d060*/  LDSM.16.M88.4 R48, [R215+0x5800] ;  /* 0x00580000d730783b */ /* 0x000fee0000000200 */
[----:B------:R-:W-:Y:S01]  /*d070*/  HMMA.16816.F32.BF16 R36, R184, R34, R68 ;  /* 0x00000022b824723c */ /* 0x000fe20000041844 */
[----:B------:R-:W1:Y:S01]  /*d080*/  LDSM.16.M88.4 R32, [R214+0xd100] ;  /* 0x00d10000d620783b */ /* 0x000e620000000200 */
[----:B------:R-:W-:-:S03]  /*d090*/  FMUL.FTZ R0, R28, c[0x0][0x320] ;  /* 0x0000c8001c007a20 */ /* 0x000fc60000410000 */
[----:B------:R-:W3:Y:S01]  /*d0a0*/  LDSM.16.M88.4 R68, [R208+0xe100] ;  /* 0x00e10000d044783b */ /* 0x000ee20000000200 */
[----:B------:R4:W1:Y:S02]  /*d0b0*/  MUFU.TANH R132, R0 ;  /* 0x0000000000847308 */ /* 0x0008640000002400 */
[----:B------:R-:W-:Y:S08]  /*d0c0*/  HMMA.16816.F32.BF16 R20, R200, R52, R24 ;  /* 0x00000034c814723c */ /* 0x000ff00000041818 */
[----:B------:R-:W-:Y:S01]  /*d0d0*/  HMMA.16816.F32.BF16 R8, R204, R58, R8 ;  /* 0x0000003acc08723c */ /* 0x000fe20000041808 */
[----:B------:R-:W-:Y:S01]  /*d0e0*/  LDSM.16.M88.4 R56, [R211+0x5000] ;  /* 0x00500000d338783b */ /* 0x000fe20000000200 */
[----:B----4-:R-:W-:-:S06]  /*d0f0*/  FMUL.FTZ R0, R29, c[0x0][0x320] ;  /* 0x0000c8001d007a20 */ /* 0x010fcc0000410000 */
[----:B--2---:R-:W-:Y:S01]  /*d100*/  HMMA.16816.F32.BF16 R16, R196, R40, R44 ;  /* 0x00000028c410723c */ /* 0x004fe2000004182c */
[----:B------:R-:W-:Y:S01]  /*d110*/  LDSM.16.M88.4 R44, [R211+0x5800] ;  /* 0x00580000d32c783b */ /* 0x000fe20000000200 */
[----:B------:R2:W4:Y:S06]  /*d120*/  MUFU.TANH R131, R0 ;  /* 0x0000000000837308 */ /* 0x00052c0000002400 */
[----:B------:R-:W-:Y:S01]  /*d130*/  HMMA.16816.F32.BF16 R12, R200, R54, R12 ;  /* 0x00000036c80c723c */ /* 0x000fe2000004180c */
[----:B------:R-:W3:Y:S07]  /*d140*/  LDSM.16.M88.4 R52, [R208+0xe900] ;  /* 0x00e90000d034783b */ /* 0x000eee0000000200 */
[----:B------:R-:W-:Y:S01]  /*d150*/  HMMA.16816.F32.BF16 R24, R196, R42, R36 ;  /* 0x0000002ac418723c */ /* 0x000fe20000041824 */
[----:B------:R-:W3:Y:S01]  /*d160*/  LDSM.16.M88.4 R40, [R214+0xd900] ;  /* 0x00d90000d628783b */ /* 0x000ee20000000200 */
[----:B--2---:R-:W-:-:S03]  /*d170*/  FMUL.FTZ R0, R30, c[0x0][0x320] ;  /* 0x0000c8001e007a20 */ /* 0x004fc60000410000 */
[----:B------:R-:W-:Y:S01]  /*d180*/  LDSM.16.M88.4 R36, [R214+0xe100] ;  /* 0x00e10000d624783b */ /* 0x000fe20000000200 */
[----:B------:R2:W1:Y:S02]  /*d190*/  MUFU.TANH R130, R0 ;  /* 0x0000000000827308 */ /* 0x0004640000002400 */
[C---:B------:R-:W-:Y:S08]  /*d1a0*/  HMMA.16816.F32.BF16 R72, R184.reuse, R64, R72 ;  /* 0x00000040b848723c */ /* 0x040ff00000041848 */
[----:B------:R-:W-:Y:S01]  /*d1b0*/  HMMA.16816.F32.BF16 R80, R184, R66, R80 ;  /* 0x00000042b850723c */ /* 0x000fe20000041850 */
[----:B--2---:R-:W-:-:S07]  /*d1c0*/  FMUL.FTZ R0, R31, c[0x0][0x320] ;  /* 0x0000c8001f007a20 */ /* 0x004fce0000410000 */
[----:B------:R-:W-:Y:S01]  /*d1d0*/  HMMA.16816.F32.BF16 R28, R204, R60, R20 ;  /* 0x0000003ccc1c723c */ /* 0x000fe20000041814 */
[----:B------:R2:W2:Y:S07]  /*d1e0*/  MUFU.TANH R129, R0 ;  /* 0x0000000000817308 */ /* 0x0004ae0000002400 */
[----:B-1----:R-:W-:Y:S08]  /*d1f0*/  HMMA.16816.F32.BF16 R20, R200, R32, R16 ;  /* 0x00000020c814723c */ /* 0x002ff00000041810 */
[----:B------:R-:W-:Y:S01]  /*d200*/  HMMA.16816.F32.BF16 R16, R196, R48, R72 ;  /* 0x00000030c410723c */ /* 0x000fe20000041848 */
[----:B--2---:R-:W-:-:S04]  /*d210*/  FMUL.FTZ R0, R8, c[0x0][0x320] ;  /* 0x0000c80008007a20 */ /* 0x004fc80000410000 */
[----:B------:R1:W2:Y:S03]  /*d220*/  MUFU.TANH R128, R0 ;  /* 0x0000000000807308 */ /* 0x0002a60000002400 */
[C---:B---3--:R-:W-:Y:S08]  /*d230*/  HMMA.16816.F32.BF16 R64, R184.reuse, R68, R76 ;  /* 0x00000044b840723c */ /* 0x048ff0000004184c */
[----:B------:R-:W-:Y:S01]  /*d240*/  HMMA.16816.F32.BF16 R76, R184, R70, R116 ;  /* 0x00000046b84c723c */ /* 0x000fe20000041874 */
[----:B-1----:R-:W-:-:S07]  /*d250*/  FMUL.FTZ R0, R9, c[0x0][0x320] ;  /* 0x0000c80009007a20 */ /* 0x002fce0000410000 */
[C---:B------:R-:W-:Y:S01]  /*d260*/  HMMA.16816.F32.BF16 R68, R184.reuse, R52, R100 ;  /* 0x00000034b844723c */ /* 0x040fe20000041864 */
[----:B------:R1:W3:Y:S07]  /*d270*/  MUFU.TANH R127, R0 ;  /* 0x00000000007f7308 */ /* 0x0002ee0000002400 */
[----:B------:R-:W-:Y:S01]  /*d280*/  HMMA.16816.F32.BF16 R72, R184, R54, R104 ;  /* 0x00000036b848723c */ /* 0x000fe20000041868 */
[----:B------:R-:W-:Y:S01]  /*d290*/  LDSM.16.M88.4 R52, [R215+0x6800] ;  /* 0x00680000d734783b */ /* 0x000fe20000000200 */
[----:B-1----:R-:W-:-:S04]  /*d2a0*/  FMUL.FTZ R0, R10, c[0x0][0x320] ;  /* 0x0000c8000a007a20 */ /* 0x002fc80000410000 */
[----:B------:R1:W1:Y:S02]  /*d2b0*/  MUFU.TANH R126, R0 ;  /* 0x00000000007e7308 */ /* 0x0002640000002400 */
[----:B-1----:R-:W-:Y:S02]  /*d2c0*/  FMUL.FTZ R0, R11, c[0x0][0x320] ;  /* 0x0000c8000b007a20 */ /* 0x002fe40000410000 */
[----:B------:R-:W-:Y:S01]  /*d2d0*/  HMMA.16816.F32.BF16 R8, R204, R62, R12 ;  /* 0x0000003ecc08723c */ /* 0x000fe2000004180c */
[----:B------:R-:W-:Y:S03]  /*d2e0*/  LDSM.16.M88.4 R60, [R208+0xf100] ;  /* 0x00f10000d03c783b */ /* 0x000fe60000000200 */
[----:B------:R1:W1:Y:S04]  /*d2f0*/  MUFU.TANH R125, R0 ;  /* 0x00000000007d7308 */ /* 0x0002680000002400 */
[----:B------:R-:W-:Y:S01]  /*d300*/  HMMA.16816.F32.BF16 R12, R200, R34, R24 ;  /* 0x00000022c80c723c */ /* 0x000fe20000041818 */
[----:B------:R-:W2:Y:S07]  /*d310*/  LDSM.16.M88.4 R32, [R215+0x6000] ;  /* 0x00600000d720783b */ /* 0x000eae0000000200 */
[----:B------:R-:W-:Y:S01]  /*d320*/  HMMA.16816.F32.BF16 R24, R196, R50, R80 ;  /* 0x00000032c418723c */ /* 0x000fe20000041850 */
[----:B------:R-:W2:Y:S01]  /*d330*/  LDSM.16.M88.4 R48, [R211+0x6000] ;  /* 0x00600000d330783b */ /* 0x000ea20000000200 */
[----:B-1----:R-:W-:-:S04]  /*d340*/  FMUL.FTZ R0, R28, c[0x0][0x320] ;  /* 0x0000c8001c007a20 */ /* 0x002fc80000410000 */
[----:B------:R1:W1:Y:S02]  /*d350*/  MUFU.TANH R124, R0 ;  /* 0x00000000007c7308 */ /* 0x0002640000002400 */
[----:B-1----:R-:W-:-:S06]  /*d360*/  FMUL.FTZ R0, R29, c[0x0][0x320] ;  /* 0x0000c8001d007a20 */ /* 0x002fcc0000410000 */
[----:B------:R1:W1:Y:S02]  /*d370*/  MUFU.TANH R111, R0 ;  /* 0x00000000006f7308 */ /* 0x0002640000002400 */
[----:B-1----:R-:W-:-:S06]  /*d380*/  FMUL.FTZ R0, R30, c[0x0][0x320] ;  /* 0x0000c8001e007a20 */ /* 0x002fcc0000410000 */
[----:B------:R1:W1:Y:S02]  /*d390*/  MUFU.TANH R110, R0 ;  /* 0x00000000006e7308 */ /* 0x0002640000002400 */
[----:B-1----:R-:W-:Y:S02]  /*d3a0*/  FMUL.FTZ R0, R31, c[0x0][0x320] ;  /* 0x0000c8001f007a20 */ /* 0x002fe40000410000 */
[----:B------:R-:W-:Y:S04]  /*d3b0*/  HMMA.16816.F32.BF16 R28, R204, R56, R20 ;  /* 0x00000038cc1c723c */ /* 0x000fe80000041814 */
[----:B------:R1:W1:Y:S04]  /*d3c0*/  MUFU.TANH R109, R0 ;  /* 0x00000000006d7308 */ /* 0x0002680000002400 */
[----:B------:R-:W-:Y:S08]  /*d3d0*/  HMMA.16816.F32.BF16 R20, R200, R40, R16 ;  /* 0x00000028c814723c */ /* 0x000ff00000041810 */
[----:B--2---:R-:W-:Y:S01]  /*d3e0*/  HMMA.16816.F32.BF16 R16, R196, R32, R64 ;  /* 0x00000020c410723c */ /* 0x004fe20000041840 */
[----:B-1----:R-:W-:-:S04]  /*d3f0*/  FMUL.FTZ R0, R8, c[0x0][0x320] ;  /* 0x0000c80008007a20 */ /* 0x002fc80000410000 */
[----:B------:R1:W2:Y:S03]  /*d400*/  MUFU.TANH R108, R0 ;  /* 0x00000000006c7308 */ /* 0x0002a60000002400 */
[----:B------:R-:W-:Y:S01]  /*d410*/  HMMA.16816.F32.BF16 R64, R184, R60, R96 ;  /* 0x0000003cb840723c */ /* 0x000fe20000041860 */
[----:B-1----:R-:W-:-:S04]  /*d420*/  FMUL.FTZ R0, R9, c[0x0][0x320] ;  /* 0x0000c80009007a20 */ /* 0x002fc80000410000 */
[----:B------:R1:W1:Y:S02]  /*d430*/  MUFU.TANH R100, R0 ;  /* 0x0000000000647308 */ /* 0x0002640000002400 */
[----:B-1----:R-:W-:-:S06]  /*d440*/  FMUL.FTZ R0, R10, c[0x0][0x320] ;  /* 0x0000c8000a007a20 */ /* 0x002fcc0000410000 */
[----:B------:R1:W1:Y:S02]  /*d450*/  MUFU.TANH R91, R0 ;  /* 0x00000000005b7308 */ /* 0x0002640000002400 */
[----:B-1----:R-:W-:Y:S02]  /*d460*/  FMUL.FTZ R0, R11, c[0x0][0x320] ;  /* 0x0000c8000b007a20 */ /* 0x002fe40000410000 */
[----:B------:R-:W-:Y:S04]  /*d470*/  HMMA.16816.F32.BF16 R8, R204, R58, R12 ;  /* 0x0000003acc08723c */ /* 0x000fe8000004180c */
[----:B------:R1:W1:Y:S04]  /*d480*/  MUFU.TANH R90, R0 ;  /* 0x00000000005a7308 */ /* 0x0002680000002400 */
[----:B------:R-:W-:Y:S01]  /*d490*/  HMMA.16816.F32.BF16 R12, R200, R42, R24 ;  /* 0x0000002ac80c723c */ /* 0x000fe20000041818 */
[----:B------:R-:W-:Y:S07]  /*d4a0*/  LDSM.16.M88.4 R40, [R211+0x6800] ;  /* 0x00680000d328783b */ /* 0x000fee0000000200 */
[----:B------:R-:W-:Y:S01]  /*d4b0*/  HMMA.16816.F32.BF16 R24, R196, R34, R76 ;  /* 0x00000022c418723c */ /* 0x000fe2000004184c */
[----:B------:R-:W2:Y:S01]  /*d4c0*/  LDSM.16.M88.4 R32, [R214+0xe900] ;  /* 0x00e90000d620783b */ /* 0x000ea20000000200 */
        /* <DEDUP_REMOVED lines=25> */
[----:B------:R-:W-:Y:S01]  /*d660*/  LDSM.16.M88.4 R52, [R208+0xf900] ;  /* 0x00f90000d034783b */ /* 0x000fe20000000200 */
        /* <DEDUP_REMOVED lines=9> */
[----:B--2---:R-:W-:Y:S08]  /*d700*/  HMMA.16816.F32.BF16 R20, R200, R32, R16 ;  /* 0x00000020c814723c */ /* 0x004ff00000041810 */
[----:B------:R-:W-:Y:S01]  /*d710*/  HMMA.16816.F32.BF16 R16, R196, R36, R64 ;  /* 0x00000024c410723c */ /* 0x000fe20000041840 */
[----:B-1----:R-:W-:-:S04]  /*d720*/  FMUL.FTZ R0, R8, c[0x0][0x320] ;  /* 0x0000c80008007a20 */ /* 0x002fc80000410000 */
[----:B------:R1:W2:Y:S02]  /*d730*/  MUFU.TANH R77, R0 ;  /* 0x00000000004d7308 */ /* 0x0002a40000002400 */
        /* <DEDUP_REMOVED lines=8> */
[----:B------:R-:W-:Y:S08]  /*d7c0*/  HMMA.16816.F32.BF16 R12, R200, R34, R24 ;  /* 0x00000022c80c723c */ /* 0x000ff00000041818 */
[----:B------:R-:W-:Y:S01]  /*d7d0*/  HMMA.16816.F32.BF16 R32, R196, R38, R56 ;  /* 0x00000026c420723c */ /* 0x000fe20000041838 */
[----:B------:R-:W-:Y:S01]  /*d7e0*/  LDSM.16.M88.4 R36, [R214+0xf900] ;  /* 0x00f90000d624783b */ /* 0x000fe20000000200 */
[----:B--2---:R-:W-:-:S03]  /*d7f0*/  FMUL.FTZ R0, R28, c[0x0][0x320] ;  /* 0x0000c8001c007a20 */ /* 0x004fc60000410000 */
[----:B------:R-:W2:Y:S01]  /*d800*/  LDSM.16.M88.4 R56, [R211+0x7000] ;  /* 0x00700000d338783b */ /* 0x000ea20000000200 */
[----:B------:R3:W1:Y:S10]  /*d810*/  MUFU.TANH R72, R0 ;  /* 0x0000000000487308 */ /* 0x0006740000002400 */
[----:B------:R-:W-:Y:S01]  /*d820*/  HMMA.16816.F32.BF16 R12, R204, R42, R12 ;  /* 0x0000002acc0c723c */ /* 0x000fe2000004180c */
[----:B---3--:R-:W-:-:S07]  /*d830*/  FMUL.FTZ R0, R29, c[0x0][0x320] ;  /* 0x0000c8001d007a20 */ /* 0x008fce0000410000 */
[----:B-1----:R-:W-:Y:S01]  /*d840*/  HMMA.16816.F32.BF16 R24, R200, R48, R16 ;  /* 0x00000030c818723c */ /* 0x002fe20000041810 */
[----:B------:R1:W3:Y:S11]  /*d850*/  MUFU.TANH R65, R0 ;  /* 0x0000000000417308 */ /* 0x0002f60000002400 */
[----:B------:R-:W-:Y:S04]  /*d860*/  @!UPT UIADD3 URZ, URZ, URZ, URZ ;  /* 0x0000003f3f3ff290 */ /* 0x000fe8000fffe03f */
[----:B------:R-:W-:Y:S02]  /*d870*/  FMUL.FTZ R12, R12, c[0x0][0x320] ;  /* 0x0000c8000c0c7a20 */ /* 0x000fe40000410000 */
[----:B-1----:R-:W-:Y:S02]  /*d880*/  FMUL.FTZ R0, R30, c[0x0][0x320] ;  /* 0x0000c8001e007a20 */ /* 0x002fe40000410000 */
[----:B------:R-:W-:Y:S02]  /*d890*/  FMUL.FTZ R13, R13, c[0x0][0x320] ;  /* 0x0000c8000d0d7a20 */ /* 0x000fe40000410000 */
[----:B------:R1:W1:Y:S01]  /*d8a0*/  MUFU.TANH R64, R0 ;  /* 0x0000000000407308 */ /* 0x0002620000002400 */
[----:B------:R-:W-:Y:S02]  /*d8b0*/  FMUL.FTZ R14, R14, c[0x0][0x320] ;  /* 0x0000c8000e0e7a20 */ /* 0x000fe40000410000 */
[----:B------:R-:W-:Y:S01]  /*d8c0*/  FMUL.FTZ R15, R15, c[0x0][0x320] ;  /* 0x0000c8000f0f7a20 */ /* 0x000fe20000410000 */
[----:B--2---:R-:W-:Y:S04]  /*d8d0*/  HMMA.16816.F32.BF16 R24, R204, R56, R24 ;  /* 0x00000038cc18723c */ /* 0x004fe80000041818 */
[----:B------:R-:W2:Y:S01]  /*d8e0*/  MUFU.TANH R43, R13 ;  /* 0x0000000d002b7308 */ /* 0x000ea20000002400 */
[----:B-1----:R-:W-:-:S07]  /*d8f0*/  FMUL.FTZ R0, R31, c[0x0][0x320] ;  /* 0x0000c8001f007a20 */ /* 0x002fce0000410000 */
[----:B------:R-:W1:Y:S01]  /*d900*/  MUFU.TANH R42, R14 ;  /* 0x0000000e002a7308 */ /* 0x000e620000002400 */
[----:B------:R-:W-:Y:S07]  /*d910*/  HMMA.16816.F32.BF16 R28, R204, R40, R20 ;  /* 0x00000028cc1c723c */ /* 0x000fee0000041814 */
[----:B------:R1:W1:Y:S01]  /*d920*/  MUFU.TANH R62, R0 ;  /* 0x00000000003e7308 */ /* 0x0002620000002400 */
[----:B------:R-:W-:Y:S03]  /*d930*/  HMMA.16816.F32.BF16 R20, R184, R52, R112 ;  /* 0x00000034b814723c */ /* 0x000fe60000041870 */
[----:B------:R-:W-:-:S02]  /*d940*/  FMUL.FTZ R24, R24, c[0x0][0x320] ;  /* 0x0000c80018187a20 */ /* 0x000fc40000410000 */
[----:B------:R-:W-:Y:S02]  /*d950*/  FMUL.FTZ R27, R27, c[0x0][0x320] ;  /* 0x0000c8001b1b7a20 */ /* 0x000fe40000410000 */
[----:B------:R-:W-:Y:S01]  /*d960*/  FMUL.FTZ R25, R25, c[0x0][0x320] ;  /* 0x0000c80019197a20 */ /* 0x000fe20000410000 */
[----:B------:R-:W2:Y:S01]  /*d970*/  MUFU.TANH R41, R15 ;  /* 0x0000000f00297308 */ /* 0x000ea20000002400 */
[----:B------:R-:W-:Y:S02]  /*d980*/  FMUL.FTZ R26, R26, c[0x0][0x320] ;  /* 0x0000c8001a1a7a20 */ /* 0x000fe40000410000 */
[----:B-1----:R-:W-:-:S05]  /*d990*/  FMUL.FTZ R0, R8, c[0x0][0x320] ;  /* 0x0000c80008007a20 */ /* 0x002fca0000410000 */
[----:B------:R-:W1:Y:S01]  /*d9a0*/  MUFU.TANH R40, R24 ;  /* 0x0000001800287308 */ /* 0x000e620000002400 */
[----:B------:R-:W-:Y:S02]  /*d9b0*/  FMUL.FTZ R29, R29, c[0x0][0x320] ;  /* 0x0000c8001d1d7a20 */ /* 0x000fe40000410000 */
[----:B------:R-:W-:Y:S02]  /*d9c0*/  FMUL.FTZ R30, R30, c[0x0][0x320] ;  /* 0x0000c8001e1e7a20 */ /* 0x000fe40000410000 */
[----:B------:R-:W-:-:S03]  /*d9d0*/  FMUL.FTZ R31, R31, c[0x0][0x320] ;  /* 0x0000c8001f1f7a20 */ /* 0x000fc60000410000 */
[----:B------:R1:W1:Y:S01]  /*d9e0*/  MUFU.TANH R63, R0 ;  /* 0x00000000003f7308 */ /* 0x0002620000002400 */
[----:B------:R-:W-:Y:S07]  /*d9f0*/  HMMA.16816.F32.BF16 R16, R196, R44, R20 ;  /* 0x0000002cc410723c */ /* 0x000fee0000041814 */
[----:B------:R-:W2:Y:S01]  /*da00*/  MUFU.TANH R49, R29 ;  /* 0x0000001d00317308 */ /* 0x000ea20000002400 */
[----:B------:R-:W-:Y:S01]  /*da10*/  HMMA.16816.F32.BF16 R20, R200, R50, R32 ;  /* 0x00000032c814723c */ /* 0x000fe20000041820 */
[----:B-1----:R-:W-:-:S06]  /*da20*/  FMUL.FTZ R0, R9, c[0x0][0x320] ;  /* 0x0000c80009007a20 */ /* 0x002fcc0000410000 */
[----:B------:R-:W1:Y:S08]  /*da30*/  MUFU.TANH R48, R30 ;  /* 0x0000001e00307308 */ /* 0x000e700000002400 */
[----:B------:R1:W1:Y:S01]  /*da40*/  MUFU.TANH R61, R0 ;  /* 0x00000000003d7308 */ /* 0x0002620000002400 */
[----:B------:R-:W-:Y:S07]  /*da50*/  HMMA.16816.F32.BF16 R16, R200, R36, R16 ;  /* 0x00000024c810723c */ /* 0x000fee0000041810 */
[----:B------:R-:W2:Y:S01]  /*da60*/  MUFU.TANH R45, R31 ;  /* 0x0000001f002d7308 */ /* 0x000ea20000002400 */
[----:B------:R-:W-:Y:S01]  /*da70*/  HMMA.16816.F32.BF16 R20, R204, R58, R20 ;  /* 0x0000003acc14723c */ /* 0x000fe20000041814 */
[----:B-1----:R-:W-:-:S06]  /*da80*/  FMUL.FTZ R0, R10, c[0x0][0x320] ;  /* 0x0000c8000a007a20 */ /* 0x002fcc0000410000 */
[----:B------:R-:W1:Y:S08]  /*da90*/  MUFU.TANH R44, R12 ;  /* 0x0000000c002c7308 */ /* 0x000e700000002400 */
[----:B------:R1:W1:Y:S09]  /*daa0*/  MUFU.TANH R60, R0 ;  /* 0x00000000003c7308 */ /* 0x0002720000002400 */
[----:B------:R-:W-:Y:S01]  /*dab0*/  FMUL.FTZ R20, R20, c[0x0][0x320] ;  /* 0x0000c80014147a20 */ /* 0x000fe20000410000 */
[----:B------:R-:W2:Y:S01]  /*dac0*/  MUFU.TANH R35, R27 ;  /* 0x0000001b00237308 */ /* 0x000ea20000002400 */
[----:B------:R-:W-:-:S02]  /*dad0*/  FMUL.FTZ R21, R21, c[0x0][0x320] ;  /* 0x0000c80015157a20 */ /* 0x000fc40000410000 */
[----:B------:R-:W-:Y:S02]  /*dae0*/  FMUL.FTZ R22, R22, c[0x0][0x320] ;  /* 0x0000c80016167a20 */ /* 0x000fe40000410000 */
[----:B------:R-:W-:Y:S02]  /*daf0*/  FMUL.FTZ R23, R23, c[0x0][0x320] ;  /* 0x0000c80017177a20 */ /* 0x000fe40000410000 */
[----:B-1----:R-:W-:Y:S01]  /*db00*/  FMUL.FTZ R0, R11, c[0x0][0x320] ;  /* 0x0000c8000b007a20 */ /* 0x002fe20000410000 */
[----:B------:R-:W1:Y:S01]  /*db10*/  MUFU.TANH R37, R25 ;  /* 0x0000001900257308 */ /* 0x000e620000002400 */
[----:B------:R-:W-:Y:S07]  /*db20*/  HMMA.16816.F32.BF16 R8, R184, R54, R120 ;  /* 0x00000036b808723c */ /* 0x000fee0000041878 */
[----:B------:R1:W1:Y:S08]  /*db30*/  MUFU.TANH R53, R0 ;  /* 0x0000000000357308 */ /* 0x0002700000002400 */
[----:B------:R2:W2:Y:S01]  /*db40*/  MUFU.TANH R36, R26 ;  /* 0x0000001a00247308 */ /* 0x0004a20000002400 */
[----:B-1----:R-:W-:-:S08]  /*db50*/  FMUL.FTZ R0, R28, c[0x0][0x320] ;  /* 0x0000c8001c007a20 */ /* 0x002fd00000410000 */
[----:B------:R-:W-:Y:S01]  /*db60*/  HMMA.16816.F32.BF16 R8, R196, R46, R8 ;  /* 0x0000002ec408723c */ /* 0x000fe20000041808 */
[----:B------:R-:W1:Y:S01]  /*db70*/  LDSM.16.M88.4 R28, [R211+0x7800] ;  /* 0x00780000d31c783b */ /* 0x000e620000000200 */
[----:B------:R1:W1:Y:S01]  /*db80*/  MUFU.TANH R34, R20 ;  /* 0x0000001400227308 */ /* 0x0002620000002400 */
[----:B------:R-:W-:-:S07]  /*db90*/  DEPBAR.LE SB0, 0x0 ;  /* 0x000080000000791a */ /* 0x000fce0000000000 */
[----:B------:R1:W1:Y:S08]  /*dba0*/  MUFU.TANH R27, R21 ;  /* 0x00000015001b7308 */ /* 0x0002700000002400 */
[----:B------:R1:W1:Y:S06]  /*dbb0*/  MUFU.TANH R24, R22 ;  /* 0x0000001600187308 */ /* 0x00026c0000002400 */
[----:B------:R-:W-:Y:S02]  /*dbc0*/  HMMA.16816.F32.BF16 R8, R200, R38, R8 ;  /* 0x00000026c808723c */ /* 0x000fe40000041808 */
[----:B------:R2:W2:Y:S08]  /*dbd0*/  MUFU.TANH R52, R0 ;  /* 0x0000000000347308 */ /* 0x0004b00000002400 */
[----:B------:R-:W2:Y:S01]  /*dbe0*/  MUFU.TANH R23, R23 ;  /* 0x0000001700177308 */ /* 0x000ea20000002400 */
[----:B-1----:R-:W-:Y:S07]  /*dbf0*/  HMMA.16816.F32.BF16 R12, R204, R28, R16 ;  /* 0x0000001ccc0c723c */ /* 0x002fee0000041810 */
[----:B------:R-:W-:-:S06]  /*dc00*/  P2R R16, PR, RZ, 0x40 ;  /* 0x00000040ff107803 */ /* 0x000fcc0000000000 */
[----:B------:R-:W-:Y:S11]  /*dc10*/  HMMA.16816.F32.BF16 R8, R204, R30, R8 ;  /* 0x0000001ecc08723c */ /* 0x000ff60000041808 */
[----:B------:R-:W-:-:S02]  /*dc20*/  FMUL.FTZ R12, R12, c[0x0][0x320] ;  /* 0x0000c8000c0c7a20 */ /* 0x000fc40000410000 */
[----:B------:R-:W-:Y:S02]  /*dc30*/  FMUL.FTZ R13, R13, c[0x0][0x320] ;  /* 0x0000c8000d0d7a20 */ /* 0x000fe40000410000 */
[----:B------:R-:W-:Y:S01]  /*dc40*/  FMUL.FTZ R14, R14, c[0x0][0x320] ;  /* 0x0000c8000e0e7a20 */ /* 0x000fe20000410000 */
[----:B------:R1:W1:Y:S01]  /*dc50*/  MUFU.TANH R20, R12 ;  /* 0x0000000c00147308 */ /* 0x0002620000002400 */
[----:B------:R-:W-:-:S07]  /*dc60*/  FMUL.FTZ R15, R15, c[0x0][0x320] ;  /* 0x0000c8000f0f7a20 */ /* 0x000fce0000410000 */
[----:B------:R-:W-:Y:S02]  /*dc70*/  FMUL.FTZ R8, R8, c[0x0][0x320] ;  /* 0x0000c80008087a20 */ /* 0x000fe40000410000 */
[----:B------:R-:W-:Y:S02]  /*dc80*/  FMUL.FTZ R9, R9, c[0x0][0x320] ;  /* 0x0000c80009097a20 */ /* 0x000fe40000410000 */
        /* <DEDUP_REMOVED lines=11> */
[----:B-1234-:R-:W-:Y:S01]  /*dd40*/  LEA.HI.SX32 R10, R157, 0xfffffffe, 0x19 ;  /* 0xfffffffe9d0a7811 */ /* 0x01efe200078fcaff */
[----:B------:R-:W-:-:S03]  /*dd50*/  IMAD.SHL.U32 R13, R152, 0x40, RZ ;  /* 0x00000040980d7824 */ /* 0x000fc600078e00ff */
[----:B------:R-:W-:Y:S01]  /*dd60*/  SHF.R.S32.HI R3, RZ, 0x1f, R10 ;  /* 0x0000001fff037819 */ /* 0x000fe2000001140a */
[----:B------:R-:W-:Y:S02]  /*dd70*/  IMAD R0, R150, R10, RZ ;  /* 0x0000000a96007224 */ /* 0x000fe400078e02ff */
[----:B------:R-:W-:-:S04]  /*dd80*/  IMAD.WIDE.U32 R10, R10, R153, R158 ;  /* 0x000000990a0a7225 */ /* 0x000fc800078e009e */
[----:B------:R-:W-:Y:S01]  /*dd90*/  IMAD R0, R3, R153, R0 ;  /* 0x0000009903007224 */ /* 0x000fe200078e0200 */
[----:B------:R-:W-:-:S03]  /*dda0*/  LEA R6, P1, R10, c[0x0][0x1c8], 0x1 ;  /* 0x000072000a067a11 */ /* 0x000fc600078208ff */
[----:B------:R-:W-:Y:S01]  /*ddb0*/  IMAD.IADD R0, R11, 0x1, R0 ;  /* 0x000000010b007824 */ /* 0x000fe200078e0200 */
[----:B------:R-:W-:Y:S02]  /*ddc0*/  SHF.L.U64.HI R11, R152, R151, c[0x0][0x1e4] ;  /* 0x00007900980b7619 */ /* 0x000fe40000010297 */
[----:B------:R-:W-:Y:S02]  /*ddd0*/  IADD3 R8, P0, R6, R13, RZ ;  /* 0x0000000d06087210 */ /* 0x000fe40007f1e0ff */
[----:B------:R-:W-:Y:S02]  /*dde0*/  LEA.HI.X R7, R10, c[0x0][0x1cc], R0, 0x1, P1 ;  /* 0x000073000a077a11 */ /* 0x000fe400008f0c00 */
[----:B------:R-:W-:-:S03]  /*ddf0*/  IADD3 R0, P2, R154, 0x80, RZ ;  /* 0x000000809a007810 */ /* 0x000fc60007f5e0ff */
[----:B------:R-:W-:Y:S01]  /*de00*/  IMAD.X R9, R7, 0x1, R11, P0 ;  /* 0x0000000107097824 */ /* 0x000fe200000e060b */
[----:B------:R-:W-:Y:S01]  /*de10*/  @!PT LDS RZ, [RZ] ;  /* 0x00000000fffff984 */ /* 0x000fe20000000800 */
[----:B------:R-:W-:Y:S01]  /*de20*/  @!PT LDS RZ, [RZ] ;  /* 0x00000000fffff984 */ /* 0x000fe20000000800 */
[----:B------:R-:W-:Y:S01]  /*de30*/  @!PT LDS RZ, [RZ] ;  /* 0x00000000fffff984 */ /* 0x000fe20000000800 */
[----:B------:R1:W-:Y:S01]  /*de40*/  LDGSTS.E.BYPASS.LTC128B.128 [R231+0x8100], [R6.64], !P4 ;  /* 0x0810000006e77fae */ /* 0x0003e2000e101d48 */
[----:B------:R-:W-:Y:S01]  /*de50*/  IADD3 R14, P1, P0, R13, 0x80, R6 ;  /* 0x000000800d0e7810 */ /* 0x000fe2000783e006 */
[----:B------:R-:W-:Y:S01]  /*de60*/  IMAD.X R3, RZ, RZ, R156, P2 ;  /* 0x000000ffff037224 */ /* 0x000fe200010e069c */
[----:B------:R-:W-:Y:S01]  /*de70*/  IADD3 R12, P2, R0, R8, RZ ;  /* 0x00000008000c7210 */ /* 0x000fe20007f5e0ff */
[----:B------:R1:W-:Y:S01]  /*de80*/  LDGSTS.E.BYPASS.LTC128B.128 [R231+0xc100], [R6.64+0x80], !P3 ;  /* 0x0c10008006e77fae */ /* 0x0003e2000d901d48 */
[----:B------:R-:W-:-:S03]  /*de90*/  IADD3.X R15, R11, RZ, R7, P1, P0 ;  /* 0x000000ff0b0f7210 */ /* 0x000fc60000fe0407 */
[----:B------:R2:W-:Y:S04]  /*dea0*/  LDGSTS.E.BYPASS.LTC128B.128 [R231+0x9100], [R8.64], !P4 ;  /* 0x0910000008e77fae */ /* 0x0005e8000e101d48 */
[----:B------:R3:W-:Y:S01]  /*deb0*/  LDGSTS.E.BYPASS.LTC128B.128 [R231+0xd100], [R14.64], !P3 ;  /* 0x0d1000000ee77fae */ /* 0x0007e2000d901d48 */
[----:B-1----:R-:W-:-:S04]  /*dec0*/  IADD3 R6, P5, R8, R13, RZ ;  /* 0x0000000d08067210 */ /* 0x002fc80007fbe0ff */
[----:B------:R-:W-:Y:S01]  /*ded0*/  IADD3 R10, P1, R6, R13, RZ ;  /* 0x0000000d060a7210 */ /* 0x000fe20007f3e0ff */
[----:B------:R-:W-:Y:S01]  /*dee0*/  IMAD.X R7, R9, 0x1, R11, P5 ;  /* 0x0000000109077824 */ /* 0x000fe200028e060b */
[----:B--2---:R-:W-:Y:S01]  /*def0*/  IADD3 R8, P0, R0, R6, RZ ;  /* 0x0000000600087210 */ /* 0x004fe20007f1e0ff */
[----:B------:R-:W-:Y:S02]  /*df00*/  IMAD.X R13, R3, 0x1, R9, P2 ;  /* 0x00000001030d7824 */ /* 0x000fe400010e0609 */
[----:B------:R-:W-:Y:S01]  /*df10*/  IMAD.X R11, R7, 0x1, R11, P1 ;  /* 0x00000001070b7824 */ /* 0x000fe200008e060b */
[----:B------:R3:W-:Y:S01]  /*df20*/  LDGSTS.E.BYPASS.LTC128B.128 [R231+0xa100], [R6.64], !P4 ;  /* 0x0a10000006e77fae */ /* 0x0007e2000e101d48 */
[----:B------:R-:W-:-:S03]  /*df30*/  IMAD.X R9, R3, 0x1, R7, P0 ;  /* 0x0000000103097824 */ /* 0x000fc600000e0607 */
[----:B------:R3:W-:Y:S04]  /*df40*/  LDGSTS.E.BYPASS.LTC128B.128 [R231+0xe100], [R12.64], !P3 ;  /* 0x0e1000000ce77fae */ /* 0x0007e8000d901d48 */
[----:B------:R3:W-:Y:S04]  /*df50*/  LDGSTS.E.BYPASS.LTC128B.128 [R231+0xb100], [R10.64], !P4 ;  /* 0x0b1000000ae77fae */ /* 0x0007e8000e101d48 */
[----:B------:R3:W-:Y:S02]  /*df60*/  LDGSTS.E.BYPASS.LTC128B.128 [R231+0xf100], [R8.64], !P3 ;  /* 0x0f10000008e77fae */ /* 0x0007e4000d901d48 */
.L_x_132:
[----:B--234-:R-:W-:Y:S01]  /*df70*/  LOP3.LUT R0, R149, 0xffffffe0, RZ, 0xc0, !PT ;  /* 0xffffffe095007812 */ /* 0x01cfe200078ec0ff */
[----:B------:R-:W-:Y:S01]  /*df80*/  IMAD.SHL.U32 R209, R4, 0x2, RZ ;  /* 0x0000000204d17824 */ /* 0x000fe200078e00ff */
[----:B------:R-:W0:Y:S03]  /*df90*/  LDGDEPBAR ;  /* 0x00000000000079af */ /* 0x000e260000000000 */
[----:B------:R-:W-:-:S02]  /*dfa0*/  IMAD.IADD R0, R212, 0x1, -R0 ;  /* 0x00000001d4007824 */ /* 0x000fc400078e0a00 */
[--C-:B------:R-:W-:Y:S02]  /*dfb0*/  IMAD R210, R5, 0x2, R209.reuse ;  /* 0x0000000205d27824 */ /* 0x100fe400078e02d1 */
[C---:B------:R-:W-:Y:S01]  /*dfc0*/  IMAD R213, R2.reuse, 0x2, R209 ;  /* 0x0000000202d57824 */ /* 0x040fe200078e02d1 */
[----:B------:R-:W-:Y:S01]  /*dfd0*/  SHF.R.S32.HI R3, RZ, 0x1f, R0 ;  /* 0x0000001fff037819 */ /* 0x000fe20000011400 */
[----:B------:R-:W-:-:S03]  /*dfe0*/  IMAD R212, R2, 0x2, R210 ;  /* 0x0000000202d47824 */ /* 0x000fc600078e02d2 */
[----:B------:R-:W-:-:S04]  /*dff0*/  LEA.HI R3, R3, R0, RZ, 0x2 ;  /* 0x0000000003037211 */ /* 0x000fc800078f10ff */
[----:B------:R-:W-:-:S05]  /*e000*/  LOP3.LUT R3, R3, 0x7ffffffc, RZ, 0xc0, !PT ;  /* 0x7ffffffc03037812 */ /* 0x000fca00078ec0ff */
[----:B------:R-:W-:-:S04]  /*e010*/  IMAD.IADD R0, R0, 0x1, -R3 ;  /* 0x0000000100007824 */ /* 0x000fc800078e0a03 */
[----:B------:R-:W-:-:S05]  /*e020*/  IMAD R0, R0, -0x2, R148 ;  /* 0xfffffffe00007824 */ /* 0x000fca00078e0294 */
[C---:B------:R-:W-:Y:S02]  /*e030*/  ISETP.GT.AND P0, PT, R0.reuse, RZ, PT ;  /* 0x000000ff0000720c */ /* 0x040fe40003f04270 */
[C---:B------:R-:W-:Y:S02]  /*e040*/  ISETP.GT.AND P1, PT, R0.reuse, 0x1, PT ;  /* 0x000000010000780c */ /* 0x040fe40003f24270 */
[----:B------:R-:W-:Y:S02]  /*e050*/  ISETP.GT.AND P2, PT, R0, 0x8, PT ;  /* 0x000000080000780c */ /* 0x000fe40003f44270 */
[----:B-1----:R-:W-:Y:S02]  /*e060*/  FSEL R8, R132, -INF , P0 ;  /* 0xff80000084087808 */ /* 0x002fe40000000000 */
        /* <DEDUP_REMOVED lines=150> */
[----:B------:R-:W-:Y:S01]  /*e9d0*/  FMNMX.FTZ R0, R249, R0, !PT ;  /* 0x00000000f9007209 */ /* 0x000fe20007810000 */
[----:B------:R-:W-:Y:S01]  /*e9e0*/  LDSM.16.MT88.4 R24, [R212+0x100] ;  /* 0x00010000d418783b */ /* 0x000fe20000004200 */
[----:B------:R-:W-:Y:S02]  /*e9f0*/  FSEL R250, R22, -INF , P1 ;  /* 0xff80000016fa7808 */ /* 0x000fe40000800000 */
[----:B------:R-:W-:Y:S02]  /*ea00*/  FMNMX.FTZ R0, R251, R0, !PT ;  /* 0x00000000fb007209 */ /* 0x000fe40007810000 */
[----:B------:R-:W-:-:S02]  /*ea10*/  FSEL R164, R21, -INF , P0 ;  /* 0xff80000015a47808 */ /* 0x000fc40000000000 */
[----:B------:R-:W-:Y:S01]  /*ea20*/  FMNMX.FTZ R0, R250, R0, !PT ;  /* 0x00000000fa007209 */ /* 0x000fe20007810000 */
[----:B------:R-:W-:Y:S01]  /*ea30*/  LDSM.16.MT88.4 R20, [R209+0x100] ;  /* 0x00010000d114783b */ /* 0x000fe20000004200 */
[----:B------:R-:W-:Y:S02]  /*ea40*/  ISETP.NE.AND P6, PT, R16, RZ, PT ;  /* 0x000000ff1000720c */ /* 0x000fe40003fc5270 */
[----:B------:R-:W-:Y:S01]  /*ea50*/  FMNMX.FTZ R0, R164, R0, !PT ;  /* 0x00000000a4007209 */ /* 0x000fe20007810000 */
[----:B------:R-:W-:Y:S01]  /*ea60*/  LDSM.16.MT88.4 R16, [R210+0x100] ;  /* 0x00010000d210783b */ /* 0x000fe20000004200 */
        /* <DEDUP_REMOVED lines=18> */
[--C-:B------:R-:W-:Y:S02]  /*eb90*/  FFMA.FTZ R0, R10, c[0x0][0x2d0], -R6.reuse ;  /* 0x0000b4000a007a23 */ /* 0x100fe40000010806 */
[----:B------:R-:W-:Y:S01]  /*eba0*/  FFMA.FTZ R7, R11, c[0x0][0x2d0], -R6 ;  /* 0x0000b4000b077a23 */ /* 0x000fe20000010806 */
[----:B------:R-:W-:-:S03]  /*ebb0*/  FSETP.NEU.FTZ.AND P0, PT, R3, -INF , PT ;  /* 0xff8000000300780b */ /* 0x000fc60003f1d000 */
[----:B------:R1:W-:Y:S01]  /*ebc0*/  MUFU.EX2 R189, R0 ;  /* 0x0000000000bd7308 */ /* 0x0003e20000000800 */
[----:B---3--:R-:W-:-:S07]  /*ebd0*/  FFMA.FTZ R2, R30, c[0x0][0x2d0], -R6 ;  /* 0x0000b4001e027a23 */ /* 0x008fce0000010806 */
[----:B------:R2:W3:Y:S01]  /*ebe0*/  MUFU.EX2 R114, R7 ;  /* 0x0000000700727308 */ /* 0x0004e20000000800 */
[----:B-1----:R-:W-:-:S07]  /*ebf0*/  FMUL.FTZ R0, R3, c[0x0][0x2d0] ;  /* 0x0000b40003007a20 */ /* 0x002fce0000410000 */
[----:B------:R1:W-:Y:S01]  /*ec00*/  MUFU.EX2 R179, R2 ;  /* 0x0000000200b37308 */ /* 0x0003e20000000800 */
[----:B------:R-:W-:Y:S01]  /*ec10*/  FSEL R0, R0, RZ, P0 ;  /* 0x000000ff00007208 */ /* 0x000fe20000000000 */
[----:B--2---:R-:W-:Y:S01]  /*ec20*/  IMAD.MOV.U32 R7, RZ, RZ, R38 ;  /* 0x000000ffff077224 */ /* 0x004fe200078e0026 */
[----:B---3--:R-:W-:-:S03]  /*ec30*/  F2FP.BF16.PACK_AB R10, R114, R189 ;  /* 0x000000bd720a723e */ /* 0x008fc600000010ff */
[----:B------:R-:W-:Y:S01]  /*ec40*/  FFMA.FTZ R4, R12, c[0x0][0x2d0], -R0 ;  /* 0x0000b4000c047a23 */ /* 0x000fe20000010800 */
[----:B------:R-:W-:Y:S03]  /*ec50*/  LDSM.16.MT88.4 R36, [R209+0x900] ;  /* 0x00090000d124783b */ /* 0x000fe60000004200 */
[----:B------:R2:W3:Y:S01]  /*ec60*/  MUFU.EX2 R8, R4 ;  /* 0x0000000400087308 */ /* 0x0004e20000000800 */
[----:B-1----:R-:W-:Y:S02]  /*ec70*/  FFMA.FTZ R2, R31, c[0x0][0x2d0], -R6 ;  /* 0x0000b4001f027a23 */ /* 0x002fe40000010806 */
[----:B------:R-:W-:Y:S05]  /*ec80*/  LDSM.16.MT88.4 R28, [R213+0x900] ;  /* 0x00090000d51c783b */ /* 0x000fea0000004200 */
[----:B------:R1:W-:Y:S01]  /*ec90*/  MUFU.EX2 R5, R2 ;  /* 0x0000000200057308 */ /* 0x0003e20000000800 */
[----:B--2---:R-:W-:-:S07]  /*eca0*/  FFMA.FTZ R4, R13, c[0x0][0x2d0], -R0 ;  /* 0x0000b4000d047a23 */ /* 0x004fce0000010800 */
[----:B------:R2:W-:Y:S01]  /*ecb0*/  MUFU.EX2 R178, R4 ;  /* 0x0000000400b27308 */ /* 0x0005e20000000800 */
[----:B-1----:R-:W-:-:S07]  /*ecc0*/  FFMA.FTZ R2, R32, c[0x0][0x2d0], -R0 ;  /* 0x0000b40020027a23 */ /* 0x002fce0000010800 */
[----:B------:R1:W-:Y:S01]  /*ecd0*/  MUFU.EX2 R163, R2 ;  /* 0x0000000200a37308 */ /* 0x0003e20000000800 */
[----:B--2---:R-:W-:-:S07]  /*ece0*/  FFMA.FTZ R4, R14, c[0x0][0x2d0], -R0 ;  /* 0x0000b4000e047a23 */ /* 0x004fce0000010800 */
[----:B------:R2:W-:Y:S01]  /*ecf0*/  MUFU.EX2 R188, R4 ;  /* 0x0000000400bc7308 */ /* 0x0005e20000000800 */
[--C-:B-1----:R-:W-:Y:S02]  /*ed00*/  FFMA.FTZ R2, R33, c[0x0][0x2d0], -R0.reuse ;  /* 0x0000b40021027a23 */ /* 0x102fe40000010800 */
[----:B------:R-:W-:Y:S05]  /*ed10*/  LDSM.16.MT88.4 R32, [R210+0x900] ;  /* 0x00090000d220783b */ /* 0x000fea0000004200 */
[----:B------:R1:W-:Y:S01]  /*ed20*/  MUFU.EX2 R252, R2 ;  /* 0x0000000200fc7308 */ /* 0x0003e20000000800 */
[--C-:B--2---:R-:W-:Y:S02]  /*ed30*/  FFMA.FTZ R4, R15, c[0x0][0x2d0], -R0.reuse ;  /* 0x0000b4000f047a23 */ /* 0x104fe40000010800 */
[----:B------:R-:W2:Y:S05]  /*ed40*/  LDSM.16.MT88.4 R12, [R213+0x100] ;  /* 0x00010000d50c783b */ /* 0x000eaa0000004200 */
[----:B-----5:R3:W4:Y:S01]  /*ed50*/  MUFU.EX2 R165, R4 ;  /* 0x0000000400a57308 */ /* 0x0207220000000800 */
[----:B-1----:R-:W-:-:S07]  /*ed60*/  FFMA.FTZ R2, R69, c[0x0][0x2d0], -R0 ;  /* 0x0000b40045027a23 */ /* 0x002fce0000010800 */
[----:B------:R1:W-:Y:S01]  /*ed70*/  MUFU.EX2 R69, R2 ;  /* 0x0000000200457308 */ /* 0x0003e20000000800 */
[----:B---3--:R-:W-:Y:S01]  /*ed80*/  IMAD.MOV.U32 R4, RZ, RZ, R8 ;  /* 0x000000ffff047224 */ /* 0x008fe200078e0008 */
[----:B------:R-:W-:Y:S02]  /*ed90*/  F2FP.BF16.PACK_AB R8, R7, R162 ;  /* 0x000000a20708723e */ /* 0x000fe400000010ff */
[----:B----4-:R-:W-:Y:S02]  /*eda0*/  F2FP.BF16.PACK_AB R11, R165, R188 ;  /* 0x000000bca50b723e */ /* 0x010fe400000010ff */
[----:B------:R-:W-:Y:S01]  /*edb0*/  F2FP.BF16.PACK_AB R9, R178, R4 ;  /* 0x00000004b209723e */ /* 0x000fe200000010ff */
[----:B-1----:R-:W-:-:S06]  /*edc0*/  FFMA.FTZ R2, R70, c[0x0][0x2d0], -R0 ;  /* 0x0000b40046027a23 */ /* 0x002fcc0000010800 */
        /* <DEDUP_REMOVED lines=9> */
[----:B------:R-:W3:Y:S07]  /*ee60*/  LDSM.16.MT88.4 R16, [R213+0x4100] ;  /* 0x00410000d510783b */ /* 0x000eee0000004200 */
        /* <DEDUP_REMOVED lines=17> */
[----:B------:R-:W4:Y:S07]  /*ef80*/  LDSM.16.MT88.4 R40, [R210+0x4900] ;  /* 0x00490000d228783b */ /* 0x000f2e0000004200 */
[----:B---3--:R-:W-:Y:S01]  /*ef90*/  HMMA.16816.F32.BF16 R96, R8, R16, RZ ;  /* 0x000000100860723c */ /* 0x008fe200000418ff */
[----:B--2---:R-:W-:-:S04]  /*efa0*/  FFMA.FTZ R2, R112, c[0x0][0x2d0], -R0 ;  /* 0x0000b40070027a23 */ /* 0x004fc80000010800 */
[----:B------:R2:W-:Y:S03]  /*efb0*/  MUFU.EX2 R240, R2 ;  /* 0x0000000200f07308 */ /* 0x0005e60000000800 */
[C---:B------:R-:W-:Y:S01]  /*efc0*/  HMMA.16816.F32.BF16 R92, R8.reuse, R18, RZ ;  /* 0x00000012085c723c */ /* 0x040fe200000418ff */
[----:B------:R-:W3:Y:S07]  /*efd0*/  LDSM.16.MT88.4 R16, [R213+0x4900] ;  /* 0x00490000d510783b */ /* 0x000eee0000004200 */
        /* <DEDUP_REMOVED lines=8> */
[----:B------:R-:W-:Y:S01]  /*f060*/  F2FP.BF16.PACK_AB R11, R70, R69 ;  /* 0x00000045460b723e */ /* 0x000fe200000010ff */
[----:B--2---:R-:W-:-:S06]  /*f070*/  FFMA.FTZ R2, R124, c[0x0][0x2d0], -R0 ;  /* 0x0000b4007c027a23 */ /* 0x004fcc0000010800 */
[C---:B------:R-:W-:Y:S01]  /*f080*/  HMMA.16816.F32.BF16 R128, R8.reuse, R36, R76 ;  /* 0x000000240880723c */ /* 0x040fe2000004184c */
[----:B------:R2:W-:Y:S07]  /*f090*/  MUFU.EX2 R238, R2 ;  /* 0x0000000200ee7308 */ /* 0x0005ee0000000800 */
[C---:B------:R-:W-:Y:S01]  /*f0a0*/  HMMA.16816.F32.BF16 R120, R8.reuse, R38, R64 ;  /* 0x000000260878723c */ /* 0x040fe20000041840 */
[----:B------:R-:W1:Y:S07]  /*f0b0*/  LDSM.16.MT88.4 R36, [R209+0x1100] ;  /* 0x00110000d124783b */ /* 0x000e6e0000004200 */
        /* <DEDUP_REMOVED lines=17> */
[----:B------:R-:W4:Y:S01]  /*f1d0*/  LDSM.16.MT88.4 R20, [R209+0x5100] ;  /* 0x00510000d114783b */ /* 0x000f220000004200 */
[----:B--2---:R-:W-:-:S06]  /*f1e0*/  FFMA.FTZ R2, R137, c[0x0][0x2d0], -R6 ;  /* 0x0000b40089027a23 */ /* 0x004fcc0000010806 */
[C---:B------:R-:W-:Y:S08]  /*f1f0*/  HMMA.16816.F32.BF16 R124, R8.reuse, R40, R100 ;  /* 0x00000028087c723c */ /* 0x040ff00000041864 */
[C---:B------:R-:W-:Y:S08]  /*f200*/  HMMA.16816.F32.BF16 R132, R8.reuse, R42, R104 ;  /* 0x0000002a0884723c */ /* 0x040ff00000041868 */
[C---:B---3--:R-:W-:Y:S08]  /*f210*/  HMMA.16816.F32.BF16 R100, R8.reuse, R16, R96 ;  /* 0x000000100864723c */ /* 0x048ff00000041860 */
[C---:B------:R-:W-:Y:S01]  /*f220*/  HMMA.16816.F32.BF16 R92, R8.reuse, R18, R92 ;  /* 0x00000012085c723c */ /* 0x040fe2000004185c */
[----:B------:R-:W-:Y:S07]  /*f230*/  LDSM.16.MT88.4 R16, [R213+0x5100] ;  /* 0x00510000d510783b */ /* 0x000fee0000004200 */
[C---:B-1----:R-:W-:Y:S07]  /*f240*/  HMMA.16816.F32.BF16 R88, R8.reuse, R12, R116 ;  /* 0x0000000c0858723c */ /* 0x042fee0000041874 */
[----:B------:R-:W-:Y:S01]  /*f250*/  IMAD.MOV.U32 R118, RZ, RZ, R189 ;  /* 0x000000ffff767224 */ /* 0x000fe200078e00bd */
[----:B------:R-:W-:Y:S01]  /*f260*/  HMMA.16816.F32.BF16 R72, R8, R14, R80 ;  /* 0x0000000e0848723c */ /* 0x000fe20000041850 */
[----:B------:R1:W-:Y:S01]  /*f270*/  MUFU.EX2 R189, R2 ;  /* 0x0000000200bd7308 */ /* 0x0003e20000000800 */
[----:B------:R-:W-:Y:S01]  /*f280*/  LDSM.16.MT88.4 R12, [R212+0x5100] ;  /* 0x00510000d40c783b */ /* 0x000fe20000004200 */
[----:B------:R-:W-:-:S02]  /*f290*/  IMAD.MOV.U32 R119, RZ, RZ, R188 ;  /* 0x000000ffff777224 */ /* 0x000fc400078e00bc */
[----:B------:R-:W-:Y:S02]  /*f2a0*/  IMAD.MOV.U32 R117, RZ, RZ, R179 ;  /* 0x000000ffff757224 */ /* 0x000fe400078e00b3 */
[----:B------:R-:W-:Y:S01]  /*f2b0*/  F2FP.BF16.PACK_AB R8, R242, R244 ;  /* 0x000000f4f208723e */ /* 0x000fe200000010ff */
[----:B------:R-:W-:Y:S01]  /*f2c0*/  IMAD.MOV.U32 R116, RZ, RZ, R4 ;  /* 0x000000ffff747224 */ /* 0x000fe200078e0004 */
[----:B------:R-:W-:Y:S02]  /*f2d0*/  F2FP.BF16.PACK_AB R10, R243, R241 ;  /* 0x000000f1f30a723e */ /* 0x000fe400000010ff */
[----:B------:R-:W-:Y:S02]  /*f2e0*/  F2FP.BF16.PACK_AB R9, R239, R240 ;  /* 0x000000f0ef09723e */ /* 0x000fe400000010ff */
[----:B------:R-:W-:Y:S01]  /*f2f0*/  F2FP.BF16.PACK_AB R11, R237, R238 ;  /* 0x000000eeed0b723e */ /* 0x000fe200000010ff */
[----:B-1----:R-:W-:-:S06]  /*f300*/  FFMA.FTZ R2, R139, c[0x0][0x2d0], -R6 ;  /* 0x0000b4008b027a23 */ /* 0x002fcc0000010806 */
[C---:B------:R-:W-:Y:S01]  /*f310*/  HMMA.16816.F32.BF16 R84, R8.reuse, R36, R128 ;  /* 0x000000240854723c */ /* 0x040fe20000041880 */
[----:B------:R1:W2:Y:S06]  /*f320*/  MUFU.EX2 R191, R2 ;  /* 0x0000000200bf7308 */ /* 0x0002ac0000000800 */
[----:B------:R-:W-:Y:S01]  /*f330*/  IMAD.MOV.U32 R130, RZ, RZ, R178 ;  /* 0x000000ffff827224 */ /* 0x000fe200078e00b2 */
[----:B------:R-:W-:Y:S01]  /*f340*/  HMMA.16816.F32.BF16 R80, R8, R38, R120 ;  /* 0x000000260850723c */ /* 0x000fe20000041878 */
[----:B------:R-:W3:Y:S01]  /*f350*/  LDSM.16.MT88.4 R36, [R210+0x5100] ;  /* 0x00510000d224783b */ /* 0x000ee20000004200 */
[----:B------:R-:W-:-:S02]  /*f360*/  IMAD.MOV.U32 R129, RZ, RZ, R165 ;  /* 0x000000ffff817224 */ /* 0x000fc400078e00a5 */
[----:B------:R-:W-:Y:S02]  /*f370*/  IMAD.MOV.U32 R131, RZ, RZ, R162 ;  /* 0x000000ffff837224 */ /* 0x000fe400078e00a2 */
[----:B------:R-:W-:Y:S02]  /*f380*/  IMAD.MOV.U32 R128, RZ, RZ, R163 ;  /* 0x000000ffff807224 */ /* 0x000fe400078e00a3 */
[----:B------:R-:W-:Y:S01]  /*f390*/  HMMA.16816.F32.BF16 R52, R8, R26, R44 ;  /* 0x0000001a0834723c */ /* 0x000fe2000004182c */
[----:B-1----:R-:W-:Y:S02]  /*f3a0*/  FFMA.FTZ R2, R149, c[0x0][0x2d0], -R0 ;  /* 0x0000b40095027a23 */ /* 0x002fe40000010800 */
[----:B------:R-:W-:Y:S02]  /*f3b0*/  IMAD.MOV.U32 R123, RZ, RZ, R161 ;  /* 0x000000ffff7b7224 */ /* 0x000fe400078e00a1 */
[----:B------:R1:W-:Y:S01]  /*f3c0*/  MUFU.EX2 R188, R2 ;  /* 0x0000000200bc7308 */ /* 0x0003e20000000800 */
[----:B------:R-:W-:-:S02]  /*f3d0*/  IMAD.MOV.U32 R122, RZ, RZ, R160 ;  /* 0x000000ffff7a7224 */ /* 0x000fc400078e00a0 */
[C---:B------:R-:W-:Y:S01]  /*f3e0*/  HMMA.16816.F32.BF16 R44, R8.reuse, R28, R48 ;  /* 0x0000001c082c723c */ /* 0x040fe20000041830 */
[----:B------:R-:W-:Y:S02]  /*f3f0*/  IMAD.MOV.U32 R120, RZ, RZ, R123 ;  /* 0x000000ffff787224 */ /* 0x000fe400078e007b */
[----:B------:R-:W-:Y:S02]  /*f400*/  IMAD.MOV.U32 R121, RZ, RZ, R129 ;  /* 0x000000ffff797224 */ /* 0x000fe400078e0081 */
[----:B------:R-:W-:Y:S02]  /*f410*/  IMAD.MOV.U32 R129, RZ, RZ, R116 ;  /* 0x000000ffff817224 */ /* 0x000fe400078e0074 */
[----:B------:R-:W-:Y:S01]  /*f420*/  IMAD.MOV.U32 R123, RZ, RZ, R119 ;  /* 0x000000ffff7b7224 */ /* 0x000fe200078e0077 */
[----:B------:R-:W-:Y:S01]  /*f430*/  HMMA.16816.F32.BF16 R40, R8, R30, R56 ;  /* 0x0000001e0828723c */ /* 0x000fe20000041838 */
[----:B------:R-:W2:Y:S01]  /*f440*/  LDSM.16.MT88.4 R28, [R209+0x1900] ;  /* 0x00190000d11c783b */ /* 0x000ea20000004200 */
[----:B-1----:R-:W-:-:S06]  /*f450*/  FFMA.FTZ R2, R148, c[0x0][0x2d0], -R0 ;  /* 0x0000b40094027a23 */ /* 0x002fcc0000010800 */
[C---:B------:R-:W-:Y:S01]  /*f460*/  HMMA.16816.F32.BF16 R60, R8.reuse, R24, R60 ;  /* 0x00000018083c723c */ /* 0x040fe2000004183c */
[----:B------:R-:W1:Y:S01]  /*f470*/  LDSM.16.MT88.4 R24, [R210+0x1900] ;  /* 0x00190000d218783b */ /* 0x000e620000004200 */
[----:B------:R3:W1:Y:S06]  /*f480*/  MUFU.EX2 R179, R2 ;  /* 0x0000000200b37308 */ /* 0x00066c0000000800 */
[C---:B------:R-:W-:Y:S08]  /*f490*/  HMMA.16816.F32.BF16 R76, R8.reuse, R32, R76 ;  /* 0x00000020084c723c */ /* 0x040ff0000004184c */
[----:B------:R-:W-:Y:S01]  /*f4a0*/  HMMA.16816.F32.BF16 R64, R8, R34, R64 ;  /* 0x000000220840723c */ /* 0x000fe20000041840 */
[----:B------:R-:W-:Y:S01]  /*f4b0*/  LDSM.16.MT88.4 R32, [R212+0x1900] ;  /* 0x00190000d420783b */ /* 0x000fe20000004200 */
[----:B---3--:R-:W-:-:S04]  /*f4c0*/  FFMA.FTZ R2, R150, c[0x0][0x2d0], -R0 ;  /* 0x0000b40096027a23 */ /* 0x008fc80000010800 */
[----:B------:R3:W-:Y:S02]  /*f4d0*/  MUFU.EX2 R4, R2 ;  /* 0x0000000200047308 */ /* 0x0007e40000000800 */
[C---:B----4-:R-:W-:Y:S08]  /*f4e0*/  HMMA.16816.F32.BF16 R96, R8.reuse, R20, R108 ;  /* 0x000000140860723c */ /* 0x050ff0000004186c */
[----:B------:R-:W-:Y:S01]  /*f4f0*/  HMMA.16816.F32.BF16 R104, R8, R22, R112 ;  /* 0x000000160868723c */ /* 0x000fe20000041870 */
[----:B------:R-:W4:Y:S01]  /*f500*/  LDSM.16.MT88.4 R20, [R213+0x1900] ;  /* 0x00190000d514783b */ /* 0x000f220000004200 */
[----:B---3--:R-:W-:-:S06]  /*f510*/  FFMA.FTZ R2, R151, c[0x0][0x2d0], -R0 ;  /* 0x0000b40097027a23 */ /* 0x008fcc0000010800 */
[C---:B------:R-:W-:Y:S01]  /*f520*/  HMMA.16816.F32.BF16 R108, R8.reuse, R36, R124 ;  /* 0x00000024086c723c */ /* 0x040fe2000004187c */
[----:B------:R3:W1:Y:S06]  /*f530*/  MUFU.EX2 R178, R2 ;  /* 0x0000000200b27308 */ /* 0x00066c0000000800 */
[----:B------:R-:W-:Y:S01]  /*f540*/  IMAD.MOV.U32 R124, RZ, RZ, R117 ;  /* 0x000000ffff7c7224 */ /* 0x000fe200078e0075 */
[----:B------:R-:W-:Y:S01]  /*f550*/  HMMA.16816.F32.BF16 R112, R8, R38, R132 ;  /* 0x000000260870723c */ /* 0x000fe20000041884 */
[----:B------:R-:W-:Y:S02]  /*f560*/  IMAD.MOV.U32 R117, RZ, RZ, R71 ;  /* 0x000000ffff757224 */ /* 0x000fe400078e0047 */
[----:B------:R-:W-:-:S02]  /*f570*/  IMAD.MOV.U32 R71, RZ, RZ, R7 ;  /* 0x000000ffff477224 */ /* 0x000fc400078e0007 */
[----:B------:R-:W-:Y:S02]  /*f580*/  IMAD.MOV.U32 R7, RZ, RZ, R164 ;  /* 0x000000ffff077224 */ /* 0x000fe400078e00a4 */
[----:B------:R-:W-:Y:S01]  /*f590*/  IMAD.MOV.U32 R127, RZ, RZ, R70 ;  /* 0x000000ffff7f7224 */ /* 0x000fe200078e0046 */
[C---:B------:R-:W-:Y:S01]  /*f5a0*/  HMMA.16816.F32.BF16 R100, R8.reuse, R16, R100 ;  /* 0x000000100864723c */ /* 0x040fe20000041864 */
[----:B------:R-:W-:Y:S02]  /*f5b0*/  IMAD.MOV.U32 R126, RZ, RZ, R69 ;  /* 0x000000ffff7e7224 */ /* 0x000fe400078e0045 */
[--C-:B---3--:R-:W-:Y:S02]  /*f5c0*/  FFMA.FTZ R2, R153, c[0x0][0x2d0], -R6.reuse ;  /* 0x0000b40099027a23 */ /* 0x108fe40000010806 */
[----:B------:R-:W-:Y:S02]  /*f5d0*/  IMAD.MOV.U32 R125, RZ, RZ, R7 ;  /* 0x000000ffff7d7224 */ /* 0x000fe400078e0007 */
[----:B------:R3:W-:Y:S01]  /*f5e0*/  MUFU.EX2 R165, R2 ;  /* 0x0000000200a57308 */ /* 0x0007e20000000800 */
[C---:B------:R-:W-:Y:S01]  /*f5f0*/  HMMA.16816.F32.BF16 R92, R8.reuse, R18, R92 ;  /* 0x00000012085c723c */ /* 0x040fe2000004185c */
[----:B------:R-:W-:Y:S07]  /*f600*/  LDSM.16.MT88.4 R16, [R209+0x2100] ;  /* 0x00210000d110783b */ /* 0x000fee0000004200 */
[----:B------:R-:W-:Y:S01]  /*f610*/  HMMA.16816.F32.BF16 R88, R8, R12, R88 ;  /* 0x0000000c0858723c */ /* 0x000fe20000041858 */
[----:B---3--:R-:W-:-:S07]  /*f620*/  FFMA.FTZ R2, R154, c[0x0][0x2d0], -R6 ;  /* 0x0000b4009a027a23 */ /* 0x008fce0000010806 */
[----:B------:R-:W-:Y:S01]  /*f630*/  HMMA.16816.F32.BF16 R72, R8, R14, R72 ;  /* 0x0000000e0848723c */ /* 0x000fe20000041848 */
[----:B------:R-:W3:Y:S01]  /*f640*/  LDSM.16.MT88.4 R12, [R209+0x5900] ;  /* 0x00590000d10c783b */ /* 0x000ee20000004200 */
[----:B------:R4:W3:Y:S05]  /*f650*/  MUFU.EX2 R164, R2 ;  /* 0x0000000200a47308 */ /* 0x0008ea0000000800 */
[----:B------:R-:W-:Y:S02]  /*f660*/  F2FP.BF16.PACK_AB R8, R190, R192 ;  /* 0x000000c0be08723e */ /* 0x000fe400000010ff */
[----:B--2---:R-:W-:Y:S02]  /*f670*/  F2FP.BF16.PACK_AB R10, R191, R189 ;  /* 0x000000bdbf0a723e */ /* 0x004fe400000010ff */
[----:B-1----:R-:W-:-:S02]  /*f680*/  F2FP.BF16.PACK_AB R9, R179, R188 ;  /* 0x000000bcb309723e */ /* 0x002fc400000010ff */
[----:B------:R-:W-:Y:S01]  /*f690*/  F2FP.BF16.PACK_AB R11, R178, R4 ;  /* 0x00000004b20b723e */ /* 0x000fe200000010ff */
[----:B----4-:R-:W-:-:S06]  /*f6a0*/  FFMA.FTZ R2, R152, c[0x0][0x2d0], -R6 ;  /* 0x0000b40098027a23 */ /* 0x010fcc0000010806 */
[C---:B------:R-:W-:Y:S01]  /*f6b0*/  HMMA.16816.F32.BF16 R84, R8.reuse, R28, R84 ;  /* 0x0000001c0854723c */ /* 0x040fe20000041854 */
[----:B------:R1:W-:Y:S07]  /*f6c0*/  MUFU.EX2 R162, R2 ;  /* 0x0000000200a27308 */ /* 0x0003ee0000000800 */
[C---:B------:R-:W-:Y:S01]  /*f6d0*/  HMMA.16816.F32.BF16 R56, R8.reuse, R30, R80 ;  /* 0x0000001e0838723c */ /* 0x040fe20000041850 */
[----:B------:R-:W2:Y:S07]  /*f6e0*/  LDSM.16.MT88.4 R28, [R210+0x5900] ;  /* 0x00590000d21c783b */ /* 0x000eae0000004200 */
[----:B------:R-:W-:Y:S01]  /*f6f0*/  HMMA.16816.F32.BF16 R76, R8, R24, R76 ;  /* 0x00000018084c723c */ /* 0x000fe2000004184c */
[----:B-1----:R-:W-:-:S04]  /*f700*/  FFMA.FTZ R2, R155, c[0x0][0x2d0], -R6 ;  /* 0x0000b4009b027a23 */ /* 0x002fc80000010806 */
[----:B------:R1:W4:Y:S03]  /*f710*/  MUFU.EX2 R163, R2 ;  /* 0x0000000200a37308 */ /* 0x0003260000000800 */
[C---:B------:R-:W-:Y:S01]  /*f720*/  HMMA.16816.F32.BF16 R64, R8.reuse, R26, R64 ;  /* 0x0000001a0840723c */ /* 0x040fe20000041840 */
[----:B------:R-:W2:Y:S07]  /*f730*/  LDSM.16.MT88.4 R24, [R213+0x5900] ;  /* 0x00590000d518783b */ /* 0x000eae0000004200 */
[----:B------:R-:W-:Y:S01]  /*f740*/  HMMA.16816.F32.BF16 R60, R8, R20, R60 ;  /* 0x00000014083c723c */ /* 0x000fe2000004183c */
[----:B-1----:R-:W-:-:S07]  /*f750*/  FFMA.FTZ R2, R156, c[0x0][0x2d0], -R0 ;  /* 0x0000b4009c027a23 */ /* 0x002fce0000010800 */
[C---:B------:R-:W-:Y:S01]  /*f760*/  HMMA.16816.F32.BF16 R52, R8.reuse, R22, R52 ;  /* 0x000000160834723c */ /* 0x040fe20000041834 */
[----:B------:R-:W1:Y:S01]  /*f770*/  LDSM.16.MT88.4 R20, [R212+0x5900] ;  /* 0x00590000d414783b */ /* 0x000e620000004200 */
[----:B------:R3:W-:Y:S06]  /*f780*/  MUFU.EX2 R161, R2 ;  /* 0x0000000200a17308 */ /* 0x0007ec0000000800 */
[C---:B------:R-:W-:Y:S08]  /*f790*/  HMMA.16816.F32.BF16 R48, R8.reuse, R32, R44 ;  /* 0x000000200830723c */ /* 0x040ff0000004182c */
[----:B------:R-:W-:Y:S01]  /*f7a0*/  HMMA.16816.F32.BF16 R36, R8, R34, R40 ;  /* 0x000000220824723c */ /* 0x000fe20000041828 */
[----:B------:R-:W-:Y:S01]  /*f7b0*/  LDSM.16.MT88.4 R32, [R213+0x2100] ;  /* 0x00210000d520783b */ /* 0x000fe20000004200 */
[----:B---3--:R-:W-:-:S04]  /*f7c0*/  FFMA.FTZ R2, R158, c[0x0][0x2d0], -R0 ;  /* 0x0000b4009e027a23 */ /* 0x008fc80000010800 */
[----:B------:R3:W1:Y:S02]  /*f7d0*/  MUFU.EX2 R160, R2 ;  /* 0x0000000200a07308 */ /* 0x0006640000000800 */
[C---:B------:R-:W-:Y:S08]  /*f7e0*/  HMMA.16816.F32.BF16 R44, R8.reuse, R12, R96 ;  /* 0x0000000c082c723c */ /* 0x040ff00000041860 */
[----:B------:R-:W-:Y:S01]  /*f7f0*/  HMMA.16816.F32.BF16 R40, R8, R14, R104 ;  /* 0x0000000e0828723c */ /* 0x000fe20000041868 */
[----:B------:R-:W1:Y:S01]  /*f800*/  LDSM.16.MT88.4 R12, [R210+0x2100] ;  /* 0x00210000d20c783b */ /* 0x000e620000004200 */
[----:B---3--:R-:W-:-:S06]  /*f810*/  FFMA.FTZ R2, R159, c[0x0][0x2d0], -R0 ;  /* 0x0000b4009f027a23 */ /* 0x008fcc0000010800 */
[----:B--2---:R-:W-:Y:S01]  /*f820*/  HMMA.16816.F32.BF16 R80, R8, R28, R108 ;  /* 0x0000001c0850723c */ /* 0x004fe2000004186c */
[----:B------:R-:W-:Y:S01]  /*f830*/  IMAD.MOV.U32 R159, RZ, RZ, R122 ;  /* 0x000000ffff9f7224 */ /* 0x000fe200078e007a */
[----:B------:R2:W-:Y:S01]  /*f840*/  MUFU.EX2 R158, R2 ;  /* 0x00000002009e7308 */ /* 0x0005e20000000800 */
[----:B------:R-:W-:-:S05]  /*f850*/  IMAD.MOV.U32 R122, RZ, RZ, R117 ;  /* 0x000000ffff7a7224 */ /* 0x000fca00078e0075 */
[C---:B------:R-:W-:Y:S01]  /*f860*/  HMMA.16816.F32.BF16 R104, R8.reuse, R30, R112 ;  /* 0x0000001e0868723c */ /* 0x040fe20000041870 */
[----:B------:R-:W3:Y:S07]  /*f870*/  LDSM.16.MT88.4 R28, [R212+0x2100] ;  /* 0x00210000d41c783b */ /* 0x000eee0000004200 */
[----:B------:R-:W-:Y:S01]  /*f880*/  HMMA.16816.F32.BF16 R112, R8, R26, R92 ;  /* 0x0000001a0870723c */ /* 0x000fe2000004185c */
[----:B--2---:R-:W-:Y:S02]  /*f890*/  FFMA.FTZ R2, R157, c[0x0][0x2d0], -R0 ;  /* 0x0000b4009d027a23 */ /* 0x004fe40000010800 */
[----:B------:R-:W-:-:S02]  /*f8a0*/  IMAD.MOV.U32 R157, RZ, RZ, R128 ;  /* 0x000000ffff9d7224 */ /* 0x000fc400078e0080 */
[----:B------:R-:W-:Y:S01]  /*f8b0*/  IMAD.MOV.U32 R128, RZ, RZ, R118 ;  /* 0x000000ffff807224 */ /* 0x000fe200078e0076 */
[----:B------:R2:W2:Y:S02]  /*f8c0*/  MUFU.EX2 R156, R2 ;  /* 0x00000002009c7308 */ /* 0x0004a40000000800 */
[C---:B------:R-:W-:Y:S01]  /*f8d0*/  HMMA.16816.F32.BF16 R116, R8.reuse, R24, R100 ;  /* 0x000000180874723c */ /* 0x040fe20000041864 */
[----:B------:R-:W3:Y:S07]  /*f8e0*/  LDSM.16.MT88.4 R24, [R209+0x6100] ;  /* 0x00610000d118783b */ /* 0x000eee0000004200 */
[----:B-1----:R-:W-:Y:S01]  /*f8f0*/  HMMA.16816.F32.BF16 R108, R8, R20, R88 ;  /* 0x00000014086c723c */ /* 0x002fe20000041858 */
[----:B--2---:R-:W-:-:S07]  /*f900*/  FFMA.FTZ R2, R166, c[0x0][0x2d0], -R6 ;  /* 0x0000b400a6027a23 */ /* 0x004fce0000010806 */
[----:B------:R-:W-:Y:S01]  /*f910*/  HMMA.16816.F32.BF16 R96, R8, R22, R72 ;  /* 0x000000160860723c */ /* 0x000fe20000041848 */
[----:B------:R-:W1:Y:S01]  /*f920*/  LDSM.16.MT88.4 R20, [R210+0x6100] ;  /* 0x00610000d214783b */ /* 0x000e620000004200 */
[----:B------:R-:W-:Y:S01]  /*f930*/  IMAD.MOV.U32 R166, RZ, RZ, R120 ;  /* 0x000000ffffa67224 */ /* 0x000fe200078e0078 */
[----:B------:R2:W-:Y:S04]  /*f940*/  MUFU.EX2 R155, R2 ;  /* 0x00000002009b7308 */ /* 0x0005e80000000800 */
[----:B------:R-:W-:Y:S02]  /*f950*/  F2FP.BF16.PACK_AB R8, R164, R165 ;  /* 0x000000a5a408723e */ /* 0x000fe400000010ff */
[----:B----4-:R-:W-:Y:S02]  /*f960*/  F2FP.BF16.PACK_AB R10, R163, R162 ;  /* 0x000000a2a30a723e */ /* 0x010fe400000010ff */
[----:B------:R-:W-:-:S02]  /*f970*/  F2FP.BF16.PACK_AB R9, R160, R161 ;  /* 0x000000a1a009723e */ /* 0x000fc400000010ff */
[----:B------:R-:W-:Y:S01]  /*f980*/  F2FP.BF16.PACK_AB R11, R156, R158 ;  /* 0x0000009e9c0b723e */ /* 0x000fe200000010ff */
[----:B--2---:R-:W-:-:S06]  /*f990*/  FFMA.FTZ R2, R168, c[0x0][0x2d0], -R6 ;  /* 0x0000b400a8027a23 */ /* 0x004fcc0000010806 */
[C---:B------:R-:W-:Y:S01]  /*f9a0*/  HMMA.16816.F32.BF16 R100, R8.reuse, R16, R84 ;  /* 0x000000100864723c */ /* 0x040fe20000041854 */
[----:B------:R-:W-:Y:S01]  /*f9b0*/  IMAD.MOV.U32 R168, RZ, RZ, R121 ;  /* 0x000000ffffa87224 */ /* 0x000fe200078e0079 */
[----:B------:R2:W4:Y:S06]  /*f9c0*/  MUFU.EX2 R154, R2 ;  /* 0x00000002009a7308 */ /* 0x00052c0000000800 */
[C---:B------:R-:W-:Y:S01]  /*f9d0*/  HMMA.16816.F32.BF16 R92, R8.reuse, R18, R56 ;  /* 0x00000012085c723c */ /* 0x040fe20000041838 */
[----:B------:R-:W1:Y:S07]  /*f9e0*/  LDSM.16.MT88.4 R16, [R213+0x6100] ;  /* 0x00610000d510783b */ /* 0x000e6e0000004200 */
[----:B------:R-:W-:Y:S01]  /*f9f0*/  HMMA.16816.F32.BF16 R88, R8, R12, R76 ;  /* 0x0000000c0858723c */ /* 0x000fe2000004184c */
[----:B--2---:R-:W-:-:S02]  /*fa00*/  FFMA.FTZ R2, R167, c[0x0][0x2d0], -R6 ;  /* 0x0000b400a7027a23 */ /* 0x004fc40000010806 */
[----:B------:R-:W-:Y:S02]  /*fa10*/  IMAD.MOV.U32 R167, RZ, RZ, R122 ;  /* 0x000000ffffa77224 */ /* 0x000fe400078e007a */
[----:B------:R2:W-:Y:S03]  /*fa20*/  MUFU.EX2 R153, R2 ;  /* 0x0000000200997308 */ /* 0x0005e60000000800 */
[C---:B------:R-:W-:Y:S01]  /*fa30*/  HMMA.16816.F32.BF16 R84, R8.reuse, R14, R64 ;  /* 0x0000000e0854723c */ /* 0x040fe20000041840 */
[----:B------:R-:W1:Y:S07]  /*fa40*/  LDSM.16.MT88.4 R12, [R212+0x6100] ;  /* 0x00610000d40c783b */ /* 0x000e6e0000004200 */
[----:B------:R-:W-:Y:S01]  /*fa50*/  HMMA.16816.F32.BF16 R76, R8, R32, R60 ;  /* 0x00000020084c723c */ /* 0x000fe2000004183c */
[----:B--2---:R-:W-:-:S07]  /*fa60*/  FFMA.FTZ R2, R169, c[0x0][0x2d0], -R6 ;  /* 0x0000b400a9027a23 */ /* 0x004fce0000010806 */
[C---:B------:R-:W-:Y:S01]  /*fa70*/  HMMA.16816.F32.BF16 R72, R8.reuse, R34, R52 ;  /* 0x000000220848723c */ /* 0x040fe20000041834 */
[----:B------:R-:W2:Y:S01]  /*fa80*/  LDSM.16.MT88.4 R32, [R209+0x2900] ;  /* 0x00290000d120783b */ /* 0x000ea20000004200 */
[----:B------:R-:W-:Y:S01]  /*fa90*/  IMAD.MOV.U32 R169, RZ, RZ, R123 ;  /* 0x000000ffffa97224 */ /* 0x000fe200078e007b */
[----:B------:R4:W1:Y:S05]  /*faa0*/  MUFU.EX2 R152, R2 ;  /* 0x0000000200987308 */ /* 0x00086a0000000800 */
[C---:B---3--:R-:W-:Y:S08]  /*fab0*/  HMMA.16816.F32.BF16 R64, R8.reuse, R28, R48 ;  /* 0x0000001c0840723c */ /* 0x048ff00000041830 */
[----:B------:R-:W-:Y:S01]  /*fac0*/  HMMA.16816.F32.BF16 R44, R8, R24, R44 ;  /* 0x00000018082c723c */ /* 0x000fe2000004182c */
[----:B----4-:R-:W-:-:S02]  /*fad0*/  FFMA.FTZ R2, R170, c[0x0][0x2d0], -R0 ;  /* 0x0000b400aa027a23 */ /* 0x010fc40000010800 */
[----:B------:R-:W-:Y:S02]  /*fae0*/  IMAD.MOV.U32 R170, RZ, RZ, R128 ;  /* 0x000000ffffaa7224 */ /* 0x000fe400078e0080 */
[----:B------:R3:W-:Y:S03]  /*faf0*/  MUFU.EX2 R151, R2 ;  /* 0x0000000200977308 */ /* 0x0007e60000000800 */
[C---:B------:R-:W-:Y:S01]  /*fb00*/  HMMA.16816.F32.BF16 R48, R8.reuse, R26, R40 ;  /* 0x0000001a0830723c */ /* 0x040fe20000041828 */
[----:B------:R-:W4:Y:S07]  /*fb10*/  LDSM.16.MT88.4 R24, [R213+0x2900] ;  /* 0x00290000d518783b */ /* 0x000f2e0000004200 */
[----:B------:R-:W-:Y:S01]  /*fb20*/  HMMA.16816.F32.BF16 R56, R8, R30, R36 ;  /* 0x0000001e0838723c */ /* 0x000fe20000041824 */
[----:B------:R-:W2:Y:S01]  /*fb30*/  LDSM.16.MT88.4 R28, [R210+0x2900] ;  /* 0x00290000d21c783b */ /* 0x000ea20000004200 */
[----:B---3--:R-:W-:-:S06]  /*fb40*/  FFMA.FTZ R2, R176, c[0x0][0x2d0], -R0 ;  /* 0x0000b400b0027a23 */ /* 0x008fcc0000010800 */
[C---:B-1----:R-:W-:Y:S01]  /*fb50*/  HMMA.16816.F32.BF16 R40, R8.reuse, R20, R80 ;  /* 0x000000140828723c */ /* 0x042fe20000041850 */
[----:B------:R-:W-:Y:S01]  /*fb60*/  IMAD.MOV.U32 R176, RZ, RZ, R129 ;  /* 0x000000ffffb07224 */ /* 0x000fe200078e0081 */
[----:B------:R1:W3:Y:S06]  /*fb70*/  MUFU.EX2 R150, R2 ;  /* 0x0000000200967308 */ /* 0x0002ec0000000800 */
[C---:B------:R-:W-:Y:S08]  /*fb80*/  HMMA.16816.F32.BF16 R60, R8.reuse, R18, R112 ;  /* 0x00000012083c723c */ /* 0x040ff00000041870 */
[----:B------:R-:W-:Y:S01]  /*fb90*/  HMMA.16816.F32.BF16 R36, R8, R22, R104 ;  /* 0x000000160824723c */ /* 0x000fe20000041868 */
[----:B------:R-:W2:Y:S01]  /*fba0*/  LDSM.16.MT88.4 R20, [R212+0x2900] ;  /* 0x00290000d414783b */ /* 0x000ea20000004200 */
[----:B-1----:R-:W-:-:S02]  /*fbb0*/  FFMA.FTZ R2, R171, c[0x0][0x2d0], -R0 ;  /* 0x0000b400ab027a23 */ /* 0x002fc40000010800 */
[----:B------:R-:W-:Y:S02]  /*fbc0*/  IMAD.MOV.U32 R171, RZ, RZ, R130 ;  /* 0x000000ffffab7224 */ /* 0x000fe400078e0082 */
[----:B------:R1:W-:Y:S02]  /*fbd0*/  MUFU.EX2 R149, R2 ;  /* 0x0000000200957308 */ /* 0x0003e40000000800 */
[C---:B------:R-:W-:Y:S01]  /*fbe0*/  HMMA.16816.F32.BF16 R52, R8.reuse, R16, R116 ;  /* 0x000000100834723c */ /* 0x040fe20000041874 */
[----:B------:R-:W-:Y:S07]  /*fbf0*/  LDSM.16.MT88.4 R16, [R210+0x6900] ;  /* 0x00690000d210783b */ /* 0x000fee0000004200 */
[----:B------:R-:W-:Y:S01]  /*fc00*/  HMMA.16816.F32.BF16 R112, R8, R12, R108 ;  /* 0x0000000c0870723c */ /* 0x000fe2000004186c */
[----:B-1----:R-:W-:-:S07]  /*fc10*/  FFMA.FTZ R2, R177, c[0x0][0x2d0], -R0 ;  /* 0x0000b400b1027a23 */ /* 0x002fce0000010800 */
[----:B------:R-:W-:Y:S01]  /*fc20*/  HMMA.16816.F32.BF16 R80, R8, R14, R96 ;  /* 0x0000000e0850723c */ /* 0x000fe20000041860 */
[----:B------:R-:W1:Y:S01]  /*fc30*/  LDSM.16.MT88.4 R12, [R209+0x6900] ;  /* 0x00690000d10c783b */ /* 0x000e620000004200 */
[----:B------:R-:W-:Y:S01]  /*fc40*/  IMAD.MOV.U32 R177, RZ, RZ, R131 ;  /* 0x000000ffffb17224 */ /* 0x000fe200078e0083 */
[----:B------:R-:W2:Y:S04]  /*fc50*/  MUFU.EX2 R148, R2 ;  /* 0x0000000200947308 */ /* 0x000ea80000000800 */
[----:B------:R-:W-:Y:S02]  /*fc60*/  F2FP.BF16.PACK_AB R8, R154, R155 ;  /* 0x0000009b9a08723e */ /* 0x000fe400000010ff */
[----:B------:R-:W-:Y:S02]  /*fc70*/  F2FP.BF16.PACK_AB R10, R152, R153 ;  /* 0x00000099980a723e */ /* 0x000fe400000010ff */
[----:B---3--:R-:W-:-:S02]  /*fc80*/  F2FP.BF16.PACK_AB R9, R150, R151 ;  /* 0x000000979609723e */ /* 0x008fc400000010ff */
[----:B--2---:R-:W-:Y:S01]  /*fc90*/  F2FP.BF16.PACK_AB R11, R148, R149 ;  /* 0x00000095940b723e */ /* 0x004fe200000010ff */
[--C-:B------:R-:W-:Y:S02]  /*fca0*/  FFMA.FTZ R2, R193, c[0x0][0x2d0], -R6.reuse ;  /* 0x0000b400c1027a23 */ /* 0x100fe40000010806 */
[----:B------:R-:W-:Y:S02]  /*fcb0*/  IMAD.MOV.U32 R193, RZ, RZ, R71 ;  /* 0x000000ffffc17224 */ /* 0x000fe400078e0047 */
[----:B------:R2:W-:Y:S02]  /*fcc0*/  MUFU.EX2 R139, R2 ;  /* 0x00000002008b7308 */ /* 0x0005e40000000800 */
[C---:B------:R-:W-:Y:S08]  /*fcd0*/  HMMA.16816.F32.BF16 R116, R8.reuse, R34, R92 ;  /* 0x000000220874723c */ /* 0x040ff0000004185c */
[----:B----4-:R-:W-:Y:S01]  /*fce0*/  HMMA.16816.F32.BF16 R96, R8, R24, R76 ;  /* 0x000000180860723c */ /* 0x010fe2000004184c */
[----:B--2---:R-:W-:-:S07]  /*fcf0*/  FFMA.FTZ R2, R194, c[0x0][0x2d0], -R6 ;  /* 0x0000b400c2027a23 */ /* 0x004fce0000010806 */
[C---:B------:R-:W-:Y:S01]  /*fd00*/  HMMA.16816.F32.BF16 R92, R8.reuse, R26, R72 ;  /* 0x0000001a085c723c */ /* 0x040fe20000041848 */
[----:B------:R-:W2:Y:S01]  /*fd10*/  LDSM.16.MT88.4 R24, [R213+0x6900] ;  /* 0x00690000d518783b */ /* 0x000ea20000004200 */
[----:B------:R3:W4:Y:S06]  /*fd20*/  MUFU.EX2 R138, R2 ;  /* 0x00000002008a7308 */ /* 0x00072c0000000800 */
[C---:B------:R-:W-:Y:S01]  /*fd30*/  HMMA.16816.F32.BF16 R108, R8.reuse, R32, R100 ;  /* 0x00000020086c723c */ /* 0x040fe20000041864 */
[----:B------:R-:W4:Y:S07]  /*fd40*/  LDSM.16.MT88.4 R32, [R212+0x6900] ;  /* 0x00690000d420783b */ /* 0x000f2e0000004200 */
[----:B------:R-:W-:Y:S01]  /*fd50*/  HMMA.16816.F32.BF16 R104, R8, R28, R88 ;  /* 0x0000001c0868723c */ /* 0x000fe20000041858 */
[----:B---3--:R-:W-:-:S04]  /*fd60*/  FFMA.FTZ R2, R195, c[0x0][0x2d0], -R6 ;  /* 0x0000b400c3027a23 */ /* 0x008fc80000010806 */
[----:B------:R3:W-:Y:S03]  /*fd70*/  MUFU.EX2 R137, R2 ;  /* 0x0000000200897308 */ /* 0x0007e60000000800 */
[C---:B------:R-:W-:Y:S08]  /*fd80*/  HMMA.16816.F32.BF16 R88, R8.reuse, R20, R64 ;  /* 0x000000140858723c */ /* 0x040ff00000041840 */
[----:B-1----:R-:W-:Y:S01]  /*fd90*/  HMMA.16816.F32.BF16 R64, R8, R14, R48 ;  /* 0x0000000e0840723c */ /* 0x002fe20000041830 */
[----:B---3--:R-:W-:-:S07]  /*fda0*/  FFMA.FTZ R2, R232, c[0x0][0x2d0], -R6 ;  /* 0x0000b400e8027a23 */ /* 0x008fce0000010806 */
[C---:B------:R-:W-:Y:S01]  /*fdb0*/  HMMA.16816.F32.BF16 R76, R8.reuse, R12, R44 ;  /* 0x0000000c084c723c */ /* 0x040fe2000004182c */
[----:B------:R-:W-:Y:S01]  /*fdc0*/  LDSM.16.MT88.4 R12, [R212+0x3100] ;  /* 0x00310000d40c783b */ /* 0x000fe20000004200 */
[----:B------:R1:W3:Y:S06]  /*fdd0*/  MUFU.EX2 R136, R2 ;  /* 0x0000000200887308 */ /* 0x0002ec0000000800 */
[C---:B--2---:R-:W-:Y:S08]  /*fde0*/  HMMA.16816.F32.BF16 R48, R8.reuse, R24, R52 ;  /* 0x000000180830723c */ /* 0x044ff00000041834 */
[----:B------:R-:W-:Y:S01]  /*fdf0*/  HMMA.16816.F32.BF16 R52, R8, R26, R60 ;  /* 0x0000001a0834723c */ /* 0x000fe2000004183c */
[----:B------:R-:W2:Y:S01]  /*fe00*/  LDSM.16.MT88.4 R24, [R209+0x7100] ;  /* 0x00710000d118783b */ /* 0x000ea20000004200 */
[----:B-1----:R-:W-:-:S04]  /*fe10*/  FFMA.FTZ R2, R234, c[0x0][0x2d0], -R0 ;  /* 0x0000b400ea027a23 */ /* 0x002fc80000010800 */
[----:B------:R1:W-:Y:S02]  /*fe20*/  MUFU.EX2 R71, R2 ;  /* 0x0000000200477308 */ /* 0x0003e40000000800 */
[C---:B------:R-:W-:Y:S01]  /*fe30*/  HMMA.16816.F32.BF16 R100, R8.reuse, R30, R84 ;  /* 0x0000001e0864723c */ /* 0x040fe20000041854 */
[----:B------:R-:W-:Y:S07]  /*fe40*/  LDSM.16.MT88.4 R28, [R209+0x3100] ;  /* 0x00310000d11c783b */ /* 0x000fee0000004200 */
[----:B------:R-:W-:Y:S01]  /*fe50*/  HMMA.16816.F32.BF16 R84, R8, R22, R56 ;  /* 0x000000160854723c */ /* 0x000fe20000041838 */
[----:B------:R-:W2:Y:S01]  /*fe60*/  LDSM.16.MT88.4 R20, [R210+0x3100] ;  /* 0x00310000d214783b */ /* 0x000ea20000004200 */
[----:B-1----:R-:W-:-:S06]  /*fe70*/  FFMA.FTZ R2, R233, c[0x0][0x2d0], -R0 ;  /* 0x0000b400e9027a23 */ /* 0x002fcc0000010800 */
[C---:B------:R-:W-:Y:S01]  /*fe80*/  HMMA.16816.F32.BF16 R56, R8.reuse, R16, R40 ;  /* 0x000000100838723c */ /* 0x040fe20000041828 */
[----:B------:R1:W1:Y:S07]  /*fe90*/  MUFU.EX2 R70, R2 ;  /* 0x0000000200467308 */ /* 0x00026e0000000800 */
[C---:B------:R-:W-:Y:S01]  /*fea0*/  HMMA.16816.F32.BF16 R40, R8.reuse, R18, R36 ;  /* 0x000000120828723c */ /* 0x040fe20000041824 */
[----:B------:R-:W2:Y:S07]  /*feb0*/  LDSM.16.MT88.4 R16, [R213+0x3100] ;  /* 0x00310000d510783b */ /* 0x000eae0000004200 */
[----:B----4-:R-:W-:Y:S01]  /*fec0*/  HMMA.16816.F32.BF16 R44, R8, R32, R112 ;  /* 0x00000020082c723c */ /* 0x010fe20000041870 */
[----:B-1----:R-:W-:-:S04]  /*fed0*/  FFMA.FTZ R2, R235, c[0x0][0x2d0], -R0 ;  /* 0x0000b400eb027a23 */ /* 0x002fc80000010800 */
[----:B------:R1:W-:Y:S03]  /*fee0*/  MUFU.EX2 R69, R2 ;  /* 0x0000000200457308 */ /* 0x0003e60000000800 */
[----:B------:R-:W-:Y:S01]  /*fef0*/  HMMA.16816.F32.BF16 R36, R8, R34, R80 ;  /* 0x000000220824723c */ /* 0x000fe20000041850 */
[----:B------:R-:W4:Y:S06]  /*ff00*/  LDSM.16.MT88.4 R32, [R210+0x7100] ;  /* 0x00710000d220783b */ /* 0x000f2c0000004200 */
[----:B------:R-:W-:-:S02]  /*ff10*/  F2FP.BF16.PACK_AB R8, R138, R139 ;  /* 0x0000008b8a08723e */ /* 0x000fc400000010ff */
[----:B---3--:R-:W-:Y:S02]  /*ff20*/  F2FP.BF16.PACK_AB R10, R136, R137 ;  /* 0x00000089880a723e */ /* 0x008fe400000010ff */
[----:B------:R-:W-:Y:S01]  /*ff30*/  F2FP.BF16.PACK_AB R9, R70, R71 ;  /* 0x000000474609723e */ /* 0x000fe200000010ff */
[----:B-1----:R-:W-:-:S04]  /*ff40*/  FFMA.FTZ R2, R236, c[0x0][0x2d0], -R0 ;  /* 0x0000b400ec027a23 */ /* 0x002fc80000010800 */
[----:B------:R1:W3:Y:S02]  /*ff50*/  MUFU.EX2 R62, R2 ;  /* 0x00000002003e7308 */ /* 0x0002e40000000800 */
[----:B-1----:R-:W-:Y:S01]  /*ff60*/  FFMA.FTZ R2, R246, c[0x0][0x2d0], -R6 ;  /* 0x0000b400f6027a23 */ /* 0x002fe20000010806 */
[----:B---3--:R-:W-:-:S05]  /*ff70*/  F2FP.BF16.PACK_AB R11, R62, R69 ;  /* 0x000000453e0b723e */ /* 0x008fca00000010ff */
[----:B------:R1:W-:Y:S02]  /*ff80*/  MUFU.EX2 R61, R2 ;  /* 0x00000002003d7308 */ /* 0x0003e40000000800 */
[C---:B--2---:R-:W-:Y:S08]  /*ff90*/  HMMA.16816.F32.BF16 R64, R8.reuse, R26, R64 ;  /* 0x0000001a0840723c */ /* 0x044ff00000041840 */
        /* <DEDUP_REMOVED lines=17> */
[----:B------:R2:W1:Y:S02]  /*100b0*/  MUFU.EX2 R25, R2 ;  /* 0x0000000200197308 */ /* 0x0004640000000800 */
[C---:B------:R-:W-:Y:S01]  /*100c0*/  HMMA.16816.F32.BF16 R20, R8.reuse, R22, R100 ;  /* 0x000000160814723c */ /* 0x040fe20000041864 */
[----:B------:R-:W3:Y:S07]  /*100d0*/  LDSM.16.MT88.4 R100, [R212+0x3900] ;  /* 0x00390000d464783b */ /* 0x000eee0000004200 */
[----:B------:R-:W-:Y:S01]  /*100e0*/  HMMA.16816.F32.BF16 R72, R8, R28, R108 ;  /* 0x0000001c0848723c */ /* 0x000fe2000004186c */
[----:B------:R-:W3:Y:S01]  /*100f0*/  LDSM.16.MT88.4 R108, [R209+0x7900] ;  /* 0x00790000d16c783b */ /* 0x000ee20000004200 */
[----:B--2---:R-:W-:-:S06]  /*10100*/  FFMA.FTZ R2, R249, c[0x0][0x2d0], -R0 ;  /* 0x0000b400f9027a23 */ /* 0x004fcc0000010800 */
[C---:B------:R-:W-:Y:S01]  /*10110*/  HMMA.16816.F32.BF16 R28, R8.reuse, R30, R116 ;  /* 0x0000001e081c723c */ /* 0x040fe20000041874 */
[----:B------:R-:W2:Y:S01]  /*10120*/  LDSM.16.MT88.4 R116, [R210+0x7900] ;  /* 0x00790000d274783b */ /* 0x000ea20000004200 */
[----:B-1----:R-:W-:Y:S01]  /*10130*/  F2FP.BF16.PACK_AB R134, R25, R26 ;  /* 0x0000001a1986723e */ /* 0x002fe200000010ff */
[----:B------:R1:W-:Y:S05]  /*10140*/  MUFU.EX2 R24, R2 ;  /* 0x0000000200187308 */ /* 0x0003ea0000000800 */
[C---:B----4-:R-:W-:Y:S08]  /*10150*/  HMMA.16816.F32.BF16 R56, R8.reuse, R32, R56 ;  /* 0x000000200838723c */ /* 0x050ff00000041838 */
[----:B------:R-:W-:Y:S01]  /*10160*/  HMMA.16816.F32.BF16 R40, R8, R34, R40 ;  /* 0x000000220828723c */ /* 0x000fe20000041828 */
[----:B-1----:R-:W-:-:S04]  /*10170*/  FFMA.FTZ R2, R251, c[0x0][0x2d0], -R0 ;  /* 0x0000b400fb027a23 */ /* 0x002fc80000010800 */
[----:B------:R1:W4:Y:S03]  /*10180*/  MUFU.EX2 R7, R2 ;  /* 0x0000000200077308 */ /* 0x0003260000000800 */
[C---:B------:R-:W-:Y:S08]  /*10190*/  HMMA.16816.F32.BF16 R48, R8.reuse, R16, R48 ;  /* 0x000000100830723c */ /* 0x040ff00000041830 */
[----:B------:R-:W-:Y:S01]  /*101a0*/  HMMA.16816.F32.BF16 R52, R8, R18, R52 ;  /* 0x000000120834723c */ /* 0x000fe20000041834 */
[----:B-1----:R-:W-:-:S07]  /*101b0*/  FFMA.FTZ R2, R250, c[0x0][0x2d0], -R0 ;  /* 0x0000b400fa027a23 */ /* 0x002fce0000010800 */
[----:B---3--:R-:W-:Y:S01]  /*101c0*/  HMMA.16816.F32.BF16 R44, R8, R12, R44 ;  /* 0x0000000c082c723c */ /* 0x008fe2000004182c */
[----:B------:R-:W-:Y:S01]  /*101d0*/  FFMA.FTZ R0, R125, c[0x0][0x2d0], -R0 ;  /* 0x0000b4007d007a23 */ /* 0x000fe20000010800 */
[----:B----4-:R-:W-:Y:S01]  /*101e0*/  F2FP.BF16.PACK_AB R133, R7, R24 ;  /* 0x000000180785723e */ /* 0x010fe200000010ff */
[----:B------:R-:W-:Y:S01]  /*101f0*/  IMAD.MOV.U32 R125, RZ, RZ, R126 ;  /* 0x000000ffff7d7224 */ /* 0x000fe200078e007e */
[----:B------:R1:W-:Y:S01]  /*10200*/  MUFU.EX2 R6, R2 ;  /* 0x0000000200067308 */ /* 0x0003e20000000800 */
[----:B------:R-:W-:-:S03]  /*10210*/  IMAD.MOV.U32 R126, RZ, RZ, R5 ;  /* 0x000000ffff7e7224 */ /* 0x000fc600078e0005 */
[----:B------:R-:W-:Y:S01]  /*10220*/  HMMA.16816.F32.BF16 R36, R8, R14, R36 ;  /* 0x0000000e0824723c */ /* 0x000fe20000041824 */
[----:B------:R-:W-:Y:S03]  /*10230*/  LDSM.16.MT88.4 R8, [R212+0x7900] ;  /* 0x00790000d408783b */ /* 0x000fe60000004200 */
        /* <DEDUP_REMOVED lines=35> */
[----:B------:R-:W-:Y:S03]  /*10470*/  HMMA.16816.F32.BF16 R80, R132, R84, R80 ;  /* 0x000000548450723c */ /* 0x000fe60000041850 */
[----:B------:R-:W-:-:S04]  /*10480*/  FADD.FTZ R0, R189, R0 ;  /* 0x00000000bd007221 */ /* 0x000fc80000010000 */
[----:B------:R-:W-:Y:S01]  /*10490*/  FADD.FTZ R2, R191, R0 ;  /* 0x00000000bf027221 */ /* 0x000fe20000010000 */
[C---:B------:R-:W-:Y:S01]  /*104a0*/  HMMA.16816.F32.BF16 R104, R132.reuse, R108, R128 ;  /* 0x0000006c8468723c */ /* 0x040fe20000041880 */
[----:B------:R-:W-:Y:S02]  /*104b0*/  FADD.FTZ R0, R178, R4 ;  /* 0x00000004b2007221 */ /* 0x000fe40000010000 */
[----:B------:R-:W-:Y:S02]  /*104c0*/  FADD.FTZ R2, R165, R2 ;  /* 0x00000002a5027221 */ /* 0x000fe40000010000 */
[----:B------:R-:W-:Y:S02]  /*104d0*/  FADD.FTZ R0, R161, R0 ;  /* 0x00000000a1007221 */ /* 0x000fe40000010000 */
[----:B------:R-:W-:Y:S01]  /*104e0*/  FADD.FTZ R2, R164, R2 ;  /* 0x00000002a4027221 */ /* 0x000fe20000010000 */
[----:B--2---:R-:W-:Y:S01]  /*104f0*/  HMMA.16816.F32.BF16 R112, R132, R116, R56 ;  /* 0x000000748470723c */ /* 0x004fe20000041838 */
[----:B------:R-:W-:-:S02]  /*10500*/  FADD.FTZ R0, R160, R0 ;  /* 0x00000000a0007221 */ /* 0x000fc40000010000 */
[----:B------:R-:W-:Y:S02]  /*10510*/  FADD.FTZ R2, R162, R2 ;  /* 0x00000002a2027221 */ /* 0x000fe40000010000 */
[----:B------:R-:W-:Y:S02]  /*10520*/  FADD.FTZ R0, R158, R0 ;  /* 0x000000009e007221 */ /* 0x000fe40000010000 */
[----:B------:R-:W-:Y:S01]  /*10530*/  FADD.FTZ R2, R163, R2 ;  /* 0x00000002a3027221 */ /* 0x000fe20000010000 */
[----:B-1----:R-:W-:Y:S01]  /*10540*/  HMMA.16816.F32.BF16 R120, R132, R124, R48 ;  /* 0x0000007c8478723c */ /* 0x002fe20000041830 */
        /* <DEDUP_REMOVED lines=30> */
[----:B------:R-:W-:-:S05]  /*10730*/  FADD.FTZ R0, R5, R2 ;  /* 0x0000000205007221 */ /* 0x000fca0000010000 */
[----:B------:R1:W-:Y:S02]  /*10740*/  STL [R1+0x8], R0 ;  /* 0x0000080001007387 */ /* 0x0003e40000100800 */
[----:B------:R-:W-:Y:S02]  /*10750*/  HMMA.16816.F32.BF16 R132, R132, R10, R36 ;  /* 0x0000000a8484723c */ /* 0x000fe40000041824 */
[----:B------:R1:W-:Y:S01]  /*10760*/  STL [R1+0x4], R4 ;  /* 0x0000040401007387 */ /* 0x0003e20000100800 */
[----:B------:R-:W-:Y:S05]  /*10770*/  @!P6 BRA `(.L_x_133) ;  /* 0x000041700000e947 */ /* 0x000fea0003800000 */
[----:B------:R-:W2:Y:S04]  /*10780*/  LDL.64 R170, [R1+0x30] ;  /* 0x0000300001aa7983 */ /* 0x000ea80000100a00 */
[----:B------:R-:W3:Y:S04]  /*10790*/  LDL.64 R168, [R1+0x38] ;  /* 0x0000380001a87983 */ /* 0x000ee80000100a00 */
[----:B------:R-:W4:Y:S04]  /*107a0*/  LDL R157, [R1+0x40] ;  /* 0x00004000019d7983 */ /* 0x000f280000100800 */
[----:B------:R-:W5:Y:S04]  /*107b0*/  LDL R159, [R1+0x4c] ;  /* 0x00004c00019f7983 */ /* 0x000f680000100800 */
[----:B------:R-:W4:Y:S04]  /*107c0*/  LDL.64 R166, [R1+0x28] ;  /* 0x0000280001a67983 */ /* 0x000f280000100a00 */
[----:B------:R-:W5:Y:S01]  /*107d0*/  LDL.LU R176, [R1] ;  /* 0x0000000001b07983 */ /* 0x000f620000300800 */
[----:B-1----:R-:W-:Y:S01]  /*107e0*/  MOV R0, c[0x0][0x208] ;  /* 0x0000820000007a02 */ /* 0x002fe20000000f00 */
[----:B------:R-:W-:-:S04]  /*107f0*/  IMAD.MOV.U32 R70, RZ, RZ, R3 ;  /* 0x000000ffff467224 */ /* 0x000fc800078e0003 */
[----:B------:R-:W-:-:S05]  /*10800*/  IMAD.SHL.U32 R2, R0, 0x40, RZ ;  /* 0x0000004000027824 */ /* 0x000fca00078e00ff */
[----:B------:R-:W-:Y:S01]  /*10810*/  IADD3 R0, P2, R2, 0x80, RZ ;  /* 0x0000008002007810 */ /* 0x000fe20007f5e0ff */
[----:B------:R-:W-:Y:S01]  /*10820*/  IMAD.MOV.U32 R69, RZ, RZ, R68 ;  /* 0x000000ffff457224 */ /* 0x000fe200078e0044 */
[----:B------:R-:W-:Y:S01]  /*10830*/  ULDC.64 UR4, c[0x0][0x118] ;  /* 0x0000460000047ab9 */ /* 0x000fe20000000a00 */
[----:B--2---:R-:W-:Y:S02]  /*10840*/  IADD3 R3, P1, R170, 0x40, RZ ;  /* 0x00000040aa037810 */ /* 0x004fe40007f3e0ff */
[----:B---3--:R-:W-:-:S03]  /*10850*/  IADD3 R4, P0, R168, 0x40, RZ ;  /* 0x00000040a8047810 */ /* 0x008fc60007f1e0ff */
[----:B------:R1:W-:Y:S04]  /*10860*/  STL [R1+0x20], R3 ;  /* 0x0000200301007387 */ /* 0x0003e80000100800 */
[----:B------:R-:W-:Y:S04]  /*10870*/  STL [R1+0x18], R4 ;  /* 0x0000180401007387 */ /* 0x000fe80000100800 */
[----:B------:R5:W-:Y:S01]  /*10880*/  STL [R1+0x10], R0 ;  /* 0x0000100001007387 */ /* 0x000be20000100800 */
[----:B----4-:R-:W-:Y:S01]  /*10890*/  IMAD.X R2, RZ, RZ, R167, P0 ;  /* 0x000000ffff027224 */ /* 0x010fe200000e06a7 */
[----:B-1----:R-:W-:-:S02]  /*108a0*/  IADD3.X R3, RZ, R157, RZ, P1, !PT ;  /* 0x0000009dff037210 */ /* 0x002fc40000ffe4ff */
[----:B-----5:R-:W-:-:S03]  /*108b0*/  IADD3.X R0, RZ, R159, RZ, P2, !PT ;  /* 0x0000009fff007210 */ /* 0x020fc600017fe4ff */
[----:B------:R1:W-:Y:S04]  /*108c0*/  STL [R1+0x1c], R3 ;  /* 0x00001c0301007387 */ /* 0x0003e80000100800 */
[----:B------:R1:W-:Y:S04]  /*108d0*/  STL [R1+0xc], R0 ;  /* 0x00000c0001007387 */ /* 0x0003e80000100800 */
[----:B------:R1:W-:Y:S01]  /*108e0*/  STL [R1+0x14], R2 ;  /* 0x0000140201007387 */ /* 0x0003e20000100800 */
[----:B------:R-:W-:-:S03]  /*108f0*/  LEA.HI.SX32 R232, R176, 0xfffffffe, 0x19 ;  /* 0xfffffffeb0e87811 */ /* 0x000fc600078fcaff */
.L_x_134:
[----:B------:R-:W2:Y:S01]  /*10900*/  LDL.64 R160, [R1+0x30] ;  /* 0x0000300001a07983 */ /* 0x000ea20000100a00 */
[----:B------:R-:W-:Y:S04]  /*10910*/  DEPBAR.LE SB0, 0x0 ;  /* 0x000080000000791a */ /* 0x000fe80000000000 */
[----:B-1----:R-:W-:Y:S01]  /*10920*/  SHF.R.S32.HI R0, RZ, 0x1f, R232 ;  /* 0x0000001fff007819 */ /* 0x002fe200000114e8 */
[----:B------:R-:W3:Y:S01]  /*10930*/  LDL R159, [R1+0x20] ;  /* 0x00002000019f7983 */ /* 0x000ee20000100800 */
[----:B------:R-:W-:Y:S01]  /*10940*/  IMAD.WIDE.U32 R156, R232, c[0x0][0x208], RZ ;  /* 0x00008200e89c7a25 */ /* 0x000fe200078e00ff */
[----:B------:R-:W-:Y:S02]  /*10950*/  MOV R191, c[0x0][0x208] ;  /* 0x0000820000bf7a02 */ /* 0x000fe40000000f00 */
[----:B------:R-:W4:Y:S01]  /*10960*/  LDL R68, [R1+0x40] ;  /* 0x0000400001447983 */ /* 0x000f220000100800 */
[----:B------:R-:W-:Y:S01]  /*10970*/  IMAD R0, R0, c[0x0][0x208], RZ ;  /* 0x0000820000007a24 */ /* 0x000fe200078e02ff */
[----:B------:R-:W-:Y:S02]  /*10980*/  SHF.L.U32 R3, R156, 0x7, RZ ;  /* 0x000000079c037819 */ /* 0x000fe400000006ff */
[----:B------:R-:W5:Y:S01]  /*10990*/  LDL R158, [R1+0x1c] ;  /* 0x00001c00019e7983 */ /* 0x000f620000100800 */
[----:B------:R-:W-:Y:S01]  /*109a0*/  IMAD R0, R232, c[0x0][0x20c], R0 ;  /* 0x00008300e8007a24 */ /* 0x000fe200078e0200 */
[----:B------:R-:W-:Y:S02]  /*109b0*/  SHF.L.U32 R191, R191, 0x6, RZ ;  /* 0x00000006bfbf7819 */ /* 0x000fe400000006ff */
[----:B------:R-:W5:Y:S01]  /*109c0*/  LDL R190, [R1+0x10] ;  /* 0x0000100001be7983 */ /* 0x000f620000100800 */
[----:B------:R-:W-:Y:S02]  /*109d0*/  MOV R189, 0x6 ;  /* 0x0000000600bd7802 */ /* 0x000fe40000000f00 */
[----:B------:R-:W-:Y:S01]  /*109e0*/  IADD3 R0, R157, R0, RZ ;  /* 0x000000009d007210 */ /* 0x000fe20007ffe0ff */
[----:B------:R-:W5:Y:S01]  /*109f0*/  LDL R71, [R1+0xc] ;  /* 0x00000c0001477983 */ /* 0x000f620000100800 */
[----:B------:R-:W-:Y:S02]  /*10a00*/  MOV R188, c[0x0][0x208] ;  /* 0x0000820000bc7a02 */ /* 0x000fe40000000f00 */
[----:B------:R-:W-:Y:S01]  /*10a10*/  SHF.L.U64.HI R0, R156, 0x7, R0 ;  /* 0x000000079c007819 */ /* 0x000fe20000010200 */
[----:B------:R-:W-:Y:S01]  /*10a20*/  BAR.SYNC.DEFER_BLOCKING 0x0 ;  /* 0x0000000000007b1d */ /* 0x000fe20000010000 */
[----:B------:R-:W-:Y:S07]  /*10a30*/  SHF.L.U64.HI R188, R188, R189, c[0x0][0x20c] ;  /* 0x00008300bcbc7619 */ /* 0x000fee00000102bd */
        /* <DEDUP_REMOVED lines=19> */
[C---:B------:R-:W-:Y:S06]  /*10b70*/  HMMA.16816.F32.BF16 R32, R140.reuse, R34, RZ ;  /* 0x000000228c20723c */ /* 0x040fec00000418ff */
[----:B------:R-:W-:Y:S02]  /*10b80*/  LDSM.16.M88.4 R168, [R224] ;  /* 0x00000000e0a8783b */ /* 0x000fe40000000200 */
        /* <DEDUP_REMOVED lines=12> */
[C---:B------:R-:W-:Y:S08]  /*10c50*/  HMMA.16816.F32.BF16 R16, R144.reuse, R150, R16 ;  /* 0x000000969010723c */ /* 0x040ff00000041810 */
[C---:B------:R-:W-:Y:S08]  /*10c60*/  HMMA.16816.F32.BF16 R20, R144.reuse, R152, R20 ;  /* 0x000000989014723c */ /* 0x040ff00000041814 */
[C---:B------:R-:W-:Y:S08]  /*10c70*/  HMMA.16816.F32.BF16 R24, R144.reuse, R154, R24 ;  /* 0x0000009a9018723c */ /* 0x040ff00000041818 */
[C---:B-1----:R-:W-:Y:S08]  /*10c80*/  HMMA.16816.F32.BF16 R28, R144.reuse, R136, R28 ;  /* 0x00000088901c723c */ /* 0x042ff0000004181c */
[C---:B------:R-:W-:Y:S04]  /*10c90*/  HMMA.16816.F32.BF16 R32, R144.reuse, R138, R32 ;  /* 0x0000008a9020723c */ /* 0x040fe80000041820 */
[C---:B--2---:R-:W-:Y:S02]  /*10ca0*/  IADD3 R2, P5, R3.reuse, R160, RZ ;  /* 0x000000a003027210 */ /* 0x044fe40007fbe0ff */
[----:B------:R-:W-:Y:S02]  /*10cb0*/  LDSM.16.M88.4 R160, [R226] ;  /* 0x00000000e2a0783b */ /* 0x000fe40000000200 */
[----:B------:R-:W-:Y:S04]  /*10cc0*/  LEA R176, P2, R2, c[0x0][0x1f8], 0x1 ;  /* 0x00007e0002b07a11 */ /* 0x000fe800078408ff */
[----:B---3--:R-:W-:Y:S02]  /*10cd0*/  IADD3 R3, P1, R3, R159, RZ ;  /* 0x0000009f03037210 */ /* 0x008fe40007f3e0ff */
[C---:B----4-:R-:W-:Y:S02]  /*10ce0*/  IADD3.X R68, R0.reuse, R68, RZ, P5, !PT ;  /* 0x0000004400447210 */ /* 0x050fe40002ffe4ff */
[C---:B------:R-:W-:Y:S02]  /*10cf0*/  LEA R178, P0, R3.reuse, c[0x0][0x1f8], 0x1 ;  /* 0x00007e0003b27a11 */ /* 0x040fe400078008ff */
[----:B-----5:R-:W-:Y:S02]  /*10d00*/  IADD3.X R0, R0, R158, RZ, P1, !PT ;  /* 0x0000009e00007210 */ /* 0x020fe40000ffe4ff */
[----:B------:R-:W1:Y:S01]  /*10d10*/  LDSM.16.M88.4 R156, [R227] ;  /* 0x00000000e39c783b */ /* 0x000e620000000200 */
[----:B------:R-:W-:Y:S02]  /*10d20*/  LEA.HI.X R177, R2, c[0x0][0x1fc], R68, 0x1, P2 ;  /* 0x00007f0002b17a11 */ /* 0x000fe400010f0c44 */
[----:B------:R-:W-:Y:S02]  /*10d30*/  LEA.HI.X R179, R3, c[0x0][0x1fc], R0, 0x1, P0 ;  /* 0x00007f0003b37a11 */ /* 0x000fe400000f0c00 */
[-C--:B------:R-:W-:Y:S03]  /*10d40*/  IADD3 R2, P0, R176, R191.reuse, RZ ;  /* 0x000000bfb0027210 */ /* 0x080fe60007f1e0ff */
[----:B------:R-:W-:Y:S01]  /*10d50*/  @!PT LDS RZ, [RZ] ;  /* 0x00000000fffff984 */ /* 0x000fe20000000800 */
[----:B------:R-:W-:Y:S01]  /*10d60*/  @!PT LDS RZ, [RZ] ;  /* 0x00000000fffff984 */ /* 0x000fe20000000800 */
[----:B------:R-:W-:Y:S01]  /*10d70*/  @!PT LDS RZ, [RZ] ;  /* 0x00000000fffff984 */ /* 0x000fe20000000800 */
[----:B------:R2:W-:Y:S01]  /*10d80*/  LDGSTS.E.BYPASS.LTC128B.128 [R231+0x100], [R176.64], !P4 ;  /* 0x00100000b0e77fae */ /* 0x0005e2000e101d44 */
[-C--:B------:R-:W-:Y:S02]  /*10d90*/  IADD3.X R3, R177, R188.reuse, RZ, P0, !PT ;  /* 0x000000bcb1037210 */ /* 0x080fe400007fe4ff */
[-C--:B------:R-:W-:Y:S04]  /*10da0*/  IADD3 R148, P0, R2, R191.reuse, RZ ;  /* 0x000000bf02947210 */ /* 0x080fe80007f1e0ff */
[-C--:B------:R-:W-:Y:S01]  /*10db0*/  IADD3.X R149, R3, R188.reuse, RZ, P0, !PT ;  /* 0x000000bc03957210 */ /* 0x080fe200007fe4ff */
[----:B------:R3:W-:Y:S01]  /*10dc0*/  LDGSTS.E.BYPASS.LTC128B.128 [R231+0x4100], [R178.64], !P3 ;  /* 0x04100000b2e77fae */ /* 0x0007e2000d901d44 */
[----:B------:R-:W-:Y:S04]  /*10dd0*/  IADD3 R150, P1, R148, R191, RZ ;  /* 0x000000bf94967210 */ /* 0x000fe80007f3e0ff */
[----:B------:R-:W-:Y:S03]  /*10de0*/  IADD3.X R151, R149, R188, RZ, P1, !PT ;  /* 0x000000bc95977210 */ /* 0x000fe60000ffe4ff */
[----:B------:R4:W-:Y:S08]  /*10df0*/  LDGSTS.E.BYPASS.LTC128B.128 [R231+0x1100], [R2.64], !P4 ;  /* 0x0110000002e77fae */ /* 0x0009f0000e101d44 */
[----:B------:R4:W-:Y:S01]  /*10e00*/  LDGSTS.E.BYPASS.LTC128B.128 [R231+0x5100], [R2.64+0x80], !P3 ;  /* 0x0510008002e77fae */ /* 0x0009e2000d901d44 */
[-C--:B--2---:R-:W-:Y:S04]  /*10e10*/  IADD3 R176, P2, R2, R190.reuse, RZ ;  /* 0x000000be02b07210 */ /* 0x084fe80007f5e0ff */
[-C--:B------:R-:W-:Y:S01]  /*10e20*/  IADD3.X R177, R3, R71.reuse, RZ, P2, !PT ;  /* 0x0000004703b17210 */ /* 0x080fe200017fe4ff */
[C---:B-1----:R-:W-:Y:S02]  /*10e30*/  HMMA.16816.F32.BF16 R36, R144.reuse, R156, R36 ;  /* 0x0000009c9024723c */ /* 0x042fe40000041824 */
[----:B------:R1:W-:Y:S06]  /*10e40*/  LDGSTS.E.BYPASS.LTC128B.128 [R231+0x2100], [R148.64], !P4 ;  /* 0x0210000094e77fae */ /* 0x0003ec000e101d44 */
[C---:B------:R-:W-:Y:S02]  /*10e50*/  HMMA.16816.F32.BF16 R40, R144.reuse, R158, R40 ;  /* 0x0000009e9028723c */ /* 0x040fe40000041828 */
[----:B------:R3:W-:Y:S06]  /*10e60*/  LDGSTS.E.BYPASS.LTC128B.128 [R231+0x6100], [R176.64], !P3 ;  /* 0x06100000b0e77fae */ /* 0x0007ec000d901d44 */
[C---:B------:R-:W-:Y:S02]  /*10e70*/  HMMA.16816.F32.BF16 R44, R144.reuse, R160, R44 ;  /* 0x000000a0902c723c */ /* 0x040fe4000004182c */
[----:B------:R1:W-:Y:S02]  /*10e80*/  LDGSTS.E.BYPASS.LTC128B.128 [R231+0x3100], [R150.64], !P4 ;  /* 0x0310000096e77fae */ /* 0x0003e4000e101d44 */
[----:B----4-:R-:W-:Y:S04]  /*10e90*/  IADD3 R2, P0, R148, R190, RZ ;  /* 0x000000be94027210 */ /* 0x010fe80007f1e0ff */
[C---:B------:R-:W-:Y:S04]  /*10ea0*/  HMMA.16816.F32.BF16 R48, R144.reuse, R162, R48 ;  /* 0x000000a29030723c */ /* 0x040fe80000041830 */
[----:B------:R-:W-:Y:S02]  /*10eb0*/  IADD3.X R3, R149, R71, RZ, P0, !PT ;  /* 0x0000004795037210 */ /* 0x000fe400007fe4ff */
[C---:B------:R-:W-:Y:S02]  /*10ec0*/  ISETP.GT.AND P0, PT, R232.reuse, RZ, PT ;  /* 0x000000ffe800720c */ /* 0x040fe40003f04270 */
[C---:B------:R-:W-:Y:S01]  /*10ed0*/  HMMA.16816.F32.BF16 R52, R144.reuse, R164, R52 ;  /* 0x000000a49034723c */ /* 0x040fe20000041834 */
[----:B------:R2:W-:Y:S03]  /*10ee0*/  LDGSTS.E.BYPASS.LTC128B.128 [R231+0x7100], [R2.64], !P3 ;  /* 0x0710000002e77fae */ /* 0x0005e6000d901d44 */
[----:B------:R-:W-:Y:S04]  /*10ef0*/  IADD3 R232, R232, -0x1, RZ ;  /* 0xffffffffe8e87810 */ /* 0x000fe80007ffe0ff */
[C---:B------:R-:W-:Y:S01]  /*10f00*/  HMMA.16816.F32.BF16 R56, R144.reuse, R166, R56 ;  /* 0x000000a69038723c */ /* 0x040fe20000041838 */
[----:B------:R-:W-:Y:S07]  /*10f10*/  LDSM.16.M88.4 R136, [R214+0x8900] ;  /* 0x00890000d688783b */ /* 0x000fee0000000200 */
[C---:B------:R-:W-:Y:S01]  /*10f20*/  HMMA.16816.F32.BF16 R60, R144.reuse, R168, R60 ;  /* 0x000000a8903c723c */ /* 0x040fe2000004183c */
[----:B-1----:R-:W1:Y:S07]  /*10f30*/  LDSM.16.M88.4 R148, [R214+0x8100] ;  /* 0x00810000d694783b */ /* 0x002e6e0000000200 */
[----:B------:R-:W-:Y:S01]  /*10f40*/  HMMA.16816.F32.BF16 R64, R144, R170, R64 ;  /* 0x000000aa9040723c */ /* 0x000fe20000041840 */
[----:B------:R-:W4:Y:S08]  /*10f50*/  LDSM.16.M88.4 R152, [R214+0x9100] ;  /* 0x00910000d698783b */ /* 0x000f300000000200 */
[----:B------:R-:W0:Y:S08]  /*10f60*/  LDGDEPBAR ;  /* 0x00000000000079af */ /* 0x000e300000000000 */
[----:B------:R-:W5:Y:S08]  /*10f70*/  LDSM.16.M88.4 R156, [R214+0x9900] ;  /* 0x00990000d69c783b */ /* 0x000f700000000200 */
[----:B------:R-:W2:Y:S01]  /*10f80*/  LDSM.16.M88.4 R160, [R214+0xa100] ;  /* 0x00a10000d6a0783b */ /* 0x000ea20000000200 */
[C---:B-1----:R-:W-:Y:S07]  /*10f90*/  HMMA.16816.F32.BF16 R4, R172.reuse, R148, R4 ;  /* 0x00000094ac04723c */ /* 0x042fee0000041804 */
[----:B------:R-:W1:Y:S01]  /*10fa0*/  LDSM.16.M88.4 R164, [R214+0xa900] ;  /* 0x00a90000d6a4783b */ /* 0x000e620000000200 */
[C---:B------:R-:W-:Y:S07]  /*10fb0*/  HMMA.16816.F32.BF16 R8, R172.reuse, R150, R8 ;  /* 0x00000096ac08723c */ /* 0x040fee0000041808 */
[----:B---3--:R-:W3:Y:S01]  /*10fc0*/  LDSM.16.M88.4 R176, [R214+0xb100] ;  /* 0x00b10000d6b0783b */ /* 0x008ee20000000200 */
[C---:B------:R-:W-:Y:S07]  /*10fd0*/  HMMA.16816.F32.BF16 R12, R172.reuse, R136, R12 ;  /* 0x00000088ac0c723c */ /* 0x040fee000004180c */
[----:B------:R-:W1:Y:S01]  /*10fe0*/  LDSM.16.M88.4 R168, [R214+0xb900] ;  /* 0x00b90000d6a8783b */ /* 0x000e620000000200 */
[C---:B------:R-:W-:Y:S07]  /*10ff0*/  HMMA.16816.F32.BF16 R16, R172.reuse, R138, R16 ;  /* 0x0000008aac10723c */ /* 0x040fee0000041810 */
[----:B------:R-:W1:Y:S01]  /*11000*/  LDSM.16.M88.4 R148, [R211] ;  /* 0x00000000d394783b */ /* 0x000e620000000200 */
[C---:B----4-:R-:W-:Y:S07]  /*11010*/  HMMA.16816.F32.BF16 R20, R172.reuse, R152, R20 ;  /* 0x00000098ac14723c */ /* 0x050fee0000041814 */
[----:B------:R-:W4:Y:S01]  /*11020*/  LDSM.16.M88.4 R136, [R211+0x800] ;  /* 0x00080000d388783b */ /* 0x000f220000000200 */
[C---:B------:R-:W-:Y:S07]  /*11030*/  HMMA.16816.F32.BF16 R24, R172.reuse, R154, R24 ;  /* 0x0000009aac18723c */ /* 0x040fee0000041818 */
[----:B------:R-:W3:Y:S01]  /*11040*/  LDSM.16.M88.4 R152, [R211+0x1000] ;  /* 0x00100000d398783b */ /* 0x000ee20000000200 */
[C---:B-----5:R-:W-:Y:S07]  /*11050*/  HMMA.16816.F32.BF16 R28, R172.reuse, R156, R28 ;  /* 0x0000009cac1c723c */ /* 0x060fee000004181c */
[----:B------:R-:W-:Y:S01]  /*11060*/  LDSM.16.M88.4 R188, [R208+0xc100] ;  /* 0x00c10000d0bc783b */ /* 0x000fe20000000200 */
[C---:B------:R-:W-:Y:S07]  /*11070*/  HMMA.16816.F32.BF16 R32, R172.reuse, R158, R32 ;  /* 0x0000009eac20723c */ /* 0x040fee0000041820 */
[----:B------:R-:W5:Y:S01]  /*11080*/  LDSM.16.M88.4 R156, [R211+0x1800] ;  /* 0x00180000d39c783b */ /* 0x000f620000000200 */
[C---:B--2---:R-:W-:Y:S07]  /*11090*/  HMMA.16816.F32.BF16 R36, R172.reuse, R160, R36 ;  /* 0x000000a0ac24723c */ /* 0x044fee0000041824 */
[----:B------:R-:W-:Y:S01]  /*110a0*/  LDSM.16.M88.4 R192, [R208+0xc900] ;  /* 0x00c90000d0c0783b */ /* 0x000fe20000000200 */
[C---:B------:R-:W-:Y:S07]  /*110b0*/  HMMA.16816.F32.BF16 R40, R172.reuse, R162, R40 ;  /* 0x000000a2ac28723c */ /* 0x040fee0000041828 */
[----:B------:R-:W2:Y:S01]  /*110c0*/  LDSM.16.M88.4 R160, [R211+0x2000] ;  /* 0x00200000d3a0783b */ /* 0x000ea20000000200 */
[C---:B-1----:R-:W-:Y:S08]  /*110d0*/  HMMA.16816.F32.BF16 R44, R172.reuse, R164, R44 ;  /* 0x000000a4ac2c723c */ /* 0x042ff0000004182c */
[C---:B------:R-:W-:Y:S01]  /*110e0*/  HMMA.16816.F32.BF16 R48, R172.reuse, R166, R48 ;  /* 0x000000a6ac30723c */ /* 0x040fe20000041830 */
[----:B------:R-:W1:Y:S07]  /*110f0*/  LDSM.16.M88.4 R164, [R211+0x2800] ;  /* 0x00280000d3a4783b */ /* 0x000e6e0000000200 */
[C---:B---3--:R-:W-:Y:S08]  /*11100*/  HMMA.16816.F32.BF16 R52, R172.reuse, R176, R52 ;  /* 0x000000b0ac34723c */ /* 0x048ff00000041834 */
[C---:B------:R-:W-:Y:S01]  /*11110*/  HMMA.16816.F32.BF16 R56, R172.reuse, R178, R56 ;  /* 0x000000b2ac38723c */ /* 0x040fe20000041838 */
[----:B------:R-:W-:Y:S07]  /*11120*/  LDSM.16.M88.4 R176, [R211+0x3800] ;  /* 0x00380000d3b0783b */ /* 0x000fee0000000200 */
[C---:B------:R-:W-:Y:S08]  /*11130*/  HMMA.16816.F32.BF16 R60, R172.reuse, R168, R60 ;  /* 0x000000a8ac3c723c */ /* 0x040ff0000004183c */
[----:B------:R-:W-:Y:S01]  /*11140*/  HMMA.16816.F32.BF16 R64, R172, R170, R64 ;  /* 0x000000aaac40723c */ /* 0x000fe20000041840 */
[----:B------:R-:W3:Y:S07]  /*11150*/  LDSM.16.M88.4 R168, [R211+0x3000] ;  /* 0x00300000d3a8783b */ /* 0x000eee0000000200 */
[C---:B------:R-:W-:Y:S08]  /*11160*/  HMMA.16816.F32.BF16 R4, R180.reuse, R148, R4 ;  /* 0x00000094b404723c */ /* 0x040ff00000041804 */
[C---:B------:R-:W-:Y:S01]  /*11170*/  HMMA.16816.F32.BF16 R8, R180.reuse, R150, R8 ;  /* 0x00000096b408723c */ /* 0x040fe20000041808 */
[----:B------:R-:W1:Y:S07]  /*11180*/  LDSM.16.M88.4 R148, [R208+0xd100] ;  /* 0x00d10000d094783b */ /* 0x000e6e0000000200 */
[C---:B----4-:R-:W-:Y:S08]  /*11190*/  HMMA.16816.F32.BF16 R12, R180.reuse, R136, R12 ;  /* 0x00000088b40c723c */ /* 0x050ff0000004180c */
[C---:B------:R-:W-:Y:S01]  /*111a0*/  HMMA.16816.F32.BF16 R16, R180.reuse, R138, R16 ;  /* 0x0000008ab410723c */ /* 0x040fe20000041810 */
[----:B------:R-:W4:Y:S07]  /*111b0*/  LDSM.16.M88.4 R136, [R208+0xd900] ;  /* 0x00d90000d088783b */ /* 0x000f2e0000000200 */
[C---:B------:R-:W-:Y:S08]  /*111c0*/  HMMA.16816.F32.BF16 R20, R180.reuse, R152, R20 ;  /* 0x00000098b414723c */ /* 0x040ff00000041814 */
[C---:B------:R-:W-:Y:S01]  /*111d0*/  HMMA.16816.F32.BF16 R24, R180.reuse, R154, R24 ;  /* 0x0000009ab418723c */ /* 0x040fe20000041818 */
[----:B------:R-:W3:Y:S07]  /*111e0*/  LDSM.16.M88.4 R152, [R208+0xe100] ;  /* 0x00e10000d098783b */ /* 0x000eee0000000200 */
[C---:B-----5:R-:W-:Y:S08]  /*111f0*/  HMMA.16816.F32.BF16 R28, R180.reuse, R156, R28 ;  /* 0x0000009cb41c723c */ /* 0x060ff0000004181c */
[C---:B------:R-:W-:Y:S01]  /*11200*/  HMMA.16816.F32.BF16 R32, R180.reuse, R158, R32 ;  /* 0x0000009eb420723c */ /* 0x040fe20000041820 */
[----:B------:R-:W5:Y:S07]  /*11210*/  LDSM.16.M88.4 R156, [R208+0xe900] ;  /* 0x00e90000d09c783b */ /* 0x000f6e0000000200 */
[C---:B--2---:R-:W-:Y:S08]  /*11220*/  HMMA.16816.F32.BF16 R36, R180.reuse, R160, R36 ;  /* 0x000000a0b424723c */ /* 0x044ff00000041824 */
[C---:B------:R-:W-:Y:S01]  /*11230*/  HMMA.16816.F32.BF16 R40, R180.reuse, R162, R40 ;  /* 0x000000a2b428723c */ /* 0x040fe20000041828 */
[----:B------:R-:W2:Y:S07]  /*11240*/  LDSM.16.M88.4 R160, [R208+0xf100] ;  /* 0x00f10000d0a0783b */ /* 0x000eae0000000200 */
[C---:B-1----:R-:W-:Y:S08]  /*11250*/  HMMA.16816.F32.BF16 R44, R180.reuse, R164, R44 ;  /* 0x000000a4b42c723c */ /* 0x042ff0000004182c */
[C---:B------:R-:W-:Y:S01]  /*11260*/  HMMA.16816.F32.BF16 R48, R180.reuse, R166, R48 ;  /* 0x000000a6b430723c */ /* 0x040fe20000041830 */
[----:B------:R-:W1:Y:S07]  /*11270*/  LDSM.16.M88.4 R164, [R208+0xf900] ;  /* 0x00f90000d0a4783b */ /* 0x000e6e0000000200 */
[C---:B---3--:R-:W-:Y:S08]  /*11280*/  HMMA.16816.F32.BF16 R52, R180.reuse, R168, R52 ;  /* 0x000000a8b434723c */ /* 0x048ff00000041834 */
[C---:B------:R-:W-:Y:S01]  /*11290*/  HMMA.16816.F32.BF16 R56, R180.reuse, R170, R56 ;  /* 0x000000aab438723c */ /* 0x040fe20000041838 */
[----:B------:R-:W3:Y:S07]  /*112a0*/  LDSM.16.M88.4 R168, [R223] ;  /* 0x00000000dfa8783b */ /* 0x000eee0000000200 */
[C---:B------:R-:W-:Y:S08]  /*112b0*/  HMMA.16816.F32.BF16 R60, R180.reuse, R176, R60 ;  /* 0x000000b0b43c723c */ /* 0x040ff0000004183c */
[----:B------:R-:W-:Y:S01]  /*112c0*/  HMMA.16816.F32.BF16 R64, R180, R178, R64 ;  /* 0x000000b2b440723c */ /* 0x000fe20000041840 */
[----:B------:R-:W1:Y:S07]  /*112d0*/  LDSM.16.M88.4 R176, [R222] ;  /* 0x00000000deb0783b */ /* 0x000e6e0000000200 */
        /* <DEDUP_REMOVED lines=8> */
[----:B------:R-:W1:Y:S07]  /*11360*/  LDSM.16.M88.4 R148, [R219] ;  /* 0x00000000db94783b */ /* 0x000e6e0000000200 */
[C---:B----4-:R-:W-:Y:S08]  /*11370*/  HMMA.16816.F32.BF16 R28, R184.reuse, R136, R28 ;  /* 0x00000088b81c723c */ /* 0x050ff0000004181c */
[C---:B------:R-:W-:Y:S01]  /*11380*/  HMMA.16816.F32.BF16 R32, R184.reuse, R138, R32 ;  /* 0x0000008ab820723c */ /* 0x040fe20000041820 */
[----:B------:R-:W4:Y:S07]  /*11390*/  LDSM.16.M88.4 R136, [R218] ;  /* 0x00000000da88783b */ /* 0x000f2e0000000200 */
[C---:B------:R-:W-:Y:S08]  /*113a0*/  HMMA.16816.F32.BF16 R36, R184.reuse, R152, R36 ;  /* 0x00000098b824723c */ /* 0x040ff00000041824 */
[C---:B------:R-:W-:Y:S01]  /*113b0*/  HMMA.16816.F32.BF16 R40, R184.reuse, R154, R40 ;  /* 0x0000009ab828723c */ /* 0x040fe20000041828 */
[----:B------:R-:W3:Y:S07]  /*113c0*/  LDSM.16.M88.4 R152, [R217] ;  /* 0x00000000d998783b */ /* 0x000eee0000000200 */
[C---:B-----5:R-:W-:Y:S08]  /*113d0*/  HMMA.16816.F32.BF16 R44, R184.reuse, R156, R44 ;  /* 0x0000009cb82c723c */ /* 0x060ff0000004182c */
[C---:B------:R-:W-:Y:S01]  /*113e0*/  HMMA.16816.F32.BF16 R48, R184.reuse, R158, R48 ;  /* 0x0000009eb830723c */ /* 0x040fe20000041830 */
[----:B------:R-:W5:Y:S07]  /*113f0*/  LDSM.16.M88.4 R156, [R216] ;  /* 0x00000000d89c783b */ /* 0x000f6e0000000200 */
[C---:B--2---:R-:W-:Y:S08]  /*11400*/  HMMA.16816.F32.BF16 R52, R184.reuse, R160, R52 ;  /* 0x000000a0b834723c */ /* 0x044ff00000041834 */
[C---:B------:R-:W-:Y:S01]  /*11410*/  HMMA.16816.F32.BF16 R56, R184.reuse, R162, R56 ;  /* 0x000000a2b838723c */ /* 0x040fe20000041838 */
[----:B------:R-:W-:Y:S07]  /*11420*/  LDSM.16.M88.4 R160, [R214+0xd100] ;  /* 0x00d10000d6a0783b */ /* 0x000fee0000000200 */
[C---:B-1----:R-:W-:Y:S08]  /*11430*/  HMMA.16816.F32.BF16 R60, R184.reuse, R164, R60 ;  /* 0x000000a4b83c723c */ /* 0x042ff0000004183c */
[----:B------:R-:W-:Y:S01]  /*11440*/  HMMA.16816.F32.BF16 R64, R184, R166, R64 ;  /* 0x000000a6b840723c */ /* 0x000fe20000041840 */
[----:B------:R-:W-:Y:S07]  /*11450*/  LDSM.16.M88.4 R164, [R214+0xd900] ;  /* 0x00d90000d6a4783b */ /* 0x000fee0000000200 */
[C---:B---3--:R-:W-:Y:S08]  /*11460*/  HMMA.16816.F32.BF16 R4, R196.reuse, R168, R4 ;  /* 0x000000a8c404723c */ /* 0x048ff00000041804 */
[C---:B------:R-:W-:Y:S01]  /*11470*/  HMMA.16816.F32.BF16 R8, R196.reuse, R170, R8 ;  /* 0x000000aac408723c */ /* 0x040fe20000041808 */
[----:B------:R-:W-:Y:S07]  /*11480*/  LDSM.16.M88.4 R168, [R214+0xe100] ;  /* 0x00e10000d6a8783b */ /* 0x000fee0000000200 */
[C---:B------:R-:W-:Y:S08]  /*11490*/  HMMA.16816.F32.BF16 R12, R196.reuse, R176, R12 ;  /* 0x000000b0c40c723c */ /* 0x040ff0000004180c */
        /* <DEDUP_REMOVED lines=10> */
[----:B------:R-:W1:Y:S07]  /*11540*/  LDSM.16.M88.4 R148, [R214+0xc100] ;  /* 0x00c10000d694783b */ /* 0x000e6e0000000200 */
[C---:B----4-:R-:W-:Y:S08]  /*11550*/  HMMA.16816.F32.BF16 R44, R196.reuse, R136, R44 ;  /* 0x00000088c42c723c */ /* 0x050ff0000004182c */
[C---:B------:R-:W-:Y:S01]  /*11560*/  HMMA.16816.F32.BF16 R48, R196.reuse, R138, R48 ;  /* 0x0000008ac430723c */ /* 0x040fe20000041830 */
[----:B------:R-:W2:Y:S07]  /*11570*/  LDSM.16.M88.4 R136, [R214+0xc900] ;  /* 0x00c90000d688783b */ /* 0x000eae0000000200 */
[C---:B------:R-:W-:Y:S08]  /*11580*/  HMMA.16816.F32.BF16 R52, R196.reuse, R152, R52 ;  /* 0x00000098c434723c */ /* 0x040ff00000041834 */
[C---:B------:R-:W-:Y:S01]  /*11590*/  HMMA.16816.F32.BF16 R56, R196.reuse, R154, R56 ;  /* 0x0000009ac438723c */ /* 0x040fe20000041838 */
[----:B------:R-:W3:Y:S07]  /*115a0*/  LDSM.16.M88.4 R152, [R211+0x4000] ;  /* 0x00400000d398783b */ /* 0x000eee0000000200 */
[C---:B-----5:R-:W-:Y:S08]  /*115b0*/  HMMA.16816.F32.BF16 R60, R196.reuse, R156, R60 ;  /* 0x0000009cc43c723c */ /* 0x060ff0000004183c */
[----:B------:R-:W-:Y:S08]  /*115c0*/  HMMA.16816.F32.BF16 R64, R196, R158, R64 ;  /* 0x0000009ec440723c */ /* 0x000ff00000041840 */
[C---:B-1----:R-:W-:Y:S08]  /*115d0*/  HMMA.16816.F32.BF16 R4, R200.reuse, R148, R4 ;  /* 0x00000094c804723c */ /* 0x042ff00000041804 */
[C---:B------:R-:W-:Y:S08]  /*115e0*/  HMMA.16816.F32.BF16 R8, R200.reuse, R150, R8 ;  /* 0x00000096c808723c */ /* 0x040ff00000041808 */
[C---:B--2---:R-:W-:Y:S08]  /*115f0*/  HMMA.16816.F32.BF16 R12, R200.reuse, R136, R12 ;  /* 0x00000088c80c723c */ /* 0x044ff0000004180c */
        /* <DEDUP_REMOVED lines=19> */
[----:B------:R-:W1:Y:S01]  /*11730*/  MUFU.TANH R148, R4 ;  /* 0x0000000400947308 */ /* 0x000e620000002400 */
[----:B------:R-:W-:Y:S02]  /*11740*/  FMUL.FTZ R5, R5, c[0x0][0x320] ;  /* 0x0000c80005057a20 */ /* 0x000fe40000410000 */
[----:B------:R-:W-:Y:S02]  /*11750*/  FMUL.FTZ R6, R6, c[0x0][0x320] ;  /* 0x0000c80006067a20 */ /* 0x000fe40000410000 */
[----:B------:R-:W-:Y:S04]  /*11760*/  FMUL.FTZ R7, R7, c[0x0][0x320] ;  /* 0x0000c80007077a20 */ /* 0x000fe80000410000 */
[----:B------:R-:W-:Y:S01]  /*11770*/  FMUL.FTZ R8, R8, c[0x0][0x320] ;  /* 0x0000c80008087a20 */ /* 0x000fe20000410000 */
[----:B------:R-:W2:Y:S01]  /*11780*/  MUFU.TANH R150, R5 ;  /* 0x0000000500967308 */ /* 0x000ea20000002400 */
[----:B------:R-:W-:Y:S02]  /*11790*/  FMUL.FTZ R9, R9, c[0x0][0x320] ;  /* 0x0000c80009097a20 */ /* 0x000fe40000410000 */
[----:B------:R-:W-:Y:S02]  /*117a0*/  FMUL.FTZ R10, R10, c[0x0][0x320] ;  /* 0x0000c8000a0a7a20 */ /* 0x000fe40000410000 */
[----:B------:R-:W-:Y:S02]  /*117b0*/  FMUL.FTZ R11, R11, c[0x0][0x320] ;  /* 0x0000c8000b0b7a20 */ /* 0x000fe40000410000 */
[----:B------:R-:W-:Y:S02]  /*117c0*/  FMUL.FTZ R12, R12, c[0x0][0x320] ;  /* 0x0000c8000c0c7a20 */ /* 0x000fe40000410000 */
[----:B------:R-:W-:Y:S01]  /*117d0*/  FMUL.FTZ R15, R15, c[0x0][0x320] ;  /* 0x0000c8000f0f7a20 */ /* 0x000fe20000410000 */
[----:B------:R-:W3:Y:S01]  /*117e0*/  MUFU.TANH R154, R6 ;  /* 0x00000006009a7308 */ /* 0x000ee20000002400 */
[----:B------:R-:W-:Y:S02]  /*117f0*/  FMUL.FTZ R18, R18, c[0x0][0x320] ;  /* 0x0000c80012127a20 */ /* 0x000fe40000410000 */
[----:B------:R-:W-:Y:S01]  /*11800*/  FMUL.FTZ R19, R19, c[0x0][0x320] ;  /* 0x0000c80013137a20 */ /* 0x000fe20000410000 */
[----:B-1----:R-:W-:Y:S01]  /*11810*/  FMNMX.FTZ R0, R148, R69, !PT ;  /* 0x0000004594007209 */ /* 0x002fe20007810000 */
[----:B------:R-:W-:Y:S02]  /*11820*/  FMUL.FTZ R16, R16, c[0x0][0x320] ;  /* 0x0000c80010107a20 */ /* 0x000fe40000410000 */
[----:B------:R-:W-:Y:S02]  /*11830*/  FMUL.FTZ R17, R17, c[0x0][0x320] ;  /* 0x0000c80011117a20 */ /* 0x000fe40000410000 */
[----:B------:R-:W-:Y:S01]  /*11840*/  FMUL.FTZ R13, R13, c[0x0][0x320] ;  /* 0x0000c8000d0d7a20 */ /* 0x000fe20000410000 */
[----:B------:R1:W4:Y:S01]  /*11850*/  MUFU.TANH R155, R7 ;  /* 0x00000007009b7308 */ /* 0x0003220000002400 */
[----:B------:R-:W-:Y:S01]  /*11860*/  FMUL.FTZ R14, R14, c[0x0][0x320] ;  /* 0x0000c8000e0e7a20 */ /* 0x000fe20000410000 */
[----:B--2---:R-:W-:Y:S08]  /*11870*/  FMNMX.FTZ R0, R150, R0, !PT ;  /* 0x0000000096007209 */ /* 0x004ff00007810000 */
[----:B------:R-:W2:Y:S01]  /*11880*/  MUFU.TANH R151, R8 ;  /* 0x0000000800977308 */ /* 0x000ea20000002400 */
[----:B---3--:R-:W-:Y:S09]  /*11890*/  FMNMX.FTZ R3, R154, R70, !PT ;  /* 0x000000469a037209 */ /* 0x008ff20007810000 */
[----:B------:R-:W3:Y:S01]  /*118a0*/  MUFU.TANH R149, R9 ;  /* 0x0000000900957308 */ /* 0x000ee20000002400 */
[----:B-1----:R-:W1:Y:S01]  /*118b0*/  LDSM.16.M88.4 R4, [R211+0x5000] ;  /* 0x00500000d304783b */ /* 0x002e620000000200 */
[----:B----4-:R-:W-:Y:S08]  /*118c0*/  FMNMX.FTZ R3, R155, R3, !PT ;  /* 0x000000039b037209 */ /* 0x010ff00007810000 */
[----:B------:R-:W4:Y:S01]  /*118d0*/  MUFU.TANH R152, R10 ;  /* 0x0000000a00987308 */ /* 0x000f220000002400 */
[----:B--2---:R-:W-:Y:S09]  /*118e0*/  FMNMX.FTZ R0, R151, R0, !PT ;  /* 0x0000000097007209 */ /* 0x004ff20007810000 */
[----:B------:R2:W5:Y:S01]  /*118f0*/  MUFU.TANH R153, R11 ;  /* 0x0000000b00997308 */ /* 0x0005620000002400 */
[----:B---3--:R-:W-:Y:S09]  /*11900*/  FMNMX.FTZ R0, R149, R0, !PT ;  /* 0x0000000095007209 */ /* 0x008ff20007810000 */
[----:B------:R-:W-:Y:S01]  /*11910*/  MUFU.TANH R159, R18 ;  /* 0x00000012009f7308 */ /* 0x000fe20000002400 */
[----:B----4-:R-:W-:Y:S09]  /*11920*/  FMNMX.FTZ R3, R152, R3, !PT ;  /* 0x0000000398037209 */ /* 0x010ff20007810000 */
[----:B------:R3:W-:Y:S01]  /*11930*/  MUFU.TANH R161, R19 ;  /* 0x0000001300a17308 */ /* 0x0007e20000002400 */
[----:B--2---:R-:W2:Y:S01]  /*11940*/  LDSM.16.M88.4 R8, [R211+0x5800] ;  /* 0x00580000d308783b */ /* 0x004ea20000000200 */
[C---:B-1----:R-:W-:Y:S03]  /*11950*/  HMMA.16816.F32.BF16 R20, R204.reuse, R4, R20 ;  /* 0x00000004cc14723c */ /* 0x042fe60000041814 */
[----:B-----5:R-:W-:Y:S05]  /*11960*/  FMNMX.FTZ R3, R153, R3, !PT ;  /* 0x0000000399037209 */ /* 0x020fea0007810000 */
[----:B------:R-:W-:Y:S01]  /*11970*/  MUFU.TANH R156, R16 ;  /* 0x00000010009c7308 */ /* 0x000fe20000002400 */
[C---:B------:R-:W-:Y:S01]  /*11980*/  HMMA.16816.F32.BF16 R24, R204.reuse, R6, R24 ;  /* 0x00000006cc18723c */ /* 0x040fe20000041818 */
[----:B------:R-:W1:Y:S08]  /*11990*/  LDSM.16.M88.4 R4, [R211+0x6000] ;  /* 0x00600000d304783b */ /* 0x000e700000000200 */
[----:B------:R4:W-:Y:S01]  /*119a0*/  MUFU.TANH R157, R17 ;  /* 0x00000011009d7308 */ /* 0x0009e20000002400 */
[----:B---3--:R-:W3:Y:S05]  /*119b0*/  LDL.64 R18, [R1+0x38] ;  /* 0x0000380001127983 */ /* 0x008eea0000100a00 */
[----:B------:R-:W-:Y:S04]  /*119c0*/  FMUL.FTZ R20, R20, c[0x0][0x320] ;  /* 0x0000c80014147a20 */ /* 0x000fe80000410000 */
[----:B------:R-:W5:Y:S01]  /*119d0*/  MUFU.TANH R138, R12 ;  /* 0x0000000c008a7308 */ /* 0x000f620000002400 */
[----:B------:R-:W-:Y:S02]  /*119e0*/  FMUL.FTZ R21, R21, c[0x0][0x320] ;  /* 0x0000c80015157a20 */ /* 0x000fe40000410000 */
[----:B------:R-:W-:Y:S02]  /*119f0*/  FMUL.FTZ R22, R22, c[0x0][0x320] ;  /* 0x0000c80016167a20 */ /* 0x000fe40000410000 */
[----:B------:R-:W-:Y:S02]  /*11a00*/  FMUL.FTZ R23, R23, c[0x0][0x320] ;  /* 0x0000c80017177a20 */ /* 0x000fe40000410000 */
[----:B------:R-:W-:Y:S02]  /*11a10*/  FMUL.FTZ R24, R24, c[0x0][0x320] ;  /* 0x0000c80018187a20 */ /* 0x000fe40000410000 */
[----:B------:R-:W-:Y:S01]  /*11a20*/  FMUL.FTZ R25, R25, c[0x0][0x320] ;  /* 0x0000c80019197a20 */ /* 0x000fe20000410000 */
[----:B------:R1:W1:Y:S01]  /*11a30*/  MUFU.TANH R139, R13 ;  /* 0x0000000d008b7308 */ /* 0x0002620000002400 */
[----:B------:R-:W-:Y:S02]  /*11a40*/  FMUL.FTZ R26, R26, c[0x0][0x320] ;  /* 0x0000c8001a1a7a20 */ /* 0x000fe40000410000 */
[----:B------:R-:W-:Y:S01]  /*11a50*/  FMUL.FTZ R27, R27, c[0x0][0x320] ;  /* 0x0000c8001b1b7a20 */ /* 0x000fe20000410000 */
[C---:B--2---:R-:W-:Y:S01]  /*11a60*/  HMMA.16816.F32.BF16 R28, R204.reuse, R8, R28 ;  /* 0x00000008cc1c723c */ /* 0x044fe2000004181c */
[----:B----4-:R-:W2:Y:S05]  /*11a70*/  LDL.64 R16, [R1+0x28] ;  /* 0x0000280001107983 */ /* 0x010eaa0000100a00 */
[----:B------:R-:W4:Y:S02]  /*11a80*/  MUFU.TANH R158, R14 ;  /* 0x0000000e009e7308 */ /* 0x000f240000002400 */
[C---:B------:R-:W-:Y:S01]  /*11a90*/  HMMA.16816.F32.BF16 R32, R204.reuse, R10, R32 ;  /* 0x0000000acc20723c */ /* 0x040fe20000041820 */
[----:B------:R-:W4:Y:S03]  /*11aa0*/  LDSM.16.M88.4 R8, [R211+0x6800] ;  /* 0x00680000d308783b */ /* 0x000f260000000200 */
[----:B-----5:R-:W-:Y:S04]  /*11ab0*/  FMNMX.FTZ R0, R138, R0, !PT ;  /* 0x000000008a007209 */ /* 0x020fe80007810000 */
[----:B------:R-:W5:Y:S01]  /*11ac0*/  MUFU.TANH R160, R15 ;  /* 0x0000000f00a07308 */ /* 0x000f620000002400 */
[C---:B-1----:R-:W-:Y:S01]  /*11ad0*/  HMMA.16816.F32.BF16 R36, R204.reuse, R4, R36 ;  /* 0x00000004cc24723c */ /* 0x042fe20000041824 */
[----:B------:R-:W3:Y:S02]  /*11ae0*/  LDL R12, [R1+0x48] ;  /* 0x00004800010c7983 */ /* 0x000ee40000100800 */
[----:B------:R-:W-:Y:S02]  /*11af0*/  MOV R13, 0x6 ;  /* 0x00000006000d7802 */ /* 0x000fe40000000f00 */
[----:B------:R-:W-:Y:S02]  /*11b00*/  FMNMX.FTZ R0, R139, R0, !PT ;  /* 0x000000008b007209 */ /* 0x000fe40007810000 */
[----:B------:R-:W-:Y:S01]  /*11b10*/  FMUL.FTZ R28, R28, c[0x0][0x320] ;  /* 0x0000c8001c1c7a20 */ /* 0x000fe20000410000 */
[C---:B------:R-:W-:Y:S01]  /*11b20*/  HMMA.16816.F32.BF16 R40, R204.reuse, R6, R40 ;  /* 0x00000006cc28723c */ /* 0x040fe20000041828 */
[----:B------:R-:W1:Y:S01]  /*11b30*/  MUFU.TANH R162, R20 ;  /* 0x0000001400a27308 */ /* 0x000e620000002400 */
[----:B------:R-:W1:Y:S02]  /*11b40*/  LDSM.16.M88.4 R4, [R211+0x7000] ;  /* 0x00700000d304783b */ /* 0x000e640000000200 */
[----:B------:R-:W-:Y:S01]  /*11b50*/  FMUL.FTZ R29, R29, c[0x0][0x320] ;  /* 0x0000c8001d1d7a20 */ /* 0x000fe20000410000 */
[----:B----4-:R-:W-:Y:S01]  /*11b60*/  FMNMX.FTZ R3, R158, R3, !PT ;  /* 0x000000039e037209 */ /* 0x010fe20007810000 */
[----:B------:R-:W-:Y:S01]  /*11b70*/  FMUL.FTZ R30, R30, c[0x0][0x320] ;  /* 0x0000c8001e1e7a20 */ /* 0x000fe20000410000 */
[----:B------:R-:W-:Y:S01]  /*11b80*/  FMNMX.FTZ R0, R156, R0, !PT ;  /* 0x000000009c007209 */ /* 0x000fe20007810000 */
[----:B------:R-:W-:Y:S03]  /*11b90*/  FMUL.FTZ R31, R31, c[0x0][0x320] ;  /* 0x0000c8001f1f7a20 */ /* 0x000fe60000410000 */
[----:B------:R-:W4:Y:S01]  /*11ba0*/  MUFU.TANH R167, R21 ;  /* 0x0000001500a77308 */ /* 0x000f220000002400 */
[----:B------:R-:W-:Y:S01]  /*11bb0*/  FMUL.FTZ R33, R33, c[0x0][0x320] ;  /* 0x0000c80021217a20 */ /* 0x000fe20000410000 */
[----:B------:R-:W-:Y:S01]  /*11bc0*/  FMNMX.FTZ R0, R157, R0, !PT ;  /* 0x000000009d007209 */ /* 0x000fe20007810000 */
[----:B------:R-:W-:Y:S01]  /*11bd0*/  FMUL.FTZ R34, R34, c[0x0][0x320] ;  /* 0x0000c80022227a20 */ /* 0x000fe20000410000 */
[----:B-----5:R-:W-:Y:S01]  /*11be0*/  FMNMX.FTZ R3, R160, R3, !PT ;  /* 0x00000003a0037209 */ /* 0x020fe20007810000 */
[----:B------:R-:W-:Y:S02]  /*11bf0*/  FMUL.FTZ R36, R36, c[0x0][0x320] ;  /* 0x0000c80024247a20 */ /* 0x000fe40000410000 */
[----:B------:R-:W-:Y:S01]  /*11c00*/  FMUL.FTZ R37, R37, c[0x0][0x320] ;  /* 0x0000c80025257a20 */ /* 0x000fe20000410000 */
[----:B------:R-:W-:Y:S01]  /*11c10*/  FMNMX.FTZ R3, R159, R3, !PT ;  /* 0x000000039f037209 */ /* 0x000fe20007810000 */
[----:B------:R-:W-:Y:S01]  /*11c20*/  FMUL.FTZ R38, R38, c[0x0][0x320] ;  /* 0x0000c80026267a20 */ /* 0x000fe20000410000 */
[----:B------:R-:W5:Y:S01]  /*11c30*/  MUFU.TANH R169, R24 ;  /* 0x0000001800a97308 */ /* 0x000f620000002400 */
[----:B------:R-:W-:Y:S01]  /*11c40*/  FMUL.FTZ R39, R39, c[0x0][0x320] ;  /* 0x0000c80027277a20 */ /* 0x000fe20000410000 */
[----:B------:R-:W-:Y:S01]  /*11c50*/  FMNMX.FTZ R3, R161, R3, !PT ;  /* 0x00000003a1037209 */ /* 0x000fe20007810000 */
[C---:B------:R-:W-:Y:S01]  /*11c60*/  HMMA.16816.F32.BF16 R44, R204.reuse, R8, R44 ;  /* 0x00000008cc2c723c */ /* 0x040fe2000004182c */
[----:B------:R-:W3:Y:S02]  /*11c70*/  LDL R9, [R1+0x18] ;  /* 0x0000180001097983 */ /* 0x000ee40000100800 */
[----:B------:R-:W-:Y:S01]  /*11c80*/  FMUL.FTZ R35, R35, c[0x0][0x320] ;  /* 0x0000c80023237a20 */ /* 0x000fe20000410000 */
[----:B-1----:R-:W-:Y:S01]  /*11c90*/  FMNMX.FTZ R0, R162, R0, !PT ;  /* 0x00000000a2007209 */ /* 0x002fe20007810000 */
[----:B------:R-:W-:Y:S02]  /*11ca0*/  FMUL.FTZ R32, R32, c[0x0][0x320] ;  /* 0x0000c80020207a20 */ /* 0x000fe40000410000 */
[----:B------:R-:W1:Y:S01]  /*11cb0*/  MUFU.TANH R171, R22 ;  /* 0x0000001600ab7308 */ /* 0x000e620000002400 */
[C---:B------:R-:W-:Y:S01]  /*11cc0*/  HMMA.16816.F32.BF16 R48, R204.reuse, R10, R48 ;  /* 0x0000000acc30723c */ /* 0x040fe20000041830 */
[----:B------:R-:W3:Y:S03]  /*11cd0*/  LDL R10, [R1+0x14] ;  /* 0x00001400010a7983 */ /* 0x000ee60000100800 */
[----:B------:R-:W-:Y:S01]  /*11ce0*/  FMUL.FTZ R41, R41, c[0x0][0x320] ;  /* 0x0000c80029297a20 */ /* 0x000fe20000410000 */
[----:B----4-:R-:W-:Y:S01]  /*11cf0*/  FMNMX.FTZ R0, R167, R0, !PT ;  /* 0x00000000a7007209 */ /* 0x010fe20007810000 */
[----:B------:R-:W-:Y:S02]  /*11d00*/  FMUL.FTZ R42, R42, c[0x0][0x320] ;  /* 0x0000c8002a2a7a20 */ /* 0x000fe40000410000 */
[----:B------:R-:W-:Y:S01]  /*11d10*/  FMUL.FTZ R43, R43, c[0x0][0x320] ;  /* 0x0000c8002b2b7a20 */ /* 0x000fe20000410000 */
[----:B------:R-:W-:Y:S01]  /*11d20*/  MUFU.TANH R168, R25 ;  /* 0x0000001900a87308 */ /* 0x000fe20000002400 */
[C---:B------:R-:W-:Y:S03]  /*11d30*/  HMMA.16816.F32.BF16 R52, R204.reuse, R4, R52 ;  /* 0x00000004cc34723c */ /* 0x040fe60000041834 */
[----:B-----5:R-:W-:Y:S01]  /*11d40*/  FMNMX.FTZ R0, R169, R0, !PT ;  /* 0x00000000a9007209 */ /* 0x020fe20007810000 */
[----:B------:R-:W-:Y:S02]  /*11d50*/  FMUL.FTZ R40, R40, c[0x0][0x320] ;  /* 0x0000c80028287a20 */ /* 0x000fe40000410000 */
[----:B------:R-:W-:Y:S02]  /*11d60*/  FMUL.FTZ R44, R44, c[0x0][0x320] ;  /* 0x0000c8002c2c7a20 */ /* 0x000fe40000410000 */
[C---:B------:R-:W-:Y:S01]  /*11d70*/  HMMA.16816.F32.BF16 R56, R204.reuse, R6, R56 ;  /* 0x00000006cc38723c */ /* 0x040fe20000041838 */
[----:B------:R-:W-:Y:S01]  /*11d80*/  MUFU.TANH R176, R23 ;  /* 0x0000001700b07308 */ /* 0x000fe20000002400 */
[----:B------:R-:W4:Y:S01]  /*11d90*/  LDSM.16.M88.4 R4, [R211+0x7800] ;  /* 0x00780000d304783b */ /* 0x000f220000000200 */
[----:B------:R-:W-:Y:S04]  /*11da0*/  DEPBAR.LE SB0, 0x0 ;  /* 0x000080000000791a */ /* 0x000fe80000000000 */
[----:B------:R-:W-:Y:S01]  /*11db0*/  FMUL.FTZ R45, R45, c[0x0][0x320] ;  /* 0x0000c8002d2d7a20 */ /* 0x000fe20000410000 */
[----:B-1----:R-:W-:Y:S01]  /*11dc0*/  FMNMX.FTZ R3, R171, R3, !PT ;  /* 0x00000003ab037209 */ /* 0x002fe20007810000 */
[----:B------:R-:W-:Y:S02]  /*11dd0*/  FMUL.FTZ R46, R46, c[0x0][0x320] ;  /* 0x0000c8002e2e7a20 */ /* 0x000fe40000410000 */
[----:B------:R-:W-:Y:S01]  /*11de0*/  MUFU.TANH R178, R28 ;  /* 0x0000001c00b27308 */ /* 0x000fe20000002400 */
[----:B------:R-:W-:Y:S01]  /*11df0*/  BAR.SYNC.DEFER_BLOCKING 0x0 ;  /* 0x0000000000007b1d */ /* 0x000fe20000010000 */
[----:B------:R-:W-:Y:S02]  /*11e00*/  FMUL.FTZ R47, R47, c[0x0][0x320] ;  /* 0x0000c8002f2f7a20 */ /* 0x000fe40000410000 */
[----:B------:R-:W-:Y:S02]  /*11e10*/  FMUL.FTZ R49, R49, c[0x0][0x320] ;  /* 0x0000c80031317a20 */ /* 0x000fe40000410000 */
[----:B------:R-:W-:Y:S02]  /*11e20*/  FMUL.FTZ R52, R52, c[0x0][0x320] ;  /* 0x0000c80034347a20 */ /* 0x000fe40000410000 */
[----:B------:R-:W-:Y:S02]  /*11e30*/  FMUL.FTZ R53, R53, c[0x0][0x320] ;  /* 0x0000c80035357a20 */ /* 0x000fe40000410000 */
        /* <DEDUP_REMOVED lines=10> */
[----:B------:R-:W-:Y:S03]  /*11ee0*/  FMUL.FTZ R48, R48, c[0x0][0x320] ;  /* 0x0000c80030307a20 */ /* 0x000fe60000410000 */
[----:B------:R1:W-:Y:S01]  /*11ef0*/  MUFU.TANH R15, R59 ;  /* 0x0000003b000f7308 */ /* 0x0003e20000002400 */
[C---:B----4-:R-:W-:Y:S08]  /*11f00*/  HMMA.16816.F32.BF16 R60, R204.reuse, R4, R60 ;  /* 0x00000004cc3c723c */ /* 0x050ff0000004183c */
[----:B------:R-:W-:Y:S01]  /*11f10*/  HMMA.16816.F32.BF16 R64, R204, R6, R64 ;  /* 0x00000006cc40723c */ /* 0x000fe20000041840 */
[----:B------:R-:W4:Y:S06]  /*11f20*/  MUFU.TANH R191, R29 ;  /* 0x0000001d00bf7308 */ /* 0x000f2c0000002400 */
[----:B------:R-:W-:Y:S04]  /*11f30*/  @P0 SHF.R.S32.HI R6, RZ, 0x1f, R232 ;  /* 0x0000001fff060819 */ /* 0x000fe800000114e8 */
[----:B------:R-:W5:Y:S01]  /*11f40*/  MUFU.TANH R192, R32 ;  /* 0x0000002000c07308 */ /* 0x000f620000002400 */
[----:B------:R-:W-:Y:S01]  /*11f50*/  @P0 IMAD R6, R6, c[0x0][0x1e0], RZ ;  /* 0x0000780006060a24 */ /* 0x000fe200078e02ff */
[----:B-1----:R-:W-:Y:S03]  /*11f60*/  MOV R59, R2 ;  /* 0x00000002003b7202 */ /* 0x002fe60000000f00 */
[----:B------:R-:W-:Y:S01]  /*11f70*/  FMUL.FTZ R60, R60, c[0x0][0x320] ;  /* 0x0000c8003c3c7a20 */ /* 0x000fe20000410000 */
[----:B------:R-:W-:Y:S01]  /*11f80*/  FMNMX.FTZ R2, R168, R0, !PT ;  /* 0x00000000a8027209 */ /* 0x000fe20007810000 */
[----:B------:R-:W-:Y:S01]  /*11f90*/  FMUL.FTZ R61, R61, c[0x0][0x320] ;  /* 0x0000c8003d3d7a20 */ /* 0x000fe20000410000 */
[----:B------:R-:W-:Y:S01]  /*11fa0*/  FMNMX.FTZ R0, R176, R3, !PT ;  /* 0x00000003b0007209 */ /* 0x000fe20007810000 */
[----:B------:R-:W-:Y:S01]  /*11fb0*/  FMUL.FTZ R63, R63, c[0x0][0x320] ;  /* 0x0000c8003f3f7a20 */ /* 0x000fe20000410000 */
[----:B------:R-:W1:Y:S01]  /*11fc0*/  MUFU.TANH R194, R33 ;  /* 0x0000002100c27308 */ /* 0x000e620000002400 */
[----:B------:R-:W-:Y:S01]  /*11fd0*/  FMNMX.FTZ R2, R178, R2, !PT ;  /* 0x00000002b2027209 */ /* 0x000fe20007810000 */
[----:B------:R-:W-:Y:S01]  /*11fe0*/  FMUL.FTZ R62, R62, c[0x0][0x320] ;  /* 0x0000c8003e3e7a20 */ /* 0x000fe20000410000 */
[----:B------:R-:W-:Y:S01]  /*11ff0*/  FMNMX.FTZ R3, R170, R0, !PT ;  /* 0x00000000aa037209 */ /* 0x000fe20007810000 */
[----:B------:R-:W-:Y:S01]  /*12000*/  FMUL.FTZ R64, R64, c[0x0][0x320] ;  /* 0x0000c80040407a20 */ /* 0x000fe20000410000 */
[----:B----4-:R-:W-:Y:S01]  /*12010*/  FMNMX.FTZ R0, R191, R2, !PT ;  /* 0x00000002bf007209 */ /* 0x010fe20007810000 */
[----:B------:R-:W-:Y:S02]  /*12020*/  FMUL.FTZ R65, R65, c[0x0][0x320] ;  /* 0x0000c80041417a20 */ /* 0x000fe40000410000 */
[----:B------:R-:W-:Y:S02]  /*12030*/  FMUL.FTZ R66, R66, c[0x0][0x320] ;  /* 0x0000c80042427a20 */ /* 0x000fe40000410000 */
[----:B------:R-:W4:Y:S01]  /*12040*/  MUFU.TANH R243, R36 ;  /* 0x0000002400f37308 */ /* 0x000f220000002400 */
[----:B------:R-:W-:Y:S01]  /*12050*/  @P0 IMAD R7, R232, c[0x0][0x1e4], R6 ;  /* 0x00007900e8070a24 */ /* 0x000fe200078e0206 */
[----:B-----5:R-:W-:Y:S08]  /*12060*/  FMNMX.FTZ R0, R192, R0, !PT ;  /* 0x00000000c0007209 */ /* 0x020ff00007810000 */
[----:B------:R-:W5:Y:S01]  /*12070*/  MUFU.TANH R245, R37 ;  /* 0x0000002500f57308 */ /* 0x000f620000002400 */
[----:B-1----:R-:W-:Y:S09]  /*12080*/  FMNMX.FTZ R0, R194, R0, !PT ;  /* 0x00000000c2007209 */ /* 0x002ff20007810000 */
[----:B------:R-:W1:Y:S01]  /*12090*/  MUFU.TANH R244, R40 ;  /* 0x0000002800f47308 */ /* 0x000e620000002400 */
[----:B----4-:R-:W-:Y:S09]  /*120a0*/  FMNMX.FTZ R0, R243, R0, !PT ;  /* 0x00000000f3007209 */ /* 0x010ff20007810000 */
[----:B------:R-:W4:Y:S01]  /*120b0*/  MUFU.TANH R246, R41 ;  /* 0x0000002900f67308 */ /* 0x000f220000002400 */
[----:B-----5:R-:W-:Y:S09]  /*120c0*/  FMNMX.FTZ R0, R245, R0, !PT ;  /* 0x00000000f5007209 */ /* 0x020ff20007810000 */
        /* <DEDUP_REMOVED lines=16> */
[----:B------:R5:W-:Y:S10]  /*121d0*/  MUFU.TANH R14, R64 ;  /* 0x00000040000e7308 */ /* 0x000bf40000002400 */
[----:B------:R-:W4:Y:S10]  /*121e0*/  MUFU.TANH R177, R27 ;  /* 0x0000001b00b17308 */ /* 0x000f340000002400 */
[----:B------:R-:W4:Y:S01]  /*121f0*/  MUFU.TANH R164, R57 ;  /* 0x0000003900a47308 */ /* 0x000f220000002400 */
[----:B-----5:R-:W-:Y:S02]  /*12200*/  MOV R64, R68 ;  /* 0x0000004400407202 */ /* 0x020fe40000000f00 */
[----:B-1----:R-:W-:Y:S01]  /*12210*/  FMNMX.FTZ R68, R165, R0, !PT ;  /* 0x00000000a5447209 */ /* 0x002fe20007810000 */
[----:B------:R-:W-:Y:S01]  /*12220*/  FMUL.FTZ R0, R67, c[0x0][0x320] ;  /* 0x0000c80043007a20 */ /* 0x000fe20000410000 */
[----:B--2---:R-:W-:Y:S05]  /*12230*/  MOV R16, c[0x0][0x1e0] ;  /* 0x0000780000107a02 */ /* 0x004fea0000000f00 */
[----:B------:R-:W1:Y:S01]  /*12240*/  MUFU.TANH R234, R30 ;  /* 0x0000001e00ea7308 */ /* 0x000e620000002400 */
[C---:B------:R-:W-:Y:S02]  /*12250*/  @P0 SHF.L.U32 R11, R16.reuse, 0x6, RZ ;  /* 0x00000006100b0819 */ /* 0x040fe400000006ff */
[----:B----4-:R-:W-:Y:S02]  /*12260*/  FMNMX.FTZ R2, R177, R3, !PT ;  /* 0x00000003b1027209 */ /* 0x010fe40007810000 */
[C---:B------:R-:W-:Y:S02]  /*12270*/  @P0 SHF.L.U64.HI R13, R16.reuse, R13, c[0x0][0x1e4] ;  /* 0x00007900100d0619 */ /* 0x040fe4000001020d */
[----:B------:R-:W-:Y:S03]  /*12280*/  SHF.L.U32 R16, R16, 0x6, RZ ;  /* 0x0000000610107819 */ /* 0x000fe600000006ff */
[----:B------:R-:W2:Y:S01]  /*12290*/  MUFU.TANH R190, R60 ;  /* 0x0000003c00be7308 */ /* 0x000ea20000002400 */
[----:B------:R-:W-:Y:S09]  /*122a0*/  FMNMX.FTZ R68, R164, R68, !PT ;  /* 0x00000044a4447209 */ /* 0x000ff20007810000 */
[----:B------:R-:W4:Y:S01]  /*122b0*/  MUFU.TANH R237, R31 ;  /* 0x0000001f00ed7308 */ /* 0x000f220000002400 */
[----:B-1----:R-:W-:Y:S09]  /*122c0*/  FMNMX.FTZ R2, R234, R2, !PT ;  /* 0x00000002ea027209 */ /* 0x002ff20007810000 */
[----:B------:R-:W1:Y:S01]  /*122d0*/  MUFU.TANH R56, R61 ;  /* 0x0000003d00387308 */ /* 0x000e620000002400 */
[----:B--2---:R-:W-:Y:S09]  /*122e0*/  FMNMX.FTZ R68, R190, R68, !PT ;  /* 0x00000044be447209 */ /* 0x004ff20007810000 */
[----:B------:R-:W2:Y:S01]  /*122f0*/  MUFU.TANH R236, R34 ;  /* 0x0000002200ec7308 */ /* 0x000ea20000002400 */
[----:B----4-:R-:W-:Y:S09]  /*12300*/  FMNMX.FTZ R2, R237, R2, !PT ;  /* 0x00000002ed027209 */ /* 0x010ff20007810000 */
[----:B------:R-:W4:Y:S01]  /*12310*/  MUFU.TANH R238, R35 ;  /* 0x0000002300ee7308 */ /* 0x000f220000002400 */
[----:B-1----:R-:W-:Y:S04]  /*12320*/  FMNMX.FTZ R68, R56, R68, !PT ;  /* 0x0000004438447209 */ /* 0x002fe80007810000 */
[----:B------:R-:W-:Y:S05]  /*12330*/  FMNMX.FTZ R68, R14, R68, !PT ;  /* 0x000000440e447209 */ /* 0x000fea0007810000 */
[----:B------:R-:W1:Y:S01]  /*12340*/  MUFU.TANH R65, R65 ;  /* 0x0000004100417308 */ /* 0x000e620000002400 */
[----:B--2---:R-:W-:Y:S09]  /*12350*/  FMNMX.FTZ R2, R236, R2, !PT ;  /* 0x00000002ec027209 */ /* 0x004ff20007810000 */
[----:B------:R-:W2:Y:S01]  /*12360*/  MUFU.TANH R248, R38 ;  /* 0x0000002600f87308 */ /* 0x000ea20000002400 */
[----:B----4-:R-:W-:Y:S09]  /*12370*/  FMNMX.FTZ R2, R238, R2, !PT ;  /* 0x00000002ee027209 */ /* 0x010ff20007810000 */
[----:B------:R-:W4:Y:S01]  /*12380*/  MUFU.TANH R249, R39 ;  /* 0x0000002700f97308 */ /* 0x000f220000002400 */
[----:B-1----:R-:W-:Y:S05]  /*12390*/  FMNMX.FTZ R68, R65, R68, !PT ;  /* 0x0000004441447209 */ /* 0x002fea0007810000 */
[----:B------:R-:W1:Y:S04]  /*123a0*/  SHFL.BFLY PT, R3, R68, 0x2, 0x1f ;  /* 0x0c401f0044037f89 */ /* 0x000e6800000e0000 */
[----:B------:R-:W5:Y:S01]  /*123b0*/  MUFU.TANH R247, R42 ;  /* 0x0000002a00f77308 */ /* 0x000f620000002400 */
[----:B--2---:R-:W-:Y:S09]  /*123c0*/  FMNMX.FTZ R2, R248, R2, !PT ;  /* 0x00000002f8027209 */ /* 0x004ff20007810000 */
[----:B------:R-:W2:Y:S01]  /*123d0*/  MUFU.TANH R250, R43 ;  /* 0x0000002b00fa7308 */ /* 0x000ea20000002400 */
[----:B----4-:R-:W-:Y:S09]  /*123e0*/  FMNMX.FTZ R2, R249, R2, !PT ;  /* 0x00000002f9027209 */ /* 0x010ff20007810000 */
[----:B------:R-:W4:Y:S01]  /*123f0*/  MUFU.TANH R235, R46 ;  /* 0x0000002e00eb7308 */ /* 0x000f220000002400 */
[----:B-1----:R-:W-:Y:S02]  /*12400*/  FMNMX.FTZ R68, R68, R3, !PT ;  /* 0x0000000344447209 */ /* 0x002fe40007810000 */
[----:B-----5:R-:W-:Y:S07]  /*12410*/  FMNMX.FTZ R2, R247, R2, !PT ;  /* 0x00000002f7027209 */ /* 0x020fee0007810000 */
[----:B------:R-:W1:Y:S01]  /*12420*/  MUFU.TANH R233, R47 ;  /* 0x0000002f00e97308 */ /* 0x000e620000002400 */
[----:B--2---:R-:W-:Y:S09]  /*12430*/  FMNMX.FTZ R2, R250, R2, !PT ;  /* 0x00000002fa027209 */ /* 0x004ff20007810000 */
[----:B------:R-:W2:Y:S01]  /*12440*/  MUFU.TANH R189, R50 ;  /* 0x0000003200bd7308 */ /* 0x000ea20000002400 */
[----:B----4-:R-:W-:Y:S09]  /*12450*/  FMNMX.FTZ R2, R235, R2, !PT ;  /* 0x00000002eb027209 */ /* 0x010ff20007810000 */
[----:B------:R-:W4:Y:S01]  /*12460*/  MUFU.TANH R71, R51 ;  /* 0x0000003300477308 */ /* 0x000f220000002400 */
[----:B-1----:R-:W-:Y:S09]  /*12470*/  FMNMX.FTZ R2, R233, R2, !PT ;  /* 0x00000002e9027209 */ /* 0x002ff20007810000 */
[----:B------:R-:W1:Y:S01]  /*12480*/  MUFU.TANH R4, R63 ;  /* 0x0000003f00047308 */ /* 0x000e620000002400 */
[----:B--2---:R-:W-:Y:S09]  /*12490*/  FMNMX.FTZ R2, R189, R2, !PT ;  /* 0x00000002bd027209 */ /* 0x004ff20007810000 */
[----:B------:R-:W2:Y:S01]  /*124a0*/  MUFU.TANH R193, R54 ;  /* 0x0000003600c17308 */ /* 0x000ea20000002400 */
[----:B----4-:R-:W-:Y:S04]  /*124b0*/  MOV R57, R71 ;  /* 0x0000004700397202 */ /* 0x010fe80000000f00 */
[----:B------:R-:W-:Y:S05]  /*124c0*/  FMNMX.FTZ R2, R57, R2, !PT ;  /* 0x0000000239027209 */ /* 0x000fea0007810000 */
[----:B------:R4:W-:Y:S01]  /*124d0*/  MUFU.TANH R136, R0 ;  /* 0x0000000000887308 */ /* 0x0009e20000002400 */
[----:B-1----:R-:W-:Y:S02]  /*124e0*/  MOV R67, R4 ;  /* 0x0000000400437202 */ /* 0x002fe40000000f00 */
[----:B------:R-:W1:Y:S07]  /*124f0*/  SHFL.BFLY PT, R4, R68, 0x1, 0x1f ;  /* 0x0c201f0044047f89 */ /* 0x000e6e00000e0000 */
[----:B------:R-:W5:Y:S01]  /*12500*/  MUFU.TANH R58, R62 ;  /* 0x0000003e003a7308 */ /* 0x000f620000002400 */
[----:B--2---:R-:W-:Y:S09]  /*12510*/  FMNMX.FTZ R2, R193, R2, !PT ;  /* 0x00000002c1027209 */ /* 0x004ff20007810000 */
[----:B------:R-:W2:Y:S01]  /*12520*/  MUFU.TANH R71, R66 ;  /* 0x0000004200477308 */ /* 0x000ea20000002400 */
[----:B----4-:R-:W-:Y:S04]  /*12530*/  FMNMX.FTZ R0, R64, R2, !PT ;  /* 0x0000000240007209 */ /* 0x010fe80007810000 */
[----:B------:R-:W-:Y:S02]  /*12540*/  FMNMX.FTZ R0, R59, R0, !PT ;  /* 0x000000003b007209 */ /* 0x000fe40007810000 */
[----:B-1----:R-:W-:Y:S01]  /*12550*/  FMNMX.FTZ R68, R68, R4, !PT ;  /* 0x0000000444447209 */ /* 0x002fe20007810000 */
[----:B------:R-:W-:Y:S01]  /*12560*/  @P0 IMAD.WIDE.U32 R4, R232, c[0x0][0x1e0], RZ ;  /* 0x00007800e8040a25 */ /* 0x000fe200078e00ff */
[----:B------:R-:W-:Y:S03]  /*12570*/  FMNMX.FTZ R0, R15, R0, !PT ;  /* 0x000000000f007209 */ /* 0x000fe60007810000 */
[----:B------:R-:W-:Y:S01]  /*12580*/  FMUL.FTZ R137, R68, c[0x0][0x2d0] ;  /* 0x0000b40044897a20 */ /* 0x000fe20000410000 */
[----:B-----5:R-:W-:Y:S02]  /*12590*/  FMNMX.FTZ R0, R58, R0, !PT ;  /* 0x000000003a007209 */ /* 0x020fe40007810000 */
[----:B------:R-:W-:Y:S01]  /*125a0*/  @P0 SHF.L.U32 R6, R4, 0x7, RZ ;  /* 0x0000000704060819 */ /* 0x000fe200000006ff */
[--C-:B------:R-:W-:Y:S01]  /*125b0*/  FFMA.FTZ R8, R148, c[0x0][0x2d0], -R137.reuse ;  /* 0x0000b40094087a23 */ /* 0x100fe20000010889 */
[----:B------:R-:W-:Y:S01]  /*125c0*/  FMNMX.FTZ R0, R67, R0, !PT ;  /* 0x0000000043007209 */ /* 0x000fe20007810000 */
[--C-:B------:R-:W-:Y:S01]  /*125d0*/  FFMA.FTZ R32, R138, c[0x0][0x2d0], -R137.reuse ;  /* 0x0000b4008a207a23 */ /* 0x100fe20000010889 */
[----:B------:R-:W-:Y:S01]  /*125e0*/  @P0 IADD3 R5, R5, R7, RZ ;  /* 0x0000000705050210 */ /* 0x000fe20007ffe0ff */
[----:B------:R1:W-:Y:S01]  /*125f0*/  MUFU.EX2 R240, R8 ;  /* 0x0000000800f07308 */ /* 0x0003e20000000800 */
[----:B--2---:R-:W-:Y:S01]  /*12600*/  FMNMX.FTZ R0, R71, R0, !PT ;  /* 0x0000000047007209 */ /* 0x004fe20007810000 */
[----:B------:R-:W-:Y:S01]  /*12610*/  FFMA.FTZ R40, R156, c[0x0][0x2d0], -R137 ;  /* 0x0000b4009c287a23 */ /* 0x000fe20000010889 */
[----:B---3--:R-:W-:Y:S02]  /*12620*/  @P0 IADD3 R7, P1, R6, R18, RZ ;  /* 0x0000001206070210 */ /* 0x008fe40007f3e0ff */
[----:B------:R-:W-:Y:S02]  /*12630*/  FMNMX.FTZ R0, R136, R0, !PT ;  /* 0x0000000088007209 */ /* 0x000fe40007810000 */
[----:B------:R-:W-:Y:S02]  /*12640*/  @P0 SHF.L.U64.HI R5, R4, 0x7, R5 ;  /* 0x0000000704050819 */ /* 0x000fe40000010205 */
[----:B------:R-:W-:Y:S01]  /*12650*/  @P0 IADD3 R4, P2, R6, R9, RZ ;  /* 0x0000000906040210 */ /* 0x000fe20007f5e0ff */
[----:B------:R-:W2:Y:S01]  /*12660*/  SHFL.BFLY PT, R2, R0, 0x2, 0x1f ;  /* 0x0c401f0000027f89 */ /* 0x000ea200000e0000 */
[----:B------:R-:W-:Y:S02]  /*12670*/  @P0 LEA R6, P5, R7, c[0x0][0x1c8], 0x1 ;  /* 0x0000720007060a11 */ /* 0x000fe400078a08ff */
[C---:B------:R-:W-:Y:S02]  /*12680*/  @P0 IADD3.X R9, R5.reuse, R17, RZ, P1, !PT ;  /* 0x0000001105090210 */ /* 0x040fe40000ffe4ff */
[----:B------:R-:W-:Y:S01]  /*12690*/  @P0 IADD3.X R5, R5, R10, RZ, P2, !PT ;  /* 0x0000000a05050210 */ /* 0x000fe200017fe4ff */
[----:B------:R-:W-:Y:S01]  /*126a0*/  FFMA.FTZ R10, R151, c[0x0][0x2d0], -R137 ;  /* 0x0000b400970a7a23 */ /* 0x000fe20000010889 */
[----:B------:R-:W-:Y:S02]  /*126b0*/  @P0 LEA.HI.X R7, R7, c[0x0][0x1cc], R9, 0x1, P5 ;  /* 0x0000730007070a11 */ /* 0x000fe400028f0c09 */
[----:B------:R-:W-:Y:S01]  /*126c0*/  MOV R151, R164 ;  /* 0x000000a400977202 */ /* 0x000fe20000000f00 */
[----:B------:R3:W-:Y:S01]  /*126d0*/  MUFU.EX2 R241, R10 ;  /* 0x0000000a00f17308 */ /* 0x0007e20000000800 */
[----:B------:R-:W-:Y:S01]  /*126e0*/  MOV R66, R195 ;  /* 0x000000c300427202 */ /* 0x000fe20000000f00 */
[----:B------:R4:W-:Y:S01]  /*126f0*/  @P0 LDGSTS.E.BYPASS.LTC128B.128 [R231+0x8100], [R6.64], !P4 ;  /* 0x0810000006e70fae */ /* 0x0009e2000e101d44 */
[----:B------:R-:W-:Y:S01]  /*12700*/  MOV R148, R193 ;  /* 0x000000c100947202 */ /* 0x000fe20000000f00 */
[----:B-1----:R-:W-:Y:S01]  /*12710*/  FFMA.FTZ R8, R150, c[0x0][0x2d0], -R137 ;  /* 0x0000b40096087a23 */ /* 0x002fe20000010889 */
[----:B------:R-:W-:Y:S02]  /*12720*/  MOV R150, R14 ;  /* 0x0000000e00967202 */ /* 0x000fe40000000f00 */
[----:B------:R-:W-:Y:S03]  /*12730*/  MOV R138, R67 ;  /* 0x00000043008a7202 */ /* 0x000fe60000000f00 */
[----:B------:R1:W-:Y:S01]  /*12740*/  MUFU.EX2 R242, R8 ;  /* 0x0000000800f27308 */ /* 0x0003e20000000800 */
[----:B--2---:R-:W-:Y:S01]  /*12750*/  FMNMX.FTZ R0, R0, R2, !PT ;  /* 0x0000000200007209 */ /* 0x004fe20007810000 */
[----:B------:R-:W-:Y:S04]  /*12760*/  FADD.FTZ R2, -R68, R69 ;  /* 0x0000004544027221 */ /* 0x000fe80000010100 */
[----:B------:R-:W2:Y:S01]  /*12770*/  SHFL.BFLY PT, R3, R0, 0x1, 0x1f ;  /* 0x0c201f0000037f89 */ /* 0x000ea200000e0000 */
[----:B------:R-:W-:Y:S03]  /*12780*/  FMUL.FTZ R2, R2, c[0x0][0x2d0] ;  /* 0x0000b40002027a20 */ /* 0x000fe60000410000 */
[----:B------:R-:W-:Y:S01]  /*12790*/  MUFU.EX2 R195, R40 ;  /* 0x0000002800c37308 */ /* 0x000fe20000000800 */
[----:B---3--:R-:W-:Y:S01]  /*127a0*/  FFMA.FTZ R10, R149, c[0x0][0x2d0], -R137 ;  /* 0x0000b400950a7a23 */ /* 0x008fe20000010889 */
[----:B------:R-:W-:Y:S08]  /*127b0*/  MOV R149, R165 ;  /* 0x000000a500957202 */ /* 0x000ff00000000f00 */
[----:B------:R-:W-:Y:S01]  /*127c0*/  MUFU.EX2 R239, R10 ;  /* 0x0000000a00ef7308 */ /* 0x000fe20000000800 */
[C---:B-1----:R-:W-:Y:S04]  /*127d0*/  @P0 LEA R8, P1, R4.reuse, c[0x0][0x1c8], 0x1 ;  /* 0x0000720004080a11 */ /* 0x042fe800078208ff */
[----:B------:R-:W-:Y:S02]  /*127e0*/  @P0 LEA.HI.X R9, R4, c[0x0][0x1cc], R5, 0x1, P1 ;  /* 0x0000730004090a11 */ /* 0x000fe400008f0c05 */
[----:B------:R-:W-:Y:S03]  /*127f0*/  @P0 IADD3 R4, P1, R6, R11, RZ ;  /* 0x0000000b06040210 */ /* 0x000fe60007f3e0ff */
[----:B------:R-:W1:Y:S01]  /*12800*/  MUFU.EX2 R2, R2 ;  /* 0x0000000200027308 */ /* 0x000e620000000800 */
[----:B--2---:R-:W-:Y:S01]  /*12810*/  FMNMX.FTZ R3, R0, R3, !PT ;  /* 0x0000000300037209 */ /* 0x004fe20007810000 */
[----:B------:R2:W-:Y:S01]  /*12820*/  @P0 LDGSTS.E.BYPASS.LTC128B.128 [R231+0xc100], [R8.64], !P3 ;  /* 0x0c10000008e70fae */ /* 0x0005e2000d901d44 */
[----:B------:R-:W-:Y:S02]  /*12830*/  @P0 IADD3.X R5, R7, R13, RZ, P1, !PT ;  /* 0x0000000d07050210 */ /* 0x000fe40000ffe4ff */
[----:B----4-:R-:W-:Y:S01]  /*12840*/  @P0 IADD3 R6, P6, R4, R11, RZ ;  /* 0x0000000b04060210 */ /* 0x010fe20007fde0ff */
[C---:B------:R-:W-:Y:S02]  /*12850*/  FMUL.FTZ R69, R3.reuse, c[0x0][0x2d0] ;  /* 0x0000b40003457a20 */ /* 0x040fe40000410000 */
[----:B------:R-:W-:Y:S01]  /*12860*/  FADD.FTZ R0, -R3, R70 ;  /* 0x0000004603007221 */ /* 0x000fe20000010100 */
[----:B------:R-:W-:Y:S01]  /*12870*/  MOV R70, R15 ;  /* 0x0000000f00467202 */ /* 0x000fe20000000f00 */
[--C-:B------:R-:W-:Y:S01]  /*12880*/  FFMA.FTZ R7, R154, c[0x0][0x2d0], -R69.reuse ;  /* 0x0000b4009a077a23 */ /* 0x100fe20000010845 */
[----:B------:R3:W-:Y:S01]  /*12890*/  @P0 LDGSTS.E.BYPASS.LTC128B.128 [R231+0x9100], [R4.64], !P4 ;  /* 0x0910000004e70fae */ /* 0x0007e2000e101d44 */
[--C-:B------:R-:W-:Y:S01]  /*128a0*/  FFMA.FTZ R14, R155, c[0x0][0x2d0], -R69.reuse ;  /* 0x0000b4009b0e7a23 */ /* 0x100fe20000010845 */
[----:B------:R-:W-:Y:S01]  /*128b0*/  MOV R154, R163 ;  /* 0x000000a3009a7202 */ /* 0x000fe20000000f00 */
[----:B------:R4:W-:Y:S01]  /*128c0*/  MUFU.EX2 R166, R7 ;  /* 0x0000000700a67308 */ /* 0x0009e20000000800 */
[----:B------:R-:W-:Y:S01]  /*128d0*/  FMUL.FTZ R0, R0, c[0x0][0x2d0] ;  /* 0x0000b40000007a20 */ /* 0x000fe20000410000 */
[----:B------:R-:W-:Y:S01]  /*128e0*/  MOV R155, R235 ;  /* 0x000000eb009b7202 */ /* 0x000fe20000000f00 */
[--C-:B------:R-:W-:Y:S02]  /*128f0*/  FFMA.FTZ R48, R158, c[0x0][0x2d0], -R69.reuse ;  /* 0x0000b4009e307a23 */ /* 0x100fe40000010845 */
[----:B------:R3:W-:Y:S01]  /*12900*/  @P0 LDGSTS.E.BYPASS.LTC128B.128 [R231+0xd100], [R4.64+0x80], !P3 ;  /* 0x0d10008004e70fae */ /* 0x0007e2000d901d44 */
[--C-:B------:R-:W-:Y:S02]  /*12910*/  FFMA.FTZ R71, R71, c[0x0][0x2d0], -R69.reuse ;  /* 0x0000b40047477a23 */ /* 0x100fe40000010845 */
[C---:B-1----:R-:W-:Y:S02]  /*12920*/  FMUL.FTZ R17, R2.reuse, R85 ;  /* 0x0000005502117220 */ /* 0x042fe40000410000 */
[----:B------:R-:W-:Y:S01]  /*12930*/  MUFU.EX2 R165, R14 ;  /* 0x0000000e00a57308 */ /* 0x000fe20000000800 */
[C---:B------:R-:W-:Y:S02]  /*12940*/  FMUL.FTZ R24, R2.reuse, R92 ;  /* 0x0000005c02187220 */ /* 0x040fe40000410000 */
[----:B------:R-:W-:Y:S01]  /*12950*/  FMUL.FTZ R25, R2, R93 ;  /* 0x0000005d02197220 */ /* 0x000fe20000410000 */
[----:B--2---:R-:W-:Y:S01]  /*12960*/  @P0 IADD3 R9, P1, R16, 0x80, RZ ;  /* 0x0000008010090810 */ /* 0x004fe20007f3e0ff */
[----:B------:R-:W-:Y:S01]  /*12970*/  FMUL.FTZ R16, R2, R84 ;  /* 0x0000005402107220 */ /* 0x000fe20000410000 */
[----:B------:R-:W-:Y:S01]  /*12980*/  @P0 IADD3 R8, P2, R6, R11, RZ ;  /* 0x0000000b06080210 */ /* 0x000fe20007f5e0ff */
[----:B------:R-:W-:Y:S01]  /*12990*/  FMUL.FTZ R33, R2, R101 ;  /* 0x0000006502217220 */ /* 0x000fe20000410000 */
[----:B------:R-:W-:Y:S02]  /*129a0*/  @P0 IADD3.X R12, RZ, R12, RZ, P1, !PT ;  /* 0x0000000cff0c0210 */ /* 0x000fe40000ffe4ff */
[----:B------:R-:W1:Y:S01]  /*129b0*/  MUFU.EX2 R0, R0 ;  /* 0x0000000000007308 */ /* 0x000e620000000800 */
[----:B------:R-:W-:Y:S01]  /*129c0*/  @P0 IADD3 R10, P5, R4, R9, RZ ;  /* 0x00000009040a0210 */ /* 0x000fe20007fbe0ff */
[C---:B------:R-:W-:Y:S01]  /*129d0*/  FMUL.FTZ R40, R2.reuse, R108 ;  /* 0x0000006c02287220 */ /* 0x040fe20000410000 */
[----:B------:R-:W-:Y:S01]  /*129e0*/  MOV R108, R59 ;  /* 0x0000003b006c7202 */ /* 0x000fe20000000f00 */
[C---:B------:R-:W-:Y:S01]  /*129f0*/  FMUL.FTZ R41, R2.reuse, R109 ;  /* 0x0000006d02297220 */ /* 0x040fe20000410000 */
[C---:B----4-:R-:W-:Y:S01]  /*12a00*/  @P0 IADD3.X R7, R5.reuse, R13, RZ, P6, !PT ;  /* 0x0000000d05070210 */ /* 0x050fe200037fe4ff */
[----:B------:R-:W-:Y:S01]  /*12a10*/  FMUL.FTZ R49, R2, R117 ;  /* 0x0000007502317220 */ /* 0x000fe20000410000 */
[----:B------:R-:W-:Y:S02]  /*12a20*/  @P0 IADD3.X R11, R5, R12, RZ, P5, !PT ;  /* 0x0000000c050b0210 */ /* 0x000fe40002ffe4ff */
[----:B------:R-:W-:Y:S01]  /*12a30*/  MOV R109, R66 ;  /* 0x00000042006d7202 */ /* 0x000fe20000000f00 */
[----:B------:R2:W-:Y:S01]  /*12a40*/  @P0 LDGSTS.E.BYPASS.LTC128B.128 [R231+0xa100], [R6.64], !P4 ;  /* 0x0a10000006e70fae */ /* 0x0005e2000e101d44 */
[----:B------:R4:W-:Y:S01]  /*12a50*/  MUFU.EX2 R235, R32 ;  /* 0x0000002000eb7308 */ /* 0x0009e20000000800 */
[----:B---3--:R-:W-:Y:S02]  /*12a60*/  @P0 IADD3 R4, P1, R6, R9, RZ ;  /* 0x0000000906040210 */ /* 0x008fe40007f3e0ff */
[C---:B------:R-:W-:Y:S02]  /*12a70*/  @P0 IADD3.X R9, R7.reuse, R13, RZ, P2, !PT ;  /* 0x0000000d07090210 */ /* 0x040fe400017fe4ff */
[----:B------:R-:W-:Y:S02]  /*12a80*/  @P0 IADD3.X R5, R7, R12, RZ, P1, !PT ;  /* 0x0000000c07050210 */ /* 0x000fe40000ffe4ff */
[----:B------:R3:W-:Y:S03]  /*12a90*/  @P0 LDGSTS.E.BYPASS.LTC128B.128 [R231+0xe100], [R10.64], !P3 ;  /* 0x0e1000000ae70fae */ /* 0x0007e6000d901d44 */
[----:B------:R5:W-:Y:S01]  /*12aa0*/  MUFU.EX2 R158, R48 ;  /* 0x00000030009e7308 */ /* 0x000be20000000800 */
[C---:B-1----:R-:W-:Y:S04]  /*12ab0*/  FMUL.FTZ R18, R0.reuse, R86 ;  /* 0x0000005600127220 */ /* 0x042fe80000410000 */
[----:B------:R1:W-:Y:S01]  /*12ac0*/  @P0 LDGSTS.E.BYPASS.LTC128B.128 [R231+0xb100], [R8.64], !P4 ;  /* 0x0b10000008e70fae */ /* 0x0003e2000e101d44 */
[C---:B------:R-:W-:Y:S02]  /*12ad0*/  FMUL.FTZ R19, R0.reuse, R87 ;  /* 0x0000005700137220 */ /* 0x040fe40000410000 */
[C---:B------:R-:W-:Y:S02]  /*12ae0*/  FMUL.FTZ R26, R0.reuse, R94 ;  /* 0x0000005e001a7220 */ /* 0x040fe40000410000 */
[C---:B------:R-:W-:Y:S01]  /*12af0*/  FMUL.FTZ R27, R0.reuse, R95 ;  /* 0x0000005f001b7220 */ /* 0x040fe20000410000 */
[----:B------:R-:W-:Y:S01]  /*12b00*/  MUFU.EX2 R71, R71 ;  /* 0x0000004700477308 */ /* 0x000fe20000000800 */
[----:B------:R-:W-:Y:S01]  /*12b10*/  FMUL.FTZ R34, R0, R102 ;  /* 0x0000006600227220 */ /* 0x000fe20000410000 */
[----:B------:R5:W-:Y:S01]  /*12b20*/  @P0 LDGSTS.E.BYPASS.LTC128B.128 [R231+0xf100], [R4.64], !P3 ;  /* 0x0f10000004e70fae */ /* 0x000be2000d901d44 */
[----:B----4-:R-:W-:Y:S02]  /*12b30*/  FMUL.FTZ R32, R2, R100 ;  /* 0x0000006402207220 */ /* 0x010fe40000410000 */
[--C-:B--2---:R-:W-:Y:S01]  /*12b40*/  FFMA.FTZ R6, R152, c[0x0][0x2d0], -R69.reuse ;  /* 0x0000b40098067a23 */ /* 0x104fe20000010845 */
[----:B------:R-:W-:Y:S01]  /*12b50*/  MOV R152, R233 ;  /* 0x000000e900987202 */ /* 0x000fe20000000f00 */
[C---:B------:R-:W-:Y:S02]  /*12b60*/  FMUL.FTZ R7, R0.reuse, R75 ;  /* 0x0000004b00077220 */ /* 0x040fe40000410000 */
[C---:B------:R-:W-:Y:S01]  /*12b70*/  FMUL.FTZ R35, R0.reuse, R103 ;  /* 0x0000006700237220 */ /* 0x040fe20000410000 */
[----:B------:R-:W2:Y:S01]  /*12b80*/  LDSM.16.MT88.4 R12, [R209+0x100] ;  /* 0x00010000d10c783b */ /* 0x000ea20000004200 */
[----:B------:R4:W-:Y:S01]  /*12b90*/  MUFU.EX2 R164, R6 ;  /* 0x0000000600a47308 */ /* 0x0009e20000000800 */
[C---:B------:R-:W-:Y:S01]  /*12ba0*/  FMUL.FTZ R42, R0.reuse, R110 ;  /* 0x0000006e002a7220 */ /* 0x040fe20000410000 */
[----:B------:R-:W-:Y:S01]  /*12bb0*/  MOV R110, R64 ;  /* 0x00000040006e7202 */ /* 0x000fe20000000f00 */
[C---:B---3--:R-:W-:Y:S02]  /*12bc0*/  FMUL.FTZ R10, R0.reuse, R78 ;  /* 0x0000004e000a7220 */ /* 0x048fe40000410000 */
[C---:B------:R-:W-:Y:S02]  /*12bd0*/  FMUL.FTZ R11, R0.reuse, R79 ;  /* 0x0000004f000b7220 */ /* 0x040fe40000410000 */
[----:B------:R-:W3:Y:S01]  /*12be0*/  LDSM.16.MT88.4 R20, [R210+0x100] ;  /* 0x00010000d214783b */ /* 0x000ee20000004200 */
[----:B------:R-:W-:Y:S01]  /*12bf0*/  FMUL.FTZ R43, R0, R111 ;  /* 0x0000006f002b7220 */ /* 0x000fe20000410000 */
[----:B------:R-:W-:Y:S01]  /*12c00*/  MOV R111, R148 ;  /* 0x00000094006f7202 */ /* 0x000fe20000000f00 */
[C---:B-1----:R-:W-:Y:S01]  /*12c10*/  FMUL.FTZ R8, R2.reuse, R76 ;  /* 0x0000004c02087220 */ /* 0x042fe20000410000 */
[----:B------:R-:W-:Y:S01]  /*12c20*/  MOV R148, R65 ;  /* 0x0000004100947202 */ /* 0x000fe20000000f00 */
[----:B------:R-:W-:Y:S02]  /*12c30*/  FMUL.FTZ R9, R2, R77 ;  /* 0x0000004d02097220 */ /* 0x000fe40000410000 */
[----:B------:R-:W-:Y:S01]  /*12c40*/  FMUL.FTZ R50, R0, R118 ;  /* 0x0000007600327220 */ /* 0x000fe20000410000 */
[----:B------:R-:W1:Y:S01]  /*12c50*/  LDSM.16.MT88.4 R28, [R213+0x100] ;  /* 0x00010000d51c783b */ /* 0x000e620000004200 */
[C---:B-----5:R-:W-:Y:S02]  /*12c60*/  FMUL.FTZ R48, R2.reuse, R116 ;  /* 0x0000007402307220 */ /* 0x060fe40000410000 */
[--C-:B------:R-:W-:Y:S01]  /*12c70*/  FFMA.FTZ R4, R153, c[0x0][0x2d0], -R69.reuse ;  /* 0x0000b40099047a23 */ /* 0x100fe20000010845 */
[----:B------:R-:W-:Y:S01]  /*12c80*/  MOV R153, R149 ;  /* 0x0000009500997202 */ /* 0x000fe20000000f00 */
[----:B------:R-:W-:Y:S01]  /*12c90*/  FMUL.FTZ R5, R2, R73 ;  /* 0x0000004902057220 */ /* 0x000fe20000410000 */
[----:B------:R-:W-:Y:S01]  /*12ca0*/  F2FP.BF16.PACK_AB R73, R165, R166 ;  /* 0x000000a6a549723e */ /* 0x000fe200000010ff */
[----:B------:R5:W2:Y:S01]  /*12cb0*/  MUFU.EX2 R163, R4 ;  /* 0x0000000400a37308 */ /* 0x000aa20000000800 */
[----:B------:R-:W1:Y:S01]  /*12cc0*/  LDSM.16.MT88.4 R36, [R212+0x100] ;  /* 0x00010000d424783b */ /* 0x000e620000004200 */
[C---:B----4-:R-:W-:Y:S01]  /*12cd0*/  FMUL.FTZ R6, R0.reuse, R74 ;  /* 0x0000004a00067220 */ /* 0x050fe20000410000 */
[----:B------:R-:W-:Y:S01]  /*12ce0*/  F2FP.BF16.PACK_AB R74, R239, R241 ;  /* 0x000000f1ef4a723e */ /* 0x000fe200000010ff */
[C---:B------:R-:W-:Y:S01]  /*12cf0*/  FMUL.FTZ R51, R0.reuse, R119 ;  /* 0x0000007700337220 */ /* 0x040fe20000410000 */
[----:B------:R-:W-:Y:S01]  /*12d00*/  MOV R149, R150 ;  /* 0x0000009600957202 */ /* 0x000fe20000000f00 */
[----:B------:R-:W-:Y:S01]  /*12d10*/  FMUL.FTZ R59, R0, R127 ;  /* 0x0000007f003b7220 */ /* 0x000fe20000410000 */
[----:B------:R-:W-:Y:S01]  /*12d20*/  MOV R150, R56 ;  /* 0x0000003800967202 */ /* 0x000fe20000000f00 */
[----:B------:R-:W-:Y:S01]  /*12d30*/  FFMA.FTZ R56, R159, c[0x0][0x2d0], -R69 ;  /* 0x0000b4009f387a23 */ /* 0x000fe20000010845 */
[----:B------:R-:W4:Y:S01]  /*12d40*/  LDSM.16.MT88.4 R44, [R209+0x4100] ;  /* 0x00410000d12c783b */ /* 0x000f220000004200 */
[----:B------:R-:W-:Y:S01]  /*12d50*/  MOV R159, R188 ;  /* 0x000000bc009f7202 */ /* 0x000fe20000000f00 */
[C---:B------:R-:W-:Y:S01]  /*12d60*/  FMUL.FTZ R64, R2.reuse, R132 ;  /* 0x0000008402407220 */ /* 0x040fe20000410000 */
[----:B------:R-:W-:Y:S01]  /*12d70*/  MOV R119, R57 ;  /* 0x0000003900777202 */ /* 0x000fe20000000f00 */
[C---:B------:R-:W-:Y:S01]  /*12d80*/  FMUL.FTZ R57, R2.reuse, R125 ;  /* 0x0000007d02397220 */ /* 0x040fe20000410000 */
[----:B------:R3:W-:Y:S01]  /*12d90*/  MUFU.EX2 R117, R56 ;  /* 0x0000003800757308 */ /* 0x0007e20000000800 */
[----:B------:R-:W-:Y:S02]  /*12da0*/  FMUL.FTZ R65, R2, R133 ;  /* 0x0000008502417220 */ /* 0x000fe40000410000 */
[----:B------:R-:W1:Y:S01]  /*12db0*/  LDSM.16.MT88.4 R52, [R210+0x4100] ;  /* 0x00410000d234783b */ /* 0x000e620000004200 */
[C---:B------:R-:W-:Y:S02]  /*12dc0*/  FMUL.FTZ R66, R0.reuse, R134 ;  /* 0x0000008600427220 */ /* 0x040fe40000410000 */
[----:B------:R-:W-:Y:S02]  /*12dd0*/  FMUL.FTZ R67, R0, R135 ;  /* 0x0000008700437220 */ /* 0x000fe40000410000 */
[----:B-----5:R-:W-:Y:S01]  /*12de0*/  FMUL.FTZ R4, R2, R72 ;  /* 0x0000004802047220 */ /* 0x020fe20000410000 */
[----:B------:R-:W-:Y:S02]  /*12df0*/  F2FP.BF16.PACK_AB R72, R242, R240 ;  /* 0x000000f0f248723e */ /* 0x000fe400000010ff */
[----:B------:R-:W5:Y:S01]  /*12e00*/  LDSM.16.MT88.4 R60, [R213+0x4100] ;  /* 0x00410000d53c783b */ /* 0x000f620000004200 */
[----:B--2---:R-:W-:Y:S07]  /*12e10*/  F2FP.BF16.PACK_AB R75, R163, R164 ;  /* 0x000000a4a34b723e */ /* 0x004fee00000010ff */
[C---:B------:R-:W-:Y:S01]  /*12e20*/  HMMA.16816.F32.BF16 R4, R72.reuse, R12, R4 ;  /* 0x0000000c4804723c */ /* 0x040fe20000041804 */
[----:B------:R-:W2:Y:S04]  /*12e30*/  LDSM.16.MT88.4 R76, [R212+0x4100] ;  /* 0x00410000d44c783b */ /* 0x000ea80000004200 */
[C---:B---3--:R-:W-:Y:S02]  /*12e40*/  FMUL.FTZ R56, R2.reuse, R124 ;  /* 0x0000007c02387220 */ /* 0x048fe40000410000 */
[C---:B------:R-:W-:Y:S01]  /*12e50*/  FMUL.FTZ R12, R2.reuse, R80 ;  /* 0x00000050020c7220 */ /* 0x040fe20000410000 */
[C---:B------:R-:W-:Y:S01]  /*12e60*/  HMMA.16816.F32.BF16 R8, R72.reuse, R14, R8 ;  /* 0x0000000e4808723c */ /* 0x040fe20000041808 */
[----:B------:R-:W-:Y:S03]  /*12e70*/  LDSM.16.MT88.4 R84, [R210+0x900] ;  /* 0x00090000d254783b */ /* 0x000fe60000004200 */
[----:B------:R-:W-:Y:S03]  /*12e80*/  FMUL.FTZ R13, R2, R81 ;  /* 0x00000051020d7220 */ /* 0x000fe60000410000 */
[C---:B------:R-:W-:Y:S02]  /*12e90*/  FMUL.FTZ R14, R0.reuse, R82 ;  /* 0x00000052000e7220 */ /* 0x040fe40000410000 */
[----:B------:R-:W-:Y:S01]  /*12ea0*/  FMUL.FTZ R15, R0, R83 ;  /* 0x00000053000f7220 */ /* 0x000fe20000410000 */
[----:B------:R-:W-:Y:S06]  /*12eb0*/  LDSM.16.MT88.4 R92, [R212+0x900] ;  /* 0x00090000d45c783b */ /* 0x000fec0000004200 */
[C---:B------:R-:W-:Y:S02]  /*12ec0*/  HMMA.16816.F32.BF16 R12, R72.reuse, R20, R12 ;  /* 0x00000014480c723c */ /* 0x040fe4000004180c */
[----:B------:R-:W3:Y:S05]  /*12ed0*/  LDSM.16.MT88.4 R80, [R209+0x900] ;  /* 0x00090000d150783b */ /* 0x000eea0000004200 */
[C---:B------:R-:W-:Y:S01]  /*12ee0*/  FMUL.FTZ R20, R2.reuse, R88 ;  /* 0x0000005802147220 */ /* 0x040fe20000410000 */
[C---:B------:R-:W-:Y:S02]  /*12ef0*/  HMMA.16816.F32.BF16 R16, R72.reuse, R22, R16 ;  /* 0x000000164810723c */ /* 0x040fe40000041810 */
[----:B------:R-:W-:Y:S02]  /*12f00*/  LDSM.16.MT88.4 R100, [R212+0x5100] ;  /* 0x00510000d464783b */ /* 0x000fe40000004200 */
[----:B------:R-:W-:Y:S03]  /*12f10*/  FMUL.FTZ R21, R2, R89 ;  /* 0x0000005902157220 */ /* 0x000fe60000410000 */
[C---:B------:R-:W-:Y:S02]  /*12f20*/  FMUL.FTZ R22, R0.reuse, R90 ;  /* 0x0000005a00167220 */ /* 0x040fe40000410000 */
[----:B------:R-:W-:Y:S01]  /*12f30*/  FMUL.FTZ R23, R0, R91 ;  /* 0x0000005b00177220 */ /* 0x000fe20000410000 */
[----:B------:R-:W0:Y:S06]  /*12f40*/  LDGDEPBAR ;  /* 0x00000000000079af */ /* 0x000e2c0000000000 */
[C---:B-1----:R-:W-:Y:S02]  /*12f50*/  HMMA.16816.F32.BF16 R20, R72.reuse, R28, R20 ;  /* 0x0000001c4814723c */ /* 0x042fe40000041814 */
[----:B------:R-:W1:Y:S05]  /*12f60*/  LDSM.16.MT88.4 R88, [R213+0x900] ;  /* 0x00090000d558783b */ /* 0x000e6a0000004200 */
        /* <DEDUP_REMOVED lines=10> */
[----:B------:R-:W-:Y:S01]  /*13010*/  FMUL.FTZ R37, R2, R105 ;  /* 0x0000006902257220 */ /* 0x000fe20000410000 */
[----:B------:R-:W-:Y:S01]  /*13020*/  MOV R139, R58 ;  /* 0x0000003a008b7202 */ /* 0x000fe20000000f00 */
[C---:B------:R-:W-:Y:S02]  /*13030*/  FMUL.FTZ R58, R0.reuse, R126 ;  /* 0x0000007e003a7220 */ /* 0x040fe40000410000 */
[C---:B------:R-:W-:Y:S04]  /*13040*/  FMUL.FTZ R38, R0.reuse, R106 ;  /* 0x0000006a00267220 */ /* 0x040fe80000410000 */
[----:B------:R-:W-:Y:S02]  /*13050*/  FMUL.FTZ R39, R0, R107 ;  /* 0x0000006b00277220 */ /* 0x000fe40000410000 */
[C---:B-1----:R-:W-:Y:S02]  /*13060*/  FMUL.FTZ R36, R2.reuse, R104 ;  /* 0x0000006802247220 */ /* 0x042fe40000410000 */
[----:B------:R-:W-:Y:S05]  /*13070*/  LDSM.16.MT88.4 R104, [R210+0x1900] ;  /* 0x00190000d268783b */ /* 0x000fea0000004200 */
[C---:B----4-:R-:W-:Y:S07]  /*13080*/  HMMA.16816.F32.BF16 R36, R72.reuse, R44, R36 ;  /* 0x0000002c4824723c */ /* 0x050fee0000041824 */
[----:B------:R-:W-:Y:S01]  /*13090*/  FFMA.FTZ R44, R157, c[0x0][0x2d0], -R137 ;  /* 0x0000b4009d2c7a23 */ /* 0x000fe20000010889 */
[C---:B------:R-:W-:Y:S03]  /*130a0*/  HMMA.16816.F32.BF16 R40, R72.reuse, R46, R40 ;  /* 0x0000002e4828723c */ /* 0x040fe60000041828 */
[----:B------:R1:W-:Y:S01]  /*130b0*/  MUFU.EX2 R193, R44 ;  /* 0x0000002c00c17308 */ /* 0x0003e20000000800 */
[----:B------:R-:W-:Y:S03]  /*130c0*/  FMUL.FTZ R45, R2, R113 ;  /* 0x00000071022d7220 */ /* 0x000fe60000410000 */
[C---:B------:R-:W-:Y:S02]  /*130d0*/  FMUL.FTZ R46, R0.reuse, R114 ;  /* 0x00000072002e7220 */ /* 0x040fe40000410000 */
[----:B------:R-:W-:Y:S03]  /*130e0*/  FMUL.FTZ R47, R0, R115 ;  /* 0x00000073002f7220 */ /* 0x000fe60000410000 */
[----:B-1----:R-:W-:Y:S07]  /*130f0*/  FMUL.FTZ R44, R2, R112 ;  /* 0x00000070022c7220 */ /* 0x002fee0000410000 */
[C---:B------:R-:W-:Y:S07]  /*13100*/  HMMA.16816.F32.BF16 R44, R72.reuse, R52, R44 ;  /* 0x00000034482c723c */ /* 0x040fee000004182c */
[----:B------:R-:W-:Y:S01]  /*13110*/  FFMA.FTZ R52, R160, c[0x0][0x2d0], -R69 ;  /* 0x0000b400a0347a23 */ /* 0x000fe20000010845 */
[C---:B------:R-:W-:Y:S03]  /*13120*/  HMMA.16816.F32.BF16 R48, R72.reuse, R54, R48 ;  /* 0x000000364830723c */ /* 0x040fe60000041830 */
[----:B------:R1:W4:Y:S01]  /*13130*/  MUFU.EX2 R118, R52 ;  /* 0x0000003400767308 */ /* 0x0003220000000800 */
[----:B------:R-:W-:Y:S01]  /*13140*/  FMUL.FTZ R53, R2, R121 ;  /* 0x0000007902357220 */ /* 0x000fe20000410000 */
[----:B------:R-:W-:Y:S02]  /*13150*/  MOV R121, R155 ;  /* 0x0000009b00797202 */ /* 0x000fe40000000f00 */
[----:B------:R-:W-:Y:S01]  /*13160*/  MOV R155, R70 ;  /* 0x00000046009b7202 */ /* 0x000fe20000000f00 */
[----:B------:R-:W-:Y:S01]  /*13170*/  FFMA.FTZ R70, R162, c[0x0][0x2d0], -R137 ;  /* 0x0000b400a2467a23 */ /* 0x000fe20000010889 */
[----:B------:R-:W-:Y:S03]  /*13180*/  MOV R160, R189 ;  /* 0x000000bd00a07202 */ /* 0x000fe60000000f00 */
[C---:B------:R-:W-:Y:S02]  /*13190*/  FMUL.FTZ R54, R0.reuse, R122 ;  /* 0x0000007a00367220 */ /* 0x040fe40000410000 */
[----:B------:R-:W-:Y:S02]  /*131a0*/  FMUL.FTZ R55, R0, R123 ;  /* 0x0000007b00377220 */ /* 0x000fe40000410000 */
[C---:B-1----:R-:W-:Y:S01]  /*131b0*/  FMUL.FTZ R52, R2.reuse, R120 ;  /* 0x0000007802347220 */ /* 0x042fe20000410000 */
[----:B------:R-:W-:Y:S02]  /*131c0*/  MOV R120, R152 ;  /* 0x0000009800787202 */ /* 0x000fe40000000f00 */
[----:B------:R-:W-:Y:S02]  /*131d0*/  MOV R152, R151 ;  /* 0x0000009700987202 */ /* 0x000fe40000000f00 */
[----:B------:R-:W-:Y:S02]  /*131e0*/  MOV R151, R190 ;  /* 0x000000be00977202 */ /* 0x000fe40000000f00 */
[C---:B-----5:R-:W-:Y:S01]  /*131f0*/  HMMA.16816.F32.BF16 R52, R72.reuse, R60, R52 ;  /* 0x0000003c4834723c */ /* 0x060fe20000041834 */
[----:B------:R1:W-:Y:S06]  /*13200*/  MUFU.EX2 R190, R70 ;  /* 0x0000004600be7308 */ /* 0x0003ec0000000800 */
[----:B------:R-:W-:Y:S01]  /*13210*/  FFMA.FTZ R60, R161, c[0x0][0x2d0], -R69 ;  /* 0x0000b400a13c7a23 */ /* 0x000fe20000010845 */
[C---:B------:R-:W-:Y:S03]  /*13220*/  HMMA.16816.F32.BF16 R56, R72.reuse, R62, R56 ;  /* 0x0000003e4838723c */ /* 0x040fe60000041838 */
[----:B------:R5:W2:Y:S01]  /*13230*/  MUFU.EX2 R116, R60 ;  /* 0x0000003c00747308 */ /* 0x000aa20000000800 */
[----:B------:R-:W-:Y:S03]  /*13240*/  FMUL.FTZ R61, R2, R129 ;  /* 0x00000081023d7220 */ /* 0x000fe60000410000 */
[C---:B------:R-:W-:Y:S02]  /*13250*/  FMUL.FTZ R62, R0.reuse, R130 ;  /* 0x00000082003e7220 */ /* 0x040fe40000410000 */
[----:B------:R-:W-:Y:S03]  /*13260*/  FMUL.FTZ R63, R0, R131 ;  /* 0x00000083003f7220 */ /* 0x000fe60000410000 */
[--C-:B-1----:R-:W-:Y:S04]  /*13270*/  FFMA.FTZ R70, R167, c[0x0][0x2d0], -R137.reuse ;  /* 0x0000b400a7467a23 */ /* 0x102fe80000010889 */
[----:B------:R1:W-:Y:S01]  /*13280*/  MUFU.EX2 R189, R70 ;  /* 0x0000004600bd7308 */ /* 0x0003e20000000800 */
[----:B-----5:R-:W-:Y:S01]  /*13290*/  FMUL.FTZ R60, R2, R128 ;  /* 0x00000080023c7220 */ /* 0x020fe20000410000 */
[----:B------:R-:W-:Y:S06]  /*132a0*/  MOV R128, R179 ;  /* 0x000000b300807202 */ /* 0x000fec0000000f00 */
[C---:B--2---:R-:W-:Y:S08]  /*132b0*/  HMMA.16816.F32.BF16 R60, R72.reuse, R76, R60 ;  /* 0x0000004c483c723c */ /* 0x044ff0000004183c */
[----:B------:R-:W-:Y:S01]  /*132c0*/  HMMA.16816.F32.BF16 R64, R72, R78, R64 ;  /* 0x0000004e4840723c */ /* 0x000fe20000041840 */
[----:B------:R-:W2:Y:S03]  /*132d0*/  LDSM.16.MT88.4 R76, [R209+0x4900] ;  /* 0x00490000d14c783b */ /* 0x000ea60000004200 */
[--C-:B-1----:R-:W-:Y:S03]  /*132e0*/  FFMA.FTZ R70, R169, c[0x0][0x2d0], -R137.reuse ;  /* 0x0000b400a9467a23 */ /* 0x102fe60000010889 */
[----:B----4-:R-:W-:Y:S01]  /*132f0*/  F2FP.BF16.PACK_AB R73, R118, R158 ;  /* 0x0000009e7649723e */ /* 0x010fe200000010ff */
[----:B------:R1:W-:Y:S01]  /*13300*/  MUFU.EX2 R188, R70 ;  /* 0x0000004600bc7308 */ /* 0x0003e20000000800 */
[----:B------:R-:W-:Y:S03]  /*13310*/  F2FP.BF16.PACK_AB R75, R116, R117 ;  /* 0x00000075744b723e */ /* 0x000fe600000010ff */
[----:B------:R-:W-:Y:S02]  /*13320*/  F2FP.BF16.PACK_AB R72, R233, R235 ;  /* 0x000000ebe948723e */ /* 0x000fe400000010ff */
[----:B------:R-:W-:Y:S07]  /*13330*/  F2FP.BF16.PACK_AB R74, R193, R195 ;  /* 0x000000c3c14a723e */ /* 0x000fee00000010ff */
[C---:B---3--:R-:W-:Y:S08]  /*13340*/  HMMA.16816.F32.BF16 R4, R72.reuse, R80, R4 ;  /* 0x000000504804723c */ /* 0x048ff00000041804 */
[C---:B------:R-:W-:Y:S01]  /*13350*/  HMMA.16816.F32.BF16 R8, R72.reuse, R82, R8 ;  /* 0x000000524808723c */ /* 0x040fe20000041808 */
[----:B------:R-:W3:Y:S03]  /*13360*/  LDSM.16.MT88.4 R80, [R210+0x4900] ;  /* 0x00490000d250783b */ /* 0x000ee60000004200 */
[----:B-1----:R-:W-:Y:S04]  /*13370*/  FFMA.FTZ R70, R168, c[0x0][0x2d0], -R137 ;  /* 0x0000b400a8467a23 */ /* 0x002fe80000010889 */
[C---:B------:R-:W-:Y:S01]  /*13380*/  HMMA.16816.F32.BF16 R12, R72.reuse, R84, R12 ;  /* 0x00000054480c723c */ /* 0x040fe2000004180c */
[----:B------:R1:W-:Y:S07]  /*13390*/  MUFU.EX2 R179, R70 ;  /* 0x0000004600b37308 */ /* 0x0003ee0000000800 */
[C---:B------:R-:W-:Y:S01]  /*133a0*/  HMMA.16816.F32.BF16 R16, R72.reuse, R86, R16 ;  /* 0x000000564810723c */ /* 0x040fe20000041810 */
[----:B------:R-:W4:Y:S07]  /*133b0*/  LDSM.16.MT88.4 R84, [R213+0x4900] ;  /* 0x00490000d554783b */ /* 0x000f2e0000004200 */
[C---:B------:R-:W-:Y:S08]  /*133c0*/  HMMA.16816.F32.BF16 R20, R72.reuse, R88, R20 ;  /* 0x000000584814723c */ /* 0x040ff00000041814 */
[C---:B------:R-:W-:Y:S01]  /*133d0*/  HMMA.16816.F32.BF16 R24, R72.reuse, R90, R24 ;  /* 0x0000005a4818723c */ /* 0x040fe20000041818 */
[----:B------:R-:W5:Y:S03]  /*133e0*/  LDSM.16.MT88.4 R88, [R212+0x4900] ;  /* 0x00490000d458783b */ /* 0x000f660000004200 */
        /* <DEDUP_REMOVED lines=8> */
[--C-:B-1----:R-:W-:Y:S04]  /*13470*/  FFMA.FTZ R70, R176, c[0x0][0x2d0], -R69.reuse ;  /* 0x0000b400b0467a23 */ /* 0x102fe80000010845 */
[C---:B---3--:R-:W-:Y:S01]  /*13480*/  HMMA.16816.F32.BF16 R44, R72.reuse, R80, R44 ;  /* 0x00000050482c723c */ /* 0x048fe2000004182c */
[----:B------:R1:W3:Y:S07]  /*13490*/  MUFU.EX2 R126, R70 ;  /* 0x00000046007e7308 */ /* 0x0002ee0000000800 */
[C---:B------:R-:W-:Y:S01]  /*134a0*/  HMMA.16816.F32.BF16 R48, R72.reuse, R82, R48 ;  /* 0x000000524830723c */ /* 0x040fe20000041830 */
[----:B------:R-:W2:Y:S07]  /*134b0*/  LDSM.16.MT88.4 R80, [R210+0x1100] ;  /* 0x00110000d250783b */ /* 0x000eae0000004200 */
[C---:B----4-:R-:W-:Y:S08]  /*134c0*/  HMMA.16816.F32.BF16 R52, R72.reuse, R84, R52 ;  /* 0x000000544834723c */ /* 0x050ff00000041834 */
[C---:B------:R-:W-:Y:S01]  /*134d0*/  HMMA.16816.F32.BF16 R56, R72.reuse, R86, R56 ;  /* 0x000000564838723c */ /* 0x040fe20000041838 */
[----:B------:R-:W4:Y:S03]  /*134e0*/  LDSM.16.MT88.4 R84, [R213+0x1100] ;  /* 0x00110000d554783b */ /* 0x000f260000004200 */
[--C-:B-1----:R-:W-:Y:S04]  /*134f0*/  FFMA.FTZ R70, R170, c[0x0][0x2d0], -R69.reuse ;  /* 0x0000b400aa467a23 */ /* 0x102fe80000010845 */
[C---:B-----5:R-:W-:Y:S01]  /*13500*/  HMMA.16816.F32.BF16 R60, R72.reuse, R88, R60 ;  /* 0x00000058483c723c */ /* 0x060fe2000004183c */
[----:B------:R1:W-:Y:S07]  /*13510*/  MUFU.EX2 R125, R70 ;  /* 0x00000046007d7308 */ /* 0x0003ee0000000800 */
[----:B------:R-:W-:Y:S01]  /*13520*/  HMMA.16816.F32.BF16 R64, R72, R90, R64 ;  /* 0x0000005a4840723c */ /* 0x000fe20000041840 */
[----:B------:R-:W5:Y:S06]  /*13530*/  LDSM.16.MT88.4 R88, [R212+0x1100] ;  /* 0x00110000d458783b */ /* 0x000f6c0000004200 */
[----:B---3--:R-:W-:Y:S02]  /*13540*/  F2FP.BF16.PACK_AB R73, R126, R127 ;  /* 0x0000007f7e49723e */ /* 0x008fe400000010ff */
[----:B------:R-:W-:Y:S03]  /*13550*/  F2FP.BF16.PACK_AB R72, R189, R190 ;  /* 0x000000bebd48723e */ /* 0x000fe600000010ff */
[----:B------:R-:W-:Y:S01]  /*13560*/  F2FP.BF16.PACK_AB R74, R179, R188 ;  /* 0x000000bcb34a723e */ /* 0x000fe200000010ff */
[----:B-1----:R-:W-:Y:S04]  /*13570*/  FFMA.FTZ R70, R177, c[0x0][0x2d0], -R69 ;  /* 0x0000b400b1467a23 */ /* 0x002fe80000010845 */
        /* <DEDUP_REMOVED lines=12> */
[C---:B----4-:R-:W-:Y:S08]  /*13640*/  HMMA.16816.F32.BF16 R20, R72.reuse, R84, R20 ;  /* 0x000000544814723c */ /* 0x050ff00000041814 */
[C---:B------:R-:W-:Y:S01]  /*13650*/  HMMA.16816.F32.BF16 R24, R72.reuse, R86, R24 ;  /* 0x000000564818723c */ /* 0x040fe20000041818 */
[----:B------:R-:W4:Y:S07]  /*13660*/  LDSM.16.MT88.4 R84, [R213+0x1900] ;  /* 0x00190000d554783b */ /* 0x000f2e0000004200 */
[C---:B-----5:R-:W-:Y:S04]  /*13670*/  HMMA.16816.F32.BF16 R28, R72.reuse, R88, R28 ;  /* 0x00000058481c723c */ /* 0x060fe8000004181c */
[--C-:B-1----:R-:W-:Y:S04]  /*13680*/  FFMA.FTZ R70, R192, c[0x0][0x2d0], -R137.reuse ;  /* 0x0000b400c0467a23 */ /* 0x102fe80000010889 */
[C---:B------:R-:W-:Y:S01]  /*13690*/  HMMA.16816.F32.BF16 R32, R72.reuse, R90, R32 ;  /* 0x0000005a4820723c */ /* 0x040fe20000041820 */
[----:B------:R1:W-:Y:S01]  /*136a0*/  MUFU.EX2 R177, R70 ;  /* 0x0000004600b17308 */ /* 0x0003e20000000800 */
[----:B------:R-:W-:Y:S06]  /*136b0*/  LDSM.16.MT88.4 R88, [R210+0x5900] ;  /* 0x00590000d258783b */ /* 0x000fec0000004200 */
[C---:B--2---:R-:W-:Y:S08]  /*136c0*/  HMMA.16816.F32.BF16 R36, R72.reuse, R76, R36 ;  /* 0x0000004c4824723c */ /* 0x044ff00000041824 */
[C---:B------:R-:W-:Y:S01]  /*136d0*/  HMMA.16816.F32.BF16 R40, R72.reuse, R78, R40 ;  /* 0x0000004e4828723c */ /* 0x040fe20000041828 */
[----:B------:R-:W2:Y:S07]  /*136e0*/  LDSM.16.MT88.4 R76, [R212+0x1900] ;  /* 0x00190000d44c783b */ /* 0x000eae0000004200 */
[C---:B------:R-:W-:Y:S04]  /*136f0*/  HMMA.16816.F32.BF16 R44, R72.reuse, R92, R44 ;  /* 0x0000005c482c723c */ /* 0x040fe8000004182c */
[----:B-1----:R-:W-:Y:S04]  /*13700*/  FFMA.FTZ R70, R194, c[0x0][0x2d0], -R137 ;  /* 0x0000b400c2467a23 */ /* 0x002fe80000010889 */
[C---:B------:R-:W-:Y:S01]  /*13710*/  HMMA.16816.F32.BF16 R48, R72.reuse, R94, R48 ;  /* 0x0000005e4830723c */ /* 0x040fe20000041830 */
[----:B------:R1:W5:Y:S01]  /*13720*/  MUFU.EX2 R171, R70 ;  /* 0x0000004600ab7308 */ /* 0x0003620000000800 */
[----:B------:R-:W-:Y:S06]  /*13730*/  LDSM.16.MT88.4 R92, [R210+0x6100] ;  /* 0x00610000d25c783b */ /* 0x000fec0000004200 */
[C---:B------:R-:W-:Y:S08]  /*13740*/  HMMA.16816.F32.BF16 R52, R72.reuse, R96, R52 ;  /* 0x000000604834723c */ /* 0x040ff00000041834 */
[C---:B------:R-:W-:Y:S01]  /*13750*/  HMMA.16816.F32.BF16 R56, R72.reuse, R98, R56 ;  /* 0x000000624838723c */ /* 0x040fe20000041838 */
[----:B------:R-:W-:Y:S07]  /*13760*/  LDSM.16.MT88.4 R96, [R213+0x6100] ;  /* 0x00610000d560783b */ /* 0x000fee0000004200 */
[C---:B------:R-:W-:Y:S04]  /*13770*/  HMMA.16816.F32.BF16 R60, R72.reuse, R100, R60 ;  /* 0x00000064483c723c */ /* 0x040fe8000004183c */
[--C-:B-1----:R-:W-:Y:S04]  /*13780*/  FFMA.FTZ R70, R234, c[0x0][0x2d0], -R69.reuse ;  /* 0x0000b400ea467a23 */ /* 0x102fe80000010845 */
[----:B------:R-:W-:Y:S01]  /*13790*/  HMMA.16816.F32.BF16 R64, R72, R102, R64 ;  /* 0x000000664840723c */ /* 0x000fe20000041840 */
[----:B------:R1:W-:Y:S01]  /*137a0*/  MUFU.EX2 R157, R70 ;  /* 0x00000046009d7308 */ /* 0x0003e20000000800 */
[----:B------:R-:W-:Y:S05]  /*137b0*/  LDSM.16.MT88.4 R100, [R210+0x2900] ;  /* 0x00290000d264783b */ /* 0x000fea0000004200 */
[----:B---3--:R-:W-:Y:S02]  /*137c0*/  F2FP.BF16.PACK_AB R72, R176, R178 ;  /* 0x000000b2b048723e */ /* 0x008fe400000010ff */
[----:B-----5:R-:W-:Y:S03]  /*137d0*/  F2FP.BF16.PACK_AB R74, R171, R177 ;  /* 0x000000b1ab4a723e */ /* 0x020fe600000010ff */
        /* <DEDUP_REMOVED lines=10> */
[C---:B------:R-:W-:Y:S08]  /*13880*/  HMMA.16816.F32.BF16 R4, R72.reuse, R80, R4 ;  /* 0x000000504804723c */ /* 0x040ff00000041804 */
        /* <DEDUP_REMOVED lines=22> */
[----:B------:R-:W3:Y:S06]  /*139f0*/  LDSM.16.MT88.4 R88, [R210+0x2100] ;  /* 0x00210000d258783b */ /* 0x000eec0000004200 */
        /* <DEDUP_REMOVED lines=10> */
[--C-:B-1----:R-:W-:Y:S04]  /*13aa0*/  FFMA.FTZ R70, R249, c[0x0][0x2d0], -R69.reuse ;  /* 0x0000b400f9467a23 */ /* 0x102fe80000010845 */
[----:B------:R1:W5:Y:S02]  /*13ab0*/  MUFU.EX2 R112, R70 ;  /* 0x0000004600707308 */ /* 0x0003640000000800 */
[--C-:B-1----:R-:W-:Y:S01]  /*13ac0*/  FFMA.FTZ R70, R247, c[0x0][0x2d0], -R69.reuse ;  /* 0x0000b400f7467a23 */ /* 0x102fe20000010845 */
[----:B-----5:R-:W-:Y:S07]  /*13ad0*/  F2FP.BF16.PACK_AB R73, R112, R113 ;  /* 0x000000717049723e */ /* 0x020fee00000010ff */
[----:B------:R1:W-:Y:S02]  /*13ae0*/  MUFU.EX2 R123, R70 ;  /* 0x00000046007b7308 */ /* 0x0003e40000000800 */
[----:B-1----:R-:W-:Y:S08]  /*13af0*/  FFMA.FTZ R70, R250, c[0x0][0x2d0], -R69 ;  /* 0x0000b400fa467a23 */ /* 0x002ff00000010845 */
[----:B------:R1:W5:Y:S02]  /*13b00*/  MUFU.EX2 R122, R70 ;  /* 0x00000046007a7308 */ /* 0x0003640000000800 */
[--C-:B-1----:R-:W-:Y:S01]  /*13b10*/  FFMA.FTZ R70, R251, c[0x0][0x2d0], -R137.reuse ;  /* 0x0000b400fb467a23 */ /* 0x102fe20000010889 */
[----:B-----5:R-:W-:Y:S07]  /*13b20*/  F2FP.BF16.PACK_AB R75, R122, R123 ;  /* 0x0000007b7a4b723e */ /* 0x020fee00000010ff */
[----:B------:R1:W-:Y:S01]  /*13b30*/  MUFU.EX2 R162, R70 ;  /* 0x0000004600a27308 */ /* 0x0003e20000000800 */
[C---:B---3--:R-:W-:Y:S08]  /*13b40*/  HMMA.16816.F32.BF16 R4, R72.reuse, R80, R4 ;  /* 0x000000504804723c */ /* 0x048ff00000041804 */
[C---:B------:R-:W-:Y:S01]  /*13b50*/  HMMA.16816.F32.BF16 R8, R72.reuse, R82, R8 ;  /* 0x000000524808723c */ /* 0x040fe20000041808 */
[----:B------:R-:W3:Y:S07]  /*13b60*/  LDSM.16.MT88.4 R80, [R209+0x6100] ;  /* 0x00610000d150783b */ /* 0x000eee0000004200 */
[C---:B------:R-:W-:Y:S04]  /*13b70*/  HMMA.16816.F32.BF16 R12, R72.reuse, R88, R12 ;  /* 0x00000058480c723c */ /* 0x040fe8000004180c */
[--C-:B-1----:R-:W-:Y:S04]  /*13b80*/  FFMA.FTZ R70, R252, c[0x0][0x2d0], -R137.reuse ;  /* 0x0000b400fc467a23 */ /* 0x102fe80000010889 */
[C---:B------:R-:W-:Y:S01]  /*13b90*/  HMMA.16816.F32.BF16 R16, R72.reuse, R90, R16 ;  /* 0x0000005a4810723c */ /* 0x040fe20000041810 */
[----:B------:R1:W5:Y:S01]  /*13ba0*/  MUFU.EX2 R161, R70 ;  /* 0x0000004600a17308 */ /* 0x0003620000000800 */
[----:B------:R-:W5:Y:S06]  /*13bb0*/  LDSM.16.MT88.4 R88, [R212+0x6100] ;  /* 0x00610000d458783b */ /* 0x000f6c0000004200 */
[C---:B----4-:R-:W-:Y:S08]  /*13bc0*/  HMMA.16816.F32.BF16 R20, R72.reuse, R84, R20 ;  /* 0x000000544814723c */ /* 0x050ff00000041814 */
[C---:B------:R-:W-:Y:S01]  /*13bd0*/  HMMA.16816.F32.BF16 R24, R72.reuse, R86, R24 ;  /* 0x000000564818723c */ /* 0x040fe20000041818 */
[----:B------:R-:W4:Y:S07]  /*13be0*/  LDSM.16.MT88.4 R84, [R209+0x2900] ;  /* 0x00290000d154783b */ /* 0x000f2e0000004200 */
[C---:B--2---:R-:W-:Y:S04]  /*13bf0*/  HMMA.16816.F32.BF16 R28, R72.reuse, R76, R28 ;  /* 0x0000004c481c723c */ /* 0x044fe8000004181c */
[--C-:B-1----:R-:W-:Y:S01]  /*13c00*/  FFMA.FTZ R70, R128, c[0x0][0x2d0], -R137.reuse ;  /* 0x0000b40080467a23 */ /* 0x102fe20000010889 */
[----:B------:R-:W-:Y:S03]  /*13c10*/  MOV R128, R160 ;  /* 0x000000a000807202 */ /* 0x000fe60000000f00 */
        /* <DEDUP_REMOVED lines=14> */
[C---:B-----5:R-:W-:Y:S04]  /*13d00*/  HMMA.16816.F32.BF16 R60, R72.reuse, R88, R60 ;  /* 0x00000058483c723c */ /* 0x060fe8000004183c */
[--C-:B-1----:R-:W-:Y:S04]  /*13d10*/  FFMA.FTZ R70, R121, c[0x0][0x2d0], -R69.reuse ;  /* 0x0000b40079467a23 */ /* 0x102fe80000010845 */
[----:B------:R-:W-:Y:S01]  /*13d20*/  HMMA.16816.F32.BF16 R64, R72, R90, R64 ;  /* 0x0000005a4840723c */ /* 0x000fe20000041840 */
[----:B------:R1:W-:Y:S01]  /*13d30*/  MUFU.EX2 R121, R70 ;  /* 0x0000004600797308 */ /* 0x0003e20000000800 */
[----:B------:R-:W-:Y:S05]  /*13d40*/  LDSM.16.MT88.4 R88, [R210+0x6900] ;  /* 0x00690000d258783b */ /* 0x000fea0000004200 */
[----:B------:R-:W-:Y:S02]  /*13d50*/  F2FP.BF16.PACK_AB R72, R161, R162 ;  /* 0x000000a2a148723e */ /* 0x000fe400000010ff */
        /* <DEDUP_REMOVED lines=9> */
[----:B------:R-:W-:Y:S02]  /*13df0*/  MOV R109, R155 ;  /* 0x0000009b006d7202 */ /* 0x000fe40000000f00 */
[----:B-----5:R-:W-:Y:S05]  /*13e00*/  F2FP.BF16.PACK_AB R75, R130, R131 ;  /* 0x00000083824b723e */ /* 0x020fea00000010ff */
[----:B------:R1:W-:Y:S02]  /*13e10*/  MUFU.EX2 R155, R70 ;  /* 0x00000046009b7308 */ /* 0x0003e40000000800 */
[C---:B----4-:R-:W-:Y:S08]  /*13e20*/  HMMA.16816.F32.BF16 R4, R72.reuse, R84, R4 ;  /* 0x000000544804723c */ /* 0x050ff00000041804 */
[C---:B------:R-:W-:Y:S01]  /*13e30*/  HMMA.16816.F32.BF16 R8, R72.reuse, R86, R8 ;  /* 0x000000564808723c */ /* 0x040fe20000041808 */
[----:B------:R-:W4:Y:S07]  /*13e40*/  LDSM.16.MT88.4 R84, [R209+0x6900] ;  /* 0x00690000d154783b */ /* 0x000f2e0000004200 */
[C---:B------:R-:W-:Y:S04]  /*13e50*/  HMMA.16816.F32.BF16 R12, R72.reuse, R100, R12 ;  /* 0x00000064480c723c */ /* 0x040fe8000004180c */
[--C-:B-1----:R-:W-:Y:S04]  /*13e60*/  FFMA.FTZ R70, R154, c[0x0][0x2d0], -R137.reuse ;  /* 0x0000b4009a467a23 */ /* 0x102fe80000010889 */
[C---:B------:R-:W-:Y:S01]  /*13e70*/  HMMA.16816.F32.BF16 R16, R72.reuse, R102, R16 ;  /* 0x000000664810723c */ /* 0x040fe20000041810 */
[----:B------:R1:W5:Y:S01]  /*13e80*/  MUFU.EX2 R154, R70 ;  /* 0x00000046009a7308 */ /* 0x0003620000000800 */
[----:B------:R-:W-:Y:S06]  /*13e90*/  LDSM.16.MT88.4 R100, [R212+0x7100] ;  /* 0x00710000d464783b */ /* 0x000fec0000004200 */
[C---:B--2---:R-:W-:Y:S08]  /*13ea0*/  HMMA.16816.F32.BF16 R20, R72.reuse, R76, R20 ;  /* 0x0000004c4814723c */ /* 0x044ff00000041814 */
[C---:B------:R-:W-:Y:S01]  /*13eb0*/  HMMA.16816.F32.BF16 R24, R72.reuse, R78, R24 ;  /* 0x0000004e4818723c */ /* 0x040fe20000041818 */
[----:B------:R-:W2:Y:S07]  /*13ec0*/  LDSM.16.MT88.4 R76, [R213+0x6900] ;  /* 0x00690000d54c783b */ /* 0x000eae0000004200 */
[C---:B---3--:R-:W-:Y:S04]  /*13ed0*/  HMMA.16816.F32.BF16 R28, R72.reuse, R80, R28 ;  /* 0x00000050481c723c */ /* 0x048fe8000004181c */
[--C-:B-1----:R-:W-:Y:S04]  /*13ee0*/  FFMA.FTZ R70, R153, c[0x0][0x2d0], -R137.reuse ;  /* 0x0000b40099467a23 */ /* 0x102fe80000010889 */
[C---:B------:R-:W-:Y:S01]  /*13ef0*/  HMMA.16816.F32.BF16 R32, R72.reuse, R82, R32 ;  /* 0x000000524820723c */ /* 0x040fe20000041820 */
[----:B------:R1:W-:Y:S01]  /*13f00*/  MUFU.EX2 R153, R70 ;  /* 0x0000004600997308 */ /* 0x0003e20000000800 */
[----:B------:R-:W3:Y:S06]  /*13f10*/  LDSM.16.MT88.4 R80, [R212+0x6900] ;  /* 0x00690000d450783b */ /* 0x000eec0000004200 */
[C---:B----4-:R-:W-:Y:S08]  /*13f20*/  HMMA.16816.F32.BF16 R36, R72.reuse, R84, R36 ;  /* 0x000000544824723c */ /* 0x050ff00000041824 */
[C---:B------:R-:W-:Y:S01]  /*13f30*/  HMMA.16816.F32.BF16 R40, R72.reuse, R86, R40 ;  /* 0x000000564828723c */ /* 0x040fe20000041828 */
[----:B------:R-:W4:Y:S07]  /*13f40*/  LDSM.16.MT88.4 R84, [R209+0x3100] ;  /* 0x00310000d154783b */ /* 0x000f2e0000004200 */
[C---:B------:R-:W-:Y:S04]  /*13f50*/  HMMA.16816.F32.BF16 R44, R72.reuse, R88, R44 ;  /* 0x00000058482c723c */ /* 0x040fe8000004182c */
[----:B-1----:R-:W-:Y:S04]  /*13f60*/  FFMA.FTZ R70, R152, c[0x0][0x2d0], -R137 ;  /* 0x0000b40098467a23 */ /* 0x002fe80000010889 */
[C---:B------:R-:W-:Y:S01]  /*13f70*/  HMMA.16816.F32.BF16 R48, R72.reuse, R90, R48 ;  /* 0x0000005a4830723c */ /* 0x040fe20000041830 */
[----:B------:R1:W1:Y:S01]  /*13f80*/  MUFU.EX2 R152, R70 ;  /* 0x0000004600987308 */ /* 0x0002620000000800 */
[----:B------:R-:W-:Y:S06]  /*13f90*/  LDSM.16.MT88.4 R88, [R212+0x3100] ;  /* 0x00310000d458783b */ /* 0x000fec0000004200 */
[C---:B--2---:R-:W-:Y:S08]  /*13fa0*/  HMMA.16816.F32.BF16 R52, R72.reuse, R76, R52 ;  /* 0x0000004c4834723c */ /* 0x044ff00000041834 */
[C---:B------:R-:W-:Y:S01]  /*13fb0*/  HMMA.16816.F32.BF16 R56, R72.reuse, R78, R56 ;  /* 0x0000004e4838723c */ /* 0x040fe20000041838 */
[----:B------:R-:W2:Y:S07]  /*13fc0*/  LDSM.16.MT88.4 R76, [R210+0x3100] ;  /* 0x00310000d24c783b */ /* 0x000eae0000004200 */
[C---:B---3--:R-:W-:Y:S04]  /*13fd0*/  HMMA.16816.F32.BF16 R60, R72.reuse, R80, R60 ;  /* 0x00000050483c723c */ /* 0x048fe8000004183c */
[--C-:B-1----:R-:W-:Y:S04]  /*13fe0*/  FFMA.FTZ R70, R111, c[0x0][0x2d0], -R69.reuse ;  /* 0x0000b4006f467a23 */ /* 0x102fe80000010845 */
[----:B------:R-:W-:Y:S01]  /*13ff0*/  HMMA.16816.F32.BF16 R64, R72, R82, R64 ;  /* 0x000000524840723c */ /* 0x000fe20000041840 */
[----:B------:R1:W-:Y:S01]  /*14000*/  MUFU.EX2 R129, R70 ;  /* 0x0000004600817308 */ /* 0x0003e20000000800 */
[----:B------:R-:W3:Y:S05]  /*14010*/  LDSM.16.MT88.4 R80, [R213+0x3100] ;  /* 0x00310000d550783b */ /* 0x000eea0000004200 */
[----:B-----5:R-:W-:Y:S02]  /*14020*/  F2FP.BF16.PACK_AB R72, R154, R155 ;  /* 0x0000009b9a48723e */ /* 0x020fe400000010ff */
[----:B------:R-:W-:Y:S03]  /*14030*/  F2FP.BF16.PACK_AB R74, R152, R153 ;  /* 0x00000099984a723e */ /* 0x000fe600000010ff */
[--C-:B-1----:R-:W-:Y:S01]  /*14040*/  FFMA.FTZ R70, R110, c[0x0][0x2d0], -R69.reuse ;  /* 0x0000b4006e467a23 */ /* 0x102fe20000010845 */
[----:B------:R-:W-:Y:S03]  /*14050*/  MOV R110, R138 ;  /* 0x0000008a006e7202 */ /* 0x000fe60000000f00 */
[----:B------:R1:W5:Y:S02]  /*14060*/  MUFU.EX2 R128, R70 ;  /* 0x0000004600807308 */ /* 0x0003640000000800 */
[--C-:B-1----:R-:W-:Y:S01]  /*14070*/  FFMA.FTZ R70, R108, c[0x0][0x2d0], -R69.reuse ;  /* 0x0000b4006c467a23 */ /* 0x102fe20000010845 */
[----:B------:R-:W-:Y:S02]  /*14080*/  MOV R108, R139 ;  /* 0x0000008b006c7202 */ /* 0x000fe40000000f00 */
[----:B-----5:R-:W-:Y:S05]  /*14090*/  F2FP.BF16.PACK_AB R73, R128, R129 ;  /* 0x000000818049723e */ /* 0x020fea00000010ff */
[----:B------:R1:W-:Y:S02]  /*140a0*/  MUFU.EX2 R139, R70 ;  /* 0x00000046008b7308 */ /* 0x0003e40000000800 */
[----:B-1----:R-:W-:Y:S02]  /*140b0*/  FFMA.FTZ R70, R109, c[0x0][0x2d0], -R69 ;  /* 0x0000b4006d467a23 */ /* 0x002fe40000010845 */
[----:B------:R-:W5:Y:S06]  /*140c0*/  LDL.LU R109, [R1+0x4] ;  /* 0x00000400016d7983 */ /* 0x000f6c0000300800 */
[----:B------:R1:W1:Y:S02]  /*140d0*/  MUFU.EX2 R138, R70 ;  /* 0x00000046008a7308 */ /* 0x0002640000000800 */
[--C-:B-1----:R-:W-:Y:S01]  /*140e0*/  FFMA.FTZ R70, R151, c[0x0][0x2d0], -R137.reuse ;  /* 0x0000b40097467a23 */ /* 0x102fe20000010889 */
[----:B------:R-:W-:Y:S07]  /*140f0*/  F2FP.BF16.PACK_AB R75, R138, R139 ;  /* 0x0000008b8a4b723e */ /* 0x000fee00000010ff */
[----:B------:R1:W-:Y:S01]  /*14100*/  MUFU.EX2 R151, R70 ;  /* 0x0000004600977308 */ /* 0x0003e20000000800 */
[C---:B----4-:R-:W-:Y:S08]  /*14110*/  HMMA.16816.F32.BF16 R4, R72.reuse, R84, R4 ;  /* 0x000000544804723c */ /* 0x050ff00000041804 */
[C---:B------:R-:W-:Y:S01]  /*14120*/  HMMA.16816.F32.BF16 R8, R72.reuse, R86, R8 ;  /* 0x000000564808723c */ /* 0x040fe20000041808 */
[----:B------:R-:W4:Y:S07]  /*14130*/  LDSM.16.MT88.4 R84, [R209+0x7100] ;  /* 0x00710000d154783b */ /* 0x000f2e0000004200 */
[C---:B--2---:R-:W-:Y:S04]  /*14140*/  HMMA.16816.F32.BF16 R12, R72.reuse, R76, R12 ;  /* 0x0000004c480c723c */ /* 0x044fe8000004180c */
[--C-:B-1----:R-:W-:Y:S04]  /*14150*/  FFMA.FTZ R70, R150, c[0x0][0x2d0], -R137.reuse ;  /* 0x0000b40096467a23 */ /* 0x102fe80000010889 */
[C---:B------:R-:W-:Y:S01]  /*14160*/  HMMA.16816.F32.BF16 R16, R72.reuse, R78, R16 ;  /* 0x0000004e4810723c */ /* 0x040fe20000041810 */
[----:B------:R1:W2:Y:S01]  /*14170*/  MUFU.EX2 R150, R70 ;  /* 0x0000004600967308 */ /* 0x0002a20000000800 */
[----:B------:R-:W4:Y:S06]  /*14180*/  LDSM.16.MT88.4 R76, [R209+0x3900] ;  /* 0x00390000d14c783b */ /* 0x000f2c0000004200 */
[C---:B---3--:R-:W-:Y:S08]  /*14190*/  HMMA.16816.F32.BF16 R20, R72.reuse, R80, R20 ;  /* 0x000000504814723c */ /* 0x048ff00000041814 */
[C---:B------:R-:W-:Y:S08]  /*141a0*/  HMMA.16816.F32.BF16 R24, R72.reuse, R82, R24 ;  /* 0x000000524818723c */ /* 0x040ff00000041818 */
[C---:B------:R-:W-:Y:S04]  /*141b0*/  HMMA.16816.F32.BF16 R28, R72.reuse, R88, R28 ;  /* 0x00000058481c723c */ /* 0x040fe8000004181c */
[--C-:B-1----:R-:W-:Y:S01]  /*141c0*/  FFMA.FTZ R70, R149, c[0x0][0x2d0], -R137.reuse ;  /* 0x0000b40095467a23 */ /* 0x102fe20000010889 */
[----:B--2---:R-:W-:Y:S03]  /*141d0*/  F2FP.BF16.PACK_AB R132, R150, R151 ;  /* 0x000000979684723e */ /* 0x004fe600000010ff */
[C---:B------:R-:W-:Y:S01]  /*141e0*/  HMMA.16816.F32.BF16 R32, R72.reuse, R90, R32 ;  /* 0x0000005a4820723c */ /* 0x040fe20000041820 */
[----:B------:R1:W-:Y:S07]  /*141f0*/  MUFU.EX2 R149, R70 ;  /* 0x0000004600957308 */ /* 0x0003ee0000000800 */
[C---:B----4-:R-:W-:Y:S08]  /*14200*/  HMMA.16816.F32.BF16 R36, R72.reuse, R84, R36 ;  /* 0x000000544824723c */ /* 0x050ff00000041824 */
        /* <DEDUP_REMOVED lines=107> */
[----:B------:R1:W-:Y:S04]  /*148c0*/  STL [R1+0x4], R2 ;  /* 0x0000040201007387 */ /* 0x0003e80000100800 */
[----:B------:R1:W-:Y:S01]  /*148d0*/  STL [R1+0x8], R0 ;  /* 0x0000080001007387 */ /* 0x0003e20000100800 */
[----:B------:R-:W-:-:S05]  /*148e0*/  @P0 BRA `(.L_x_134) ;  /* 0xffffc01000000947 */ /* 0x000fca000383ffff */
.L_x_133:
[----:B-1----:R-:W2:Y:S04]  /*148f0*/  LDL.LU R0, [R1+0x4] ;  /* 0x0000040001007983 */ /* 0x002ea80000300800 */
[----:B------:R-:W3:Y:S01]  /*14900*/  LDL.LU R2, [R1+0x8] ;  /* 0x0000080001027983 */ /* 0x000ee20000300800 */
[----:B------:R-:W-:-:S02]  /*14910*/  MOV R30, 0xff800000 ;  /* 0xff800000001e7802 */ /* 0x000fc40000000f00 */
[----:B------:R-:W-:Y:S02]  /*14920*/  MOV R31, 0xff800000 ;  /* 0xff800000001f7802 */ /* 0x000fe40000000f00 */
[----:B------:R-:W-:Y:S01]  /*14930*/  PLOP3.LUT P2, PT, PT, PT, PT, 0x8, 0x0 ;  /* 0x000000000000781c */ /* 0x000fe20003f4e170 */
[----:B--2---:R-:W1:Y:S04]  /*14940*/  SHFL.BFLY PT, R4, R0, 0x2, 0x1f ;  /* 0x0c401f0000047f89 */ /* 0x004e6800000e0000 */
[----:B---3--:R-:W2:Y:S01]  /*14950*/  SHFL.BFLY PT, R7, R2, 0x2, 0x1f ;  /* 0x0c401f0002077f89 */ /* 0x008ea200000e0000 */
[----:B-1----:R-:W-:Y:S02]  /*14960*/  FADD.FTZ R4, R4, R0 ;  /* 0x0000000004047221 */ /* 0x002fe40000010000 */
[----:B--2---:R-:W-:-:S03]  /*14970*/  FADD.FTZ R7, R7, R2 ;  /* 0x0000000207077221 */ /* 0x004fc60000010000 */
[----:B------:R-:W1:Y:S01]  /*14980*/  SHFL.BFLY PT, R0, R4, 0x1, 0x1f ;  /* 0x0c201f0004007f89 */ /* 0x000e6200000e0000 */
[----:B------:R-:W-:-:S03]  /*14990*/  MOV R2, RZ ;  /* 0x000000ff00027202 */ /* 0x000fc60000000f00 */
[----:B------:R-:W2:Y:S01]  /*149a0*/  SHFL.BFLY PT, R5, R7, 0x1, 0x1f ;  /* 0x0c201f0007057f89 */ /* 0x000ea200000e0000 */
[----:B-1----:R-:W-:Y:S01]  /*149b0*/  FADD.FTZ R4, R4, R0 ;  /* 0x0000000004047221 */ /* 0x002fe20000010000 */
[----:B------:R-:W-:Y:S01]  /*149c0*/  MOV R0, RZ ;  /* 0x000000ff00007202 */ /* 0x000fe20000000f00 */
[----:B--2---:R-:W-:-:S03]  /*149d0*/  FADD.FTZ R7, R5, R7 ;  /* 0x0000000705077221 */ /* 0x004fc60000010000 */
[----:B------:R-:W-:Y:S02]  /*149e0*/  FSETP.NE.FTZ.AND P1, PT, R4, RZ, PT ;  /* 0x000000ff0400720b */ /* 0x000fe40003f35000 */
[----:B------:R-:W-:-:S11]  /*149f0*/  FSETP.NE.FTZ.AND P0, PT, R7, RZ, PT ;  /* 0x000000ff0700720b */ /* 0x000fd60003f15000 */
[----:B------:R-:W1:Y:S08]  /*14a00*/  @P1 MUFU.RCP R2, R4 ;  /* 0x0000000400021308 */ /* 0x000e700000001000 */
[----:B------:R-:W-:Y:S08]  /*14a10*/  @P0 MUFU.RCP R0, R7 ;  /* 0x0000000700000308 */ /* 0x000ff00000001000 */
[----:B------:R2:W3:Y:S01]  /*14a20*/  @P1 MUFU.LG2 R6, R4 ;  /* 0x0000000400061308 */ /* 0x0004e20000000c00 */
[----:B-1----:R-:W-:-:S02]  /*14a30*/  FMUL.FTZ R72, R2, R72 ;  /* 0x0000004802487220 */ /* 0x002fc40000410000 */
[C---:B------:R-:W-:Y:S02]  /*14a40*/  FMUL.FTZ R27, R2.reuse, R73 ;  /* 0x00000049021b7220 */ /* 0x040fe40000410000 */
[C---:B------:R-:W-:Y:S02]  /*14a50*/  FMUL.FTZ R76, R2.reuse, R76 ;  /* 0x0000004c024c7220 */ /* 0x040fe40000410000 */
[C---:B------:R-:W-:Y:S01]  /*14a60*/  FMUL.FTZ R8, R2.reuse, R77 ;  /* 0x0000004d02087220 */ /* 0x040fe20000410000 */
[----:B------:R-:W1:Y:S01]  /*14a70*/  @P0 MUFU.LG2 R7, R7 ;  /* 0x0000000700070308 */ /* 0x000e620000000c00 */
[C---:B------:R-:W-:Y:S02]  /*14a80*/  FMUL.FTZ R80, R2.reuse, R80 ;  /* 0x0000005002507220 */ /* 0x040fe40000410000 */
[C---:B------:R-:W-:Y:S02]  /*14a90*/  FMUL.FTZ R81, R2.reuse, R81 ;  /* 0x0000005102517220 */ /* 0x040fe40000410000 */
[----:B------:R-:W-:-:S02]  /*14aa0*/  FMUL.FTZ R84, R2, R84 ;  /* 0x0000005402547220 */ /* 0x000fc40000410000 */
[C---:B------:R-:W-:Y:S01]  /*14ab0*/  FMUL.FTZ R85, R2.reuse, R85 ;  /* 0x0000005502557220 */ /* 0x040fe20000410000 */
[----:B--2---:R-:W-:Y:S01]  /*14ac0*/  @P1 MOV R4, 0x3f317218 ;  /* 0x3f31721800041802 */ /* 0x004fe20000000f00 */
        /* <DEDUP_REMOVED lines=25> */
[----:B------:R-:W-:Y:S02]  /*14c60*/  @P1 FMUL.FTZ R5, R4, c[0x0][0x2d0] ;  /* 0x0000b40004051a20 */ /* 0x000fe40000410000 */
[----:B---3--:R-:W-:Y:S02]  /*14c70*/  @P1 FMUL.FTZ R6, R6, 0.69314718246459960938 ;  /* 0x3f31721806061820 */ /* 0x008fe40000410000 */
[----:B-1----:R-:W-:Y:S02]  /*14c80*/  @P0 FMUL.FTZ R4, R7, 0.69314718246459960938 ;  /* 0x3f31721807040820 */ /* 0x002fe40000410000 */
[----:B------:R-:W-:Y:S02]  /*14c90*/  @P0 FMUL.FTZ R2, R2, c[0x0][0x2d0] ;  /* 0x0000b40002020a20 */ /* 0x000fe40000410000 */
        /* <DEDUP_REMOVED lines=31> */
[----:B------:R-:W-:Y:S02]  /*14e90*/  FMUL.FTZ R10, R0, R135 ;  /* 0x00000087000a7220 */ /* 0x000fe40000410000 */
[----:B------:R-:W-:Y:S02]  /*14ea0*/  @P1 FFMA.FTZ R30, R5, R68, R6 ;  /* 0x00000044051e1223 */ /* 0x000fe40000010006 */
[----:B------:R-:W-:Y:S02]  /*14eb0*/  @P0 FFMA.FTZ R31, R2, R3, R4 ;  /* 0x00000003021f0223 */ /* 0x000fe40000010004 */
.L_x_103:
[----:B------:R-:W1:Y:S01]  /*14ec0*/  S2R R44, SR_CTAID.Y ;  /* 0x00000000002c7919 */ /* 0x000e620000002600 */
[----:B------:R-:W-:Y:S01]  /*14ed0*/  ULDC.64 UR4, c[0x0][0x118] ;  /* 0x0000460000047ab9 */ /* 0x000fe20000000a00 */
[----:B-1----:R-:W-:Y:S01]  /*14ee0*/  SHF.R.S32.HI R34, RZ, 0x1f, R44 ;  /* 0x0000001fff227819 */ /* 0x002fe2000001142c */
[----:B------:R-:W-:Y:S05]  /*14ef0*/  @P2 BRA `(.L_x_135) ;  /* 0x0000129000002947 */ /* 0x000fea0003800000 */
[----:B------:R-:W2:Y:S01]  /*14f00*/  LDL R35, [R1+0x44] ;  /* 0x0000440001237983 */ /* 0x000ea20000100800 */
[----:B------:R-:W-:Y:S02]  /*14f10*/  F2FP.BF16.PACK_AB R27, R27, R72 ;  /* 0x000000481b1b723e */ /* 0x000fe400000010ff */
[----:B------:R-:W-:Y:S01]  /*14f20*/  F2FP.BF16.PACK_AB R74, R75, R74 ;  /* 0x0000004a4b4a723e */ /* 0x000fe200000010ff */
[----:B------:R-:W1:Y:S01]  /*14f30*/  S2R R32, SR_TID.X ;  /* 0x0000000000207919 */ /* 0x000e620000002100 */
        /* <DEDUP_REMOVED lines=12> */
[----:B-1----:R-:W-:-:S02]  /*15000*/  SHF.R.S32.HI R33, RZ, 0x1f, R32 ;  /* 0x0000001fff217819 */ /* 0x002fc40000011420 */
[----:B------:R-:W-:Y:S02]  /*15010*/  F2FP.BF16.PACK_AB R24, R24, R100 ;  /* 0x000000641818723e */ /* 0x000fe400000010ff */
[CC--:B------:R-:W-:Y:S02]  /*15020*/  LEA.HI R2, R33.reuse, R32.reuse, RZ, 0x2 ;  /* 0x0000002021027211 */ /* 0x0c0fe400078f10ff */
[----:B------:R-:W-:Y:S02]  /*15030*/  LEA.HI R29, R33, R32, RZ, 0x5 ;  /* 0x00000020211d7211 */ /* 0x000fe400078f28ff */
[--C-:B------:R-:W-:Y:S02]  /*15040*/  SHF.R.S32.HI R4, RZ, 0x2, R2.reuse ;  /* 0x00000002ff047819 */ /* 0x100fe40000011402 */
[----:B------:R-:W-:Y:S02]  /*15050*/  SHF.R.S32.HI R0, RZ, 0x1f, R2 ;  /* 0x0000001fff007819 */ /* 0x000fe40000011402 */
[----:B------:R-:W-:-:S02]  /*15060*/  SHF.R.S32.HI R28, RZ, 0x5, R29 ;  /* 0x00000005ff1c7819 */ /* 0x000fc4000001141d */
[----:B------:R-:W-:Y:S02]  /*15070*/  LEA.HI R0, R0, R4, RZ, 0x3 ;  /* 0x0000000400007211 */ /* 0x000fe400078f18ff */
[----:B------:R-:W-:Y:S02]  /*15080*/  F2FP.BF16.PACK_AB R102, R103, R102 ;  /* 0x000000666766723e */ /* 0x000fe400000010ff */
[----:B------:R-:W-:Y:S02]  /*15090*/  LOP3.LUT R0, R0, 0xfffffff8, RZ, 0xc0, !PT ;  /* 0xfffffff800007812 */ /* 0x000fe400078ec0ff */
[----:B------:R-:W-:Y:S02]  /*150a0*/  F2FP.BF16.PACK_AB R23, R23, R104 ;  /* 0x000000681717723e */ /* 0x000fe400000010ff */
[----:B------:R-:W-:Y:S01]  /*150b0*/  F2FP.BF16.PACK_AB R106, R107, R106 ;  /* 0x0000006a6b6a723e */ /* 0x000fe200000010ff */
[----:B------:R-:W-:Y:S01]  /*150c0*/  IMAD.IADD R4, R4, 0x1, -R0 ;  /* 0x0000000104047824 */ /* 0x000fe200078e0a00 */
[----:B------:R-:W-:-:S02]  /*150d0*/  LOP3.LUT R0, R2, 0xfffffffc, RZ, 0xc0, !PT ;  /* 0xfffffffc02007812 */ /* 0x000fc400078ec0ff */
[----:B------:R-:W-:Y:S01]  /*150e0*/  F2FP.BF16.PACK_AB R21, R21, R108 ;  /* 0x0000006c1515723e */ /* 0x000fe200000010ff */
[C---:B------:R-:W-:Y:S01]  /*150f0*/  IMAD.SHL.U32 R2, R4.reuse, 0x40, RZ ;  /* 0x0000004004027824 */ /* 0x040fe200078e00ff */
[----:B------:R-:W-:Y:S01]  /*15100*/  LOP3.LUT R3, R4, 0x1, RZ, 0xc0, !PT ;  /* 0x0000000104037812 */ /* 0x000fe200078ec0ff */
[----:B------:R-:W-:Y:S01]  /*15110*/  IMAD.IADD R22, R32, 0x1, -R0 ;  /* 0x0000000120167824 */ /* 0x000fe200078e0a00 */
[----:B------:R-:W-:Y:S02]  /*15120*/  F2FP.BF16.PACK_AB R110, R111, R110 ;  /* 0x0000006e6f6e723e */ /* 0x000fe400000010ff */
[----:B------:R-:W-:Y:S01]  /*15130*/  LOP3.LUT R0, R2, 0x1c0, RZ, 0xc0, !PT ;  /* 0x000001c002007812 */ /* 0x000fe200078ec0ff */
[----:B------:R-:W-:Y:S01]  /*15140*/  IMAD R2, R28, 0x200, R22 ;  /* 0x000002001c027824 */ /* 0x000fe200078e0216 */
[----:B------:R-:W-:Y:S02]  /*15150*/  ISETP.NE.U32.AND P0, PT, R3, 0x1, PT ;  /* 0x000000010300780c */ /* 0x000fe40003f05070 */
[----:B------:R-:W-:-:S02]  /*15160*/  LEA.HI R0, R0, R0, RZ, 0x1d ;  /* 0x0000000000007211 */ /* 0x000fc400078fe8ff */
[----:B------:R-:W-:Y:S01]  /*15170*/  R2P PR, R4, 0x6 ;  /* 0x0000000604007804 */ /* 0x000fe20000000000 */
[----:B------:R-:W-:Y:S01]  /*15180*/  IMAD.MOV.U32 R4, RZ, RZ, 0x20 ;  /* 0x00000020ff047424 */ /* 0x000fe200078e00ff */
[----:B------:R-:W-:Y:S01]  /*15190*/  F2FP.BF16.PACK_AB R20, R20, R112 ;  /* 0x000000701414723e */ /* 0x000fe200000010ff */
[----:B------:R-:W-:Y:S01]  /*151a0*/  IMAD.U32 R0, R2, 0x2, R0 ;  /* 0x0000000202007824 */ /* 0x000fe200078e0000 */
[----:B------:R-:W-:Y:S02]  /*151b0*/  F2FP.BF16.PACK_AB R19, R115, R114 ;  /* 0x000000727313723e */ /* 0x000fe400000010ff */
[----:B------:R-:W-:Y:S01]  /*151c0*/  SEL R4, R4, 0xffffffe0, !P1 ;  /* 0xffffffe004047807 */ /* 0x000fe20004800000 */
[----:B------:R-:W-:Y:S01]  /*151d0*/  IMAD.SHL.U32 R0, R0, 0x2, RZ ;  /* 0x0000000200007824 */ /* 0x000fe200078e00ff */
[----:B------:R-:W-:Y:S01]  /*151e0*/  BAR.SYNC.DEFER_BLOCKING 0x1, 0x100 ;  /* 0x0044000000007b1d */ /* 0x000fe20000010000 */
[----:B------:R-:W-:Y:S02]  /*151f0*/  F2FP.BF16.PACK_AB R18, R18, R116 ;  /* 0x000000741212723e */ /* 0x000fe400000010ff */
[----:B------:R-:W-:-:S02]  /*15200*/  F2FP.BF16.PACK_AB R17, R17, R118 ;  /* 0x000000761111723e */ /* 0x000fc400000010ff */
[C---:B------:R-:W-:Y:S02]  /*15210*/  IADD3 R3, R0.reuse, 0x80, RZ ;  /* 0x0000008000037810 */ /* 0x040fe40007ffe0ff */
[C---:B------:R-:W-:Y:S02]  /*15220*/  IADD3 R2, R0.reuse, 0x70, RZ ;  /* 0x0000007000027810 */ /* 0x040fe40007ffe0ff */
[----:B------:R-:W-:Y:S01]  /*15230*/  @P0 IADD3 R2, R3, 0x10, RZ ;  /* 0x0000001003020810 */ /* 0x000fe20007ffe0ff */
[----:B------:R-:W-:Y:S01]  /*15240*/  IMAD.IADD R3, R0, 0x1, R4 ;  /* 0x0000000100037824 */ /* 0x000fe200078e0204 */
[----:B------:R-:W-:Y:S02]  /*15250*/  F2FP.BF16.PACK_AB R16, R16, R120 ;  /* 0x000000781010723e */ /* 0x000fe400000010ff */
[----:B------:R-:W-:Y:S01]  /*15260*/  F2FP.BF16.PACK_AB R13, R13, R122 ;  /* 0x0000007a0d0d723e */ /* 0x000fe200000010ff */
[----:B------:R-:W-:Y:S01]  /*15270*/  IMAD.IADD R4, R4, 0x1, R2 ;  /* 0x0000000104047824 */ /* 0x000fe200078e0202 */
[----:B------:R-:W-:-:S02]  /*15280*/  F2FP.BF16.PACK_AB R12, R12, R124 ;  /* 0x0000007c0c0c723e */ /* 0x000fc400000010ff */
[----:B------:R-:W-:Y:S02]  /*15290*/  F2FP.BF16.PACK_AB R11, R11, R126 ;  /* 0x0000007e0b0b723e */ /* 0x000fe400000010ff */
[----:B------:R-:W-:Y:S02]  /*152a0*/  F2FP.BF16.PACK_AB R9, R9, R128 ;  /* 0x000000800909723e */ /* 0x000fe400000010ff */
[----:B------:R-:W-:Y:S02]  /*152b0*/  F2FP.BF16.PACK_AB R15, R15, R130 ;  /* 0x000000820f0f723e */ /* 0x000fe400000010ff */
[----:B------:R-:W-:Y:S01]  /*152c0*/  F2FP.BF16.PACK_AB R14, R14, R132 ;  /* 0x000000840e0e723e */ /* 0x000fe200000010ff */
[----:B------:R1:W-:Y:S01]  /*152d0*/  STS [R0+0x80], R27 ;  /* 0x0000801b00007388 */ /* 0x0003e20000000800 */
[----:B------:R-:W-:Y:S02]  /*152e0*/  F2FP.BF16.PACK_AB R10, R10, R134 ;  /* 0x000000860a0a723e */ /* 0x000fe400000010ff */
[----:B------:R-:W-:Y:S01]  /*152f0*/  ISETP.NE.U32.AND P0, PT, RZ, c[0x0][0x500], PT ;  /* 0x00014000ff007a0c */ /* 0x000fe20003f05070 */
[----:B------:R-:W-:Y:S01]  /*15300*/  STS [R0+0x480], R74 ;  /* 0x0004804a00007388 */ /* 0x000fe20000000800 */
[----:B------:R-:W-:-:S02]  /*15310*/  ISETP.NE.U32.AND P1, PT, RZ, c[0x0][0x508], PT ;  /* 0x00014200ff007a0c */ /* 0x000fc40003f25070 */
[----:B------:R-:W-:Y:S01]  /*15320*/  ISETP.NE.AND.EX P0, PT, RZ, c[0x0][0x504], PT, P0 ;  /* 0x00014100ff007a0c */ /* 0x000fe20003f05300 */
[----:B------:R3:W-:Y:S01]  /*15330*/  STS [R2], R8 ;  /* 0x0000000802007388 */ /* 0x0007e20000000800 */
[----:B------:R-:W-:-:S03]  /*15340*/  ISETP.NE.AND.EX P1, PT, RZ, c[0x0][0x50c], PT, P1 ;  /* 0x00014300ff007a0c */ /* 0x000fc60003f25310 */
[----:B------:R-:W-:Y:S04]  /*15350*/  STS [R2+0x400], R78 ;  /* 0x0004004e02007388 */ /* 0x000fe80000000800 */
[----:B------:R4:W-:Y:S04]  /*15360*/  STS [R3+0x80], R5 ;  /* 0x0000800503007388 */ /* 0x0009e80000000800 */
[----:B------:R-:W-:Y:S04]  /*15370*/  STS [R3+0x480], R82 ;  /* 0x0004805203007388 */ /* 0x000fe80000000800 */
[----:B------:R4:W-:Y:S01]  /*15380*/  STS [R4], R6 ;  /* 0x0000000604007388 */ /* 0x0009e20000000800 */
[----:B-1----:R-:W-:-:S03]  /*15390*/  IMAD.MOV.U32 R27, RZ, RZ, 0x40 ;  /* 0x00000040ff1b7424 */ /* 0x002fc600078e00ff */
[----:B------:R-:W-:Y:S02]  /*153a0*/  STS [R4+0x400], R86 ;  /* 0x0004005604007388 */ /* 0x000fe40000000800 */
[----:B---3--:R-:W-:-:S05]  /*153b0*/  SEL R8, R27, 0xffffffc0, !P2 ;  /* 0xffffffc01b087807 */ /* 0x008fca0005000000 */
[----:B----4-:R-:W-:-:S05]  /*153c0*/  IMAD.IADD R5, R0, 0x1, R8 ;  /* 0x0000000100057824 */ /* 0x010fca00078e0208 */
[----:B------:R1:W-:Y:S01]  /*153d0*/  STS [R5+0x80], R7 ;  /* 0x0000800705007388 */ /* 0x0003e20000000800 */
[----:B------:R-:W-:-:S03]  /*153e0*/  IMAD.IADD R6, R8, 0x1, R2 ;  /* 0x0000000108067824 */ /* 0x000fc600078e0202 */
[----:B------:R-:W-:Y:S04]  /*153f0*/  STS [R5+0x480], R90 ;  /* 0x0004805a05007388 */ /* 0x000fe80000000800 */
[----:B------:R-:W-:Y:S04]  /*15400*/  STS [R6], R26 ;  /* 0x0000001a06007388 */ /* 0x000fe80000000800 */
[----:B------:R-:W-:Y:S01]  /*15410*/  STS [R6+0x400], R94 ;  /* 0x0004005e06007388 */ /* 0x000fe20000000800 */
[----:B-1----:R-:W-:Y:S02]  /*15420*/  IMAD.IADD R7, R8, 0x1, R3 ;  /* 0x0000000108077824 */ /* 0x002fe400078e0203 */
[----:B------:R-:W-:-:S03]  /*15430*/  IMAD.IADD R8, R4, 0x1, R8 ;  /* 0x0000000104087824 */ /* 0x000fc600078e0208 */
[----:B------:R-:W-:Y:S04]  /*15440*/  STS [R7+0x80], R25 ;  /* 0x0000801907007388 */ /* 0x000fe80000000800 */
[----:B------:R-:W-:Y:S04]  /*15450*/  STS [R7+0x480], R98 ;  /* 0x0004806207007388 */ /* 0x000fe80000000800 */
[----:B------:R-:W-:Y:S04]  /*15460*/  STS [R8], R24 ;  /* 0x0000001808007388 */ /* 0x000fe80000000800 */
[----:B------:R-:W-:Y:S04]  /*15470*/  STS [R8+0x400], R102 ;  /* 0x0004006608007388 */ /* 0x000fe80000000800 */
        /* <DEDUP_REMOVED lines=9> */
[----:B------:R2:W-:Y:S01]  /*15510*/  STS [R5+0x4480], R13 ;  /* 0x0044800d05007388 */ /* 0x0005e20000000800 */
[----:B-1----:R-:W-:-:S03]  /*15520*/  IMAD.MOV.U32 R2, RZ, RZ, 0x4 ;  /* 0x00000004ff027424 */ /* 0x002fc600078e00ff */
[----:B------:R-:W-:Y:S04]  /*15530*/  STS [R6+0x4000], R12 ;  /* 0x0040000c06007388 */ /* 0x000fe80000000800 */
[----:B------:R-:W-:Y:S04]  /*15540*/  STS [R6+0x4400], R11 ;  /* 0x0044000b06007388 */ /* 0x000fe80000000800 */
[----:B------:R-:W-:Y:S04]  /*15550*/  STS [R7+0x4080], R9 ;  /* 0x0040800907007388 */ /* 0x000fe80000000800 */
[----:B------:R1:W-:Y:S04]  /*15560*/  STS [R7+0x4480], R15 ;  /* 0x0044800f07007388 */ /* 0x0003e80000000800 */
[----:B------:R3:W-:Y:S04]  /*15570*/  STS [R8+0x4000], R14 ;  /* 0x0040000e08007388 */ /* 0x0007e80000000800 */
[----:B------:R3:W-:Y:S01]  /*15580*/  STS [R8+0x4400], R10 ;  /* 0x0044000a08007388 */ /* 0x0007e20000000800 */
[----:B--2---:R-:W-:-:S03]  /*15590*/  IMAD.WIDE R4, R35, R2, c[0x0][0x500] ;  /* 0x0001400023047625 */ /* 0x004fc600078e0202 */
[----:B------:R-:W-:Y:S06]  /*155a0*/  BAR.SYNC.DEFER_BLOCKING 0x1, 0x100 ;  /* 0x0044000000007b1d */ /* 0x000fec0000010000 */
[----:B------:R-:W2:Y:S01]  /*155b0*/  @P0 LDG.E R0, [R4.64] ;  /* 0x0000000404000981 */ /* 0x000ea2000c1e1900 */
[----:B-1----:R-:W-:Y:S02]  /*155c0*/  IMAD.MOV.U32 R15, RZ, RZ, c[0x0][0x388] ;  /* 0x0000e200ff0f7624 */ /* 0x002fe400078e00ff */
[----:B------:R-:W-:-:S05]  /*155d0*/  @P1 IMAD.WIDE R2, R35, R2, c[0x0][0x508] ;  /* 0x0001420023021625 */ /* 0x000fca00078e0202 */
[----:B------:R1:W5:Y:S02]  /*155e0*/  @P1 LDG.E R15, [R2.64] ;  /* 0x00000004020f1981 */ /* 0x000364000c1e1900 */
[----:B-1----:R-:W-:Y:S02]  /*155f0*/  CS2R R2, SRZ ;  /* 0x0000000000027805 */ /* 0x002fe4000001ff00 */
[--C-:B--2---:R-:W-:Y:S01]  /*15600*/  @P0 SHF.R.S32.HI R3, RZ, 0x1f, R0.reuse ;  /* 0x0000001fff030819 */ /* 0x104fe20000011400 */
[----:B------:R-:W-:Y:S01]  /*15610*/  @P0 IMAD.MOV.U32 R2, RZ, RZ, R0 ;  /* 0x000000ffff020224 */ /* 0x000fe200078e0000 */
[----:B------:R-:W-:Y:S05]  /*15620*/  @P1 BRA `(.L_x_136) ;  /* 0x0000004000001947 */ /* 0x000fea0003800000 */
[----:B---3--:R-:W-:Y:S05]  /*15630*/  @!P0 BRA `(.L_x_136) ;  /* 0x0000003000008947 */ /* 0x008fea0003800000 */
[----:B------:R1:W2:Y:S04]  /*15640*/  LDG.E R0, [R4.64] ;  /* 0x0000000404007981 */ /* 0x0002a8000c1e1900 */
[----:B-1----:R-:W2:Y:S02]  /*15650*/  LDG.E R4, [R4.64+0x4] ;  /* 0x0000040404047981 */ /* 0x002ea4000c1e1900 */
[----:B--2--5:R-:W-:-:S02]  /*15660*/  IADD3 R15, -R0, R4, RZ ;  /* 0x00000004000f7210 */ /* 0x024fc40007ffe1ff */
.L_x_136:
[----:B---3--:R-:W-:Y:S01]  /*15670*/  LOP3.LUT R0, R29, 0xffffffe0, RZ, 0xc0, !PT ;  /* 0xffffffe01d007812 */ /* 0x008fe200078ec0ff */
[----:B------:R-:W1:Y:S01]  /*15680*/  S2R R19, SR_CTAID.X ;  /* 0x0000000000137919 */ /* 0x000e620000002500 */
[----:B------:R-:W-:Y:S01]  /*15690*/  SHF.R.S32.HI R4, RZ, 0x1f, R28 ;  /* 0x0000001fff047819 */ /* 0x000fe2000001141c */
[----:B------:R-:W-:Y:S01]  /*156a0*/  IMAD.MOV.U32 R8, RZ, RZ, c[0x0][0x4e8] ;  /* 0x00013a00ff087624 */ /* 0x000fe200078e00ff */
[----:B------:R-:W-:Y:S01]  /*156b0*/  LEA.HI R5, R22, R22, RZ, 0x1 ;  /* 0x0000001616057211 */ /* 0x000fe200078f08ff */
[----:B------:R-:W-:Y:S01]  /*156c0*/  IMAD.IADD R0, R32, 0x1, -R0 ;  /* 0x0000000120007824 */ /* 0x000fe200078e0a00 */
[----:B------:R-:W-:Y:S01]  /*156d0*/  LEA.HI R4, R4, R28, RZ, 0x3 ;  /* 0x0000001c04047211 */ /* 0x000fe200078f18ff */
[----:B------:R-:W-:Y:S01]  /*156e0*/  IMAD R9, R34, c[0x0][0x3e8], RZ ;  /* 0x0000fa0022097a24 */ /* 0x000fe200078e02ff */
[----:B------:R-:W-:Y:S01]  /*156f0*/  LOP3.LUT R5, R5, 0x1ffffffe, RZ, 0xc0, !PT ;  /* 0x1ffffffe05057812 */ /* 0x000fe200078ec0ff */
[----:B-----5:R-:W-:Y:S01]  /*15700*/  IMAD R15, R15, c[0x0][0x4e8], RZ ;  /* 0x00013a000f0f7a24 */ /* 0x020fe200078e02ff */
[----:B------:R-:W-:Y:S01]  /*15710*/  SHF.R.S32.HI R7, RZ, 0x1f, R0 ;  /* 0x0000001fff077819 */ /* 0x000fe20000011400 */
[----:B------:R-:W-:Y:S01]  /*15720*/  BSSY B0, `(.L_x_137) ;  /* 0x0000076000007945 */ /* 0x000fe20003800000 */
[----:B------:R-:W-:-:S02]  /*15730*/  LOP3.LUT R6, R4, 0xffffff8, RZ, 0xc0, !PT ;  /* 0x0ffffff804067812 */ /* 0x000fc400078ec0ff */
[----:B------:R-:W-:Y:S01]  /*15740*/  LEA.HI R4, R7, R0, RZ, 0x2 ;  /* 0x0000000007047211 */ /* 0x000fe200078f10ff */
[----:B------:R-:W-:Y:S01]  /*15750*/  IMAD.IADD R7, R22, 0x1, -R5 ;  /* 0x0000000116077824 */ /* 0x000fe200078e0a05 */
[----:B------:R-:W-:Y:S01]  /*15760*/  IADD3 R6, R28, -R6, RZ ;  /* 0x800000061c067210 */ /* 0x000fe20007ffe0ff */
[----:B------:R-:W-:Y:S01]  /*15770*/  IMAD.MOV.U32 R5, RZ, RZ, R3 ;  /* 0x000000ffff057224 */ /* 0x000fe200078e0003 */
[----:B------:R-:W-:Y:S02]  /*15780*/  SHF.R.S32.HI R4, RZ, 0x2, R4 ;  /* 0x00000002ff047819 */ /* 0x000fe40000011404 */
[----:B------:R-:W-:Y:S01]  /*15790*/  LOP3.LUT P2, RZ, R0, 0x3, RZ, 0xc0, !PT ;  /* 0x0000000300ff7812 */ /* 0x000fe2000784c0ff */
[----:B------:R-:W-:Y:S01]  /*157a0*/  IMAD R0, R3, c[0x0][0x3a0], RZ ;  /* 0x0000e80003007a24 */ /* 0x000fe200078e02ff */
[----:B------:R-:W-:Y:S01]  /*157b0*/  ISETP.NE.AND P1, PT, R8, 0x1, PT ;  /* 0x000000010800780c */ /* 0x000fe20003f25270 */
[----:B------:R-:W-:Y:S01]  /*157c0*/  IMAD R17, R6, 0x10, R4 ;  /* 0x0000001006117824 */ /* 0x000fe200078e0204 */
[----:B------:R-:W-:Y:S01]  /*157d0*/  MOV R4, R2 ;  /* 0x0000000200047202 */ /* 0x000fe20000000f00 */
[----:B------:R-:W-:Y:S01]  /*157e0*/  IMAD R6, R2, c[0x0][0x3a4], R0 ;  /* 0x0000e90002067a24 */ /* 0x000fe200078e0200 */
[----:B------:R-:W-:Y:S01]  /*157f0*/  LEA.HI R16, R33, R32, RZ, 0x3 ;  /* 0x0000002021107211 */ /* 0x000fe200078f18ff */
[----:B------:R-:W-:Y:S01]  /*15800*/  IMAD R8, R34, c[0x0][0x490], RZ ;  /* 0x0001240022087a24 */ /* 0x000fe200078e02ff */
[----:B------:R-:W-:Y:S01]  /*15810*/  SEL R14, R35, RZ, !P0 ;  /* 0x000000ff230e7207 */ /* 0x000fe20004000000 */
[----:B------:R-:W-:Y:S01]  /*15820*/  IMAD R0, R7, 0x8, R17 ;  /* 0x0000000807007824 */ /* 0x000fe200078e0211 */
[----:B------:R-:W-:Y:S01]  /*15830*/  LOP3.LUT R12, R16, 0xfffffff8, RZ, 0xc0, !PT ;  /* 0xfffffff8100c7812 */ /* 0x000fe200078ec0ff */
[----:B------:R-:W-:Y:S01]  /*15840*/  IMAD.WIDE.U32 R10, R44, c[0x0][0x490], R4 ;  /* 0x000124002c0a7a25 */ /* 0x000fe200078e0004 */
[----:B------:R-:W-:-:S02]  /*15850*/  SHF.R.S32.HI R16, RZ, 0x3, R16 ;  /* 0x00000003ff107819 */ /* 0x000fc40000011410 */
[----:B------:R-:W-:Y:S01]  /*15860*/  LEA.HI R18, R33, R32, RZ, 0x6 ;  /* 0x0000002021127211 */ /* 0x000fe200078f30ff */
[----:B------:R-:W-:Y:S02]  /*15870*/  IMAD R4, R44, c[0x0][0x494], R8 ;  /* 0x000125002c047a24 */ /* 0x000fe400078e0208 */
[----:B-1----:R-:W-:Y:S02]  /*15880*/  IMAD R8, R19, 0x80, R0 ;  /* 0x0000008013087824 */ /* 0x002fe400078e0200 */
[----:B------:R-:W-:Y:S01]  /*15890*/  IMAD.WIDE.U32 R2, R2, c[0x0][0x3a0], RZ ;  /* 0x0000e80002027a25 */ /* 0x000fe200078e00ff */
[----:B------:R-:W-:-:S03]  /*158a0*/  IADD3 R5, R11, R4, RZ ;  /* 0x000000040b057210 */ /* 0x000fc60007ffe0ff */
[----:B------:R-:W-:Y:S01]  /*158b0*/  IMAD R7, R44, c[0x0][0x3ec], R9 ;  /* 0x0000fb002c077a24 */ /* 0x000fe200078e0209 */
[----:B------:R-:W-:Y:S01]  /*158c0*/  IADD3 R3, R3, R6, RZ ;  /* 0x0000000603037210 */ /* 0x000fe20007ffe0ff */
[----:B------:R-:W-:Y:S01]  /*158d0*/  @P1 IMAD.HI.U32 R9, R8, c[0x0][0x4ec], RZ ;  /* 0x00013b0008091a27 */ /* 0x000fe200078e00ff */
[----:B------:R-:W-:-:S03]  /*158e0*/  SHF.R.S32.HI R6, RZ, 0x1f, R35 ;  /* 0x0000001fff067819 */ /* 0x000fc60000011423 */
[----:B------:R-:W-:Y:S01]  /*158f0*/  IMAD.MOV.U32 R0, RZ, RZ, R8 ;  /* 0x000000ffff007224 */ /* 0x000fe200078e0008 */
[----:B------:R-:W-:Y:S01]  /*15900*/  @P1 SHF.R.U32.HI R0, RZ, c[0x0][0x4f0], R9 ;  /* 0x00013c00ff001a19 */ /* 0x000fe20000011609 */
[----:B------:R-:W-:Y:S01]  /*15910*/  IMAD.WIDE.U32 R2, R44, c[0x0][0x3e8], R2 ;  /* 0x0000fa002c027a25 */ /* 0x000fe200078e0002 */
[----:B------:R-:W-:-:S03]  /*15920*/  SEL R11, R6, RZ, !P0 ;  /* 0x000000ff060b7207 */ /* 0x000fc60004000000 */
[----:B------:R-:W-:Y:S01]  /*15930*/  IMAD.MOV.U32 R4, RZ, RZ, R10 ;  /* 0x000000ffff047224 */ /* 0x000fe200078e000a */
[----:B------:R-:W-:Y:S01]  /*15940*/  IADD3 R7, R3, R7, RZ ;  /* 0x0000000703077210 */ /* 0x000fe20007ffe0ff */
[----:B------:R-:W-:Y:S01]  /*15950*/  IMAD.MOV R10, RZ, RZ, -R0 ;  /* 0x000000ffff0a7224 */ /* 0x000fe200078e0a00 */
[----:B------:R-:W-:Y:S01]  /*15960*/  MOV R6, R2 ;  /* 0x0000000200067202 */ /* 0x000fe20000000f00 */
[----:B------:R-:W-:-:S04]  /*15970*/  IMAD.WIDE.U32 R2, R14, c[0x0][0x498], R4 ;  /* 0x000126000e027a25 */ /* 0x000fc800078e0004 */
[----:B------:R-:W-:Y:S01]  /*15980*/  IMAD.IADD R12, R32, 0x1, -R12 ;  /* 0x00000001200c7824 */ /* 0x000fe200078e0a0c */
[----:B------:R-:W-:Y:S01]  /*15990*/  IADD3 R2, P0, R0, R2, RZ ;  /* 0x0000000200027210 */ /* 0x000fe20007f1e0ff */
[----:B------:R-:W-:Y:S02]  /*159a0*/  IMAD R9, R11, c[0x0][0x498], RZ ;  /* 0x000126000b097a24 */ /* 0x000fe400078e02ff */
[----:B------:R-:W-:Y:S01]  /*159b0*/  IMAD R5, R10, c[0x0][0x4e8], R8 ;  /* 0x00013a000a057a24 */ /* 0x000fe200078e0208 */
[----:B------:R-:W-:Y:S01]  /*159c0*/  SHF.R.S32.HI R8, RZ, 0x1f, R0 ;  /* 0x0000001fff087819 */ /* 0x000fe20000011400 */
[----:B------:R-:W-:Y:S02]  /*159d0*/  IMAD R13, R12, 0x20, R16 ;  /* 0x000000200c0d7824 */ /* 0x000fe400078e0210 */
[----:B------:R-:W-:Y:S01]  /*159e0*/  IMAD R9, R14, c[0x0][0x49c], R9 ;  /* 0x000127000e097a24 */ /* 0x000fe200078e0209 */
[----:B------:R-:W-:Y:S01]  /*159f0*/  SHF.R.S32.HI R10, RZ, 0x1f, R5 ;  /* 0x0000001fff0a7819 */ /* 0x000fe20000011405 */
[----:B------:R-:W-:-:S02]  /*15a00*/  IMAD R13, R19, 0x80, R13 ;  /* 0x00000080130d7824 */ /* 0x000fc400078e020d */
[----:B------:R-:W-:Y:S01]  /*15a10*/  IMAD.SHL.U32 R12, R12, 0x8, RZ ;  /* 0x000000080c0c7824 */ /* 0x000fe200078e00ff */
[----:B------:R-:W-:Y:S01]  /*15a20*/  IADD3.X R3, R8, R3, R9, P0, !PT ;  /* 0x0000000308037210 */ /* 0x000fe200007fe409 */
[----:B------:R-:W-:Y:S01]  /*15a30*/  IMAD R9, R10, c[0x0][0x488], RZ ;  /* 0x000122000a097a24 */ /* 0x000fe200078e02ff */
[----:B------:R-:W-:Y:S01]  /*15a40*/  SHF.L.U32 R8, R16, 0x6, RZ ;  /* 0x0000000610087819 */ /* 0x000fe200000006ff */
[----:B------:R-:W-:-:S04]  /*15a50*/  @P1 IMAD.HI.U32 R4, R13, c[0x0][0x4ec], RZ ;  /* 0x00013b000d041a27 */ /* 0x000fc800078e00ff */
[----:B------:R-:W-:-:S04]  /*15a60*/  IMAD.WIDE.U32 R2, R5, c[0x0][0x488], R2 ;  /* 0x0001220005027a25 */ /* 0x000fc800078e0002 */
[----:B------:R-:W-:Y:S02]  /*15a70*/  IMAD R9, R5, c[0x0][0x48c], R9 ;  /* 0x0001230005097a24 */ /* 0x000fe400078e0209 */
[----:B------:R-:W-:Y:S01]  /*15a80*/  IMAD.MOV.U32 R0, RZ, RZ, R13 ;  /* 0x000000ffff007224 */ /* 0x000fe200078e000d */
[----:B------:R-:W-:Y:S01]  /*15a90*/  @P1 SHF.R.U32.HI R0, RZ, c[0x0][0x4f0], R4 ;  /* 0x00013c00ff001a19 */ /* 0x000fe20000011604 */
[----:B------:R-:W-:Y:S01]  /*15aa0*/  IMAD.IADD R9, R3, 0x1, R9 ;  /* 0x0000000103097824 */ /* 0x000fe200078e0209 */
[----:B------:R-:W-:Y:S01]  /*15ab0*/  LOP3.LUT R4, R8, 0x1c0, RZ, 0xc0, !PT ;  /* 0x000001c008047812 */ /* 0x000fe200078ec0ff */
[----:B------:R-:W-:Y:S01]  /*15ac0*/  IMAD R5, R11, c[0x0][0x3f0], RZ ;  /* 0x0000fc000b057a24 */ /* 0x000fe200078e02ff */
[----:B------:R-:W-:Y:S02]  /*15ad0*/  LEA R8, P0, R2, c[0x0][0x450], 0x2 ;  /* 0x0001140002087a11 */ /* 0x000fe400078010ff */
[----:B------:R-:W-:Y:S01]  /*15ae0*/  LOP3.LUT R11, R4, 0x38, R12, 0xf8, !PT ;  /* 0x00000038040b7812 */ /* 0x000fe200078ef80c */
[C---:B------:R-:W-:Y:S01]  /*15af0*/  IMAD R3, R14.reuse, c[0x0][0x3f4], R5 ;  /* 0x0000fd000e037a24 */ /* 0x040fe200078e0205 */
[----:B------:R-:W-:Y:S01]  /*15b00*/  SHF.R.U32.HI R10, RZ, 0x3, R4 ;  /* 0x00000003ff0a7819 */ /* 0x000fe20000011604 */
[----:B------:R-:W-:Y:S01]  /*15b10*/  IMAD.WIDE.U32 R4, R14, c[0x0][0x3f0], R6 ;  /* 0x0000fc000e047a25 */ /* 0x000fe200078e0006 */
[----:B------:R-:W-:-:S02]  /*15b20*/  LEA.HI.X R2, R2, c[0x0][0x454], R9, 0x2, P0 ;  /* 0x0001150002027a11 */ /* 0x000fc400000f1409 */
[----:B------:R-:W-:Y:S01]  /*15b30*/  LOP3.LUT R14, R11, R10, RZ, 0x3c, !PT ;  /* 0x0000000a0b0e7212 */ /* 0x000fe200078e3cff */
[----:B------:R-:W-:Y:S01]  /*15b40*/  IMAD.IADD R3, R5, 0x1, R3 ;  /* 0x0000000105037824 */ /* 0x000fe200078e0203 */
[----:B------:R-:W-:Y:S01]  /*15b50*/  SHFL.IDX PT, R10, R8, RZ, 0x1c1f ;  /* 0x001c1fff080a7589 */ /* 0x000fe200000e0000 */
[----:B------:R-:W-:Y:S02]  /*15b60*/  IADD3 R6, -R0, RZ, RZ ;  /* 0x000000ff00067210 */ /* 0x000fe40007ffe1ff */
[----:B------:R-:W-:Y:S01]  /*15b70*/  SHF.R.S32.HI R7, RZ, 0x1f, R0 ;  /* 0x0000001fff077819 */ /* 0x000fe20000011400 */
[----:B------:R-:W1:Y:S01]  /*15b80*/  SHFL.IDX PT, R11, R2, RZ, 0x1c1f ;  /* 0x001c1fff020b7589 */ /* 0x000e6200000e0000 */
[----:B------:R-:W-:Y:S01]  /*15b90*/  LEA R5, R19, R17, 0x7 ;  /* 0x0000001113057211 */ /* 0x000fe200078e38ff */
[----:B------:R-:W-:Y:S02]  /*15ba0*/  IMAD R6, R6, c[0x0][0x4e8], R13 ;  /* 0x00013a0006067a24 */ /* 0x000fe400078e020d */
[----:B------:R-:W-:Y:S01]  /*15bb0*/  SHFL.IDX PT, R8, R8, 0x1, 0x1c1f ;  /* 0x003c1f0008087f89 */ /* 0x000fe200000e0000 */
[----:B------:R-:W-:Y:S01]  /*15bc0*/  IMAD R7, R7, c[0x0][0x3e0], RZ ;  /* 0x0000f80007077a24 */ /* 0x000fe200078e02ff */
[----:B------:R-:W-:-:S02]  /*15bd0*/  ISETP.GE.OR P1, PT, R5, R15, P2 ;  /* 0x0000000f0500720c */ /* 0x000fc40001726670 */
[----:B------:R2:W3:Y:S01]  /*15be0*/  SHFL.IDX PT, R9, R2, 0x1, 0x1c1f ;  /* 0x003c1f0002097f89 */ /* 0x0004e200000e0000 */
[----:B------:R-:W-:-:S10]  /*15bf0*/  IMAD R7, R0, c[0x0][0x3e4], R7 ;  /* 0x0000f90000077a24 */ /* 0x000fd400078e0207 */
[----:B-1----:R1:W-:Y:S01]  /*15c00*/  @!P1 ST.E [R10.64], R30 ;  /* 0x0000001e0a009985 */ /* 0x0023e2000c101904 */
[----:B--2---:R-:W-:Y:S01]  /*15c10*/  IMAD.MOV.U32 R2, RZ, RZ, R4 ;  /* 0x000000ffff027224 */ /* 0x004fe200078e0004 */
[----:B------:R-:W-:-:S03]  /*15c20*/  IADD3 R4, R5, 0x8, RZ ;  /* 0x0000000805047810 */ /* 0x000fc60007ffe0ff */
[----:B------:R-:W-:Y:S01]  /*15c30*/  IMAD.WIDE.U32 R2, R0, c[0x0][0x3e0], R2 ;  /* 0x0000f80000027a25 */ /* 0x000fe200078e0002 */
[----:B------:R-:W-:Y:S02]  /*15c40*/  SHF.R.S32.HI R0, RZ, 0x1f, R6 ;  /* 0x0000001fff007819 */ /* 0x000fe40000011406 */
[----:B------:R-:W-:Y:S01]  /*15c50*/  ISETP.GE.OR P0, PT, R4, R15, P2 ;  /* 0x0000000f0400720c */ /* 0x000fe20001706670 */
[----:B------:R-:W-:Y:S01]  /*15c60*/  IMAD.IADD R3, R3, 0x1, R7 ;  /* 0x0000000103037824 */ /* 0x000fe200078e0207 */
[----:B------:R-:W-:Y:S01]  /*15c70*/  SHF.L.U32 R4, R18, 0x3, RZ ;  /* 0x0000000312047819 */ /* 0x000fe200000006ff */
[----:B------:R-:W-:Y:S01]  /*15c80*/  IMAD R0, R0, c[0x0][0x3d8], RZ ;  /* 0x0000f60000007a24 */ /* 0x000fe200078e02ff */
[----:B------:R-:W-:Y:S01]  /*15c90*/  LEA R7, R19, R16, 0x7 ;  /* 0x0000001013077211 */ /* 0x000fe200078e38ff */
[----:B------:R-:W-:Y:S01]  /*15ca0*/  IMAD.WIDE.U32 R2, R6, c[0x0][0x3d8], R2 ;  /* 0x0000f60006027a25 */ /* 0x000fe200078e0002 */
[----:B------:R-:W-:-:S03]  /*15cb0*/  LOP3.LUT R5, R14, 0x7ffffe00, R4, 0xf8, !PT ;  /* 0x7ffffe000e057812 */ /* 0x000fc600078ef804 */
[----:B------:R-:W-:Y:S01]  /*15cc0*/  IMAD R4, R6, c[0x0][0x3dc], R0 ;  /* 0x0000f70006047a24 */ /* 0x000fe200078e0200 */
[----:B------:R-:W-:Y:S02]  /*15cd0*/  SHF.L.U32 R0, R5, 0x1, RZ ;  /* 0x0000000105007819 */ /* 0x000fe400000006ff */
[----:B------:R-:W-:Y:S01]  /*15ce0*/  IADD3 R6, R12, 0x40, RZ ;  /* 0x000000400c067810 */ /* 0x000fe20007ffe0ff */
[----:B---3--:R1:W-:Y:S01]  /*15cf0*/  @!P0 ST.E [R8.64], R31 ;  /* 0x0000001f08008985 */ /* 0x0083e2000c101904 */
[----:B------:R-:W-:Y:S01]  /*15d00*/  IMAD.IADD R3, R3, 0x1, R4 ;  /* 0x0000000103037824 */ /* 0x000fe200078e0204 */
[C---:B------:R-:W-:Y:S02]  /*15d10*/  LEA R14, P0, R2.reuse, c[0x0][0x380], 0x1 ;  /* 0x0000e000020e7a11 */ /* 0x040fe400078008ff */
[----:B------:R1:W2:Y:S02]  /*15d20*/  LDS.128 R24, [R0+0x1080] ;  /* 0x0010800000187984 */ /* 0x0002a40000000c00 */
[----:B------:R-:W-:-:S02]  /*15d30*/  LEA.HI.X R13, R2, c[0x0][0x384], R3, 0x1, P0 ;  /* 0x0000e100020d7a11 */ /* 0x000fc400000f0c03 */
[----:B------:R1:W3:Y:S01]  /*15d40*/  LDS.128 R32, [R0+0x2080] ;  /* 0x0020800000207984 */ /* 0x0002e20000000c00 */
[----:B------:R-:W-:-:S03]  /*15d50*/  ISETP.GE.AND P0, PT, R7, R15, PT ;  /* 0x0000000f0700720c */ /* 0x000fc60003f06270 */
[----:B------:R1:W4:Y:S04]  /*15d60*/  LDS.128 R36, [R0+0x3080] ;  /* 0x0030800000247984 */ /* 0x0003280000000c00 */
[----:B------:R1:W1:Y:S04]  /*15d70*/  LDS.128 R20, [R0+0x5080] ;  /* 0x0050800000147984 */ /* 0x0002680000000c00 */
[----:B------:R1:W1:Y:S04]  /*15d80*/  LDS.128 R28, [R0+0x6080] ;  /* 0x00608000001c7984 */ /* 0x0002680000000c00 */
[----:B------:R1:W1:Y:S04]  /*15d90*/  LDS.128 R40, [R0+0x7080] ;  /* 0x0070800000287984 */ /* 0x0002680000000c00 */
[----:B------:R1:W1:Y:S04]  /*15da0*/  SHFL.IDX PT, R2, R14, RZ, 0x181f ;  /* 0x00181fff0e027589 */ /* 0x00026800000e0000 */
[----:B------:R1:W1:Y:S01]  /*15db0*/  SHFL.IDX PT, R3, R13, RZ, 0x181f ;  /* 0x00181fff0d037589 */ /* 0x00026200000e0000 */
[----:B------:R-:W-:Y:S05]  /*15dc0*/  @P0 BRA `(.L_x_138) ;  /* 0x000000b000000947 */ /* 0x000fea0003800000 */
[----:B------:R-:W5:Y:S01]  /*15dd0*/  LDS.128 R16, [R0+0x80] ;  /* 0x0000800000107984 */ /* 0x000f620000000c00 */
[----:B------:R-:W-:-:S02]  /*15de0*/  ISETP.GE.AND P0, PT, R6, c[0x0][0x3c8], PT ;  /* 0x0000f20006007a0c */ /* 0x000fc40003f06270 */
[----:B------:R-:W-:Y:S01]  /*15df0*/  ISETP.GE.AND P1, PT, R12, c[0x0][0x3c8], PT ;  /* 0x0000f2000c007a0c */ /* 0x000fe20003f26270 */
[----:B-1----:R1:W4:-:S12]  /*15e00*/  LDS.128 R8, [R0+0x4080] ;  /* 0x0040800000087984 */ /* 0x0023180000000c00 */
[----:B------:R-:W-:Y:S01]  /*15e10*/  @!P1 IMAD.WIDE R4, R12, 0x2, R2 ;  /* 0x000000020c049825 */ /* 0x000fe200078e0202 */
[----:B-1----:R-:W-:-:S04]  /*15e20*/  @!P0 SHF.R.S32.HI R0, RZ, 0x1f, R6 ;  /* 0x0000001fff008819 */ /* 0x002fc80000011406 */
[----:B------:R-:W-:-:S04]  /*15e30*/  @!P0 LEA.HI R0, R0, R6, RZ, 0x3 ;  /* 0x0000000600008211 */ /* 0x000fc800078f18ff */
[----:B------:R-:W-:-:S05]  /*15e40*/  @!P0 LOP3.LUT R0, R0, 0xfffffff8, RZ, 0xc0, !PT ;  /* 0xfffffff800008812 */ /* 0x000fca00078ec0ff */
[----:B------:R-:W-:Y:S01]  /*15e50*/  @!P0 IMAD.WIDE R2, R0, 0x2, R2 ;  /* 0x0000000200028825 */ /* 0x000fe200078e0202 */
[----:B-----5:R1:W-:Y:S04]  /*15e60*/  @!P1 ST.E.128 [R4.64], R16 ;  /* 0x0000001004009985 */ /* 0x0203e8000c101d04 */
[----:B----4-:R1:W-:Y:S02]  /*15e70*/  @!P0 ST.E.128 [R2.64], R8 ;  /* 0x0000000802008985 */ /* 0x0103e4000c101d04 */
.L_x_138:
[----:B------:R-:W-:Y:S05]  /*15e80*/  BSYNC B0 ;  /* 0x0000000000007941 */ /* 0x000fea0003800000 */
.L_x_137:
[----:B-1----:R-:W-:Y:S01]  /*15e90*/  IADD3 R0, R7, 0x20, RZ ;  /* 0x0000002007007810 */ /* 0x002fe20007ffe0ff */
[----:B------:R1:W4:Y:S01]  /*15ea0*/  SHFL.IDX PT, R3, R13, 0x1, 0x181f ;  /* 0x00381f000d037f89 */ /* 0x00032200000e0000 */
        /* <DEDUP_REMOVED lines=13> */
.L_x_140:
[----:B------:R-:W-:Y:S05]  /*15f80*/  BSYNC B0 ;  /* 0x0000000000007941 */ /* 0x000fea0003800000 */
.L_x_139:
        /* <DEDUP_REMOVED lines=15> */
.L_x_142:
[----:B------:R-:W-:Y:S05]  /*16080*/  BSYNC B0 ;  /* 0x0000000000007941 */ /* 0x000fea0003800000 */
.L_x_141:
        /* <DEDUP_REMOVED lines=16> */
.L_x_135:
[----:B------:R-:W2:Y:S01]  /*16190*/  LDL R8, [R1+0x44] ;  /* 0x0000440001087983 */ /* 0x000ea20000100800 */
[----:B------:R-:W-:Y:S01]  /*161a0*/  ISETP.NE.U32.AND P1, PT, RZ, c[0x0][0x508], PT ;  /* 0x00014200ff007a0c */ /* 0x000fe20003f25070 */
[----:B------:R-:W-:Y:S01]  /*161b0*/  IMAD.MOV.U32 R2, RZ, RZ, 0x4 ;  /* 0x00000004ff027424 */ /* 0x000fe200078e00ff */
[----:B------:R-:W-:Y:S02]  /*161c0*/  ISETP.NE.U32.AND P0, PT, RZ, c[0x0][0x500], PT ;  /* 0x00014000ff007a0c */ /* 0x000fe40003f05070 */
[----:B------:R-:W-:Y:S02]  /*161d0*/  ISETP.NE.AND.EX P1, PT, RZ, c[0x0][0x50c], PT, P1 ;  /* 0x00014300ff007a0c */ /* 0x000fe40003f25310 */
[----:B------:R-:W-:Y:S01]  /*161e0*/  ISETP.NE.AND.EX P0, PT, RZ, c[0x0][0x504], PT, P0 ;  /* 0x00014100ff007a0c */ /* 0x000fe20003f05300 */
[----:B------:R-:W-:Y:S02]  /*161f0*/  IMAD.MOV.U32 R13, RZ, RZ, c[0x0][0x388] ;  /* 0x0000e200ff0d7624 */ /* 0x000fe400078e00ff */
[----:B--2---:R-:W-:-:S08]  /*16200*/  IMAD.WIDE R6, R8, R2, c[0x0][0x500] ;  /* 0x0001400008067625 */ /* 0x004fd000078e0202 */
        /* <DEDUP_REMOVED lines=8> */
[----:B------:R1:W2:Y:S04]  /*16290*/  LDG.E R0, [R6.64] ;  /* 0x0000000406007981 */ /* 0x0002a8000c1e1900 */
[----:B-1----:R-:W2:Y:S02]  /*162a0*/  LDG.E R6, [R6.64+0x4] ;  /* 0x0000040406067981 */ /* 0x002ea4000c1e1900 */
[----:B--2--5:R-:W-:-:S02]  /*162b0*/  IADD3 R13, -R0, R6, RZ ;  /* 0x00000006000d7210 */ /* 0x024fc40007ffe1ff */
.L_x_143:
        /* <DEDUP_REMOVED lines=12> */
[----:B------:R-:W-:Y:S01]  /*16380*/  MOV R0, c[0x0][0x4e8] ;  /* 0x00013a0000007a02 */ /* 0x000fe20000000f00 */
[----:B------:R-:W-:Y:S01]  /*16390*/  IMAD R6, R34, c[0x0][0x490], RZ ;  /* 0x0001240022067a24 */ /* 0x000fe200078e02ff */
[----:B------:R-:W-:Y:S01]  /*163a0*/  MOV R2, R4 ;  /* 0x0000000400027202 */ /* 0x000fe20000000f00 */
[----:B------:R-:W-:Y:S01]  /*163b0*/  IMAD.MOV.U32 R3, RZ, RZ, R5 ;  /* 0x000000ffff037224 */ /* 0x000fe200078e0005 */
[----:B------:R-:W-:Y:S01]  /*163c0*/  ISETP.NE.AND P0, PT, R0, 0x1, PT ;  /* 0x000000010000780c */ /* 0x000fe20003f05270 */
[C---:B------:R-:W-:Y:S01]  /*163d0*/  IMAD R6, R44.reuse, c[0x0][0x494], R6 ;  /* 0x000125002c067a24 */ /* 0x040fe200078e0206 */
[----:B------:R-:W-:Y:S01]  /*163e0*/  MOV R0, R8 ;  /* 0x0000000800007202 */ /* 0x000fe20000000f00 */
[----:B------:R-:W-:-:S05]  /*163f0*/  IMAD.WIDE.U32 R2, R44, c[0x0][0x490], R2 ;  /* 0x000124002c027a25 */ /* 0x000fca00078e0002 */
[----:B------:R-:W-:-:S05]  /*16400*/  IADD3 R3, R6, R3, RZ ;  /* 0x0000000306037210 */ /* 0x000fca0007ffe0ff */
[----:B------:R-:W-:-:S04]  /*16410*/  @P0 IMAD.HI.U32 R7, R8, c[0x0][0x4ec], RZ ;  /* 0x00013b0008070a27 */ /* 0x000fc800078e00ff */
[----:B------:R-:W-:Y:S01]  /*16420*/  IMAD.WIDE.U32 R2, R9, c[0x0][0x498], R2 ;  /* 0x0001260009027a25 */ /* 0x000fe200078e0002 */
[----:B------:R-:W-:-:S03]  /*16430*/  @P0 SHF.R.U32.HI R0, RZ, c[0x0][0x4f0], R7 ;  /* 0x00013c00ff000a19 */ /* 0x000fc60000011607 */
[----:B------:R-:W-:Y:S01]  /*16440*/  IMAD R7, R10, c[0x0][0x498], RZ ;  /* 0x000126000a077a24 */ /* 0x000fe200078e02ff */
[----:B------:R-:W-:Y:S01]  /*16450*/  IADD3 R2, P0, R0, R2, RZ ;  /* 0x0000000200027210 */ /* 0x000fe20007f1e0ff */
[----:B------:R-:W-:Y:S02]  /*16460*/  IMAD.MOV R6, RZ, RZ, -R0 ;  /* 0x000000ffff067224 */ /* 0x000fe400078e0a00 */
[----:B------:R-:W-:Y:S02]  /*16470*/  IMAD R7, R9, c[0x0][0x49c], R7 ;  /* 0x0001270009077a24 */ /* 0x000fe400078e0207 */
[----:B------:R-:W-:Y:S01]  /*16480*/  IMAD R6, R6, c[0x0][0x4e8], R8 ;  /* 0x00013a0006067a24 */ /* 0x000fe200078e0208 */
[----:B------:R-:W-:-:S04]  /*16490*/  SHF.R.S32.HI R8, RZ, 0x1f, R0 ;  /* 0x0000001fff087819 */ /* 0x000fc80000011400 */
[----:B------:R-:W-:Y:S02]  /*164a0*/  SHF.R.S32.HI R0, RZ, 0x1f, R6 ;  /* 0x0000001fff007819 */ /* 0x000fe40000011406 */
[----:B------:R-:W-:-:S03]  /*164b0*/  IADD3.X R3, R8, R3, R7, P0, !PT ;  /* 0x0000000308037210 */ /* 0x000fc600007fe407 */
[----:B------:R-:W-:Y:S02]  /*164c0*/  IMAD R0, R0, c[0x0][0x488], RZ ;  /* 0x0001220000007a24 */ /* 0x000fe400078e02ff */
[----:B------:R-:W-:-:S04]  /*164d0*/  IMAD.WIDE.U32 R2, R6, c[0x0][0x488], R2 ;  /* 0x0001220006027a25 */ /* 0x000fc800078e0002 */
[----:B------:R-:W-:Y:S01]  /*164e0*/  IMAD R0, R6, c[0x0][0x48c], R0 ;  /* 0x0001230006007a24 */ /* 0x000fe200078e0200 */
[----:B------:R-:W-:-:S04]  /*164f0*/  LEA R6, P0, R2, c[0x0][0x450], 0x2 ;  /* 0x0001140002067a11 */ /* 0x000fc800078010ff */
[----:B------:R-:W-:-:S04]  /*16500*/  IADD3 R0, R3, R0, RZ ;  /* 0x0000000003007210 */ /* 0x000fc80007ffe0ff */
[----:B------:R-:W-:Y:S02]  /*16510*/  LEA.HI.X R7, R2, c[0x0][0x454], R0, 0x2, P0 ;  /* 0x0001150002077a11 */ /* 0x000fe400000f1400 */
[----:B------:R-:W-:-:S05]  /*16520*/  MOV R0, 0xff800000 ;  /* 0xff80000000007802 */ /* 0x000fca0000000f00 */
[----:B------:R1:W-:Y:S02]  /*16530*/  STG.E [R6.64], R0 ;  /* 0x0000000006007986 */ /* 0x0003e4000c101904 */
.L_x_145:
[----:B------:R-:W-:Y:S05]  /*16540*/  BSYNC B0 ;  /* 0x0000000000007941 */ /* 0x000fea0003800000 */
.L_x_144:
[----:B------:R-:W2:Y:S01]  /*16550*/  S2R R14, SR_CTAID.X ;  /* 0x00000000000e7919 */ /* 0x000ea20000002500 */
[----:B-1----:R-:W-:Y:S01]  /*16560*/  IMAD R0, R5, c[0x0][0x3a0], RZ ;  /* 0x0000e80005007a24 */ /* 0x002fe200078e02ff */
[----:B------:R-:W-:Y:S01]  /*16570*/  SHF.R.S32.HI R5, RZ, 0x1f, R12 ;  /* 0x0000001fff057819 */ /* 0x000fe2000001140c */
[C---:B------:R-:W-:Y:S01]  /*16580*/  IMAD.WIDE.U32 R2, R4.reuse, c[0x0][0x3a0], RZ ;  /* 0x0000e80004027a25 */ /* 0x040fe200078e00ff */
[----:B------:R-:W-:Y:S01]  /*16590*/  MOV R6, c[0x0][0x4e8] ;  /* 0x00013a0000067a02 */ /* 0x000fe20000000f00 */
[----:B------:R-:W-:Y:S01]  /*165a0*/  BSSY B0, `(.L_x_146) ;  /* 0x0000034000007945 */ /* 0x000fe20003800000 */
[-C--:B------:R-:W-:Y:S01]  /*165b0*/  LEA.HI R5, R5, R12.reuse, RZ, 0x3 ;  /* 0x0000000c05057211 */ /* 0x080fe200078f18ff */
[----:B------:R-:W-:Y:S01]  /*165c0*/  IMAD R0, R4, c[0x0][0x3a4], R0 ;  /* 0x0000e90004007a24 */ /* 0x000fe200078e0200 */
[----:B------:R-:W-:Y:S01]  /*165d0*/  ISETP.NE.AND P0, PT, R6, 0x1, PT ;  /* 0x000000010600780c */ /* 0x000fe20003f05270 */
[----:B------:R-:W-:Y:S01]  /*165e0*/  IMAD R6, R10, c[0x0][0x3f0], RZ ;  /* 0x0000fc000a067a24 */ /* 0x000fe200078e02ff */
[----:B------:R-:W-:Y:S01]  /*165f0*/  LOP3.LUT R4, R5, 0xfffffff8, RZ, 0xc0, !PT ;  /* 0xfffffff805047812 */ /* 0x000fe200078ec0ff */
[----:B-----5:R-:W-:Y:S01]  /*16600*/  IMAD R10, R13, c[0x0][0x4e8], RZ ;  /* 0x00013a000d0a7a24 */ /* 0x020fe200078e02ff */
[----:B------:R-:W-:Y:S01]  /*16610*/  SHF.R.S32.HI R8, RZ, 0x3, R5 ;  /* 0x00000003ff087819 */ /* 0x000fe20000011405 */
[----:B------:R-:W-:Y:S01]  /*16620*/  IMAD R7, R9, c[0x0][0x3f4], R6 ;  /* 0x0000fd0009077a24 */ /* 0x000fe200078e0206 */
[----:B------:R-:W-:-:S02]  /*16630*/  IADD3 R12, -R4, R12, RZ ;  /* 0x0000000c040c7210 */ /* 0x000fc40007ffe1ff */
[----:B------:R-:W-:Y:S01]  /*16640*/  IADD3 R3, R3, R0, RZ ;  /* 0x0000000003037210 */ /* 0x000fe20007ffe0ff */
[----:B------:R-:W-:Y:S02]  /*16650*/  IMAD R0, R34, c[0x0][0x3e8], RZ ;  /* 0x0000fa0022007a24 */ /* 0x000fe400078e02ff */
[----:B------:R-:W-:Y:S02]  /*16660*/  IMAD R4, R12, 0x20, R8 ;  /* 0x000000200c047824 */ /* 0x000fe400078e0208 */
[C---:B------:R-:W-:Y:S02]  /*16670*/  IMAD R0, R44.reuse, c[0x0][0x3ec], R0 ;  /* 0x0000fb002c007a24 */ /* 0x040fe400078e0200 */
[----:B------:R-:W-:Y:S01]  /*16680*/  IMAD.WIDE.U32 R2, R44, c[0x0][0x3e8], R2 ;  /* 0x0000fa002c027a25 */ /* 0x000fe200078e0002 */
[C---:B--2---:R-:W-:Y:S02]  /*16690*/  LEA R4, R14.reuse, R4, 0x7 ;  /* 0x000000040e047211 */ /* 0x044fe400078e38ff */
[----:B------:R-:W-:-:S02]  /*166a0*/  LEA R8, R14, R8, 0x7 ;  /* 0x000000080e087211 */ /* 0x000fc400078e38ff */
[----:B------:R-:W-:Y:S01]  /*166b0*/  IADD3 R3, R0, R3, RZ ;  /* 0x0000000300037210 */ /* 0x000fe20007ffe0ff */
[----:B------:R-:W-:-:S04]  /*166c0*/  @P0 IMAD.HI.U32 R5, R4, c[0x0][0x4ec], RZ ;  /* 0x00013b0004050a27 */ /* 0x000fc800078e00ff */
[----:B------:R-:W-:Y:S01]  /*166d0*/  IMAD.MOV.U32 R0, RZ, RZ, R4 ;  /* 0x000000ffff007224 */ /* 0x000fe200078e0004 */
[----:B------:R-:W-:Y:S01]  /*166e0*/  @P0 SHF.R.U32.HI R0, RZ, c[0x0][0x4f0], R5 ;  /* 0x00013c00ff000a19 */ /* 0x000fe20000011605 */
[----:B------:R-:W-:-:S03]  /*166f0*/  IMAD.WIDE.U32 R2, R9, c[0x0][0x3f0], R2 ;  /* 0x0000fc0009027a25 */ /* 0x000fc600078e0002 */
[----:B------:R-:W-:Y:S02]  /*16700*/  IADD3 R5, -R0, RZ, RZ ;  /* 0x000000ff00057210 */ /* 0x000fe40007ffe1ff */
[----:B------:R-:W-:Y:S02]  /*16710*/  SHF.R.S32.HI R6, RZ, 0x1f, R0 ;  /* 0x0000001fff067819 */ /* 0x000fe40000011400 */
[----:B------:R-:W-:Y:S01]  /*16720*/  IADD3 R3, R3, R7, RZ ;  /* 0x0000000703037210 */ /* 0x000fe20007ffe0ff */
[----:B------:R-:W-:Y:S02]  /*16730*/  IMAD R5, R5, c[0x0][0x4e8], R4 ;  /* 0x00013a0005057a24 */ /* 0x000fe400078e0204 */
[----:B------:R-:W-:Y:S02]  /*16740*/  IMAD R6, R6, c[0x0][0x3e0], RZ ;  /* 0x0000f80006067a24 */ /* 0x000fe400078e02ff */
[----:B------:R-:W-:Y:S01]  /*16750*/  IMAD.WIDE.U32 R2, R0, c[0x0][0x3e0], R2 ;  /* 0x0000f80000027a25 */ /* 0x000fe200078e0002 */
[----:B------:R-:W-:-:S03]  /*16760*/  SHF.R.S32.HI R4, RZ, 0x1f, R5 ;  /* 0x0000001fff047819 */ /* 0x000fc60000011405 */
[----:B------:R-:W-:-:S04]  /*16770*/  IMAD R0, R0, c[0x0][0x3e4], R6 ;  /* 0x0000f90000007a24 */ /* 0x000fc800078e0206 */
[----:B------:R-:W-:Y:S02]  /*16780*/  IMAD.IADD R3, R3, 0x1, R0 ;  /* 0x0000000103037824 */ /* 0x000fe400078e0200 */
[----:B------:R-:W-:Y:S02]  /*16790*/  IMAD R0, R4, c[0x0][0x3d8], RZ ;  /* 0x0000f60004007a24 */ /* 0x000fe400078e02ff */
[----:B------:R-:W-:-:S04]  /*167a0*/  IMAD.WIDE.U32 R2, R5, c[0x0][0x3d8], R2 ;  /* 0x0000f60005027a25 */ /* 0x000fc800078e0002 */
[----:B------:R-:W-:Y:S01]  /*167b0*/  IMAD R0, R5, c[0x0][0x3dc], R0 ;  /* 0x0000f70005007a24 */ /* 0x000fe200078e0200 */
[----:B------:R-:W-:-:S04]  /*167c0*/  LEA R11, P0, R2, c[0x0][0x380], 0x1 ;  /* 0x0000e000020b7a11 */ /* 0x000fc800078008ff */
[----:B------:R-:W-:-:S04]  /*167d0*/  IADD3 R0, R3, R0, RZ ;  /* 0x0000000003007210 */ /* 0x000fc80007ffe0ff */
[----:B------:R-:W-:Y:S02]  /*167e0*/  LEA.HI.X R9, R2, c[0x0][0x384], R0, 0x1, P0 ;  /* 0x0000e10002097a11 */ /* 0x000fe400000f0c00 */
[----:B------:R-:W-:Y:S01]  /*167f0*/  ISETP.GE.AND P0, PT, R8, R10, PT ;  /* 0x0000000a0800720c */ /* 0x000fe20003f06270 */
[----:B------:R1:W2:Y:S01]  /*16800*/  SHFL.IDX PT, R2, R11, RZ, 0x181f ;  /* 0x00181fff0b027589 */ /* 0x0002a200000e0000 */
[----:B------:R-:W-:-:S03]  /*16810*/  SHF.L.U32 R0, R12, 0x3, RZ ;  /* 0x000000030c007819 */ /* 0x000fc600000006ff */
[----:B------:R1:W3:Y:S01]  /*16820*/  SHFL.IDX PT, R3, R9, RZ, 0x181f ;  /* 0x00181fff09037589 */ /* 0x0002e200000e0000 */
[----:B------:R-:W-:-:S07]  /*16830*/  IADD3 R7, R0, 0x40, RZ ;  /* 0x0000004000077810 */ /* 0x000fce0007ffe0ff */
[----:B------:R-:W-:Y:S05]  /*16840*/  @P0 BRA `(.L_x_147) ;  /* 0x0000009000000947 */ /* 0x000fea0003800000 */
[----:B------:R-:W-:Y:S02]  /*16850*/  ISETP.GE.AND P0, PT, R7, c[0x0][0x3c8], PT ;  /* 0x0000f20007007a0c */ /* 0x000fe40003f06270 */
[----:B------:R-:W-:-:S11]  /*16860*/  ISETP.GE.AND P1, PT, R0, c[0x0][0x3c8], PT ;  /* 0x0000f20000007a0c */ /* 0x000fd60003f26270 */
[----:B------:R-:W-:-:S04]  /*16870*/  @!P0 SHF.R.S32.HI R4, RZ, 0x1f, R7 ;  /* 0x0000001fff048819 */ /* 0x000fc80000011407 */
[----:B------:R-:W-:-:S04]  /*16880*/  @!P0 LEA.HI R4, R4, R7, RZ, 0x3 ;  /* 0x0000000704048211 */ /* 0x000fc800078f18ff */
[----:B------:R-:W-:Y:S01]  /*16890*/  @!P0 LOP3.LUT R6, R4, 0xfffffff8, RZ, 0xc0, !PT ;  /* 0xfffffff804068812 */ /* 0x000fe200078ec0ff */
[----:B--23--:R-:W-:-:S04]  /*168a0*/  @!P1 IMAD.WIDE R4, R0, 0x2, R2 ;  /* 0x0000000200049825 */ /* 0x00cfc800078e0202 */
[----:B------:R-:W-:Y:S01]  /*168b0*/  @!P0 IMAD.WIDE R2, R6, 0x2, R2 ;  /* 0x0000000206028825 */ /* 0x000fe200078e0202 */
[----:B------:R2:W-:Y:S04]  /*168c0*/  @!P1 ST.E.128 [R4.64], RZ ;  /* 0x000000ff04009985 */ /* 0x0005e8000c101d04 */
[----:B------:R2:W-:Y:S02]  /*168d0*/  @!P0 ST.E.128 [R2.64], RZ ;  /* 0x000000ff02008985 */ /* 0x0005e4000c101d04 */
.L_x_147:
[----:B------:R-:W-:Y:S05]  /*168e0*/  BSYNC B0 ;  /* 0x0000000000007941 */ /* 0x000fea0003800000 */
.L_x_146:
[----:B--2---:R-:W-:Y:S01]  /*168f0*/  IADD3 R4, R8, 0x20, RZ ;  /* 0x0000002008047810 */ /* 0x004fe20007ffe0ff */
[----:B---3--:R2:W3:Y:S01]  /*16900*/  SHFL.IDX PT, R3, R9, 0x1, 0x181f ;  /* 0x00381f0009037f89 */ /* 0x0084e200000e0000 */
[----:B------:R-:W-:Y:S02]  /*16910*/  BSSY B0, `(.L_x_148) ;  /* 0x000000d000007945 */ /* 0x000fe40003800000 */
[----:B------:R-:W-:Y:S01]  /*16920*/  ISETP.GE.AND P0, PT, R4, R10, PT ;  /* 0x0000000a0400720c */ /* 0x000fe20003f06270 */
[----:B------:R2:W4:-:S12]  /*16930*/  SHFL.IDX PT, R2, R11, 0x1, 0x181f ;  /* 0x00381f000b027f89 */ /* 0x00051800000e0000 */
[----:B------:R-:W-:Y:S05]  /*16940*/  @P0 BRA `(.L_x_149) ;  /* 0x0000009000000947 */ /* 0x000fea0003800000 */
[----:B------:R-:W-:Y:S02]  /*16950*/  ISETP.GE.AND P0, PT, R7, c[0x0][0x3c8], PT ;  /* 0x0000f20007007a0c */ /* 0x000fe40003f06270 */
[----:B------:R-:W-:-:S11]  /*16960*/  ISETP.GE.AND P1, PT, R0, c[0x0][0x3c8], PT ;  /* 0x0000f20000007a0c */ /* 0x000fd60003f26270 */
[----:B------:R-:W-:-:S04]  /*16970*/  @!P0 SHF.R.S32.HI R4, RZ, 0x1f, R7 ;  /* 0x0000001fff048819 */ /* 0x000fc80000011407 */
[----:B------:R-:W-:-:S04]  /*16980*/  @!P0 LEA.HI R4, R4, R7, RZ, 0x3 ;  /* 0x0000000704048211 */ /* 0x000fc800078f18ff */
[----:B------:R-:W-:Y:S01]  /*16990*/  @!P0 LOP3.LUT R6, R4, 0xfffffff8, RZ, 0xc0, !PT ;  /* 0xfffffff804068812 */ /* 0x000fe200078ec0ff */
[----:B---34-:R-:W-:-:S04]  /*169a0*/  @!P1 IMAD.WIDE R4, R0, 0x2, R2 ;  /* 0x0000000200049825 */ /* 0x018fc800078e0202 */
[----:B------:R-:W-:Y:S01]  /*169b0*/  @!P0 IMAD.WIDE R2, R6, 0x2, R2 ;  /* 0x0000000206028825 */ /* 0x000fe200078e0202 */
[----:B------:R3:W-:Y:S04]  /*169c0*/  @!P1 ST.E.128 [R4.64], RZ ;  /* 0x000000ff04009985 */ /* 0x0007e8000c101d04 */
[----:B------:R3:W-:Y:S02]  /*169d0*/  @!P0 ST.E.128 [R2.64], RZ ;  /* 0x000000ff02008985 */ /* 0x0007e4000c101d04 */
.L_x_149:
[----:B------:R-:W-:Y:S05]  /*169e0*/  BSYNC B0 ;  /* 0x0000000000007941 */ /* 0x000fea0003800000 */
.L_x_148:
        /* <DEDUP_REMOVED lines=8> */
[----:B------:R-:W-:-:S04]  /*16a70*/  @!P0 SHF.R.S32.HI R4, RZ, 0x1f, R7 ;  /* 0x0000001fff048819 */ /* 0x000fc80000011407 */
[----:B------:R-:W-:-:S04]  /*16a80*/  @!P0 LEA.HI R4, R4, R7, RZ, 0x3 ;  /* 0x0000000704048211 */ /* 0x000fc800078f18ff */
[----:B------:R-:W-:Y:S01]  /*16a90*/  @!P0 LOP3.LUT R6, R4, 0xfffffff8, RZ, 0xc0, !PT ;  /* 0xfffffff804068812 */ /* 0x000fe200078ec0ff */
[----:B-1--4-:R-:W-:-:S04]  /*16aa0*/  @!P1 IMAD.WIDE R4, R0, 0x2, R2 ;  /* 0x0000000200049825 */ /* 0x012fc800078e0202 */
[----:B------:R-:W-:Y:S01]  /*16ab0*/  @!P0 IMAD.WIDE R2, R6, 0x2, R2 ;  /* 0x0000000206028825 */ /* 0x000fe200078e0202 */
[----:B------:R1:W-:Y:S04]  /*16ac0*/  @!P1 ST.E.128 [R4.64], RZ ;  /* 0x000000ff04009985 */ /* 0x0003e8000c101d04 */
[----:B------:R1:W-:Y:S02]  /*16ad0*/  @!P0 ST.E.128 [R2.64], RZ ;  /* 0x000000ff02008985 */ /* 0x0003e4000c101d04 */
.L_x_151:
[----:B------:R-:W-:Y:S05]  /*16ae0*/  BSYNC B0 ;  /* 0x0000000000007941 */ /* 0x000fea0003800000 */
.L_x_150:
[----:B-1----:R-:W-:Y:S01]  /*16af0*/  IADD3 R4, R8, 0x60, RZ ;  /* 0x0000006008047810 */ /* 0x002fe20007ffe0ff */
[----:B------:R1:W2:Y:S03]  /*16b00*/  SHFL.IDX PT, R3, R9, 0x3, 0x181f ;  /* 0x00781f0009037f89 */ /* 0x0002a600000e0000 */
[----:B------:R-:W-:Y:S01]  /*16b10*/  ISETP.GE.AND P0, PT, R4, R10, PT ;  /* 0x0000000a0400720c */ /* 0x000fe20003f06270 */
[----:B----4-:R1:W4:-:S12]  /*16b20*/  SHFL.IDX PT, R2, R11, 0x3, 0x181f ;  /* 0x00781f000b027f89 */ /* 0x01031800000e0000 */
[----:B------:R-:W-:Y:S05]  /*16b30*/  @P0 EXIT ;  /* 0x000000000000094d */ /* 0x000fea0003800000 */
[----:B------:R-:W-:-:S13]  /*16b40*/  ISETP.GE.AND P0, PT, R0, c[0x0][0x3c8], PT ;  /* 0x0000f20000007a0c */ /* 0x000fda0003f06270 */
[----:B--2-4-:R-:W-:-:S05]  /*16b50*/  @!P0 IMAD.WIDE R4, R0, 0x2, R2 ;  /* 0x0000000200048825 */ /* 0x014fca00078e0202 */
[----:B------:R2:W-:Y:S01]  /*16b60*/  @!P0 ST.E.128 [R4.64], RZ ;  /* 0x000000ff04008985 */ /* 0x0005e2000c101d04 */
[----:B------:R-:W-:-:S13]  /*16b70*/  ISETP.GE.AND P0, PT, R7, c[0x0][0x3c8], PT ;  /* 0x0000f20007007a0c */ /* 0x000fda0003f06270 */
[----:B------:R-:W-:Y:S05]  /*16b80*/  @P0 EXIT ;  /* 0x000000000000094d */ /* 0x000fea0003800000 */
[----:B------:R-:W-:-:S04]  /*16b90*/  SHF.R.S32.HI R0, RZ, 0x1f, R7 ;  /* 0x0000001fff007819 */ /* 0x000fc80000011407 */
[----:B------:R-:W-:-:S04]  /*16ba0*/  LEA.HI R0, R0, R7, RZ, 0x3 ;  /* 0x0000000700007211 */ /* 0x000fc800078f18ff */
[----:B------:R-:W-:-:S05]  /*16bb0*/  LOP3.LUT R0, R0, 0xfffffff8, RZ, 0xc0, !PT ;  /* 0xfffffff800007812 */ /* 0x000fca00078ec0ff */
[----:B------:R-:W-:-:S05]  /*16bc0*/  IMAD.WIDE R2, R0, 0x2, R2 ;  /* 0x0000000200027825 */ /* 0x000fca00078e0202 */
[----:B------:R-:W-:Y:S01]  /*16bd0*/  ST.E.128 [R2.64], RZ ;  /* 0x000000ff02007985 */ /* 0x000fe2000c101d04 */
[----:B------:R-:W-:Y:S05]  /*16be0*/  EXIT ;  /* 0x000000000000794d */ /* 0x000fea0003800000 */
.L_x_152:
        /* <DEDUP_REMOVED lines=9> */
.L_x_1826:


//--------------------- .text._ZN7cutlass13device_kernelIN5flash19enable_sm80_to_sm89INS1_16FlashAttnFwdSm80INS1_25CollectiveMainloopFwdSm80ILi8ELi1ELb1EN4cute5tupleIJNS5_1CILi128EEENS7_ILi96EEES8_EEELi128ENS_10bfloat16_tEfNS_4arch4Sm80ELb0ELb1ELb1ELb0ELb0ELb0ELb1ELb0EEENS1_21CollectiveEpilogueFwdINS6_IJS8_S8_S9_EEENS6_IJNS7_ILi1EEESH_SH_EEESB_SD_Li256ELb0ELb1ELb0ELb0EEENS1_19SingleTileSchedulerILb0ELb0ELb1ELi128EEEEEEEEEvNT_6ParamsE --------------------------
	.section	.text._ZN7cutlass13device_kernelIN5flash19enable_sm80_to_sm89INS1_16FlashAttnFwdSm80INS1_25CollectiveMainloopFwdSm80ILi8ELi1ELb1EN4cute5tupleIJNS5_1CILi128EEENS7_ILi96EEES8_EEELi128ENS_10bfloat16_tEfNS_4arch4Sm80ELb0ELb1ELb1ELb0ELb0ELb0ELb1ELb0EEENS1_21CollectiveEpilogueFwdINS6_IJS8_S8_S9_EEENS6_IJNS7_ILi1EEESH_SH_EEESB_SD_Li256ELb0ELb1ELb0ELb0EEENS1_19SingleTileSchedulerILb0ELb0ELb1ELi128EEEEEEEEEvNT_6ParamsE,"ax",@progbits
	.sectioninfo	@"SHI_REGISTERS=255"
	.align	128
.text._ZN7cutlass13device_kernelIN5flash19enable_sm80_to_sm89INS1_16FlashAttnFwdSm80INS1_25CollectiveMainloopFwdSm80ILi8ELi1ELb1EN4cute5tupleIJNS5_1CILi128EEENS7_ILi96EEES8_EEELi128ENS_10bfloat16_tEfNS_4arch4Sm80ELb0ELb1ELb1ELb0ELb0ELb0ELb1ELb0EEENS1_21CollectiveEpilogueFwdINS6_IJS8_S8_S9_EEENS6_IJNS7_ILi1EEESH_SH_EEESB_SD_Li256ELb0ELb1ELb0ELb0EEENS1_19SingleTileSchedulerILb0ELb0ELb1ELi128EEEEEEEEEvNT_6ParamsE:
        .type           _ZN7cutlass13device_kernelIN5flash19enable_sm80_to_sm89INS1_16FlashAttnFwdSm80INS1_25CollectiveMainloopFwdSm80ILi8ELi1ELb1EN4cute5tupleIJNS5_1CILi128EEENS7_ILi96EEES8_EEELi128ENS_10bfloat16_tEfNS_4arch4Sm80ELb0ELb1ELb1ELb0ELb0ELb0ELb1ELb0EEENS1_21CollectiveEpilogueFwdINS6_IJS8_S8_S9_EEENS6_IJNS7_ILi1EEESH_SH_EEESB_SD_Li256ELb0ELb1ELb0ELb0EEENS1_19SingleTileSchedulerILb0ELb0ELb1ELi128EEEEEEEEEvNT_6ParamsE,@function
        .size           _ZN7cutlass13device_kernelIN5flash19enable_sm80_to_sm89INS1_16FlashAttnFwdSm80INS1_25CollectiveMainloopFwdSm80ILi8ELi1ELb1EN4cute5tupleIJNS5_1CILi128EEENS7_ILi96EEES8_EEELi128ENS_10bfloat16_tEfNS_4arch4Sm80ELb0ELb1ELb1ELb0ELb0ELb0ELb1ELb0EEENS1_21CollectiveEpilogueFwdINS6_IJS8_S8_S9_EEENS6_IJNS7_ILi1EEESH_SH_EEESB_SD_Li256ELb0ELb1ELb0ELb0EEENS1_19SingleTileSchedulerILb0ELb0ELb1ELi128EEEEEEEEEvNT_6ParamsE,(.L_x_1827 - _ZN7cutlass13device_kernelIN5flash19enable_sm80_to_sm89INS1_16FlashAttnFwdSm80INS1_25CollectiveMainloopFwdSm80ILi8ELi1ELb1EN4cute5tupleIJNS5_1CILi128EEENS7_ILi96EEES8_EEELi128ENS_10bfloat16_tEfNS_4arch4Sm80ELb0ELb1ELb1ELb0ELb0ELb0ELb1ELb0EEENS1_21CollectiveEpilogueFwdINS6_IJS8_S8_S9_EEENS6_IJNS7_ILi1EEESH_SH_EEESB_SD_Li256ELb0ELb1ELb0ELb0EEENS1_19SingleTileSchedulerILb0ELb0ELb1ELi128EEEEEEEEEvNT_6ParamsE)
        .other          _ZN7cutlass13device_kernelIN5flash19enable_sm80_to_sm89INS1_16FlashAttnFwdSm80INS1_25CollectiveMainloopFwdSm80ILi8ELi1ELb1EN4cute5tupleIJNS5_1CILi128EEENS7_ILi96EEES8_EEELi128ENS_10bfloat16_tEfNS_4arch4Sm80ELb0ELb1ELb1ELb0ELb0ELb0ELb1ELb0EEENS1_21CollectiveEpilogueFwdINS6_IJS8_S8_S9_EEENS6_IJNS7_ILi1EEESH_SH_EEESB_SD_Li256ELb0ELb1ELb0ELb0EEENS1_19SingleTileSchedulerILb0ELb0ELb1ELi128EEEEEEEEEvNT_6ParamsE,@"STO_CUDA_ENTRY STV_DEFAULT"
_ZN7cutlass13device_kernelIN5flash19enable_sm80_to_sm89INS1_16FlashAttnFwdSm80INS1_25CollectiveMainloopFwdSm80ILi8ELi1ELb1EN4cute5tupleIJNS5_1CILi128EEENS7_ILi96EEES8_EEELi128ENS_10bfloat16_tEfNS_4arch4Sm80ELb0ELb1ELb1ELb0ELb0ELb0ELb1ELb0EEENS1_21CollectiveEpilogueFwdINS6_IJS8_S8_S9_EEENS6_IJNS7_ILi1EEESH_SH_EEESB_SD_Li256ELb0ELb1ELb0ELb0EEENS1_19SingleTileSchedulerILb0ELb0ELb1ELi128EEEEEEEEEvNT_6ParamsE:
[----:B------:R-:W-:Y:S02]  /*0000*/  MOV R1, c[0x0][0x28] ;  /* 0x00000a0000017a02 */ /* 0x000fe40000000f00 */
[----:B------:R-:W1:Y:S02]  /*0010*/  S2R R0, SR_CTAID.Z ;  /* 0x0000000000007919 */ /* 0x000e640000002700 */
[----:B-1----:R-:W-:-:S13]  /*0020*/  ISETP.GE.AND P0, PT, R0, RZ, PT ;  /* 0x000000ff0000720c */ /* 0x002fda0003f06270 */
[----:B------:R-:W-:Y:S05]  /*0030*/  @!P0 EXIT ;  /* 0x000000000000894d */ /* 0x000fea0003800000 */
[----:B------:R-:W1:Y:S01]  /*0040*/  S2UR UR4, SR_CTAID.X ;  /* 0x00000000000479c3 */ /* 0x000e620000002500 */
[----:B------:R-:W-:Y:S01]  /*0050*/  IMAD.MOV.U32 R2, RZ, RZ, c[0x0][0x2c4] ;  /* 0x0000b100ff027624 */ /* 0x000fe200078e00ff */
[----:B------:R-:W2:Y:S01]  /*0060*/  S2R R104, SR_TID.X ;  /* 0x0000000000687919 */ /* 0x000ea20000002100 */
[----:B------:R-:W-:-:S03]  /*0070*/  IMAD.MOV.U32 R4, RZ, RZ, 0x1 ;  /* 0x00000001ff047424 */ /* 0x000fc600078e00ff */
[----:B------:R-:W-:Y:S02]  /*0080*/  ISETP.NE.AND P4, PT, R2, 0x1, PT ;  /* 0x000000010200780c */ /* 0x000fe40003f85270 */
[C---:B------:R-:W-:Y:S02]  /*0090*/  ISETP.LE.AND P3, PT, R4.reuse, c[0x0][0x32c], PT ;  /* 0x0000cb0004007a0c */ /* 0x040fe40003f63270 */
[----:B------:R-:W-:Y:S01]  /*00a0*/  IADD3 R3, R4, -c[0x0][0x168], RZ ;  /* 0x80005a0004037a10 */ /* 0x000fe20007ffe0ff */
[----:B-1----:R-:W-:-:S06]  /*00b0*/  USHF.L.U32 UR4, UR4, 0x7, URZ ;  /* 0x0000000704047899 */ /* 0x002fcc000800063f */
[----:B------:R-:W-:Y:S01]  /*00c0*/  IMAD.U32 R37, RZ, RZ, UR4 ;  /* 0x00000004ff257e24 */ /* 0x000fe2000f8e00ff */
[----:B------:R-:W-:-:S04]  /*00d0*/  UIADD3 UR4, UR4, 0x7f, URZ ;  /* 0x0000007f04047890 */ /* 0x000fc8000fffe03f */
[----:B------:R-:W-:Y:S02]  /*00e0*/  @P4 IADD3 R5, R37, 0x7f, RZ ;  /* 0x0000007f25054810 */ /* 0x000fe40007ffe0ff */
[----:B------:R-:W-:-:S03]  /*00f0*/  IMAD.U32 R6, RZ, RZ, UR4 ;  /* 0x00000004ff067e24 */ /* 0x000fc6000f8e00ff */
[----:B------:R-:W-:-:S05]  /*0100*/  @P4 IMAD.HI.U32 R5, R5, c[0x0][0x2c8], RZ ;  /* 0x0000b20005054a27 */ /* 0x000fca00078e00ff */
[----:B------:R-:W-:-:S04]  /*0110*/  @P4 SHF.R.U32.HI R6, RZ, c[0x0][0x2cc], R5 ;  /* 0x0000b300ff064a19 */ /* 0x000fc80000011605 */
[----:B------:R-:W-:-:S04]  /*0120*/  IADD3 R3, R6, c[0x0][0x1d0], R3 ;  /* 0x0000740006037a10 */ /* 0x000fc80007ffe003 */
[----:B------:R-:W-:Y:S01]  /*0130*/  IADD3 R6, R3, c[0x0][0x328], RZ ;  /* 0x0000ca0003067a10 */ /* 0x000fe20007ffe0ff */
[----:B------:R-:W-:Y:S05]  /*0140*/  @!P3 BRA `(.L_x_153) ;  /* 0x000000f00000b947 */ /* 0x000fea0003800000 */
[C---:B--2---:R-:W-:Y:S02]  /*0150*/  ISETP.GT.AND P0, PT, R3.reuse, RZ, PT ;  /* 0x000000ff0300720c */ /* 0x044fe40003f04270 */
[----:B------:R-:W-:-:S11]  /*0160*/  IADD3 R5, R3, -0x1, RZ ;  /* 0xffffffff03057810 */ /* 0x000fd60007ffe0ff */
[----:B------:R-:W-:Y:S05]  /*0170*/  @P0 BRA `(.L_x_154) ;  /* 0x0000006000000947 */ /* 0x000fea0003800000 */
[----:B------:R-:W-:Y:S01]  /*0180*/  ISETP.NE.AND P0, PT, R4, c[0x0][0x32c], PT ;  /* 0x0000cb0004007a0c */ /* 0x000fe20003f05270 */
[----:B------:R-:W-:-:S12]  /*0190*/  IMAD.MOV R5, RZ, RZ, -R3 ;  /* 0x000000ffff057224 */ /* 0x000fd800078e0a03 */
[----:B------:R-:W-:-:S05]  /*01a0*/  @P0 IMAD.HI.U32 R3, R5, c[0x0][0x330], RZ ;  /* 0x0000cc0005030a27 */ /* 0x000fca00078e00ff */
[----:B------:R-:W-:-:S04]  /*01b0*/  @P0 SHF.R.U32.HI R5, RZ, c[0x0][0x334], R3 ;  /* 0x0000cd00ff050a19 */ /* 0x000fc80000011603 */
[----:B------:R-:W-:Y:S01]  /*01c0*/  LOP3.LUT R5, RZ, R5, RZ, 0x33, !PT ;  /* 0x00000005ff057212 */ /* 0x000fe200078e33ff */
[----:B------:R-:W-:Y:S05]  /*01d0*/  BRA `(.L_x_155) ;  /* 0x0000003000007947 */ /* 0x000fea0003800000 */
.L_x_154:
[----:B------:R-:W-:-:S13]  /*01e0*/  ISETP.NE.AND P0, PT, R4, c[0x0][0x32c], PT ;  /* 0x0000cb0004007a0c */ /* 0x000fda0003f05270 */
[----:B------:R-:W-:-:S05]  /*01f0*/  @P0 IMAD.HI.U32 R3, R5, c[0x0][0x330], RZ ;  /* 0x0000cc0005030a27 */ /* 0x000fca00078e00ff */
[----:B------:R-:W-:Y:S02]  /*0200*/  @P0 SHF.R.U32.HI R5, RZ, c[0x0][0x334], R3 ;  /* 0x0000cd00ff050a19 */ /* 0x000fe40000011603 */
.L_x_155:
[----:B------:R-:W-:-:S05]  /*0210*/  MOV R4, c[0x0][0x32c] ;  /* 0x0000cb0000047a02 */ /* 0x000fca0000000f00 */
[----:B------:R-:W-:-:S05]  /*0220*/  IMAD R5, R5, R4, c[0x0][0x32c] ;  /* 0x0000cb0005057624 */ /* 0x000fca00078e0204 */
[----:B------:R-:W-:-:S03]  /*0230*/  IMNMX R6, R6, R5, PT ;  /* 0x0000000506067217 */ /* 0x000fc60003800200 */
.L_x_153:
[----:B--2---:R-:W-:Y:S01]  /*0240*/  UMOV UR4, 0x5f ;  /* 0x0000005f00047882 */ /* 0x004fe20000000000 */
[----:B------:R-:W-:Y:S01]  /*0250*/  IADD3 R4, R6, 0x5f, RZ ;  /* 0x0000005f06047810 */ /* 0x000fe20007ffe0ff */
[----:B------:R-:W-:Y:S01]  /*0260*/  ULDC UR6, c[0x0][0x1d0] ;  /* 0x0000740000067ab9 */ /* 0x000fe20000000800 */
[----:B------:R-:W-:Y:S01]  /*0270*/  @P4 IMAD.HI.U32 R3, R37, c[0x0][0x2c8], RZ ;  /* 0x0000b20025034a27 */ /* 0x000fe200078e00ff */
[----:B------:R-:W-:Y:S02]  /*0280*/  UIADD3 UR4, UR4, UR6, URZ ;  /* 0x0000000604047290 */ /* 0x000fe4000fffe03f */
[----:B------:R-:W-:Y:S01]  /*0290*/  ULDC UR13, c[0x0][0x168] ;  /* 0x00005a00000d7ab9 */ /* 0x000fe20000000800 */
[----:B------:R-:W-:Y:S01]  /*02a0*/  IMAD.HI R4, R4, 0x2aaaaaab, RZ ;  /* 0x2aaaaaab04047827 */ /* 0x000fe200078e02ff */
[----:B------:R-:W-:Y:S02]  /*02b0*/  UIMAD.WIDE UR4, UR4, 0x2aaaaaab, URZ ;  /* 0x2aaaaaab040478a5 */ /* 0x000fe4000f8e023f */
[----:B------:R-:W-:Y:S01]  /*02c0*/  UIADD3 UR13, UR6, -UR13, URZ ;  /* 0x8000000d060d7290 */ /* 0x000fe2000fffe03f */
[----:B------:R-:W-:Y:S01]  /*02d0*/  IMAD.MOV.U32 R5, RZ, RZ, R37 ;  /* 0x000000ffff057224 */ /* 0x000fe200078e0025 */
[----:B------:R-:W-:Y:S01]  /*02e0*/  USHF.R.U32.HI UR4, URZ, 0x1f, UR5 ;  /* 0x0000001f3f047899 */ /* 0x000fe20008011605 */
[----:B------:R-:W-:-:S02]  /*02f0*/  @P4 SHF.R.U32.HI R5, RZ, c[0x0][0x2cc], R3 ;  /* 0x0000b300ff054a19 */ /* 0x000fc40000011603 */
[----:B------:R-:W-:Y:S01]  /*0300*/  SHF.R.U32.HI R3, RZ, 0x1f, R4 ;  /* 0x0000001fff037819 */ /* 0x000fe20000011604 */
[----:B------:R-:W-:Y:S01]  /*0310*/  ULEA.HI.SX32 UR4, UR5, UR4, 0x1c ;  /* 0x0000000405047291 */ /* 0x000fe2000f8fe23f */
[----:B------:R-:W-:Y:S02]  /*0320*/  IADD3 R5, R5, UR13, RZ ;  /* 0x0000000d05057c10 */ /* 0x000fe4000fffe0ff */
[----:B------:R-:W-:Y:S02]  /*0330*/  LEA.HI.SX32 R3, R4, R3, 0x1c ;  /* 0x0000000304037211 */ /* 0x000fe400078fe2ff */
[----:B------:R-:W-:Y:S02]  /*0340*/  IADD3 R4, R5, -c[0x0][0x324], RZ ;  /* 0x8000c90005047a10 */ /* 0x000fe40007ffe0ff */
[----:B------:R-:W-:Y:S01]  /*0350*/  IMNMX R36, R3, UR4, PT ;  /* 0x0000000403247c17 */ /* 0x000fe2000b800200 */
[----:B------:R-:W-:Y:S05]  /*0360*/  @!P3 BRA `(.L_x_156) ;  /* 0x000000f00000b947 */ /* 0x000fea0003800000 */
[----:B------:R-:W-:-:S13]  /*0370*/  ISETP.GT.AND P0, PT, R5, -0x1, PT ;  /* 0xffffffff0500780c */ /* 0x000fda0003f04270 */
[----:B------:R-:W-:Y:S05]  /*0380*/  @P0 BRA `(.L_x_157) ;  /* 0x0000007000000947 */ /* 0x000fea0003800000 */
[----:B------:R-:W-:Y:S01]  /*0390*/  IMAD.MOV.U32 R3, RZ, RZ, c[0x0][0x32c] ;  /* 0x0000cb00ff037624 */ /* 0x000fe200078e00ff */
[----:B------:R-:W-:-:S04]  /*03a0*/  LOP3.LUT R5, RZ, R5, RZ, 0x33, !PT ;  /* 0x00000005ff057212 */ /* 0x000fc800078e33ff */
[----:B------:R-:W-:-:S13]  /*03b0*/  ISETP.NE.AND P0, PT, R3, 0x1, PT ;  /* 0x000000010300780c */ /* 0x000fda0003f05270 */
[----:B------:R-:W-:-:S05]  /*03c0*/  @P0 IMAD.HI.U32 R3, R5, c[0x0][0x330], RZ ;  /* 0x0000cc0005030a27 */ /* 0x000fca00078e00ff */
[----:B------:R-:W-:-:S04]  /*03d0*/  @P0 SHF.R.U32.HI R5, RZ, c[0x0][0x334], R3 ;  /* 0x0000cd00ff050a19 */ /* 0x000fc80000011603 */
[----:B------:R-:W-:Y:S01]  /*03e0*/  LOP3.LUT R5, RZ, R5, RZ, 0x33, !PT ;  /* 0x00000005ff057212 */ /* 0x000fe200078e33ff */
[----:B------:R-:W-:Y:S05]  /*03f0*/  BRA `(.L_x_158) ;  /* 0x0000004000007947 */ /* 0x000fea0003800000 */
.L_x_157:
[----:B------:R-:W-:-:S04]  /*0400*/  MOV R3, c[0x0][0x32c] ;  /* 0x0000cb0000037a02 */ /* 0x000fc80000000f00 */
[----:B------:R-:W-:-:S13]  /*0410*/  ISETP.NE.AND P0, PT, R3, 0x1, PT ;  /* 0x000000010300780c */ /* 0x000fda0003f05270 */
[----:B------:R-:W-:-:S05]  /*0420*/  @P0 IMAD.HI.U32 R3, R5, c[0x0][0x330], RZ ;  /* 0x0000cc0005030a27 */ /* 0x000fca00078e00ff */
[----:B------:R-:W-:-:S05]  /*0430*/  @P0 SHF.R.U32.HI R5, RZ, c[0x0][0x334], R3 ;  /* 0x0000cd00ff050a19 */ /* 0x000fca0000011603 */
.L_x_158:
[----:B------:R-:W-:-:S05]  /*0440*/  IMAD R5, R5, c[0x0][0x32c], RZ ;  /* 0x0000cb0005057a24 */ /* 0x000fca00078e02ff */
[----:B------:R-:W-:-:S05]  /*0450*/  IMNMX R4, R4, R5, !PT ;  /* 0x0000000504047217 */ /* 0x000fca0007800200 */
.L_x_156:
[----:B------:R-:W-:Y:S01]  /*0460*/  IMAD.HI R4, R4, 0x2aaaaaab, RZ ;  /* 0x2aaaaaab04047827 */ /* 0x000fe200078e02ff */
[----:B------:R-:W-:Y:S01]  /*0470*/  ULDC.64 UR10, c[0x0][0x118] ;  /* 0x00004600000a7ab9 */ /* 0x000fe20000000a00 */
[----:B------:R-:W-:Y:S01]  /*0480*/  PLOP3.LUT P1, PT, PT, PT, PT, 0x80, 0x0 ;  /* 0x000000000000781c */ /* 0x000fe20003f2f070 */
[----:B------:R-:W-:Y:S01]  /*0490*/  CS2R R66, SRZ ;  /* 0x0000000000427805 */ /* 0x000fe2000001ff00 */
[----:B------:R-:W-:Y:S01]  /*04a0*/  IMAD.MOV.U32 R5, RZ, RZ, RZ ;  /* 0x000000ffff057224 */ /* 0x000fe200078e00ff */
[----:B------:R-:W-:Y:S01]  /*04b0*/  SHF.R.U32.HI R215, RZ, 0x1f, R4 ;  /* 0x0000001fffd77819 */ /* 0x000fe20000011604 */
[----:B------:R-:W-:Y:S01]  /*04c0*/  IMAD.MOV.U32 R64, RZ, RZ, RZ ;  /* 0x000000ffff407224 */ /* 0x000fe200078e00ff */
[----:B------:R-:W-:Y:S01]  /*04d0*/  CS2R R62, SRZ ;  /* 0x00000000003e7805 */ /* 0x000fe2000001ff00 */
[----:B------:R-:W-:Y:S01]  /*04e0*/  CS2R R60, SRZ ;  /* 0x00000000003c7805 */ /* 0x000fe2000001ff00 */
[----:B------:R-:W-:Y:S01]  /*04f0*/  LEA.HI.SX32 R215, R4, R215, 0x1c ;  /* 0x000000d704d77211 */ /* 0x000fe200078fe2ff */
[----:B------:R-:W-:Y:S01]  /*0500*/  CS2R R58, SRZ ;  /* 0x00000000003a7805 */ /* 0x000fe2000001ff00 */
[----:B------:R-:W-:Y:S01]  /*0510*/  CS2R R56, SRZ ;  /* 0x0000000000387805 */ /* 0x000fe2000001ff00 */
[----:B------:R-:W-:Y:S01]  /*0520*/  CS2R R54, SRZ ;  /* 0x0000000000367805 */ /* 0x000fe2000001ff00 */
[----:B------:R-:W-:Y:S01]  /*0530*/  IMNMX R215, RZ, R215, !PT ;  /* 0x000000d7ffd77217 */ /* 0x000fe20007800200 */
[----:B------:R-:W-:Y:S01]  /*0540*/  CS2R R52, SRZ ;  /* 0x0000000000347805 */ /* 0x000fe2000001ff00 */
[----:B------:R-:W-:Y:S01]  /*0550*/  CS2R R70, SRZ ;  /* 0x0000000000467805 */ /* 0x000fe2000001ff00 */
[----:B------:R-:W-:Y:S01]  /*0560*/  CS2R R68, SRZ ;  /* 0x0000000000447805 */ /* 0x000fe2000001ff00 */
[----:B------:R-:W-:Y:S01]  /*0570*/  ISETP.GT.AND P0, PT, R36, R215, PT ;  /* 0x000000d72400720c */ /* 0x000fe20003f04270 */
        /* <DEDUP_REMOVED lines=27> */
[----:B------:R-:W-:-:S02]  /*0730*/  SHF.R.S32.HI R107, RZ, 0x1f, R104 ;  /* 0x0000001fff6b7819 */ /* 0x000fc40000011468 */
[----:B------:R-:W-:Y:S01]  /*0740*/  SHF.R.S32.HI R7, RZ, 0x1f, R0 ;  /* 0x0000001fff077819 */ /* 0x000fe20000011400 */
[----:B------:R-:W-:Y:S01]  /*0750*/  IMAD.MOV.U32 R39, RZ, RZ, 0x60 ;  /* 0x00000060ff277424 */ /* 0x000fe200078e00ff */
[----:B------:R-:W-:Y:S01]  /*0760*/  ISETP.NE.AND.EX P2, PT, RZ, c[0x0][0x344], PT, P2 ;  /* 0x0000d100ff007a0c */ /* 0x000fe20003f45320 */
[----:B------:R-:W-:Y:S01]  /*0770*/  ULDC.64 UR6, c[0x0][0x1e0] ;  /* 0x0000780000067ab9 */ /* 0x000fe20000000a00 */
[----:B------:R-:W-:Y:S01]  /*0780*/  IADD3 R111, R36, -0x1, RZ ;  /* 0xffffffff246f7810 */ /* 0x000fe20007ffe0ff */
[----:B------:R-:W-:-:S10]  /*0790*/  ULDC.64 UR4, c[0x0][0x208] ;  /* 0x0000820000047ab9 */ /* 0x000fd40000000a00 */
[----:B------:R-:W-:-:S04]  /*07a0*/  @P2 IMAD.MOV.U32 R3, RZ, RZ, 0x4 ;  /* 0x00000004ff032424 */ /* 0x000fc800078e00ff */
[----:B------:R-:W-:-:S06]  /*07b0*/  @P2 IMAD.WIDE R226, R0, R3, c[0x0][0x340] ;  /* 0x0000d00000e22625 */ /* 0x000fcc00078e0203 */
[----:B------:R-:W2:Y:S01]  /*07c0*/  @P2 LDG.E R226, [R226.64] ;  /* 0x0000000ae2e22981 */ /* 0x000ea2000c1e1900 */
[-C--:B------:R-:W-:Y:S01]  /*07d0*/  LEA.HI R30, R107, R104.reuse, RZ, 0x3 ;  /* 0x000000686b1e7211 */ /* 0x080fe200078f18ff */
[----:B-1----:R-:W-:Y:S01]  /*07e0*/  IMAD.WIDE.U32 R10, R26, c[0x0][0x1b8], RZ ;  /* 0x00006e001a0a7a25 */ /* 0x002fe200078e00ff */
[----:B------:R-:W-:Y:S01]  /*07f0*/  SHF.R.S32.HI R28, RZ, 0x1f, R26 ;  /* 0x0000001fff1c7819 */ /* 0x000fe2000001141a */
[----:B------:R-:W-:Y:S01]  /*0800*/  UIMAD.WIDE.U32 UR14, UR6, 0x40, URZ ;  /* 0x00000040060e78a5 */ /* 0x000fe2000f8e003f */
[----:B------:R-:W-:Y:S01]  /*0810*/  LOP3.LUT R25, R30, 0xfffffff8, RZ, 0xc0, !PT ;  /* 0xfffffff81e197812 */ /* 0x000fe200078ec0ff */
[----:B------:R-:W-:Y:S01]  /*0820*/  IMAD.WIDE.U32 R108, R39, c[0x0][0x1e0], RZ ;  /* 0x00007800276c7a25 */ /* 0x000fe200078e00ff */
[----:B------:R-:W-:Y:S01]  /*0830*/  SHF.R.S32.HI R30, RZ, 0x3, R30 ;  /* 0x00000003ff1e7819 */ /* 0x000fe2000001141e */
[----:B------:R-:W-:Y:S01]  /*0840*/  USHF.L.U32 UR8, UR7, 0x6, URZ ;  /* 0x0000000607087899 */ /* 0x000fe2000800063f */
[----:B------:R-:W-:Y:S01]  /*0850*/  SHF.R.S32.HI R27, RZ, 0x1f, R111 ;  /* 0x0000001fff1b7819 */ /* 0x000fe2000001146f */
[----:B------:R-:W-:Y:S01]  /*0860*/  IMAD.IADD R25, R104, 0x1, -R25 ;  /* 0x0000000168197824 */ /* 0x000fe200078e0a19 */
[--C-:B------:R-:W-:Y:S01]  /*0870*/  SHF.R.S32.HI R29, RZ, 0x1f, R30.reuse ;  /* 0x0000001fff1d7819 */ /* 0x100fe2000001141e */
[----:B------:R-:W-:Y:S01]  /*0880*/  IMAD R5, R28, c[0x0][0x1b8], RZ ;  /* 0x00006e001c057a24 */ /* 0x000fe200078e02ff */
[-C--:B------:R-:W-:Y:S01]  /*0890*/  LEA.HI R214, R107, R104.reuse, RZ, 0x4 ;  /* 0x000000686bd67211 */ /* 0x080fe200078f20ff */
[----:B------:R-:W-:Y:S01]  /*08a0*/  IMAD R4, R25, 0x20, R30 ;  /* 0x0000002019047824 */ /* 0x000fe200078e021e */
[----:B------:R-:W-:Y:S01]  /*08b0*/  UIADD3 UR8, UR15, UR8, URZ ;  /* 0x000000080f087290 */ /* 0x000fe2000fffe03f */
[----:B------:R-:W-:Y:S01]  /*08c0*/  IMAD R5, R26, c[0x0][0x1bc], R5 ;  /* 0x00006f001a057a24 */ /* 0x000fe200078e0205 */
[----:B------:R-:W-:Y:S01]  /*08d0*/  LEA.HI R106, R107, R104, RZ, 0x5 ;  /* 0x000000686b6a7211 */ /* 0x000fe200078f28ff */
[----:B------:R-:W-:Y:S01]  /*08e0*/  IMAD.IADD R3, R37, 0x1, R4 ;  /* 0x0000000125037824 */ /* 0x000fe200078e0204 */
[----:B------:R-:W-:Y:S01]  /*08f0*/  USHF.L.U32 UR9, UR4, 0x6, URZ ;  /* 0x0000000604097899 */ /* 0x000fe2000800063f */
[----:B------:R-:W-:Y:S01]  /*0900*/  IMAD.IADD R11, R11, 0x1, R5 ;  /* 0x000000010b0b7824 */ /* 0x000fe200078e0205 */
[----:B------:R-:W-:Y:S01]  /*0910*/  SHF.R.S32.HI R105, RZ, 0x5, R106 ;  /* 0x00000005ff697819 */ /* 0x000fe2000001146a */
[----:B------:R-:W-:Y:S01]  /*0920*/  @P4 IMAD.HI.U32 R4, R3, c[0x0][0x2c8], RZ ;  /* 0x0000b20003044a27 */ /* 0x000fe200078e00ff */
[----:B------:R-:W-:-:S02]  /*0930*/  UMOV UR12, 0x6 ;  /* 0x00000006000c7882 */ /* 0x000fc40000000000 */
[----:B------:R-:W-:Y:S01]  /*0940*/  USHF.L.U64.HI UR12, UR4, UR12, UR5 ;  /* 0x0000000c040c7299 */ /* 0x000fe20008010205 */
[----:B------:R-:W-:Y:S01]  /*0950*/  IMAD.MOV.U32 R8, RZ, RZ, R3 ;  /* 0x000000ffff087224 */ /* 0x000fe200078e0003 */
[----:B------:R-:W-:Y:S01]  /*0960*/  @P4 SHF.R.U32.HI R8, RZ, c[0x0][0x2cc], R4 ;  /* 0x0000b300ff084a19 */ /* 0x000fe20000011604 */
[----:B------:R-:W-:Y:S02]  /*0970*/  IMAD R5, R7, c[0x0][0x1c0], RZ ;  /* 0x0000700007057a24 */ /* 0x000fe400078e02ff */
[----:B------:R-:W-:Y:S01]  /*0980*/  IMAD.WIDE.U32 R10, R0, c[0x0][0x1c0], R10 ;  /* 0x00007000000a7a25 */ /* 0x000fe200078e000a */
[----:B------:R-:W-:-:S03]  /*0990*/  SHF.R.S32.HI R6, RZ, 0x1f, R8 ;  /* 0x0000001fff067819 */ /* 0x000fc60000011408 */
[----:B------:R-:W-:Y:S02]  /*09a0*/  IMAD R5, R0, c[0x0][0x1c4], R5 ;  /* 0x0000710000057a24 */ /* 0x000fe400078e0205 */
[----:B------:R-:W-:Y:S02]  /*09b0*/  IMAD.MOV R4, RZ, RZ, -R8 ;  /* 0x000000ffff047224 */ /* 0x000fe400078e0a08 */
[----:B------:R-:W-:Y:S02]  /*09c0*/  IMAD.IADD R11, R11, 0x1, R5 ;  /* 0x000000010b0b7824 */ /* 0x000fe400078e0205 */
[----:B------:R-:W-:Y:S02]  /*09d0*/  IMAD R5, R6, c[0x0][0x1b0], RZ ;  /* 0x00006c0006057a24 */ /* 0x000fe400078e02ff */
[----:B------:R-:W-:Y:S02]  /*09e0*/  IMAD R4, R4, c[0x0][0x2c4], R3 ;  /* 0x0000b10004047a24 */ /* 0x000fe400078e0203 */
[----:B------:R-:W-:-:S02]  /*09f0*/  IMAD R3, R8, c[0x0][0x1b4], R5 ;  /* 0x00006d0008037a24 */ /* 0x000fc400078e0205 */
[----:B------:R-:W-:Y:S01]  /*0a00*/  IMAD.WIDE.U32 R10, R8, c[0x0][0x1b0], R10 ;  /* 0x00006c00080a7a25 */ /* 0x000fe200078e000a */
[----:B------:R-:W-:-:S03]  /*0a10*/  SHF.R.S32.HI R5, RZ, 0x1f, R4 ;  /* 0x0000001fff057819 */ /* 0x000fc60000011404 */
[----:B------:R-:W-:Y:S02]  /*0a20*/  IMAD.IADD R11, R11, 0x1, R3 ;  /* 0x000000010b0b7824 */ /* 0x000fe400078e0203 */
[----:B------:R-:W-:Y:S02]  /*0a30*/  IMAD R5, R5, c[0x0][0x1a8], RZ ;  /* 0x00006a0005057a24 */ /* 0x000fe400078e02ff */
[----:B------:R-:W-:-:S04]  /*0a40*/  IMAD.WIDE.U32 R8, R4, c[0x0][0x1a8], R10 ;  /* 0x00006a0004087a25 */ /* 0x000fc800078e000a */
[----:B------:R-:W-:Y:S01]  /*0a50*/  IMAD R5, R4, c[0x0][0x1ac], R5 ;  /* 0x00006b0004057a24 */ /* 0x000fe200078e0205 */
[----:B------:R-:W-:Y:S01]  /*0a60*/  BAR.SYNC.DEFER_BLOCKING 0x0 ;  /* 0x0000000000007b1d */ /* 0x000fe20000010000 */
[----:B------:R-:W-:Y:S01]  /*0a70*/  IMAD.SHL.U32 R3, R30, 0x40, RZ ;  /* 0x000000401e037824 */ /* 0x000fe200078e00ff */
[----:B------:R-:W-:Y:S01]  /*0a80*/  LEA R6, P0, R8, c[0x0][0x160], 0x1 ;  /* 0x0000580008067a11 */ /* 0x000fe200078008ff */
[----:B------:R-:W-:Y:S02]  /*0a90*/  IMAD.IADD R4, R9, 0x1, R5 ;  /* 0x0000000109047824 */ /* 0x000fe400078e0205 */
[----:B------:R-:W-:Y:S01]  /*0aa0*/  IMAD.SHL.U32 R32, R25, 0x8, RZ ;  /* 0x0000000819207824 */ /* 0x000fe200078e00ff */
[----:B------:R-:W-:Y:S01]  /*0ab0*/  LOP3.LUT R3, R3, 0x1c0, RZ, 0xc0, !PT ;  /* 0x000001c003037812 */ /* 0x000fe200078ec0ff */
[----:B------:R-:W-:Y:S01]  /*0ac0*/  IMAD R5, R2, c[0x0][0x168], RZ ;  /* 0x00005a0002057a24 */ /* 0x000fe200078e02ff */
[----:B------:R-:W-:Y:S01]  /*0ad0*/  LEA.HI.X R4, R8, c[0x0][0x164], R4, 0x1, P0 ;  /* 0x0000590008047a11 */ /* 0x000fe200000f0c04 */
[----:B------:R-:W1:Y:S01]  /*0ae0*/  SHFL.IDX PT, R12, R6, RZ, 0x181f ;  /* 0x00181fff060c7589 */ /* 0x000e6200000e0000 */
[----:B------:R-:W-:Y:S01]  /*0af0*/  IMAD.IADD R2, R37, 0x1, R30 ;  /* 0x0000000125027824 */ /* 0x000fe200078e021e */
[----:B------:R-:W-:-:S02]  /*0b00*/  LOP3.LUT R9, R3, 0x38, R32, 0xf8, !PT ;  /* 0x0000003803097812 */ /* 0x000fc400078ef820 */
[----:B------:R-:W-:Y:S01]  /*0b10*/  SHF.R.U32.HI R216, RZ, 0x3, R3 ;  /* 0x00000003ffd87819 */ /* 0x000fe20000011603 */
[----:B------:R-:W3:Y:S01]  /*0b20*/  SHFL.IDX PT, R13, R4, RZ, 0x181f ;  /* 0x00181fff040d7589 */ /* 0x000ee200000e0000 */
[----:B------:R-:W-:Y:S02]  /*0b30*/  LEA.HI R3, R107, R104, RZ, 0x6 ;  /* 0x000000686b037211 */ /* 0x000fe400078f30ff */
[C---:B------:R-:W-:Y:S01]  /*0b40*/  ISETP.GE.AND P1, PT, R2.reuse, R5, PT ;  /* 0x000000050200720c */ /* 0x040fe20003f26270 */
[----:B------:R-:W4:Y:S01]  /*0b50*/  SHFL.IDX PT, R10, R6, 0x1, 0x181f ;  /* 0x00381f00060a7f89 */ /* 0x000f2200000e0000 */
[----:B------:R-:W-:Y:S01]  /*0b60*/  LOP3.LUT R216, R9, R216, RZ, 0x3c, !PT ;  /* 0x000000d809d87212 */ /* 0x000fe200078e3cff */
[----:B------:R-:W-:Y:S01]  /*0b70*/  IMAD.SHL.U32 R3, R3, 0x8, RZ ;  /* 0x0000000803037824 */ /* 0x000fe200078e00ff */
[----:B------:R-:W-:Y:S01]  /*0b80*/  IADD3 R8, R2, 0x20, RZ ;  /* 0x0000002002087810 */ /* 0x000fe20007ffe0ff */
[----:B------:R-:W5:Y:S01]  /*0b90*/  SHFL.IDX PT, R11, R4, 0x1, 0x181f ;  /* 0x00381f00040b7f89 */ /* 0x000f6200000e0000 */
[----:B------:R-:W-:-:S02]  /*0ba0*/  SHF.R.S32.HI R33, RZ, 0x1f, R32 ;  /* 0x0000001fff217819 */ /* 0x000fc40000011420 */
[----:B------:R-:W-:Y:S01]  /*0bb0*/  LOP3.LUT R216, R216, 0xfffffe00, R3, 0xf8, !PT ;  /* 0xfffffe00d8d87812 */ /* 0x000fe200078ef803 */
[----:B------:R-:W-:Y:S01]  /*0bc0*/  SHFL.IDX PT, R9, R4, 0x2, 0x181f ;  /* 0x00581f0004097f89 */ /* 0x000fe200000e0000 */
[----:B------:R-:W-:Y:S02]  /*0bd0*/  IADD3 R3, R32, 0x40, RZ ;  /* 0x0000004020037810 */ /* 0x000fe40007ffe0ff */
[----:B------:R-:W-:Y:S01]  /*0be0*/  ISETP.GE.AND P0, PT, R8, R5, PT ;  /* 0x000000050800720c */ /* 0x000fe20003f06270 */
[----:B------:R-:W-:Y:S01]  /*0bf0*/  IMAD.SHL.U32 R216, R216, 0x2, RZ ;  /* 0x00000002d8d87824 */ /* 0x000fe200078e00ff */
[----:B------:R-:W-:Y:S02]  /*0c00*/  IADD3 R8, R2, 0x40, RZ ;  /* 0x0000004002087810 */ /* 0x000fe40007ffe0ff */
[C---:B-1----:R-:W-:Y:S02]  /*0c10*/  @!P1 LEA R16, P5, R32.reuse, R12, 0x1 ;  /* 0x0000000c20109211 */ /* 0x042fe400078a08ff */
[----:B------:R-:W-:-:S02]  /*0c20*/  ISETP.GE.AND P6, PT, R32, c[0x0][0x198], PT ;  /* 0x0000660020007a0c */ /* 0x000fc40003fc6270 */
[----:B------:R-:W-:Y:S02]  /*0c30*/  IADD3 R2, R2, 0x60, RZ ;  /* 0x0000006002027810 */ /* 0x000fe40007ffe0ff */
[----:B---3--:R-:W-:Y:S02]  /*0c40*/  @!P1 LEA.HI.X R17, R32, R13, R33, 0x1, P5 ;  /* 0x0000000d20119211 */ /* 0x008fe400028f0c21 */
[----:B------:R-:W-:Y:S02]  /*0c50*/  ISETP.GE.AND P5, PT, R8, R5, PT ;  /* 0x000000050800720c */ /* 0x000fe40003fa6270 */
[----:B------:R-:W1:Y:S05]  /*0c60*/  SHFL.IDX PT, R8, R6, 0x2, 0x181f ;  /* 0x00581f0006087f89 */ /* 0x000e6a00000e0000 */
[----:B------:R1:W-:Y:S01]  /*0c70*/  @!P1 LDGSTS.E.BYPASS.LTC128B.128 [R216+0x100], [R16.64], !P6 ;  /* 0x0010000010d89fae */ /* 0x0003e2000f101d4a */
[----:B--2---:R-:W-:Y:S01]  /*0c80*/  @P2 SHF.R.S32.HI R227, RZ, 0x1f, R226 ;  /* 0x0000001fffe32819 */ /* 0x004fe200000114e2 */
[----:B------:R-:W-:Y:S01]  /*0c90*/  @!P2 IMAD.MOV.U32 R226, RZ, RZ, R0 ;  /* 0x000000ffffe2a224 */ /* 0x000fe200078e0000 */
[----:B------:R-:W-:Y:S01]  /*0ca0*/  @!P1 SHF.R.S32.HI R0, RZ, 0x1f, R3 ;  /* 0x0000001fff009819 */ /* 0x000fe20000011403 */
[----:B------:R-:W-:Y:S01]  /*0cb0*/  @!P2 IMAD.MOV.U32 R227, RZ, RZ, R7 ;  /* 0x000000ffffe3a224 */ /* 0x000fe200078e0007 */
[----:B------:R-:W-:Y:S01]  /*0cc0*/  ISETP.GE.AND P2, PT, R3, c[0x0][0x198], PT ;  /* 0x0000660003007a0c */ /* 0x000fe20003f46270 */
[----:B------:R-:W-:Y:S01]  /*0cd0*/  IMAD R7, R29, c[0x0][0x1e0], RZ ;  /* 0x000078001d077a24 */ /* 0x000fe200078e02ff */
[----:B------:R-:W-:Y:S01]  /*0ce0*/  @!P1 LEA.HI R0, R0, R3, RZ, 0x3 ;  /* 0x0000000300009211 */ /* 0x000fe200078f18ff */
[----:B------:R-:W-:-:S02]  /*0cf0*/  IMAD R221, R227, c[0x0][0x1f0], RZ ;  /* 0x00007c00e3dd7a24 */ /* 0x000fc400078e02ff */
[----:B------:R-:W-:Y:S01]  /*0d00*/  IMAD R7, R30, c[0x0][0x1e4], R7 ;  /* 0x000079001e077a24 */ /* 0x000fe200078e0207 */
[----:B------:R-:W-:Y:S01]  /*0d10*/  @!P1 LOP3.LUT R0, R0, 0xfffffff8, RZ, 0xc0, !PT ;  /* 0xfffffff800009812 */ /* 0x000fe200078ec0ff */
[----:B------:R-:W-:Y:S02]  /*0d20*/  IMAD R221, R226, c[0x0][0x1f4], R221 ;  /* 0x00007d00e2dd7a24 */ /* 0x000fe400078e02dd */
[----:B------:R-:W-:Y:S02]  /*0d30*/  IMAD R29, R29, c[0x0][0x208], RZ ;  /* 0x000082001d1d7a24 */ /* 0x000fe400078e02ff */
[----:B------:R-:W-:Y:S01]  /*0d40*/  @!P1 IMAD.WIDE R18, R0, 0x2, R12 ;  /* 0x0000000200129825 */ /* 0x000fe200078e020c */
[----:B------:R-:W-:-:S03]  /*0d50*/  @!P0 SHF.R.S32.HI R0, RZ, 0x1f, R3 ;  /* 0x0000001fff008819 */ /* 0x000fc60000011403 */
[----:B------:R-:W-:Y:S01]  /*0d60*/  IMAD.WIDE.U32 R12, R30, c[0x0][0x1e0], R32 ;  /* 0x000078001e0c7a25 */ /* 0x000fe200078e0020 */
[----:B------:R-:W-:Y:S01]  /*0d70*/  @!P0 LEA.HI R0, R0, R3, RZ, 0x3 ;  /* 0x0000000300008211 */ /* 0x000fe200078f18ff */
[----:B------:R2:W-:Y:S01]  /*0d80*/  @!P1 LDGSTS.E.BYPASS.LTC128B.128 [R216+0x4100], [R18.64], !P2 ;  /* 0x0410000012d89fae */ /* 0x0005e2000d101d4a */
[----:B----4-:R-:W-:Y:S01]  /*0d90*/  @!P0 LEA R14, P1, R32, R10, 0x1 ;  /* 0x0000000a200e8211 */ /* 0x010fe200078208ff */
[----:B------:R-:W-:Y:S01]  /*0da0*/  IMAD.IADD R13, R13, 0x1, R7 ;  /* 0x000000010d0d7824 */ /* 0x000fe200078e0207 */
[----:B------:R-:W-:Y:S01]  /*0db0*/  @!P0 LOP3.LUT R0, R0, 0xfffffff8, RZ, 0xc0, !PT ;  /* 0xfffffff800008812 */ /* 0x000fe200078ec0ff */
[----:B------:R-:W-:Y:S01]  /*0dc0*/  IMAD R229, R227, c[0x0][0x218], RZ ;  /* 0x00008600e3e57a24 */ /* 0x000fe200078e02ff */
[----:B-----5:R-:W-:Y:S02]  /*0dd0*/  @!P0 LEA.HI.X R15, R32, R11, R33, 0x1, P1 ;  /* 0x0000000b200f8211 */ /* 0x020fe400008f0c21 */
[----:B------:R-:W-:Y:S01]  /*0de0*/  ISETP.GE.AND P1, PT, R2, R5, PT ;  /* 0x000000050200720c */ /* 0x000fe20003f26270 */
[----:B------:R-:W-:Y:S01]  /*0df0*/  @!P0 IMAD.WIDE R10, R0, 0x2, R10 ;  /* 0x00000002000a8825 */ /* 0x000fe200078e020a */
[----:B------:R-:W-:Y:S01]  /*0e00*/  @!P5 SHF.R.S32.HI R0, RZ, 0x1f, R3 ;  /* 0x0000001fff00d819 */ /* 0x000fe20000011403 */
[----:B------:R3:W-:Y:S01]  /*0e10*/  @!P0 LDGSTS.E.BYPASS.LTC128B.128 [R216+0x1100], [R14.64], !P6 ;  /* 0x011000000ed88fae */ /* 0x0007e2000f101d4a */
[----:B------:R-:W-:Y:S01]  /*0e20*/  LOP3.LUT R7, R214, 0xfffffff0, RZ, 0xc0, !PT ;  /* 0xfffffff0d6077812 */ /* 0x000fe200078ec0ff */
[----:B------:R-:W-:Y:S01]  /*0e30*/  IMAD R5, R28, c[0x0][0x1e8], RZ ;  /* 0x00007a001c057a24 */ /* 0x000fe200078e02ff */
[----:B------:R-:W-:Y:S01]  /*0e40*/  @!P5 LEA.HI R0, R0, R3, RZ, 0x3 ;  /* 0x000000030000d211 */ /* 0x000fe200078f18ff */
[----:B------:R4:W-:Y:S01]  /*0e50*/  @!P0 LDGSTS.E.BYPASS.LTC128B.128 [R216+0x5100], [R10.64], !P2 ;  /* 0x051000000ad88fae */ /* 0x0009e2000d101d4a */
[----:B-1----:R-:W-:Y:S01]  /*0e60*/  @!P5 LEA R16, P0, R32, R8, 0x1 ;  /* 0x000000082010d211 */ /* 0x002fe200078008ff */
[----:B------:R-:W-:Y:S01]  /*0e70*/  IMAD R218, R26, c[0x0][0x1ec], R5 ;  /* 0x00007b001ada7a24 */ /* 0x000fe200078e0205 */
[----:B------:R-:W-:Y:S01]  /*0e80*/  @!P5 LOP3.LUT R5, R0, 0xfffffff8, RZ, 0xc0, !PT ;  /* 0xfffffff80005d812 */ /* 0x000fe200078ec0ff */
[----:B------:R-:W-:Y:S01]  /*0e90*/  IMAD R229, R226, c[0x0][0x21c], R229 ;  /* 0x00008700e2e57a24 */ /* 0x000fe200078e02e5 */
[----:B------:R-:W-:-:S02]  /*0ea0*/  @!P5 LEA.HI.X R17, R32, R9, R33, 0x1, P0 ;  /* 0x000000092011d211 */ /* 0x000fc400000f0c21 */
[----:B------:R-:W-:Y:S01]  /*0eb0*/  @!P1 SHF.R.S32.HI R0, RZ, 0x1f, R3 ;  /* 0x0000001fff009819 */ /* 0x000fe20000011403 */
[----:B------:R-:W-:Y:S02]  /*0ec0*/  @!P5 IMAD.WIDE R8, R5, 0x2, R8 ;  /* 0x000000020508d825 */ /* 0x000fe400078e0208 */
[----:B------:R1:W-:Y:S01]  /*0ed0*/  @!P5 LDGSTS.E.BYPASS.LTC128B.128 [R216+0x2100], [R16.64], !P6 ;  /* 0x0210000010d8dfae */ /* 0x0003e2000f101d4a */
[----:B------:R-:W-:Y:S01]  /*0ee0*/  @!P1 LEA.HI R0, R0, R3, RZ, 0x3 ;  /* 0x0000000300009211 */ /* 0x000fe200078f18ff */
[----:B------:R-:W-:Y:S02]  /*0ef0*/  IMAD R5, R39, c[0x0][0x1e4], RZ ;  /* 0x0000790027057a24 */ /* 0x000fe400078e02ff */
[----:B--2---:R-:W-:Y:S01]  /*0f00*/  IMAD.WIDE.U32 R18, R26, c[0x0][0x1e8], R12 ;  /* 0x00007a001a127a25 */ /* 0x004fe200078e000c */
[----:B------:R2:W-:Y:S01]  /*0f10*/  @!P5 LDGSTS.E.BYPASS.LTC128B.128 [R216+0x6100], [R8.64], !P2 ;  /* 0x0610000008d8dfae */ /* 0x0005e2000d101d4a */
[----:B------:R-:W-:Y:S02]  /*0f20*/  @!P1 LOP3.LUT R0, R0, 0xfffffff8, RZ, 0xc0, !PT ;  /* 0xfffffff800009812 */ /* 0x000fe400078ec0ff */
[----:B------:R-:W-:Y:S01]  /*0f30*/  IMAD R39, R36, -0x60, R39 ;  /* 0xffffffa024277824 */ /* 0x000fe200078e0227 */
[----:B------:R-:W3:Y:S01]  /*0f40*/  SHFL.IDX PT, R12, R6, 0x3, 0x181f ;  /* 0x00781f00060c7f89 */ /* 0x000ee200000e0000 */
[----:B------:R-:W-:-:S02]  /*0f50*/  IMAD.IADD R219, R19, 0x1, R218 ;  /* 0x0000000113db7824 */ /* 0x000fc400078e02da */
[----:B------:R-:W-:Y:S01]  /*0f60*/  IMAD.MOV.U32 R218, RZ, RZ, R18 ;  /* 0x000000ffffda7224 */ /* 0x000fe200078e0012 */
[----:B------:R5:W1:Y:S01]  /*0f70*/  SHFL.IDX PT, R13, R4, 0x3, 0x181f ;  /* 0x00781f00040d7f89 */ /* 0x000a6200000e0000 */
[----:B------:R-:W-:Y:S01]  /*0f80*/  IADD3 R24, R39, c[0x0][0x1d0], -R30 ;  /* 0x0000740027187a10 */ /* 0x000fe20007ffe81e */
[----:B------:R-:W-:Y:S02]  /*0f90*/  IMAD.IADD R38, R109, 0x1, R5 ;  /* 0x000000016d267824 */ /* 0x000fe400078e0205 */
[----:B------:R-:W-:Y:S01]  /*0fa0*/  IMAD.WIDE.U32 R218, R226, c[0x0][0x1f0], R218 ;  /* 0x00007c00e2da7a25 */ /* 0x000fe200078e00da */
[----:B------:R-:W-:-:S03]  /*0fb0*/  ISETP.GE.AND P0, PT, R24, 0x1, PT ;  /* 0x000000011800780c */ /* 0x000fc60003f06270 */
[----:B------:R-:W-:Y:S02]  /*0fc0*/  IMAD R5, R38, R111, RZ ;  /* 0x0000006f26057224 */ /* 0x000fe400078e02ff */
[----:B------:R-:W-:Y:S02]  /*0fd0*/  IMAD.IADD R221, R219, 0x1, R221 ;  /* 0x00000001dbdd7824 */ /* 0x000fe400078e02dd */
[----:B------:R-:W-:Y:S02]  /*0fe0*/  IMAD.MOV.U32 R220, RZ, RZ, R218 ;  /* 0x000000ffffdc7224 */ /* 0x000fe400078e00da */
[-C--:B------:R-:W-:Y:S02]  /*0ff0*/  IMAD R5, R27, R108.reuse, R5 ;  /* 0x0000006c1b057224 */ /* 0x080fe400078e0205 */
[----:B--2---:R-:W-:Y:S01]  /*1000*/  IMAD.WIDE.U32 R8, R111, R108, R220 ;  /* 0x0000006c6f087225 */ /* 0x004fe200078e00dc */
[----:B---3--:R-:W-:-:S03]  /*1010*/  @!P1 LEA R14, P5, R32, R12, 0x1 ;  /* 0x0000000c200e9211 */ /* 0x008fc600078a08ff */
[----:B-----5:R-:W-:Y:S01]  /*1020*/  IMAD.IADD R4, R104, 0x1, -R7 ;  /* 0x0000000168047824 */ /* 0x020fe200078e0a07 */
[----:B-1----:R-:W-:Y:S01]  /*1030*/  @!P1 LEA.HI.X R15, R32, R13, R33, 0x1, P5 ;  /* 0x0000000d200f9211 */ /* 0x002fe200028f0c21 */
[----:B------:R-:W-:Y:S01]  /*1040*/  IMAD.IADD R5, R9, 0x1, R5 ;  /* 0x0000000109057824 */ /* 0x000fe200078e0205 */
[----:B----4-:R-:W-:Y:S01]  /*1050*/  @P0 LEA R10, P5, R8, c[0x0][0x1c8], 0x1 ;  /* 0x00007200080a0a11 */ /* 0x010fe200078a08ff */
[----:B------:R-:W-:Y:S01]  /*1060*/  @!P1 IMAD.WIDE R12, R0, 0x2, R12 ;  /* 0x00000002000c9825 */ /* 0x000fe200078e020c */
[----:B------:R-:W-:Y:S01]  /*1070*/  SHF.R.S32.HI R7, RZ, 0x1f, R4 ;  /* 0x0000001fff077819 */ /* 0x000fe20000011404 */
[----:B------:R1:W-:Y:S01]  /*1080*/  @!P1 LDGSTS.E.BYPASS.LTC128B.128 [R216+0x3100], [R14.64], !P6 ;  /* 0x031000000ed89fae */ /* 0x0003e2000f101d4a */
[----:B------:R-:W-:Y:S01]  /*1090*/  ISETP.GE.AND P6, PT, R32, c[0x0][0x1d4], PT ;  /* 0x0000750020007a0c */ /* 0x000fe20003fc6270 */
[----:B------:R-:W-:Y:S01]  /*10a0*/  IMAD.U32 R6, RZ, RZ, UR6 ;  /* 0x00000006ff067e24 */ /* 0x000fe2000f8e00ff */
[----:B------:R-:W-:Y:S01]  /*10b0*/  @P0 LEA.HI.X R11, R8, c[0x0][0x1cc], R5, 0x1, P5 ;  /* 0x00007300080b0a11 */ /* 0x000fe200028f0c05 */
[----:B------:R2:W-:Y:S01]  /*10c0*/  @!P1 LDGSTS.E.BYPASS.LTC128B.128 [R216+0x7100], [R12.64], !P2 ;  /* 0x071000000cd89fae */ /* 0x0005e2000d101d4a */
[----:B------:R-:W-:-:S02]  /*10d0*/  ISETP.GE.AND P5, PT, R3, c[0x0][0x1d4], PT ;  /* 0x0000750003007a0c */ /* 0x000fc40003fa6270 */
[C---:B------:R-:W-:Y:S01]  /*10e0*/  ISETP.GE.AND P2, PT, R24.reuse, 0x21, PT ;  /* 0x000000211800780c */ /* 0x040fe20003f46270 */
[----:B------:R-:W0:Y:S01]  /*10f0*/  LDGDEPBAR ;  /* 0x00000000000079af */ /* 0x000e220000000000 */
[----:B------:R-:W-:Y:S02]  /*1100*/  LEA.HI R2, R7, R4, RZ, 0x3 ;  /* 0x0000000407027211 */ /* 0x000fe400078f18ff */
[----:B------:R-:W-:Y:S02]  /*1110*/  ISETP.GE.AND P1, PT, R24, 0x41, PT ;  /* 0x000000411800780c */ /* 0x000fe40003f26270 */
[----:B------:R-:W-:Y:S01]  /*1120*/  LOP3.LUT R3, R2, 0xfffffff8, RZ, 0xc0, !PT ;  /* 0xfffffff802037812 */ /* 0x000fe200078ec0ff */
[----:B------:R3:W-:Y:S01]  /*1130*/  @P0 LDGSTS.E.BYPASS.LTC128B.128 [R216+0x8100], [R10.64], !P6 ;  /* 0x081000000ad80fae */ /* 0x0007e2000f101d4a */
[----:B------:R-:W-:-:S03]  /*1140*/  SHF.R.S32.HI R7, RZ, 0x4, R214 ;  /* 0x00000004ff077819 */ /* 0x000fc600000114d6 */
[----:B------:R-:W-:Y:S01]  /*1150*/  IMAD.IADD R0, R4, 0x1, -R3 ;  /* 0x0000000104007824 */ /* 0x000fe200078e0a03 */
[----:B------:R3:W-:Y:S01]  /*1160*/  @P0 LDGSTS.E.BYPASS.LTC128B.128 [R216+0xb100], [R10.64+0x80], !P5 ;  /* 0x0b1000800ad80fae */ /* 0x0007e2000e901d4a */
[----:B------:R-:W-:Y:S01]  /*1170*/  IMAD.U32 R4, RZ, RZ, UR6 ;  /* 0x00000006ff047e24 */ /* 0x000fe2000f8e00ff */
[----:B------:R-:W-:Y:S01]  /*1180*/  @P2 LEA R6, P0, R6, R8, 0x5 ;  /* 0x0000000806062211 */ /* 0x000fe200078028ff */
[----:B------:R-:W-:Y:S01]  /*1190*/  IMAD.U32 R3, RZ, RZ, UR7 ;  /* 0x00000007ff037e24 */ /* 0x000fe2000f8e00ff */
[----:B------:R-:W-:-:S04]  /*11a0*/  LEA.HI R214, R214, R7, RZ, 0x1 ;  /* 0x00000007d6d67211 */ /* 0x000fc800078f08ff */
[----:B------:R-:W-:Y:S02]  /*11b0*/  @P2 LEA.HI.X R3, R4, R5, R3, 0x5, P0 ;  /* 0x0000000504032211 */ /* 0x000fe400000f2c03 */
[----:B------:R-:W-:-:S05]  /*11c0*/  LOP3.LUT R214, R214, 0xfffffffe, RZ, 0xc0, !PT ;  /* 0xfffffffed6d67812 */ /* 0x000fca00078ec0ff */
[----:B------:R-:W-:Y:S02]  /*11d0*/  IMAD.IADD R214, R7, 0x1, -R214 ;  /* 0x0000000107d67824 */ /* 0x000fe400078e0ad6 */
[----:B------:R-:W-:Y:S02]  /*11e0*/  IMAD.SHL.U32 R7, R0, 0x40, RZ ;  /* 0x0000004000077824 */ /* 0x000fe400078e00ff */
[----:B------:R-:W-:-:S03]  /*11f0*/  IMAD.SHL.U32 R4, R214, 0x8, RZ ;  /* 0x00000008d6047824 */ /* 0x000fc600078e00ff */
[----:B------:R-:W-:-:S04]  /*1200*/  LOP3.LUT R7, R7, 0x1c0, RZ, 0xc0, !PT ;  /* 0x000001c007077812 */ /* 0x000fc800078ec0ff */
[----:B------:R-:W-:Y:S02]  /*1210*/  LOP3.LUT R4, R7, 0x8, R4, 0xf8, !PT ;  /* 0x0000000807047812 */ /* 0x000fe400078ef804 */
[C---:B---3--:R-:W-:Y:S02]  /*1220*/  @P2 LEA R10, P0, R6.reuse, c[0x0][0x1c8], 0x1 ;  /* 0x00007200060a2a11 */ /* 0x048fe400078008ff */
[----:B------:R-:W-:Y:S02]  /*1230*/  SHF.R.U32.HI R7, RZ, 0x3, R7 ;  /* 0x00000003ff077819 */ /* 0x000fe40000011607 */
[----:B------:R-:W-:Y:S01]  /*1240*/  @P2 LEA.HI.X R11, R6, c[0x0][0x1cc], R3, 0x1, P0 ;  /* 0x00007300060b2a11 */ /* 0x000fe200000f0c03 */
[----:B------:R-:W-:Y:S01]  /*1250*/  IMAD.SHL.U32 R6, R25, 0x40, RZ ;  /* 0x0000004019067824 */ /* 0x000fe200078e00ff */
[----:B------:R-:W-:Y:S01]  /*1260*/  @P1 IADD3 R8, P0, R8, UR14, RZ ;  /* 0x0000000e08081c10 */ /* 0x000fe2000ff1e0ff */
[----:B------:R-:W-:Y:S01]  /*1270*/  IMAD.SHL.U32 R3, R30, 0x8, RZ ;  /* 0x000000081e037824 */ /* 0x000fe200078e00ff */
[----:B------:R-:W-:Y:S01]  /*1280*/  LOP3.LUT R4, R4, R7, RZ, 0x3c, !PT ;  /* 0x0000000704047212 */ /* 0x000fe200078e3cff */
[----:B------:R3:W-:Y:S01]  /*1290*/  @P2 LDGSTS.E.BYPASS.LTC128B.128 [R216+0x9100], [R10.64], !P6 ;  /* 0x091000000ad82fae */ /* 0x0007e2000f101d4a */
[----:B------:R-:W-:-:S02]  /*12a0*/  @P1 IADD3.X R5, R5, UR8, RZ, P0, !PT ;  /* 0x0000000805051c10 */ /* 0x000fc400087fe4ff */
[----:B--2---:R-:W-:Y:S01]  /*12b0*/  @P1 LEA R12, P0, R8, c[0x0][0x1c8], 0x1 ;  /* 0x00007200080c1a11 */ /* 0x004fe200078008ff */
[----:B------:R3:W-:Y:S01]  /*12c0*/  @P2 LDGSTS.E.BYPASS.LTC128B.128 [R216+0xc100], [R10.64+0x80], !P5 ;  /* 0x0c1000800ad82fae */ /* 0x0007e2000e901d4a */
[----:B------:R-:W-:Y:S02]  /*12d0*/  LOP3.LUT R6, R6, 0x1c0, RZ, 0xc0, !PT ;  /* 0x000001c006067812 */ /* 0x000fe400078ec0ff */
[----:B------:R-:W-:Y:S01]  /*12e0*/  @P1 LEA.HI.X R13, R8, c[0x0][0x1cc], R5, 0x1, P0 ;  /* 0x00007300080d1a11 */ /* 0x000fe200000f0c05 */
[----:B------:R-:W-:Y:S01]  /*12f0*/  IMAD.SHL.U32 R5, R2, 0x40, RZ ;  /* 0x0000004002057824 */ /* 0x000fe200078e00ff */
[----:B------:R-:W-:-:S03]  /*1300*/  SHF.R.U32.HI R9, RZ, 0x3, R6 ;  /* 0x00000003ff097819 */ /* 0x000fc60000011606 */
[----:B------:R1:W-:Y:S01]  /*1310*/  @P1 LDGSTS.E.BYPASS.LTC128B.128 [R216+0xa100], [R12.64], !P6 ;  /* 0x0a1000000cd81fae */ /* 0x0003e2000f101d4a */
[----:B------:R-:W-:Y:S01]  /*1320*/  LOP3.LUT R2, R4, 0xfffffe00, R5, 0xf8, !PT ;  /* 0xfffffe0004027812 */ /* 0x000fe200078ef805 */
[----:B------:R-:W-:Y:S01]  /*1330*/  IMAD.MOV.U32 R5, RZ, RZ, 0x10 ;  /* 0x00000010ff057424 */ /* 0x000fe200078e00ff */
[----:B------:R-:W-:Y:S01]  /*1340*/  LOP3.LUT R4, R6, 0x8, R3, 0xf8, !PT ;  /* 0x0000000806047812 */ /* 0x000fe200078ef803 */
[----:B------:R1:W-:Y:S01]  /*1350*/  @P1 LDGSTS.E.BYPASS.LTC128B.128 [R216+0xd100], [R12.64+0x80], !P5 ;  /* 0x0d1000800cd81fae */ /* 0x0003e2000e901d4a */
[----:B------:R-:W-:Y:S01]  /*1360*/  R2P PR, R0, 0x6 ;  /* 0x0000000600007804 */ /* 0x000fe20000000000 */
[----:B------:R-:W-:Y:S01]  /*1370*/  IMAD R7, R105, 0x400, R2 ;  /* 0x0000040069077824 */ /* 0x000fe200078e0202 */
[----:B------:R-:W-:Y:S01]  /*1380*/  LOP3.LUT R9, R4, R9, RZ, 0x3c, !PT ;  /* 0x0000000904097212 */ /* 0x000fe200078e3cff */
[----:B------:R-:W0:Y:S01]  /*1390*/  LDGDEPBAR ;  /* 0x00000000000079af */ /* 0x000e220000000000 */
[----:B------:R-:W-:Y:S01]  /*13a0*/  IMAD.MOV.U32 R3, RZ, RZ, 0x20 ;  /* 0x00000020ff037424 */ /* 0x000fe200078e00ff */
[----:B------:R-:W-:-:S02]  /*13b0*/  SEL R5, R5, 0xfffffff0, !P1 ;  /* 0xfffffff005057807 */ /* 0x000fc40004800000 */
[C---:B------:R-:W-:Y:S01]  /*13c0*/  LEA R4, R7.reuse, 0x100, 0x1 ;  /* 0x0000010007047811 */ /* 0x040fe200078e08ff */
[----:B------:R-:W-:Y:S01]  /*13d0*/  IMAD.SHL.U32 R7, R7, 0x2, RZ ;  /* 0x0000000207077824 */ /* 0x000fe200078e00ff */
[----:B------:R-:W-:Y:S01]  /*13e0*/  SEL R3, R3, 0xffffffe0, !P2 ;  /* 0xffffffe003037807 */ /* 0x000fe20005000000 */
[----:B------:R-:W-:Y:S01]  /*13f0*/  IMAD R214, R214, 0x200, R9 ;  /* 0x00000200d6d67824 */ /* 0x000fe200078e0209 */
[----:B------:R-:W-:Y:S01]  /*1400*/  LOP3.LUT P0, RZ, R25, 0x2, RZ, 0xc0, !PT ;  /* 0x0000000219ff7812 */ /* 0x000fe2000780c0ff */
[--C-:B------:R-:W-:Y:S01]  /*1410*/  IMAD R6, R5, 0x2, R4.reuse ;  /* 0x0000000205067824 */ /* 0x100fe200078e0204 */
[----:B------:R-:W-:Y:S01]  /*1420*/  ISETP.LT.OR P2, PT, R24, 0x1, P6 ;  /* 0x000000011800780c */ /* 0x000fe20003741670 */
[C---:B------:R-:W-:Y:S02]  /*1430*/  IMAD R4, R3.reuse, 0x2, R4 ;  /* 0x0000000203047824 */ /* 0x040fe400078e0204 */
[----:B------:R-:W-:Y:S02]  /*1440*/  IMAD R0, R3, 0x2, R6 ;  /* 0x0000000203007824 */ /* 0x000fe400078e0206 */
[----:B------:R-:W-:-:S05]  /*1450*/  IMAD.SHL.U32 R214, R214, 0x2, RZ ;  /* 0x00000002d6d67824 */ /* 0x000fca00078e00ff */
[----:B------:R-:W-:Y:S01]  /*1460*/  IADD3 R213, R214, 0x8120, RZ ;  /* 0x00008120d6d57810 */ /* 0x000fe20007ffe0ff */
[----:B------:R-:W-:-:S04]  /*1470*/  DEPBAR.LE SB0, 0x1 ;  /* 0x000080400000791a */ /* 0x000fc80000000000 */
[----:B------:R-:W-:Y:S06]  /*1480*/  BAR.SYNC.DEFER_BLOCKING 0x0 ;  /* 0x0000000000007b1d */ /* 0x000fec0000010000 */
[----:B------:R-:W-:Y:S04]  /*1490*/  LDSM.16.M88.4 R120, [R7+0x100] ;  /* 0x000100000778783b */ /* 0x000fe80000000200 */
[----:B------:R2:W-:Y:S04]  /*14a0*/  LDSM.16.M88.4 R172, [R7+0x4100] ;  /* 0x0041000007ac783b */ /* 0x0005e80000000200 */
[----:B------:R-:W-:Y:S04]  /*14b0*/  LDSM.16.M88.4 R140, [R6] ;  /* 0x00000000068c783b */ /* 0x000fe80000000200 */
[----:B------:R-:W-:Y:S04]  /*14c0*/  LDSM.16.M88.4 R176, [R6+0x4000] ;  /* 0x0040000006b0783b */ /* 0x000fe80000000200 */
[----:B------:R-:W-:Y:S04]  /*14d0*/  LDSM.16.M88.4 R152, [R4] ;  /* 0x000000000498783b */ /* 0x000fe80000000200 */
[----:B------:R-:W-:Y:S04]  /*14e0*/  LDSM.16.M88.4 R180, [R4+0x4000] ;  /* 0x0040000004b4783b */ /* 0x000fe80000000200 */
[----:B------:R-:W-:Y:S01]  /*14f0*/  LDSM.16.M88.4 R168, [R0] ;  /* 0x0000000000a8783b */ /* 0x000fe20000000200 */
[----:B--2---:R-:W-:-:S03]  /*1500*/  IADD3 R7, R214, 0x8100, RZ ;  /* 0x00008100d6077810 */ /* 0x004fc60007ffe0ff */
[----:B------:R2:W-:Y:S01]  /*1510*/  LDSM.16.M88.4 R188, [R0+0x4000] ;  /* 0x0040000000bc783b */ /* 0x0005e20000000200 */
[----:B------:R-:W-:-:S03]  /*1520*/  @P0 IADD3 R213, R7, -0x20, RZ ;  /* 0xffffffe007d50810 */ /* 0x000fc60007ffe0ff */
[----:B------:R-:W-:Y:S01]  /*1530*/  BAR.SYNC.DEFER_BLOCKING 0x0 ;  /* 0x0000000000007b1d */ /* 0x000fe20000010000 */
[----:B------:R-:W-:Y:S01]  /*1540*/  IMAD R7, R28, c[0x0][0x210], RZ ;  /* 0x000084001c077a24 */ /* 0x000fe200078e02ff */
[C---:B------:R-:W-:Y:S02]  /*1550*/  IADD3 R207, R213.reuse, 0x800, RZ ;  /* 0x00000800d5cf7810 */ /* 0x040fe40007ffe0ff */
[C---:B------:R-:W-:Y:S02]  /*1560*/  IADD3 R206, R213.reuse, 0x1000, RZ ;  /* 0x00001000d5ce7810 */ /* 0x040fe40007ffe0ff */
[C---:B------:R-:W-:Y:S02]  /*1570*/  IADD3 R205, R213.reuse, 0x1800, RZ ;  /* 0x00001800d5cd7810 */ /* 0x040fe40007ffe0ff */
[C---:B------:R-:W-:Y:S02]  /*1580*/  IADD3 R204, R213.reuse, 0x2000, RZ ;  /* 0x00002000d5cc7810 */ /* 0x040fe40007ffe0ff */
[----:B------:R-:W-:-:S02]  /*1590*/  IADD3 R203, R213, 0x2800, RZ ;  /* 0x00002800d5cb7810 */ /* 0x000fc40007ffe0ff */
[C---:B------:R-:W-:Y:S02]  /*15a0*/  IADD3 R201, R213.reuse, 0x3000, RZ ;  /* 0x00003000d5c97810 */ /* 0x040fe40007ffe0ff */
[C---:B------:R-:W-:Y:S02]  /*15b0*/  IADD3 R200, R213.reuse, 0x3800, RZ ;  /* 0x00003800d5c87810 */ /* 0x040fe40007ffe0ff */
[C---:B------:R-:W-:Y:S01]  /*15c0*/  IADD3 R199, R213.reuse, 0x4000, RZ ;  /* 0x00004000d5c77810 */ /* 0x040fe20007ffe0ff */
[C---:B--2---:R-:W-:Y:S01]  /*15d0*/  IMAD R0, R30.reuse, c[0x0][0x20c], R29 ;  /* 0x000083001e007a24 */ /* 0x044fe200078e021d */
[C---:B------:R-:W-:Y:S01]  /*15e0*/  IADD3 R198, R213.reuse, 0x4800, RZ ;  /* 0x00004800d5c67810 */ /* 0x040fe20007ffe0ff */
[----:B------:R-:W-:Y:S01]  /*15f0*/  IMAD.WIDE.U32 R30, R30, c[0x0][0x208], R32 ;  /* 0x000082001e1e7a25 */ /* 0x000fe200078e0020 */
[----:B------:R-:W-:Y:S01]  /*1600*/  IADD3 R197, R213, 0x5000, RZ ;  /* 0x00005000d5c57810 */ /* 0x000fe20007ffe0ff */
[----:B------:R-:W-:-:S04]  /*1610*/  DEPBAR.LE SB0, 0x0 ;  /* 0x000080000000791a */ /* 0x000fc80000000000 */
[----:B------:R-:W-:Y:S01]  /*1620*/  BAR.SYNC.DEFER_BLOCKING 0x0 ;  /* 0x0000000000007b1d */ /* 0x000fe20000010000 */
[----:B------:R-:W-:Y:S01]  /*1630*/  IMAD.IADD R31, R31, 0x1, R0 ;  /* 0x000000011f1f7824 */ /* 0x000fe200078e0200 */
[----:B------:R-:W-:Y:S01]  /*1640*/  IADD3 R196, R213, 0x5800, RZ ;  /* 0x00005800d5c47810 */ /* 0x000fe20007ffe0ff */
[----:B------:R-:W-:Y:S02]  /*1650*/  IMAD R0, R27, c[0x0][0x208], RZ ;  /* 0x000082001b007a24 */ /* 0x000fe400078e02ff */
[----:B------:R-:W-:Y:S01]  /*1660*/  IMAD.U32 R27, RZ, RZ, UR9 ;  /* 0x00000009ff1b7e24 */ /* 0x000fe2000f8e00ff */
[----:B---3--:R-:W1:Y:S04]  /*1670*/  LDSM.16.M88.4 R8, [R214+0x8100] ;  /* 0x00810000d608783b */ /* 0x008e680000000200 */
[----:B------:R-:W-:Y:S04]  /*1680*/  LDSM.16.M88.4 R16, [R213] ;  /* 0x00000000d510783b */ /* 0x000fe80000000200 */
[----:B------:R-:W2:Y:S04]  /*1690*/  LDSM.16.M88.4 R76, [R214+0x8900] ;  /* 0x00890000d64c783b */ /* 0x000ea80000000200 */
[----:B------:R-:W3:Y:S04]  /*16a0*/  LDSM.16.M88.4 R68, [R214+0x9100] ;  /* 0x00910000d644783b */ /* 0x000ee80000000200 */
[----:B------:R-:W4:Y:S04]  /*16b0*/  LDSM.16.M88.4 R20, [R213+0x800] ;  /* 0x00080000d514783b */ /* 0x000f280000000200 */
[----:B------:R-:W5:Y:S04]  /*16c0*/  LDSM.16.M88.4 R60, [R214+0x9900] ;  /* 0x00990000d63c783b */ /* 0x000f680000000200 */
[----:B------:R-:W-:Y:S04]  /*16d0*/  LDSM.16.M88.4 R52, [R214+0xa100] ;  /* 0x00a10000d634783b */ /* 0x000fe80000000200 */
[----:B------:R-:W-:Y:S04]  /*16e0*/  LDSM.16.M88.4 R44, [R214+0xa900] ;  /* 0x00a90000d62c783b */ /* 0x000fe80000000200 */
[----:B------:R-:W-:Y:S01]  /*16f0*/  LDSM.16.M88.4 R40, [R213+0x2800] ;  /* 0x00280000d528783b */ /* 0x000fe20000000200 */
[C---:B-1----:R-:W-:Y:S08]  /*1700*/  HMMA.16816.F32.BF16 R12, R120.reuse, R8, RZ ;  /* 0x00000008780c723c */ /* 0x042ff000000418ff */
[C---:B------:R-:W-:Y:S08]  /*1710*/  HMMA.16816.F32.BF16 R8, R120.reuse, R10, RZ ;  /* 0x0000000a7808723c */ /* 0x040ff000000418ff */
[----:B--2---:R-:W-:Y:S08]  /*1720*/  HMMA.16816.F32.BF16 R80, R120, R76, RZ ;  /* 0x0000004c7850723c */ /* 0x004ff000000418ff */
[C---:B------:R-:W-:Y:S08]  /*1730*/  HMMA.16816.F32.BF16 R12, R140.reuse, R16, R12 ;  /* 0x000000108c0c723c */ /* 0x040ff0000004180c */
[----:B------:R-:W-:Y:S01]  /*1740*/  HMMA.16816.F32.BF16 R8, R140, R18, R8 ;  /* 0x000000128c08723c */ /* 0x000fe20000041808 */
[----:B------:R-:W1:Y:S07]  /*1750*/  LDSM.16.M88.4 R16, [R213+0x1000] ;  /* 0x00100000d510783b */ /* 0x000e6e0000000200 */
[----:B---3--:R-:W-:Y:S08]  /*1760*/  HMMA.16816.F32.BF16 R72, R120, R68, RZ ;  /* 0x000000447848723c */ /* 0x008ff000000418ff */
[----:B----4-:R-:W-:Y:S07]  /*1770*/  HMMA.16816.F32.BF16 R80, R140, R20, R80 ;  /* 0x000000148c50723c */ /* 0x010fee0000041850 */
[C---:B------:R-:W-:Y:S01]  /*1780*/  IMAD R21, R26.reuse, c[0x0][0x214], R7 ;  /* 0x000085001a157a24 */ /* 0x040fe200078e0207 */
[----:B------:R-:W-:Y:S01]  /*1790*/  HMMA.16816.F32.BF16 R76, R120, R78, RZ ;  /* 0x0000004e784c723c */ /* 0x000fe200000418ff */
[----:B------:R-:W-:-:S04]  /*17a0*/  IMAD.WIDE.U32 R6, R26, c[0x0][0x210], R30 ;  /* 0x000084001a067a25 */ /* 0x000fc800078e001e */
[----:B------:R-:W-:-:S03]  /*17b0*/  IMAD.IADD R7, R7, 0x1, R21 ;  /* 0x0000000107077824 */ /* 0x000fc600078e0215 */
[----:B------:R-:W-:Y:S01]  /*17c0*/  HMMA.16816.F32.BF16 R68, R120, R70, RZ ;  /* 0x000000467844723c */ /* 0x000fe200000418ff */
[----:B------:R-:W-:-:S04]  /*17d0*/  IMAD.WIDE.U32 R226, R226, c[0x0][0x218], R6 ;  /* 0x00008600e2e27a25 */ /* 0x000fc800078e0006 */
[----:B------:R-:W-:Y:S02]  /*17e0*/  IMAD R7, R111, c[0x0][0x20c], R0 ;  /* 0x000083006f077a24 */ /* 0x000fe400078e0200 */
[----:B------:R-:W-:Y:S01]  /*17f0*/  IMAD.IADD R229, R227, 0x1, R229 ;  /* 0x00000001e3e57824 */ /* 0x000fe200078e02e5 */
[----:B-----5:R-:W-:Y:S01]  /*1800*/  HMMA.16816.F32.BF16 R64, R120, R60, RZ ;  /* 0x0000003c7840723c */ /* 0x020fe200000418ff */
[----:B------:R-:W-:-:S07]  /*1810*/  IMAD.MOV.U32 R228, RZ, RZ, R226 ;  /* 0x000000ffffe47224 */ /* 0x000fce00078e00e2 */
[C---:B-1----:R-:W-:Y:S07]  /*1820*/  HMMA.16816.F32.BF16 R72, R140.reuse, R16, R72 ;  /* 0x000000108c48723c */ /* 0x042fee0000041848 */
[----:B------:R-:W-:Y:S01]  /*1830*/  IMAD.WIDE.U32 R16, R111, c[0x0][0x208], RZ ;  /* 0x000082006f107a25 */ /* 0x000fe200078e00ff */
[----:B------:R-:W-:Y:S01]  /*1840*/  HMMA.16816.F32.BF16 R76, R140, R22, R76 ;  /* 0x000000168c4c723c */ /* 0x000fe2000004184c */
[----:B------:R-:W1:Y:S02]  /*1850*/  LDSM.16.M88.4 R20, [R213+0x1800] ;  /* 0x00180000d514783b */ /* 0x000e640000000200 */
[----:B------:R-:W-:-:S02]  /*1860*/  IMAD.IADD R0, R17, 0x1, R7 ;  /* 0x0000000111007824 */ /* 0x000fc400078e0207 */
[----:B------:R-:W-:-:S03]  /*1870*/  IMAD.WIDE.U32 R16, R16, 0x60, R228 ;  /* 0x0000006010107825 */ /* 0x000fc600078e00e4 */
[----:B------:R-:W-:Y:S01]  /*1880*/  HMMA.16816.F32.BF16 R68, R140, R18, R68 ;  /* 0x000000128c44723c */ /* 0x000fe20000041844 */
[----:B------:R-:W-:Y:S01]  /*1890*/  IMAD R0, R0, 0x60, RZ ;  /* 0x0000006000007824 */ /* 0x000fe200078e02ff */
[----:B------:R-:W-:-:S03]  /*18a0*/  LEA R6, P0, R16, c[0x0][0x1f8], 0x1 ;  /* 0x00007e0010067a11 */ /* 0x000fc600078008ff */
[----:B------:R-:W-:-:S03]  /*18b0*/  IMAD.IADD R0, R17, 0x1, R0 ;  /* 0x0000000111007824 */ /* 0x000fc600078e0200 */
[C---:B------:R-:W-:Y:S02]  /*18c0*/  HMMA.16816.F32.BF16 R60, R120.reuse, R62, RZ ;  /* 0x0000003e783c723c */ /* 0x040fe400000418ff */
[----:B------:R-:W-:Y:S01]  /*18d0*/  LEA.HI.X R7, R16, c[0x0][0x1fc], R0, 0x1, P0 ;  /* 0x00007f0010077a11 */ /* 0x000fe200000f0c00 */
[----:B------:R-:W-:Y:S01]  /*18e0*/  IMAD.MOV.U32 R0, RZ, RZ, 0x40 ;  /* 0x00000040ff007424 */ /* 0x000fe200078e00ff */
[----:B------:R-:W-:Y:S01]  /*18f0*/  IADD3 R26, P1, P0, R27, 0x80, R6 ;  /* 0x000000801b1a7810 */ /* 0x000fe2000783e006 */
[----:B------:R-:W2:Y:S03]  /*1900*/  LDSM.16.M88.4 R16, [R213+0x2000] ;  /* 0x00200000d510783b */ /* 0x000ea60000000200 */
[----:B------:R-:W-:Y:S01]  /*1910*/  IADD3.X R27, RZ, UR12, R7, P1, P0 ;  /* 0x0000000cff1b7c10 */ /* 0x000fe20008fe0407 */
[----:B------:R-:W-:Y:S01]  /*1920*/  @!PT LDS RZ, [RZ] ;  /* 0x00000000fffff984 */ /* 0x000fe20000000800 */
[----:B------:R-:W-:Y:S01]  /*1930*/  @!PT LDS RZ, [RZ] ;  /* 0x00000000fffff984 */ /* 0x000fe20000000800 */
[----:B------:R-:W-:Y:S01]  /*1940*/  @!PT LDS RZ, [RZ] ;  /* 0x00000000fffff984 */ /* 0x000fe20000000800 */
[----:B------:R3:W-:Y:S01]  /*1950*/  LDGSTS.E.BYPASS.LTC128B.128 [R216+0x100], [R6.64], !P2 ;  /* 0x0010000006d87fae */ /* 0x0007e2000d101d4a */
[----:B------:R-:W-:Y:S01]  /*1960*/  IADD3 R28, P0, R6, UR9, RZ ;  /* 0x00000009061c7c10 */ /* 0x000fe2000ff1e0ff */
[----:B------:R-:W-:Y:S01]  /*1970*/  HMMA.16816.F32.BF16 R56, R120, R52, RZ ;  /* 0x000000347838723c */ /* 0x000fe200000418ff */
[----:B------:R-:W-:-:S02]  /*1980*/  ISETP.LT.OR P1, PT, R24, 0x1, P5 ;  /* 0x000000011800780c */ /* 0x000fc40002f21670 */
[----:B------:R-:W-:Y:S02]  /*1990*/  IADD3.X R29, R7, UR12, RZ, P0, !PT ;  /* 0x0000000c071d7c10 */ /* 0x000fe400087fe4ff */
[C---:B------:R-:W-:Y:S02]  /*19a0*/  ISETP.LT.OR P0, PT, R24.reuse, 0x21, P6 ;  /* 0x000000211800780c */ /* 0x040fe40003701670 */
[----:B------:R-:W-:Y:S01]  /*19b0*/  ISETP.LT.OR P2, PT, R24, 0x21, P5 ;  /* 0x000000211800780c */ /* 0x000fe20002f41670 */
[C---:B------:R-:W-:Y:S06]  /*19c0*/  HMMA.16816.F32.BF16 R52, R120.reuse, R54, RZ ;  /* 0x000000367834723c */ /* 0x040fec00000418ff */
[----:B------:R3:W-:Y:S01]  /*19d0*/  LDGSTS.E.BYPASS.LTC128B.128 [R216+0x3100], [R6.64+0x80], !P1 ;  /* 0x0310008006d87fae */ /* 0x0007e2000c901d4a */
[----:B------:R-:W-:Y:S01]  /*19e0*/  LOP3.LUT P1, RZ, R25, 0x4, RZ, 0xc0, !PT ;  /* 0x0000000419ff7812 */ /* 0x000fe2000782c0ff */
[----:B------:R-:W-:Y:S02]  /*19f0*/  HMMA.16816.F32.BF16 R48, R120, R44, RZ ;  /* 0x0000002c7830723c */ /* 0x000fe400000418ff */
[----:B------:R4:W-:Y:S01]  /*1a00*/  LDGSTS.E.BYPASS.LTC128B.128 [R216+0x1100], [R28.64], !P0 ;  /* 0x011000001cd87fae */ /* 0x0009e2000c101d4a */
[----:B------:R-:W-:-:S02]  /*1a10*/  IADD3 R84, P0, R28, UR9, RZ ;  /* 0x000000091c547c10 */ /* 0x000fc4000ff1e0ff */
[----:B------:R-:W-:Y:S01]  /*1a20*/  SEL R0, R0, 0xffffffc0, !P1 ;  /* 0xffffffc000007807 */ /* 0x000fe20004800000 */
[----:B------:R5:W-:Y:S01]  /*1a30*/  LDGSTS.E.BYPASS.LTC128B.128 [R216+0x4100], [R26.64], !P2 ;  /* 0x041000001ad87fae */ /* 0x000be2000d101d4a */
[----:B------:R-:W-:Y:S01]  /*1a40*/  IADD3.X R85, R29, UR12, RZ, P0, !PT ;  /* 0x0000000c1d557c10 */ /* 0x000fe200087fe4ff */
[----:B-1----:R-:W-:Y:S01]  /*1a50*/  HMMA.16816.F32.BF16 R64, R140, R20, R64 ;  /* 0x000000148c40723c */ /* 0x002fe20000041840 */
[----:B------:R-:W-:Y:S01]  /*1a60*/  ISETP.LT.OR P2, PT, R24, 0x41, P6 ;  /* 0x000000411800780c */ /* 0x000fe20003741670 */
[----:B------:R-:W-:Y:S01]  /*1a70*/  IMAD.IADD R211, R214, 0x1, R0 ;  /* 0x00000001d6d37824 */ /* 0x000fe200078e0200 */
[----:B------:R-:W-:Y:S01]  /*1a80*/  ISETP.LT.OR P0, PT, R24, 0x41, P5 ;  /* 0x000000411800780c */ /* 0x000fe20002f01670 */
[----:B------:R-:W-:-:S04]  /*1a90*/  IMAD.IADD R202, R0, 0x1, R213 ;  /* 0x0000000100ca7824 */ /* 0x000fc800078e02d5 */
[----:B------:R-:W-:Y:S06]  /*1aa0*/  HMMA.16816.F32.BF16 R60, R140, R22, R60 ;  /* 0x000000168c3c723c */ /* 0x000fec000004183c */
[----:B------:R1:W-:Y:S02]  /*1ab0*/  LDGSTS.E.BYPASS.LTC128B.128 [R216+0x2100], [R84.64], !P2 ;  /* 0x0210000054d87fae */ /* 0x0003e4000d101d4a */
[----:B------:R-:W-:Y:S02]  /*1ac0*/  HMMA.16816.F32.BF16 R44, R120, R46, RZ ;  /* 0x0000002e782c723c */ /* 0x000fe400000418ff */
[----:B------:R1:W-:Y:S01]  /*1ad0*/  LDGSTS.E.BYPASS.LTC128B.128 [R216+0x5100], [R84.64+0x80], !P0 ;  /* 0x0510008054d87fae */ /* 0x0003e2000c101d4a */
[----:B------:R-:W-:-:S03]  /*1ae0*/  ISETP.GT.AND P0, PT, R111, R215, PT ;  /* 0x000000d76f00720c */ /* 0x000fc60003f04270 */
[----:B------:R-:W3:Y:S02]  /*1af0*/  LDSM.16.M88.4 R32, [R211+0x8100] ;  /* 0x00810000d320783b */ /* 0x000ee40000000200 */
[C---:B--2---:R-:W-:Y:S02]  /*1b00*/  HMMA.16816.F32.BF16 R56, R140.reuse, R16, R56 ;  /* 0x000000108c38723c */ /* 0x044fe40000041838 */
[----:B------:R-:W2:Y:S04]  /*1b10*/  LDSM.16.M88.4 R96, [R211+0x8900] ;  /* 0x00890000d360783b */ /* 0x000ea80000000200 */
[----:B----4-:R-:W4:Y:S02]  /*1b20*/  LDSM.16.M88.4 R28, [R211+0x9100] ;  /* 0x00910000d31c783b */ /* 0x010f240000000200 */
[C---:B------:R-:W-:Y:S02]  /*1b30*/  HMMA.16816.F32.BF16 R52, R140.reuse, R18, R52 ;  /* 0x000000128c34723c */ /* 0x040fe40000041834 */
[----:B-----5:R-:W5:Y:S04]  /*1b40*/  LDSM.16.M88.4 R24, [R211+0x9900] ;  /* 0x00990000d318783b */ /* 0x020f680000000200 */
[----:B------:R-:W2:Y:S02]  /*1b50*/  LDSM.16.M88.4 R20, [R211+0xa100] ;  /* 0x00a10000d314783b */ /* 0x000ea40000000200 */
[C---:B------:R-:W-:Y:S02]  /*1b60*/  HMMA.16816.F32.BF16 R48, R140.reuse, R40, R48 ;  /* 0x000000288c30723c */ /* 0x040fe40000041830 */
[----:B------:R-:W4:Y:S04]  /*1b70*/  LDSM.16.M88.4 R16, [R211+0xa900] ;  /* 0x00a90000d310783b */ /* 0x000f280000000200 */
[----:B------:R-:W4:Y:S02]  /*1b80*/  LDSM.16.M88.4 R92, [R202] ;  /* 0x00000000ca5c783b */ /* 0x000f240000000200 */
[----:B------:R-:W-:Y:S02]  /*1b90*/  HMMA.16816.F32.BF16 R44, R140, R42, R44 ;  /* 0x0000002a8c2c723c */ /* 0x000fe4000004182c */
[----:B------:R-:W4:Y:S04]  /*1ba0*/  LDSM.16.M88.4 R88, [R202+0x800] ;  /* 0x00080000ca58783b */ /* 0x000f280000000200 */
[----:B-1----:R-:W1:Y:S04]  /*1bb0*/  LDSM.16.M88.4 R84, [R202+0x1000] ;  /* 0x00100000ca54783b */ /* 0x002e680000000200 */
[----:B------:R-:W1:Y:S01]  /*1bc0*/  LDSM.16.M88.4 R40, [R202+0x1800] ;  /* 0x00180000ca28783b */ /* 0x000e620000000200 */
[C---:B---3--:R-:W-:Y:S03]  /*1bd0*/  HMMA.16816.F32.BF16 R12, R152.reuse, R32, R12 ;  /* 0x00000020980c723c */ /* 0x048fe6000004180c */
[----:B------:R-:W-:Y:S04]  /*1be0*/  LDSM.16.M88.4 R100, [R211+0xb900] ;  /* 0x00b90000d364783b */ /* 0x000fe80000000200 */
[----:B------:R-:W0:Y:S01]  /*1bf0*/  LDGDEPBAR ;  /* 0x00000000000079af */ /* 0x000e220000000000 */
[C---:B------:R-:W-:Y:S03]  /*1c00*/  HMMA.16816.F32.BF16 R8, R152.reuse, R34, R8 ;  /* 0x000000229808723c */ /* 0x040fe60000041808 */
[----:B------:R-:W3:Y:S05]  /*1c10*/  LDSM.16.M88.4 R32, [R202+0x2000] ;  /* 0x00200000ca20783b */ /* 0x000eea0000000200 */
[C---:B--2---:R-:W-:Y:S08]  /*1c20*/  HMMA.16816.F32.BF16 R80, R152.reuse, R96, R80 ;  /* 0x000000609850723c */ /* 0x044ff00000041850 */
[C---:B------:R-:W-:Y:S01]  /*1c30*/  HMMA.16816.F32.BF16 R76, R152.reuse, R98, R76 ;  /* 0x00000062984c723c */ /* 0x040fe2000004184c */
[----:B------:R-:W2:Y:S07]  /*1c40*/  LDSM.16.M88.4 R96, [R202+0x2800] ;  /* 0x00280000ca60783b */ /* 0x000eae0000000200 */
[C---:B----4-:R-:W-:Y:S08]  /*1c50*/  HMMA.16816.F32.BF16 R72, R152.reuse, R28, R72 ;  /* 0x0000001c9848723c */ /* 0x050ff00000041848 */
[C---:B------:R-:W-:Y:S01]  /*1c60*/  HMMA.16816.F32.BF16 R68, R152.reuse, R30, R68 ;  /* 0x0000001e9844723c */ /* 0x040fe20000041844 */
[----:B------:R-:W4:Y:S07]  /*1c70*/  LDSM.16.M88.4 R28, [R214+0xb100] ;  /* 0x00b10000d61c783b */ /* 0x000f2e0000000200 */
[C---:B-----5:R-:W-:Y:S08]  /*1c80*/  HMMA.16816.F32.BF16 R64, R152.reuse, R24, R64 ;  /* 0x000000189840723c */ /* 0x060ff00000041840 */
[C---:B------:R-:W-:Y:S01]  /*1c90*/  HMMA.16816.F32.BF16 R60, R152.reuse, R26, R60 ;  /* 0x0000001a983c723c */ /* 0x040fe2000004183c */
[----:B------:R-:W5:Y:S07]  /*1ca0*/  LDSM.16.M88.4 R24, [R214+0xb900] ;  /* 0x00b90000d618783b */ /* 0x000f6e0000000200 */
[C---:B------:R-:W-:Y:S08]  /*1cb0*/  HMMA.16816.F32.BF16 R56, R152.reuse, R20, R56 ;  /* 0x000000149838723c */ /* 0x040ff00000041838 */
[C---:B------:R-:W-:Y:S01]  /*1cc0*/  HMMA.16816.F32.BF16 R52, R152.reuse, R22, R52 ;  /* 0x000000169834723c */ /* 0x040fe20000041834 */
[----:B------:R-:W1:Y:S07]  /*1cd0*/  LDSM.16.M88.4 R20, [R214+0xc100] ;  /* 0x00c10000d614783b */ /* 0x000e6e0000000200 */
[C---:B------:R-:W-:Y:S08]  /*1ce0*/  HMMA.16816.F32.BF16 R48, R152.reuse, R16, R48 ;  /* 0x000000109830723c */ /* 0x040ff00000041830 */
[----:B------:R-:W-:Y:S01]  /*1cf0*/  HMMA.16816.F32.BF16 R44, R152, R18, R44 ;  /* 0x00000012982c723c */ /* 0x000fe2000004182c */
[----:B------:R-:W2:Y:S07]  /*1d00*/  LDSM.16.M88.4 R16, [R214+0xc900] ;  /* 0x00c90000d610783b */ /* 0x000eae0000000200 */
[C---:B------:R-:W-:Y:S08]  /*1d10*/  HMMA.16816.F32.BF16 R12, R168.reuse, R92, R12 ;  /* 0x0000005ca80c723c */ /* 0x040ff0000004180c */
[C---:B------:R-:W-:Y:S01]  /*1d20*/  HMMA.16816.F32.BF16 R8, R168.reuse, R94, R8 ;  /* 0x0000005ea808723c */ /* 0x040fe20000041808 */
[----:B------:R-:W2:Y:S07]  /*1d30*/  LDSM.16.M88.4 R92, [R214+0xd100] ;  /* 0x00d10000d65c783b */ /* 0x000eae0000000200 */
[C---:B------:R-:W-:Y:S08]  /*1d40*/  HMMA.16816.F32.BF16 R80, R168.reuse, R88, R80 ;  /* 0x00000058a850723c */ /* 0x040ff00000041850 */
[C---:B------:R-:W-:Y:S01]  /*1d50*/  HMMA.16816.F32.BF16 R76, R168.reuse, R90, R76 ;  /* 0x0000005aa84c723c */ /* 0x040fe2000004184c */
[----:B------:R-:W2:Y:S07]  /*1d60*/  LDSM.16.M88.4 R88, [R214+0xd900] ;  /* 0x00d90000d658783b */ /* 0x000eae0000000200 */
[C---:B-1----:R-:W-:Y:S08]  /*1d70*/  HMMA.16816.F32.BF16 R72, R168.reuse, R84, R72 ;  /* 0x00000054a848723c */ /* 0x042ff00000041848 */
[C---:B------:R-:W-:Y:S01]  /*1d80*/  HMMA.16816.F32.BF16 R68, R168.reuse, R86, R68 ;  /* 0x00000056a844723c */ /* 0x040fe20000041844 */
[----:B------:R-:W1:Y:S07]  /*1d90*/  LDSM.16.M88.4 R84, [R213+0x3000] ;  /* 0x00300000d554783b */ /* 0x000e6e0000000200 */
[C---:B------:R-:W-:Y:S08]  /*1da0*/  HMMA.16816.F32.BF16 R64, R168.reuse, R40, R64 ;  /* 0x00000028a840723c */ /* 0x040ff00000041840 */
[C---:B------:R-:W-:Y:S01]  /*1db0*/  HMMA.16816.F32.BF16 R60, R168.reuse, R42, R60 ;  /* 0x0000002aa83c723c */ /* 0x040fe2000004183c */
[----:B------:R-:W1:Y:S07]  /*1dc0*/  LDSM.16.M88.4 R40, [R213+0x3800] ;  /* 0x00380000d528783b */ /* 0x000e6e0000000200 */
[C---:B---3--:R-:W-:Y:S08]  /*1dd0*/  HMMA.16816.F32.BF16 R56, R168.reuse, R32, R56 ;  /* 0x00000020a838723c */ /* 0x048ff00000041838 */
[C---:B------:R-:W-:Y:S01]  /*1de0*/  HMMA.16816.F32.BF16 R52, R168.reuse, R34, R52 ;  /* 0x00000022a834723c */ /* 0x040fe20000041834 */
[----:B------:R-:W3:Y:S07]  /*1df0*/  LDSM.16.M88.4 R32, [R213+0x4000] ;  /* 0x00400000d520783b */ /* 0x000eee0000000200 */
[C---:B--2---:R-:W-:Y:S08]  /*1e00*/  HMMA.16816.F32.BF16 R48, R168.reuse, R96, R48 ;  /* 0x00000060a830723c */ /* 0x044ff00000041830 */
[----:B------:R-:W-:Y:S01]  /*1e10*/  HMMA.16816.F32.BF16 R44, R168, R98, R44 ;  /* 0x00000062a82c723c */ /* 0x000fe2000004182c */
[----:B------:R-:W-:Y:S07]  /*1e20*/  LDSM.16.M88.4 R96, [R211+0xc100] ;  /* 0x00c10000d360783b */ /* 0x000fee0000000200 */
[C---:B----4-:R-:W-:Y:S08]  /*1e30*/  HMMA.16816.F32.BF16 R12, R172.reuse, R28, R12 ;  /* 0x0000001cac0c723c */ /* 0x050ff0000004180c */
[C---:B------:R-:W-:Y:S01]  /*1e40*/  HMMA.16816.F32.BF16 R8, R172.reuse, R30, R8 ;  /* 0x0000001eac08723c */ /* 0x040fe20000041808 */
[----:B------:R-:W2:Y:S07]  /*1e50*/  LDSM.16.M88.4 R28, [R213+0x4800] ;  /* 0x00480000d51c783b */ /* 0x000eae0000000200 */
[C---:B-----5:R-:W-:Y:S08]  /*1e60*/  HMMA.16816.F32.BF16 R80, R172.reuse, R24, R80 ;  /* 0x00000018ac50723c */ /* 0x060ff00000041850 */
[C---:B------:R-:W-:Y:S01]  /*1e70*/  HMMA.16816.F32.BF16 R76, R172.reuse, R26, R76 ;  /* 0x0000001aac4c723c */ /* 0x040fe2000004184c */
[----:B------:R-:W4:Y:S07]  /*1e80*/  LDSM.16.M88.4 R24, [R213+0x5000] ;  /* 0x00500000d518783b */ /* 0x000f2e0000000200 */
[C---:B------:R-:W-:Y:S08]  /*1e90*/  HMMA.16816.F32.BF16 R72, R172.reuse, R20, R72 ;  /* 0x00000014ac48723c */ /* 0x040ff00000041848 */
[C---:B------:R-:W-:Y:S01]  /*1ea0*/  HMMA.16816.F32.BF16 R68, R172.reuse, R22, R68 ;  /* 0x00000016ac44723c */ /* 0x040fe20000041844 */
[----:B------:R-:W5:Y:S07]  /*1eb0*/  LDSM.16.M88.4 R20, [R213+0x5800] ;  /* 0x00580000d514783b */ /* 0x000f6e0000000200 */
[C---:B------:R-:W-:Y:S08]  /*1ec0*/  HMMA.16816.F32.BF16 R64, R172.reuse, R16, R64 ;  /* 0x00000010ac40723c */ /* 0x040ff00000041840 */
[C---:B------:R-:W-:Y:S01]  /*1ed0*/  HMMA.16816.F32.BF16 R60, R172.reuse, R18, R60 ;  /* 0x00000012ac3c723c */ /* 0x040fe2000004183c */
[----:B------:R-:W2:Y:S07]  /*1ee0*/  LDSM.16.M88.4 R16, [R211+0xb100] ;  /* 0x00b10000d310783b */ /* 0x000eae0000000200 */
[C---:B------:R-:W-:Y:S08]  /*1ef0*/  HMMA.16816.F32.BF16 R56, R172.reuse, R92, R56 ;  /* 0x0000005cac38723c */ /* 0x040ff00000041838 */
[C---:B------:R-:W-:Y:S01]  /*1f00*/  HMMA.16816.F32.BF16 R52, R172.reuse, R94, R52 ;  /* 0x0000005eac34723c */ /* 0x040fe20000041834 */
[----:B------:R-:W2:Y:S07]  /*1f10*/  LDSM.16.M88.4 R92, [R211+0xc900] ;  /* 0x00c90000d35c783b */ /* 0x000eae0000000200 */
[C---:B------:R-:W-:Y:S08]  /*1f20*/  HMMA.16816.F32.BF16 R48, R172.reuse, R88, R48 ;  /* 0x00000058ac30723c */ /* 0x040ff00000041830 */
[----:B------:R-:W-:Y:S01]  /*1f30*/  HMMA.16816.F32.BF16 R44, R172, R90, R44 ;  /* 0x0000005aac2c723c */ /* 0x000fe2000004182c */
        /* <DEDUP_REMOVED lines=11> */
[C---:B------:R-:W-:Y:S01]  /*1ff0*/  HMMA.16816.F32.BF16 R60, R176.reuse, R30, R60 ;  /* 0x0000001eb03c723c */ /* 0x040fe2000004183c */
[----:B------:R-:W2:Y:S07]  /*2000*/  LDSM.16.M88.4 R28, [R202+0x4000] ;  /* 0x00400000ca1c783b */ /* 0x000eae0000000200 */
[C---:B----4-:R-:W-:Y:S08]  /*2010*/  HMMA.16816.F32.BF16 R56, R176.reuse, R24, R56 ;  /* 0x00000018b038723c */ /* 0x050ff00000041838 */
[C---:B------:R-:W-:Y:S01]  /*2020*/  HMMA.16816.F32.BF16 R52, R176.reuse, R26, R52 ;  /* 0x0000001ab034723c */ /* 0x040fe20000041834 */
[----:B------:R-:W4:Y:S07]  /*2030*/  LDSM.16.M88.4 R24, [R202+0x4800] ;  /* 0x00480000ca18783b */ /* 0x000f2e0000000200 */
[C---:B-----5:R-:W-:Y:S08]  /*2040*/  HMMA.16816.F32.BF16 R48, R176.reuse, R20, R48 ;  /* 0x00000014b030723c */ /* 0x060ff00000041830 */
[----:B------:R-:W-:Y:S01]  /*2050*/  HMMA.16816.F32.BF16 R44, R176, R22, R44 ;  /* 0x00000016b02c723c */ /* 0x000fe2000004182c */
[----:B------:R-:W5:Y:S07]  /*2060*/  LDSM.16.M88.4 R20, [R202+0x5000] ;  /* 0x00500000ca14783b */ /* 0x000f6e0000000200 */
[C---:B------:R-:W-:Y:S08]  /*2070*/  HMMA.16816.F32.BF16 R12, R180.reuse, R16, R12 ;  /* 0x00000010b40c723c */ /* 0x040ff0000004180c */
[----:B------:R-:W-:Y:S01]  /*2080*/  HMMA.16816.F32.BF16 R8, R180, R18, R8 ;  /* 0x00000012b408723c */ /* 0x000fe20000041808 */
[----:B------:R-:W1:Y:S01]  /*2090*/  LDSM.16.M88.4 R16, [R202+0x5800] ;  /* 0x00580000ca10783b */ /* 0x000e620000000200 */
[----:B------:R-:W-:-:S06]  /*20a0*/  DEPBAR.LE SB0, 0x0 ;  /* 0x000080000000791a */ /* 0x000fcc0000000000 */
        /* <DEDUP_REMOVED lines=8> */
[C---:B-1----:R-:W-:Y:S08]  /*2130*/  HMMA.16816.F32.BF16 R48, R180.reuse, R84, R48 ;  /* 0x00000054b430723c */ /* 0x042ff00000041830 */
[----:B------:R-:W-:Y:S08]  /*2140*/  HMMA.16816.F32.BF16 R44, R180, R86, R44 ;  /* 0x00000056b42c723c */ /* 0x000ff0000004182c */
[C---:B------:R-:W-:Y:S08]  /*2150*/  HMMA.16816.F32.BF16 R12, R188.reuse, R40, R12 ;  /* 0x00000028bc0c723c */ /* 0x040ff0000004180c */
[C---:B------:R-:W-:Y:S08]  /*2160*/  HMMA.16816.F32.BF16 R8, R188.reuse, R42, R8 ;  /* 0x0000002abc08723c */ /* 0x040ff00000041808 */
[C---:B---3--:R-:W-:Y:S08]  /*2170*/  HMMA.16816.F32.BF16 R80, R188.reuse, R32, R80 ;  /* 0x00000020bc50723c */ /* 0x048ff00000041850 */
[C---:B------:R-:W-:Y:S08]  /*2180*/  HMMA.16816.F32.BF16 R76, R188.reuse, R34, R76 ;  /* 0x00000022bc4c723c */ /* 0x040ff0000004184c */
[C---:B--2---:R-:W-:Y:S08]  /*2190*/  HMMA.16816.F32.BF16 R72, R188.reuse, R28, R72 ;  /* 0x0000001cbc48723c */ /* 0x044ff00000041848 */
[C---:B------:R-:W-:Y:S08]  /*21a0*/  HMMA.16816.F32.BF16 R68, R188.reuse, R30, R68 ;  /* 0x0000001ebc44723c */ /* 0x040ff00000041844 */
[C---:B----4-:R-:W-:Y:S08]  /*21b0*/  HMMA.16816.F32.BF16 R64, R188.reuse, R24, R64 ;  /* 0x00000018bc40723c */ /* 0x050ff00000041840 */
[C---:B------:R-:W-:Y:S08]  /*21c0*/  HMMA.16816.F32.BF16 R60, R188.reuse, R26, R60 ;  /* 0x0000001abc3c723c */ /* 0x040ff0000004183c */
[C---:B-----5:R-:W-:Y:S08]  /*21d0*/  HMMA.16816.F32.BF16 R56, R188.reuse, R20, R56 ;  /* 0x00000014bc38723c */ /* 0x060ff00000041838 */
[C---:B------:R-:W-:Y:S08]  /*21e0*/  HMMA.16816.F32.BF16 R52, R188.reuse, R22, R52 ;  /* 0x00000016bc34723c */ /* 0x040ff00000041834 */
[C---:B------:R-:W-:Y:S08]  /*21f0*/  HMMA.16816.F32.BF16 R48, R188.reuse, R16, R48 ;  /* 0x00000010bc30723c */ /* 0x040ff00000041830 */
[----:B------:R-:W-:Y:S01]  /*2200*/  HMMA.16816.F32.BF16 R44, R188, R18, R44 ;  /* 0x00000012bc2c723c */ /* 0x000fe2000004182c */
[----:B------:R-:W-:Y:S06]  /*2210*/  BAR.SYNC.DEFER_BLOCKING 0x0 ;  /* 0x0000000000007b1d */ /* 0x000fec0000010000 */
[----:B------:R-:W-:Y:S05]  /*2220*/  @!P0 BRA `(.L_x_160) ;  /* 0x000001a000008947 */ /* 0x000fea0003800000 */
[----:B------:R-:W-:Y:S01]  /*2230*/  IADD3 R17, R36, -0x2, RZ ;  /* 0xfffffffe24117810 */ /* 0x000fe20007ffe0ff */
[----:B------:R-:W-:-:S02]  /*2240*/  USHF.L.U32 UR4, UR6, 0x6, URZ ;  /* 0x0000000606047899 */ /* 0x000fc4000800063f */
[----:B------:R-:W-:Y:S01]  /*2250*/  USHF.L.U64.HI UR6, UR6, 0x6, UR7 ;  /* 0x0000000606067899 */ /* 0x000fe20008010207 */
[----:B------:R-:W-:Y:S01]  /*2260*/  SHF.R.S32.HI R7, RZ, 0x1f, R17 ;  /* 0x0000001fff077819 */ /* 0x000fe20000011411 */
[----:B------:R-:W-:Y:S02]  /*2270*/  IMAD R38, R38, R17, RZ ;  /* 0x0000001126267224 */ /* 0x000fe400078e02ff */
[----:B------:R-:W-:-:S04]  /*2280*/  IMAD.WIDE.U32 R16, R17, R108, R220 ;  /* 0x0000006c11107225 */ /* 0x000fc800078e00dc */
[----:B------:R-:W-:Y:S01]  /*2290*/  IMAD R4, R7, R108, R38 ;  /* 0x0000006c07047224 */ /* 0x000fe200078e0226 */
[----:B------:R-:W-:Y:S01]  /*22a0*/  LEA R6, P0, R16, c[0x0][0x1c8], 0x1 ;  /* 0x0000720010067a11 */ /* 0x000fe200078008ff */
[----:B------:R-:W-:Y:S02]  /*22b0*/  IMAD.U32 R0, RZ, RZ, UR4 ;  /* 0x00000004ff007e24 */ /* 0x000fe4000f8e00ff */
[----:B------:R-:W-:-:S03]  /*22c0*/  IMAD.IADD R4, R17, 0x1, R4 ;  /* 0x0000000111047824 */ /* 0x000fc600078e0204 */
[----:B------:R-:W-:Y:S02]  /*22d0*/  IADD3 R18, P2, P1, R0, 0x80, R6 ;  /* 0x0000008000127810 */ /* 0x000fe4000795e006 */
[----:B------:R-:W-:Y:S02]  /*22e0*/  LEA.HI.X R7, R16, c[0x0][0x1cc], R4, 0x1, P0 ;  /* 0x0000730010077a11 */ /* 0x000fe400000f0c04 */
[----:B------:R-:W-:Y:S02]  /*22f0*/  IADD3 R16, P0, R6, UR4, RZ ;  /* 0x0000000406107c10 */ /* 0x000fe4000ff1e0ff */
[----:B------:R-:W-:Y:S01]  /*2300*/  IADD3.X R19, RZ, UR6, R7, P2, P1 ;  /* 0x00000006ff137c10 */ /* 0x000fe200097e2407 */
[----:B------:R-:W-:Y:S01]  /*2310*/  @!PT LDS RZ, [RZ] ;  /* 0x00000000fffff984 */ /* 0x000fe20000000800 */
[----:B------:R-:W-:Y:S01]  /*2320*/  @!PT LDS RZ, [RZ] ;  /* 0x00000000fffff984 */ /* 0x000fe20000000800 */
[----:B------:R-:W-:Y:S01]  /*2330*/  @!PT LDS RZ, [RZ] ;  /* 0x00000000fffff984 */ /* 0x000fe20000000800 */
[----:B------:R1:W-:Y:S01]  /*2340*/  LDGSTS.E.BYPASS.LTC128B.128 [R216+0x8100], [R6.64], !P6 ;  /* 0x0810000006d87fae */ /* 0x0003e2000f101d4a */
[----:B------:R-:W-:Y:S02]  /*2350*/  IADD3.X R17, R7, UR6, RZ, P0, !PT ;  /* 0x0000000607117c10 */ /* 0x000fe400087fe4ff */
[----:B------:R-:W-:Y:S01]  /*2360*/  IADD3 R20, P0, R16, UR4, RZ ;  /* 0x0000000410147c10 */ /* 0x000fe2000ff1e0ff */
[----:B------:R1:W-:Y:S03]  /*2370*/  LDGSTS.E.BYPASS.LTC128B.128 [R216+0xb100], [R6.64+0x80], !P5 ;  /* 0x0b10008006d87fae */ /* 0x0003e6000e901d4a */
[----:B------:R-:W-:Y:S01]  /*2380*/  IADD3.X R21, R17, UR6, RZ, P0, !PT ;  /* 0x0000000611157c10 */ /* 0x000fe200087fe4ff */
[----:B------:R1:W-:Y:S04]  /*2390*/  LDGSTS.E.BYPASS.LTC128B.128 [R216+0x9100], [R16.64], !P6 ;  /* 0x0910000010d87fae */ /* 0x0003e8000f101d4a */
[----:B------:R1:W-:Y:S04]  /*23a0*/  LDGSTS.E.BYPASS.LTC128B.128 [R216+0xc100], [R18.64], !P5 ;  /* 0x0c10000012d87fae */ /* 0x0003e8000e901d4a */
[----:B------:R1:W-:Y:S04]  /*23b0*/  LDGSTS.E.BYPASS.LTC128B.128 [R216+0xa100], [R20.64], !P6 ;  /* 0x0a10000014d87fae */ /* 0x0003e8000f101d4a */
[----:B------:R1:W-:Y:S02]  /*23c0*/  LDGSTS.E.BYPASS.LTC128B.128 [R216+0xd100], [R20.64+0x80], !P5 ;  /* 0x0d10008014d87fae */ /* 0x0003e4000e901d4a */
.L_x_160:
[----:B------:R-:W-:Y:S01]  /*23d0*/  LOP3.LUT R25, R106, 0xffffffe0, RZ, 0xc0, !PT ;  /* 0xffffffe06a197812 */ /* 0x000fe200078ec0ff */
[----:B------:R-:W-:Y:S01]  /*23e0*/  FMUL.FTZ R0, R12, c[0x0][0x320] ;  /* 0x0000c8000c007a20 */ /* 0x000fe20000410000 */
[-C--:B------:R-:W-:Y:S01]  /*23f0*/  LEA.HI R27, R107, R104.reuse, RZ, 0x2 ;  /* 0x000000686b1b7211 */ /* 0x080fe200078f10ff */
[----:B------:R-:W-:Y:S01]  /*2400*/  FMUL.FTZ R8, R8, c[0x0][0x320] ;  /* 0x0000c80008087a20 */ /* 0x000fe20000410000 */
[----:B------:R-:W-:Y:S01]  /*2410*/  SHF.R.S32.HI R12, RZ, 0x1f, R105 ;  /* 0x0000001fff0c7819 */ /* 0x000fe20000011469 */
[----:B------:R-:W-:Y:S01]  /*2420*/  FMUL.FTZ R23, R13, c[0x0][0x320] ;  /* 0x0000c8000d177a20 */ /* 0x000fe20000410000 */
[-C--:B-1----:R-:W-:Y:S01]  /*2430*/  IADD3 R6, -R25, R104.reuse, RZ ;  /* 0x0000006819067210 */ /* 0x082fe20007ffe1ff */
[----:B------:R1:W2:Y:S01]  /*2440*/  MUFU.TANH R21, R8 ;  /* 0x0000000800157308 */ /* 0x0002a20000002400 */
[----:B------:R-:W-:Y:S01]  /*2450*/  LOP3.LUT R27, R27, 0xfffffffc, RZ, 0xc0, !PT ;  /* 0xfffffffc1b1b7812 */ /* 0x000fe200078ec0ff */
[----:B------:R-:W-:Y:S01]  /*2460*/  FMUL.FTZ R19, R9, c[0x0][0x320] ;  /* 0x0000c80009137a20 */ /* 0x000fe20000410000 */
[----:B------:R-:W-:Y:S01]  /*2470*/  LEA.HI R12, R12, R105, RZ, 0x3 ;  /* 0x000000690c0c7211 */ /* 0x000fe200078f18ff */
[----:B------:R-:W-:Y:S01]  /*2480*/  FMUL.FTZ R135, R49, c[0x0][0x320] ;  /* 0x0000c80031877a20 */ /* 0x000fe20000410000 */
[----:B------:R-:W-:Y:S01]  /*2490*/  SHF.R.S32.HI R25, RZ, 0x1f, R6 ;  /* 0x0000001fff197819 */ /* 0x000fe20000011406 */
[----:B------:R-:W-:Y:S01]  /*24a0*/  FMUL.FTZ R17, R80, c[0x0][0x320] ;  /* 0x0000c80050117a20 */ /* 0x000fe20000410000 */
[----:B------:R-:W-:Y:S01]  /*24b0*/  IADD3 R104, -R27, R104, RZ ;  /* 0x000000681b687210 */ /* 0x000fe20007ffe1ff */
[----:B------:R-:W-:Y:S01]  /*24c0*/  FMUL.FTZ R13, R81, c[0x0][0x320] ;  /* 0x0000c800510d7a20 */ /* 0x000fe20000410000 */
[----:B------:R-:W-:Y:S01]  /*24d0*/  LOP3.LUT R12, R12, 0xffffff8, RZ, 0xc0, !PT ;  /* 0x0ffffff80c0c7812 */ /* 0x000fe200078ec0ff */
[----:B------:R-:W-:Y:S01]  /*24e0*/  FMUL.FTZ R7, R76, c[0x0][0x320] ;  /* 0x0000c8004c077a20 */ /* 0x000fe20000410000 */
[----:B------:R-:W-:Y:S01]  /*24f0*/  LEA.HI R4, R104, R104, RZ, 0x1 ;  /* 0x0000006868047211 */ /* 0x000fe200078f08ff */
[----:B------:R-:W-:Y:S01]  /*2500*/  FMUL.FTZ R9, R77, c[0x0][0x320] ;  /* 0x0000c8004d097a20 */ /* 0x000fe20000410000 */
[----:B------:R-:W-:Y:S01]  /*2510*/  IADD3 R105, R105, -R12, RZ ;  /* 0x8000000c69697210 */ /* 0x000fe20007ffe0ff */
[----:B------:R-:W-:Y:S01]  /*2520*/  FMUL.FTZ R33, R72, c[0x0][0x320] ;  /* 0x0000c80048217a20 */ /* 0x000fe20000410000 */
[----:B------:R-:W-:Y:S01]  /*2530*/  IADD3.X R49, R39, c[0x0][0x1d0], RZ, PT, !PT ;  /* 0x0000740027317a10 */ /* 0x000fe20003ffe4ff */
[----:B------:R-:W-:Y:S01]  /*2540*/  FMUL.FTZ R31, R73, c[0x0][0x320] ;  /* 0x0000c800491f7a20 */ /* 0x000fe20000410000 */
[----:B-1----:R-:W-:Y:S01]  /*2550*/  LEA.HI R8, R25, R6, RZ, 0x2 ;  /* 0x0000000619087211 */ /* 0x002fe200078f10ff */
[----:B------:R-:W-:Y:S01]  /*2560*/  FMUL.FTZ R29, R68, c[0x0][0x320] ;  /* 0x0000c800441d7a20 */ /* 0x000fe20000410000 */
[----:B------:R-:W-:Y:S01]  /*2570*/  LOP3.LUT R25, R4, 0x1ffffffe, RZ, 0xc0, !PT ;  /* 0x1ffffffe04197812 */ /* 0x000fe200078ec0ff */
[----:B------:R-:W-:Y:S01]  /*2580*/  FMUL.FTZ R69, R69, c[0x0][0x320] ;  /* 0x0000c80045457a20 */ /* 0x000fe20000410000 */
[----:B------:R-:W-:Y:S01]  /*2590*/  LEA.HI.SX32 R12, R8, R37, 0x1e ;  /* 0x00000025080c7211 */ /* 0x000fe200078ff2ff */
[----:B------:R-:W-:Y:S01]  /*25a0*/  FMUL.FTZ R64, R64, c[0x0][0x320] ;  /* 0x0000c80040407a20 */ /* 0x000fe20000410000 */
[----:B------:R-:W-:Y:S01]  /*25b0*/  IADD3 R25, R104, -R25, RZ ;  /* 0x8000001968197210 */ /* 0x000fe20007ffe0ff */
[----:B------:R-:W-:Y:S01]  /*25c0*/  FMUL.FTZ R60, R60, c[0x0][0x320] ;  /* 0x0000c8003c3c7a20 */ /* 0x000fe20000410000 */
[----:B------:R-:W1:Y:S01]  /*25d0*/  MUFU.TANH R0, R0 ;  /* 0x0000000000007308 */ /* 0x000e620000002400 */
[----:B------:R-:W-:Y:S01]  /*25e0*/  IMAD R12, R105, 0x10, R12 ;  /* 0x00000010690c7824 */ /* 0x000fe200078e020c */
[----:B------:R-:W-:Y:S01]  /*25f0*/  ULDC UR7, c[0x0][0x324] ;  /* 0x0000c90000077ab9 */ /* 0x000fe20000000800 */
[----:B------:R-:W-:Y:S01]  /*2600*/  FMUL.FTZ R61, R61, c[0x0][0x320] ;  /* 0x0000c8003d3d7a20 */ /* 0x000fe20000410000 */
[----:B------:R-:W-:Y:S01]  /*2610*/  ULOP3.LUT UR7, URZ, UR7, URZ, 0x33, !UPT ;  /* 0x000000073f077292 */ /* 0x000fe2000f8e333f */
[----:B------:R-:W-:Y:S01]  /*2620*/  FMUL.FTZ R53, R53, c[0x0][0x320] ;  /* 0x0000c80035357a20 */ /* 0x000fe20000410000 */
[----:B------:R-:W-:Y:S01]  /*2630*/  LEA R217, R25, R12, 0x3 ;  /* 0x0000000c19d97211 */ /* 0x000fe200078e18ff */
[----:B------:R-:W-:Y:S01]  /*2640*/  FMUL.FTZ R44, R44, c[0x0][0x320] ;  /* 0x0000c8002c2c7a20 */ /* 0x000fe20000410000 */
[----:B------:R-:W-:Y:S01]  /*2650*/  LOP3.LUT R25, R8, 0x7ffffffc, RZ, 0xc0, !PT ;  /* 0x7ffffffc08197812 */ /* 0x000fe200078ec0ff */
[----:B------:R-:W-:Y:S01]  /*2660*/  FMUL.FTZ R45, R45, c[0x0][0x320] ;  /* 0x0000c8002d2d7a20 */ /* 0x000fe20000410000 */
[----:B------:R-:W3:Y:S01]  /*2670*/  MUFU.TANH R23, R23 ;  /* 0x0000001700177308 */ /* 0x000ee20000002400 */
[----:B------:R-:W-:Y:S01]  /*2680*/  @P4 IMAD.HI.U32 R4, R217, c[0x0][0x2c8], RZ ;  /* 0x0000b200d9044a27 */ /* 0x000fe200078e00ff */
[----:B------:R-:W-:Y:S01]  /*2690*/  IADD3 R222, R6, -R25, RZ ;  /* 0x8000001906de7210 */ /* 0x000fe20007ffe0ff */
[----:B------:R-:W0:Y:S02]  /*26a0*/  LDGDEPBAR ;  /* 0x00000000000079af */ /* 0x000e240000000000 */
[----:B------:R-:W-:Y:S01]  /*26b0*/  IMAD.MOV.U32 R12, RZ, RZ, R217 ;  /* 0x000000ffff0c7224 */ /* 0x000fe200078e00d9 */
[----:B------:R-:W-:Y:S01]  /*26c0*/  @P4 SHF.R.U32.HI R12, RZ, c[0x0][0x2cc], R4 ;  /* 0x0000b300ff0c4a19 */ /* 0x000fe20000011604 */
[----:B------:R-:W-:Y:S01]  /*26d0*/  FMUL.FTZ R65, R65, c[0x0][0x320] ;  /* 0x0000c80041417a20 */ /* 0x000fe20000410000 */
[----:B------:R-:W-:Y:S01]  /*26e0*/  SHF.L.U32 R222, R222, 0x1, RZ ;  /* 0x00000001dede7819 */ /* 0x000fe200000006ff */
[----:B------:R-:W-:Y:S01]  /*26f0*/  FMUL.FTZ R52, R52, c[0x0][0x320] ;  /* 0x0000c80034347a20 */ /* 0x000fe20000410000 */
[----:B------:R-:W4:Y:S01]  /*2700*/  MUFU.TANH R19, R19 ;  /* 0x0000001300137308 */ /* 0x000f220000002400 */
[----:B------:R-:W5:Y:S01]  /*2710*/  SHFL.IDX PT, R4, R12, RZ, 0x1c1f ;  /* 0x001c1fff0c047589 */ /* 0x000f6200000e0000 */
[----:B------:R-:W-:Y:S01]  /*2720*/  IADD3 R49, R49, -c[0x0][0x168], -R222 ;  /* 0x80005a0031317a10 */ /* 0x000fe20007ffe8de */
[----:B------:R-:W-:Y:S01]  /*2730*/  FMUL.FTZ R57, R57, c[0x0][0x320] ;  /* 0x0000c80039397a20 */ /* 0x000fe20000410000 */
[----:B------:R-:W-:Y:S01]  /*2740*/  IADD3 R40, R39, -R222, RZ ;  /* 0x800000de27287210 */ /* 0x000fe20007ffe0ff */
[----:B------:R-:W-:-:S02]  /*2750*/  FMUL.FTZ R48, R48, c[0x0][0x320] ;  /* 0x0000c80030307a20 */ /* 0x000fc40000410000 */
[----:B------:R-:W-:Y:S01]  /*2760*/  FMUL.FTZ R56, R56, c[0x0][0x320] ;  /* 0x0000c80038387a20 */ /* 0x000fe20000410000 */
[----:B------:R-:W1:Y:S08]  /*2770*/  MUFU.TANH R17, R17 ;  /* 0x0000001100117308 */ /* 0x000e700000002400 */
        /* <DEDUP_REMOVED lines=15> */
[----:B------:R1:W1:Y:S08]  /*2870*/  MUFU.TANH R157, R52 ;  /* 0x00000034009d7308 */ /* 0x0002700000002400 */
[----:B------:R5:W2:Y:S01]  /*2880*/  MUFU.TANH R159, R57 ;  /* 0x00000039009f7308 */ /* 0x000aa20000002400 */
[----:B-1----:R-:W-:-:S07]  /*2890*/  IADD3 R52, R49, c[0x0][0x328], RZ ;  /* 0x0000ca0031347a10 */ /* 0x002fce0007ffe0ff */
[----:B------:R1:W1:Y:S01]  /*28a0*/  MUFU.TANH R137, R48 ;  /* 0x0000003000897308 */ /* 0x0002620000002400 */
[----:B------:R-:W-:Y:S01]  /*28b0*/  IADD3 R49, R49, UR7, RZ ;  /* 0x0000000731317c10 */ /* 0x000fe2000fffe0ff */
[----:B-----5:R-:W-:-:S06]  /*28c0*/  IMAD.IADD R57, R52, 0x1, R4 ;  /* 0x0000000134397824 */ /* 0x020fcc00078e0204 */
[----:B------:R5:W2:Y:S01]  /*28d0*/  MUFU.TANH R161, R56 ;  /* 0x0000003800a17308 */ /* 0x000aa20000002400 */
[----:B-1----:R-:W-:-:S04]  /*28e0*/  IADD3 R48, -R222, c[0x0][0x1d0], R39 ;  /* 0x00007400de307a10 */ /* 0x002fc80007ffe127 */
[----:B------:R-:W-:Y:S02]  /*28f0*/  IMNMX R57, R57, R48, PT ;  /* 0x0000003039397217 */ /* 0x000fe40003800200 */
[----:B-----5:R-:W-:Y:S01]  /*2900*/  IADD3 R56, R49, R4, RZ ;  /* 0x0000000431387210 */ /* 0x020fe20007ffe0ff */
[----:B------:R-:W-:Y:S05]  /*2910*/  @!P3 BRA `(.L_x_161) ;  /* 0x000001500000b947 */ /* 0x000fea0003800000 */
[----:B--234-:R-:W-:Y:S01]  /*2920*/  IADD3 R4, R4, c[0x0][0x1d0], RZ ;  /* 0x0000740004047a10 */ /* 0x01cfe20007ffe0ff */
[----:B------:R-:W-:Y:S03]  /*2930*/  BSSY B0, `(.L_x_162) ;  /* 0x000000f000007945 */ /* 0x000fe60003800000 */
[----:B------:R-:W-:-:S04]  /*2940*/  IADD3 R25, R4, -c[0x0][0x168], RZ ;  /* 0x80005a0004197a10 */ /* 0x000fc80007ffe0ff */
        /* <DEDUP_REMOVED lines=9> */
.L_x_163:
[----:B------:R-:W-:-:S04]  /*29e0*/  MOV R4, c[0x0][0x32c] ;  /* 0x0000cb0000047a02 */ /* 0x000fc80000000f00 */
[----:B------:R-:W-:-:S13]  /*29f0*/  ISETP.NE.AND P0, PT, R4, 0x1, PT ;  /* 0x000000010400780c */ /* 0x000fda0003f05270 */
[----:B------:R-:W-:-:S05]  /*2a00*/  @P0 IMAD.HI.U32 R4, R25, c[0x0][0x330], RZ ;  /* 0x0000cc0019040a27 */ /* 0x000fca00078e00ff */
[----:B------:R-:W-:Y:S02]  /*2a10*/  @P0 SHF.R.U32.HI R25, RZ, c[0x0][0x334], R4 ;  /* 0x0000cd00ff190a19 */ /* 0x000fe40000011604 */
.L_x_164:
[----:B------:R-:W-:Y:S05]  /*2a20*/  BSYNC B0 ;  /* 0x0000000000007941 */ /* 0x000fea0003800000 */
.L_x_162:
[----:B------:R-:W-:-:S05]  /*2a30*/  IMAD R25, R25, c[0x0][0x32c], R40 ;  /* 0x0000cb0019197a24 */ /* 0x000fca00078e0228 */
[----:B------:R-:W-:Y:S02]  /*2a40*/  IADD3 R4, R25, c[0x0][0x32c], RZ ;  /* 0x0000cb0019047a10 */ /* 0x000fe40007ffe0ff */
[----:B------:R-:W-:Y:S02]  /*2a50*/  IMNMX R56, R56, R25, !PT ;  /* 0x0000001938387217 */ /* 0x000fe40007800200 */
[----:B------:R-:W-:Y:S02]  /*2a60*/  IMNMX R57, R57, R4, PT ;  /* 0x0000000439397217 */ /* 0x000fe40003800200 */
.L_x_161:
[C---:B--234-:R-:W-:Y:S01]  /*2a70*/  ISETP.GE.AND P0, PT, R39.reuse, 0x2, PT ;  /* 0x000000022700780c */ /* 0x05cfe20003f06270 */
[----:B------:R-:W1:Y:S01]  /*2a80*/  SHFL.IDX PT, R12, R12, 0x1, 0x1c1f ;  /* 0x003c1f000c0c7f89 */ /* 0x000e6200000e0000 */
[----:B------:R-:W-:Y:S01]  /*2a90*/  ISETP.GE.AND P1, PT, R39, 0x9, PT ;  /* 0x000000092700780c */ /* 0x000fe20003f26270 */
[----:B------:R-:W-:Y:S01]  /*2aa0*/  FMUL.FTZ R136, R50, c[0x0][0x320] ;  /* 0x0000c80032887a20 */ /* 0x000fe20000410000 */
[----:B------:R-:W-:Y:S01]  /*2ab0*/  P2R R53, PR, RZ, 0x1 ;  /* 0x00000001ff357803 */ /* 0x000fe20000000000 */
[----:B------:R-:W-:Y:S01]  /*2ac0*/  FMUL.FTZ R50, R83, c[0x0][0x320] ;  /* 0x0000c80053327a20 */ /* 0x000fe20000410000 */
[----:B------:R-:W-:Y:S01]  /*2ad0*/  ISETP.GT.AND P0, PT, R56, 0x1, !P0 ;  /* 0x000000013800780c */ /* 0x000fe20004704270 */
[----:B------:R-:W-:Y:S01]  /*2ae0*/  FMUL.FTZ R10, R10, c[0x0][0x320] ;  /* 0x0000c8000a0a7a20 */ /* 0x000fe20000410000 */
[----:B------:R-:W-:Y:S01]  /*2af0*/  P2R R24, PR, RZ, 0x2 ;  /* 0x00000002ff187803 */ /* 0x000fe20000000000 */
[----:B------:R-:W-:Y:S01]  /*2b00*/  FMUL.FTZ R66, R66, c[0x0][0x320] ;  /* 0x0000c80042427a20 */ /* 0x000fe20000410000 */
[----:B------:R-:W-:Y:S01]  /*2b10*/  ISETP.LT.OR P0, PT, R57, 0x2, P0 ;  /* 0x000000023900780c */ /* 0x000fe20000701670 */
[----:B------:R-:W-:Y:S01]  /*2b20*/  FMUL.FTZ R67, R67, c[0x0][0x320] ;  /* 0x0000c80043437a20 */ /* 0x000fe20000410000 */
[----:B------:R-:W-:Y:S01]  /*2b30*/  ISETP.GE.AND P2, PT, R39, 0x59, PT ;  /* 0x000000592700780c */ /* 0x000fe20003f46270 */
[----:B------:R-:W-:Y:S01]  /*2b40*/  FMUL.FTZ R62, R62, c[0x0][0x320] ;  /* 0x0000c8003e3e7a20 */ /* 0x000fe20000410000 */
[----:B------:R-:W-:Y:S01]  /*2b50*/  FSEL R23, R23, -INF , !P0 ;  /* 0xff80000017177808 */ /* 0x000fe20004000000 */
[----:B------:R-:W-:Y:S01]  /*2b60*/  FMUL.FTZ R63, R63, c[0x0][0x320] ;  /* 0x0000c8003f3f7a20 */ /* 0x000fe20000410000 */
[----:B------:R-:W-:Y:S01]  /*2b70*/  ISETP.GT.AND P0, PT, R56, 0x8, !P1 ;  /* 0x000000083800780c */ /* 0x000fe20004f04270 */
[----:B------:R-:W-:Y:S01]  /*2b80*/  FMUL.FTZ R58, R58, c[0x0][0x320] ;  /* 0x0000c8003a3a7a20 */ /* 0x000fe20000410000 */
[----:B------:R-:W-:Y:S01]  /*2b90*/  ISETP.GE.AND P1, PT, R39, 0xa, PT ;  /* 0x0000000a2700780c */ /* 0x000fe20003f26270 */
[----:B------:R-:W-:Y:S01]  /*2ba0*/  FMUL.FTZ R59, R59, c[0x0][0x320] ;  /* 0x0000c8003b3b7a20 */ /* 0x000fe20000410000 */
[----:B------:R-:W-:Y:S01]  /*2bb0*/  ISETP.LT.OR P0, PT, R57, 0x9, P0 ;  /* 0x000000093900780c */ /* 0x000fe20000701670 */
[----:B------:R-:W-:Y:S01]  /*2bc0*/  FMUL.FTZ R74, R74, c[0x0][0x320] ;  /* 0x0000c8004a4a7a20 */ /* 0x000fe20000410000 */
[----:B------:R-:W-:Y:S01]  /*2bd0*/  P2R R18, PR, RZ, 0x2 ;  /* 0x00000002ff127803 */ /* 0x000fe20000000000 */
        /* <DEDUP_REMOVED lines=14> */
[----:B------:R-:W2:Y:S01]  /*2cc0*/  MUFU.TANH R166, R66 ;  /* 0x0000004200a67308 */ /* 0x000ea20000002400 */
[----:B------:R-:W-:Y:S01]  /*2cd0*/  ISETP.GE.AND P1, PT, R39, 0x12, PT ;  /* 0x000000122700780c */ /* 0x000fe20003f26270 */
[----:B------:R-:W-:Y:S01]  /*2ce0*/  FMUL.FTZ R51, R51, c[0x0][0x320] ;  /* 0x0000c80033337a20 */ /* 0x000fe20000410000 */
[----:B------:R-:W-:Y:S01]  /*2cf0*/  ISETP.LT.OR P0, PT, R57, 0x11, P0 ;  /* 0x000000113900780c */ /* 0x000fe20000701670 */
[----:B-1----:R-:W-:Y:S01]  /*2d00*/  IMAD.IADD R49, R49, 0x1, R12 ;  /* 0x0000000131317824 */ /* 0x002fe200078e020c */
[----:B------:R-:W-:-:S02]  /*2d10*/  P2R R44, PR, RZ, 0x2 ;  /* 0x00000002ff2c7803 */ /* 0x000fc40000000000 */
[----:B------:R-:W-:Y:S01]  /*2d20*/  FSEL R17, R17, -INF , !P0 ;  /* 0xff80000011117808 */ /* 0x000fe20004000000 */
[----:B------:R-:W1:Y:S01]  /*2d30*/  MUFU.TANH R150, R67 ;  /* 0x0000004300967308 */ /* 0x000e620000002400 */
[----:B------:R-:W-:Y:S02]  /*2d40*/  ISETP.GT.AND P0, PT, R56, 0x11, !P1 ;  /* 0x000000113800780c */ /* 0x000fe40004f04270 */
[----:B------:R-:W-:Y:S02]  /*2d50*/  ISETP.GE.AND P1, PT, R39, 0x19, PT ;  /* 0x000000192700780c */ /* 0x000fe40003f26270 */
[----:B------:R-:W-:Y:S02]  /*2d60*/  ISETP.LT.OR P0, PT, R57, 0x12, P0 ;  /* 0x000000123900780c */ /* 0x000fe40000701670 */
[----:B------:R-:W-:Y:S01]  /*2d70*/  P2R R43, PR, RZ, 0x2 ;  /* 0x00000002ff2b7803 */ /* 0x000fe20000000000 */
[----:B------:R-:W3:Y:S01]  /*2d80*/  MUFU.TANH R164, R62 ;  /* 0x0000003e00a47308 */ /* 0x000ee20000002400 */
[----:B------:R-:W-:-:S02]  /*2d90*/  FSEL R13, R13, -INF , !P0 ;  /* 0xff8000000d0d7808 */ /* 0x000fc40004000000 */
[C---:B------:R-:W-:Y:S02]  /*2da0*/  ISETP.GT.AND P0, PT, R56.reuse, 0x18, !P1 ;  /* 0x000000183800780c */ /* 0x040fe40004f04270 */
[----:B------:R-:W-:Y:S02]  /*2db0*/  ISETP.GE.AND P1, PT, R39, 0x1a, PT ;  /* 0x0000001a2700780c */ /* 0x000fe40003f26270 */
[----:B------:R-:W-:Y:S01]  /*2dc0*/  ISETP.LT.OR P0, PT, R57, 0x19, P0 ;  /* 0x000000193900780c */ /* 0x000fe20000701670 */
[----:B------:R-:W4:Y:S01]  /*2dd0*/  MUFU.TANH R158, R63 ;  /* 0x0000003f009e7308 */ /* 0x000f220000002400 */
[----:B------:R-:W-:Y:S02]  /*2de0*/  P2R R8, PR, RZ, 0x2 ;  /* 0x00000002ff087803 */ /* 0x000fe40000000000 */
[----:B------:R-:W-:Y:S02]  /*2df0*/  FSEL R7, R7, -INF , !P0 ;  /* 0xff80000007077808 */ /* 0x000fe40004000000 */
[----:B------:R-:W-:-:S02]  /*2e00*/  ISETP.GT.AND P0, PT, R56, 0x19, !P1 ;  /* 0x000000193800780c */ /* 0x000fc40004f04270 */
[----:B------:R-:W-:Y:S01]  /*2e10*/  ISETP.GE.AND P1, PT, R39, 0x21, PT ;  /* 0x000000212700780c */ /* 0x000fe20003f26270 */
[----:B------:R-:W1:Y:S01]  /*2e20*/  MUFU.TANH R162, R58 ;  /* 0x0000003a00a27308 */ /* 0x000e620000002400 */
[----:B------:R-:W-:Y:S02]  /*2e30*/  ISETP.LT.OR P0, PT, R57, 0x1a, P0 ;  /* 0x0000001a3900780c */ /* 0x000fe40000701670 */
[----:B------:R-:W-:Y:S02]  /*2e40*/  P2R R42, PR, RZ, 0x2 ;  /* 0x00000002ff2a7803 */ /* 0x000fe40000000000 */
[----:B------:R-:W-:Y:S02]  /*2e50*/  FSEL R9, R9, -INF , !P0 ;  /* 0xff80000009097808 */ /* 0x000fe40004000000 */
[----:B------:R-:W-:Y:S01]  /*2e60*/  ISETP.GT.AND P0, PT, R56, 0x20, !P1 ;  /* 0x000000203800780c */ /* 0x000fe20004f04270 */
[----:B------:R-:W1:Y:S01]  /*2e70*/  MUFU.TANH R160, R59 ;  /* 0x0000003b00a07308 */ /* 0x000e620000002400 */
[----:B------:R-:W-:-:S02]  /*2e80*/  ISETP.GE.AND P1, PT, R39, 0x22, PT ;  /* 0x000000222700780c */ /* 0x000fc40003f26270 */
[----:B------:R-:W-:Y:S02]  /*2e90*/  ISETP.LT.OR P0, PT, R57, 0x21, P0 ;  /* 0x000000213900780c */ /* 0x000fe40000701670 */
[----:B------:R-:W-:Y:S02]  /*2ea0*/  P2R R41, PR, RZ, 0x2 ;  /* 0x00000002ff297803 */ /* 0x000fe40000000000 */
[----:B------:R-:W-:Y:S01]  /*2eb0*/  FSEL R33, R33, -INF , !P0 ;  /* 0xff80000021217808 */ /* 0x000fe20004000000 */
[----:B------:R-:W1:Y:S01]  /*2ec0*/  MUFU.TANH R146, R74 ;  /* 0x0000004a00927308 */ /* 0x000e620000002400 */
[----:B------:R-:W-:Y:S02]  /*2ed0*/  ISETP.GT.AND P0, PT, R56, 0x21, !P1 ;  /* 0x000000213800780c */ /* 0x000fe40004f04270 */
[----:B------:R-:W-:Y:S02]  /*2ee0*/  ISETP.GE.AND P1, PT, R39, 0x29, PT ;  /* 0x000000292700780c */ /* 0x000fe40003f26270 */
[----:B------:R-:W-:-:S02]  /*2ef0*/  ISETP.LT.OR P0, PT, R57, 0x22, P0 ;  /* 0x000000223900780c */ /* 0x000fc40000701670 */
[----:B------:R-:W-:Y:S01]  /*2f00*/  P2R R38, PR, RZ, 0x2 ;  /* 0x00000002ff267803 */ /* 0x000fe20000000000 */
[----:B------:R-:W1:Y:S01]  /*2f10*/  MUFU.TANH R156, R54 ;  /* 0x00000036009c7308 */ /* 0x000e620000002400 */
[----:B------:R-:W-:Y:S02]  /*2f20*/  FSEL R31, R31, -INF , !P0 ;  /* 0xff8000001f1f7808 */ /* 0x000fe40004000000 */
[----:B------:R-:W-:Y:S02]  /*2f30*/  ISETP.GT.AND P0, PT, R56, 0x28, !P1 ;  /* 0x000000283800780c */ /* 0x000fe40004f04270 */
[----:B------:R-:W-:Y:S02]  /*2f40*/  ISETP.GE.AND P1, PT, R39, 0x2a, PT ;  /* 0x0000002a2700780c */ /* 0x000fe40003f26270 */
[----:B------:R-:W-:Y:S01]  /*2f50*/  ISETP.LT.OR P0, PT, R57, 0x29, P0 ;  /* 0x000000293900780c */ /* 0x000fe20000701670 */
[----:B------:R-:W1:Y:S01]  /*2f60*/  MUFU.TANH R148, R55 ;  /* 0x0000003700947308 */ /* 0x000e620000002400 */
[----:B------:R-:W-:-:S02]  /*2f70*/  P2R R35, PR, RZ, 0x2 ;  /* 0x00000002ff237803 */ /* 0x000fc40000000000 */
[----:B------:R-:W-:Y:S02]  /*2f80*/  FSEL R29, R29, -INF , !P0 ;  /* 0xff8000001d1d7808 */ /* 0x000fe40004000000 */
[----:B------:R-:W-:Y:S02]  /*2f90*/  ISETP.GT.AND P0, PT, R56, 0x29, !P1 ;  /* 0x000000293800780c */ /* 0x000fe40004f04270 */
[----:B------:R-:W-:Y:S01]  /*2fa0*/  ISETP.GE.AND P1, PT, R39, 0x31, PT ;  /* 0x000000312700780c */ /* 0x000fe20003f26270 */
[----:B------:R-:W1:Y:S01]  /*2fb0*/  MUFU.TANH R126, R75 ;  /* 0x0000004b007e7308 */ /* 0x000e620000002400 */
[----:B------:R-:W-:Y:S02]  /*2fc0*/  ISETP.LT.OR P0, PT, R57, 0x2a, P0 ;  /* 0x0000002a3900780c */ /* 0x000fe40000701670 */
[----:B------:R-:W-:Y:S02]  /*2fd0*/  P2R R34, PR, RZ, 0x2 ;  /* 0x00000002ff227803 */ /* 0x000fe40000000000 */
[----:B------:R-:W-:-:S02]  /*2fe0*/  FSEL R119, R119, -INF , !P0 ;  /* 0xff80000077777808 */ /* 0x000fc40004000000 */
[C---:B------:R-:W-:Y:S01]  /*2ff0*/  ISETP.GT.AND P0, PT, R56.reuse, 0x30, !P1 ;  /* 0x000000303800780c */ /* 0x040fe20004f04270 */
[----:B------:R-:W1:Y:S01]  /*3000*/  MUFU.TANH R136, R136 ;  /* 0x0000008800887308 */ /* 0x000e620000002400 */
[----:B------:R-:W-:Y:S02]  /*3010*/  ISETP.GE.AND P1, PT, R39, 0x32, PT ;  /* 0x000000322700780c */ /* 0x000fe40003f26270 */
[----:B------:R-:W-:Y:S02]  /*3020*/  ISETP.LT.OR P0, PT, R57, 0x31, P0 ;  /* 0x000000313900780c */ /* 0x000fe40000701670 */
[----:B------:R-:W-:Y:S02]  /*3030*/  P2R R32, PR, RZ, 0x2 ;  /* 0x00000002ff207803 */ /* 0x000fe40000000000 */
[----:B------:R-:W-:Y:S01]  /*3040*/  FSEL R139, R139, -INF , !P0 ;  /* 0xff8000008b8b7808 */ /* 0x000fe20004000000 */
[----:B------:R-:W1:Y:S01]  /*3050*/  MUFU.TANH R50, R50 ;  /* 0x0000003200327308 */ /* 0x000e620000002400 */
[----:B------:R-:W-:-:S02]  /*3060*/  ISETP.GT.AND P0, PT, R56, 0x31, !P1 ;  /* 0x000000313800780c */ /* 0x000fc40004f04270 */
[----:B------:R-:W-:Y:S02]  /*3070*/  ISETP.GE.AND P1, PT, R39, 0x39, PT ;  /* 0x000000392700780c */ /* 0x000fe40003f26270 */
[----:B------:R-:W-:Y:S02]  /*3080*/  ISETP.LT.OR P0, PT, R57, 0x32, P0 ;  /* 0x000000323900780c */ /* 0x000fe40000701670 */
[----:B------:R-:W-:Y:S01]  /*3090*/  P2R R30, PR, RZ, 0x2 ;  /* 0x00000002ff1e7803 */ /* 0x000fe20000000000 */
[----:B------:R-:W1:Y:S01]  /*30a0*/  MUFU.TANH R144, R70 ;  /* 0x0000004600907308 */ /* 0x000e620000002400 */
[----:B------:R-:W-:Y:S02]  /*30b0*/  FSEL R151, R151, -INF , !P0 ;  /* 0xff80000097977808 */ /* 0x000fe40004000000 */
[----:B------:R-:W-:Y:S02]  /*30c0*/  ISETP.GT.AND P0, PT, R56, 0x38, !P1 ;  /* 0x000000383800780c */ /* 0x000fe40004f04270 */
[----:B------:R-:W-:-:S02]  /*30d0*/  ISETP.GE.AND P1, PT, R39, 0x3a, PT ;  /* 0x0000003a2700780c */ /* 0x000fc40003f26270 */
[----:B------:R-:W-:Y:S01]  /*30e0*/  ISETP.LT.OR P0, PT, R57, 0x39, P0 ;  /* 0x000000393900780c */ /* 0x000fe20000701670 */
[----:B------:R-:W1:Y:S01]  /*30f0*/  MUFU.TANH R130, R46 ;  /* 0x0000002e00827308 */ /* 0x000e620000002400 */
[----:B------:R-:W-:Y:S02]  /*3100*/  P2R R28, PR, RZ, 0x2 ;  /* 0x00000002ff1c7803 */ /* 0x000fe40000000000 */
[----:B------:R-:W-:Y:S02]  /*3110*/  FSEL R147, R147, -INF , !P0 ;  /* 0xff80000093937808 */ /* 0x000fe40004000000 */
[----:B------:R-:W-:Y:S02]  /*3120*/  ISETP.GT.AND P0, PT, R56, 0x39, !P1 ;  /* 0x000000393800780c */ /* 0x000fe40004f04270 */
[----:B------:R-:W-:Y:S01]  /*3130*/  ISETP.GE.AND P1, PT, R39, 0x41, PT ;  /* 0x000000412700780c */ /* 0x000fe20003f26270 */
[----:B------:R-:W1:Y:S01]  /*3140*/  MUFU.TANH R128, R47 ;  /* 0x0000002f00807308 */ /* 0x000e620000002400 */
[----:B------:R-:W-:-:S02]  /*3150*/  ISETP.LT.OR P0, PT, R57, 0x3a, P0 ;  /* 0x0000003a3900780c */ /* 0x000fc40000701670 */
[----:B------:R-:W-:Y:S02]  /*3160*/  P2R R27, PR, RZ, 0x2 ;  /* 0x00000002ff1b7803 */ /* 0x000fe40000000000 */
[----:B------:R-:W-:Y:S02]  /*3170*/  FSEL R145, R145, -INF , !P0 ;  /* 0xff80000091917808 */ /* 0x000fe40004000000 */
[----:B------:R-:W-:Y:S01]  /*3180*/  ISETP.GT.AND P0, PT, R56, 0x40, !P1 ;  /* 0x000000403800780c */ /* 0x000fe20004f04270 */
[----:B------:R-:W1:Y:S01]  /*3190*/  MUFU.TANH R132, R71 ;  /* 0x0000004700847308 */ /* 0x000e620000002400 */
[----:B------:R-:W-:Y:S02]  /*31a0*/  ISETP.GE.AND P1, PT, R39, 0x42, PT ;  /* 0x000000422700780c */ /* 0x000fe40003f26270 */
[----:B------:R-:W-:Y:S02]  /*31b0*/  ISETP.LT.OR P0, PT, R57, 0x41, P0 ;  /* 0x000000413900780c */ /* 0x000fe40000701670 */
[----:B------:R-:W-:-:S02]  /*31c0*/  P2R R26, PR, RZ, 0x2 ;  /* 0x00000002ff1a7803 */ /* 0x000fc40000000000 */
[----:B------:R-:W-:Y:S01]  /*31d0*/  FSEL R161, R161, -INF , !P0 ;  /* 0xff800000a1a17808 */ /* 0x000fe20004000000 */
[----:B------:R-:W1:Y:S01]  /*31e0*/  MUFU.TANH R10, R10 ;  /* 0x0000000a000a7308 */ /* 0x000e620000002400 */
[----:B------:R-:W-:Y:S02]  /*31f0*/  ISETP.GT.AND P0, PT, R56, 0x41, !P1 ;  /* 0x000000413800780c */ /* 0x000fe40004f04270 */
[----:B------:R-:W-:Y:S02]  /*3200*/  ISETP.GE.AND P1, PT, R39, 0x49, PT ;  /* 0x000000492700780c */ /* 0x000fe40003f26270 */
[----:B------:R-:W-:Y:S02]  /*3210*/  ISETP.LT.OR P0, PT, R57, 0x42, P0 ;  /* 0x000000423900780c */ /* 0x000fe40000701670 */
[----:B------:R-:W-:Y:S01]  /*3220*/  P2R R25, PR, RZ, 0x2 ;  /* 0x00000002ff197803 */ /* 0x000fe20000000000 */
[----:B------:R5:W1:Y:S01]  /*3230*/  MUFU.TANH R134, R51 ;  /* 0x0000003300867308 */ /* 0x000a620000002400 */
[----:B------:R-:W-:-:S02]  /*3240*/  FSEL R159, R159, -INF , !P0 ;  /* 0xff8000009f9f7808 */ /* 0x000fc40004000000 */
[C---:B------:R-:W-:Y:S02]  /*3250*/  ISETP.GT.AND P0, PT, R56.reuse, 0x48, !P1 ;  /* 0x000000483800780c */ /* 0x040fe40004f04270 */
[----:B------:R-:W-:Y:S02]  /*3260*/  ISETP.GE.AND P1, PT, R39, 0x4a, PT ;  /* 0x0000004a2700780c */ /* 0x000fe40003f26270 */
[----:B------:R-:W-:Y:S02]  /*3270*/  ISETP.LT.OR P0, PT, R57, 0x49, P0 ;  /* 0x000000493900780c */ /* 0x000fe40000701670 */
[----:B------:R-:W-:Y:S02]  /*3280*/  P2R R22, PR, RZ, 0x2 ;  /* 0x00000002ff167803 */ /* 0x000fe40000000000 */
[----:B------:R-:W-:Y:S02]  /*3290*/  FSEL R157, R157, -INF , !P0 ;  /* 0xff8000009d9d7808 */ /* 0x000fe40004000000 */
[----:B------:R-:W-:-:S02]  /*32a0*/  ISETP.GT.AND P0, PT, R56, 0x49, !P1 ;  /* 0x000000493800780c */ /* 0x000fc40004f04270 */
[----:B------:R-:W-:Y:S01]  /*32b0*/  ISETP.GE.AND P1, PT, R39, 0x51, PT ;  /* 0x000000512700780c */ /* 0x000fe20003f26270 */
[----:B-----5:R-:W-:Y:S01]  /*32c0*/  IMAD.IADD R51, R52, 0x1, R12 ;  /* 0x0000000134337824 */ /* 0x020fe200078e020c */
[----:B------:R-:W-:Y:S02]  /*32d0*/  ISETP.LT.OR P0, PT, R57, 0x4a, P0 ;  /* 0x0000004a3900780c */ /* 0x000fe40000701670 */
[----:B------:R-:W-:Y:S02]  /*32e0*/  P2R R20, PR, RZ, 0x2 ;  /* 0x00000002ff147803 */ /* 0x000fe40000000000 */
[----:B------:R-:W-:Y:S02]  /*32f0*/  FSEL R149, R149, -INF , !P0 ;  /* 0xff80000095957808 */ /* 0x000fe40004000000 */
[----:B------:R-:W-:Y:S02]  /*3300*/  ISETP.GT.AND P0, PT, R56, 0x50, !P1 ;  /* 0x000000503800780c */ /* 0x000fe40004f04270 */
[----:B------:R-:W-:-:S02]  /*3310*/  ISETP.GE.AND P1, PT, R39, 0x52, PT ;  /* 0x000000522700780c */ /* 0x000fc40003f26270 */
[----:B------:R-:W-:Y:S02]  /*3320*/  ISETP.LT.OR P0, PT, R57, 0x51, P0 ;  /* 0x000000513900780c */ /* 0x000fe40000701670 */
[----:B------:R-:W-:Y:S02]  /*3330*/  P2R R6, PR, RZ, 0x2 ;  /* 0x00000002ff067803 */ /* 0x000fe40000000000 */
[----:B------:R-:W-:Y:S02]  /*3340*/  FSEL R137, R137, -INF , !P0 ;  /* 0xff80000089897808 */ /* 0x000fe40004000000 */
[----:B------:R-:W-:Y:S02]  /*3350*/  ISETP.GT.AND P0, PT, R56, 0x51, !P1 ;  /* 0x000000513800780c */ /* 0x000fe40004f04270 */
[----:B------:R-:W-:Y:S02]  /*3360*/  ISETP.GE.AND P1, PT, R39, 0x1, PT ;  /* 0x000000012700780c */ /* 0x000fe40003f26270 */
[----:B------:R-:W-:-:S02]  /*3370*/  ISETP.LT.OR P0, PT, R57, 0x52, P0 ;  /* 0x000000523900780c */ /* 0x000fc40000701670 */
[----:B------:R-:W-:Y:S02]  /*3380*/  P2R R16, PR, RZ, 0x2 ;  /* 0x00000002ff107803 */ /* 0x000fe40000000000 */
[----:B------:R-:W-:Y:S02]  /*3390*/  FSEL R135, R135, -INF , !P0 ;  /* 0xff80000087877808 */ /* 0x000fe40004000000 */
[----:B------:R-:W-:Y:S02]  /*33a0*/  ISETP.GT.AND P0, PT, R56, 0x58, !P2 ;  /* 0x000000583800780c */ /* 0x000fe40005704270 */
[----:B------:R-:W-:Y:S02]  /*33b0*/  IMNMX R48, R51, R48, PT ;  /* 0x0000003033307217 */ /* 0x000fe40003800200 */
[----:B------:R-:W-:-:S04]  /*33c0*/  ISETP.LT.OR P0, PT, R57, 0x59, P0 ;  /* 0x000000593900780c */ /* 0x000fc80000701670 */
[----:B------:R-:W-:Y:S02]  /*33d0*/  FSEL R133, R133, -INF , !P0 ;  /* 0xff80000085857808 */ /* 0x000fe40004000000 */
[----:B------:R-:W-:Y:S02]  /*33e0*/  ISETP.GT.AND P0, PT, R56, RZ, !P1 ;  /* 0x000000ff3800720c */ /* 0x000fe40004f04270 */
[----:B------:R-:W-:Y:S01]  /*33f0*/  ISETP.GE.AND P1, PT, R39, 0x5a, PT ;  /* 0x0000005a2700780c */ /* 0x000fe20003f26270 */
[----:B------:R-:W-:Y:S01]  /*3400*/  FMUL.FTZ R39, R79, c[0x0][0x320] ;  /* 0x0000c8004f277a20 */ /* 0x000fe20000410000 */
[----:B------:R-:W-:-:S04]  /*3410*/  ISETP.LT.OR P0, PT, R57, 0x1, P0 ;  /* 0x000000013900780c */ /* 0x000fc80000701670 */
[----:B------:R-:W-:Y:S01]  /*3420*/  FSEL R4, R0, -INF , !P0 ;  /* 0xff80000000047808 */ /* 0x000fe20004000000 */
[----:B------:R-:W-:Y:S01]  /*3430*/  FMUL.FTZ R0, R14, c[0x0][0x320] ;  /* 0x0000c8000e007a20 */ /* 0x000fe20000410000 */
[----:B------:R-:W-:Y:S01]  /*3440*/  ISETP.GT.AND P0, PT, R56, 0x59, !P1 ;  /* 0x000000593800780c */ /* 0x000fe20004f04270 */
[----:B------:R-:W-:Y:S01]  /*3450*/  FMUL.FTZ R56, R11, c[0x0][0x320] ;  /* 0x0000c8000b387a20 */ /* 0x000fe20000410000 */
[----:B------:R-:W1:Y:S01]  /*3460*/  MUFU.TANH R39, R39 ;  /* 0x0000002700277308 */ /* 0x000e620000002400 */
[----:B------:R-:W-:Y:S01]  /*3470*/  FMUL.FTZ R14, R15, c[0x0][0x320] ;  /* 0x0000c8000f0e7a20 */ /* 0x000fe20000410000 */
[----:B------:R-:W-:Y:S01]  /*3480*/  ISETP.LT.OR P0, PT, R57, 0x5a, P0 ;  /* 0x0000005a3900780c */ /* 0x000fe20000701670 */
[----:B------:R-:W-:Y:S02]  /*3490*/  FMUL.FTZ R11, R78, c[0x0][0x320] ;  /* 0x0000c8004e0b7a20 */ /* 0x000fe40000410000 */
[----:B------:R-:W-:Y:S01]  /*34a0*/  FMUL.FTZ R15, R82, c[0x0][0x320] ;  /* 0x0000c800520f7a20 */ /* 0x000fe20000410000 */
[----:B------:R-:W-:-:S02]  /*34b0*/  FSEL R131, R131, -INF , !P0 ;  /* 0xff80000083837808 */ /* 0x000fc40004000000 */
[----:B------:R-:W1:Y:S08]  /*34c0*/  MUFU.TANH R56, R56 ;  /* 0x0000003800387308 */ /* 0x000e700000002400 */
[----:B------:R-:W1:Y:S08]  /*34d0*/  MUFU.TANH R11, R11 ;  /* 0x0000000b000b7308 */ /* 0x000e700000002400 */
[----:B------:R-:W1:Y:S08]  /*34e0*/  MUFU.TANH R0, R0 ;  /* 0x0000000000007308 */ /* 0x000e700000002400 */
[----:B------:R-:W1:Y:S08]  /*34f0*/  MUFU.TANH R14, R14 ;  /* 0x0000000e000e7308 */ /* 0x000e700000002400 */
[----:B------:R-:W1:Y:S01]  /*3500*/  MUFU.TANH R15, R15 ;  /* 0x0000000f000f7308 */ /* 0x000e620000002400 */
        /* <DEDUP_REMOVED lines=13> */
.L_x_167:
[----:B------:R-:W-:-:S04]  /*35e0*/  MOV R12, c[0x0][0x32c] ;  /* 0x0000cb00000c7a02 */ /* 0x000fc80000000f00 */
[----:B------:R-:W-:-:S13]  /*35f0*/  ISETP.NE.AND P0, PT, R12, 0x1, PT ;  /* 0x000000010c00780c */ /* 0x000fda0003f05270 */
[----:B------:R-:W-:-:S05]  /*3600*/  @P0 IMAD.HI.U32 R12, R47, c[0x0][0x330], RZ ;  /* 0x0000cc002f0c0a27 */ /* 0x000fca00078e00ff */
[----:B------:R-:W-:Y:S02]  /*3610*/  @P0 SHF.R.U32.HI R47, RZ, c[0x0][0x334], R12 ;  /* 0x0000cd00ff2f0a19 */ /* 0x000fe4000001160c */
.L_x_168:
[----:B------:R-:W-:Y:S05]  /*3620*/  BSYNC B0 ;  /* 0x0000000000007941 */ /* 0x000fea0003800000 */
.L_x_166:
[----:B------:R-:W-:-:S05]  /*3630*/  IMAD R40, R47, c[0x0][0x32c], R40 ;  /* 0x0000cb002f287a24 */ /* 0x000fca00078e0228 */
[----:B------:R-:W-:Y:S02]  /*3640*/  IADD3 R47, R40, c[0x0][0x32c], RZ ;  /* 0x0000cb00282f7a10 */ /* 0x000fe40007ffe0ff */
[----:B------:R-:W-:Y:S02]  /*3650*/  IMNMX R49, R49, R40, !PT ;  /* 0x0000002831317217 */ /* 0x000fe40007800200 */
[----:B------:R-:W-:Y:S02]  /*3660*/  IMNMX R48, R48, R47, PT ;  /* 0x0000002f30307217 */ /* 0x000fe40003800200 */
.L_x_165:
[----:B--234-:R-:W-:Y:S01]  /*3670*/  ISETP.NE.AND P0, PT, R53, RZ, PT ;  /* 0x000000ff3500720c */ /* 0x01cfe20003f05270 */
[----:B------:R-:W-:Y:S01]  /*3680*/  IMAD.SHL.U32 R212, R2, 0x2, RZ ;  /* 0x0000000202d47824 */ /* 0x000fe200078e00ff */
[C---:B------:R-:W-:Y:S02]  /*3690*/  ISETP.GT.AND P2, PT, R49.reuse, 0x58, !P2 ;  /* 0x000000583100780c */ /* 0x040fe40005744270 */
[----:B------:R-:W-:Y:S01]  /*36a0*/  ISETP.GT.AND P0, PT, R49, 0x1, !P0 ;  /* 0x000000013100780c */ /* 0x000fe20004704270 */
[----:B------:R-:W-:Y:S01]  /*36b0*/  IMAD R210, R5, 0x2, R212 ;  /* 0x0000000205d27824 */ /* 0x000fe200078e02d4 */
[----:B------:R-:W-:Y:S01]  /*36c0*/  ISETP.GT.AND P1, PT, R49, 0x59, !P1 ;  /* 0x000000593100780c */ /* 0x000fe20004f24270 */
[----:B------:R-:W-:Y:S01]  /*36d0*/  LDSM.16.MT88.4 R76, [R212+0x3100] ;  /* 0x00310000d44c783b */ /* 0x000fe20000004200 */
[C---:B------:R-:W-:Y:S01]  /*36e0*/  ISETP.LT.OR P0, PT, R48.reuse, 0x2, P0 ;  /* 0x000000023000780c */ /* 0x040fe20000701670 */
[C---:B------:R-:W-:Y:S01]  /*36f0*/  IMAD R208, R3.reuse, 0x2, R210 ;  /* 0x0000000203d07824 */ /* 0x040fe200078e02d2 */
[----:B------:R-:W-:Y:S01]  /*3700*/  ISETP.LT.OR P2, PT, R48, 0x59, P2 ;  /* 0x000000593000780c */ /* 0x000fe20001741670 */
[----:B------:R-:W-:Y:S01]  /*3710*/  IMAD R209, R3, 0x2, R212 ;  /* 0x0000000203d17824 */ /* 0x000fe200078e02d4 */
[----:B-1----:R-:W-:Y:S01]  /*3720*/  FSEL R40, R14, -INF , !P0 ;  /* 0xff8000000e287808 */ /* 0x002fe20004000000 */
[----:B------:R-:W-:Y:S01]  /*3730*/  LDSM.16.MT88.4 R108, [R212+0x100] ;  /* 0x00010000d46c783b */ /* 0x000fe20000004200 */
[----:B------:R-:W-:-:S02]  /*3740*/  ISETP.NE.AND P0, PT, R24, RZ, PT ;  /* 0x000000ff1800720c */ /* 0x000fc40003f05270 */
[----:B------:R-:W-:Y:S01]  /*3750*/  ISETP.LT.OR P1, PT, R48, 0x5a, P1 ;  /* 0x0000005a3000780c */ /* 0x000fe20000f21670 */
[----:B------:R-:W-:Y:S01]  /*3760*/  LDSM.16.MT88.4 R84, [R208+0x100] ;  /* 0x00010000d054783b */ /* 0x000fe20000004200 */
[----:B------:R-:W-:Y:S02]  /*3770*/  ISETP.GT.AND P0, PT, R49, 0x8, !P0 ;  /* 0x000000083100780c */ /* 0x000fe40004704270 */
[----:B------:R-:W-:Y:S01]  /*3780*/  FSEL R130, R130, -INF , !P2 ;  /* 0xff80000082827808 */ /* 0x000fe20005000000 */
[----:B------:R-:W-:Y:S01]  /*3790*/  LDSM.16.MT88.4 R100, [R210+0x100] ;  /* 0x00010000d264783b */ /* 0x000fe20000004200 */
[----:B------:R-:W-:Y:S02]  /*37a0*/  ISETP.LT.OR P0, PT, R48, 0x9, P0 ;  /* 0x000000093000780c */ /* 0x000fe40000701670 */
[----:B------:R-:W-:Y:S01]  /*37b0*/  FSEL R128, R128, -INF , !P1 ;  /* 0xff80000080807808 */ /* 0x000fe20004800000 */
[----:B------:R-:W-:Y:S01]  /*37c0*/  LDSM.16.MT88.4 R92, [R209+0x100] ;  /* 0x00010000d15c783b */ /* 0x000fe20000004200 */
[----:B------:R-:W-:-:S02]  /*37d0*/  FSEL R24, R10, -INF , !P0 ;  /* 0xff8000000a187808 */ /* 0x000fc40004000000 */
[----:B------:R-:W-:Y:S01]  /*37e0*/  ISETP.NE.AND P0, PT, R18, RZ, PT ;  /* 0x000000ff1200720c */ /* 0x000fe20003f05270 */
[----:B------:R-:W-:Y:S01]  /*37f0*/  LDSM.16.MT88.4 R68, [R210+0x3100] ;  /* 0x00310000d244783b */ /* 0x000fe20000004200 */
[----:B------:R-:W-:Y:S02]  /*3800*/  IADD3 R192, R36, -0x2, RZ ;  /* 0xfffffffe24c07810 */ /* 0x000fe40007ffe0ff */
[----:B------:R-:W-:-:S04]  /*3810*/  ISETP.GT.AND P0, PT, R49, 0x9, !P0 ;  /* 0x000000093100780c */ /* 0x000fc80004704270 */
[----:B------:R-:W-:-:S04]  /*3820*/  ISETP.LT.OR P0, PT, R48, 0xa, P0 ;  /* 0x0000000a3000780c */ /* 0x000fc80000701670 */
[----:B------:R-:W-:Y:S02]  /*3830*/  FSEL R18, R56, -INF , !P0 ;  /* 0xff80000038127808 */ /* 0x000fe40004000000 */
[----:B------:R-:W-:Y:S01]  /*3840*/  ISETP.NE.AND P0, PT, R45, RZ, PT ;  /* 0x000000ff2d00720c */ /* 0x000fe20003f05270 */
[----:B------:R-:W-:Y:S03]  /*3850*/  LDSM.16.MT88.4 R56, [R209+0x3100] ;  /* 0x00310000d138783b */ /* 0x000fe60000004200 */
[----:B------:R-:W-:-:S04]  /*3860*/  ISETP.GT.AND P0, PT, R49, 0x10, !P0 ;  /* 0x000000103100780c */ /* 0x000fc80004704270 */
[----:B------:R-:W-:-:S04]  /*3870*/  ISETP.LT.OR P0, PT, R48, 0x11, P0 ;  /* 0x000000113000780c */ /* 0x000fc80000701670 */
[----:B------:R-:W-:Y:S02]  /*3880*/  FSEL R14, R15, -INF , !P0 ;  /* 0xff8000000f0e7808 */ /* 0x000fe40004000000 */
[----:B------:R-:W-:-:S04]  /*3890*/  ISETP.NE.AND P0, PT, R44, RZ, PT ;  /* 0x000000ff2c00720c */ /* 0x000fc80003f05270 */
        /* <DEDUP_REMOVED lines=64> */
[----:B------:R-:W-:-:S04]  /*3ca0*/  ISETP.GT.AND P0, PT, R49, RZ, !P0 ;  /* 0x000000ff3100720c */ /* 0x000fc80004704270 */
[----:B------:R-:W-:-:S04]  /*3cb0*/  ISETP.LT.OR P0, PT, R48, 0x1, P0 ;  /* 0x000000013000780c */ /* 0x000fc80000701670 */
[----:B------:R-:W-:Y:S02]  /*3cc0*/  FSEL R11, R0, -INF , !P0 ;  /* 0xff800000000b7808 */ /* 0x000fe40004000000 */
[----:B------:R-:W-:Y:S02]  /*3cd0*/  FMNMX.FTZ R0, R4, R23, !PT ;  /* 0x0000001704007209 */ /* 0x000fe40007810000 */
[----:B------:R-:W-:Y:S02]  /*3ce0*/  FMNMX.FTZ R25, R11, R40, !PT ;  /* 0x000000280b197209 */ /* 0x000fe40007810000 */
[----:B------:R-:W-:Y:S02]  /*3cf0*/  FMNMX.FTZ R0, R21, R0, !PT ;  /* 0x0000000015007209 */ /* 0x000fe40007810000 */
[----:B------:R-:W-:Y:S02]  /*3d00*/  FMNMX.FTZ R25, R24, R25, !PT ;  /* 0x0000001918197209 */ /* 0x000fe40007810000 */
[----:B------:R-:W-:-:S02]  /*3d10*/  FMNMX.FTZ R0, R19, R0, !PT ;  /* 0x0000000013007209 */ /* 0x000fc40007810000 */
[----:B------:R-:W-:Y:S02]  /*3d20*/  FMNMX.FTZ R25, R18, R25, !PT ;  /* 0x0000001912197209 */ /* 0x000fe40007810000 */
        /* <DEDUP_REMOVED lines=27> */
[----:B------:R-:W-:Y:S02]  /*3ee0*/  ISETP.NE.AND P0, PT, R6, RZ, PT ;  /* 0x000000ff0600720c */ /* 0x000fe40003f05270 */
[----:B------:R-:W-:-:S02]  /*3ef0*/  FMNMX.FTZ R0, R157, R0, !PT ;  /* 0x000000009d007209 */ /* 0x000fc40007810000 */
[----:B------:R-:W-:Y:S02]  /*3f00*/  FMNMX.FTZ R25, R160, R25, !PT ;  /* 0x00000019a0197209 */ /* 0x000fe40007810000 */
[----:B------:R-:W-:Y:S02]  /*3f10*/  FMNMX.FTZ R0, R149, R0, !PT ;  /* 0x0000000095007209 */ /* 0x000fe40007810000 */
[----:B------:R-:W-:Y:S02]  /*3f20*/  ISETP.GT.AND P0, PT, R49, 0x51, !P0 ;  /* 0x000000513100780c */ /* 0x000fe40004704270 */
[----:B------:R-:W-:Y:S02]  /*3f30*/  FMNMX.FTZ R0, R137, R0, !PT ;  /* 0x0000000089007209 */ /* 0x000fe40007810000 */
[----:B------:R-:W-:Y:S02]  /*3f40*/  FMNMX.FTZ R25, R156, R25, !PT ;  /* 0x000000199c197209 */ /* 0x000fe40007810000 */
[----:B------:R-:W-:-:S02]  /*3f50*/  FMNMX.FTZ R0, R135, R0, !PT ;  /* 0x0000000087007209 */ /* 0x000fc40007810000 */
[----:B------:R-:W-:Y:S02]  /*3f60*/  ISETP.LT.OR P0, PT, R48, 0x52, P0 ;  /* 0x000000523000780c */ /* 0x000fe40000701670 */
[----:B------:R-:W-:Y:S02]  /*3f70*/  FMNMX.FTZ R0, R133, R0, !PT ;  /* 0x0000000085007209 */ /* 0x000fe40007810000 */
[----:B------:R-:W-:Y:S02]  /*3f80*/  FMNMX.FTZ R25, R148, R25, !PT ;  /* 0x0000001994197209 */ /* 0x000fe40007810000 */
[----:B------:R-:W-:Y:S02]  /*3f90*/  FMNMX.FTZ R15, R131, R0, !PT ;  /* 0x00000000830f7209 */ /* 0x000fe40007810000 */
[----:B------:R-:W-:Y:S02]  /*3fa0*/  FSEL R134, R134, -INF , !P0 ;  /* 0xff80000086867808 */ /* 0x000fe40004000000 */
[----:B------:R-:W-:Y:S01]  /*3fb0*/  FMNMX.FTZ R25, R136, R25, !PT ;  /* 0x0000001988197209 */ /* 0x000fe20007810000 */
[----:B------:R-:W1:Y:S03]  /*3fc0*/  SHFL.BFLY PT, R0, R15, 0x2, 0x1f ;  /* 0x0c401f000f007f89 */ /* 0x000e6600000e0000 */
        /* <DEDUP_REMOVED lines=18> */
[----:B------:R-:W-:Y:S01]  /*40f0*/  LDSM.16.MT88.4 R20, [R210+0x900] ;  /* 0x00090000d214783b */ /* 0x000fe20000004200 */
[----:B-1----:R-:W-:Y:S01]  /*4100*/  FMNMX.FTZ R116, R15, R116, !PT ;  /* 0x000000740f747209 */ /* 0x002fe20007810000 */
[----:B------:R-:W-:-:S02]  /*4110*/  FFMA.FTZ R42, R13, c[0x0][0x2d0], -R138 ;  /* 0x0000b4000d2a7a23 */ /* 0x000fc4000001088a */
[----:B------:R-:W1:Y:S01]  /*4120*/  LDSM.16.MT88.4 R4, [R208+0x3100] ;  /* 0x00310000d004783b */ /* 0x000e620000004200 */
[C---:B------:R-:W-:Y:S01]  /*4130*/  FSETP.NEU.FTZ.AND P0, PT, R116.reuse, -INF , PT ;  /* 0xff8000007400780b */ /* 0x040fe20003f1d000 */
[----:B------:R-:W-:Y:S01]  /*4140*/  FMUL.FTZ R127, R116, c[0x0][0x2d0] ;  /* 0x0000b400747f7a20 */ /* 0x000fe20000410000 */
[----:B------:R-:W2:Y:S01]  /*4150*/  MUFU.EX2 R48, R48 ;  /* 0x0000003000307308 */ /* 0x000ea20000000800 */
[--C-:B------:R-:W-:Y:S02]  /*4160*/  FFMA.FTZ R38, R9, c[0x0][0x2d0], -R138.reuse ;  /* 0x0000b40009267a23 */ /* 0x100fe4000001088a */
[--C-:B------:R-:W-:Y:S01]  /*4170*/  FFMA.FTZ R43, R17, c[0x0][0x2d0], -R138.reuse ;  /* 0x0000b400112b7a23 */ /* 0x100fe2000001088a */
[----:B------:R-:W-:Y:S01]  /*4180*/  FSEL R127, R127, RZ, P0 ;  /* 0x000000ff7f7f7208 */ /* 0x000fe20000000000 */
[--C-:B------:R-:W-:Y:S02]  /*4190*/  FFMA.FTZ R117, R33, c[0x0][0x2d0], -R138.reuse ;  /* 0x0000b40021757a23 */ /* 0x100fe4000001088a */
[----:B------:R-:W-:Y:S01]  /*41a0*/  FFMA.FTZ R118, R31, c[0x0][0x2d0], -R138 ;  /* 0x0000b4001f767a23 */ /* 0x000fe2000001088a */
[----:B------:R-:W-:Y:S01]  /*41b0*/  MUFU.EX2 R45, R45 ;  /* 0x0000002d002d7308 */ /* 0x000fe20000000800 */
[--C-:B------:R-:W-:Y:S01]  /*41c0*/  FFMA.FTZ R50, R11, c[0x0][0x2d0], -R127.reuse ;  /* 0x0000b4000b327a23 */ /* 0x100fe2000001087f */
[----:B------:R-:W-:Y:S01]  /*41d0*/  LDSM.16.MT88.4 R32, [R210+0x3900] ;  /* 0x00390000d220783b */ /* 0x000fe20000004200 */
[----:B------:R-:W-:-:S02]  /*41e0*/  FFMA.FTZ R51, R40, c[0x0][0x2d0], -R127 ;  /* 0x0000b40028337a23 */ /* 0x000fc4000001087f */
[--C-:B------:R-:W-:Y:S02]  /*41f0*/  FFMA.FTZ R47, R24, c[0x0][0x2d0], -R127.reuse ;  /* 0x0000b400182f7a23 */ /* 0x100fe4000001087f */
[--C-:B------:R-:W-:Y:S01]  /*4200*/  FFMA.FTZ R46, R18, c[0x0][0x2d0], -R127.reuse ;  /* 0x0000b400122e7a23 */ /* 0x100fe2000001087f */
[----:B------:R-:W3:Y:S01]  /*4210*/  MUFU.EX2 R44, R44 ;  /* 0x0000002c002c7308 */ /* 0x000ee20000000800 */
[--C-:B------:R-:W-:Y:S01]  /*4220*/  FFMA.FTZ R41, R14, c[0x0][0x2d0], -R127.reuse ;  /* 0x0000b4000e297a23 */ /* 0x100fe2000001087f */
[----:B--2---:R-:W-:Y:S01]  /*4230*/  F2FP.BF16.PACK_AB R64, R48, R49 ;  /* 0x000000313040723e */ /* 0x004fe200000010ff */
[--C-:B------:R-:W-:Y:S01]  /*4240*/  FFMA.FTZ R40, R12, c[0x0][0x2d0], -R127.reuse ;  /* 0x0000b4000c287a23 */ /* 0x100fe2000001087f */
[----:B------:R-:W-:Y:S01]  /*4250*/  LDSM.16.MT88.4 R24, [R212+0x900] ;  /* 0x00090000d418783b */ /* 0x000fe20000004200 */
[--C-:B------:R-:W-:Y:S02]  /*4260*/  FFMA.FTZ R3, R10, c[0x0][0x2d0], -R127.reuse ;  /* 0x0000b4000a037a23 */ /* 0x100fe4000001087f */
[----:B------:R-:W-:Y:S01]  /*4270*/  FFMA.FTZ R2, R8, c[0x0][0x2d0], -R127 ;  /* 0x0000b40008027a23 */ /* 0x000fe2000001087f */
[----:B------:R-:W-:Y:S01]  /*4280*/  MUFU.EX2 R50, R50 ;  /* 0x0000003200327308 */ /* 0x000fe20000000800 */
[----:B------:R-:W2:Y:S01]  /*4290*/  LDSM.16.MT88.4 R12, [R208+0x900] ;  /* 0x00090000d00c783b */ /* 0x000ea20000004200 */
[----:B------:R-:W-:-:S02]  /*42a0*/  FFMA.FTZ R124, R29, c[0x0][0x2d0], -R138 ;  /* 0x0000b4001d7c7a23 */ /* 0x000fc4000001088a */
[--C-:B------:R-:W-:Y:S01]  /*42b0*/  FFMA.FTZ R119, R119, c[0x0][0x2d0], -R138.reuse ;  /* 0x0000b40077777a23 */ /* 0x100fe2000001088a */
[----:B------:R-:W4:Y:S01]  /*42c0*/  LDSM.16.MT88.4 R8, [R212+0x3900] ;  /* 0x00390000d408783b */ /* 0x000f220000004200 */
[--C-:B------:R-:W-:Y:S02]  /*42d0*/  FFMA.FTZ R125, R146, c[0x0][0x2d0], -R127.reuse ;  /* 0x0000b400927d7a23 */ /* 0x100fe4000001087f */
[----:B------:R-:W5:Y:S01]  /*42e0*/  MUFU.EX2 R51, R51 ;  /* 0x0000003300337308 */ /* 0x000f620000000800 */
[----:B---3--:R-:W-:Y:S01]  /*42f0*/  F2FP.BF16.PACK_AB R66, R44, R45 ;  /* 0x0000002d2c42723e */ /* 0x008fe200000010ff */
[----:B------:R-:W3:Y:S01]  /*4300*/  LDSM.16.MT88.4 R16, [R209+0x900] ;  /* 0x00090000d110783b */ /* 0x000ee20000004200 */
[--C-:B------:R-:W-:Y:S02]  /*4310*/  FFMA.FTZ R126, R126, c[0x0][0x2d0], -R127.reuse ;  /* 0x0000b4007e7e7a23 */ /* 0x100fe4000001087f */
[--C-:B------:R-:W-:Y:S01]  /*4320*/  FFMA.FTZ R129, R144, c[0x0][0x2d0], -R127.reuse ;  /* 0x0000b40090817a23 */ /* 0x100fe2000001087f */
[----:B------:R-:W1:Y:S01]  /*4330*/  LDSM.16.MT88.4 R28, [R209+0x3900] ;  /* 0x00390000d11c783b */ /* 0x000e620000004200 */
[----:B------:R-:W-:Y:S01]  /*4340*/  FFMA.FTZ R132, R132, c[0x0][0x2d0], -R127 ;  /* 0x0000b40084847a23 */ /* 0x000fe2000001087f */
[----:B------:R-:W-:Y:S01]  /*4350*/  MUFU.EX2 R47, R47 ;  /* 0x0000002f002f7308 */ /* 0x000fe20000000800 */
[----:B------:R-:W-:-:S02]  /*4360*/  FFMA.FTZ R144, R151, c[0x0][0x2d0], -R138 ;  /* 0x0000b40097907a23 */ /* 0x000fc4000001088a */
[--C-:B------:R-:W-:Y:S02]  /*4370*/  FFMA.FTZ R146, R147, c[0x0][0x2d0], -R138.reuse ;  /* 0x0000b40093927a23 */ /* 0x100fe4000001088a */
[--C-:B------:R-:W-:Y:S02]  /*4380*/  FFMA.FTZ R139, R139, c[0x0][0x2d0], -R138.reuse ;  /* 0x0000b4008b8b7a23 */ /* 0x100fe4000001088a */
[----:B------:R-:W-:Y:S01]  /*4390*/  FFMA.FTZ R145, R145, c[0x0][0x2d0], -R138 ;  /* 0x0000b40091917a23 */ /* 0x000fe2000001088a */
[----:B------:R-:W2:Y:S01]  /*43a0*/  MUFU.EX2 R46, R46 ;  /* 0x0000002e002e7308 */ /* 0x000ea20000000800 */
[----:B-----5:R-:W-:Y:S01]  /*43b0*/  F2FP.BF16.PACK_AB R65, R51, R50 ;  /* 0x000000323341723e */ /* 0x020fe200000010ff */
[--C-:B------:R-:W-:Y:S02]  /*43c0*/  FFMA.FTZ R147, R166, c[0x0][0x2d0], -R127.reuse ;  /* 0x0000b400a6937a23 */ /* 0x100fe4000001087f */
[--C-:B------:R-:W-:Y:S02]  /*43d0*/  FFMA.FTZ R150, R150, c[0x0][0x2d0], -R127.reuse ;  /* 0x0000b40096967a23 */ /* 0x100fe4000001087f */
[----:B------:R-:W-:-:S02]  /*43e0*/  FFMA.FTZ R151, R164, c[0x0][0x2d0], -R127 ;  /* 0x0000b400a4977a23 */ /* 0x000fc4000001087f */
[----:B------:R-:W-:Y:S01]  /*43f0*/  MUFU.EX2 R43, R43 ;  /* 0x0000002b002b7308 */ /* 0x000fe20000000800 */
[----:B------:R-:W-:Y:S02]  /*4400*/  FFMA.FTZ R158, R158, c[0x0][0x2d0], -R127 ;  /* 0x0000b4009e9e7a23 */ /* 0x000fe4000001087f */
[--C-:B------:R-:W-:Y:S02]  /*4410*/  FFMA.FTZ R164, R159, c[0x0][0x2d0], -R138.reuse ;  /* 0x0000b4009fa47a23 */ /* 0x100fe4000001088a */
[--C-:B------:R-:W-:Y:S02]  /*4420*/  FFMA.FTZ R166, R149, c[0x0][0x2d0], -R138.reuse ;  /* 0x0000b40095a67a23 */ /* 0x100fe4000001088a */
[--C-:B------:R-:W-:Y:S01]  /*4430*/  FFMA.FTZ R161, R161, c[0x0][0x2d0], -R138.reuse ;  /* 0x0000b400a1a17a23 */ /* 0x100fe2000001088a */
[----:B--2---:R-:W-:Y:S01]  /*4440*/  F2FP.BF16.PACK_AB R67, R46, R47 ;  /* 0x0000002f2e43723e */ /* 0x004fe200000010ff */
[----:B------:R-:W2:Y:S01]  /*4450*/  MUFU.EX2 R42, R42 ;  /* 0x0000002a002a7308 */ /* 0x000ea20000000800 */
[----:B------:R-:W-:-:S02]  /*4460*/  FFMA.FTZ R157, R157, c[0x0][0x2d0], -R138 ;  /* 0x0000b4009d9d7a23 */ /* 0x000fc4000001088a */
[--C-:B------:R-:W-:Y:S02]  /*4470*/  FFMA.FTZ R149, R162, c[0x0][0x2d0], -R127.reuse ;  /* 0x0000b400a2957a23 */ /* 0x100fe4000001087f */
[--C-:B------:R-:W-:Y:S01]  /*4480*/  FFMA.FTZ R160, R160, c[0x0][0x2d0], -R127.reuse ;  /* 0x0000b400a0a07a23 */ /* 0x100fe2000001087f */
[C---:B------:R-:W-:Y:S01]  /*4490*/  HMMA.16816.F32.BF16 R88, R64.reuse, R84, RZ ;  /* 0x000000544058723c */ /* 0x040fe200000418ff */
[--C-:B------:R-:W-:Y:S01]  /*44a0*/  FFMA.FTZ R156, R156, c[0x0][0x2d0], -R127.reuse ;  /* 0x0000b4009c9c7a23 */ /* 0x100fe2000001087f */
[----:B------:R-:W-:Y:S01]  /*44b0*/  MUFU.EX2 R39, R39 ;  /* 0x0000002700277308 */ /* 0x000fe20000000800 */
[----:B------:R-:W-:Y:S02]  /*44c0*/  FFMA.FTZ R159, R148, c[0x0][0x2d0], -R127 ;  /* 0x0000b400949f7a23 */ /* 0x000fe4000001087f */
[----:B------:R-:W-:Y:S02]  /*44d0*/  FADD.FTZ R50, R50, R51 ;  /* 0x0000003332327221 */ /* 0x000fe40000010000 */
[----:B------:R-:W-:Y:S01]  /*44e0*/  FADD.FTZ R48, R49, R48 ;  /* 0x0000003031307221 */ /* 0x000fe20000010000 */
[----:B------:R-:W-:Y:S01]  /*44f0*/  HMMA.16816.F32.BF16 R84, R64, R86, RZ ;  /* 0x000000564054723c */ /* 0x000fe200000418ff */
[----:B------:R-:W-:Y:S01]  /*4500*/  FADD.FTZ R47, R47, R50 ;  /* 0x000000322f2f7221 */ /* 0x000fe20000010000 */
[----:B------:R-:W-:Y:S01]  /*4510*/  MUFU.EX2 R38, R38 ;  /* 0x0000002600267308 */ /* 0x000fe20000000800 */
[----:B------:R-:W-:-:S02]  /*4520*/  FADD.FTZ R45, R45, R48 ;  /* 0x000000302d2d7221 */ /* 0x000fc40000010000 */
[----:B------:R-:W-:Y:S02]  /*4530*/  FADD.FTZ R46, R46, R47 ;  /* 0x0000002f2e2e7221 */ /* 0x000fe40000010000 */
[----:B------:R-:W-:Y:S01]  /*4540*/  FADD.FTZ R44, R44, R45 ;  /* 0x0000002d2c2c7221 */ /* 0x000fe20000010000 */
[C---:B------:R-:W-:Y:S01]  /*4550*/  HMMA.16816.F32.BF16 R80, R64.reuse, R76, RZ ;  /* 0x0000004c4050723c */ /* 0x040fe200000418ff */
[--C-:B------:R-:W-:Y:S01]  /*4560*/  FFMA.FTZ R224, R131, c[0x0][0x2d0], -R138.reuse ;  /* 0x0000b40083e07a23 */ /* 0x100fe2000001088a */
[----:B------:R-:W-:Y:S01]  /*4570*/  MUFU.EX2 R41, R41 ;  /* 0x0000002900297308 */ /* 0x000fe20000000800 */
[--C-:B------:R-:W-:Y:S02]  /*4580*/  FFMA.FTZ R137, R137, c[0x0][0x2d0], -R138.reuse ;  /* 0x0000b40089897a23 */ /* 0x100fe4000001088a */
[--C-:B------:R-:W-:Y:S02]  /*4590*/  FFMA.FTZ R148, R135, c[0x0][0x2d0], -R138.reuse ;  /* 0x0000b40087947a23 */ /* 0x100fe4000001088a */
[----:B------:R-:W-:Y:S01]  /*45a0*/  FFMA.FTZ R133, R133, c[0x0][0x2d0], -R138 ;  /* 0x0000b40085857a23 */ /* 0x000fe2000001088a */
[----:B------:R-:W-:Y:S01]  /*45b0*/  HMMA.16816.F32.BF16 R76, R64, R78, RZ ;  /* 0x0000004e404c723c */ /* 0x000fe200000418ff */
[--C-:B------:R-:W-:Y:S01]  /*45c0*/  FFMA.FTZ R131, R136, c[0x0][0x2d0], -R127.reuse ;  /* 0x0000b40088837a23 */ /* 0x100fe2000001087f */
[----:B------:R-:W5:Y:S01]  /*45d0*/  MUFU.EX2 R40, R40 ;  /* 0x0000002800287308 */ /* 0x000f620000000800 */
[----:B------:R-:W-:-:S02]  /*45e0*/  FFMA.FTZ R134, R134, c[0x0][0x2d0], -R127 ;  /* 0x0000b40086867a23 */ /* 0x000fc4000001087f */
[----:B------:R-:W-:-:S03]  /*45f0*/  FFMA.FTZ R225, R128, c[0x0][0x2d0], -R127 ;  /* 0x0000b40080e17a23 */ /* 0x000fc6000001087f */
[C---:B------:R-:W-:Y:S02]  /*4600*/  HMMA.16816.F32.BF16 R112, R64.reuse, R108, RZ ;  /* 0x0000006c4070723c */ /* 0x040fe400000418ff */
[----:B------:R-:W-:Y:S06]  /*4610*/  MUFU.EX2 R3, R3 ;  /* 0x0000000300037308 */ /* 0x000fec0000000800 */
[C---:B------:R-:W-:Y:S02]  /*4620*/  HMMA.16816.F32.BF16 R104, R64.reuse, R100, RZ ;  /* 0x000000644068723c */ /* 0x040fe400000418ff */
[----:B------:R-:W1:Y:S06]  /*4630*/  MUFU.EX2 R2, R2 ;  /* 0x0000000200027308 */ /* 0x000e6c0000000800 */
[C---:B------:R-:W-:Y:S02]  /*4640*/  HMMA.16816.F32.BF16 R96, R64.reuse, R92, RZ ;  /* 0x0000005c4060723c */ /* 0x040fe400000418ff */
[----:B------:R-:W1:Y:S06]  /*4650*/  MUFU.EX2 R117, R117 ;  /* 0x0000007500757308 */ /* 0x000e6c0000000800 */
        /* <DEDUP_REMOVED lines=13> */
[----:B------:R-:W3:Y:S06]  /*4730*/  MUFU.EX2 R132, R132 ;  /* 0x0000008400847308 */ /* 0x000eec0000000800 */
[C---:B-1----:R-:W-:Y:S02]  /*4740*/  HMMA.16816.F32.BF16 R60, R64.reuse, R4, RZ ;  /* 0x00000004403c723c */ /* 0x042fe400000418ff */
[----:B------:R-:W1:Y:S05]  /*4750*/  MUFU.EX2 R139, R139 ;  /* 0x0000008b008b7308 */ /* 0x000e6a0000000800 */
[----:B--2---:R-:W-:Y:S01]  /*4760*/  F2FP.BF16.PACK_AB R4, R42, R43 ;  /* 0x0000002b2a04723e */ /* 0x004fe200000010ff */
[----:B------:R-:W-:Y:S01]  /*4770*/  HMMA.16816.F32.BF16 R64, R64, R6, RZ ;  /* 0x000000064040723c */ /* 0x000fe200000418ff */
[----:B-----5:R-:W-:Y:S01]  /*4780*/  F2FP.BF16.PACK_AB R5, R40, R41 ;  /* 0x000000292805723e */ /* 0x020fe200000010ff */
[----:B------:R-:W2:Y:S01]  /*4790*/  MUFU.EX2 R144, R144 ;  /* 0x0000009000907308 */ /* 0x000ea20000000800 */
[----:B------:R-:W-:-:S02]  /*47a0*/  FADD.FTZ R41, R41, R46 ;  /* 0x0000002e29297221 */ /* 0x000fc40000010000 */
[----:B------:R-:W-:Y:S02]  /*47b0*/  FADD.FTZ R43, R43, R44 ;  /* 0x0000002c2b2b7221 */ /* 0x000fe40000010000 */
[----:B------:R-:W-:Y:S01]  /*47c0*/  F2FP.BF16.PACK_AB R6, R38, R39 ;  /* 0x000000272606723e */ /* 0x000fe200000010ff */
[----:B------:R-:W-:Y:S01]  /*47d0*/  FADD.FTZ R40, R40, R41 ;  /* 0x0000002928287221 */ /* 0x000fe20000010000 */
[----:B------:R-:W-:Y:S01]  /*47e0*/  F2FP.BF16.PACK_AB R7, R2, R3 ;  /* 0x000000030207723e */ /* 0x000fe200000010ff */
[----:B------:R-:W5:Y:S01]  /*47f0*/  MUFU.EX2 R146, R146 ;  /* 0x0000009200927308 */ /* 0x000f620000000800 */
[----:B------:R-:W-:Y:S02]  /*4800*/  FADD.FTZ R42, R42, R43 ;  /* 0x0000002b2a2a7221 */ /* 0x000fe40000010000 */
[----:B------:R-:W-:Y:S02]  /*4810*/  FADD.FTZ R3, R3, R40 ;  /* 0x0000002803037221 */ /* 0x000fe40000010000 */
[----:B------:R-:W-:Y:S01]  /*4820*/  FADD.FTZ R39, R39, R42 ;  /* 0x0000002a27277221 */ /* 0x000fe20000010000 */
[----:B------:R-:W-:Y:S01]  /*4830*/  HMMA.16816.F32.BF16 R88, R4, R12, R88 ;  /* 0x0000000c0458723c */ /* 0x000fe20000041858 */
[----:B------:R-:W-:Y:S01]  /*4840*/  FADD.FTZ R2, R2, R3 ;  /* 0x0000000302027221 */ /* 0x000fe20000010000 */
[----:B------:R-:W1:Y:S01]  /*4850*/  MUFU.EX2 R145, R145 ;  /* 0x0000009100917308 */ /* 0x000e620000000800 */
[----:B------:R-:W-:-:S04]  /*4860*/  FADD.FTZ R38, R38, R39 ;  /* 0x0000002726267221 */ /* 0x000fc80000010000 */
[----:B------:R-:W-:Y:S01]  /*4870*/  FADD.FTZ R3, R117, R38 ;  /* 0x0000002675037221 */ /* 0x000fe20000010000 */
[----:B------:R-:W-:Y:S01]  /*4880*/  HMMA.16816.F32.BF16 R84, R4, R14, R84 ;  /* 0x0000000e0454723c */ /* 0x000fe20000041854 */
[----:B------:R-:W1:Y:S01]  /*4890*/  LDSM.16.MT88.4 R12, [R208+0x3900] ;  /* 0x00390000d00c783b */ /* 0x000e620000004200 */
[----:B------:R-:W-:Y:S01]  /*48a0*/  MUFU.EX2 R147, R147 ;  /* 0x0000009300937308 */ /* 0x000fe20000000800 */
[----:B------:R-:W-:-:S05]  /*48b0*/  FADD.FTZ R3, R118, R3 ;  /* 0x0000000376037221 */ /* 0x000fca0000010000 */
[C---:B----4-:R-:W-:Y:S02]  /*48c0*/  HMMA.16816.F32.BF16 R80, R4.reuse, R8, R80 ;  /* 0x000000080450723c */ /* 0x050fe40000041850 */
[----:B------:R-:W4:Y:S06]  /*48d0*/  MUFU.EX2 R150, R150 ;  /* 0x0000009600967308 */ /* 0x000f2c0000000800 */
[C---:B------:R-:W-:Y:S01]  /*48e0*/  HMMA.16816.F32.BF16 R76, R4.reuse, R10, R76 ;  /* 0x0000000a044c723c */ /* 0x040fe2000004184c */
[----:B------:R-:W1:Y:S01]  /*48f0*/  LDSM.16.MT88.4 R8, [R208+0x1100] ;  /* 0x00110000d008783b */ /* 0x000e620000004200 */
[----:B------:R-:W-:Y:S06]  /*4900*/  MUFU.EX2 R151, R151 ;  /* 0x0000009700977308 */ /* 0x000fec0000000800 */
[C---:B------:R-:W-:Y:S02]  /*4910*/  HMMA.16816.F32.BF16 R112, R4.reuse, R24, R112 ;  /* 0x000000180470723c */ /* 0x040fe40000041870 */
[----:B------:R-:W1:Y:S06]  /*4920*/  MUFU.EX2 R158, R158 ;  /* 0x0000009e009e7308 */ /* 0x000e6c0000000800 */
[C---:B------:R-:W-:Y:S01]  /*4930*/  HMMA.16816.F32.BF16 R108, R4.reuse, R26, R108 ;  /* 0x0000001a046c723c */ /* 0x040fe2000004186c */
[----:B------:R-:W1:Y:S01]  /*4940*/  LDSM.16.MT88.4 R24, [R212+0x1100] ;  /* 0x00110000d418783b */ /* 0x000e620000004200 */
[----:B------:R-:W-:Y:S06]  /*4950*/  MUFU.EX2 R161, R161 ;  /* 0x000000a100a17308 */ /* 0x000fec0000000800 */
[C---:B------:R-:W-:Y:S02]  /*4960*/  HMMA.16816.F32.BF16 R104, R4.reuse, R20, R104 ;  /* 0x000000140468723c */ /* 0x040fe40000041868 */
[----:B------:R-:W-:Y:S06]  /*4970*/  MUFU.EX2 R164, R164 ;  /* 0x000000a400a47308 */ /* 0x000fec0000000800 */
[C---:B------:R-:W-:Y:S01]  /*4980*/  HMMA.16816.F32.BF16 R100, R4.reuse, R22, R100 ;  /* 0x000000160464723c */ /* 0x040fe20000041864 */
[----:B------:R-:W-:Y:S01]  /*4990*/  LDSM.16.MT88.4 R20, [R210+0x1100] ;  /* 0x00110000d214783b */ /* 0x000fe20000004200 */
[----:B------:R-:W-:Y:S06]  /*49a0*/  MUFU.EX2 R157, R157 ;  /* 0x0000009d009d7308 */ /* 0x000fec0000000800 */
[C---:B---3--:R-:W-:Y:S02]  /*49b0*/  HMMA.16816.F32.BF16 R96, R4.reuse, R16, R96 ;  /* 0x000000100460723c */ /* 0x048fe40000041860 */
[----:B------:R-:W-:Y:S06]  /*49c0*/  MUFU.EX2 R166, R166 ;  /* 0x000000a600a67308 */ /* 0x000fec0000000800 */
[C---:B------:R-:W-:Y:S01]  /*49d0*/  HMMA.16816.F32.BF16 R92, R4.reuse, R18, R92 ;  /* 0x00000012045c723c */ /* 0x040fe2000004185c */
[----:B------:R-:W-:Y:S01]  /*49e0*/  LDSM.16.MT88.4 R16, [R209+0x1100] ;  /* 0x00110000d110783b */ /* 0x000fe20000004200 */
[----:B------:R-:W3:Y:S06]  /*49f0*/  MUFU.EX2 R149, R149 ;  /* 0x0000009500957308 */ /* 0x000eec0000000800 */
[C---:B------:R-:W-:Y:S02]  /*4a00*/  HMMA.16816.F32.BF16 R72, R4.reuse, R32, R72 ;  /* 0x000000200448723c */ /* 0x040fe40000041848 */
[----:B------:R-:W1:Y:S06]  /*4a10*/  MUFU.EX2 R160, R160 ;  /* 0x000000a000a07308 */ /* 0x000e6c0000000800 */
[C---:B------:R-:W-:Y:S01]  /*4a20*/  HMMA.16816.F32.BF16 R68, R4.reuse, R34, R68 ;  /* 0x000000220444723c */ /* 0x040fe20000041844 */
[----:B------:R-:W-:Y:S01]  /*4a30*/  LDSM.16.MT88.4 R32, [R210+0x4100] ;  /* 0x00410000d220783b */ /* 0x000fe20000004200 */
[----:B------:R-:W1:Y:S06]  /*4a40*/  MUFU.EX2 R156, R156 ;  /* 0x0000009c009c7308 */ /* 0x000e6c0000000800 */
[C---:B------:R-:W-:Y:S02]  /*4a50*/  HMMA.16816.F32.BF16 R52, R4.reuse, R28, R52 ;  /* 0x0000001c0434723c */ /* 0x040fe40000041834 */
[----:B------:R-:W2:Y:S06]  /*4a60*/  MUFU.EX2 R159, R159 ;  /* 0x0000009f009f7308 */ /* 0x000eac0000000800 */
[C---:B------:R-:W-:Y:S01]  /*4a70*/  HMMA.16816.F32.BF16 R56, R4.reuse, R30, R56 ;  /* 0x0000001e0438723c */ /* 0x040fe20000041838 */
[----:B------:R-:W-:Y:S01]  /*4a80*/  LDSM.16.MT88.4 R28, [R209+0x4100] ;  /* 0x00410000d11c783b */ /* 0x000fe20000004200 */
[----:B------:R-:W-:Y:S06]  /*4a90*/  MUFU.EX2 R137, R137 ;  /* 0x0000008900897308 */ /* 0x000fec0000000800 */
[C---:B-1----:R-:W-:Y:S02]  /*4aa0*/  HMMA.16816.F32.BF16 R60, R4.reuse, R12, R60 ;  /* 0x0000000c043c723c */ /* 0x042fe4000004183c */
[----:B------:R-:W1:Y:S06]  /*4ab0*/  MUFU.EX2 R148, R148 ;  /* 0x0000009400947308 */ /* 0x000e6c0000000800 */
[----:B------:R-:W-:Y:S01]  /*4ac0*/  HMMA.16816.F32.BF16 R64, R4, R14, R64 ;  /* 0x0000000e0440723c */ /* 0x000fe20000041840 */
[----:B------:R-:W1:Y:S01]  /*4ad0*/  LDSM.16.MT88.4 R12, [R212+0x4100] ;  /* 0x00410000d40c783b */ /* 0x000e620000004200 */
[----:B------:R-:W-:Y:S05]  /*4ae0*/  MUFU.EX2 R133, R133 ;  /* 0x0000008500857308 */ /* 0x000fea0000000800 */
[----:B------:R-:W-:-:S02]  /*4af0*/  F2FP.BF16.PACK_AB R4, R118, R117 ;  /* 0x000000757604723e */ /* 0x000fc400000010ff */
[----:B------:R-:W-:Y:S01]  /*4b00*/  F2FP.BF16.PACK_AB R6, R119, R124 ;  /* 0x0000007c7706723e */ /* 0x000fe200000010ff */
[----:B------:R-:W1:Y:S01]  /*4b10*/  MUFU.EX2 R224, R224 ;  /* 0x000000e000e07308 */ /* 0x000e620000000800 */
[----:B------:R-:W-:Y:S01]  /*4b20*/  F2FP.BF16.PACK_AB R5, R126, R125 ;  /* 0x0000007d7e05723e */ /* 0x000fe200000010ff */
[----:B------:R-:W-:Y:S01]  /*4b30*/  FADD.FTZ R125, R125, R2 ;  /* 0x000000027d7d7221 */ /* 0x000fe20000010000 */
[----:B------:R-:W-:Y:S01]  /*4b40*/  F2FP.BF16.PACK_AB R7, R132, R129 ;  /* 0x000000818407723e */ /* 0x000fe200000010ff */
[----:B------:R-:W-:Y:S02]  /*4b50*/  FADD.FTZ R2, R124, R3 ;  /* 0x000000037c027221 */ /* 0x000fe40000010000 */
[----:B------:R-:W-:Y:S02]  /*4b60*/  FADD.FTZ R126, R126, R125 ;  /* 0x0000007d7e7e7221 */ /* 0x000fe40000010000 */
[----:B------:R-:W-:Y:S01]  /*4b70*/  MUFU.EX2 R131, R131 ;  /* 0x0000008300837308 */ /* 0x000fe20000000800 */
[----:B------:R-:W-:Y:S01]  /*4b80*/  FADD.FTZ R2, R119, R2 ;  /* 0x0000000277027221 */ /* 0x000fe20000010000 */
[----:B------:R-:W-:Y:S01]  /*4b90*/  HMMA.16816.F32.BF16 R88, R4, R8, R88 ;  /* 0x000000080458723c */ /* 0x000fe20000041858 */
[----:B------:R-:W-:-:S02]  /*4ba0*/  FADD.FTZ R129, R129, R126 ;  /* 0x0000007e81817221 */ /* 0x000fc40000010000 */
[----:B------:R-:W-:Y:S02]  /*4bb0*/  FADD.FTZ R3, R139, R2 ;  /* 0x000000028b037221 */ /* 0x000fe40000010000 */
[----:B------:R-:W-:Y:S01]  /*4bc0*/  FADD.FTZ R132, R132, R129 ;  /* 0x0000008184847221 */ /* 0x000fe20000010000 */
[----:B------:R-:W1:Y:S01]  /*4bd0*/  MUFU.EX2 R134, R134 ;  /* 0x0000008600867308 */ /* 0x000e620000000800 */
[----:B--2---:R-:W-:Y:S01]  /*4be0*/  FADD.FTZ R3, R144, R3 ;  /* 0x0000000390037221 */ /* 0x004fe20000010000 */
[----:B------:R-:W-:Y:S01]  /*4bf0*/  HMMA.16816.F32.BF16 R84, R4, R10, R84 ;  /* 0x0000000a0454723c */ /* 0x000fe20000041854 */
[----:B------:R-:W2:Y:S02]  /*4c00*/  LDSM.16.MT88.4 R8, [R208+0x4100] ;  /* 0x00410000d008783b */ /* 0x000ea40000004200 */
[----:B-----5:R-:W-:-:S03]  /*4c10*/  FADD.FTZ R2, R146, R3 ;  /* 0x0000000392027221 */ /* 0x020fc60000010000 */
[----:B------:R-:W-:Y:S01]  /*4c20*/  MUFU.EX2 R225, R225 ;  /* 0x000000e100e17308 */ /* 0x000fe20000000800 */
[----:B------:R-:W-:Y:S01]  /*4c30*/  FADD.FTZ R2, R145, R2 ;  /* 0x0000000291027221 */ /* 0x000fe20000010000 */
[C---:B------:R-:W-:Y:S08]  /*4c40*/  HMMA.16816.F32.BF16 R112, R4.reuse, R24, R112 ;  /* 0x000000180470723c */ /* 0x040ff00000041870 */
[C---:B-1----:R-:W-:Y:S08]  /*4c50*/  HMMA.16816.F32.BF16 R80, R4.reuse, R12, R80 ;  /* 0x0000000c0450723c */ /* 0x042ff00000041850 */
[C---:B------:R-:W-:Y:S01]  /*4c60*/  HMMA.16816.F32.BF16 R76, R4.reuse, R14, R76 ;  /* 0x0000000e044c723c */ /* 0x040fe2000004184c */
[----:B------:R-:W1:Y:S07]  /*4c70*/  LDSM.16.MT88.4 R12, [R208+0x1900] ;  /* 0x00190000d00c783b */ /* 0x000e6e0000004200 */
[C---:B------:R-:W-:Y:S01]  /*4c80*/  HMMA.16816.F32.BF16 R108, R4.reuse, R26, R108 ;  /* 0x0000001a046c723c */ /* 0x040fe2000004186c */
[----:B------:R-:W-:Y:S07]  /*4c90*/  LDSM.16.MT88.4 R24, [R212+0x1900] ;  /* 0x00190000d418783b */ /* 0x000fee0000004200 */
[C---:B------:R-:W-:Y:S08]  /*4ca0*/  HMMA.16816.F32.BF16 R104, R4.reuse, R20, R104 ;  /* 0x000000140468723c */ /* 0x040ff00000041868 */
[C---:B--2---:R-:W-:Y:S08]  /*4cb0*/  HMMA.16816.F32.BF16 R60, R4.reuse, R8, R60 ;  /* 0x00000008043c723c */ /* 0x044ff0000004183c */
[C---:B------:R-:W-:Y:S01]  /*4cc0*/  HMMA.16816.F32.BF16 R64, R4.reuse, R10, R64 ;  /* 0x0000000a0440723c */ /* 0x040fe20000041840 */
[----:B------:R-:W2:Y:S07]  /*4cd0*/  LDSM.16.MT88.4 R8, [R212+0x4900] ;  /* 0x00490000d408783b */ /* 0x000eae0000004200 */
[C---:B------:R-:W-:Y:S01]  /*4ce0*/  HMMA.16816.F32.BF16 R100, R4.reuse, R22, R100 ;  /* 0x000000160464723c */ /* 0x040fe20000041864 */
[----:B------:R-:W5:Y:S07]  /*4cf0*/  LDSM.16.MT88.4 R20, [R210+0x1900] ;  /* 0x00190000d214783b */ /* 0x000f6e0000004200 */
[C---:B------:R-:W-:Y:S08]  /*4d00*/  HMMA.16816.F32.BF16 R96, R4.reuse, R16, R96 ;  /* 0x000000100460723c */ /* 0x040ff00000041860 */
[C---:B------:R-:W-:Y:S01]  /*4d10*/  HMMA.16816.F32.BF16 R92, R4.reuse, R18, R92 ;  /* 0x00000012045c723c */ /* 0x040fe2000004185c */
[----:B------:R-:W1:Y:S07]  /*4d20*/  LDSM.16.MT88.4 R16, [R209+0x1900] ;  /* 0x00190000d110783b */ /* 0x000e6e0000004200 */
[C---:B------:R-:W-:Y:S08]  /*4d30*/  HMMA.16816.F32.BF16 R72, R4.reuse, R32, R72 ;  /* 0x000000200448723c */ /* 0x040ff00000041848 */
[C---:B------:R-:W-:Y:S01]  /*4d40*/  HMMA.16816.F32.BF16 R68, R4.reuse, R34, R68 ;  /* 0x000000220444723c */ /* 0x040fe20000041844 */
[----:B------:R-:W2:Y:S07]  /*4d50*/  LDSM.16.MT88.4 R32, [R210+0x4900] ;  /* 0x00490000d220783b */ /* 0x000eae0000004200 */
[C---:B------:R-:W-:Y:S08]  /*4d60*/  HMMA.16816.F32.BF16 R52, R4.reuse, R28, R52 ;  /* 0x0000001c0434723c */ /* 0x040ff00000041834 */
[----:B------:R-:W-:Y:S01]  /*4d70*/  HMMA.16816.F32.BF16 R56, R4, R30, R56 ;  /* 0x0000001e0438723c */ /* 0x000fe20000041838 */
[----:B------:R-:W5:Y:S06]  /*4d80*/  LDSM.16.MT88.4 R28, [R209+0x4900] ;  /* 0x00490000d11c783b */ /* 0x000f6c0000004200 */
[----:B------:R-:W-:-:S02]  /*4d90*/  F2FP.BF16.PACK_AB R4, R144, R139 ;  /* 0x0000008b9004723e */ /* 0x000fc400000010ff */
[----:B------:R-:W-:Y:S02]  /*4da0*/  F2FP.BF16.PACK_AB R6, R145, R146 ;  /* 0x000000929106723e */ /* 0x000fe400000010ff */
[----:B----4-:R-:W-:Y:S01]  /*4db0*/  F2FP.BF16.PACK_AB R5, R150, R147 ;  /* 0x000000939605723e */ /* 0x010fe200000010ff */
[----:B------:R-:W-:Y:S01]  /*4dc0*/  FADD.FTZ R147, R147, R132 ;  /* 0x0000008493937221 */ /* 0x000fe20000010000 */
[----:B------:R-:W-:-:S03]  /*4dd0*/  F2FP.BF16.PACK_AB R7, R158, R151 ;  /* 0x000000979e07723e */ /* 0x000fc600000010ff */
[----:B------:R-:W-:-:S04]  /*4de0*/  FADD.FTZ R150, R150, R147 ;  /* 0x0000009396967221 */ /* 0x000fc80000010000 */
[----:B-1----:R-:W-:Y:S01]  /*4df0*/  HMMA.16816.F32.BF16 R88, R4, R12, R88 ;  /* 0x0000000c0458723c */ /* 0x002fe20000041858 */
[----:B------:R-:W-:-:S04]  /*4e00*/  FADD.FTZ R151, R151, R150 ;  /* 0x0000009697977221 */ /* 0x000fc80000010000 */
[----:B------:R-:W-:-:S03]  /*4e10*/  FADD.FTZ R158, R158, R151 ;  /* 0x000000979e9e7221 */ /* 0x000fc60000010000 */
[----:B------:R-:W-:Y:S01]  /*4e20*/  HMMA.16816.F32.BF16 R84, R4, R14, R84 ;  /* 0x0000000e0454723c */ /* 0x000fe20000041854 */
[----:B------:R-:W1:Y:S01]  /*4e30*/  LDSM.16.MT88.4 R12, [R208+0x4900] ;  /* 0x00490000d00c783b */ /* 0x000e620000004200 */
[----:B---3--:R-:W-:-:S04]  /*4e40*/  FADD.FTZ R3, R149, R158 ;  /* 0x0000009e95037221 */ /* 0x008fc80000010000 */
[----:B------:R-:W-:Y:S02]  /*4e50*/  FADD.FTZ R3, R160, R3 ;  /* 0x00000003a0037221 */ /* 0x000fe40000010000 */
[C---:B--2---:R-:W-:Y:S08]  /*4e60*/  HMMA.16816.F32.BF16 R80, R4.reuse, R8, R80 ;  /* 0x000000080450723c */ /* 0x044ff00000041850 */
[C---:B------:R-:W-:Y:S01]  /*4e70*/  HMMA.16816.F32.BF16 R76, R4.reuse, R10, R76 ;  /* 0x0000000a044c723c */ /* 0x040fe2000004184c */
[----:B------:R-:W2:Y:S07]  /*4e80*/  LDSM.16.MT88.4 R8, [R208+0x2100] ;  /* 0x00210000d008783b */ /* 0x000eae0000004200 */
[C---:B------:R-:W-:Y:S08]  /*4e90*/  HMMA.16816.F32.BF16 R112, R4.reuse, R24, R112 ;  /* 0x000000180470723c */ /* 0x040ff00000041870 */
[C---:B------:R-:W-:Y:S01]  /*4ea0*/  HMMA.16816.F32.BF16 R108, R4.reuse, R26, R108 ;  /* 0x0000001a046c723c */ /* 0x040fe2000004186c */
[----:B------:R-:W-:Y:S07]  /*4eb0*/  LDSM.16.MT88.4 R24, [R212+0x2100] ;  /* 0x00210000d418783b */ /* 0x000fee0000004200 */
[C---:B-----5:R-:W-:Y:S08]  /*4ec0*/  HMMA.16816.F32.BF16 R104, R4.reuse, R20, R104 ;  /* 0x000000140468723c */ /* 0x060ff00000041868 */
[C---:B------:R-:W-:Y:S01]  /*4ed0*/  HMMA.16816.F32.BF16 R100, R4.reuse, R22, R100 ;  /* 0x000000160464723c */ /* 0x040fe20000041864 */
[----:B------:R-:W-:Y:S07]  /*4ee0*/  LDSM.16.MT88.4 R20, [R210+0x2100] ;  /* 0x00210000d214783b */ /* 0x000fee0000004200 */
[C---:B------:R-:W-:Y:S08]  /*4ef0*/  HMMA.16816.F32.BF16 R96, R4.reuse, R16, R96 ;  /* 0x000000100460723c */ /* 0x040ff00000041860 */
[C---:B------:R-:W-:Y:S01]  /*4f00*/  HMMA.16816.F32.BF16 R92, R4.reuse, R18, R92 ;  /* 0x00000012045c723c */ /* 0x040fe2000004185c */
[----:B------:R-:W3:Y:S07]  /*4f10*/  LDSM.16.MT88.4 R16, [R209+0x2100] ;  /* 0x00210000d110783b */ /* 0x000eee0000004200 */
[C---:B------:R-:W-:Y:S08]  /*4f20*/  HMMA.16816.F32.BF16 R72, R4.reuse, R32, R72 ;  /* 0x000000200448723c */ /* 0x040ff00000041848 */
[C---:B------:R-:W-:Y:S01]  /*4f30*/  HMMA.16816.F32.BF16 R68, R4.reuse, R34, R68 ;  /* 0x000000220444723c */ /* 0x040fe20000041844 */
[----:B------:R-:W-:Y:S07]  /*4f40*/  LDSM.16.MT88.4 R32, [R210+0x5100] ;  /* 0x00510000d220783b */ /* 0x000fee0000004200 */
[C---:B------:R-:W-:Y:S08]  /*4f50*/  HMMA.16816.F32.BF16 R52, R4.reuse, R28, R52 ;  /* 0x0000001c0434723c */ /* 0x040ff00000041834 */
[C---:B------:R-:W-:Y:S01]  /*4f60*/  HMMA.16816.F32.BF16 R56, R4.reuse, R30, R56 ;  /* 0x0000001e0438723c */ /* 0x040fe20000041838 */
[----:B------:R-:W-:Y:S07]  /*4f70*/  LDSM.16.MT88.4 R28, [R209+0x5100] ;  /* 0x00510000d11c783b */ /* 0x000fee0000004200 */
[C---:B-1----:R-:W-:Y:S08]  /*4f80*/  HMMA.16816.F32.BF16 R60, R4.reuse, R12, R60 ;  /* 0x0000000c043c723c */ /* 0x042ff0000004183c */
[----:B------:R-:W-:Y:S01]  /*4f90*/  HMMA.16816.F32.BF16 R64, R4, R14, R64 ;  /* 0x0000000e0440723c */ /* 0x000fe20000041840 */
[----:B------:R-:W1:Y:S06]  /*4fa0*/  LDSM.16.MT88.4 R12, [R212+0x5100] ;  /* 0x00510000d40c783b */ /* 0x000e6c0000004200 */
[----:B------:R-:W-:Y:S01]  /*4fb0*/  F2FP.BF16.PACK_AB R4, R164, R161 ;  /* 0x000000a1a404723e */ /* 0x000fe200000010ff */
[----:B------:R-:W-:Y:S01]  /*4fc0*/  FADD.FTZ R161, R161, R2 ;  /* 0x00000002a1a17221 */ /* 0x000fe20000010000 */
[----:B------:R-:W-:Y:S01]  /*4fd0*/  F2FP.BF16.PACK_AB R6, R166, R157 ;  /* 0x0000009da606723e */ /* 0x000fe200000010ff */
[----:B------:R-:W-:Y:S01]  /*4fe0*/  FADD.FTZ R2, R156, R3 ;  /* 0x000000039c027221 */ /* 0x000fe20000010000 */
[----:B------:R-:W-:Y:S01]  /*4ff0*/  F2FP.BF16.PACK_AB R5, R160, R149 ;  /* 0x00000095a005723e */ /* 0x000fe200000010ff */
[----:B------:R-:W-:Y:S01]  /*5000*/  FADD.FTZ R164, R164, R161 ;  /* 0x000000a1a4a47221 */ /* 0x000fe20000010000 */
[C---:B------:R-:W-:Y:S01]  /*5010*/  F2FP.BF16.PACK_AB R7, R159.reuse, R156 ;  /* 0x0000009c9f07723e */ /* 0x040fe200000010ff */
[----:B------:R-:W-:-:S02]  /*5020*/  FADD.FTZ R2, R159, R2 ;  /* 0x000000029f027221 */ /* 0x000fc40000010000 */
        /* <DEDUP_REMOVED lines=8> */
[C---:B-1----:R-:W-:Y:S08]  /*50b0*/  HMMA.16816.F32.BF16 R80, R4.reuse, R12, R80 ;  /* 0x0000000c0450723c */ /* 0x042ff00000041850 */
[C---:B------:R-:W-:Y:S01]  /*50c0*/  HMMA.16816.F32.BF16 R76, R4.reuse, R14, R76 ;  /* 0x0000000e044c723c */ /* 0x040fe2000004184c */
[----:B------:R-:W1:Y:S07]  /*50d0*/  LDSM.16.MT88.4 R12, [R208+0x2900] ;  /* 0x00290000d00c783b */ /* 0x000e6e0000004200 */
[C---:B------:R-:W-:Y:S07]  /*50e0*/  HMMA.16816.F32.BF16 R72, R4.reuse, R32, R72 ;  /* 0x000000200448723c */ /* 0x040fee0000041848 */
[----:B------:R-:W-:Y:S01]  /*50f0*/  FFMA.FTZ R32, R130, c[0x0][0x2d0], -R127 ;  /* 0x0000b40082207a23 */ /* 0x000fe2000001087f */
[C---:B--2---:R-:W-:Y:S05]  /*5100*/  HMMA.16816.F32.BF16 R60, R4.reuse, R8, R60 ;  /* 0x00000008043c723c */ /* 0x044fea000004183c */
[----:B------:R-:W2:Y:S03]  /*5110*/  MUFU.EX2 R32, R32 ;  /* 0x0000002000207308 */ /* 0x000ea60000000800 */
[C---:B------:R-:W-:Y:S01]  /*5120*/  HMMA.16816.F32.BF16 R64, R4.reuse, R10, R64 ;  /* 0x0000000a0440723c */ /* 0x040fe20000041840 */
[----:B------:R-:W4:Y:S07]  /*5130*/  LDSM.16.MT88.4 R8, [R212+0x5900] ;  /* 0x00590000d408783b */ /* 0x000f2e0000004200 */
[C---:B------:R-:W-:Y:S08]  /*5140*/  HMMA.16816.F32.BF16 R112, R4.reuse, R24, R112 ;  /* 0x000000180470723c */ /* 0x040ff00000041870 */
[C---:B------:R-:W-:Y:S01]  /*5150*/  HMMA.16816.F32.BF16 R108, R4.reuse, R26, R108 ;  /* 0x0000001a046c723c */ /* 0x040fe2000004186c */
[----:B------:R-:W5:Y:S07]  /*5160*/  LDSM.16.MT88.4 R24, [R212+0x2900] ;  /* 0x00290000d418783b */ /* 0x000f6e0000004200 */
[C---:B------:R-:W-:Y:S08]  /*5170*/  HMMA.16816.F32.BF16 R104, R4.reuse, R20, R104 ;  /* 0x000000140468723c */ /* 0x040ff00000041868 */
[C---:B------:R-:W-:Y:S01]  /*5180*/  HMMA.16816.F32.BF16 R100, R4.reuse, R22, R100 ;  /* 0x000000160464723c */ /* 0x040fe20000041864 */
[----:B------:R-:W1:Y:S07]  /*5190*/  LDSM.16.MT88.4 R20, [R210+0x2900] ;  /* 0x00290000d214783b */ /* 0x000e6e0000004200 */
[C---:B------:R-:W-:Y:S08]  /*51a0*/  HMMA.16816.F32.BF16 R68, R4.reuse, R34, R68 ;  /* 0x000000220444723c */ /* 0x040ff00000041844 */
[C---:B------:R-:W-:Y:S08]  /*51b0*/  HMMA.16816.F32.BF16 R52, R4.reuse, R28, R52 ;  /* 0x0000001c0434723c */ /* 0x040ff00000041834 */
[----:B------:R-:W-:Y:S07]  /*51c0*/  HMMA.16816.F32.BF16 R56, R4, R30, R56 ;  /* 0x0000001e0438723c */ /* 0x000fee0000041838 */
[----:B------:R-:W-:Y:S01]  /*51d0*/  F2FP.BF16.PACK_AB R4, R148, R137 ;  /* 0x000000899404723e */ /* 0x000fe200000010ff */
[----:B------:R-:W-:Y:S01]  /*51e0*/  FADD.FTZ R137, R137, R166 ;  /* 0x000000a689897221 */ /* 0x000fe20000010000 */
[----:B------:R-:W-:-:S02]  /*51f0*/  F2FP.BF16.PACK_AB R6, R224, R133 ;  /* 0x00000085e006723e */ /* 0x000fc400000010ff */
[----:B------:R-:W-:Y:S01]  /*5200*/  F2FP.BF16.PACK_AB R5, R134, R131 ;  /* 0x000000838605723e */ /* 0x000fe200000010ff */
[----:B------:R-:W-:Y:S01]  /*5210*/  FADD.FTZ R131, R131, R2 ;  /* 0x0000000283837221 */ /* 0x000fe20000010000 */
[----:B--2---:R-:W-:Y:S01]  /*5220*/  F2FP.BF16.PACK_AB R7, R225, R32 ;  /* 0x00000020e107723e */ /* 0x004fe200000010ff */
[----:B------:R-:W-:-:S04]  /*5230*/  @P4 IMAD.HI.U32 R2, R37, c[0x0][0x2c8], RZ ;  /* 0x0000b20025024a27 */ /* 0x000fc800078e00ff */
[----:B------:R-:W-:Y:S01]  /*5240*/  FADD.FTZ R148, R148, R137 ;  /* 0x0000008994947221 */ /* 0x000fe20000010000 */
[----:B------:R-:W-:Y:S01]  /*5250*/  @P4 SHF.R.U32.HI R37, RZ, c[0x0][0x2cc], R2 ;  /* 0x0000b300ff254a19 */ /* 0x000fe20000011602 */
[C---:B---3--:R-:W-:Y:S01]  /*5260*/  HMMA.16816.F32.BF16 R96, R4.reuse, R16, R96 ;  /* 0x000000100460723c */ /* 0x048fe20000041860 */
[----:B------:R-:W-:Y:S02]  /*5270*/  FADD.FTZ R131, R134, R131 ;  /* 0x0000008386837221 */ /* 0x000fe40000010000 */
[----:B------:R-:W-:Y:S01]  /*5280*/  FADD.FTZ R133, R133, R148 ;  /* 0x0000009485857221 */ /* 0x000fe20000010000 */
[----:B------:R-:W-:Y:S01]  /*5290*/  IADD3 R37, R37, UR13, RZ ;  /* 0x0000000d25257c10 */ /* 0x000fe2000fffe0ff */
[----:B------:R-:W-:Y:S02]  /*52a0*/  FADD.FTZ R32, R32, R131 ;  /* 0x0000008320207221 */ /* 0x000fe40000010000 */
[----:B------:R-:W-:Y:S01]  /*52b0*/  FADD.FTZ R224, R224, R133 ;  /* 0x00000085e0e07221 */ /* 0x000fe20000010000 */
[----:B------:R-:W-:Y:S01]  /*52c0*/  HMMA.16816.F32.BF16 R92, R4, R18, R92 ;  /* 0x00000012045c723c */ /* 0x000fe2000004185c */
[----:B------:R-:W2:Y:S01]  /*52d0*/  LDSM.16.MT88.4 R16, [R210+0x5900] ;  /* 0x00590000d210783b */ /* 0x000ea20000004200 */
[----:B------:R-:W-:Y:S01]  /*52e0*/  FADD.FTZ R225, R225, R32 ;  /* 0x00000020e1e17221 */ /* 0x000fe20000010000 */
[----:B------:R-:W-:-:S05]  /*52f0*/  IADD3 R3, R37, c[0x0][0x328], RZ ;  /* 0x0000ca0025037a10 */ /* 0x000fca0007ffe0ff */
[C---:B-1----:R-:W-:Y:S08]  /*5300*/  HMMA.16816.F32.BF16 R88, R4.reuse, R12, R88 ;  /* 0x0000000c0458723c */ /* 0x042ff00000041858 */
[C---:B------:R-:W-:Y:S01]  /*5310*/  HMMA.16816.F32.BF16 R84, R4.reuse, R14, R84 ;  /* 0x0000000e0454723c */ /* 0x040fe20000041854 */
[----:B------:R-:W1:Y:S07]  /*5320*/  LDSM.16.MT88.4 R12, [R209+0x5900] ;  /* 0x00590000d10c783b */ /* 0x000e6e0000004200 */
[C---:B----4-:R-:W-:Y:S08]  /*5330*/  HMMA.16816.F32.BF16 R80, R4.reuse, R8, R80 ;  /* 0x000000080450723c */ /* 0x050ff00000041850 */
[C---:B------:R-:W-:Y:S01]  /*5340*/  HMMA.16816.F32.BF16 R76, R4.reuse, R10, R76 ;  /* 0x0000000a044c723c */ /* 0x040fe2000004184c */
[----:B------:R-:W3:Y:S07]  /*5350*/  LDSM.16.MT88.4 R8, [R208+0x5900] ;  /* 0x00590000d008783b */ /* 0x000eee0000004200 */
[C---:B-----5:R-:W-:Y:S08]  /*5360*/  HMMA.16816.F32.BF16 R112, R4.reuse, R24, R112 ;  /* 0x000000180470723c */ /* 0x060ff00000041870 */
[C---:B------:R-:W-:Y:S08]  /*5370*/  HMMA.16816.F32.BF16 R108, R4.reuse, R26, R108 ;  /* 0x0000001a046c723c */ /* 0x040ff0000004186c */
[C---:B------:R-:W-:Y:S08]  /*5380*/  HMMA.16816.F32.BF16 R104, R4.reuse, R20, R104 ;  /* 0x000000140468723c */ /* 0x040ff00000041868 */
[C---:B------:R-:W-:Y:S08]  /*5390*/  HMMA.16816.F32.BF16 R100, R4.reuse, R22, R100 ;  /* 0x000000160464723c */ /* 0x040ff00000041864 */
[C---:B--2---:R-:W-:Y:S08]  /*53a0*/  HMMA.16816.F32.BF16 R72, R4.reuse, R16, R72 ;  /* 0x000000100448723c */ /* 0x044ff00000041848 */
[C---:B------:R-:W-:Y:S08]  /*53b0*/  HMMA.16816.F32.BF16 R68, R4.reuse, R18, R68 ;  /* 0x000000120444723c */ /* 0x040ff00000041844 */
[C---:B-1----:R-:W-:Y:S08]  /*53c0*/  HMMA.16816.F32.BF16 R52, R4.reuse, R12, R52 ;  /* 0x0000000c0434723c */ /* 0x042ff00000041834 */
[C---:B------:R-:W-:Y:S08]  /*53d0*/  HMMA.16816.F32.BF16 R56, R4.reuse, R14, R56 ;  /* 0x0000000e0438723c */ /* 0x040ff00000041838 */
[C---:B---3--:R-:W-:Y:S08]  /*53e0*/  HMMA.16816.F32.BF16 R60, R4.reuse, R8, R60 ;  /* 0x00000008043c723c */ /* 0x048ff0000004183c */
[----:B------:R-:W-:Y:S01]  /*53f0*/  HMMA.16816.F32.BF16 R64, R4, R10, R64 ;  /* 0x0000000a0440723c */ /* 0x000fe20000041840 */
[----:B------:R-:W-:Y:S07]  /*5400*/  @!P3 BRA `(.L_x_169) ;  /* 0x000000f00000b947 */ /* 0x000fee0003800000 */
[C---:B------:R-:W-:Y:S01]  /*5410*/  ISETP.GT.AND P0, PT, R37.reuse, RZ, PT ;  /* 0x000000ff2500720c */ /* 0x040fe20003f04270 */
[----:B------:R-:W-:Y:S01]  /*5420*/  IMAD.MOV.U32 R2, RZ, RZ, c[0x0][0x32c] ;  /* 0x0000cb00ff027624 */ /* 0x000fe200078e00ff */
[----:B------:R-:W-:-:S11]  /*5430*/  IADD3 R5, R37, -0x1, RZ ;  /* 0xffffffff25057810 */ /* 0x000fd60007ffe0ff */
[----:B------:R-:W-:Y:S05]  /*5440*/  @P0 BRA `(.L_x_170) ;  /* 0x0000006000000947 */ /* 0x000fea0003800000 */
[----:B------:R-:W-:Y:S01]  /*5450*/  ISETP.NE.AND P0, PT, R2, 0x1, PT ;  /* 0x000000010200780c */ /* 0x000fe20003f05270 */
[----:B------:R-:W-:-:S12]  /*5460*/  IMAD.MOV R37, RZ, RZ, -R37 ;  /* 0x000000ffff257224 */ /* 0x000fd800078e0a25 */
[----:B------:R-:W-:-:S05]  /*5470*/  @P0 IMAD.HI.U32 R4, R37, c[0x0][0x330], RZ ;  /* 0x0000cc0025040a27 */ /* 0x000fca00078e00ff */
[----:B------:R-:W-:-:S04]  /*5480*/  @P0 SHF.R.U32.HI R37, RZ, c[0x0][0x334], R4 ;  /* 0x0000cd00ff250a19 */ /* 0x000fc80000011604 */
[----:B------:R-:W-:Y:S01]  /*5490*/  LOP3.LUT R5, RZ, R37, RZ, 0x33, !PT ;  /* 0x00000025ff057212 */ /* 0x000fe200078e33ff */
[----:B------:R-:W-:Y:S05]  /*54a0*/  BRA `(.L_x_171) ;  /* 0x0000003000007947 */ /* 0x000fea0003800000 */
.L_x_170:
[----:B------:R-:W-:-:S13]  /*54b0*/  ISETP.NE.AND P0, PT, R2, 0x1, PT ;  /* 0x000000010200780c */ /* 0x000fda0003f05270 */
[----:B------:R-:W-:-:S05]  /*54c0*/  @P0 IMAD.HI.U32 R4, R5, c[0x0][0x330], RZ ;  /* 0x0000cc0005040a27 */ /* 0x000fca00078e00ff */
[----:B------:R-:W-:-:S05]  /*54d0*/  @P0 SHF.R.U32.HI R5, RZ, c[0x0][0x334], R4 ;  /* 0x0000cd00ff050a19 */ /* 0x000fca0000011604 */
.L_x_171:
[----:B------:R-:W-:-:S05]  /*54e0*/  IMAD R2, R5, R2, c[0x0][0x32c] ;  /* 0x0000cb0005027624 */ /* 0x000fca00078e0202 */
[----:B------:R-:W-:-:S05]  /*54f0*/  IMNMX R3, R3, R2, PT ;  /* 0x0000000203037217 */ /* 0x000fca0003800200 */
.L_x_169:
[----:B------:R-:W-:-:S05]  /*5500*/  IMAD.HI R3, R3, 0x2aaaaaab, RZ ;  /* 0x2aaaaaab03037827 */ /* 0x000fca00078e02ff */
[----:B------:R-:W-:-:S04]  /*5510*/  SHF.R.U32.HI R2, RZ, 0x1f, R3 ;  /* 0x0000001fff027819 */ /* 0x000fc80000011603 */
[----:B------:R-:W-:-:S04]  /*5520*/  LEA.HI.SX32 R2, R3, R2, 0x1c ;  /* 0x0000000203027211 */ /* 0x000fc800078fe2ff */
[----:B------:R-:W-:-:S04]  /*5530*/  IMNMX R231, R215, R2, !PT ;  /* 0x00000002d7e77217 */ /* 0x000fc80007800200 */
[----:B------:R-:W-:-:S13]  /*5540*/  ISETP.GE.AND P0, PT, R192, R231, PT ;  /* 0x000000e7c000720c */ /* 0x000fda0003f06270 */
[----:B------:R-:W-:Y:S05]  /*5550*/  @!P0 BRA `(.L_x_172) ;  /* 0x000042f000008947 */ /* 0x000fea0003800000 */
[----:B------:R-:W-:Y:S01]  /*5560*/  @P4 IMAD.HI.U32 R193, R217, c[0x0][0x2c8], RZ ;  /* 0x0000b200d9c14a27 */ /* 0x000fe200078e00ff */
[----:B------:R-:W-:Y:S02]  /*5570*/  MOV R2, R116 ;  /* 0x0000007400027202 */ /* 0x000fe40000000f00 */
[----:B------:R-:W-:Y:S01]  /*5580*/  MOV R3, R0 ;  /* 0x0000000000037202 */ /* 0x000fe20000000f00 */
[----:B------:R-:W-:Y:S01]  /*5590*/  IMAD.MOV.U32 R230, RZ, RZ, R192 ;  /* 0x000000ffffe67224 */ /* 0x000fe200078e00c0 */
[----:B------:R-:W-:Y:S01]  /*55a0*/  @P4 SHF.R.U32.HI R193, RZ, c[0x0][0x2cc], R193 ;  /* 0x0000b300ffc14a19 */ /* 0x000fe200000116c1 */
[----:B------:R-:W-:Y:S01]  /*55b0*/  IMAD.MOV.U32 R194, RZ, RZ, c[0x0][0x1e4] ;  /* 0x00007900ffc27624 */ /* 0x000fe200078e00ff */
[----:B------:R-:W-:Y:S02]  /*55c0*/  MOV R195, c[0x0][0x1e0] ;  /* 0x0000780000c37a02 */ /* 0x000fe40000000f00 */
.L_x_181:
[----:B------:R-:W-:Y:S04]  /*55d0*/  DEPBAR.LE SB0, 0x0 ;  /* 0x000080000000791a */ /* 0x000fe80000000000 */
[----:B------:R-:W-:Y:S01]  /*55e0*/  BAR.SYNC.DEFER_BLOCKING 0x0 ;  /* 0x0000000000007b1d */ /* 0x000fe20000010000 */
[----:B------:R-:W-:Y:S11]  /*55f0*/  ISETP.GT.AND P2, PT, R215, R230, PT ;  /* 0x000000e6d700720c */ /* 0x000ff60003f44270 */
[----:B------:R-:W-:Y:S02]  /*5600*/  @!UPT UIADD3 URZ, URZ, URZ, URZ ;  /* 0x0000003f3f3ff290 */ /* 0x000fe4000fffe03f */
[----:B------:R-:W-:Y:S01]  /*5610*/  @!P2 SHF.R.S32.HI R0, RZ, 0x1f, R230 ;  /* 0x0000001fff00a819 */ /* 0x000fe200000114e6 */
[----:B------:R-:W-:Y:S01]  /*5620*/  @!P2 IMAD.WIDE.U32 R156, R230, c[0x0][0x208], RZ ;  /* 0x00008200e69caa25 */ /* 0x000fe200078e00ff */
[----:B------:R-:W-:Y:S02]  /*5630*/  @!P2 MOV R160, R226 ;  /* 0x000000e200a0a202 */ /* 0x000fe40000000f00 */
[----:B------:R-:W-:Y:S01]  /*5640*/  @!P2 MOV R161, R229 ;  /* 0x000000e500a1a202 */ /* 0x000fe20000000f00 */
[----:B------:R-:W-:Y:S04]  /*5650*/  @!P2 IMAD R0, R0, c[0x0][0x208], RZ ;  /* 0x000082000000aa24 */ /* 0x000fe800078e02ff */
[----:B------:R-:W-:Y:S01]  /*5660*/  @!P2 IMAD R0, R230, c[0x0][0x20c], R0 ;  /* 0x00008300e600aa24 */ /* 0x000fe200078e0200 */
[----:B------:R-:W1:Y:S01]  /*5670*/  LDSM.16.M88.4 R116, [R214+0x8100] ;  /* 0x00810000d674783b */ /* 0x000e620000000200 */
[----:B------:R-:W-:Y:S03]  /*5680*/  @!P2 IMAD.WIDE.U32 R160, R156, 0x60, R160 ;  /* 0x000000609ca0a825 */ /* 0x000fe600078e00a0 */
[----:B------:R-:W-:Y:S02]  /*5690*/  @!P2 IADD3 R0, R157, R0, RZ ;  /* 0x000000009d00a210 */ /* 0x000fe40007ffe0ff */
[----:B------:R-:W-:Y:S02]  /*56a0*/  @!P2 SHF.L.U32 R158, R160, 0x1, RZ ;  /* 0x00000001a09ea819 */ /* 0x000fe400000006ff */
[----:B------:R-:W2:Y:S01]  /*56b0*/  LDSM.16.M88.4 R124, [R214+0x8900] ;  /* 0x00890000d67c783b */ /* 0x000ea20000000200 */
[----:B------:R-:W-:Y:S01]  /*56c0*/  @!P2 IMAD R157, R0, 0x60, RZ ;  /* 0x00000060009da824 */ /* 0x000fe200078e02ff */
[----:B------:R-:W-:Y:S04]  /*56d0*/  @!P2 IADD3 R156, P1, R158, 0x80, RZ ;  /* 0x000000809e9ca810 */ /* 0x000fe80007f3e0ff */
[----:B------:R-:W-:Y:S02]  /*56e0*/  @!P2 IADD3 R156, P0, R156, c[0x0][0x1f8], RZ ;  /* 0x00007e009c9caa10 */ /* 0x000fe40007f1e0ff */
[----:B------:R-:W3:Y:S01]  /*56f0*/  LDSM.16.M88.4 R128, [R214+0x9100] ;  /* 0x00910000d680783b */ /* 0x000ee20000000200 */
[----:B------:R-:W-:Y:S04]  /*5700*/  @!P2 IADD3 R0, R161, R157, RZ ;  /* 0x0000009da100a210 */ /* 0x000fe80007ffe0ff */
[----:B------:R-:W-:Y:S03]  /*5710*/  @!P2 SHF.L.U64.HI R0, R160, 0x1, R0 ;  /* 0x00000001a000a819 */ /* 0x000fe60000010200 */
[----:B------:R-:W4:Y:S01]  /*5720*/  LDSM.16.M88.4 R132, [R214+0x9900] ;  /* 0x00990000d684783b */ /* 0x000f220000000200 */
[----:B------:R-:W-:Y:S02]  /*5730*/  @!P2 IADD3.X R157, RZ, c[0x0][0x1fc], R0, P0, P1 ;  /* 0x00007f00ff9daa10 */ /* 0x000fe400007e2400 */
[----:B------:R-:W-:Y:S04]  /*5740*/  @!P2 IADD3 R158, P0, R158, c[0x0][0x1f8], RZ ;  /* 0x00007e009e9eaa10 */ /* 0x000fe80007f1e0ff */
[----:B------:R-:W-:Y:S01]  /*5750*/  @!P2 IADD3.X R159, R0, c[0x0][0x1fc], RZ, P0, !PT ;  /* 0x00007f00009faa10 */ /* 0x000fe200007fe4ff */
[----:B------:R-:W5:Y:S01]  /*5760*/  LDSM.16.M88.4 R136, [R214+0xa100] ;  /* 0x00a10000d688783b */ /* 0x000f620000000200 */
[----:B------:R-:W-:Y:S04]  /*5770*/  @!P2 IADD3 R160, P1, R158, UR9, RZ ;  /* 0x000000099ea0ac10 */ /* 0x000fe8000ff3e0ff */
[----:B------:R-:W-:Y:S02]  /*5780*/  @!P2 IADD3.X R161, R159, UR12, RZ, P1, !PT ;  /* 0x0000000c9fa1ac10 */ /* 0x000fe40008ffe4ff */
[----:B------:R-:W-:Y:S01]  /*5790*/  @!P2 IADD3 R184, P0, R160, UR9, RZ ;  /* 0x00000009a0b8ac10 */ /* 0x000fe2000ff1e0ff */
[C---:B-1----:R-:W-:Y:S01]  /*57a0*/  HMMA.16816.F32.BF16 R4, R120.reuse, R116, RZ ;  /* 0x000000747804723c */ /* 0x042fe200000418ff */
[----:B------:R-:W-:Y:S02]  /*57b0*/  LDSM.16.M88.4 R144, [R204] ;  /* 0x00000000cc90783b */ /* 0x000fe40000000200 */
[----:B------:R-:W-:Y:S05]  /*57c0*/  @!P2 IADD3.X R185, R161, UR12, RZ, P0, !PT ;  /* 0x0000000ca1b9ac10 */ /* 0x000fea00087fe4ff */
[C---:B------:R-:W-:Y:S01]  /*57d0*/  HMMA.16816.F32.BF16 R8, R120.reuse, R118, RZ ;  /* 0x000000767808723c */ /* 0x040fe200000418ff */
[----:B------:R-:W1:Y:S07]  /*57e0*/  LDSM.16.M88.4 R116, [R214+0xa900] ;  /* 0x00a90000d674783b */ /* 0x000e6e0000000200 */
[C---:B--2---:R-:W-:Y:S01]  /*57f0*/  HMMA.16816.F32.BF16 R12, R120.reuse, R124, RZ ;  /* 0x0000007c780c723c */ /* 0x044fe200000418ff */
[----:B------:R-:W-:Y:S07]  /*5800*/  LDSM.16.M88.4 R148, [R203] ;  /* 0x00000000cb94783b */ /* 0x000fee0000000200 */
[C---:B------:R-:W-:Y:S01]  /*5810*/  HMMA.16816.F32.BF16 R16, R120.reuse, R126, RZ ;  /* 0x0000007e7810723c */ /* 0x040fe200000418ff */
[----:B------:R-:W2:Y:S07]  /*5820*/  LDSM.16.M88.4 R124, [R213] ;  /* 0x00000000d57c783b */ /* 0x000eae0000000200 */
[C---:B---3--:R-:W-:Y:S08]  /*5830*/  HMMA.16816.F32.BF16 R20, R120.reuse, R128, RZ ;  /* 0x000000807814723c */ /* 0x048ff000000418ff */
[C---:B------:R-:W-:Y:S01]  /*5840*/  HMMA.16816.F32.BF16 R24, R120.reuse, R130, RZ ;  /* 0x000000827818723c */ /* 0x040fe200000418ff */
[----:B------:R-:W3:Y:S07]  /*5850*/  LDSM.16.M88.4 R128, [R207] ;  /* 0x00000000cf80783b */ /* 0x000eee0000000200 */
[C---:B----4-:R-:W-:Y:S08]  /*5860*/  HMMA.16816.F32.BF16 R28, R120.reuse, R132, RZ ;  /* 0x00000084781c723c */ /* 0x050ff000000418ff */
[C---:B------:R-:W-:Y:S01]  /*5870*/  HMMA.16816.F32.BF16 R32, R120.reuse, R134, RZ ;  /* 0x000000867820723c */ /* 0x040fe200000418ff */
[----:B------:R-:W4:Y:S07]  /*5880*/  LDSM.16.M88.4 R132, [R206] ;  /* 0x00000000ce84783b */ /* 0x000f2e0000000200 */
[C---:B-----5:R-:W-:Y:S08]  /*5890*/  HMMA.16816.F32.BF16 R36, R120.reuse, R136, RZ ;  /* 0x000000887824723c */ /* 0x060ff000000418ff */
[C---:B------:R-:W-:Y:S01]  /*58a0*/  HMMA.16816.F32.BF16 R40, R120.reuse, R138, RZ ;  /* 0x0000008a7828723c */ /* 0x040fe200000418ff */
[----:B------:R-:W5:Y:S07]  /*58b0*/  LDSM.16.M88.4 R136, [R205] ;  /* 0x00000000cd88783b */ /* 0x000f6e0000000200 */
[C---:B-1----:R-:W-:Y:S01]  /*58c0*/  HMMA.16816.F32.BF16 R44, R120.reuse, R116, RZ ;  /* 0x00000074782c723c */ /* 0x042fe200000418ff */
[----:B------:R-:W-:Y:S01]  /*58d0*/  @!PT LDS RZ, [RZ] ;  /* 0x00000000fffff984 */ /* 0x000fe20000000800 */
[----:B------:R-:W-:Y:S01]  /*58e0*/  @!PT LDS RZ, [RZ] ;  /* 0x00000000fffff984 */ /* 0x000fe20000000800 */
[----:B------:R-:W-:Y:S01]  /*58f0*/  @!PT LDS RZ, [RZ] ;  /* 0x00000000fffff984 */ /* 0x000fe20000000800 */
[----:B------:R1:W-:Y:S07]  /*5900*/  @!P2 LDGSTS.E.BYPASS.LTC128B.128 [R216+0x100], [R158.64], !P6 ;  /* 0x001000009ed8afae */ /* 0x0003ee000f101d4a */
[----:B------:R-:W-:Y:S01]  /*5910*/  HMMA.16816.F32.BF16 R48, R120, R118, RZ ;  /* 0x000000767830723c */ /* 0x000fe200000418ff */
[----:B------:R1:W-:Y:S07]  /*5920*/  @!P2 LDGSTS.E.BYPASS.LTC128B.128 [R216+0x3100], [R156.64], !P5 ;  /* 0x031000009cd8afae */ /* 0x0003ee000e901d4a */
[C---:B--2---:R-:W-:Y:S01]  /*5930*/  HMMA.16816.F32.BF16 R4, R140.reuse, R124, R4 ;  /* 0x0000007c8c04723c */ /* 0x044fe20000041804 */
[----:B------:R2:W-:Y:S07]  /*5940*/  @!P2 LDGSTS.E.BYPASS.LTC128B.128 [R216+0x1100], [R160.64], !P6 ;  /* 0x01100000a0d8afae */ /* 0x0005ee000f101d4a */
[C---:B------:R-:W-:Y:S01]  /*5950*/  HMMA.16816.F32.BF16 R8, R140.reuse, R126, R8 ;  /* 0x0000007e8c08723c */ /* 0x040fe20000041808 */
[----:B------:R2:W-:Y:S07]  /*5960*/  @!P2 LDGSTS.E.BYPASS.LTC128B.128 [R216+0x4100], [R160.64+0x80], !P5 ;  /* 0x04100080a0d8afae */ /* 0x0005ee000e901d4a */
[C---:B---3--:R-:W-:Y:S01]  /*5970*/  HMMA.16816.F32.BF16 R12, R140.reuse, R128, R12 ;  /* 0x000000808c0c723c */ /* 0x048fe2000004180c */
[----:B------:R3:W-:Y:S07]  /*5980*/  @!P2 LDGSTS.E.BYPASS.LTC128B.128 [R216+0x2100], [R184.64], !P6 ;  /* 0x02100000b8d8afae */ /* 0x0007ee000f101d4a */
[C---:B------:R-:W-:Y:S01]  /*5990*/  HMMA.16816.F32.BF16 R16, R140.reuse, R130, R16 ;  /* 0x000000828c10723c */ /* 0x040fe20000041810 */
[----:B------:R3:W-:Y:S02]  /*59a0*/  @!P2 LDGSTS.E.BYPASS.LTC128B.128 [R216+0x5100], [R184.64+0x80], !P5 ;  /* 0x05100080b8d8afae */ /* 0x0007e4000e901d4a */
[C---:B------:R-:W-:Y:S05]  /*59b0*/  ISETP.GT.AND P2, PT, R230.reuse, R215, PT ;  /* 0x000000d7e600720c */ /* 0x040fea0003f44270 */
[C---:B----4-:R-:W-:Y:S01]  /*59c0*/  HMMA.16816.F32.BF16 R20, R140.reuse, R132, R20 ;  /* 0x000000848c14723c */ /* 0x050fe20000041814 */
[----:B------:R-:W4:Y:S07]  /*59d0*/  LDSM.16.M88.4 R116, [R211+0x8100] ;  /* 0x00810000d374783b */ /* 0x000f2e0000000200 */
[C---:B------:R-:W-:Y:S01]  /*59e0*/  HMMA.16816.F32.BF16 R24, R140.reuse, R134, R24 ;  /* 0x000000868c18723c */ /* 0x040fe20000041818 */
[----:B------:R-:W0:Y:S03]  /*59f0*/  LDGDEPBAR ;  /* 0x00000000000079af */ /* 0x000e260000000000 */
[----:B------:R-:W-:Y:S04]  /*5a00*/  @P2 IADD3 R251, R230, -0x1, RZ ;  /* 0xffffffffe6fb2810 */ /* 0x000fe80007ffe0ff */
[C---:B-----5:R-:W-:Y:S01]  /*5a10*/  HMMA.16816.F32.BF16 R28, R140.reuse, R136, R28 ;  /* 0x000000888c1c723c */ /* 0x060fe2000004181c */
[----:B------:R-:W5:Y:S03]  /*5a20*/  LDSM.16.M88.4 R124, [R211+0x8900] ;  /* 0x00890000d37c783b */ /* 0x000f660000000200 */
[----:B------:R-:W-:Y:S04]  /*5a30*/  @P2 SHF.R.S32.HI R250, RZ, 0x1f, R251 ;  /* 0x0000001ffffa2819 */ /* 0x000fe800000114fb */
[C---:B------:R-:W-:Y:S01]  /*5a40*/  HMMA.16816.F32.BF16 R32, R140.reuse, R138, R32 ;  /* 0x0000008a8c20723c */ /* 0x040fe20000041820 */
[----:B------:R-:W3:Y:S03]  /*5a50*/  LDSM.16.M88.4 R128, [R211+0x9100] ;  /* 0x00910000d380783b */ /* 0x000ee60000000200 */
[----:B------:R-:W-:Y:S04]  /*5a60*/  @P2 IMAD R250, R250, c[0x0][0x1e0], RZ ;  /* 0x00007800fafa2a24 */ /* 0x000fe800078e02ff */
[C---:B------:R-:W-:Y:S01]  /*5a70*/  HMMA.16816.F32.BF16 R36, R140.reuse, R144, R36 ;  /* 0x000000908c24723c */ /* 0x040fe20000041824 */
[----:B-1----:R-:W1:Y:S03]  /*5a80*/  LDSM.16.M88.4 R156, [R211+0x9900] ;  /* 0x00990000d39c783b */ /* 0x002e660000000200 */
[----:B------:R-:W-:Y:S04]  /*5a90*/  @P2 IMAD R250, R251, c[0x0][0x1e4], R250 ;  /* 0x00007900fbfa2a24 */ /* 0x000fe800078e02fa */
[C---:B------:R-:W-:Y:S01]  /*5aa0*/  HMMA.16816.F32.BF16 R40, R140.reuse, R146, R40 ;  /* 0x000000928c28723c */ /* 0x040fe20000041828 */
[----:B--2---:R-:W2:Y:S07]  /*5ab0*/  LDSM.16.M88.4 R160, [R211+0xa100] ;  /* 0x00a10000d3a0783b */ /* 0x004eae0000000200 */
[C---:B------:R-:W-:Y:S01]  /*5ac0*/  HMMA.16816.F32.BF16 R44, R140.reuse, R148, R44 ;  /* 0x000000948c2c723c */ /* 0x040fe2000004182c */
[----:B------:R-:W1:Y:S07]  /*5ad0*/  LDSM.16.M88.4 R164, [R211+0xa900] ;  /* 0x00a90000d3a4783b */ /* 0x000e6e0000000200 */
[----:B------:R-:W-:Y:S01]  /*5ae0*/  HMMA.16816.F32.BF16 R48, R140, R150, R48 ;  /* 0x000000968c30723c */ /* 0x000fe20000041830 */
[----:B------:R-:W-:Y:S07]  /*5af0*/  LDSM.16.M88.4 R132, [R202+0x800] ;  /* 0x00080000ca84783b */ /* 0x000fee0000000200 */
[C---:B----4-:R-:W-:Y:S01]  /*5b00*/  HMMA.16816.F32.BF16 R4, R152.reuse, R116, R4 ;  /* 0x000000749804723c */ /* 0x050fe20000041804 */
[----:B------:R-:W-:Y:S07]  /*5b10*/  LDSM.16.M88.4 R136, [R202+0x1000] ;  /* 0x00100000ca88783b */ /* 0x000fee0000000200 */
[C---:B------:R-:W-:Y:S01]  /*5b20*/  HMMA.16816.F32.BF16 R8, R152.reuse, R118, R8 ;  /* 0x000000769808723c */ /* 0x040fe20000041808 */
[----:B------:R-:W4:Y:S07]  /*5b30*/  LDSM.16.M88.4 R116, [R202] ;  /* 0x00000000ca74783b */ /* 0x000f2e0000000200 */
[C---:B-----5:R-:W-:Y:S01]  /*5b40*/  HMMA.16816.F32.BF16 R12, R152.reuse, R124, R12 ;  /* 0x0000007c980c723c */ /* 0x060fe2000004180c */
[----:B------:R-:W5:Y:S07]  /*5b50*/  LDSM.16.M88.4 R144, [R202+0x1800] ;  /* 0x00180000ca90783b */ /* 0x000f6e0000000200 */
[C---:B------:R-:W-:Y:S01]  /*5b60*/  HMMA.16816.F32.BF16 R16, R152.reuse, R126, R16 ;  /* 0x0000007e9810723c */ /* 0x040fe20000041810 */
[----:B------:R-:W4:Y:S07]  /*5b70*/  LDSM.16.M88.4 R148, [R202+0x2000] ;  /* 0x00200000ca94783b */ /* 0x000f2e0000000200 */
[C---:B---3--:R-:W-:Y:S01]  /*5b80*/  HMMA.16816.F32.BF16 R20, R152.reuse, R128, R20 ;  /* 0x000000809814723c */ /* 0x048fe20000041814 */
[----:B------:R-:W3:Y:S07]  /*5b90*/  LDSM.16.M88.4 R124, [R202+0x2800] ;  /* 0x00280000ca7c783b */ /* 0x000eee0000000200 */
[C---:B------:R-:W-:Y:S01]  /*5ba0*/  HMMA.16816.F32.BF16 R24, R152.reuse, R130, R24 ;  /* 0x000000829818723c */ /* 0x040fe20000041818 */
[----:B------:R-:W3:Y:S07]  /*5bb0*/  LDSM.16.M88.4 R128, [R214+0xb100] ;  /* 0x00b10000d680783b */ /* 0x000eee0000000200 */
[C---:B-1----:R-:W-:Y:S01]  /*5bc0*/  HMMA.16816.F32.BF16 R28, R152.reuse, R156, R28 ;  /* 0x0000009c981c723c */ /* 0x042fe2000004181c */
[----:B------:R-:W-:Y:S07]  /*5bd0*/  LDSM.16.M88.4 R184, [R211+0xd900] ;  /* 0x00d90000d3b8783b */ /* 0x000fee0000000200 */
[C---:B------:R-:W-:Y:S01]  /*5be0*/  HMMA.16816.F32.BF16 R32, R152.reuse, R158, R32 ;  /* 0x0000009e9820723c */ /* 0x040fe20000041820 */
[----:B------:R-:W1:Y:S07]  /*5bf0*/  LDSM.16.M88.4 R156, [R214+0xb900] ;  /* 0x00b90000d69c783b */ /* 0x000e6e0000000200 */
[C---:B--2---:R-:W-:Y:S08]  /*5c00*/  HMMA.16816.F32.BF16 R36, R152.reuse, R160, R36 ;  /* 0x000000a09824723c */ /* 0x044ff00000041824 */
[C---:B------:R-:W-:Y:S01]  /*5c10*/  HMMA.16816.F32.BF16 R40, R152.reuse, R162, R40 ;  /* 0x000000a29828723c */ /* 0x040fe20000041828 */
[----:B------:R-:W2:Y:S07]  /*5c20*/  LDSM.16.M88.4 R160, [R214+0xc100] ;  /* 0x00c10000d6a0783b */ /* 0x000eae0000000200 */
[C---:B------:R-:W-:Y:S08]  /*5c30*/  HMMA.16816.F32.BF16 R44, R152.reuse, R164, R44 ;  /* 0x000000a4982c723c */ /* 0x040ff0000004182c */
[----:B------:R-:W-:Y:S01]  /*5c40*/  HMMA.16816.F32.BF16 R48, R152, R166, R48 ;  /* 0x000000a69830723c */ /* 0x000fe20000041830 */
[----:B------:R-:W1:Y:S07]  /*5c50*/  LDSM.16.M88.4 R164, [R214+0xc900] ;  /* 0x00c90000d6a4783b */ /* 0x000e6e0000000200 */
[C---:B----4-:R-:W-:Y:S08]  /*5c60*/  HMMA.16816.F32.BF16 R4, R168.reuse, R116, R4 ;  /* 0x00000074a804723c */ /* 0x050ff00000041804 */
[C---:B------:R-:W-:Y:S01]  /*5c70*/  HMMA.16816.F32.BF16 R8, R168.reuse, R118, R8 ;  /* 0x00000076a808723c */ /* 0x040fe20000041808 */
[----:B------:R-:W4:Y:S07]  /*5c80*/  LDSM.16.M88.4 R116, [R214+0xd100] ;  /* 0x00d10000d674783b */ /* 0x000f2e0000000200 */
[C---:B------:R-:W-:Y:S08]  /*5c90*/  HMMA.16816.F32.BF16 R12, R168.reuse, R132, R12 ;  /* 0x00000084a80c723c */ /* 0x040ff0000004180c */
[C---:B------:R-:W-:Y:S01]  /*5ca0*/  HMMA.16816.F32.BF16 R16, R168.reuse, R134, R16 ;  /* 0x00000086a810723c */ /* 0x040fe20000041810 */
[----:B------:R-:W1:Y:S07]  /*5cb0*/  LDSM.16.M88.4 R132, [R214+0xd900] ;  /* 0x00d90000d684783b */ /* 0x000e6e0000000200 */
        /* <DEDUP_REMOVED lines=8> */
[----:B------:R-:W-:Y:S07]  /*5d40*/  LDSM.16.M88.4 R148, [R197] ;  /* 0x00000000c594783b */ /* 0x000fee0000000200 */
[C---:B---3--:R-:W-:Y:S08]  /*5d50*/  HMMA.16816.F32.BF16 R44, R168.reuse, R124, R44 ;  /* 0x0000007ca82c723c */ /* 0x048ff0000004182c */
[----:B------:R-:W-:Y:S01]  /*5d60*/  HMMA.16816.F32.BF16 R48, R168, R126, R48 ;  /* 0x0000007ea830723c */ /* 0x000fe20000041830 */
[----:B------:R-:W3:Y:S07]  /*5d70*/  LDSM.16.M88.4 R124, [R199] ;  /* 0x00000000c77c783b */ /* 0x000eee0000000200 */
[C---:B------:R-:W-:Y:S08]  /*5d80*/  HMMA.16816.F32.BF16 R4, R172.reuse, R128, R4 ;  /* 0x00000080ac04723c */ /* 0x040ff00000041804 */
[C---:B------:R-:W-:Y:S01]  /*5d90*/  HMMA.16816.F32.BF16 R8, R172.reuse, R130, R8 ;  /* 0x00000082ac08723c */ /* 0x040fe20000041808 */
[----:B------:R-:W3:Y:S07]  /*5da0*/  LDSM.16.M88.4 R128, [R198] ;  /* 0x00000000c680783b */ /* 0x000eee0000000200 */
[C---:B-1----:R-:W-:Y:S08]  /*5db0*/  HMMA.16816.F32.BF16 R12, R172.reuse, R156, R12 ;  /* 0x0000009cac0c723c */ /* 0x042ff0000004180c */
[C---:B------:R-:W-:Y:S01]  /*5dc0*/  HMMA.16816.F32.BF16 R16, R172.reuse, R158, R16 ;  /* 0x0000009eac10723c */ /* 0x040fe20000041810 */
[----:B------:R-:W1:Y:S07]  /*5dd0*/  LDSM.16.M88.4 R156, [R196] ;  /* 0x00000000c49c783b */ /* 0x000e6e0000000200 */
[C---:B--2---:R-:W-:Y:S08]  /*5de0*/  HMMA.16816.F32.BF16 R20, R172.reuse, R160, R20 ;  /* 0x000000a0ac14723c */ /* 0x044ff00000041814 */
[C---:B------:R-:W-:Y:S01]  /*5df0*/  HMMA.16816.F32.BF16 R24, R172.reuse, R162, R24 ;  /* 0x000000a2ac18723c */ /* 0x040fe20000041818 */
[----:B------:R-:W2:Y:S07]  /*5e00*/  LDSM.16.M88.4 R160, [R211+0xb100] ;  /* 0x00b10000d3a0783b */ /* 0x000eae0000000200 */
[C---:B------:R-:W-:Y:S08]  /*5e10*/  HMMA.16816.F32.BF16 R28, R172.reuse, R164, R28 ;  /* 0x000000a4ac1c723c */ /* 0x040ff0000004181c */
[C---:B------:R-:W-:Y:S01]  /*5e20*/  HMMA.16816.F32.BF16 R32, R172.reuse, R166, R32 ;  /* 0x000000a6ac20723c */ /* 0x040fe20000041820 */
[----:B------:R-:W-:Y:S07]  /*5e30*/  LDSM.16.M88.4 R164, [R211+0xd100] ;  /* 0x00d10000d3a4783b */ /* 0x000fee0000000200 */
[C---:B----4-:R-:W-:Y:S08]  /*5e40*/  HMMA.16816.F32.BF16 R36, R172.reuse, R116, R36 ;  /* 0x00000074ac24723c */ /* 0x050ff00000041824 */
[C---:B------:R-:W-:Y:S01]  /*5e50*/  HMMA.16816.F32.BF16 R40, R172.reuse, R118, R40 ;  /* 0x00000076ac28723c */ /* 0x040fe20000041828 */
[----:B------:R-:W4:Y:S07]  /*5e60*/  LDSM.16.M88.4 R116, [R211+0xb900] ;  /* 0x00b90000d374783b */ /* 0x000f2e0000000200 */
[C---:B------:R-:W-:Y:S08]  /*5e70*/  HMMA.16816.F32.BF16 R44, R172.reuse, R132, R44 ;  /* 0x00000084ac2c723c */ /* 0x040ff0000004182c */
[----:B------:R-:W-:Y:S01]  /*5e80*/  HMMA.16816.F32.BF16 R48, R172, R134, R48 ;  /* 0x00000086ac30723c */ /* 0x000fe20000041830 */
[----:B------:R-:W1:Y:S07]  /*5e90*/  LDSM.16.M88.4 R132, [R211+0xc100] ;  /* 0x00c10000d384783b */ /* 0x000e6e0000000200 */
[C---:B------:R-:W-:Y:S08]  /*5ea0*/  HMMA.16816.F32.BF16 R4, R176.reuse, R136, R4 ;  /* 0x00000088b004723c */ /* 0x040ff00000041804 */
[C---:B------:R-:W-:Y:S01]  /*5eb0*/  HMMA.16816.F32.BF16 R8, R176.reuse, R138, R8 ;  /* 0x0000008ab008723c */ /* 0x040fe20000041808 */
[----:B------:R-:W1:Y:S07]  /*5ec0*/  LDSM.16.M88.4 R136, [R211+0xc900] ;  /* 0x00c90000d388783b */ /* 0x000e6e0000000200 */
[C---:B-----5:R-:W-:Y:S08]  /*5ed0*/  HMMA.16816.F32.BF16 R12, R176.reuse, R144, R12 ;  /* 0x00000090b00c723c */ /* 0x060ff0000004180c */
[C---:B------:R-:W-:Y:S01]  /*5ee0*/  HMMA.16816.F32.BF16 R16, R176.reuse, R146, R16 ;  /* 0x00000092b010723c */ /* 0x040fe20000041810 */
[----:B------:R-:W5:Y:S07]  /*5ef0*/  LDSM.16.M88.4 R144, [R202+0x3000] ;  /* 0x00300000ca90783b */ /* 0x000f6e0000000200 */
[C---:B---3--:R-:W-:Y:S08]  /*5f00*/  HMMA.16816.F32.BF16 R20, R176.reuse, R124, R20 ;  /* 0x0000007cb014723c */ /* 0x048ff00000041814 */
[C---:B------:R-:W-:Y:S01]  /*5f10*/  HMMA.16816.F32.BF16 R24, R176.reuse, R126, R24 ;  /* 0x0000007eb018723c */ /* 0x040fe20000041818 */
[----:B------:R-:W-:Y:S07]  /*5f20*/  LDSM.16.M88.4 R124, [R202+0x4000] ;  /* 0x00400000ca7c783b */ /* 0x000fee0000000200 */
[C---:B------:R-:W-:Y:S08]  /*5f30*/  HMMA.16816.F32.BF16 R28, R176.reuse, R128, R28 ;  /* 0x00000080b01c723c */ /* 0x040ff0000004181c */
[C---:B------:R-:W-:Y:S08]  /*5f40*/  HMMA.16816.F32.BF16 R32, R176.reuse, R130, R32 ;  /* 0x00000082b020723c */ /* 0x040ff00000041820 */
[C---:B------:R-:W-:Y:S08]  /*5f50*/  HMMA.16816.F32.BF16 R36, R176.reuse, R148, R36 ;  /* 0x00000094b024723c */ /* 0x040ff00000041824 */
[C---:B------:R-:W-:Y:S08]  /*5f60*/  HMMA.16816.F32.BF16 R40, R176.reuse, R150, R40 ;  /* 0x00000096b028723c */ /* 0x040ff00000041828 */
[C---:B-1----:R-:W-:Y:S08]  /*5f70*/  HMMA.16816.F32.BF16 R44, R176.reuse, R156, R44 ;  /* 0x0000009cb02c723c */ /* 0x042ff0000004182c */
        /* <DEDUP_REMOVED lines=14> */
[C---:B-----5:R-:W-:Y:S08]  /*6060*/  HMMA.16816.F32.BF16 R4, R188.reuse, R144, R4 ;  /* 0x00000090bc04723c */ /* 0x060ff00000041804 */
[C---:B------:R-:W-:Y:S08]  /*6070*/  HMMA.16816.F32.BF16 R8, R188.reuse, R146, R8 ;  /* 0x00000092bc08723c */ /* 0x040ff00000041808 */
[C---:B-1----:R-:W-:Y:S08]  /*6080*/  HMMA.16816.F32.BF16 R12, R188.reuse, R116, R12 ;  /* 0x00000074bc0c723c */ /* 0x042ff0000004180c */
[C---:B------:R-:W-:Y:S01]  /*6090*/  HMMA.16816.F32.BF16 R16, R188.reuse, R118, R16 ;  /* 0x00000076bc10723c */ /* 0x040fe20000041810 */
[----:B------:R-:W1:Y:S03]  /*60a0*/  LDSM.16.M88.4 R116, [R202+0x4800] ;  /* 0x00480000ca74783b */ /* 0x000e660000000200 */
[----:B------:R-:W-:Y:S02]  /*60b0*/  FMUL.FTZ R156, R4, c[0x0][0x320] ;  /* 0x0000c800049c7a20 */ /* 0x000fe40000410000 */
[----:B------:R-:W-:Y:S02]  /*60c0*/  FMUL.FTZ R160, R5, c[0x0][0x320] ;  /* 0x0000c80005a07a20 */ /* 0x000fe40000410000 */
[C---:B------:R-:W-:Y:S02]  /*60d0*/  HMMA.16816.F32.BF16 R20, R188.reuse, R124, R20 ;  /* 0x0000007cbc14723c */ /* 0x040fe40000041814 */
[----:B------:R-:W2:Y:S02]  /*60e0*/  MUFU.TANH R156, R156 ;  /* 0x0000009c009c7308 */ /* 0x000ea40000002400 */
[----:B------:R-:W-:Y:S02]  /*60f0*/  FMUL.FTZ R158, R10, c[0x0][0x320] ;  /* 0x0000c8000a9e7a20 */ /* 0x000fe40000410000 */
[----:B------:R-:W-:Y:S02]  /*6100*/  FMUL.FTZ R164, R9, c[0x0][0x320] ;  /* 0x0000c80009a47a20 */ /* 0x000fe40000410000 */
[C---:B------:R-:W-:Y:S01]  /*6110*/  HMMA.16816.F32.BF16 R24, R188.reuse, R126, R24 ;  /* 0x0000007ebc18723c */ /* 0x040fe20000041818 */
[----:B------:R-:W3:Y:S03]  /*6120*/  LDSM.16.M88.4 R124, [R202+0x5000] ;  /* 0x00500000ca7c783b */ /* 0x000ee60000000200 */
[----:B------:R-:W4:Y:S01]  /*6130*/  MUFU.TANH R160, R160 ;  /* 0x000000a000a07308 */ /* 0x000f220000002400 */
[----:B------:R-:W-:Y:S02]  /*6140*/  FMUL.FTZ R167, R14, c[0x0][0x320] ;  /* 0x0000c8000ea77a20 */ /* 0x000fe40000410000 */
[----:B------:R-:W-:Y:S02]  /*6150*/  FMUL.FTZ R166, R13, c[0x0][0x320] ;  /* 0x0000c8000da67a20 */ /* 0x000fe40000410000 */
[----:B------:R-:W-:Y:S03]  /*6160*/  FMUL.FTZ R165, R18, c[0x0][0x320] ;  /* 0x0000c80012a57a20 */ /* 0x000fe60000410000 */
[----:B------:R-:W-:Y:S02]  /*6170*/  FMUL.FTZ R163, R19, c[0x0][0x320] ;  /* 0x0000c80013a37a20 */ /* 0x000fe40000410000 */
[----:B------:R-:W2:Y:S01]  /*6180*/  MUFU.TANH R164, R164 ;  /* 0x000000a400a47308 */ /* 0x000ea20000002400 */
[----:B------:R-:W-:Y:S04]  /*6190*/  @P2 IMAD.WIDE.U32 R18, R251, c[0x0][0x1e0], RZ ;  /* 0x00007800fb122a25 */ /* 0x000fe800078e00ff */
[----:B------:R-:W-:Y:S01]  /*61a0*/  FMUL.FTZ R237, R22, c[0x0][0x320] ;  /* 0x0000c80016ed7a20 */ /* 0x000fe20000410000 */
[----:B------:R-:W-:Y:S01]  /*61b0*/  @P2 MOV R22, R218 ;  /* 0x000000da00162202 */ /* 0x000fe20000000f00 */
[----:B------:R-:W-:Y:S01]  /*61c0*/  FMUL.FTZ R187, R23, c[0x0][0x320] ;  /* 0x0000c80017bb7a20 */ /* 0x000fe20000410000 */
[----:B------:R-:W-:Y:S01]  /*61d0*/  @P2 MOV R23, R221 ;  /* 0x000000dd00172202 */ /* 0x000fe20000000f00 */
[----:B------:R-:W-:Y:S01]  /*61e0*/  FMUL.FTZ R159, R11, c[0x0][0x320] ;  /* 0x0000c8000b9f7a20 */ /* 0x000fe20000410000 */
[----:B------:R-:W2:Y:S01]  /*61f0*/  MUFU.TANH R158, R158 ;  /* 0x0000009e009e7308 */ /* 0x000ea20000002400 */
[C---:B-1----:R-:W-:Y:S03]  /*6200*/  HMMA.16816.F32.BF16 R28, R188.reuse, R116, R28 ;  /* 0x00000074bc1c723c */ /* 0x042fe6000004181c */
[----:B------:R-:W-:Y:S01]  /*6210*/  FMUL.FTZ R235, R26, c[0x0][0x320] ;  /* 0x0000c8001aeb7a20 */ /* 0x000fe20000410000 */
[----:B------:R-:W-:Y:S01]  /*6220*/  @P2 IADD3 R250, R19, R250, RZ ;  /* 0x000000fa13fa2210 */ /* 0x000fe20007ffe0ff */
[----:B------:R-:W-:Y:S03]  /*6230*/  @P2 IMAD.WIDE.U32 R18, R18, 0x60, R22 ;  /* 0x0000006012122825 */ /* 0x000fe600078e0016 */
[C---:B------:R-:W-:Y:S01]  /*6240*/  HMMA.16816.F32.BF16 R32, R188.reuse, R118, R32 ;  /* 0x00000076bc20723c */ /* 0x040fe20000041820 */
[----:B------:R-:W1:Y:S01]  /*6250*/  MUFU.TANH R159, R159 ;  /* 0x0000009f009f7308 */ /* 0x000e620000002400 */
[----:B------:R-:W5:Y:S01]  /*6260*/  LDSM.16.M88.4 R116, [R202+0x5800] ;  /* 0x00580000ca74783b */ /* 0x000f620000000200 */
[----:B------:R-:W-:Y:S04]  /*6270*/  DEPBAR.LE SB0, 0x0 ;  /* 0x000080000000791a */ /* 0x000fe80000000000 */
[----:B------:R-:W-:Y:S01]  /*6280*/  FMUL.FTZ R233, R27, c[0x0][0x320] ;  /* 0x0000c8001be97a20 */ /* 0x000fe20000410000 */
[C---:B---3--:R-:W-:Y:S03]  /*6290*/  HMMA.16816.F32.BF16 R36, R188.reuse, R124, R36 ;  /* 0x0000007cbc24723c */ /* 0x048fe60000041824 */
[----:B------:R-:W3:Y:S01]  /*62a0*/  MUFU.TANH R166, R166 ;  /* 0x000000a600a67308 */ /* 0x000ee20000002400 */
[----:B------:R-:W-:Y:S01]  /*62b0*/  BAR.SYNC.DEFER_BLOCKING 0x0 ;  /* 0x0000000000007b1d */ /* 0x000fe20000010000 */
[----:B------:R-:W-:Y:S02]  /*62c0*/  @P2 IMAD R10, R250, 0x60, RZ ;  /* 0x00000060fa0a2824 */ /* 0x000fe400078e02ff */
[----:B------:R-:W-:Y:S01]  /*62d0*/  FMUL.FTZ R0, R6, c[0x0][0x320] ;  /* 0x0000c80006007a20 */ /* 0x000fe20000410000 */
[C---:B------:R-:W-:Y:S04]  /*62e0*/  HMMA.16816.F32.BF16 R40, R188.reuse, R126, R40 ;  /* 0x0000007ebc28723c */ /* 0x040fe80000041828 */
[----:B------:R-:W-:Y:S01]  /*62f0*/  FMUL.FTZ R245, R30, c[0x0][0x320] ;  /* 0x0000c8001ef57a20 */ /* 0x000fe20000410000 */
[----:B------:R-:W1:Y:S01]  /*6300*/  MUFU.TANH R0, R0 ;  /* 0x0000000000007308 */ /* 0x000e620000002400 */
[----:B------:R-:W-:Y:S01]  /*6310*/  FMUL.FTZ R243, R31, c[0x0][0x320] ;  /* 0x0000c8001ff37a20 */ /* 0x000fe20000410000 */
[----:B------:R-:W-:Y:S01]  /*6320*/  @P2 IADD3 R10, R19, R10, RZ ;  /* 0x0000000a130a2210 */ /* 0x000fe20007ffe0ff */
[----:B------:R-:W-:Y:S04]  /*6330*/  FMUL.FTZ R241, R34, c[0x0][0x320] ;  /* 0x0000c80022f17a20 */ /* 0x000fe80000410000 */
[----:B------:R-:W-:Y:S01]  /*6340*/  @P2 SHF.L.U64.HI R10, R18, 0x1, R10 ;  /* 0x00000001120a2819 */ /* 0x000fe2000001020a */
[----:B------:R-:W-:Y:S02]  /*6350*/  FMUL.FTZ R239, R35, c[0x0][0x320] ;  /* 0x0000c80023ef7a20 */ /* 0x000fe40000410000 */
[----:B------:R-:W1:Y:S01]  /*6360*/  MUFU.TANH R167, R167 ;  /* 0x000000a700a77308 */ /* 0x000e620000002400 */
[----:B------:R-:W-:Y:S02]  /*6370*/  FMUL.FTZ R248, R36, c[0x0][0x320] ;  /* 0x0000c80024f87a20 */ /* 0x000fe40000410000 */
[----:B------:R-:W-:Y:S02]  /*6380*/  FMUL.FTZ R247, R37, c[0x0][0x320] ;  /* 0x0000c80025f77a20 */ /* 0x000fe40000410000 */
[----:B------:R-:W-:Y:S02]  /*6390*/  FMUL.FTZ R157, R7, c[0x0][0x320] ;  /* 0x0000c800079d7a20 */ /* 0x000fe40000410000 */
[----:B------:R-:W-:Y:S02]  /*63a0*/  FMUL.FTZ R162, R8, c[0x0][0x320] ;  /* 0x0000c80008a27a20 */ /* 0x000fe40000410000 */
[----:B------:R-:W-:Y:S01]  /*63b0*/  FMUL.FTZ R252, R40, c[0x0][0x320] ;  /* 0x0000c80028fc7a20 */ /* 0x000fe20000410000 */
[----:B------:R-:W1:Y:S01]  /*63c0*/  MUFU.TANH R11, R248 ;  /* 0x000000f8000b7308 */ /* 0x000e620000002400 */
[C---:B-----5:R-:W-:Y:S03]  /*63d0*/  HMMA.16816.F32.BF16 R44, R188.reuse, R116, R44 ;  /* 0x00000074bc2c723c */ /* 0x060fe6000004182c */
[----:B------:R-:W-:Y:S02]  /*63e0*/  FMUL.FTZ R184, R12, c[0x0][0x320] ;  /* 0x0000c8000cb87a20 */ /* 0x000fe40000410000 */
[----:B------:R-:W-:Y:S02]  /*63f0*/  FMUL.FTZ R161, R15, c[0x0][0x320] ;  /* 0x0000c8000fa17a20 */ /* 0x000fe40000410000 */
[----:B------:R-:W-:Y:S01]  /*6400*/  FMUL.FTZ R185, R16, c[0x0][0x320] ;  /* 0x0000c80010b97a20 */ /* 0x000fe20000410000 */
[----:B------:R-:W-:Y:S01]  /*6410*/  HMMA.16816.F32.BF16 R48, R188, R118, R48 ;  /* 0x00000076bc30723c */ /* 0x000fe20000041830 */
[----:B------:R5:W1:Y:S03]  /*6420*/  MUFU.TANH R13, R252 ;  /* 0x000000fc000d7308 */ /* 0x000a660000002400 */
[----:B------:R-:W-:Y:S02]  /*6430*/  FMUL.FTZ R186, R17, c[0x0][0x320] ;  /* 0x0000c80011ba7a20 */ /* 0x000fe40000410000 */
[----:B------:R-:W-:Y:S02]  /*6440*/  FMUL.FTZ R232, R20, c[0x0][0x320] ;  /* 0x0000c80014e87a20 */ /* 0x000fe40000410000 */
[----:B------:R-:W-:Y:S03]  /*6450*/  FMUL.FTZ R192, R21, c[0x0][0x320] ;  /* 0x0000c80015c07a20 */ /* 0x000fe60000410000 */
[----:B------:R1:W1:Y:S01]  /*6460*/  MUFU.TANH R9, R247 ;  /* 0x000000f700097308 */ /* 0x0002620000002400 */
[----:B------:R-:W-:Y:S02]  /*6470*/  FMUL.FTZ R234, R24, c[0x0][0x320] ;  /* 0x0000c80018ea7a20 */ /* 0x000fe40000410000 */
[----:B------:R-:W-:Y:S02]  /*6480*/  FMUL.FTZ R236, R25, c[0x0][0x320] ;  /* 0x0000c80019ec7a20 */ /* 0x000fe40000410000 */
[----:B------:R-:W-:Y:S02]  /*6490*/  FMUL.FTZ R238, R28, c[0x0][0x320] ;  /* 0x0000c8001cee7a20 */ /* 0x000fe40000410000 */
[----:B------:R-:W-:Y:S02]  /*64a0*/  FMUL.FTZ R240, R29, c[0x0][0x320] ;  /* 0x0000c8001df07a20 */ /* 0x000fe40000410000 */
[----:B------:R-:W-:Y:S01]  /*64b0*/  FMUL.FTZ R246, R32, c[0x0][0x320] ;  /* 0x0000c80020f67a20 */ /* 0x000fe20000410000 */
[----:B------:R-:W2:Y:S01]  /*64c0*/  MUFU.TANH R157, R157 ;  /* 0x0000009d009d7308 */ /* 0x000ea20000002400 */
[----:B------:R-:W-:Y:S02]  /*64d0*/  FMUL.FTZ R249, R33, c[0x0][0x320] ;  /* 0x0000c80021f97a20 */ /* 0x000fe40000410000 */
[----:B------:R-:W-:Y:S02]  /*64e0*/  FMUL.FTZ R244, R38, c[0x0][0x320] ;  /* 0x0000c80026f47a20 */ /* 0x000fe40000410000 */
[----:B-----5:R-:W-:Y:S02]  /*64f0*/  FMUL.FTZ R252, R45, c[0x0][0x320] ;  /* 0x0000c8002dfc7a20 */ /* 0x020fe40000410000 */
[----:B------:R-:W-:Y:S02]  /*6500*/  FMUL.FTZ R242, R39, c[0x0][0x320] ;  /* 0x0000c80027f27a20 */ /* 0x000fe40000410000 */
[----:B------:R-:W-:Y:S01]  /*6510*/  FMUL.FTZ R15, R41, c[0x0][0x320] ;  /* 0x0000c800290f7a20 */ /* 0x000fe20000410000 */
[----:B------:R5:W2:Y:S01]  /*6520*/  MUFU.TANH R150, R252 ;  /* 0x000000fc00967308 */ /* 0x000aa20000002400 */
[----:B------:R-:W-:Y:S02]  /*6530*/  FMUL.FTZ R248, R42, c[0x0][0x320] ;  /* 0x0000c8002af87a20 */ /* 0x000fe40000410000 */
[----:B------:R-:W-:Y:S02]  /*6540*/  FMUL.FTZ R17, R44, c[0x0][0x320] ;  /* 0x0000c8002c117a20 */ /* 0x000fe40000410000 */
[----:B-1----:R-:W-:Y:S02]  /*6550*/  FMUL.FTZ R247, R43, c[0x0][0x320] ;  /* 0x0000c8002bf77a20 */ /* 0x002fe40000410000 */
[----:B------:R-:W-:Y:S02]  /*6560*/  FMUL.FTZ R251, R46, c[0x0][0x320] ;  /* 0x0000c8002efb7a20 */ /* 0x000fe40000410000 */
[----:B------:R-:W-:Y:S01]  /*6570*/  FMUL.FTZ R250, R47, c[0x0][0x320] ;  /* 0x0000c8002ffa7a20 */ /* 0x000fe20000410000 */
[----:B------:R-:W1:Y:S01]  /*6580*/  MUFU.TANH R162, R162 ;  /* 0x000000a200a27308 */ /* 0x000e620000002400 */
[----:B------:R-:W-:Y:S02]  /*6590*/  FMUL.FTZ R146, R48, c[0x0][0x320] ;  /* 0x0000c80030927a20 */ /* 0x000fe40000410000 */
[----:B------:R-:W-:Y:S02]  /*65a0*/  FMUL.FTZ R21, R49, c[0x0][0x320] ;  /* 0x0000c80031157a20 */ /* 0x000fe40000410000 */
[----:B------:R-:W-:Y:S05]  /*65b0*/  IMAD R19, R230, -0x60, RZ ;  /* 0xffffffa0e6137824 */ /* 0x000fea00078e02ff */
[----:B------:R-:W1:Y:S01]  /*65c0*/  MUFU.TANH R184, R184 ;  /* 0x000000b800b87308 */ /* 0x000e620000002400 */
[----:B-----5:R-:W-:Y:S02]  /*65d0*/  @P2 SHF.L.U32 R252, R18, 0x1, RZ ;  /* 0x0000000112fc2819 */ /* 0x020fe400000006ff */
[----:B------:R-:W-:Y:S02]  /*65e0*/  MOV R18, R217 ;  /* 0x000000d900127202 */ /* 0x000fe40000000f00 */
[C---:B------:R-:W-:Y:S05]  /*65f0*/  @P2 IADD3 R22, P0, R252.reuse, c[0x0][0x1c8], RZ ;  /* 0x00007200fc162a10 */ /* 0x040fea0007f1e0ff */
[----:B------:R-:W1:Y:S01]  /*6600*/  MUFU.TANH R161, R161 ;  /* 0x000000a100a17308 */ /* 0x000e620000002400 */
[----:B------:R-:W-:Y:S02]  /*6610*/  @P2 IADD3 R14, P1, R252, 0x80, RZ ;  /* 0x00000080fc0e2810 */ /* 0x000fe40007f3e0ff */
[----:B------:R-:W-:Y:S02]  /*6620*/  @P2 IADD3.X R23, R10, c[0x0][0x1cc], RZ, P0, !PT ;  /* 0x000073000a172a10 */ /* 0x000fe400007fe4ff */
[----:B------:R-:W-:Y:S01]  /*6630*/  @P2 IADD3 R26, P0, R14, c[0x0][0x1c8], RZ ;  /* 0x000072000e1a2a10 */ /* 0x000fe20007f1e0ff */
[----:B------:R-:W-:Y:S01]  /*6640*/  FMUL.FTZ R14, R50, c[0x0][0x320] ;  /* 0x0000c800320e7a20 */ /* 0x000fe20000410000 */
[C---:B------:R-:W-:Y:S01]  /*6650*/  @P2 SHF.L.U32 R252, R195.reuse, 0x6, RZ ;  /* 0x00000006c3fc2819 */ /* 0x040fe200000006ff */
[----:B------:R-:W-:Y:S01]  /*6660*/  @!PT LDS RZ, [RZ] ;  /* 0x00000000fffff984 */ /* 0x000fe20000000800 */
[----:B------:R-:W-:Y:S01]  /*6670*/  @!PT LDS RZ, [RZ] ;  /* 0x00000000fffff984 */ /* 0x000fe20000000800 */
[----:B------:R-:W-:Y:S01]  /*6680*/  @!PT LDS RZ, [RZ] ;  /* 0x00000000fffff984 */ /* 0x000fe20000000800 */
[----:B------:R5:W-:Y:S01]  /*6690*/  @P2 LDGSTS.E.BYPASS.LTC128B.128 [R216+0x8100], [R22.64], !P6 ;  /* 0x0810000016d82fae */ /* 0x000be2000f101d4a */
[----:B------:R-:W-:Y:S01]  /*66a0*/  @P2 IADD3.X R27, RZ, c[0x0][0x1cc], R10, P0, P1 ;  /* 0x00007300ff1b2a10 */ /* 0x000fe200007e240a */
[----:B------:R-:W1:Y:S01]  /*66b0*/  MUFU.TANH R185, R185 ;  /* 0x000000b900b97308 */ /* 0x000e620000002400 */
[-C--:B------:R-:W-:Y:S02]  /*66c0*/  @P2 IADD3 R30, P1, R22, R252.reuse, RZ ;  /* 0x000000fc161e2210 */ /* 0x080fe40007f3e0ff */
[----:B------:R-:W-:Y:S02]  /*66d0*/  @P2 SHF.L.U64.HI R10, R195, 0x6, R194 ;  /* 0x00000006c30a2819 */ /* 0x000fe400000102c2 */
[----:B------:R-:W-:Y:S01]  /*66e0*/  @P2 IADD3 R34, P0, R30, R252, RZ ;  /* 0x000000fc1e222210 */ /* 0x000fe20007f1e0ff */
[----:B------:R1:W-:Y:S01]  /*66f0*/  @P2 LDGSTS.E.BYPASS.LTC128B.128 [R216+0xb100], [R26.64], !P5 ;  /* 0x0b1000001ad82fae */ /* 0x0003e2000e901d4a */
[-C--:B------:R-:W-:Y:S01]  /*6700*/  @P2 IADD3.X R31, R23, R10.reuse, RZ, P1, !PT ;  /* 0x0000000a171f2210 */ /* 0x080fe20000ffe4ff */
[----:B------:R-:W-:Y:S01]  /*6710*/  FMUL.FTZ R252, R51, c[0x0][0x320] ;  /* 0x0000c80033fc7a20 */ /* 0x000fe20000410000 */
[----:B------:R-:W-:Y:S01]  /*6720*/  @P4 MOV R18, R193 ;  /* 0x000000c100124202 */ /* 0x000fe20000000f00 */
[----:B------:R-:W1:Y:S01]  /*6730*/  MUFU.TANH R186, R186 ;  /* 0x000000ba00ba7308 */ /* 0x000e620000002400 */
[----:B------:R-:W-:Y:S03]  /*6740*/  @P2 IADD3.X R35, R31, R10, RZ, P0, !PT ;  /* 0x0000000a1f232210 */ /* 0x000fe600007fe4ff */
[----:B------:R1:W-:Y:S06]  /*6750*/  @P2 LDGSTS.E.BYPASS.LTC128B.128 [R216+0x9100], [R30.64], !P6 ;  /* 0x091000001ed82fae */ /* 0x0003ec000f101d4a */
[----:B------:R-:W1:Y:S02]  /*6760*/  MUFU.TANH R165, R165 ;  /* 0x000000a500a57308 */ /* 0x000e640000002400 */
[----:B------:R1:W-:Y:S01]  /*6770*/  @P2 LDGSTS.E.BYPASS.LTC128B.128 [R216+0xc100], [R30.64+0x80], !P5 ;  /* 0x0c1000801ed82fae */ /* 0x0003e2000e901d4a */
[----:B-----5:R-:W-:Y:S04]  /*6780*/  IADD3 R22, -R222, 0x1, R19 ;  /* 0x00000001de167810 */ /* 0x020fe80007ffe113 */
[----:B------:R-:W-:Y:S03]  /*6790*/  IADD3 R22, R22, c[0x0][0x1d0], RZ ;  /* 0x0000740016167a10 */ /* 0x000fe60007ffe0ff */
[----:B------:R-:W1:Y:S01]  /*67a0*/  MUFU.TANH R163, R163 ;  /* 0x000000a300a37308 */ /* 0x000e620000002400 */
[----:B------:R1:W-:Y:S01]  /*67b0*/  @P2 LDGSTS.E.BYPASS.LTC128B.128 [R216+0xa100], [R34.64], !P6 ;  /* 0x0a10000022d82fae */ /* 0x0003e2000f101d4a */
[----:B------:R-:W-:Y:S04]  /*67c0*/  IADD3 R22, R22, -c[0x0][0x168], RZ ;  /* 0x80005a0016167a10 */ /* 0x000fe80007ffe0ff */
[C---:B------:R-:W-:Y:S03]  /*67d0*/  IADD3 R23, R22.reuse, c[0x0][0x328], RZ ;  /* 0x0000ca0016177a10 */ /* 0x040fe60007ffe0ff */
[----:B------:R1:W-:Y:S01]  /*67e0*/  @P2 LDGSTS.E.BYPASS.LTC128B.128 [R216+0xd100], [R34.64+0x80], !P5 ;  /* 0x0d10008022d82fae */ /* 0x0003e2000e901d4a */
[----:B------:R-:W1:Y:S01]  /*67f0*/  MUFU.TANH R232, R232 ;  /* 0x000000e800e87308 */ /* 0x000e620000002400 */
[----:B------:R-:W-:Y:S06]  /*6800*/  IADD3 R22, R22, UR7, RZ ;  /* 0x0000000716167c10 */ /* 0x000fec000fffe0ff */
[----:B------:R-:W0:Y:S03]  /*6810*/  LDGDEPBAR ;  /* 0x00000000000079af */ /* 0x000e260000000000 */
[----:B------:R-:W1:Y:S05]  /*6820*/  MUFU.TANH R192, R192 ;  /* 0x000000c000c07308 */ /* 0x000e6a0000002400 */
[----:B------:R-:W1:Y:S05]  /*6830*/  SHFL.IDX PT, R10, R18, RZ, 0x1c1f ;  /* 0x001c1fff120a7589 */ /* 0x000e6a00000e0000 */
[----:B------:R-:W2:Y:S10]  /*6840*/  MUFU.TANH R237, R237 ;  /* 0x000000ed00ed7308 */ /* 0x000eb40000002400 */
[----:B------:R-:W2:Y:S01]  /*6850*/  MUFU.TANH R187, R187 ;  /* 0x000000bb00bb7308 */ /* 0x000ea20000002400 */
[----:B-1----:R-:W-:Y:S09]  /*6860*/  IADD3 R26, R23, R10, RZ ;  /* 0x0000000a171a7210 */ /* 0x002ff20007ffe0ff */
[----:B------:R-:W1:Y:S01]  /*6870*/  MUFU.TANH R234, R234 ;  /* 0x000000ea00ea7308 */ /* 0x000e620000002400 */
[----:B------:R-:W-:Y:S09]  /*6880*/  IADD3 R25, R10, R22, RZ ;  /* 0x000000160a197210 */ /* 0x000ff20007ffe0ff */
[----:B------:R-:W1:Y:S10]  /*6890*/  MUFU.TANH R236, R236 ;  /* 0x000000ec00ec7308 */ /* 0x000e740000002400 */
        /* <DEDUP_REMOVED lines=21> */
[----:B------:R-:W1:Y:S01]  /*69f0*/  MUFU.TANH R252, R252 ;  /* 0x000000fc00fc7308 */ /* 0x000e620000002400 */
[----:B------:R-:W-:-:S05]  /*6a00*/  @!P3 BRA `(.L_x_173) ;  /* 0x000001900000b947 */ /* 0x000fca0003800000 */
[----:B--234-:R-:W-:Y:S01]  /*6a10*/  IADD3 R5, R10, c[0x0][0x1d0], RZ ;  /* 0x000074000a057a10 */ /* 0x01cfe20007ffe0ff */
[----:B------:R-:W-:Y:S03]  /*6a20*/  BSSY B0, `(.L_x_174) ;  /* 0x0000012000007945 */ /* 0x000fe60003800000 */
[----:B------:R-:W-:Y:S04]  /*6a30*/  IADD3 R5, R5, -c[0x0][0x168], RZ ;  /* 0x80005a0005057a10 */ /* 0x000fe80007ffe0ff */
[----:B------:R-:W-:Y:S11]  /*6a40*/  ISETP.GT.AND P0, PT, R5, -0x1, PT ;  /* 0xffffffff0500780c */ /* 0x000ff60003f04270 */
[----:B------:R-:W-:Y:S02]  /*6a50*/  @!UPT UIADD3 URZ, URZ, URZ, URZ ;  /* 0x0000003f3f3ff290 */ /* 0x000fe4000fffe03f */
[----:B------:R-:W-:-:S05]  /*6a60*/  @P0 BRA `(.L_x_175) ;  /* 0x0000008000000947 */ /* 0x000fca0003800000 */
[----:B------:R-:W-:Y:S01]  /*6a70*/  LOP3.LUT R5, RZ, R5, RZ, 0x33, !PT ;  /* 0x00000005ff057212 */ /* 0x000fe200078e33ff */
[----:B------:R-:W-:Y:S05]  /*6a80*/  IMAD.MOV.U32 R4, RZ, RZ, c[0x0][0x32c] ;  /* 0x0000cb00ff047624 */ /* 0x000fea00078e00ff */
[----:B------:R-:W-:Y:S11]  /*6a90*/  ISETP.NE.AND P0, PT, R4, 0x1, PT ;  /* 0x000000010400780c */ /* 0x000ff60003f05270 */
[----:B------:R-:W-:Y:S02]  /*6aa0*/  @!UPT UIADD3 URZ, URZ, URZ, URZ ;  /* 0x0000003f3f3ff290 */ /* 0x000fe4000fffe03f */
[----:B------:R-:W-:Y:S05]  /*6ab0*/  @P0 IMAD.HI.U32 R4, R5, c[0x0][0x330], RZ ;  /* 0x0000cc0005040a27 */ /* 0x000fea00078e00ff */
[----:B------:R-:W-:Y:S04]  /*6ac0*/  @P0 SHF.R.U32.HI R5, RZ, c[0x0][0x334], R4 ;  /* 0x0000cd00ff050a19 */ /* 0x000fe80000011604 */
[----:B------:R-:W-:Y:S01]  /*6ad0*/  LOP3.LUT R5, RZ, R5, RZ, 0x33, !PT ;  /* 0x00000005ff057212 */ /* 0x000fe200078e33ff */
[----:B------:R-:W-:-:S05]  /*6ae0*/  BRA `(.L_x_176) ;  /* 0x0000005000007947 */ /* 0x000fca0003800000 */
.L_x_175:
[----:B------:R-:W-:Y:S04]  /*6af0*/  MOV R4, c[0x0][0x32c] ;  /* 0x0000cb0000047a02 */ /* 0x000fe80000000f00 */
[----:B------:R-:W-:Y:S11]  /*6b00*/  ISETP.NE.AND P0, PT, R4, 0x1, PT ;  /* 0x000000010400780c */ /* 0x000ff60003f05270 */
[----:B------:R-:W-:Y:S02]  /*6b10*/  @!UPT UIADD3 URZ, URZ, URZ, URZ ;  /* 0x0000003f3f3ff290 */ /* 0x000fe4000fffe03f */
[----:B------:R-:W-:Y:S05]  /*6b20*/  @P0 IMAD.HI.U32 R4, R5, c[0x0][0x330], RZ ;  /* 0x0000cc0005040a27 */ /* 0x000fea00078e00ff */
[----:B------:R-:W-:Y:S02]  /*6b30*/  @P0 SHF.R.U32.HI R5, RZ, c[0x0][0x334], R4 ;  /* 0x0000cd00ff050a19 */ /* 0x000fe40000011604 */
.L_x_176:
[----:B------:R-:W-:Y:S05]  /*6b40*/  BSYNC B0 ;  /* 0x0000000000007941 */ /* 0x000fea0003800000 */
.L_x_174:
[----:B------:R-:W-:Y:S04]  /*6b50*/  IMAD.IADD R4, R19, 0x1, -R222 ;  /* 0x0000000113047824 */ /* 0x000fe800078e0ade */
[----:B------:R-:W-:Y:S05]  /*6b60*/  IMAD R4, R5, c[0x0][0x32c], R4 ;  /* 0x0000cb0005047a24 */ /* 0x000fea00078e0204 */
[----:B------:R-:W-:Y:S02]  /*6b70*/  IADD3 R5, R4, c[0x0][0x32c], RZ ;  /* 0x0000cb0004057a10 */ /* 0x000fe40007ffe0ff */
[----:B------:R-:W-:Y:S02]  /*6b80*/  IMNMX R25, R25, R4, !PT ;  /* 0x0000000419197217 */ /* 0x000fe40007800200 */
[----:B------:R-:W-:Y:S02]  /*6b90*/  IMNMX R26, R26, R5, PT ;  /* 0x000000051a1a7217 */ /* 0x000fe40003800200 */
.L_x_173:
[C---:B--234-:R-:W-:Y:S01]  /*6ba0*/  ISETP.GE.AND P0, PT, R19.reuse, 0x1, PT ;  /* 0x000000011300780c */ /* 0x05cfe20003f06270 */
[----:B------:R-:W2:Y:S01]  /*6bb0*/  SHFL.IDX PT, R4, R18, 0x1, 0x1c1f ;  /* 0x003c1f0012047f89 */ /* 0x000ea200000e0000 */
[----:B------:R-:W-:Y:S02]  /*6bc0*/  ISETP.GE.AND P1, PT, R19, 0x2, PT ;  /* 0x000000021300780c */ /* 0x000fe40003f26270 */
[----:B------:R-:W-:Y:S02]  /*6bd0*/  LOP3.LUT R223, R223, 0xffdfffff, RZ, 0xc0, !PT ;  /* 0xffdfffffdfdf7812 */ /* 0x000fe400078ec0ff */
[----:B------:R-:W-:Y:S07]  /*6be0*/  ISETP.GE.AND P2, PT, R19, 0x59, PT ;  /* 0x000000591300780c */ /* 0x000fee0003f46270 */
[----:B------:R-:W-:Y:S02]  /*6bf0*/  @P0 LOP3.LUT R223, R223, 0x200000, RZ, 0xfc, !PT ;  /* 0x00200000dfdf0812 */ /* 0x000fe400078efcff */
[----:B------:R-:W-:Y:S02]  /*6c00*/  ISETP.GT.AND P0, PT, R25, RZ, !P0 ;  /* 0x000000ff1900720c */ /* 0x000fe40004704270 */
[----:B------:R-:W-:Y:S02]  /*6c10*/  LOP3.LUT R223, R223, 0xffefffff, RZ, 0xc0, !PT ;  /* 0xffefffffdfdf7812 */ /* 0x000fe400078ec0ff */
[----:B------:R-:W-:Y:S02]  /*6c20*/  ISETP.LT.OR P0, PT, R26, 0x1, P0 ;  /* 0x000000011a00780c */ /* 0x000fe40000701670 */
[----:B------:R-:W-:Y:S02]  /*6c30*/  @P1 LOP3.LUT R223, R223, 0x100000, RZ, 0xfc, !PT ;  /* 0x00100000dfdf1812 */ /* 0x000fe400078efcff */
[----:B------:R-:W-:Y:S02]  /*6c40*/  FSEL R12, R156, -INF , !P0 ;  /* 0xff8000009c0c7808 */ /* 0x000fe40004000000 */
[----:B------:R-:W-:Y:S01]  /*6c50*/  ISETP.GT.AND P0, PT, R25, 0x1, !P1 ;  /* 0x000000011900780c */ /* 0x000fe20004f04270 */
[--C-:B--2---:R-:W-:Y:S01]  /*6c60*/  IMAD.IADD R23, R23, 0x1, R4.reuse ;  /* 0x0000000117177824 */ /* 0x104fe200078e0204 */
[----:B------:R-:W-:Y:S01]  /*6c70*/  ISETP.GE.AND P1, PT, R19, 0x9, PT ;  /* 0x000000091300780c */ /* 0x000fe20003f26270 */
[----:B------:R-:W-:Y:S01]  /*6c80*/  IMAD.IADD R22, R22, 0x1, R4 ;  /* 0x0000000116167824 */ /* 0x000fe200078e0204 */
[----:B------:R-:W-:Y:S02]  /*6c90*/  ISETP.LT.OR P0, PT, R26, 0x2, P0 ;  /* 0x000000021a00780c */ /* 0x000fe40000701670 */
[----:B------:R-:W-:Y:S02]  /*6ca0*/  LOP3.LUT R223, R223, 0xfff7ffff, RZ, 0xc0, !PT ;  /* 0xfff7ffffdfdf7812 */ /* 0x000fe400078ec0ff */
[----:B------:R-:W-:Y:S02]  /*6cb0*/  FSEL R10, R160, -INF , !P0 ;  /* 0xff800000a00a7808 */ /* 0x000fe40004000000 */
[----:B------:R-:W-:Y:S04]  /*6cc0*/  ISETP.GT.AND P0, PT, R25, 0x8, !P1 ;  /* 0x000000081900780c */ /* 0x000fe80004f04270 */
[----:B------:R-:W-:Y:S02]  /*6cd0*/  ISETP.LT.OR P0, PT, R26, 0x9, P0 ;  /* 0x000000091a00780c */ /* 0x000fe40000701670 */
[----:B------:R-:W-:Y:S02]  /*6ce0*/  @P1 LOP3.LUT R223, R223, 0x80000, RZ, 0xfc, !PT ;  /* 0x00080000dfdf1812 */ /* 0x000fe400078efcff */
[----:B------:R-:W-:Y:S02]  /*6cf0*/  ISETP.GE.AND P1, PT, R19, 0xa, PT ;  /* 0x0000000a1300780c */ /* 0x000fe40003f26270 */
[----:B------:R-:W-:Y:S02]  /*6d00*/  LOP3.LUT R223, R223, 0xfffbffff, RZ, 0xc0, !PT ;  /* 0xfffbffffdfdf7812 */ /* 0x000fe400078ec0ff */
[----:B------:R-:W-:Y:S02]  /*6d10*/  FSEL R6, R162, -INF , !P0 ;  /* 0xff800000a2067808 */ /* 0x000fe40004000000 */
[----:B------:R-:W-:Y:S04]  /*6d20*/  ISETP.GT.AND P0, PT, R25, 0x9, !P1 ;  /* 0x000000091900780c */ /* 0x000fe80004f04270 */
[----:B------:R-:W-:Y:S03]  /*6d30*/  ISETP.LT.OR P0, PT, R26, 0xa, P0 ;  /* 0x0000000a1a00780c */ /* 0x000fe60000701670 */
        /* <DEDUP_REMOVED lines=17> */
[C---:B------:R-:W-:Y:S03]  /*6e50*/  ISETP.LT.OR P0, PT, R26.reuse, 0x19, P0 ;  /* 0x000000191a00780c */ /* 0x040fe60000701670 */
        /* <DEDUP_REMOVED lines=27> */
[----:B-1----:R-:W-:Y:S02]  /*7010*/  FSEL R162, R234, -INF , !P0 ;  /* 0xff800000eaa27808 */ /* 0x002fe40004000000 */
        /* <DEDUP_REMOVED lines=52> */
[----:B------:R-:W-:Y:S02]  /*7360*/  FSEL R166, R15, -INF , !P0 ;  /* 0xff8000000fa67808 */ /* 0x000fe40004000000 */
[----:B------:R-:W-:Y:S02]  /*7370*/  LOP3.LUT R223, R223, 0xfffffffd, RZ, 0xc0, !PT ;  /* 0xfffffffddfdf7812 */ /* 0x000fe400078ec0ff */
[----:B------:R-:W-:Y:S04]  /*7380*/  ISETP.GT.AND P0, PT, R25, 0x50, !P1 ;  /* 0x000000501900780c */ /* 0x000fe80004f04270 */
[C---:B------:R-:W-:Y:S03]  /*7390*/  ISETP.LT.OR P0, PT, R26.reuse, 0x51, P0 ;  /* 0x000000511a00780c */ /* 0x040fe60000701670 */
[----:B------:R-:W-:Y:S02]  /*73a0*/  @P1 LOP3.LUT R223, R223, 0x2, RZ, 0xfc, !PT ;  /* 0x00000002dfdf1812 */ /* 0x000fe400078efcff */
[----:B------:R-:W-:Y:S02]  /*73b0*/  ISETP.GE.AND P1, PT, R19, 0x52, PT ;  /* 0x000000521300780c */ /* 0x000fe40003f26270 */
[----:B------:R-:W-:Y:S02]  /*73c0*/  FSEL R156, R17, -INF , !P0 ;  /* 0xff800000119c7808 */ /* 0x000fe40004000000 */
[----:B------:R-:W-:Y:S02]  /*73d0*/  ISETP.GT.AND P0, PT, R25, 0x51, !P1 ;  /* 0x000000511900780c */ /* 0x000fe40004f04270 */
[----:B------:R-:W-:Y:S02]  /*73e0*/  LOP3.LUT R223, R223, 0xfffffffe, RZ, 0xc0, !PT ;  /* 0xfffffffedfdf7812 */ /* 0x000fe400078ec0ff */
[----:B------:R-:W-:Y:S04]  /*73f0*/  ISETP.LT.OR P0, PT, R26, 0x52, P0 ;  /* 0x000000521a00780c */ /* 0x000fe80000701670 */
[----:B------:R-:W-:Y:S02]  /*7400*/  FSEL R150, R150, -INF , !P0 ;  /* 0xff80000096967808 */ /* 0x000fe40004000000 */
[----:B------:R-:W-:Y:S02]  /*7410*/  ISETP.GT.AND P0, PT, R25, 0x58, !P2 ;  /* 0x000000581900780c */ /* 0x000fe40005704270 */
[----:B------:R-:W-:Y:S02]  /*7420*/  @P1 LOP3.LUT R223, R223, 0x1, RZ, 0xfc, !PT ;  /* 0x00000001dfdf1812 */ /* 0x000fe400078efcff */
[----:B------:R-:W-:Y:S02]  /*7430*/  ISETP.LT.OR P0, PT, R26, 0x59, P0 ;  /* 0x000000591a00780c */ /* 0x000fe40000701670 */
[----:B------:R-:W-:Y:S02]  /*7440*/  ISETP.GE.AND P1, PT, R19, 0x5a, PT ;  /* 0x0000005a1300780c */ /* 0x000fe40003f26270 */
[----:B------:R-:W-:Y:S02]  /*7450*/  FSEL R146, R146, -INF , !P0 ;  /* 0xff80000092927808 */ /* 0x000fe40004000000 */
[----:B------:R-:W-:Y:S04]  /*7460*/  ISETP.GT.AND P0, PT, R25, 0x59, !P1 ;  /* 0x000000591900780c */ /* 0x000fe80004f04270 */
[----:B------:R-:W-:Y:S04]  /*7470*/  ISETP.LT.OR P0, PT, R26, 0x5a, P0 ;  /* 0x0000005a1a00780c */ /* 0x000fe80000701670 */
[----:B------:R-:W-:Y:S01]  /*7480*/  FSEL R144, R21, -INF , !P0 ;  /* 0xff80000015907808 */ /* 0x000fe20004000000 */
[----:B------:R-:W-:-:S05]  /*7490*/  @!P3 BRA `(.L_x_177) ;  /* 0x000001900000b947 */ /* 0x000fca0003800000 */
[----:B------:R-:W-:Y:S01]  /*74a0*/  IADD3 R4, R4, c[0x0][0x1d0], RZ ;  /* 0x0000740004047a10 */ /* 0x000fe20007ffe0ff */
        /* <DEDUP_REMOVED lines=13> */
.L_x_179:
[----:B------:R-:W-:Y:S04]  /*7580*/  MOV R4, c[0x0][0x32c] ;  /* 0x0000cb0000047a02 */ /* 0x000fe80000000f00 */
[----:B------:R-:W-:Y:S11]  /*7590*/  ISETP.NE.AND P0, PT, R4, 0x1, PT ;  /* 0x000000010400780c */ /* 0x000ff60003f05270 */
[----:B------:R-:W-:Y:S02]  /*75a0*/  @!UPT UIADD3 URZ, URZ, URZ, URZ ;  /* 0x0000003f3f3ff290 */ /* 0x000fe4000fffe03f */
[----:B------:R-:W-:Y:S05]  /*75b0*/  @P0 IMAD.HI.U32 R4, R5, c[0x0][0x330], RZ ;  /* 0x0000cc0005040a27 */ /* 0x000fea00078e00ff */
[----:B------:R-:W-:Y:S02]  /*75c0*/  @P0 SHF.R.U32.HI R5, RZ, c[0x0][0x334], R4 ;  /* 0x0000cd00ff050a19 */ /* 0x000fe40000011604 */
.L_x_180:
[----:B------:R-:W-:Y:S05]  /*75d0*/  BSYNC B0 ;  /* 0x0000000000007941 */ /* 0x000fea0003800000 */
.L_x_178:
[----:B------:R-:W-:Y:S04]  /*75e0*/  IMAD.IADD R4, R19, 0x1, -R222 ;  /* 0x0000000113047824 */ /* 0x000fe800078e0ade */
[----:B------:R-:W-:Y:S05]  /*75f0*/  IMAD R4, R5, c[0x0][0x32c], R4 ;  /* 0x0000cb0005047a24 */ /* 0x000fea00078e0204 */
[----:B------:R-:W-:Y:S02]  /*7600*/  IADD3 R16, R4, c[0x0][0x32c], RZ ;  /* 0x0000cb0004107a10 */ /* 0x000fe40007ffe0ff */
[----:B------:R-:W-:Y:S02]  /*7610*/  IMNMX R22, R22, R4, !PT ;  /* 0x0000000416167217 */ /* 0x000fe40007800200 */
[----:B------:R-:W-:Y:S02]  /*7620*/  IMNMX R23, R23, R16, PT ;  /* 0x0000001017177217 */ /* 0x000fe40003800200 */
.L_x_177:
[----:B------:R-:W-:Y:S01]  /*7630*/  LOP3.LUT P0, RZ, R223, 0x200000, RZ, 0xc0, !PT ;  /* 0x00200000dfff7812 */ /* 0x000fe2000780c0ff */
[----:B------:R-:W-:Y:S01]  /*7640*/  LDSM.16.MT88.4 R28, [R209+0x100] ;  /* 0x00010000d11c783b */ /* 0x000fe20000004200 */
[----:B------:R-:W-:Y:S02]  /*7650*/  FMNMX.FTZ R7, R12, R3, !PT ;  /* 0x000000030c077209 */ /* 0x000fe40007810000 */
[----:B------:R-:W-:Y:S02]  /*7660*/  ISETP.GT.AND P0, PT, R22, RZ, !P0 ;  /* 0x000000ff1600720c */ /* 0x000fe40004704270 */
[----:B------:R-:W-:Y:S02]  /*7670*/  FMNMX.FTZ R7, R10, R7, !PT ;  /* 0x000000070a077209 */ /* 0x000fe40007810000 */
[----:B------:R-:W-:Y:S01]  /*7680*/  ISETP.LT.OR P0, PT, R23, 0x1, P0 ;  /* 0x000000011700780c */ /* 0x000fe20000701670 */
[----:B------:R-:W-:Y:S01]  /*7690*/  LDSM.16.MT88.4 R36, [R208+0x100] ;  /* 0x00010000d024783b */ /* 0x000fe20000004200 */
[----:B------:R-:W-:Y:S02]  /*76a0*/  FMNMX.FTZ R7, R6, R7, !PT ;  /* 0x0000000706077209 */ /* 0x000fe40007810000 */
[----:B------:R-:W-:Y:S02]  /*76b0*/  FSEL R15, R0, -INF , !P0 ;  /* 0xff800000000f7808 */ /* 0x000fe40004000000 */
[----:B------:R-:W-:Y:S02]  /*76c0*/  LOP3.LUT P0, RZ, R223, 0x100000, RZ, 0xc0, !PT ;  /* 0x00100000dfff7812 */ /* 0x000fe4000780c0ff */
[----:B------:R-:W-:Y:S01]  /*76d0*/  FMNMX.FTZ R0, R15, R2, !PT ;  /* 0x000000020f007209 */ /* 0x000fe20007810000 */
[----:B------:R-:W-:Y:S01]  /*76e0*/  LDSM.16.MT88.4 R44, [R212+0x3100] ;  /* 0x00310000d42c783b */ /* 0x000fe20000004200 */
[----:B------:R-:W-:Y:S02]  /*76f0*/  ISETP.GT.AND P0, PT, R22, 0x1, !P0 ;  /* 0x000000011600780c */ /* 0x000fe40004704270 */
[----:B------:R-:W-:Y:S02]  /*7700*/  FMNMX.FTZ R7, R8, R7, !PT ;  /* 0x0000000708077209 */ /* 0x000fe40007810000 */
[----:B------:R-:W-:Y:S02]  /*7710*/  ISETP.LT.OR P0, PT, R23, 0x2, P0 ;  /* 0x000000021700780c */ /* 0x000fe40000701670 */
[----:B------:R-:W-:Y:S02]  /*7720*/  FMNMX.FTZ R7, R42, R7, !PT ;  /* 0x000000072a077209 */ /* 0x000fe40007810000 */
[----:B------:R-:W-:Y:S02]  /*7730*/  FSEL R13, R157, -INF , !P0 ;  /* 0xff8000009d0d7808 */ /* 0x000fe40004000000 */
[----:B------:R-:W-:Y:S02]  /*7740*/  LOP3.LUT P0, RZ, R223, 0x80000, RZ, 0xc0, !PT ;  /* 0x00080000dfff7812 */ /* 0x000fe4000780c0ff */
[----:B------:R-:W-:Y:S02]  /*7750*/  FMNMX.FTZ R0, R13, R0, !PT ;  /* 0x000000000d007209 */ /* 0x000fe40007810000 */
        /* <DEDUP_REMOVED lines=59> */
[C---:B------:R-:W-:Y:S02]  /*7b10*/  ISETP.GT.AND P2, PT, R22.reuse, 0x58, !P2 ;  /* 0x000000581600780c */ /* 0x040fe40005744270 */
        /* <DEDUP_REMOVED lines=11> */
[C---:B------:R-:W-:Y:S02]  /*7bd0*/  ISETP.LT.OR P2, PT, R23.reuse, 0x59, P2 ;  /* 0x000000591700780c */ /* 0x040fe40001741670 */
[----:B------:R-:W-:Y:S02]  /*7be0*/  ISETP.LT.OR P0, PT, R23, 0x31, P0 ;  /* 0x000000311700780c */ /* 0x000fe40000701670 */
[----:B------:R-:W-:Y:S02]  /*7bf0*/  FMNMX.FTZ R5, R144, R7, !PT ;  /* 0x0000000790057209 */ /* 0x000fe40007810000 */
[----:B------:R-:W-:Y:S02]  /*7c00*/  FSEL R245, R245, -INF , !P0 ;  /* 0xff800000f5f57808 */ /* 0x000fe40004000000 */
[----:B------:R-:W-:Y:S01]  /*7c10*/  LOP3.LUT P0, RZ, R223, 0x100, RZ, 0xc0, !PT ;  /* 0x00000100dfff7812 */ /* 0x000fe2000780c0ff */
[----:B------:R-:W1:Y:S01]  /*7c20*/  SHFL.BFLY PT, R16, R5, 0x2, 0x1f ;  /* 0x0c401f0005107f89 */ /* 0x000e6200000e0000 */
[----:B------:R-:W-:Y:S02]  /*7c30*/  FMNMX.FTZ R0, R245, R0, !PT ;  /* 0x00000000f5007209 */ /* 0x000fe40007810000 */
[----:B------:R-:W-:Y:S02]  /*7c40*/  ISETP.GT.AND P0, PT, R22, 0x31, !P0 ;  /* 0x000000311600780c */ /* 0x000fe40004704270 */
[C---:B------:R-:W-:Y:S02]  /*7c50*/  ISETP.LT.OR P1, PT, R23.reuse, 0x5a, P1 ;  /* 0x0000005a1700780c */ /* 0x040fe40000f21670 */
[----:B------:R-:W-:Y:S02]  /*7c60*/  ISETP.LT.OR P0, PT, R23, 0x32, P0 ;  /* 0x000000321700780c */ /* 0x000fe40000701670 */
[----:B------:R-:W-:Y:S02]  /*7c70*/  FSEL R135, R14, -INF , !P2 ;  /* 0xff8000000e877808 */ /* 0x000fe40005000000 */
[----:B------:R-:W-:Y:S02]  /*7c80*/  FSEL R243, R243, -INF , !P0 ;  /* 0xff800000f3f37808 */ /* 0x000fe40004000000 */
[----:B------:R-:W-:Y:S02]  /*7c90*/  LOP3.LUT P0, RZ, R223, 0x80, RZ, 0xc0, !PT ;  /* 0x00000080dfff7812 */ /* 0x000fe4000780c0ff */
[----:B------:R-:W-:Y:S02]  /*7ca0*/  FMNMX.FTZ R0, R243, R0, !PT ;  /* 0x00000000f3007209 */ /* 0x000fe40007810000 */
[----:B------:R-:W-:Y:S02]  /*7cb0*/  ISETP.GT.AND P0, PT, R22, 0x38, !P0 ;  /* 0x000000381600780c */ /* 0x000fe40004704270 */
[----:B------:R-:W-:Y:S02]  /*7cc0*/  FSEL R117, R252, -INF , !P1 ;  /* 0xff800000fc757808 */ /* 0x000fe40004800000 */
[----:B------:R-:W-:Y:S02]  /*7cd0*/  ISETP.LT.OR P0, PT, R23, 0x39, P0 ;  /* 0x000000391700780c */ /* 0x000fe40000701670 */
[----:B-1----:R-:W-:Y:S02]  /*7ce0*/  FMNMX.FTZ R16, R5, R16, !PT ;  /* 0x0000001005107209 */ /* 0x002fe40007810000 */
[----:B------:R-:W-:Y:S02]  /*7cf0*/  FSEL R241, R241, -INF , !P0 ;  /* 0xff800000f1f17808 */ /* 0x000fe40004000000 */
[----:B------:R-:W-:Y:S01]  /*7d00*/  LOP3.LUT P0, RZ, R223, 0x40, RZ, 0xc0, !PT ;  /* 0x00000040dfff7812 */ /* 0x000fe2000780c0ff */
[----:B------:R-:W1:Y:S01]  /*7d10*/  SHFL.BFLY PT, R17, R16, 0x1, 0x1f ;  /* 0x0c201f0010117f89 */ /* 0x000e6200000e0000 */
[----:B------:R-:W-:Y:S02]  /*7d20*/  FMNMX.FTZ R0, R241, R0, !PT ;  /* 0x00000000f1007209 */ /* 0x000fe40007810000 */
[C---:B------:R-:W-:Y:S04]  /*7d30*/  ISETP.GT.AND P0, PT, R22.reuse, 0x39, !P0 ;  /* 0x000000391600780c */ /* 0x040fe80004704270 */
[----:B------:R-:W-:Y:S04]  /*7d40*/  ISETP.LT.OR P0, PT, R23, 0x3a, P0 ;  /* 0x0000003a1700780c */ /* 0x000fe80000701670 */
[----:B------:R-:W-:Y:S02]  /*7d50*/  FSEL R239, R239, -INF , !P0 ;  /* 0xff800000efef7808 */ /* 0x000fe40004000000 */
[----:B------:R-:W-:Y:S02]  /*7d60*/  LOP3.LUT P0, RZ, R223, 0x20, RZ, 0xc0, !PT ;  /* 0x00000020dfff7812 */ /* 0x000fe4000780c0ff */
[----:B------:R-:W-:Y:S02]  /*7d70*/  FMNMX.FTZ R0, R239, R0, !PT ;  /* 0x00000000ef007209 */ /* 0x000fe40007810000 */
[----:B------:R-:W-:Y:S04]  /*7d80*/  ISETP.GT.AND P0, PT, R22, 0x40, !P0 ;  /* 0x000000401600780c */ /* 0x000fe80004704270 */
        /* <DEDUP_REMOVED lines=14> */
[C---:B------:R-:W-:Y:S04]  /*7e70*/  ISETP.GT.AND P0, PT, R22.reuse, 0x49, !P0 ;  /* 0x000000491600780c */ /* 0x040fe80004704270 */
        /* <DEDUP_REMOVED lines=9> */
[----:B------:R-:W-:Y:S04]  /*7f10*/  ISETP.GT.AND P0, PT, R22, 0x51, !P0 ;  /* 0x000000511600780c */ /* 0x000fe80004704270 */
[----:B------:R-:W-:Y:S02]  /*7f20*/  ISETP.LT.OR P0, PT, R23, 0x52, P0 ;  /* 0x000000521700780c */ /* 0x000fe40000701670 */
[----:B------:R-:W-:Y:S02]  /*7f30*/  LDSM.16.MT88.4 R20, [R210+0x100] ;  /* 0x00010000d214783b */ /* 0x000fe40000004200 */
[----:B------:R-:W-:Y:S04]  /*7f40*/  FSEL R139, R250, -INF , !P0 ;  /* 0xff800000fa8b7808 */ /* 0x000fe80004000000 */
[----:B------:R-:W-:Y:S04]  /*7f50*/  FMNMX.FTZ R0, R139, R0, !PT ;  /* 0x000000008b007209 */ /* 0x000fe80007810000 */
[----:B------:R-:W-:Y:S04]  /*7f60*/  FMNMX.FTZ R0, R135, R0, !PT ;  /* 0x0000000087007209 */ /* 0x000fe80007810000 */
[----:B------:R-:W-:Y:S02]  /*7f70*/  FMNMX.FTZ R7, R117, R0, !PT ;  /* 0x0000000075077209 */ /* 0x000fe40007810000 */
[----:B-1----:R-:W-:Y:S03]  /*7f80*/  FMNMX.FTZ R0, R16, R17, !PT ;  /* 0x0000001110007209 */ /* 0x002fe60007810000 */
[----:B------:R-:W1:Y:S01]  /*7f90*/  SHFL.BFLY PT, R4, R7, 0x2, 0x1f ;  /* 0x0c401f0007047f89 */ /* 0x000e6200000e0000 */
[C---:B------:R-:W-:Y:S01]  /*7fa0*/  FSETP.NEU.FTZ.AND P0, PT, R0.reuse, -INF , PT ;  /* 0xff8000000000780b */ /* 0x040fe20003f1d000 */
[----:B------:R-:W-:Y:S05]  /*7fb0*/  FMUL.FTZ R149, R0, c[0x0][0x2d0] ;  /* 0x0000b40000957a20 */ /* 0x000fea0000410000 */
[----:B------:R-:W-:Y:S05]  /*7fc0*/  FSEL R149, R149, RZ, P0 ;  /* 0x000000ff95957208 */ /* 0x000fea0000000000 */
[--C-:B------:R-:W-:Y:S01]  /*7fd0*/  FFMA.FTZ R118, R6, c[0x0][0x2d0], -R149.reuse ;  /* 0x0000b40006767a23 */ /* 0x100fe20000010895 */
[----:B------:R-:W-:Y:S01]  /*7fe0*/  FSEL R6, R0, RZ, P0 ;  /* 0x000000ff00067208 */ /* 0x000fe20000000000 */
[--C-:B------:R-:W-:Y:S02]  /*7ff0*/  FFMA.FTZ R128, R12, c[0x0][0x2d0], -R149.reuse ;  /* 0x0000b4000c807a23 */ /* 0x100fe40000010895 */
[----:B------:R-:W-:Y:S02]  /*8000*/  FFMA.FTZ R119, R10, c[0x0][0x2d0], -R149 ;  /* 0x0000b4000a777a23 */ /* 0x000fe40000010895 */
[----:B------:R-:W-:Y:S01]  /*8010*/  FADD.FTZ R3, -R6, R3 ;  /* 0x0000000306037221 */ /* 0x000fe20000010100 */
[----:B------:R-:W-:Y:S01]  /*8020*/  MUFU.EX2 R118, R118 ;  /* 0x0000007600767308 */ /* 0x000fe20000000800 */
[--C-:B------:R-:W-:Y:S02]  /*8030*/  FFMA.FTZ R129, R8, c[0x0][0x2d0], -R149.reuse ;  /* 0x0000b40008817a23 */ /* 0x100fe40000010895 */
[--C-:B------:R-:W-:Y:S01]  /*8040*/  FFMA.FTZ R136, R42, c[0x0][0x2d0], -R149.reuse ;  /* 0x0000b4002a887a23 */ /* 0x100fe20000010895 */
[----:B-1----:R-:W-:Y:S01]  /*8050*/  FMNMX.FTZ R5, R7, R4, !PT ;  /* 0x0000000407057209 */ /* 0x002fe20007810000 */
[--C-:B------:R-:W-:Y:S02]  /*8060*/  FFMA.FTZ R137, R40, c[0x0][0x2d0], -R149.reuse ;  /* 0x0000b40028897a23 */ /* 0x100fe40000010895 */
[--C-:B------:R-:W-:Y:S02]  /*8070*/  FFMA.FTZ R138, R50, c[0x0][0x2d0], -R149.reuse ;  /* 0x0000b400328a7a23 */ /* 0x100fe40000010895 */
[----:B------:R-:W1:Y:S01]  /*8080*/  SHFL.BFLY PT, R4, R5, 0x1, 0x1f ;  /* 0x0c201f0005047f89 */ /* 0x000e6200000e0000 */
[----:B------:R-:W-:Y:S01]  /*8090*/  MUFU.EX2 R128, R128 ;  /* 0x0000008000807308 */ /* 0x000fe20000000800 */
[--C-:B------:R-:W-:Y:S02]  /*80a0*/  FFMA.FTZ R145, R48, c[0x0][0x2d0], -R149.reuse ;  /* 0x0000b40030917a23 */ /* 0x100fe40000010895 */
[--C-:B------:R-:W-:Y:S02]  /*80b0*/  FFMA.FTZ R232, R232, c[0x0][0x2d0], -R149.reuse ;  /* 0x0000b400e8e87a23 */ /* 0x100fe40000010895 */
[--C-:B------:R-:W-:Y:S02]  /*80c0*/  FFMA.FTZ R184, R184, c[0x0][0x2d0], -R149.reuse ;  /* 0x0000b400b8b87a23 */ /* 0x100fe40000010895 */
[--C-:B------:R-:W-:Y:S02]  /*80d0*/  FFMA.FTZ R160, R160, c[0x0][0x2d0], -R149.reuse ;  /* 0x0000b400a0a07a23 */ /* 0x100fe40000010895 */
[--C-:B------:R-:W-:Y:S01]  /*80e0*/  FFMA.FTZ R162, R162, c[0x0][0x2d0], -R149.reuse ;  /* 0x0000b400a2a27a23 */ /* 0x100fe20000010895 */
[----:B------:R-:W2:Y:S01]  /*80f0*/  MUFU.EX2 R119, R119 ;  /* 0x0000007700777308 */ /* 0x000ea20000000800 */
[--C-:B------:R-:W-:Y:S02]  /*8100*/  FFMA.FTZ R234, R234, c[0x0][0x2d0], -R149.reuse ;  /* 0x0000b400eaea7a23 */ /* 0x100fe40000010895 */
[--C-:B------:R-:W-:Y:S02]  /*8110*/  FFMA.FTZ R236, R236, c[0x0][0x2d0], -R149.reuse ;  /* 0x0000b400ecec7a23 */ /* 0x100fe40000010895 */
[--C-:B------:R-:W-:Y:S02]  /*8120*/  FFMA.FTZ R156, R156, c[0x0][0x2d0], -R149.reuse ;  /* 0x0000b4009c9c7a23 */ /* 0x100fe40000010895 */
[--C-:B------:R-:W-:Y:S03]  /*8130*/  FFMA.FTZ R146, R146, c[0x0][0x2d0], -R149.reuse ;  /* 0x0000b40092927a23 */ /* 0x100fe60000010895 */
[----:B------:R-:W3:Y:S01]  /*8140*/  MUFU.EX2 R129, R129 ;  /* 0x0000008100817308 */ /* 0x000ee20000000800 */
[----:B-1----:R-:W-:Y:S01]  /*8150*/  FMNMX.FTZ R116, R5, R4, !PT ;  /* 0x0000000405747209 */ /* 0x002fe20007810000 */
[----:B------:R-:W-:Y:S03]  /*8160*/  FMUL.FTZ R4, R3, c[0x0][0x2d0] ;  /* 0x0000b40003047a20 */ /* 0x000fe60000410000 */
[C---:B------:R-:W-:Y:S01]  /*8170*/  FSETP.NEU.FTZ.AND P0, PT, R116.reuse, -INF , PT ;  /* 0xff8000007400780b */ /* 0x040fe20003f1d000 */
[C---:B------:R-:W-:Y:S04]  /*8180*/  FMUL.FTZ R134, R116.reuse, c[0x0][0x2d0] ;  /* 0x0000b40074867a20 */ /* 0x040fe80000410000 */
[----:B------:R-:W1:Y:S01]  /*8190*/  MUFU.EX2 R3, R4 ;  /* 0x0000000400037308 */ /* 0x000e620000000800 */
[----:B------:R-:W-:Y:S02]  /*81a0*/  FSEL R5, R116, RZ, P0 ;  /* 0x000000ff74057208 */ /* 0x000fe40000000000 */
[----:B------:R-:W-:Y:S02]  /*81b0*/  FSEL R134, R134, RZ, P0 ;  /* 0x000000ff86867208 */ /* 0x000fe40000000000 */
[----:B--2---:R-:W-:Y:S01]  /*81c0*/  F2FP.BF16.PACK_AB R124, R119, R128 ;  /* 0x00000080777c723e */ /* 0x004fe200000010ff */
[----:B------:R-:W-:Y:S01]  /*81d0*/  FADD.FTZ R5, -R5, R2 ;  /* 0x0000000205057221 */ /* 0x000fe20000010100 */
[----:B------:R-:W-:Y:S01]  /*81e0*/  ISETP.GT.AND P0, PT, R230, R231, PT ;  /* 0x000000e7e600720c */ /* 0x000fe20003f04270 */
[--C-:B------:R-:W-:Y:S02]  /*81f0*/  FFMA.FTZ R133, R15, c[0x0][0x2d0], -R134.reuse ;  /* 0x0000b4000f857a23 */ /* 0x100fe40000010886 */
[--C-:B------:R-:W-:Y:S01]  /*8200*/  FFMA.FTZ R132, R13, c[0x0][0x2d0], -R134.reuse ;  /* 0x0000b4000d847a23 */ /* 0x100fe20000010886 */
[----:B------:R-:W-:Y:S01]  /*8210*/  MUFU.EX2 R232, R232 ;  /* 0x000000e800e87308 */ /* 0x000fe20000000800 */
[----:B------:R-:W2:Y:S01]  /*8220*/  LDSM.16.MT88.4 R12, [R212+0x100] ;  /* 0x00010000d40c783b */ /* 0x000ea20000004200 */
[--C-:B------:R-:W-:Y:S01]  /*8230*/  FFMA.FTZ R131, R11, c[0x0][0x2d0], -R134.reuse ;  /* 0x0000b4000b837a23 */ /* 0x100fe20000010886 */
[----:B---3--:R-:W-:Y:S01]  /*8240*/  F2FP.BF16.PACK_AB R126, R129, R118 ;  /* 0x00000076817e723e */ /* 0x008fe200000010ff */
[--C-:B------:R-:W-:Y:S02]  /*8250*/  FFMA.FTZ R130, R9, c[0x0][0x2d0], -R134.reuse ;  /* 0x0000b40009827a23 */ /* 0x100fe40000010886 */
[----:B------:R-:W-:Y:S02]  /*8260*/  FMUL.FTZ R2, R5, c[0x0][0x2d0] ;  /* 0x0000b40005027a20 */ /* 0x000fe40000410000 */
[--C-:B------:R-:W-:Y:S02]  /*8270*/  FFMA.FTZ R165, R165, c[0x0][0x2d0], -R134.reuse ;  /* 0x0000b400a5a57a23 */ /* 0x100fe40000010886 */
[----:B------:R-:W-:Y:S01]  /*8280*/  MUFU.EX2 R133, R133 ;  /* 0x0000008500857308 */ /* 0x000fe20000000800 */
[--C-:B------:R-:W-:Y:S02]  /*8290*/  FFMA.FTZ R161, R161, c[0x0][0x2d0], -R134.reuse ;  /* 0x0000b400a1a17a23 */ /* 0x100fe40000010886 */
[C---:B-1----:R-:W-:Y:S02]  /*82a0*/  FMUL.FTZ R4, R3.reuse, R112 ;  /* 0x0000007003047220 */ /* 0x042fe40000410000 */
[C---:B------:R-:W-:Y:S02]  /*82b0*/  FMUL.FTZ R5, R3.reuse, R113 ;  /* 0x0000007103057220 */ /* 0x040fe40000410000 */
[C---:B------:R-:W-:Y:S02]  /*82c0*/  FMUL.FTZ R8, R3.reuse, R108 ;  /* 0x0000006c03087220 */ /* 0x040fe40000410000 */
[C---:B------:R-:W-:Y:S01]  /*82d0*/  FMUL.FTZ R9, R3.reuse, R109 ;  /* 0x0000006d03097220 */ /* 0x040fe20000410000 */
[----:B------:R-:W1:Y:S01]  /*82e0*/  MUFU.EX2 R2, R2 ;  /* 0x0000000200027308 */ /* 0x000e620000000800 */
[C---:B------:R-:W-:Y:S02]  /*82f0*/  FMUL.FTZ R16, R3.reuse, R100 ;  /* 0x0000006403107220 */ /* 0x040fe40000410000 */
[C---:B------:R-:W-:Y:S02]  /*8300*/  FMUL.FTZ R17, R3.reuse, R101 ;  /* 0x0000006503117220 */ /* 0x040fe40000410000 */
[C---:B------:R-:W-:Y:S02]  /*8310*/  FMUL.FTZ R24, R3.reuse, R92 ;  /* 0x0000005c03187220 */ /* 0x040fe40000410000 */
[C---:B------:R-:W-:Y:S02]  /*8320*/  FMUL.FTZ R25, R3.reuse, R93 ;  /* 0x0000005d03197220 */ /* 0x040fe40000410000 */
[C---:B------:R-:W-:Y:S01]  /*8330*/  FMUL.FTZ R32, R3.reuse, R84 ;  /* 0x0000005403207220 */ /* 0x040fe20000410000 */
[----:B------:R-:W3:Y:S01]  /*8340*/  MUFU.EX2 R132, R132 ;  /* 0x0000008400847308 */ /* 0x000ee20000000800 */
[C---:B------:R-:W-:Y:S02]  /*8350*/  FMUL.FTZ R33, R3.reuse, R85 ;  /* 0x0000005503217220 */ /* 0x040fe40000410000 */
[C---:B------:R-:W-:Y:S02]  /*8360*/  FMUL.FTZ R40, R3.reuse, R76 ;  /* 0x0000004c03287220 */ /* 0x040fe40000410000 */
[C---:B------:R-:W-:Y:S02]  /*8370*/  FMUL.FTZ R41, R3.reuse, R77 ;  /* 0x0000004d03297220 */ /* 0x040fe40000410000 */
[C---:B------:R-:W-:Y:S02]  /*8380*/  FMUL.FTZ R48, R3.reuse, R68 ;  /* 0x0000004403307220 */ /* 0x040fe40000410000 */
[C---:B------:R-:W-:Y:S01]  /*8390*/  FMUL.FTZ R49, R3.reuse, R69 ;  /* 0x0000004503317220 */ /* 0x040fe20000410000 */
[----:B------:R-:W-:Y:S01]  /*83a0*/  MUFU.EX2 R131, R131 ;  /* 0x0000008300837308 */ /* 0x000fe20000000800 */
[C---:B------:R-:W-:Y:S02]  /*83b0*/  FMUL.FTZ R52, R3.reuse, R52 ;  /* 0x0000003403347220 */ /* 0x040fe40000410000 */
[C---:B------:R-:W-:Y:S02]  /*83c0*/  FMUL.FTZ R53, R3.reuse, R53 ;  /* 0x0000003503357220 */ /* 0x040fe40000410000 */
[C---:B-1----:R-:W-:Y:S02]  /*83d0*/  FMUL.FTZ R6, R2.reuse, R114 ;  /* 0x0000007202067220 */ /* 0x042fe40000410000 */
[C---:B------:R-:W-:Y:S02]  /*83e0*/  FMUL.FTZ R7, R2.reuse, R115 ;  /* 0x0000007302077220 */ /* 0x040fe40000410000 */
[C---:B------:R-:W-:Y:S01]  /*83f0*/  FMUL.FTZ R10, R2.reuse, R110 ;  /* 0x0000006e020a7220 */ /* 0x040fe20000410000 */
[----:B------:R-:W1:Y:S01]  /*8400*/  MUFU.EX2 R130, R130 ;  /* 0x0000008200827308 */ /* 0x000e620000000800 */
[C---:B------:R-:W-:Y:S02]  /*8410*/  FMUL.FTZ R11, R2.reuse, R111 ;  /* 0x0000006f020b7220 */ /* 0x040fe40000410000 */
[----:B------:R-:W-:Y:S01]  /*8420*/  FMUL.FTZ R18, R2, R102 ;  /* 0x0000006602127220 */ /* 0x000fe20000410000 */
[----:B---3--:R-:W-:Y:S01]  /*8430*/  F2FP.BF16.PACK_AB R125, R132, R133 ;  /* 0x00000085847d723e */ /* 0x008fe200000010ff */
[C---:B------:R-:W-:Y:S01]  /*8440*/  FMUL.FTZ R19, R2.reuse, R103 ;  /* 0x0000006702137220 */ /* 0x040fe20000410000 */
[----:B------:R-:W-:Y:S01]  /*8450*/  LDSM.16.MT88.4 R108, [R212+0x2900] ;  /* 0x00290000d46c783b */ /* 0x000fe20000004200 */
[C---:B------:R-:W-:Y:S02]  /*8460*/  FMUL.FTZ R26, R2.reuse, R94 ;  /* 0x0000005e021a7220 */ /* 0x040fe40000410000 */
[C---:B------:R-:W-:Y:S01]  /*8470*/  FMUL.FTZ R27, R2.reuse, R95 ;  /* 0x0000005f021b7220 */ /* 0x040fe20000410000 */
[----:B------:R-:W-:Y:S01]  /*8480*/  MUFU.EX2 R184, R184 ;  /* 0x000000b800b87308 */ /* 0x000fe20000000800 */
[C---:B------:R-:W-:Y:S02]  /*8490*/  FMUL.FTZ R34, R2.reuse, R86 ;  /* 0x0000005602227220 */ /* 0x040fe40000410000 */
[C---:B------:R-:W-:Y:S01]  /*84a0*/  FMUL.FTZ R35, R2.reuse, R87 ;  /* 0x0000005702237220 */ /* 0x040fe20000410000 */
[----:B------:R-:W-:Y:S01]  /*84b0*/  LDSM.16.MT88.4 R92, [R208+0x4900] ;  /* 0x00490000d05c783b */ /* 0x000fe20000004200 */
[C---:B------:R-:W-:Y:S02]  /*84c0*/  FMUL.FTZ R42, R2.reuse, R78 ;  /* 0x0000004e022a7220 */ /* 0x040fe40000410000 */
[C---:B------:R-:W-:Y:S02]  /*84d0*/  FMUL.FTZ R43, R2.reuse, R79 ;  /* 0x0000004f022b7220 */ /* 0x040fe40000410000 */
[C---:B------:R-:W-:Y:S01]  /*84e0*/  FMUL.FTZ R50, R2.reuse, R70 ;  /* 0x0000004602327220 */ /* 0x040fe20000410000 */
[----:B------:R-:W-:Y:S01]  /*84f0*/  MUFU.EX2 R165, R165 ;  /* 0x000000a500a57308 */ /* 0x000fe20000000800 */
[C---:B------:R-:W-:Y:S01]  /*8500*/  FMUL.FTZ R51, R2.reuse, R71 ;  /* 0x0000004702337220 */ /* 0x040fe20000410000 */
[----:B------:R-:W3:Y:S01]  /*8510*/  LDSM.16.MT88.4 R84, [R210+0x3100] ;  /* 0x00310000d254783b */ /* 0x000ee20000004200 */
[----:B------:R-:W-:Y:S01]  /*8520*/  FMUL.FTZ R54, R2, R54 ;  /* 0x0000003602367220 */ /* 0x000fe20000410000 */
[----:B-1----:R-:W-:Y:S01]  /*8530*/  F2FP.BF16.PACK_AB R127, R130, R131 ;  /* 0x00000083827f723e */ /* 0x002fe200000010ff */
[C---:B------:R-:W-:Y:S02]  /*8540*/  FMUL.FTZ R55, R2.reuse, R55 ;  /* 0x0000003702377220 */ /* 0x040fe40000410000 */
[C---:B------:R-:W-:Y:S02]  /*8550*/  FMUL.FTZ R56, R3.reuse, R56 ;  /* 0x0000003803387220 */ /* 0x040fe40000410000 */
[C---:B------:R-:W-:Y:S01]  /*8560*/  FMUL.FTZ R57, R3.reuse, R57 ;  /* 0x0000003903397220 */ /* 0x040fe20000410000 */
[----:B------:R-:W1:Y:S01]  /*8570*/  LDSM.16.MT88.4 R76, [R209+0x3100] ;  /* 0x00310000d14c783b */ /* 0x000e620000004200 */
[C---:B--2---:R-:W-:Y:S01]  /*8580*/  HMMA.16816.F32.BF16 R4, R124.reuse, R12, R4 ;  /* 0x0000000c7c04723c */ /* 0x044fe20000041804 */
[----:B------:R-:W-:Y:S04]  /*8590*/  MUFU.EX2 R161, R161 ;  /* 0x000000a100a17308 */ /* 0x000fe80000000800 */
[C---:B------:R-:W-:Y:S02]  /*85a0*/  FMUL.FTZ R58, R2.reuse, R58 ;  /* 0x0000003a023a7220 */ /* 0x040fe40000410000 */
[----:B------:R-:W2:Y:S01]  /*85b0*/  LDSM.16.MT88.4 R68, [R208+0x3100] ;  /* 0x00310000d044783b */ /* 0x000ea20000004200 */
[C---:B------:R-:W-:Y:S03]  /*85c0*/  HMMA.16816.F32.BF16 R8, R124.reuse, R14, R8 ;  /* 0x0000000e7c08723c */ /* 0x040fe60000041808 */
[----:B------:R-:W-:Y:S01]  /*85d0*/  MUFU.EX2 R136, R136 ;  /* 0x0000008800887308 */ /* 0x000fe20000000800 */
[C---:B------:R-:W-:Y:S02]  /*85e0*/  FMUL.FTZ R12, R3.reuse, R104 ;  /* 0x00000068030c7220 */ /* 0x040fe40000410000 */
[C---:B------:R-:W-:Y:S01]  /*85f0*/  FMUL.FTZ R13, R3.reuse, R105 ;  /* 0x00000069030d7220 */ /* 0x040fe20000410000 */
[----:B------:R-:W-:Y:S01]  /*8600*/  LDSM.16.MT88.4 R100, [R210+0x2900] ;  /* 0x00290000d264783b */ /* 0x000fe20000004200 */
[C---:B------:R-:W-:Y:S04]  /*8610*/  FMUL.FTZ R14, R2.reuse, R106 ;  /* 0x0000006a020e7220 */ /* 0x040fe80000410000 */
[C---:B------:R-:W-:Y:S01]  /*8620*/  FMUL.FTZ R15, R2.reuse, R107 ;  /* 0x0000006b020f7220 */ /* 0x040fe20000410000 */
[----:B------:R-:W4:Y:S01]  /*8630*/  MUFU.EX2 R137, R137 ;  /* 0x0000008900897308 */ /* 0x000f220000000800 */
[C---:B------:R-:W-:Y:S02]  /*8640*/  FMUL.FTZ R59, R2.reuse, R59 ;  /* 0x0000003b023b7220 */ /* 0x040fe40000410000 */
[C---:B------:R-:W-:Y:S02]  /*8650*/  FMUL.FTZ R60, R3.reuse, R60 ;  /* 0x0000003c033c7220 */ /* 0x040fe40000410000 */
[C---:B------:R-:W-:Y:S01]  /*8660*/  FMUL.FTZ R61, R3.reuse, R61 ;  /* 0x0000003d033d7220 */ /* 0x040fe20000410000 */
[C---:B------:R-:W-:Y:S03]  /*8670*/  HMMA.16816.F32.BF16 R12, R124.reuse, R20, R12 ;  /* 0x000000147c0c723c */ /* 0x040fe6000004180c */
[C---:B------:R-:W-:Y:S01]  /*8680*/  FMUL.FTZ R62, R2.reuse, R62 ;  /* 0x0000003e023e7220 */ /* 0x040fe20000410000 */
[----:B------:R-:W-:Y:S01]  /*8690*/  MUFU.EX2 R138, R138 ;  /* 0x0000008a008a7308 */ /* 0x000fe20000000800 */
[C---:B------:R-:W-:Y:S02]  /*86a0*/  FMUL.FTZ R63, R2.reuse, R63 ;  /* 0x0000003f023f7220 */ /* 0x040fe40000410000 */
[C---:B------:R-:W-:Y:S01]  /*86b0*/  FMUL.FTZ R20, R3.reuse, R96 ;  /* 0x0000006003147220 */ /* 0x040fe20000410000 */
[C---:B------:R-:W-:Y:S04]  /*86c0*/  HMMA.16816.F32.BF16 R16, R124.reuse, R22, R16 ;  /* 0x000000167c10723c */ /* 0x040fe80000041810 */
[C---:B------:R-:W-:Y:S02]  /*86d0*/  FMUL.FTZ R21, R3.reuse, R97 ;  /* 0x0000006103157220 */ /* 0x040fe40000410000 */
[----:B------:R-:W-:Y:S01]  /*86e0*/  MUFU.EX2 R145, R145 ;  /* 0x0000009100917308 */ /* 0x000fe20000000800 */
[C---:B------:R-:W-:Y:S02]  /*86f0*/  FMUL.FTZ R22, R2.reuse, R98 ;  /* 0x0000006202167220 */ /* 0x040fe40000410000 */
[C---:B------:R-:W-:Y:S03]  /*8700*/  FMUL.FTZ R23, R2.reuse, R99 ;  /* 0x0000006302177220 */ /* 0x040fe60000410000 */
[C---:B------:R-:W-:Y:S02]  /*8710*/  FMUL.FTZ R64, R3.reuse, R64 ;  /* 0x0000004003407220 */ /* 0x040fe40000410000 */
[C---:B------:R-:W-:Y:S02]  /*8720*/  FMUL.FTZ R65, R3.reuse, R65 ;  /* 0x0000004103417220 */ /* 0x040fe40000410000 */
[C---:B------:R-:W-:Y:S01]  /*8730*/  HMMA.16816.F32.BF16 R20, R124.reuse, R28, R20 ;  /* 0x0000001c7c14723c */ /* 0x040fe20000041814 */
[----:B------:R-:W-:Y:S02]  /*8740*/  MUFU.EX2 R160, R160 ;  /* 0x000000a000a07308 */ /* 0x000fe40000000800 */
[C---:B------:R-:W-:Y:S02]  /*8750*/  FMUL.FTZ R66, R2.reuse, R66 ;  /* 0x0000004202427220 */ /* 0x040fe40000410000 */
[C---:B------:R-:W-:Y:S02]  /*8760*/  FMUL.FTZ R67, R2.reuse, R67 ;  /* 0x0000004302437220 */ /* 0x040fe40000410000 */
[C---:B------:R-:W-:Y:S01]  /*8770*/  FMUL.FTZ R28, R3.reuse, R88 ;  /* 0x00000058031c7220 */ /* 0x040fe20000410000 */
[C---:B------:R-:W-:Y:S03]  /*8780*/  HMMA.16816.F32.BF16 R24, R124.reuse, R30, R24 ;  /* 0x0000001e7c18723c */ /* 0x040fe60000041818 */
[----:B------:R-:W-:Y:S01]  /*8790*/  MUFU.EX2 R162, R162 ;  /* 0x000000a200a27308 */ /* 0x000fe20000000800 */
[----:B------:R-:W-:Y:S02]  /*87a0*/  FMUL.FTZ R29, R3, R89 ;  /* 0x00000059031d7220 */ /* 0x000fe40000410000 */
[--C-:B------:R-:W-:Y:S02]  /*87b0*/  FFMA.FTZ R148, R167, c[0x0][0x2d0], -R134.reuse ;  /* 0x0000b400a7947a23 */ /* 0x100fe40000010886 */
[C---:B------:R-:W-:Y:S04]  /*87c0*/  FMUL.FTZ R30, R2.reuse, R90 ;  /* 0x0000005a021e7220 */ /* 0x040fe80000410000 */
[----:B------:R-:W-:Y:S01]  /*87d0*/  FMUL.FTZ R31, R2, R91 ;  /* 0x0000005b021f7220 */ /* 0x000fe20000410000 */
[----:B------:R-:W-:Y:S01]  /*87e0*/  MUFU.EX2 R148, R148 ;  /* 0x0000009400947308 */ /* 0x000fe20000000800 */
[----:B------:R-:W-:Y:S01]  /*87f0*/  LDSM.16.MT88.4 R88, [R212+0x3900] ;  /* 0x00390000d458783b */ /* 0x000fe20000004200 */
[--C-:B------:R-:W-:Y:S02]  /*8800*/  FFMA.FTZ R151, R151, c[0x0][0x2d0], -R134.reuse ;  /* 0x0000b40097977a23 */ /* 0x100fe40000010886 */
[--C-:B------:R-:W-:Y:S02]  /*8810*/  FFMA.FTZ R157, R157, c[0x0][0x2d0], -R134.reuse ;  /* 0x0000b4009d9d7a23 */ /* 0x100fe40000010886 */
[C---:B------:R-:W-:Y:S03]  /*8820*/  HMMA.16816.F32.BF16 R28, R124.reuse, R36, R28 ;  /* 0x000000247c1c723c */ /* 0x040fe6000004181c */
[--C-:B------:R-:W-:Y:S01]  /*8830*/  FFMA.FTZ R158, R163, c[0x0][0x2d0], -R134.reuse ;  /* 0x0000b400a39e7a23 */ /* 0x100fe20000010886 */
[----:B------:R-:W5:Y:S01]  /*8840*/  MUFU.EX2 R151, R151 ;  /* 0x0000009700977308 */ /* 0x000f620000000800 */
[--C-:B------:R-:W-:Y:S02]  /*8850*/  FFMA.FTZ R163, R186, c[0x0][0x2d0], -R149.reuse ;  /* 0x0000b400baa37a23 */ /* 0x100fe40000010895 */
[C---:B------:R-:W-:Y:S01]  /*8860*/  FMUL.FTZ R36, R3.reuse, R80 ;  /* 0x0000005003247220 */ /* 0x040fe20000410000 */
[C---:B------:R-:W-:Y:S04]  /*8870*/  HMMA.16816.F32.BF16 R32, R124.reuse, R38, R32 ;  /* 0x000000267c20723c */ /* 0x040fe80000041820 */
[----:B------:R-:W-:Y:S02]  /*8880*/  FMUL.FTZ R37, R3, R81 ;  /* 0x0000005103257220 */ /* 0x000fe40000410000 */
[----:B------:R-:W-:Y:S01]  /*8890*/  MUFU.EX2 R157, R157 ;  /* 0x0000009d009d7308 */ /* 0x000fe20000000800 */
[C---:B------:R-:W-:Y:S02]  /*88a0*/  FMUL.FTZ R38, R2.reuse, R82 ;  /* 0x0000005202267220 */ /* 0x040fe40000410000 */
[----:B------:R-:W-:Y:S02]  /*88b0*/  FMUL.FTZ R39, R2, R83 ;  /* 0x0000005302277220 */ /* 0x000fe40000410000 */
[----:B------:R-:W-:Y:S01]  /*88c0*/  LDSM.16.MT88.4 R80, [R209+0x900] ;  /* 0x00090000d150783b */ /* 0x000fe20000004200 */
[--C-:B------:R-:W-:Y:S02]  /*88d0*/  FFMA.FTZ R167, R164, c[0x0][0x2d0], -R149.reuse ;  /* 0x0000b400a4a77a23 */ /* 0x100fe40000010895 */
[--C-:B------:R-:W-:Y:S02]  /*88e0*/  FFMA.FTZ R164, R237, c[0x0][0x2d0], -R134.reuse ;  /* 0x0000b400eda47a23 */ /* 0x100fe40000010886 */
[C---:B------:R-:W-:Y:S01]  /*88f0*/  HMMA.16816.F32.BF16 R36, R124.reuse, R44, R36 ;  /* 0x0000002c7c24723c */ /* 0x040fe20000041824 */
[----:B------:R-:W1:Y:S02]  /*8900*/  MUFU.EX2 R158, R158 ;  /* 0x0000009e009e7308 */ /* 0x000e640000000800 */
[--C-:B------:R-:W-:Y:S02]  /*8910*/  FFMA.FTZ R187, R187, c[0x0][0x2d0], -R134.reuse ;  /* 0x0000b400bbbb7a23 */ /* 0x100fe40000010886 */
[--C-:B------:R-:W-:Y:S02]  /*8920*/  FFMA.FTZ R186, R235, c[0x0][0x2d0], -R134.reuse ;  /* 0x0000b400ebba7a23 */ /* 0x100fe40000010886 */
[C---:B------:R-:W-:Y:S01]  /*8930*/  FMUL.FTZ R44, R3.reuse, R72 ;  /* 0x00000048032c7220 */ /* 0x040fe20000410000 */
[C---:B------:R-:W-:Y:S03]  /*8940*/  HMMA.16816.F32.BF16 R40, R124.reuse, R46, R40 ;  /* 0x0000002e7c28723c */ /* 0x040fe60000041828 */
[----:B------:R-:W1:Y:S01]  /*8950*/  MUFU.EX2 R163, R163 ;  /* 0x000000a300a37308 */ /* 0x000e620000000800 */
[----:B------:R-:W-:Y:S02]  /*8960*/  FMUL.FTZ R45, R3, R73 ;  /* 0x00000049032d7220 */ /* 0x000fe40000410000 */
[--C-:B------:R-:W-:Y:S02]  /*8970*/  FFMA.FTZ R233, R233, c[0x0][0x2d0], -R134.reuse ;  /* 0x0000b400e9e97a23 */ /* 0x100fe40000010886 */
[C---:B------:R-:W-:Y:S04]  /*8980*/  FMUL.FTZ R46, R2.reuse, R74 ;  /* 0x0000004a022e7220 */ /* 0x040fe80000410000 */
[----:B------:R-:W-:Y:S01]  /*8990*/  FMUL.FTZ R47, R2, R75 ;  /* 0x0000004b022f7220 */ /* 0x000fe20000410000 */
[----:B------:R-:W2:Y:S01]  /*89a0*/  MUFU.EX2 R167, R167 ;  /* 0x000000a700a77308 */ /* 0x000ea20000000800 */
[----:B------:R-:W4:Y:S01]  /*89b0*/  LDSM.16.MT88.4 R72, [R212+0x900] ;  /* 0x00090000d448783b */ /* 0x000f220000004200 */
[--C-:B------:R-:W-:Y:S02]  /*89c0*/  FFMA.FTZ R235, R240, c[0x0][0x2d0], -R149.reuse ;  /* 0x0000b400f0eb7a23 */ /* 0x100fe40000010895 */
[--C-:B------:R-:W-:Y:S02]  /*89d0*/  FFMA.FTZ R237, R238, c[0x0][0x2d0], -R149.reuse ;  /* 0x0000b400eeed7a23 */ /* 0x100fe40000010895 */
[C---:B---3--:R-:W-:Y:S03]  /*89e0*/  HMMA.16816.F32.BF16 R44, R124.reuse, R84, R44 ;  /* 0x000000547c2c723c */ /* 0x048fe6000004182c */
[--C-:B------:R-:W-:Y:S01]  /*89f0*/  FFMA.FTZ R238, R245, c[0x0][0x2d0], -R134.reuse ;  /* 0x0000b400f5ee7a23 */ /* 0x100fe20000010886 */
[----:B------:R-:W-:Y:S01]  /*8a00*/  MUFU.EX2 R164, R164 ;  /* 0x000000a400a47308 */ /* 0x000fe20000000800 */
[--C-:B------:R-:W-:Y:S02]  /*8a10*/  FFMA.FTZ R245, R166, c[0x0][0x2d0], -R149.reuse ;  /* 0x0000b400a6f57a23 */ /* 0x100fe40000010895 */
[--C-:B------:R-:W-:Y:S01]  /*8a20*/  FFMA.FTZ R166, R185, c[0x0][0x2d0], -R134.reuse ;  /* 0x0000b400b9a67a23 */ /* 0x100fe20000010886 */
[C---:B------:R-:W-:Y:S01]  /*8a30*/  HMMA.16816.F32.BF16 R48, R124.reuse, R86, R48 ;  /* 0x000000567c30723c */ /* 0x040fe20000041830 */
[----:B------:R-:W-:Y:S03]  /*8a40*/  LDSM.16.MT88.4 R84, [R208+0x900] ;  /* 0x00090000d054783b */ /* 0x000fe60000004200 */
[--C-:B------:R-:W-:Y:S02]  /*8a50*/  FFMA.FTZ R243, R243, c[0x0][0x2d0], -R134.reuse ;  /* 0x0000b400f3f37a23 */ /* 0x100fe40000010886 */
[----:B------:R-:W-:Y:S01]  /*8a60*/  MUFU.EX2 R245, R245 ;  /* 0x000000f500f57308 */ /* 0x000fe20000000800 */
[--C-:B------:R-:W-:Y:S01]  /*8a70*/  FFMA.FTZ R240, R241, c[0x0][0x2d0], -R134.reuse ;  /* 0x0000b400f1f07a23 */ /* 0x100fe20000010886 */
[C---:B-1----:R-:W-:Y:S04]  /*8a80*/  HMMA.16816.F32.BF16 R52, R124.reuse, R76, R52 ;  /* 0x0000004c7c34723c */ /* 0x042fe80000041834 */
[--C-:B------:R-:W-:Y:S02]  /*8a90*/  FFMA.FTZ R241, R192, c[0x0][0x2d0], -R149.reuse ;  /* 0x0000b400c0f17a23 */ /* 0x100fe40000010895 */
[--C-:B------:R-:W-:Y:S02]  /*8aa0*/  FFMA.FTZ R192, R159, c[0x0][0x2d0], -R134.reuse ;  /* 0x0000b4009fc07a23 */ /* 0x100fe40000010886 */
[C---:B------:R-:W-:Y:S01]  /*8ab0*/  HMMA.16816.F32.BF16 R56, R124.reuse, R78, R56 ;  /* 0x0000004e7c38723c */ /* 0x040fe20000041838 */
[----:B------:R-:W1:Y:S01]  /*8ac0*/  LDSM.16.MT88.4 R76, [R210+0x900] ;  /* 0x00090000d24c783b */ /* 0x000e620000004200 */
[----:B------:R-:W-:Y:S02]  /*8ad0*/  MUFU.EX2 R241, R241 ;  /* 0x000000f100f17308 */ /* 0x000fe40000000800 */
[--C-:B------:R-:W-:Y:S02]  /*8ae0*/  FFMA.FTZ R239, R239, c[0x0][0x2d0], -R134.reuse ;  /* 0x0000b400efef7a23 */ /* 0x100fe40000010886 */
[--C-:B------:R-:W-:Y:S02]  /*8af0*/  FFMA.FTZ R159, R150, c[0x0][0x2d0], -R149.reuse ;  /* 0x0000b400969f7a23 */ /* 0x100fe40000010895 */
[C---:B--2---:R-:W-:Y:S04]  /*8b00*/  HMMA.16816.F32.BF16 R60, R124.reuse, R68, R60 ;  /* 0x000000447c3c723c */ /* 0x044fe8000004183c */
[----:B------:R-:W-:Y:S01]  /*8b10*/  MUFU.EX2 R166, R166 ;  /* 0x000000a600a67308 */ /* 0x000fe20000000800 */
[----:B------:R-:W-:Y:S02]  /*8b20*/  FFMA.FTZ R149, R144, c[0x0][0x2d0], -R149 ;  /* 0x0000b40090957a23 */ /* 0x000fe40000010895 */
[----:B----4-:R-:W-:Y:S01]  /*8b30*/  F2FP.BF16.PACK_AB R68, R137, R136 ;  /* 0x000000888944723e */ /* 0x010fe200000010ff */
[----:B------:R-:W-:Y:S04]  /*8b40*/  HMMA.16816.F32.BF16 R64, R124, R70, R64 ;  /* 0x000000467c40723c */ /* 0x000fe80000041840 */
[----:B-----5:R-:W-:Y:S01]  /*8b50*/  F2FP.BF16.PACK_AB R69, R151, R148 ;  /* 0x000000949745723e */ /* 0x020fe200000010ff */
[--C-:B------:R-:W-:Y:S01]  /*8b60*/  FFMA.FTZ R144, R147, c[0x0][0x2d0], -R134.reuse ;  /* 0x0000b40093907a23 */ /* 0x100fe20000010886 */
[----:B------:R-:W-:Y:S01]  /*8b70*/  MUFU.EX2 R192, R192 ;  /* 0x000000c000c07308 */ /* 0x000fe20000000800 */
[----:B------:R-:W-:Y:S01]  /*8b80*/  F2FP.BF16.PACK_AB R70, R145, R138 ;  /* 0x0000008a9146723e */ /* 0x000fe200000010ff */
[--C-:B------:R-:W-:Y:S01]  /*8b90*/  FFMA.FTZ R139, R139, c[0x0][0x2d0], -R134.reuse ;  /* 0x0000b4008b8b7a23 */ /* 0x100fe20000010886 */
[----:B------:R-:W-:Y:S03]  /*8ba0*/  F2FP.BF16.PACK_AB R71, R158, R157 ;  /* 0x0000009d9e47723e */ /* 0x000fe600000010ff */
[--C-:B------:R-:W-:Y:S02]  /*8bb0*/  FFMA.FTZ R135, R135, c[0x0][0x2d0], -R134.reuse ;  /* 0x0000b40087877a23 */ /* 0x100fe40000010886 */
[----:B------:R-:W-:Y:S02]  /*8bc0*/  FFMA.FTZ R134, R117, c[0x0][0x2d0], -R134 ;  /* 0x0000b40075867a23 */ /* 0x000fe40000010886 */
[C---:B------:R-:W-:Y:S01]  /*8bd0*/  HMMA.16816.F32.BF16 R4, R68.reuse, R72, R4 ;  /* 0x000000484404723c */ /* 0x040fe20000041804 */
[----:B------:R-:W2:Y:S04]  /*8be0*/  MUFU.EX2 R187, R187 ;  /* 0x000000bb00bb7308 */ /* 0x000ea80000000800 */
[----:B------:R-:W-:Y:S02]  /*8bf0*/  FFMA.FTZ R128, R3, R224, R128 ;  /* 0x000000e003807223 */ /* 0x000fe40000010080 */
[----:B------:R-:W-:Y:S01]  /*8c00*/  FFMA.FTZ R133, R2, R225, R133 ;  /* 0x000000e102857223 */ /* 0x000fe20000010085 */
[C---:B------:R-:W-:Y:S01]  /*8c10*/  HMMA.16816.F32.BF16 R8, R68.reuse, R74, R8 ;  /* 0x0000004a4408723c */ /* 0x040fe20000041808 */
[----:B------:R-:W3:Y:S02]  /*8c20*/  LDSM.16.MT88.4 R72, [R210+0x3900] ;  /* 0x00390000d248783b */ /* 0x000ee40000004200 */
[----:B------:R-:W-:Y:S01]  /*8c30*/  MUFU.EX2 R186, R186 ;  /* 0x000000ba00ba7308 */ /* 0x000fe20000000800 */
[----:B------:R-:W-:Y:S02]  /*8c40*/  FADD.FTZ R119, R119, R128 ;  /* 0x0000008077777221 */ /* 0x000fe40000010000 */
[----:B------:R-:W-:Y:S02]  /*8c50*/  FADD.FTZ R132, R132, R133 ;  /* 0x0000008584847221 */ /* 0x000fe40000010000 */
[C---:B-1----:R-:W-:Y:S04]  /*8c60*/  HMMA.16816.F32.BF16 R12, R68.reuse, R76, R12 ;  /* 0x0000004c440c723c */ /* 0x042fe8000004180c */
[----:B------:R-:W-:Y:S01]  /*8c70*/  FADD.FTZ R118, R118, R119 ;  /* 0x0000007776767221 */ /* 0x000fe20000010000 */
[----:B------:R-:W1:Y:S01]  /*8c80*/  MUFU.EX2 R233, R233 ;  /* 0x000000e900e97308 */ /* 0x000e620000000800 */
[----:B------:R-:W-:Y:S02]  /*8c90*/  FADD.FTZ R3, R131, R132 ;  /* 0x0000008483037221 */ /* 0x000fe40000010000 */
[C---:B------:R-:W-:Y:S01]  /*8ca0*/  HMMA.16816.F32.BF16 R16, R68.reuse, R78, R16 ;  /* 0x0000004e4410723c */ /* 0x040fe20000041810 */
[----:B------:R-:W4:Y:S03]  /*8cb0*/  LDSM.16.MT88.4 R76, [R209+0x3900] ;  /* 0x00390000d14c783b */ /* 0x000f260000004200 */
[----:B------:R-:W-:Y:S02]  /*8cc0*/  FADD.FTZ R129, R129, R118 ;  /* 0x0000007681817221 */ /* 0x000fe40000010000 */
[----:B------:R-:W-:Y:S01]  /*8cd0*/  FADD.FTZ R3, R130, R3 ;  /* 0x0000000382037221 */ /* 0x000fe20000010000 */
[----:B------:R-:W-:Y:S01]  /*8ce0*/  MUFU.EX2 R234, R234 ;  /* 0x000000ea00ea7308 */ /* 0x000fe20000000800 */
[C---:B------:R-:W-:Y:S04]  /*8cf0*/  HMMA.16816.F32.BF16 R20, R68.reuse, R80, R20 ;  /* 0x000000504414723c */ /* 0x040fe80000041814 */
[----:B------:R-:W-:Y:S02]  /*8d00*/  FADD.FTZ R136, R136, R129 ;  /* 0x0000008188887221 */ /* 0x000fe40000010000 */
[----:B------:R-:W-:Y:S02]  /*8d10*/  FADD.FTZ R2, R148, R3 ;  /* 0x0000000394027221 */ /* 0x000fe40000010000 */
[C---:B------:R-:W-:Y:S01]  /*8d20*/  HMMA.16816.F32.BF16 R24, R68.reuse, R82, R24 ;  /* 0x000000524418723c */ /* 0x040fe20000041818 */
[----:B------:R-:W5:Y:S01]  /*8d30*/  LDSM.16.MT88.4 R80, [R208+0x3900] ;  /* 0x00390000d050783b */ /* 0x000f620000004200 */
[----:B------:R-:W-:Y:S02]  /*8d40*/  MUFU.EX2 R235, R235 ;  /* 0x000000eb00eb7308 */ /* 0x000fe40000000800 */
[----:B------:R-:W-:Y:S02]  /*8d50*/  FADD.FTZ R137, R137, R136 ;  /* 0x0000008889897221 */ /* 0x000fe40000010000 */
[----:B------:R-:W-:Y:S02]  /*8d60*/  FADD.FTZ R2, R151, R2 ;  /* 0x0000000297027221 */ /* 0x000fe40000010000 */
[C---:B------:R-:W-:Y:S04]  /*8d70*/  HMMA.16816.F32.BF16 R28, R68.reuse, R84, R28 ;  /* 0x00000054441c723c */ /* 0x040fe8000004181c */
[----:B------:R-:W-:Y:S01]  /*8d80*/  MUFU.EX2 R236, R236 ;  /* 0x000000ec00ec7308 */ /* 0x000fe20000000800 */
[----:B------:R-:W-:Y:S02]  /*8d90*/  FADD.FTZ R138, R138, R137 ;  /* 0x000000898a8a7221 */ /* 0x000fe40000010000 */
[----:B------:R-:W-:Y:S01]  /*8da0*/  FADD.FTZ R3, R157, R2 ;  /* 0x000000029d037221 */ /* 0x000fe20000010000 */
[C---:B------:R-:W-:Y:S01]  /*8db0*/  HMMA.16816.F32.BF16 R32, R68.reuse, R86, R32 ;  /* 0x000000564420723c */ /* 0x040fe20000041820 */
[----:B------:R-:W-:Y:S03]  /*8dc0*/  LDSM.16.MT88.4 R84, [R210+0x1100] ;  /* 0x00110000d254783b */ /* 0x000fe60000004200 */
[----:B------:R-:W-:Y:S02]  /*8dd0*/  FADD.FTZ R138, R145, R138 ;  /* 0x0000008a918a7221 */ /* 0x000fe40000010000 */
[----:B------:R-:W-:Y:S01]  /*8de0*/  MUFU.EX2 R237, R237 ;  /* 0x000000ed00ed7308 */ /* 0x000fe20000000800 */
[----:B------:R-:W-:Y:S01]  /*8df0*/  FADD.FTZ R3, R158, R3 ;  /* 0x000000039e037221 */ /* 0x000fe20000010000 */
[C---:B------:R-:W-:Y:S08]  /*8e00*/  HMMA.16816.F32.BF16 R36, R68.reuse, R88, R36 ;  /* 0x000000584424723c */ /* 0x040ff00000041824 */
[C---:B------:R-:W-:Y:S01]  /*8e10*/  HMMA.16816.F32.BF16 R40, R68.reuse, R90, R40 ;  /* 0x0000005a4428723c */ /* 0x040fe20000041828 */
[----:B------:R-:W-:Y:S01]  /*8e20*/  LDSM.16.MT88.4 R88, [R208+0x4100] ;  /* 0x00410000d058783b */ /* 0x000fe20000004200 */
[----:B------:R-:W-:Y:S06]  /*8e30*/  MUFU.EX2 R238, R238 ;  /* 0x000000ee00ee7308 */ /* 0x000fec0000000800 */
[C---:B---3--:R-:W-:Y:S04]  /*8e40*/  HMMA.16816.F32.BF16 R44, R68.reuse, R72, R44 ;  /* 0x00000048442c723c */ /* 0x048fe8000004182c */
[----:B------:R-:W-:Y:S04]  /*8e50*/  MUFU.EX2 R243, R243 ;  /* 0x000000f300f37308 */ /* 0x000fe80000000800 */
[C---:B------:R-:W-:Y:S01]  /*8e60*/  HMMA.16816.F32.BF16 R48, R68.reuse, R74, R48 ;  /* 0x0000004a4430723c */ /* 0x040fe20000041830 */
[----:B------:R-:W3:Y:S05]  /*8e70*/  LDSM.16.MT88.4 R72, [R212+0x1100] ;  /* 0x00110000d448783b */ /* 0x000eea0000004200 */
[----:B------:R-:W-:Y:S02]  /*8e80*/  MUFU.EX2 R240, R240 ;  /* 0x000000f000f07308 */ /* 0x000fe40000000800 */
[C---:B----4-:R-:W-:Y:S08]  /*8e90*/  HMMA.16816.F32.BF16 R52, R68.reuse, R76, R52 ;  /* 0x0000004c4434723c */ /* 0x050ff00000041834 */
[C---:B------:R-:W-:Y:S01]  /*8ea0*/  HMMA.16816.F32.BF16 R56, R68.reuse, R78, R56 ;  /* 0x0000004e4438723c */ /* 0x040fe20000041838 */
[----:B------:R-:W4:Y:S01]  /*8eb0*/  LDSM.16.MT88.4 R76, [R209+0x1100] ;  /* 0x00110000d14c783b */ /* 0x000f220000004200 */
[----:B------:R-:W-:Y:S06]  /*8ec0*/  MUFU.EX2 R239, R239 ;  /* 0x000000ef00ef7308 */ /* 0x000fec0000000800 */
[C---:B-----5:R-:W-:Y:S04]  /*8ed0*/  HMMA.16816.F32.BF16 R60, R68.reuse, R80, R60 ;  /* 0x00000050443c723c */ /* 0x060fe8000004183c */
[----:B------:R-:W-:Y:S04]  /*8ee0*/  MUFU.EX2 R156, R156 ;  /* 0x0000009c009c7308 */ /* 0x000fe80000000800 */
[----:B------:R-:W-:Y:S01]  /*8ef0*/  HMMA.16816.F32.BF16 R64, R68, R82, R64 ;  /* 0x000000524440723c */ /* 0x000fe20000041840 */
[----:B------:R-:W5:Y:S05]  /*8f00*/  LDSM.16.MT88.4 R80, [R208+0x1100] ;  /* 0x00110000d050783b */ /* 0x000f6a0000004200 */
[----:B------:R-:W4:Y:S01]  /*8f10*/  MUFU.EX2 R159, R159 ;  /* 0x0000009f009f7308 */ /* 0x000f220000000800 */
[----:B------:R-:W-:Y:S01]  /*8f20*/  F2FP.BF16.PACK_AB R68, R160, R163 ;  /* 0x000000a3a044723e */ /* 0x000fe200000010ff */
[----:B------:R-:W-:Y:S01]  /*8f30*/  FADD.FTZ R163, R163, R138 ;  /* 0x0000008aa3a37221 */ /* 0x000fe20000010000 */
[----:B------:R-:W-:Y:S03]  /*8f40*/  F2FP.BF16.PACK_AB R70, R167, R162 ;  /* 0x000000a2a746723e */ /* 0x000fe600000010ff */
[----:B--2---:R-:W-:Y:S01]  /*8f50*/  F2FP.BF16.PACK_AB R69, R187, R164 ;  /* 0x000000a4bb45723e */ /* 0x004fe200000010ff */
[----:B------:R-:W-:Y:S01]  /*8f60*/  FADD.FTZ R164, R164, R3 ;  /* 0x00000003a4a47221 */ /* 0x000fe20000010000 */
[----:B-1----:R-:W-:Y:S01]  /*8f70*/  F2FP.BF16.PACK_AB R71, R233, R186 ;  /* 0x000000bae947723e */ /* 0x002fe200000010ff */
[----:B------:R-:W-:Y:S01]  /*8f80*/  FADD.FTZ R163, R160, R163 ;  /* 0x000000a3a0a37221 */ /* 0x000fe20000010000 */
[----:B------:R-:W-:Y:S01]  /*8f90*/  MUFU.EX2 R146, R146 ;  /* 0x0000009200927308 */ /* 0x000fe20000000800 */
[----:B------:R-:W-:Y:S02]  /*8fa0*/  FADD.FTZ R187, R187, R164 ;  /* 0x000000a4bbbb7221 */ /* 0x000fe40000010000 */
[----:B------:R-:W-:Y:S02]  /*8fb0*/  FADD.FTZ R162, R162, R163 ;  /* 0x000000a3a2a27221 */ /* 0x000fe40000010000 */
[C---:B---3--:R-:W-:Y:S03]  /*8fc0*/  HMMA.16816.F32.BF16 R4, R68.reuse, R72, R4 ;  /* 0x000000484404723c */ /* 0x048fe60000041804 */
[----:B------:R-:W-:Y:S02]  /*8fd0*/  FADD.FTZ R186, R186, R187 ;  /* 0x000000bbbaba7221 */ /* 0x000fe40000010000 */
[----:B------:R-:W1:Y:S01]  /*8fe0*/  MUFU.EX2 R149, R149 ;  /* 0x0000009500957308 */ /* 0x000e620000000800 */
[----:B------:R-:W-:Y:S02]  /*8ff0*/  FADD.FTZ R167, R167, R162 ;  /* 0x000000a2a7a77221 */ /* 0x000fe40000010000 */
[C---:B------:R-:W-:Y:S01]  /*9000*/  HMMA.16816.F32.BF16 R8, R68.reuse, R74, R8 ;  /* 0x0000004a4408723c */ /* 0x040fe20000041808 */
[----:B------:R-:W2:Y:S03]  /*9010*/  LDSM.16.MT88.4 R72, [R212+0x4100] ;  /* 0x00410000d448783b */ /* 0x000ea60000004200 */
[----:B----4-:R-:W-:Y:S01]  /*9020*/  F2FP.BF16.PACK_AB R124, R159, R156 ;  /* 0x0000009c9f7c723e */ /* 0x010fe200000010ff */
[----:B------:R-:W-:Y:S02]  /*9030*/  FADD.FTZ R233, R233, R186 ;  /* 0x000000bae9e97221 */ /* 0x000fe40000010000 */
[----:B------:R-:W-:Y:S01]  /*9040*/  MUFU.EX2 R144, R144 ;  /* 0x0000009000907308 */ /* 0x000fe20000000800 */
[C---:B------:R-:W-:Y:S08]  /*9050*/  HMMA.16816.F32.BF16 R12, R68.reuse, R84, R12 ;  /* 0x00000054440c723c */ /* 0x040ff0000004180c */
[C---:B------:R-:W-:Y:S01]  /*9060*/  HMMA.16816.F32.BF16 R16, R68.reuse, R86, R16 ;  /* 0x000000564410723c */ /* 0x040fe20000041810 */
[----:B------:R-:W3:Y:S01]  /*9070*/  LDSM.16.MT88.4 R84, [R210+0x4100] ;  /* 0x00410000d254783b */ /* 0x000ee20000004200 */
[----:B------:R-:W4:Y:S02]  /*9080*/  MUFU.EX2 R139, R139 ;  /* 0x0000008b008b7308 */ /* 0x000f240000000800 */
[----:B-1----:R-:W-:Y:S04]  /*9090*/  F2FP.BF16.PACK_AB R126, R149, R146 ;  /* 0x00000092957e723e */ /* 0x002fe800000010ff */
[C---:B------:R-:W-:Y:S04]  /*90a0*/  HMMA.16816.F32.BF16 R20, R68.reuse, R76, R20 ;  /* 0x0000004c4414723c */ /* 0x040fe80000041814 */
[----:B------:R-:W-:Y:S04]  /*90b0*/  MUFU.EX2 R135, R135 ;  /* 0x0000008700877308 */ /* 0x000fe80000000800 */
[C---:B------:R-:W-:Y:S01]  /*90c0*/  HMMA.16816.F32.BF16 R24, R68.reuse, R78, R24 ;  /* 0x0000004e4418723c */ /* 0x040fe20000041818 */
[----:B------:R-:W1:Y:S05]  /*90d0*/  LDSM.16.MT88.4 R76, [R209+0x4100] ;  /* 0x00410000d14c783b */ /* 0x000e6a0000004200 */
[----:B------:R-:W3:Y:S02]  /*90e0*/  MUFU.EX2 R134, R134 ;  /* 0x0000008600867308 */ /* 0x000ee40000000800 */
[C---:B-----5:R-:W-:Y:S04]  /*90f0*/  HMMA.16816.F32.BF16 R28, R68.reuse, R80, R28 ;  /* 0x00000050441c723c */ /* 0x060fe8000004181c */
[----:B----4-:R-:W-:Y:S04]  /*9100*/  F2FP.BF16.PACK_AB R125, R139, R144 ;  /* 0x000000908b7d723e */ /* 0x010fe800000010ff */
[C---:B------:R-:W-:Y:S01]  /*9110*/  HMMA.16816.F32.BF16 R32, R68.reuse, R82, R32 ;  /* 0x000000524420723c */ /* 0x040fe20000041820 */
[----:B------:R-:W4:Y:S07]  /*9120*/  LDSM.16.MT88.4 R80, [R212+0x1900] ;  /* 0x00190000d450783b */ /* 0x000f2e0000004200 */
[C---:B--2---:R-:W-:Y:S04]  /*9130*/  HMMA.16816.F32.BF16 R36, R68.reuse, R72, R36 ;  /* 0x000000484424723c */ /* 0x044fe80000041824 */
[----:B---3--:R-:W-:Y:S04]  /*9140*/  F2FP.BF16.PACK_AB R127, R134, R135 ;  /* 0x00000087867f723e */ /* 0x008fe800000010ff */
[C---:B------:R-:W-:Y:S01]  /*9150*/  HMMA.16816.F32.BF16 R40, R68.reuse, R74, R40 ;  /* 0x0000004a4428723c */ /* 0x040fe20000041828 */
[----:B------:R-:W2:Y:S07]  /*9160*/  LDSM.16.MT88.4 R72, [R210+0x1900] ;  /* 0x00190000d248783b */ /* 0x000eae0000004200 */
[C---:B------:R-:W-:Y:S08]  /*9170*/  HMMA.16816.F32.BF16 R44, R68.reuse, R84, R44 ;  /* 0x00000054442c723c */ /* 0x040ff0000004182c */
[C---:B------:R-:W-:Y:S01]  /*9180*/  HMMA.16816.F32.BF16 R48, R68.reuse, R86, R48 ;  /* 0x000000564430723c */ /* 0x040fe20000041830 */
[----:B------:R-:W-:Y:S07]  /*9190*/  LDSM.16.MT88.4 R84, [R208+0x1900] ;  /* 0x00190000d054783b */ /* 0x000fee0000004200 */
[C---:B-1----:R-:W-:Y:S08]  /*91a0*/  HMMA.16816.F32.BF16 R52, R68.reuse, R76, R52 ;  /* 0x0000004c4434723c */ /* 0x042ff00000041834 */
[C---:B------:R-:W-:Y:S01]  /*91b0*/  HMMA.16816.F32.BF16 R56, R68.reuse, R78, R56 ;  /* 0x0000004e4438723c */ /* 0x040fe20000041838 */
[----:B------:R-:W1:Y:S07]  /*91c0*/  LDSM.16.MT88.4 R76, [R209+0x1900] ;  /* 0x00190000d14c783b */ /* 0x000e6e0000004200 */
[C---:B------:R-:W-:Y:S08]  /*91d0*/  HMMA.16816.F32.BF16 R60, R68.reuse, R88, R60 ;  /* 0x00000058443c723c */ /* 0x040ff0000004183c */
[----:B------:R-:W-:Y:S01]  /*91e0*/  HMMA.16816.F32.BF16 R64, R68, R90, R64 ;  /* 0x0000005a4440723c */ /* 0x000fe20000041840 */
[----:B------:R-:W-:Y:S06]  /*91f0*/  LDSM.16.MT88.4 R88, [R209+0x4900] ;  /* 0x00490000d158783b */ /* 0x000fec0000004200 */
[----:B------:R-:W-:Y:S01]  /*9200*/  F2FP.BF16.PACK_AB R68, R235, R234 ;  /* 0x000000eaeb44723e */ /* 0x000fe200000010ff */
[----:B------:R-:W-:Y:S01]  /*9210*/  FADD.FTZ R234, R234, R167 ;  /* 0x000000a7eaea7221 */ /* 0x000fe20000010000 */
[----:B------:R-:W-:Y:S03]  /*9220*/  F2FP.BF16.PACK_AB R70, R237, R236 ;  /* 0x000000eced46723e */ /* 0x000fe600000010ff */
[----:B------:R-:W-:Y:S01]  /*9230*/  F2FP.BF16.PACK_AB R69, R243, R238 ;  /* 0x000000eef345723e */ /* 0x000fe200000010ff */
[----:B------:R-:W-:Y:S01]  /*9240*/  FADD.FTZ R238, R238, R233 ;  /* 0x000000e9eeee7221 */ /* 0x000fe20000010000 */
[----:B------:R-:W-:Y:S01]  /*9250*/  F2FP.BF16.PACK_AB R71, R239, R240 ;  /* 0x000000f0ef47723e */ /* 0x000fe200000010ff */
[----:B------:R-:W-:Y:S02]  /*9260*/  FADD.FTZ R235, R235, R234 ;  /* 0x000000eaebeb7221 */ /* 0x000fe40000010000 */
[----:B------:R-:W-:Y:S02]  /*9270*/  FADD.FTZ R243, R243, R238 ;  /* 0x000000eef3f37221 */ /* 0x000fe40000010000 */
[----:B------:R-:W-:Y:S02]  /*9280*/  FADD.FTZ R236, R236, R235 ;  /* 0x000000ebecec7221 */ /* 0x000fe40000010000 */
[C---:B----4-:R-:W-:Y:S03]  /*9290*/  HMMA.16816.F32.BF16 R4, R68.reuse, R80, R4 ;  /* 0x000000504404723c */ /* 0x050fe60000041804 */
[----:B------:R-:W-:Y:S02]  /*92a0*/  FADD.FTZ R240, R240, R243 ;  /* 0x000000f3f0f07221 */ /* 0x000fe40000010000 */
[----:B------:R-:W-:Y:S02]  /*92b0*/  FADD.FTZ R237, R237, R236 ;  /* 0x000000eceded7221 */ /* 0x000fe40000010000 */
[----:B------:R-:W-:Y:S01]  /*92c0*/  FADD.FTZ R239, R239, R240 ;  /* 0x000000f0efef7221 */ /* 0x000fe20000010000 */
[C---:B------:R-:W-:Y:S01]  /*92d0*/  HMMA.16816.F32.BF16 R8, R68.reuse, R82, R8 ;  /* 0x000000524408723c */ /* 0x040fe20000041808 */
[----:B------:R-:W3:Y:S03]  /*92e0*/  LDSM.16.MT88.4 R80, [R212+0x4900] ;  /* 0x00490000d450783b */ /* 0x000ee60000004200 */
[----:B------:R-:W-:Y:S04]  /*92f0*/  FADD.FTZ R2, R166, R239 ;  /* 0x000000efa6027221 */ /* 0x000fe80000010000 */
[C---:B--2---:R-:W-:Y:S04]  /*9300*/  HMMA.16816.F32.BF16 R12, R68.reuse, R72, R12 ;  /* 0x00000048440c723c */ /* 0x044fe8000004180c */
[----:B------:R-:W-:Y:S04]  /*9310*/  FADD.FTZ R2, R165, R2 ;  /* 0x00000002a5027221 */ /* 0x000fe80000010000 */
[C---:B------:R-:W-:Y:S01]  /*9320*/  HMMA.16816.F32.BF16 R16, R68.reuse, R74, R16 ;  /* 0x0000004a4410723c */ /* 0x040fe20000041810 */
[----:B------:R-:W2:Y:S03]  /*9330*/  LDSM.16.MT88.4 R72, [R210+0x4900] ;  /* 0x00490000d248783b */ /* 0x000ea60000004200 */
[----:B------:R-:W-:Y:S02]  /*9340*/  FADD.FTZ R3, R161, R2 ;  /* 0x00000002a1037221 */ /* 0x000fe40000010000 */
[----:B------:R-:W-:Y:S02]  /*9350*/  IMAD.MOV.U32 R2, RZ, RZ, R116 ;  /* 0x000000ffff027224 */ /* 0x000fe400078e0074 */
[C---:B-1----:R-:W-:Y:S04]  /*9360*/  HMMA.16816.F32.BF16 R20, R68.reuse, R76, R20 ;  /* 0x0000004c4414723c */ /* 0x042fe80000041814 */
[----:B------:R-:W-:Y:S04]  /*9370*/  FADD.FTZ R3, R192, R3 ;  /* 0x00000003c0037221 */ /* 0x000fe80000010000 */
[C---:B------:R-:W-:Y:S01]  /*9380*/  HMMA.16816.F32.BF16 R24, R68.reuse, R78, R24 ;  /* 0x0000004e4418723c */ /* 0x040fe20000041818 */
[----:B------:R-:W1:Y:S03]  /*9390*/  LDSM.16.MT88.4 R76, [R212+0x2100] ;  /* 0x00210000d44c783b */ /* 0x000e660000004200 */
[----:B------:R-:W-:Y:S02]  /*93a0*/  FADD.FTZ R144, R144, R3 ;  /* 0x0000000390907221 */ /* 0x000fe40000010000 */
[----:B------:R-:W-:Y:S02]  /*93b0*/  IMAD.MOV.U32 R3, RZ, RZ, R0 ;  /* 0x000000ffff037224 */ /* 0x000fe400078e0000 */
[C---:B------:R-:W-:Y:S04]  /*93c0*/  HMMA.16816.F32.BF16 R28, R68.reuse, R84, R28 ;  /* 0x00000054441c723c */ /* 0x040fe8000004181c */
[----:B------:R-:W-:Y:S04]  /*93d0*/  FADD.FTZ R144, R139, R144 ;  /* 0x000000908b907221 */ /* 0x000fe80000010000 */
[C---:B------:R-:W-:Y:S01]  /*93e0*/  HMMA.16816.F32.BF16 R32, R68.reuse, R86, R32 ;  /* 0x000000564420723c */ /* 0x040fe20000041820 */
[----:B------:R-:W-:Y:S03]  /*93f0*/  LDSM.16.MT88.4 R84, [R208+0x2100] ;  /* 0x00210000d054783b */ /* 0x000fe60000004200 */
[----:B------:R-:W-:Y:S04]  /*9400*/  FADD.FTZ R135, R135, R144 ;  /* 0x0000009087877221 */ /* 0x000fe80000010000 */
[C---:B---3--:R-:W-:Y:S04]  /*9410*/  HMMA.16816.F32.BF16 R36, R68.reuse, R80, R36 ;  /* 0x000000504424723c */ /* 0x048fe80000041824 */
[----:B------:R-:W-:Y:S04]  /*9420*/  FADD.FTZ R225, R134, R135 ;  /* 0x0000008786e17221 */ /* 0x000fe80000010000 */
[C---:B------:R-:W-:Y:S01]  /*9430*/  HMMA.16816.F32.BF16 R40, R68.reuse, R82, R40 ;  /* 0x000000524428723c */ /* 0x040fe20000041828 */
[----:B------:R-:W3:Y:S07]  /*9440*/  LDSM.16.MT88.4 R80, [R210+0x2100] ;  /* 0x00210000d250783b */ /* 0x000eee0000004200 */
[C---:B--2---:R-:W-:Y:S08]  /*9450*/  HMMA.16816.F32.BF16 R44, R68.reuse, R72, R44 ;  /* 0x00000048442c723c */ /* 0x044ff0000004182c */
[C---:B------:R-:W-:Y:S01]  /*9460*/  HMMA.16816.F32.BF16 R48, R68.reuse, R74, R48 ;  /* 0x0000004a4430723c */ /* 0x040fe20000041830 */
[----:B------:R-:W2:Y:S07]  /*9470*/  LDSM.16.MT88.4 R72, [R209+0x2100] ;  /* 0x00210000d148783b */ /* 0x000eae0000004200 */
[C---:B------:R-:W-:Y:S08]  /*9480*/  HMMA.16816.F32.BF16 R52, R68.reuse, R88, R52 ;  /* 0x000000584434723c */ /* 0x040ff00000041834 */
[C---:B------:R-:W-:Y:S01]  /*9490*/  HMMA.16816.F32.BF16 R56, R68.reuse, R90, R56 ;  /* 0x0000005a4438723c */ /* 0x040fe20000041838 */
[----:B------:R-:W-:Y:S07]  /*94a0*/  LDSM.16.MT88.4 R88, [R209+0x5100] ;  /* 0x00510000d158783b */ /* 0x000fee0000004200 */
        /* <DEDUP_REMOVED lines=8> */
[----:B------:R-:W-:Y:S02]  /*9530*/  F2FP.BF16.PACK_AB R71, R192, R161 ;  /* 0x000000a1c047723e */ /* 0x000fe400000010ff */
[----:B------:R-:W-:Y:S01]  /*9540*/  IADD3 R192, R230, -0x1, RZ ;  /* 0xffffffffe6c07810 */ /* 0x000fe20007ffe0ff */
[----:B------:R-:W-:Y:S04]  /*9550*/  FADD.FTZ R184, R184, R241 ;  /* 0x000000f1b8b87221 */ /* 0x000fe80000010000 */
[C---:B-1----:R-:W-:Y:S03]  /*9560*/  HMMA.16816.F32.BF16 R4, R68.reuse, R76, R4 ;  /* 0x0000004c4404723c */ /* 0x042fe60000041804 */
[----:B------:R-:W-:Y:S02]  /*9570*/  FADD.FTZ R245, R245, R184 ;  /* 0x000000b8f5f57221 */ /* 0x000fe40000010000 */
[----:B------:R-:W-:Y:S02]  /*9580*/  IMAD.MOV.U32 R230, RZ, RZ, R192 ;  /* 0x000000ffffe67224 */ /* 0x000fe400078e00c0 */
[----:B------:R-:W-:Y:S01]  /*9590*/  FADD.FTZ R156, R156, R245 ;  /* 0x000000f59c9c7221 */ /* 0x000fe20000010000 */
[C---:B------:R-:W-:Y:S01]  /*95a0*/  HMMA.16816.F32.BF16 R8, R68.reuse, R78, R8 ;  /* 0x0000004e4408723c */ /* 0x040fe20000041808 */
[----:B------:R-:W1:Y:S03]  /*95b0*/  LDSM.16.MT88.4 R76, [R212+0x5100] ;  /* 0x00510000d44c783b */ /* 0x000e660000004200 */
[----:B------:R-:W-:Y:S04]  /*95c0*/  FADD.FTZ R159, R159, R156 ;  /* 0x0000009c9f9f7221 */ /* 0x000fe80000010000 */
[C---:B---3--:R-:W-:Y:S04]  /*95d0*/  HMMA.16816.F32.BF16 R12, R68.reuse, R80, R12 ;  /* 0x00000050440c723c */ /* 0x048fe8000004180c */
[----:B------:R-:W-:Y:S04]  /*95e0*/  FADD.FTZ R146, R146, R159 ;  /* 0x0000009f92927221 */ /* 0x000fe80000010000 */
[C---:B------:R-:W-:Y:S01]  /*95f0*/  HMMA.16816.F32.BF16 R16, R68.reuse, R82, R16 ;  /* 0x000000524410723c */ /* 0x040fe20000041810 */
[----:B------:R-:W3:Y:S03]  /*9600*/  LDSM.16.MT88.4 R80, [R210+0x5100] ;  /* 0x00510000d250783b */ /* 0x000ee60000004200 */
[----:B------:R-:W-:Y:S04]  /*9610*/  FADD.FTZ R224, R149, R146 ;  /* 0x0000009295e07221 */ /* 0x000fe80000010000 */
[C---:B--2---:R-:W-:Y:S08]  /*9620*/  HMMA.16816.F32.BF16 R20, R68.reuse, R72, R20 ;  /* 0x000000484414723c */ /* 0x044ff00000041814 */
[C---:B------:R-:W-:Y:S01]  /*9630*/  HMMA.16816.F32.BF16 R24, R68.reuse, R74, R24 ;  /* 0x0000004a4418723c */ /* 0x040fe20000041818 */
[----:B------:R-:W2:Y:S07]  /*9640*/  LDSM.16.MT88.4 R72, [R208+0x5100] ;  /* 0x00510000d048783b */ /* 0x000eae0000004200 */
[C---:B------:R-:W-:Y:S08]  /*9650*/  HMMA.16816.F32.BF16 R28, R68.reuse, R84, R28 ;  /* 0x00000054441c723c */ /* 0x040ff0000004181c */
[C---:B------:R-:W-:Y:S01]  /*9660*/  HMMA.16816.F32.BF16 R32, R68.reuse, R86, R32 ;  /* 0x000000564420723c */ /* 0x040fe20000041820 */
[----:B------:R-:W4:Y:S07]  /*9670*/  LDSM.16.MT88.4 R84, [R208+0x2900] ;  /* 0x00290000d054783b */ /* 0x000f2e0000004200 */
[C---:B-1----:R-:W-:Y:S08]  /*9680*/  HMMA.16816.F32.BF16 R36, R68.reuse, R76, R36 ;  /* 0x0000004c4424723c */ /* 0x042ff00000041824 */
[C---:B------:R-:W-:Y:S01]  /*9690*/  HMMA.16816.F32.BF16 R40, R68.reuse, R78, R40 ;  /* 0x0000004e4428723c */ /* 0x040fe20000041828 */
[----:B------:R-:W1:Y:S07]  /*96a0*/  LDSM.16.MT88.4 R76, [R212+0x5900] ;  /* 0x00590000d44c783b */ /* 0x000e6e0000004200 */
[C---:B---3--:R-:W-:Y:S08]  /*96b0*/  HMMA.16816.F32.BF16 R44, R68.reuse, R80, R44 ;  /* 0x00000050442c723c */ /* 0x048ff0000004182c */
[C---:B------:R-:W-:Y:S08]  /*96c0*/  HMMA.16816.F32.BF16 R48, R68.reuse, R82, R48 ;  /* 0x000000524430723c */ /* 0x040ff00000041830 */
[C---:B------:R-:W-:Y:S08]  /*96d0*/  HMMA.16816.F32.BF16 R52, R68.reuse, R88, R52 ;  /* 0x000000584434723c */ /* 0x040ff00000041834 */
[C---:B------:R-:W-:Y:S08]  /*96e0*/  HMMA.16816.F32.BF16 R56, R68.reuse, R90, R56 ;  /* 0x0000005a4438723c */ /* 0x040ff00000041838 */
[C---:B--2---:R-:W-:Y:S08]  /*96f0*/  HMMA.16816.F32.BF16 R60, R68.reuse, R72, R60 ;  /* 0x00000048443c723c */ /* 0x044ff0000004183c */
[----:B------:R-:W-:Y:S01]  /*9700*/  HMMA.16816.F32.BF16 R64, R68, R74, R64 ;  /* 0x0000004a4440723c */ /* 0x000fe20000041840 */
[----:B------:R-:W2:Y:S07]  /*9710*/  LDSM.16.MT88.4 R68, [R210+0x5900] ;  /* 0x00590000d244783b */ /* 0x000eae0000004200 */
[C---:B------:R-:W-:Y:S01]  /*9720*/  HMMA.16816.F32.BF16 R112, R124.reuse, R108, R4 ;  /* 0x0000006c7c70723c */ /* 0x040fe20000041804 */
[----:B------:R-:W3:Y:S07]  /*9730*/  LDSM.16.MT88.4 R4, [R209+0x5900] ;  /* 0x00590000d104783b */ /* 0x000eee0000004200 */
[C---:B------:R-:W-:Y:S01]  /*9740*/  HMMA.16816.F32.BF16 R108, R124.reuse, R110, R8 ;  /* 0x0000006e7c6c723c */ /* 0x040fe20000041808 */
[----:B------:R-:W5:Y:S07]  /*9750*/  LDSM.16.MT88.4 R8, [R208+0x5900] ;  /* 0x00590000d008783b */ /* 0x000f6e0000004200 */
[C---:B------:R-:W-:Y:S08]  /*9760*/  HMMA.16816.F32.BF16 R104, R124.reuse, R100, R12 ;  /* 0x000000647c68723c */ /* 0x040ff0000004180c */
[C---:B------:R-:W-:Y:S08]  /*9770*/  HMMA.16816.F32.BF16 R100, R124.reuse, R102, R16 ;  /* 0x000000667c64723c */ /* 0x040ff00000041810 */
[C---:B------:R-:W-:Y:S08]  /*9780*/  HMMA.16816.F32.BF16 R96, R124.reuse, R92, R20 ;  /* 0x0000005c7c60723c */ /* 0x040ff00000041814 */
[C---:B------:R-:W-:Y:S08]  /*9790*/  HMMA.16816.F32.BF16 R92, R124.reuse, R94, R24 ;  /* 0x0000005e7c5c723c */ /* 0x040ff00000041818 */
[C---:B----4-:R-:W-:Y:S08]  /*97a0*/  HMMA.16816.F32.BF16 R88, R124.reuse, R84, R28 ;  /* 0x000000547c58723c */ /* 0x050ff0000004181c */
[C---:B------:R-:W-:Y:S08]  /*97b0*/  HMMA.16816.F32.BF16 R84, R124.reuse, R86, R32 ;  /* 0x000000567c54723c */ /* 0x040ff00000041820 */
[C---:B-1----:R-:W-:Y:S08]  /*97c0*/  HMMA.16816.F32.BF16 R80, R124.reuse, R76, R36 ;  /* 0x0000004c7c50723c */ /* 0x042ff00000041824 */
[C---:B------:R-:W-:Y:S08]  /*97d0*/  HMMA.16816.F32.BF16 R76, R124.reuse, R78, R40 ;  /* 0x0000004e7c4c723c */ /* 0x040ff00000041828 */
[C---:B--2---:R-:W-:Y:S08]  /*97e0*/  HMMA.16816.F32.BF16 R72, R124.reuse, R68, R44 ;  /* 0x000000447c48723c */ /* 0x044ff0000004182c */
[C---:B------:R-:W-:Y:S08]  /*97f0*/  HMMA.16816.F32.BF16 R68, R124.reuse, R70, R48 ;  /* 0x000000467c44723c */ /* 0x040ff00000041830 */
[C---:B---3--:R-:W-:Y:S08]  /*9800*/  HMMA.16816.F32.BF16 R52, R124.reuse, R4, R52 ;  /* 0x000000047c34723c */ /* 0x048ff00000041834 */
[C---:B------:R-:W-:Y:S08]  /*9810*/  HMMA.16816.F32.BF16 R56, R124.reuse, R6, R56 ;  /* 0x000000067c38723c */ /* 0x040ff00000041838 */
[C---:B-----5:R-:W-:Y:S08]  /*9820*/  HMMA.16816.F32.BF16 R60, R124.reuse, R8, R60 ;  /* 0x000000087c3c723c */ /* 0x060ff0000004183c */
[----:B------:R-:W-:Y:S01]  /*9830*/  HMMA.16816.F32.BF16 R64, R124, R10, R64 ;  /* 0x0000000a7c40723c */ /* 0x000fe20000041840 */
[----:B------:R-:W-:-:S07]  /*9840*/  @P0 BRA `(.L_x_181) ;  /* 0xffffbd8000000947 */ /* 0x000fce000383ffff */
.L_x_172:
[----:B------:R-:W1:Y:S01]  /*9850*/  S2R R2, SR_CTAID.X ;  /* 0x0000000000027919 */ /* 0x000e620000002500 */
[----:B------:R-:W-:-:S05]  /*9860*/  IMAD.MOV.U32 R3, RZ, RZ, c[0x0][0x168] ;  /* 0x00005a00ff037624 */ /* 0x000fca00078e00ff */
[----:B------:R-:W-:Y:S02]  /*9870*/  IADD3 R3, -R3, 0x1, RZ ;  /* 0x0000000103037810 */ /* 0x000fe40007ffe1ff */
[----:B-1----:R-:W-:-:S05]  /*9880*/  LEA R2, R2, 0x7f, 0x7 ;  /* 0x0000007f02027811 */ /* 0x002fca00078e38ff */
[----:B------:R-:W-:-:S05]  /*9890*/  @P4 IMAD.HI.U32 R4, R2, c[0x0][0x2c8], RZ ;  /* 0x0000b20002044a27 */ /* 0x000fca00078e00ff */
[----:B------:R-:W-:-:S04]  /*98a0*/  @P4 SHF.R.U32.HI R2, RZ, c[0x0][0x2cc], R4 ;  /* 0x0000b300ff024a19 */ /* 0x000fc80000011604 */
[----:B------:R-:W-:-:S04]  /*98b0*/  IADD3 R4, R2, c[0x0][0x1d0], R3 ;  /* 0x0000740002047a10 */ /* 0x000fc80007ffe003 */
[----:B------:R-:W-:Y:S01]  /*98c0*/  IADD3 R3, R4, -c[0x0][0x324], RZ ;  /* 0x8000c90004037a10 */ /* 0x000fe20007ffe0ff */
        /* <DEDUP_REMOVED lines=10> */
.L_x_183:
[----:B------:R-:W-:-:S04]  /*9970*/  MOV R2, c[0x0][0x32c] ;  /* 0x0000cb0000027a02 */ /* 0x000fc80000000f00 */
[----:B------:R-:W-:-:S13]  /*9980*/  ISETP.NE.AND P0, PT, R2, 0x1, PT ;  /* 0x000000010200780c */ /* 0x000fda0003f05270 */
[----:B------:R-:W-:-:S05]  /*9990*/  @P0 IMAD.HI.U32 R2, R4, c[0x0][0x330], RZ ;  /* 0x0000cc0004020a27 */ /* 0x000fca00078e00ff */
[----:B------:R-:W-:-:S05]  /*99a0*/  @P0 SHF.R.U32.HI R4, RZ, c[0x0][0x334], R2 ;  /* 0x0000cd00ff040a19 */ /* 0x000fca0000011602 */
.L_x_184:
[----:B------:R-:W-:-:S05]  /*99b0*/  IMAD R4, R4, c[0x0][0x32c], RZ ;  /* 0x0000cb0004047a24 */ /* 0x000fca00078e02ff */
[----:B------:R-:W-:-:S04]  /*99c0*/  IMNMX R3, R3, R4, !PT ;  /* 0x0000000403037217 */ /* 0x000fc80007800200 */
.L_x_182:
[----:B------:R-:W-:-:S05]  /*99d0*/  IADD3 R3, R3, 0x5f, RZ ;  /* 0x0000005f03037810 */ /* 0x000fca0007ffe0ff */
[----:B------:R-:W-:-:S05]  /*99e0*/  IMAD.HI R3, R3, 0x2aaaaaab, RZ ;  /* 0x2aaaaaab03037827 */ /* 0x000fca00078e02ff */
[----:B------:R-:W-:-:S04]  /*99f0*/  SHF.R.U32.HI R2, RZ, 0x1f, R3 ;  /* 0x0000001fff027819 */ /* 0x000fc80000011603 */
[----:B------:R-:W-:-:S04]  /*9a00*/  LEA.HI.SX32 R2, R3, R2, 0x1c ;  /* 0x0000000203027211 */ /* 0x000fc800078fe2ff */
[----:B------:R-:W-:-:S04]  /*9a10*/  IMNMX R233, R215, R2, !PT ;  /* 0x00000002d7e97217 */ /* 0x000fc80007800200 */
[----:B------:R-:W-:-:S13]  /*9a20*/  ISETP.GE.AND P0, PT, R192, R233, PT ;  /* 0x000000e9c000720c */ /* 0x000fda0003f06270 */
[----:B------:R-:W-:Y:S05]  /*9a30*/  @!P0 BRA `(.L_x_185) ;  /* 0x00002f7000008947 */ /* 0x000fea0003800000 */
[----:B------:R-:W-:Y:S01]  /*9a40*/  MOV R119, R116 ;  /* 0x0000007400777202 */ /* 0x000fe20000000f00 */
[----:B------:R-:W-:Y:S01]  /*9a50*/  IMAD.MOV.U32 R232, RZ, RZ, R192 ;  /* 0x000000ffffe87224 */ /* 0x000fe200078e00c0 */
[----:B------:R-:W-:Y:S01]  /*9a60*/  MOV R3, R0 ;  /* 0x0000000000037202 */ /* 0x000fe20000000f00 */
[----:B------:R-:W-:Y:S01]  /*9a70*/  IMAD.MOV.U32 R230, RZ, RZ, c[0x0][0x1e4] ;  /* 0x00007900ffe67624 */ /* 0x000fe200078e00ff */
[----:B------:R-:W-:Y:S02]  /*9a80*/  MOV R231, c[0x0][0x1e0] ;  /* 0x0000780000e77a02 */ /* 0x000fe40000000f00 */
.L_x_186:
        /* <DEDUP_REMOVED lines=30> */
[----:B------:R-:W1:Y:S02]  /*9c70*/  LDSM.16.M88.4 R48, [R214+0xa900] ;  /* 0x00a90000d630783b */ /* 0x000e640000000200 */
[----:B------:R-:W-:Y:S05]  /*9c80*/  @!P2 IADD3.X R193, R165, UR12, RZ, P0, !PT ;  /* 0x0000000ca5c1ac10 */ /* 0x000fea00087fe4ff */
[C---:B------:R-:W-:Y:S01]  /*9c90*/  HMMA.16816.F32.BF16 R8, R120.reuse, R10, RZ ;  /* 0x0000000a7808723c */ /* 0x040fe200000418ff */
[----:B------:R-:W1:Y:S07]  /*9ca0*/  LDSM.16.M88.4 R124, [R213] ;  /* 0x00000000d57c783b */ /* 0x000e6e0000000200 */
[C---:B--2---:R-:W-:Y:S01]  /*9cb0*/  HMMA.16816.F32.BF16 R12, R120.reuse, R16, RZ ;  /* 0x00000010780c723c */ /* 0x044fe200000418ff */
[----:B------:R-:W2:Y:S07]  /*9cc0*/  LDSM.16.M88.4 R128, [R207] ;  /* 0x00000000cf80783b */ /* 0x000eae0000000200 */
[C---:B------:R-:W-:Y:S01]  /*9cd0*/  HMMA.16816.F32.BF16 R16, R120.reuse, R18, RZ ;  /* 0x000000127810723c */ /* 0x040fe200000418ff */
[----:B------:R-:W1:Y:S07]  /*9ce0*/  LDSM.16.M88.4 R132, [R206] ;  /* 0x00000000ce84783b */ /* 0x000e6e0000000200 */
[C---:B---3--:R-:W-:Y:S01]  /*9cf0*/  HMMA.16816.F32.BF16 R20, R120.reuse, R24, RZ ;  /* 0x000000187814723c */ /* 0x048fe200000418ff */
[----:B------:R-:W3:Y:S07]  /*9d00*/  LDSM.16.M88.4 R136, [R205] ;  /* 0x00000000cd88783b */ /* 0x000eee0000000200 */
[C---:B------:R-:W-:Y:S01]  /*9d10*/  HMMA.16816.F32.BF16 R24, R120.reuse, R26, RZ ;  /* 0x0000001a7818723c */ /* 0x040fe200000418ff */
[----:B------:R-:W2:Y:S07]  /*9d20*/  LDSM.16.M88.4 R144, [R204] ;  /* 0x00000000cc90783b */ /* 0x000eae0000000200 */
[C---:B----4-:R-:W-:Y:S01]  /*9d30*/  HMMA.16816.F32.BF16 R28, R120.reuse, R32, RZ ;  /* 0x00000020781c723c */ /* 0x050fe200000418ff */
[----:B------:R-:W4:Y:S07]  /*9d40*/  LDSM.16.M88.4 R148, [R203] ;  /* 0x00000000cb94783b */ /* 0x000f2e0000000200 */
[C---:B------:R-:W-:Y:S01]  /*9d50*/  HMMA.16816.F32.BF16 R32, R120.reuse, R34, RZ ;  /* 0x000000227820723c */ /* 0x040fe200000418ff */
[----:B------:R-:W-:Y:S01]  /*9d60*/  @!PT LDS RZ, [RZ] ;  /* 0x00000000fffff984 */ /* 0x000fe20000000800 */
[----:B------:R-:W-:Y:S01]  /*9d70*/  @!PT LDS RZ, [RZ] ;  /* 0x00000000fffff984 */ /* 0x000fe20000000800 */
[----:B------:R-:W-:Y:S01]  /*9d80*/  @!PT LDS RZ, [RZ] ;  /* 0x00000000fffff984 */ /* 0x000fe20000000800 */
[----:B------:R2:W-:Y:S07]  /*9d90*/  @!P2 LDGSTS.E.BYPASS.LTC128B.128 [R216+0x100], [R160.64], !P6 ;  /* 0x00100000a0d8afae */ /* 0x0005ee000f101d4a */
[C---:B-----5:R-:W-:Y:S01]  /*9da0*/  HMMA.16816.F32.BF16 R36, R120.reuse, R40, RZ ;  /* 0x000000287824723c */ /* 0x060fe200000418ff */
[----:B------:R5:W-:Y:S07]  /*9db0*/  @!P2 LDGSTS.E.BYPASS.LTC128B.128 [R216+0x3100], [R116.64], !P5 ;  /* 0x0310000074d8afae */ /* 0x000bee000e901d4a */
[C---:B------:R-:W-:Y:S01]  /*9dc0*/  HMMA.16816.F32.BF16 R40, R120.reuse, R42, RZ ;  /* 0x0000002a7828723c */ /* 0x040fe200000418ff */
[----:B------:R2:W-:Y:S07]  /*9dd0*/  @!P2 LDGSTS.E.BYPASS.LTC128B.128 [R216+0x1100], [R164.64], !P6 ;  /* 0x01100000a4d8afae */ /* 0x0005ee000f101d4a */
[C---:B-1----:R-:W-:Y:S01]  /*9de0*/  HMMA.16816.F32.BF16 R44, R120.reuse, R48, RZ ;  /* 0x00000030782c723c */ /* 0x042fe200000418ff */
[----:B------:R1:W-:Y:S07]  /*9df0*/  @!P2 LDGSTS.E.BYPASS.LTC128B.128 [R216+0x4100], [R164.64+0x80], !P5 ;  /* 0x04100080a4d8afae */ /* 0x0003ee000e901d4a */
[----:B------:R-:W-:Y:S01]  /*9e00*/  HMMA.16816.F32.BF16 R48, R120, R50, RZ ;  /* 0x000000327830723c */ /* 0x000fe200000418ff */
[----:B------:R1:W-:Y:S07]  /*9e10*/  @!P2 LDGSTS.E.BYPASS.LTC128B.128 [R216+0x2100], [R192.64], !P6 ;  /* 0x02100000c0d8afae */ /* 0x0003ee000f101d4a */
[C---:B------:R-:W-:Y:S01]  /*9e20*/  HMMA.16816.F32.BF16 R4, R140.reuse, R124, R4 ;  /* 0x0000007c8c04723c */ /* 0x040fe20000041804 */
[----:B------:R1:W-:Y:S04]  /*9e30*/  @!P2 LDGSTS.E.BYPASS.LTC128B.128 [R216+0x5100], [R192.64+0x80], !P5 ;  /* 0x05100080c0d8afae */ /* 0x0003e8000e901d4a */
[C---:B------:R-:W-:Y:S03]  /*9e40*/  ISETP.GT.AND P2, PT, R232.reuse, R215, PT ;  /* 0x000000d7e800720c */ /* 0x040fe60003f44270 */
[C---:B------:R-:W-:Y:S01]  /*9e50*/  HMMA.16816.F32.BF16 R8, R140.reuse, R126, R8 ;  /* 0x0000007e8c08723c */ /* 0x040fe20000041808 */
[----:B------:R-:W1:Y:S07]  /*9e60*/  LDSM.16.M88.4 R156, [R211+0x8100] ;  /* 0x00810000d39c783b */ /* 0x000e6e0000000200 */
[C---:B--2---:R-:W-:Y:S01]  /*9e70*/  HMMA.16816.F32.BF16 R12, R140.reuse, R128, R12 ;  /* 0x000000808c0c723c */ /* 0x044fe2000004180c */
[----:B------:R-:W0:Y:S07]  /*9e80*/  LDGDEPBAR ;  /* 0x00000000000079af */ /* 0x000e2e0000000000 */
[C---:B------:R-:W-:Y:S01]  /*9e90*/  HMMA.16816.F32.BF16 R16, R140.reuse, R130, R16 ;  /* 0x000000828c10723c */ /* 0x040fe20000041810 */
[----:B------:R-:W2:Y:S07]  /*9ea0*/  LDSM.16.M88.4 R124, [R211+0x8900] ;  /* 0x00890000d37c783b */ /* 0x000eae0000000200 */
[C---:B------:R-:W-:Y:S01]  /*9eb0*/  HMMA.16816.F32.BF16 R20, R140.reuse, R132, R20 ;  /* 0x000000848c14723c */ /* 0x040fe20000041814 */
[----:B------:R-:W2:Y:S07]  /*9ec0*/  LDSM.16.M88.4 R128, [R211+0x9100] ;  /* 0x00910000d380783b */ /* 0x000eae0000000200 */
[C---:B------:R-:W-:Y:S01]  /*9ed0*/  HMMA.16816.F32.BF16 R24, R140.reuse, R134, R24 ;  /* 0x000000868c18723c */ /* 0x040fe20000041818 */
[----:B------:R-:W2:Y:S07]  /*9ee0*/  LDSM.16.M88.4 R160, [R211+0x9900] ;  /* 0x00990000d3a0783b */ /* 0x000eae0000000200 */
[C---:B---3--:R-:W-:Y:S01]  /*9ef0*/  HMMA.16816.F32.BF16 R28, R140.reuse, R136, R28 ;  /* 0x000000888c1c723c */ /* 0x048fe2000004181c */
[----:B-1----:R-:W1:Y:S07]  /*9f00*/  LDSM.16.M88.4 R164, [R211+0xa100] ;  /* 0x00a10000d3a4783b */ /* 0x002e6e0000000200 */
[C---:B------:R-:W-:Y:S01]  /*9f10*/  HMMA.16816.F32.BF16 R32, R140.reuse, R138, R32 ;  /* 0x0000008a8c20723c */ /* 0x040fe20000041820 */
[----:B------:R-:W3:Y:S07]  /*9f20*/  LDSM.16.M88.4 R184, [R211+0xa900] ;  /* 0x00a90000d3b8783b */ /* 0x000eee0000000200 */
[C---:B------:R-:W-:Y:S01]  /*9f30*/  HMMA.16816.F32.BF16 R36, R140.reuse, R144, R36 ;  /* 0x000000908c24723c */ /* 0x040fe20000041824 */
[----:B------:R-:W1:Y:S07]  /*9f40*/  LDSM.16.M88.4 R132, [R202] ;  /* 0x00000000ca84783b */ /* 0x000e6e0000000200 */
[C---:B------:R-:W-:Y:S01]  /*9f50*/  HMMA.16816.F32.BF16 R40, R140.reuse, R146, R40 ;  /* 0x000000928c28723c */ /* 0x040fe20000041828 */
[----:B------:R-:W1:Y:S07]  /*9f60*/  LDSM.16.M88.4 R136, [R202+0x800] ;  /* 0x00080000ca88783b */ /* 0x000e6e0000000200 */
[C---:B----4-:R-:W-:Y:S01]  /*9f70*/  HMMA.16816.F32.BF16 R44, R140.reuse, R148, R44 ;  /* 0x000000948c2c723c */ /* 0x050fe2000004182c */
[----:B------:R-:W4:Y:S07]  /*9f80*/  LDSM.16.M88.4 R144, [R202+0x1000] ;  /* 0x00100000ca90783b */ /* 0x000f2e0000000200 */
[----:B------:R-:W-:Y:S01]  /*9f90*/  HMMA.16816.F32.BF16 R48, R140, R150, R48 ;  /* 0x000000968c30723c */ /* 0x000fe20000041830 */
[----:B------:R-:W1:Y:S07]  /*9fa0*/  LDSM.16.M88.4 R148, [R202+0x1800] ;  /* 0x00180000ca94783b */ /* 0x000e6e0000000200 */
[C---:B------:R-:W-:Y:S01]  /*9fb0*/  HMMA.16816.F32.BF16 R4, R152.reuse, R156, R4 ;  /* 0x0000009c9804723c */ /* 0x040fe20000041804 */
[----:B------:R-:W-:Y:S07]  /*9fc0*/  LDSM.16.M88.4 R192, [R211+0xd900] ;  /* 0x00d90000d3c0783b */ /* 0x000fee0000000200 */
[C---:B------:R-:W-:Y:S01]  /*9fd0*/  HMMA.16816.F32.BF16 R8, R152.reuse, R158, R8 ;  /* 0x0000009e9808723c */ /* 0x040fe20000041808 */
[----:B------:R-:W1:Y:S07]  /*9fe0*/  LDSM.16.M88.4 R156, [R202+0x2000] ;  /* 0x00200000ca9c783b */ /* 0x000e6e0000000200 */
[C---:B--2---:R-:W-:Y:S08]  /*9ff0*/  HMMA.16816.F32.BF16 R12, R152.reuse, R124, R12 ;  /* 0x0000007c980c723c */ /* 0x044ff0000004180c */
[C---:B------:R-:W-:Y:S01]  /*a000*/  HMMA.16816.F32.BF16 R16, R152.reuse, R126, R16 ;  /* 0x0000007e9810723c */ /* 0x040fe20000041810 */
        /* <DEDUP_REMOVED lines=10> */
[C---:B---3--:R-:W-:Y:S08]  /*a0b0*/  HMMA.16816.F32.BF16 R44, R152.reuse, R184, R44 ;  /* 0x000000b8982c723c */ /* 0x048ff0000004182c */
[----:B------:R-:W-:Y:S01]  /*a0c0*/  HMMA.16816.F32.BF16 R48, R152, R186, R48 ;  /* 0x000000ba9830723c */ /* 0x000fe20000041830 */
[----:B------:R-:W3:Y:S07]  /*a0d0*/  LDSM.16.M88.4 R184, [R214+0xc900] ;  /* 0x00c90000d6b8783b */ /* 0x000eee0000000200 */
[C---:B------:R-:W-:Y:S08]  /*a0e0*/  HMMA.16816.F32.BF16 R4, R168.reuse, R132, R4 ;  /* 0x00000084a804723c */ /* 0x040ff00000041804 */
[C---:B------:R-:W-:Y:S01]  /*a0f0*/  HMMA.16816.F32.BF16 R8, R168.reuse, R134, R8 ;  /* 0x00000086a808723c */ /* 0x040fe20000041808 */
[----:B------:R-:W1:Y:S07]  /*a100*/  LDSM.16.M88.4 R132, [R214+0xd100] ;  /* 0x00d10000d684783b */ /* 0x000e6e0000000200 */
[C---:B------:R-:W-:Y:S08]  /*a110*/  HMMA.16816.F32.BF16 R12, R168.reuse, R136, R12 ;  /* 0x00000088a80c723c */ /* 0x040ff0000004180c */
[C---:B------:R-:W-:Y:S01]  /*a120*/  HMMA.16816.F32.BF16 R16, R168.reuse, R138, R16 ;  /* 0x0000008aa810723c */ /* 0x040fe20000041810 */
[----:B------:R-:W1:Y:S07]  /*a130*/  LDSM.16.M88.4 R136, [R214+0xd900] ;  /* 0x00d90000d688783b */ /* 0x000e6e0000000200 */
[C---:B----4-:R-:W-:Y:S08]  /*a140*/  HMMA.16816.F32.BF16 R20, R168.reuse, R144, R20 ;  /* 0x00000090a814723c */ /* 0x050ff00000041814 */
[C---:B------:R-:W-:Y:S01]  /*a150*/  HMMA.16816.F32.BF16 R24, R168.reuse, R146, R24 ;  /* 0x00000092a818723c */ /* 0x040fe20000041818 */
[----:B------:R-:W4:Y:S07]  /*a160*/  LDSM.16.M88.4 R144, [R201] ;  /* 0x00000000c990783b */ /* 0x000f2e0000000200 */
[C---:B------:R-:W-:Y:S08]  /*a170*/  HMMA.16816.F32.BF16 R28, R168.reuse, R148, R28 ;  /* 0x00000094a81c723c */ /* 0x040ff0000004181c */
[C---:B------:R-:W-:Y:S01]  /*a180*/  HMMA.16816.F32.BF16 R32, R168.reuse, R150, R32 ;  /* 0x00000096a820723c */ /* 0x040fe20000041820 */
[----:B------:R-:W1:Y:S07]  /*a190*/  LDSM.16.M88.4 R148, [R200] ;  /* 0x00000000c894783b */ /* 0x000e6e0000000200 */
[C---:B------:R-:W-:Y:S08]  /*a1a0*/  HMMA.16816.F32.BF16 R36, R168.reuse, R156, R36 ;  /* 0x0000009ca824723c */ /* 0x040ff00000041824 */
[C---:B------:R-:W-:Y:S01]  /*a1b0*/  HMMA.16816.F32.BF16 R40, R168.reuse, R158, R40 ;  /* 0x0000009ea828723c */ /* 0x040fe20000041828 */
[----:B------:R-:W-:Y:S07]  /*a1c0*/  LDSM.16.M88.4 R156, [R197] ;  /* 0x00000000c59c783b */ /* 0x000fee0000000200 */
[C---:B--2---:R-:W-:Y:S08]  /*a1d0*/  HMMA.16816.F32.BF16 R44, R168.reuse, R124, R44 ;  /* 0x0000007ca82c723c */ /* 0x044ff0000004182c */
[----:B------:R-:W-:Y:S01]  /*a1e0*/  HMMA.16816.F32.BF16 R48, R168, R126, R48 ;  /* 0x0000007ea830723c */ /* 0x000fe20000041830 */
[----:B------:R-:W2:Y:S07]  /*a1f0*/  LDSM.16.M88.4 R124, [R199] ;  /* 0x00000000c77c783b */ /* 0x000eae0000000200 */
[C---:B------:R-:W-:Y:S08]  /*a200*/  HMMA.16816.F32.BF16 R4, R172.reuse, R128, R4 ;  /* 0x00000080ac04723c */ /* 0x040ff00000041804 */
[C---:B------:R-:W-:Y:S01]  /*a210*/  HMMA.16816.F32.BF16 R8, R172.reuse, R130, R8 ;  /* 0x00000082ac08723c */ /* 0x040fe20000041808 */
[----:B------:R-:W2:Y:S07]  /*a220*/  LDSM.16.M88.4 R128, [R198] ;  /* 0x00000000c680783b */ /* 0x000eae0000000200 */
[C---:B------:R-:W-:Y:S08]  /*a230*/  HMMA.16816.F32.BF16 R12, R172.reuse, R160, R12 ;  /* 0x000000a0ac0c723c */ /* 0x040ff0000004180c */
[C---:B------:R-:W-:Y:S01]  /*a240*/  HMMA.16816.F32.BF16 R16, R172.reuse, R162, R16 ;  /* 0x000000a2ac10723c */ /* 0x040fe20000041810 */
[----:B------:R-:W2:Y:S07]  /*a250*/  LDSM.16.M88.4 R160, [R196] ;  /* 0x00000000c4a0783b */ /* 0x000eae0000000200 */
[C---:B-1----:R-:W-:Y:S08]  /*a260*/  HMMA.16816.F32.BF16 R20, R172.reuse, R164, R20 ;  /* 0x000000a4ac14723c */ /* 0x042ff00000041814 */
[C---:B------:R-:W-:Y:S01]  /*a270*/  HMMA.16816.F32.BF16 R24, R172.reuse, R166, R24 ;  /* 0x000000a6ac18723c */ /* 0x040fe20000041818 */
[----:B------:R-:W1:Y:S07]  /*a280*/  LDSM.16.M88.4 R164, [R211+0xb100] ;  /* 0x00b10000d3a4783b */ /* 0x000e6e0000000200 */
[C---:B---3--:R-:W-:Y:S08]  /*a290*/  HMMA.16816.F32.BF16 R28, R172.reuse, R184, R28 ;  /* 0x000000b8ac1c723c */ /* 0x048ff0000004181c */
[C---:B------:R-:W-:Y:S01]  /*a2a0*/  HMMA.16816.F32.BF16 R32, R172.reuse, R186, R32 ;  /* 0x000000baac20723c */ /* 0x040fe20000041820 */
[----:B------:R-:W-:Y:S07]  /*a2b0*/  LDSM.16.M88.4 R184, [R211+0xd100] ;  /* 0x00d10000d3b8783b */ /* 0x000fee0000000200 */
[C---:B------:R-:W-:Y:S08]  /*a2c0*/  HMMA.16816.F32.BF16 R36, R172.reuse, R132, R36 ;  /* 0x00000084ac24723c */ /* 0x040ff00000041824 */
[C---:B------:R-:W-:Y:S01]  /*a2d0*/  HMMA.16816.F32.BF16 R40, R172.reuse, R134, R40 ;  /* 0x00000086ac28723c */ /* 0x040fe20000041828 */
[----:B------:R-:W3:Y:S07]  /*a2e0*/  LDSM.16.M88.4 R132, [R211+0xb900] ;  /* 0x00b90000d384783b */ /* 0x000eee0000000200 */
        /* <DEDUP_REMOVED lines=9> */
[C---:B--2---:R-:W-:Y:S08]  /*a380*/  HMMA.16816.F32.BF16 R20, R176.reuse, R124, R20 ;  /* 0x0000007cb014723c */ /* 0x044ff00000041814 */
[C---:B------:R-:W-:Y:S01]  /*a390*/  HMMA.16816.F32.BF16 R24, R176.reuse, R126, R24 ;  /* 0x0000007eb018723c */ /* 0x040fe20000041818 */
[----:B------:R-:W2:Y:S07]  /*a3a0*/  LDSM.16.M88.4 R124, [R202+0x3800] ;  /* 0x00380000ca7c783b */ /* 0x000eae0000000200 */
[C---:B------:R-:W-:Y:S08]  /*a3b0*/  HMMA.16816.F32.BF16 R28, R176.reuse, R128, R28 ;  /* 0x00000080b01c723c */ /* 0x040ff0000004181c */
[C---:B------:R-:W-:Y:S08]  /*a3c0*/  HMMA.16816.F32.BF16 R32, R176.reuse, R130, R32 ;  /* 0x00000082b020723c */ /* 0x040ff00000041820 */
[C---:B------:R-:W-:Y:S08]  /*a3d0*/  HMMA.16816.F32.BF16 R36, R176.reuse, R156, R36 ;  /* 0x0000009cb024723c */ /* 0x040ff00000041824 */
[C---:B------:R-:W-:Y:S08]  /*a3e0*/  HMMA.16816.F32.BF16 R40, R176.reuse, R158, R40 ;  /* 0x0000009eb028723c */ /* 0x040ff00000041828 */
[C---:B------:R-:W-:Y:S08]  /*a3f0*/  HMMA.16816.F32.BF16 R44, R176.reuse, R160, R44 ;  /* 0x000000a0b02c723c */ /* 0x040ff0000004182c */
[----:B------:R-:W-:Y:S08]  /*a400*/  HMMA.16816.F32.BF16 R48, R176, R162, R48 ;  /* 0x000000a2b030723c */ /* 0x000ff00000041830 */
[C---:B-1----:R-:W-:Y:S08]  /*a410*/  HMMA.16816.F32.BF16 R4, R180.reuse, R164, R4 ;  /* 0x000000a4b404723c */ /* 0x042ff00000041804 */
[C---:B------:R-:W-:Y:S08]  /*a420*/  HMMA.16816.F32.BF16 R8, R180.reuse, R166, R8 ;  /* 0x000000a6b408723c */ /* 0x040ff00000041808 */
[C---:B---3--:R-:W-:Y:S08]  /*a430*/  HMMA.16816.F32.BF16 R12, R180.reuse, R132, R12 ;  /* 0x00000084b40c723c */ /* 0x048ff0000004180c */
[C---:B------:R-:W-:Y:S08]  /*a440*/  HMMA.16816.F32.BF16 R16, R180.reuse, R134, R16 ;  /* 0x00000086b410723c */ /* 0x040ff00000041810 */
[C---:B------:R-:W-:Y:S08]  /*a450*/  HMMA.16816.F32.BF16 R20, R180.reuse, R136, R20 ;  /* 0x00000088b414723c */ /* 0x040ff00000041814 */
[C---:B------:R-:W-:Y:S08]  /*a460*/  HMMA.16816.F32.BF16 R24, R180.reuse, R138, R24 ;  /* 0x0000008ab418723c */ /* 0x040ff00000041818 */
[C---:B----4-:R-:W-:Y:S08]  /*a470*/  HMMA.16816.F32.BF16 R28, R180.reuse, R144, R28 ;  /* 0x00000090b41c723c */ /* 0x050ff0000004181c */
[C---:B------:R-:W-:Y:S08]  /*a480*/  HMMA.16816.F32.BF16 R32, R180.reuse, R146, R32 ;  /* 0x00000092b420723c */ /* 0x040ff00000041820 */
[C---:B------:R-:W-:Y:S08]  /*a490*/  HMMA.16816.F32.BF16 R36, R180.reuse, R184, R36 ;  /* 0x000000b8b424723c */ /* 0x040ff00000041824 */
[C---:B------:R-:W-:Y:S08]  /*a4a0*/  HMMA.16816.F32.BF16 R40, R180.reuse, R186, R40 ;  /* 0x000000bab428723c */ /* 0x040ff00000041828 */
[C---:B------:R-:W-:Y:S07]  /*a4b0*/  HMMA.16816.F32.BF16 R44, R180.reuse, R192, R44 ;  /* 0x000000c0b42c723c */ /* 0x040fee000004182c */
[----:B------:R-:W-:Y:S01]  /*a4c0*/  IADD3 R192, R232, -0x1, RZ ;  /* 0xffffffffe8c07810 */ /* 0x000fe20007ffe0ff */
[----:B------:R-:W-:Y:S08]  /*a4d0*/  HMMA.16816.F32.BF16 R48, R180, R194, R48 ;  /* 0x000000c2b430723c */ /* 0x000ff00000041830 */
[C---:B------:R-:W-:Y:S08]  /*a4e0*/  HMMA.16816.F32.BF16 R4, R188.reuse, R148, R4 ;  /* 0x00000094bc04723c */ /* 0x040ff00000041804 */
[C---:B------:R-:W-:Y:S08]  /*a4f0*/  HMMA.16816.F32.BF16 R8, R188.reuse, R150, R8 ;  /* 0x00000096bc08723c */ /* 0x040ff00000041808 */
[C---:B--2---:R-:W-:Y:S08]  /*a500*/  HMMA.16816.F32.BF16 R12, R188.reuse, R124, R12 ;  /* 0x0000007cbc0c723c */ /* 0x044ff0000004180c */
[----:B------:R-:W-:Y:S01]  /*a510*/  FMUL.FTZ R130, R4, c[0x0][0x320] ;  /* 0x0000c80004827a20 */ /* 0x000fe20000410000 */
[C---:B------:R-:W-:Y:S03]  /*a520*/  HMMA.16816.F32.BF16 R16, R188.reuse, R126, R16 ;  /* 0x0000007ebc10723c */ /* 0x040fe60000041810 */
[----:B------:R-:W-:Y:S02]  /*a530*/  FMUL.FTZ R131, R5, c[0x0][0x320] ;  /* 0x0000c80005837a20 */ /* 0x000fe40000410000 */
[----:B------:R-:W1:Y:S01]  /*a540*/  MUFU.TANH R130, R130 ;  /* 0x0000008200827308 */ /* 0x000e620000002400 */
[----:B------:R-:W-:Y:S02]  /*a550*/  FMUL.FTZ R128, R6, c[0x0][0x320] ;  /* 0x0000c80006807a20 */ /* 0x000fe40000410000 */
[----:B------:R-:W-:Y:S02]  /*a560*/  FMUL.FTZ R129, R7, c[0x0][0x320] ;  /* 0x0000c80007817a20 */ /* 0x000fe40000410000 */
[----:B------:R-:W2:Y:S02]  /*a570*/  LDSM.16.M88.4 R4, [R202+0x4000] ;  /* 0x00400000ca04783b */ /* 0x000ea40000000200 */
[----:B------:R-:W-:Y:S02]  /*a580*/  FMUL.FTZ R9, R9, c[0x0][0x320] ;  /* 0x0000c80009097a20 */ /* 0x000fe40000410000 */
[----:B------:R-:W-:Y:S01]  /*a590*/  FMUL.FTZ R10, R10, c[0x0][0x320] ;  /* 0x0000c8000a0a7a20 */ /* 0x000fe20000410000 */
[----:B------:R-:W3:Y:S01]  /*a5a0*/  MUFU.TANH R131, R131 ;  /* 0x0000008300837308 */ /* 0x000ee20000002400 */
[----:B------:R-:W-:Y:S02]  /*a5b0*/  FMUL.FTZ R11, R11, c[0x0][0x320] ;  /* 0x0000c8000b0b7a20 */ /* 0x000fe40000410000 */
[----:B------:R-:W-:Y:S02]  /*a5c0*/  FMUL.FTZ R134, R8, c[0x0][0x320] ;  /* 0x0000c80008867a20 */ /* 0x000fe40000410000 */
[----:B------:R-:W-:Y:S02]  /*a5d0*/  FMUL.FTZ R135, R12, c[0x0][0x320] ;  /* 0x0000c8000c877a20 */ /* 0x000fe40000410000 */
[----:B------:R-:W-:Y:S02]  /*a5e0*/  FMUL.FTZ R14, R14, c[0x0][0x320] ;  /* 0x0000c8000e0e7a20 */ /* 0x000fe40000410000 */
[----:B------:R-:W-:Y:S01]  /*a5f0*/  FMUL.FTZ R15, R15, c[0x0][0x320] ;  /* 0x0000c8000f0f7a20 */ /* 0x000fe20000410000 */
[----:B------:R-:W-:Y:S01]  /*a600*/  MUFU.TANH R124, R9 ;  /* 0x00000009007c7308 */ /* 0x000fe20000002400 */
[----:B------:R-:W-:Y:S02]  /*a610*/  FMUL.FTZ R137, R16, c[0x0][0x320] ;  /* 0x0000c80010897a20 */ /* 0x000fe40000410000 */
[----:B------:R-:W-:Y:S01]  /*a620*/  FMUL.FTZ R13, R13, c[0x0][0x320] ;  /* 0x0000c8000d0d7a20 */ /* 0x000fe20000410000 */
[----:B-1----:R-:W-:Y:S01]  /*a630*/  FMNMX.FTZ R0, R130, R3, !PT ;  /* 0x0000000382007209 */ /* 0x002fe20007810000 */
[----:B------:R-:W-:Y:S02]  /*a640*/  FMUL.FTZ R17, R17, c[0x0][0x320] ;  /* 0x0000c80011117a20 */ /* 0x000fe40000410000 */
[----:B------:R-:W-:Y:S02]  /*a650*/  FMUL.FTZ R18, R18, c[0x0][0x320] ;  /* 0x0000c80012127a20 */ /* 0x000fe40000410000 */
[----:B------:R-:W-:Y:S01]  /*a660*/  FMUL.FTZ R19, R19, c[0x0][0x320] ;  /* 0x0000c80013137a20 */ /* 0x000fe20000410000 */
[----:B------:R-:W-:Y:S10]  /*a670*/  MUFU.TANH R138, R17 ;  /* 0x00000011008a7308 */ /* 0x000ff40000002400 */
[----:B------:R-:W-:Y:S01]  /*a680*/  MUFU.TANH R166, R10 ;  /* 0x0000000a00a67308 */ /* 0x000fe20000002400 */
[C---:B--2---:R-:W-:Y:S09]  /*a690*/  HMMA.16816.F32.BF16 R20, R188.reuse, R4, R20 ;  /* 0x00000004bc14723c */ /* 0x044ff20000041814 */
[----:B------:R1:W-:Y:S01]  /*a6a0*/  MUFU.TANH R158, R11 ;  /* 0x0000000b009e7308 */ /* 0x0003e20000002400 */
[C---:B------:R-:W-:Y:S01]  /*a6b0*/  HMMA.16816.F32.BF16 R24, R188.reuse, R6, R24 ;  /* 0x00000006bc18723c */ /* 0x040fe20000041818 */
[----:B------:R-:W-:Y:S08]  /*a6c0*/  LDSM.16.M88.4 R4, [R202+0x5000] ;  /* 0x00500000ca04783b */ /* 0x000ff00000000200 */
[----:B------:R-:W2:Y:S05]  /*a6d0*/  MUFU.TANH R128, R128 ;  /* 0x0000008000807308 */ /* 0x000eaa0000002400 */
[----:B------:R-:W-:Y:S05]  /*a6e0*/  FMUL.FTZ R187, R20, c[0x0][0x320] ;  /* 0x0000c80014bb7a20 */ /* 0x000fea0000410000 */
[----:B------:R-:W-:Y:S01]  /*a6f0*/  MUFU.TANH R129, R129 ;  /* 0x0000008100817308 */ /* 0x000fe20000002400 */
[----:B------:R-:W-:Y:S02]  /*a700*/  FMUL.FTZ R21, R21, c[0x0][0x320] ;  /* 0x0000c80015157a20 */ /* 0x000fe40000410000 */
[----:B------:R-:W-:Y:S01]  /*a710*/  FMUL.FTZ R22, R22, c[0x0][0x320] ;  /* 0x0000c80016167a20 */ /* 0x000fe20000410000 */
[----:B-1----:R-:W1:Y:S01]  /*a720*/  LDSM.16.M88.4 R8, [R202+0x4800] ;  /* 0x00480000ca08783b */ /* 0x002e620000000200 */
[----:B------:R-:W-:Y:S02]  /*a730*/  FMUL.FTZ R23, R23, c[0x0][0x320] ;  /* 0x0000c80017177a20 */ /* 0x000fe40000410000 */
[----:B------:R-:W-:Y:S02]  /*a740*/  FMUL.FTZ R193, R24, c[0x0][0x320] ;  /* 0x0000c80018c17a20 */ /* 0x000fe40000410000 */
[----:B------:R-:W-:Y:S01]  /*a750*/  FMUL.FTZ R25, R25, c[0x0][0x320] ;  /* 0x0000c80019197a20 */ /* 0x000fe20000410000 */
[----:B------:R-:W4:Y:S01]  /*a760*/  MUFU.TANH R134, R134 ;  /* 0x0000008600867308 */ /* 0x000f220000002400 */
[----:B------:R-:W-:Y:S02]  /*a770*/  FMUL.FTZ R26, R26, c[0x0][0x320] ;  /* 0x0000c8001a1a7a20 */ /* 0x000fe40000410000 */
[----:B------:R-:W-:Y:S07]  /*a780*/  FMUL.FTZ R27, R27, c[0x0][0x320] ;  /* 0x0000c8001b1b7a20 */ /* 0x000fee0000410000 */
[----:B------:R-:W1:Y:S10]  /*a790*/  MUFU.TANH R135, R135 ;  /* 0x0000008700877308 */ /* 0x000e740000002400 */
[----:B------:R-:W2:Y:S10]  /*a7a0*/  MUFU.TANH R136, R13 ;  /* 0x0000000d00887308 */ /* 0x000eb40000002400 */
[----:B------:R-:W2:Y:S01]  /*a7b0*/  MUFU.TANH R146, R14 ;  /* 0x0000000e00927308 */ /* 0x000ea20000002400 */
[C---:B-1----:R-:W-:Y:S09]  /*a7c0*/  HMMA.16816.F32.BF16 R28, R188.reuse, R8, R28 ;  /* 0x00000008bc1c723c */ /* 0x042ff2000004181c */
[----:B------:R-:W-:Y:S01]  /*a7d0*/  MUFU.TANH R147, R15 ;  /* 0x0000000f00937308 */ /* 0x000fe20000002400 */
[C---:B------:R-:W-:Y:S01]  /*a7e0*/  HMMA.16816.F32.BF16 R32, R188.reuse, R10, R32 ;  /* 0x0000000abc20723c */ /* 0x040fe20000041820 */
[----:B------:R-:W1:Y:S01]  /*a7f0*/  LDSM.16.M88.4 R8, [R202+0x5800] ;  /* 0x00580000ca08783b */ /* 0x000e620000000200 */
[----:B------:R-:W-:Y:S07]  /*a800*/  DEPBAR.LE SB0, 0x0 ;  /* 0x000080000000791a */ /* 0x000fee0000000000 */
[----:B------:R-:W1:Y:S01]  /*a810*/  MUFU.TANH R137, R137 ;  /* 0x0000008900897308 */ /* 0x000e620000002400 */
[C---:B------:R-:W-:Y:S01]  /*a820*/  HMMA.16816.F32.BF16 R36, R188.reuse, R4, R36 ;  /* 0x00000004bc24723c */ /* 0x040fe20000041824 */
[----:B------:R-:W-:Y:S04]  /*a830*/  BAR.SYNC.DEFER_BLOCKING 0x0 ;  /* 0x0000000000007b1d */ /* 0x000fe80000010000 */
[----:B------:R-:W-:Y:S03]  /*a840*/  FMUL.FTZ R251, R28, c[0x0][0x320] ;  /* 0x0000c8001cfb7a20 */ /* 0x000fe60000410000 */
[C---:B------:R-:W-:Y:S01]  /*a850*/  HMMA.16816.F32.BF16 R40, R188.reuse, R6, R40 ;  /* 0x00000006bc28723c */ /* 0x040fe20000041828 */
[----:B------:R-:W5:Y:S03]  /*a860*/  MUFU.TANH R149, R18 ;  /* 0x0000001200957308 */ /* 0x000f660000002400 */
[----:B------:R-:W-:Y:S02]  /*a870*/  FMUL.FTZ R29, R29, c[0x0][0x320] ;  /* 0x0000c8001d1d7a20 */ /* 0x000fe40000410000 */
[----:B------:R-:W-:Y:S01]  /*a880*/  FMUL.FTZ R30, R30, c[0x0][0x320] ;  /* 0x0000c8001e1e7a20 */ /* 0x000fe20000410000 */
[----:B---3--:R-:W-:Y:S01]  /*a890*/  FMNMX.FTZ R7, R131, R0, !PT ;  /* 0x0000000083077209 */ /* 0x008fe20007810000 */
[----:B------:R-:W-:Y:S01]  /*a8a0*/  FMUL.FTZ R31, R31, c[0x0][0x320] ;  /* 0x0000c8001f1f7a20 */ /* 0x000fe20000410000 */
[----:B--2---:R-:W-:Y:S02]  /*a8b0*/  FMNMX.FTZ R0, R128, R119, !PT ;  /* 0x0000007780007209 */ /* 0x004fe40007810000 */
[----:B------:R-:W-:Y:S01]  /*a8c0*/  MUFU.TANH R150, R19 ;  /* 0x0000001300967308 */ /* 0x000fe20000002400 */
[----:B------:R-:W-:Y:S01]  /*a8d0*/  FMUL.FTZ R32, R32, c[0x0][0x320] ;  /* 0x0000c80020207a20 */ /* 0x000fe20000410000 */
[----:B----4-:R-:W-:Y:S01]  /*a8e0*/  FMNMX.FTZ R7, R134, R7, !PT ;  /* 0x0000000786077209 */ /* 0x010fe20007810000 */
[----:B------:R-:W-:Y:S01]  /*a8f0*/  FMUL.FTZ R33, R33, c[0x0][0x320] ;  /* 0x0000c80021217a20 */ /* 0x000fe20000410000 */
[----:B------:R-:W-:Y:S01]  /*a900*/  FMNMX.FTZ R5, R129, R0, !PT ;  /* 0x0000000081057209 */ /* 0x000fe20007810000 */
[----:B------:R-:W-:Y:S01]  /*a910*/  FMUL.FTZ R36, R36, c[0x0][0x320] ;  /* 0x0000c80024247a20 */ /* 0x000fe20000410000 */
[----:B------:R-:W-:Y:S01]  /*a920*/  FMNMX.FTZ R0, R124, R7, !PT ;  /* 0x000000077c007209 */ /* 0x000fe20007810000 */
[----:B------:R-:W-:Y:S01]  /*a930*/  FMUL.FTZ R37, R37, c[0x0][0x320] ;  /* 0x0000c80025257a20 */ /* 0x000fe20000410000 */
[----:B------:R-:W-:Y:S01]  /*a940*/  FMNMX.FTZ R5, R166, R5, !PT ;  /* 0x00000005a6057209 */ /* 0x000fe20007810000 */
[----:B------:R-:W-:Y:S01]  /*a950*/  FMUL.FTZ R38, R38, c[0x0][0x320] ;  /* 0x0000c80026267a20 */ /* 0x000fe20000410000 */
[----:B------:R-:W2:Y:S01]  /*a960*/  MUFU.TANH R187, R187 ;  /* 0x000000bb00bb7308 */ /* 0x000ea20000002400 */
[----:B------:R-:W-:Y:S01]  /*a970*/  FMUL.FTZ R39, R39, c[0x0][0x320] ;  /* 0x0000c80027277a20 */ /* 0x000fe20000410000 */
[----:B------:R-:W-:Y:S01]  /*a980*/  FMNMX.FTZ R7, R135, R0, !PT ;  /* 0x0000000087077209 */ /* 0x000fe20007810000 */
[C---:B-1----:R-:W-:Y:S03]  /*a990*/  HMMA.16816.F32.BF16 R44, R188.reuse, R8, R44 ;  /* 0x00000008bc2c723c */ /* 0x042fe6000004182c */
[----:B------:R-:W-:Y:S01]  /*a9a0*/  FMUL.FTZ R34, R34, c[0x0][0x320] ;  /* 0x0000c80022227a20 */ /* 0x000fe20000410000 */
[----:B------:R-:W-:Y:S01]  /*a9b0*/  FMNMX.FTZ R5, R158, R5, !PT ;  /* 0x000000059e057209 */ /* 0x000fe20007810000 */
[----:B------:R-:W-:Y:S01]  /*a9c0*/  FMUL.FTZ R35, R35, c[0x0][0x320] ;  /* 0x0000c80023237a20 */ /* 0x000fe20000410000 */
[----:B------:R-:W-:Y:S01]  /*a9d0*/  FMNMX.FTZ R0, R136, R7, !PT ;  /* 0x0000000788007209 */ /* 0x000fe20007810000 */
[----:B------:R-:W1:Y:S01]  /*a9e0*/  MUFU.TANH R156, R21 ;  /* 0x00000015009c7308 */ /* 0x000e620000002400 */
[----:B------:R-:W-:Y:S04]  /*a9f0*/  HMMA.16816.F32.BF16 R48, R188, R10, R48 ;  /* 0x0000000abc30723c */ /* 0x000fe80000041830 */
[----:B------:R-:W-:Y:S01]  /*aa00*/  FMUL.FTZ R40, R40, c[0x0][0x320] ;  /* 0x0000c80028287a20 */ /* 0x000fe20000410000 */
[----:B------:R-:W-:Y:S01]  /*aa10*/  FMNMX.FTZ R2, R146, R5, !PT ;  /* 0x0000000592027209 */ /* 0x000fe20007810000 */
[----:B------:R-:W-:Y:S01]  /*aa20*/  FMUL.FTZ R41, R41, c[0x0][0x320] ;  /* 0x0000c80029297a20 */ /* 0x000fe20000410000 */
[----:B------:R-:W-:Y:S01]  /*aa30*/  FMNMX.FTZ R5, R137, R0, !PT ;  /* 0x0000000089057209 */ /* 0x000fe20007810000 */
[----:B------:R-:W-:Y:S01]  /*aa40*/  FMUL.FTZ R42, R42, c[0x0][0x320] ;  /* 0x0000c8002a2a7a20 */ /* 0x000fe20000410000 */
[----:B------:R-:W3:Y:S03]  /*aa50*/  MUFU.TANH R195, R22 ;  /* 0x0000001600c37308 */ /* 0x000ee60000002400 */
[----:B------:R-:W-:Y:S01]  /*aa60*/  FMUL.FTZ R43, R43, c[0x0][0x320] ;  /* 0x0000c8002b2b7a20 */ /* 0x000fe20000410000 */
[----:B------:R-:W-:Y:S02]  /*aa70*/  FMNMX.FTZ R2, R147, R2, !PT ;  /* 0x0000000293027209 */ /* 0x000fe40007810000 */
[----:B------:R-:W-:Y:S01]  /*aa80*/  FMNMX.FTZ R0, R138, R5, !PT ;  /* 0x000000058a007209 */ /* 0x000fe20007810000 */
[----:B------:R-:W-:Y:S01]  /*aa90*/  FMUL.FTZ R44, R44, c[0x0][0x320] ;  /* 0x0000c8002c2c7a20 */ /* 0x000fe20000410000 */
[----:B-----5:R-:W-:Y:S01]  /*aaa0*/  FMNMX.FTZ R5, R149, R2, !PT ;  /* 0x0000000295057209 */ /* 0x020fe20007810000 */
[----:B------:R-:W-:Y:S01]  /*aab0*/  FMUL.FTZ R45, R45, c[0x0][0x320] ;  /* 0x0000c8002d2d7a20 */ /* 0x000fe20000410000 */
[----:B------:R-:W4:Y:S01]  /*aac0*/  MUFU.TANH R160, R23 ;  /* 0x0000001700a07308 */ /* 0x000f220000002400 */
[----:B------:R-:W-:Y:S01]  /*aad0*/  FMUL.FTZ R46, R46, c[0x0][0x320] ;  /* 0x0000c8002e2e7a20 */ /* 0x000fe20000410000 */
[----:B--2---:R-:W-:Y:S01]  /*aae0*/  FMNMX.FTZ R7, R187, R0, !PT ;  /* 0x00000000bb077209 */ /* 0x004fe20007810000 */
[----:B------:R-:W-:Y:S01]  /*aaf0*/  FMUL.FTZ R47, R47, c[0x0][0x320] ;  /* 0x0000c8002f2f7a20 */ /* 0x000fe20000410000 */
[----:B------:R-:W-:Y:S01]  /*ab00*/  FMNMX.FTZ R0, R150, R5, !PT ;  /* 0x0000000596007209 */ /* 0x000fe20007810000 */
[----:B------:R-:W-:Y:S01]  /*ab10*/  FMUL.FTZ R48, R48, c[0x0][0x320] ;  /* 0x0000c80030307a20 */ /* 0x000fe20000410000 */
[----:B-1----:R-:W-:Y:S01]  /*ab20*/  FMNMX.FTZ R2, R156, R7, !PT ;  /* 0x000000079c027209 */ /* 0x002fe20007810000 */
[----:B------:R-:W-:Y:S02]  /*ab30*/  FMUL.FTZ R49, R49, c[0x0][0x320] ;  /* 0x0000c80031317a20 */ /* 0x000fe40000410000 */
[----:B------:R-:W-:Y:S01]  /*ab40*/  FMUL.FTZ R50, R50, c[0x0][0x320] ;  /* 0x0000c80032327a20 */ /* 0x000fe20000410000 */
[----:B------:R-:W1:Y:S01]  /*ab50*/  MUFU.TANH R193, R193 ;  /* 0x000000c100c17308 */ /* 0x000e620000002400 */
[----:B---3--:R-:W-:Y:S09]  /*ab60*/  FMNMX.FTZ R5, R195, R0, !PT ;  /* 0x00000000c3057209 */ /* 0x008ff20007810000 */
[----:B------:R-:W2:Y:S01]  /*ab70*/  MUFU.TANH R164, R25 ;  /* 0x0000001900a47308 */ /* 0x000ea20000002400 */
[----:B----4-:R-:W-:Y:S09]  /*ab80*/  FMNMX.FTZ R5, R160, R5, !PT ;  /* 0x00000005a0057209 */ /* 0x010ff20007810000 */
[----:B------:R-:W3:Y:S01]  /*ab90*/  MUFU.TANH R162, R26 ;  /* 0x0000001a00a27308 */ /* 0x000ee20000002400 */
[----:B-1----:R-:W-:Y:S09]  /*aba0*/  FMNMX.FTZ R7, R193, R2, !PT ;  /* 0x00000002c1077209 */ /* 0x002ff20007810000 */
[----:B------:R-:W1:Y:S01]  /*abb0*/  MUFU.TANH R235, R27 ;  /* 0x0000001b00eb7308 */ /* 0x000e620000002400 */
[----:B--2---:R-:W-:Y:S09]  /*abc0*/  FMNMX.FTZ R0, R164, R7, !PT ;  /* 0x00000007a4007209 */ /* 0x004ff20007810000 */
[----:B------:R-:W2:Y:S01]  /*abd0*/  MUFU.TANH R251, R251 ;  /* 0x000000fb00fb7308 */ /* 0x000ea20000002400 */
[----:B---3--:R-:W-:Y:S09]  /*abe0*/  FMNMX.FTZ R2, R162, R5, !PT ;  /* 0x00000005a2027209 */ /* 0x008ff20007810000 */
        /* <DEDUP_REMOVED lines=11> */
[----:B---3--:R-:W-:Y:S01]  /*aca0*/  FMNMX.FTZ R4, R249, R0, !PT ;  /* 0x00000000f9047209 */ /* 0x008fe20007810000 */
[----:B------:R-:W-:Y:S08]  /*acb0*/  FMUL.FTZ R0, R51, c[0x0][0x320] ;  /* 0x0000c80033007a20 */ /* 0x000ff00000410000 */
        /* <DEDUP_REMOVED lines=32> */
[----:B------:R3:W1:Y:S01]  /*aec0*/  MUFU.TANH R117, R0 ;  /* 0x0000000000757308 */ /* 0x0006620000002400 */
[----:B--2---:R-:W-:Y:S02]  /*aed0*/  FMNMX.FTZ R6, R126, R13, !PT ;  /* 0x0000000d7e067209 */ /* 0x004fe40007810000 */
[----:B---3--:R-:W-:Y:S03]  /*aee0*/  FMNMX.FTZ R0, R118, R9, !PT ;  /* 0x0000000976007209 */ /* 0x008fe60007810000 */
[----:B------:R-:W2:Y:S01]  /*aef0*/  SHFL.BFLY PT, R9, R6, 0x2, 0x1f ;  /* 0x0c401f0006097f89 */ /* 0x000ea200000e0000 */
[----:B-1----:R-:W-:Y:S07]  /*af00*/  FMNMX.FTZ R7, R117, R0, !PT ;  /* 0x0000000075077209 */ /* 0x002fee0007810000 */
[----:B------:R-:W1:Y:S01]  /*af10*/  SHFL.BFLY PT, R0, R7, 0x2, 0x1f ;  /* 0x0c401f0007007f89 */ /* 0x000e6200000e0000 */
[----:B--2---:R-:W-:Y:S01]  /*af20*/  FMNMX.FTZ R11, R6, R9, !PT ;  /* 0x00000009060b7209 */ /* 0x004fe20007810000 */
[----:B------:R-:W-:Y:S06]  /*af30*/  @P2 IMAD.WIDE.U32 R8, R192, c[0x0][0x1e0], RZ ;  /* 0x00007800c0082a25 */ /* 0x000fec00078e00ff */
[----:B------:R-:W2:Y:S01]  /*af40*/  SHFL.BFLY PT, R2, R11, 0x1, 0x1f ;  /* 0x0c201f000b027f89 */ /* 0x000ea200000e0000 */
[----:B-1----:R-:W-:Y:S02]  /*af50*/  FMNMX.FTZ R5, R7, R0, !PT ;  /* 0x0000000007057209 */ /* 0x002fe40007810000 */
[----:B------:R-:W-:Y:S05]  /*af60*/  @P2 MOV R7, R221 ;  /* 0x000000dd00072202 */ /* 0x000fea0000000f00 */
[----:B------:R-:W1:Y:S01]  /*af70*/  SHFL.BFLY PT, R4, R5, 0x1, 0x1f ;  /* 0x0c201f0005047f89 */ /* 0x000e6200000e0000 */
[----:B--2---:R-:W-:Y:S05]  /*af80*/  FMNMX.FTZ R0, R11, R2, !PT ;  /* 0x000000020b007209 */ /* 0x004fea0007810000 */
[C---:B------:R-:W-:Y:S02]  /*af90*/  FADD.FTZ R2, -R0.reuse, R3 ;  /* 0x0000000300027221 */ /* 0x040fe40000010100 */
[----:B------:R-:W-:Y:S01]  /*afa0*/  FMUL.FTZ R148, R0, c[0x0][0x2d0] ;  /* 0x0000b40000947a20 */ /* 0x000fe20000410000 */
[----:B-1----:R-:W-:Y:S01]  /*afb0*/  FMNMX.FTZ R116, R5, R4, !PT ;  /* 0x0000000405747209 */ /* 0x002fe20007810000 */
[----:B------:R-:W-:Y:S01]  /*afc0*/  FMUL.FTZ R3, R2, c[0x0][0x2d0] ;  /* 0x0000b40002037a20 */ /* 0x000fe20000410000 */
[----:B------:R-:W-:Y:S01]  /*afd0*/  @P2 SHF.R.S32.HI R4, RZ, 0x1f, R192 ;  /* 0x0000001fff042819 */ /* 0x000fe200000114c0 */
[----:B------:R-:W-:Y:S01]  /*afe0*/  FFMA.FTZ R133, R130, c[0x0][0x2d0], -R148 ;  /* 0x0000b40082857a23 */ /* 0x000fe20000010894 */
[----:B------:R-:W-:Y:S01]  /*aff0*/  @P2 SHF.L.U32 R5, R231, 0x6, RZ ;  /* 0x00000006e7052819 */ /* 0x000fe200000006ff */
[----:B------:R-:W-:Y:S02]  /*b000*/  FADD.FTZ R2, -R116, R119 ;  /* 0x0000007774027221 */ /* 0x000fe40000010100 */
[----:B------:R-:W-:Y:S01]  /*b010*/  @P2 IMAD R4, R4, c[0x0][0x1e0], RZ ;  /* 0x0000780004042a24 */ /* 0x000fe200078e02ff */
[----:B------:R-:W1:Y:S01]  /*b020*/  MUFU.EX2 R3, R3 ;  /* 0x0000000300037308 */ /* 0x000e620000000800 */
[----:B------:R-:W-:Y:S02]  /*b030*/  FMUL.FTZ R6, R2, c[0x0][0x2d0] ;  /* 0x0000b40002067a20 */ /* 0x000fe40000410000 */
[----:B------:R-:W-:Y:S02]  /*b040*/  @P2 IMAD R4, R192, c[0x0][0x1e4], R4 ;  /* 0x00007900c0042a24 */ /* 0x000fe400078e0204 */
[--C-:B------:R-:W-:Y:S02]  /*b050*/  FFMA.FTZ R130, R124, c[0x0][0x2d0], -R148.reuse ;  /* 0x0000b4007c827a23 */ /* 0x100fe40000010894 */
[----:B------:R-:W-:Y:S01]  /*b060*/  FMUL.FTZ R124, R116, c[0x0][0x2d0] ;  /* 0x0000b400747c7a20 */ /* 0x000fe20000410000 */
[----:B------:R-:W-:Y:S01]  /*b070*/  @P2 IADD3 R4, R9, R4, RZ ;  /* 0x0000000409042210 */ /* 0x000fe20007ffe0ff */
[--C-:B------:R-:W-:Y:S01]  /*b080*/  FFMA.FTZ R132, R131, c[0x0][0x2d0], -R148.reuse ;  /* 0x0000b40083847a23 */ /* 0x100fe20000010894 */
[----:B------:R2:W3:Y:S01]  /*b090*/  MUFU.EX2 R2, R6 ;  /* 0x0000000600027308 */ /* 0x0004e20000000800 */
[----:B------:R-:W-:Y:S02]  /*b0a0*/  FFMA.FTZ R131, R134, c[0x0][0x2d0], -R148 ;  /* 0x0000b40086837a23 */ /* 0x000fe40000010894 */
[----:B------:R-:W-:Y:S02]  /*b0b0*/  @P2 IMAD R4, R4, 0x60, RZ ;  /* 0x0000006004042824 */ /* 0x000fe400078e02ff */
[--C-:B------:R-:W-:Y:S02]  /*b0c0*/  FFMA.FTZ R134, R128, c[0x0][0x2d0], -R124.reuse ;  /* 0x0000b40080867a23 */ /* 0x100fe4000001087c */
[--C-:B------:R-:W-:Y:S02]  /*b0d0*/  FFMA.FTZ R129, R129, c[0x0][0x2d0], -R124.reuse ;  /* 0x0000b40081817a23 */ /* 0x100fe4000001087c */
[--C-:B------:R-:W-:Y:S01]  /*b0e0*/  FFMA.FTZ R128, R166, c[0x0][0x2d0], -R124.reuse ;  /* 0x0000b400a6807a23 */ /* 0x100fe2000001087c */
[----:B------:R-:W-:Y:S01]  /*b0f0*/  MUFU.EX2 R133, R133 ;  /* 0x0000008500857308 */ /* 0x000fe20000000800 */
[----:B------:R-:W-:Y:S02]  /*b100*/  FFMA.FTZ R119, R158, c[0x0][0x2d0], -R124 ;  /* 0x0000b4009e777a23 */ /* 0x000fe4000001087c */
[----:B------:R-:W-:Y:S02]  /*b110*/  FFMA.FTZ R185, R185, c[0x0][0x2d0], -R148 ;  /* 0x0000b400b9b97a23 */ /* 0x000fe40000010894 */
[C---:B-1----:R-:W-:Y:S02]  /*b120*/  FMUL.FTZ R24, R3.reuse, R92 ;  /* 0x0000005c03187220 */ /* 0x042fe40000410000 */
[C---:B------:R-:W-:Y:S02]  /*b130*/  FMUL.FTZ R25, R3.reuse, R93 ;  /* 0x0000005d03197220 */ /* 0x040fe40000410000 */
[C---:B------:R-:W-:Y:S01]  /*b140*/  FMUL.FTZ R32, R3.reuse, R84 ;  /* 0x0000005403207220 */ /* 0x040fe20000410000 */
[----:B------:R-:W1:Y:S01]  /*b150*/  MUFU.EX2 R132, R132 ;  /* 0x0000008400847308 */ /* 0x000e620000000800 */
[C---:B------:R-:W-:Y:S02]  /*b160*/  FMUL.FTZ R33, R3.reuse, R85 ;  /* 0x0000005503217220 */ /* 0x040fe40000410000 */
[----:B------:R-:W-:Y:S01]  /*b170*/  FMUL.FTZ R40, R3, R76 ;  /* 0x0000004c03287220 */ /* 0x000fe20000410000 */
[----:B--2---:R-:W-:Y:S01]  /*b180*/  @P2 MOV R6, R218 ;  /* 0x000000da00062202 */ /* 0x004fe20000000f00 */
[C---:B---3--:R-:W-:Y:S02]  /*b190*/  FMUL.FTZ R18, R2.reuse, R102 ;  /* 0x0000006602127220 */ /* 0x048fe40000410000 */
[----:B------:R-:W-:Y:S02]  /*b1a0*/  FMUL.FTZ R19, R2, R103 ;  /* 0x0000006702137220 */ /* 0x000fe40000410000 */
[----:B------:R-:W-:Y:S01]  /*b1b0*/  @P2 IMAD.WIDE.U32 R6, R8, 0x60, R6 ;  /* 0x0000006008062825 */ /* 0x000fe200078e0006 */
[----:B------:R-:W-:Y:S03]  /*b1c0*/  MUFU.EX2 R131, R131 ;  /* 0x0000008300837308 */ /* 0x000fe60000000800 */
[C---:B------:R-:W-:Y:S01]  /*b1d0*/  FMUL.FTZ R26, R2.reuse, R94 ;  /* 0x0000005e021a7220 */ /* 0x040fe20000410000 */
[----:B------:R-:W-:Y:S01]  /*b1e0*/  @P2 IADD3 R4, R7, R4, RZ ;  /* 0x0000000407042210 */ /* 0x000fe20007ffe0ff */
[----:B------:R-:W-:Y:S01]  /*b1f0*/  FMUL.FTZ R27, R2, R95 ;  /* 0x0000005f021b7220 */ /* 0x000fe20000410000 */
[----:B------:R-:W-:Y:S01]  /*b200*/  @P2 SHF.L.U32 R8, R6, 0x1, RZ ;  /* 0x0000000106082819 */ /* 0x000fe200000006ff */
[----:B------:R-:W-:Y:S01]  /*b210*/  FMUL.FTZ R34, R2, R86 ;  /* 0x0000005602227220 */ /* 0x000fe20000410000 */
[----:B------:R-:W-:Y:S01]  /*b220*/  @P2 SHF.L.U64.HI R6, R6, 0x1, R4 ;  /* 0x0000000106062819 */ /* 0x000fe20000010204 */
[----:B------:R-:W-:Y:S01]  /*b230*/  FMUL.FTZ R35, R2, R87 ;  /* 0x0000005702237220 */ /* 0x000fe20000410000 */
[C---:B------:R-:W-:Y:S01]  /*b240*/  @P2 IADD3 R10, P0, R8.reuse, c[0x0][0x1c8], RZ ;  /* 0x00007200080a2a10 */ /* 0x040fe20007f1e0ff */
[----:B------:R-:W-:Y:S01]  /*b250*/  MUFU.EX2 R130, R130 ;  /* 0x0000008200827308 */ /* 0x000fe20000000800 */
[----:B------:R-:W-:Y:S01]  /*b260*/  @P2 IADD3 R8, P1, R8, 0x80, RZ ;  /* 0x0000008008082810 */ /* 0x000fe20007f3e0ff */
[----:B------:R-:W-:Y:S01]  /*b270*/  FMUL.FTZ R41, R3, R77 ;  /* 0x0000004d03297220 */ /* 0x000fe20000410000 */
[----:B------:R-:W-:Y:S01]  /*b280*/  @P2 IADD3.X R11, R6, c[0x0][0x1cc], RZ, P0, !PT ;  /* 0x00007300060b2a10 */ /* 0x000fe200007fe4ff */
[----:B------:R-:W-:Y:S01]  /*b290*/  FMUL.FTZ R42, R2, R78 ;  /* 0x0000004e022a7220 */ /* 0x000fe20000410000 */
[----:B------:R-:W-:Y:S01]  /*b2a0*/  @P2 IADD3 R8, P0, R8, c[0x0][0x1c8], RZ ;  /* 0x0000720008082a10 */ /* 0x000fe20007f1e0ff */
[----:B------:R-:W-:Y:S01]  /*b2b0*/  FMUL.FTZ R43, R2, R79 ;  /* 0x0000004f022b7220 */ /* 0x000fe20000410000 */
[----:B------:R-:W-:Y:S01]  /*b2c0*/  @P2 SHF.L.U64.HI R4, R231, 0x6, R230 ;  /* 0x00000006e7042819 */ /* 0x000fe200000102e6 */
[----:B------:R2:W-:Y:S01]  /*b2d0*/  @P2 LDGSTS.E.BYPASS.LTC128B.128 [R216+0x8100], [R10.64], !P6 ;  /* 0x081000000ad82fae */ /* 0x0005e2000f101d4a */
[----:B------:R-:W-:Y:S01]  /*b2e0*/  @P2 IADD3.X R9, RZ, c[0x0][0x1cc], R6, P0, P1 ;  /* 0x00007300ff092a10 */ /* 0x000fe200007e2406 */
[----:B------:R-:W-:Y:S01]  /*b2f0*/  MUFU.EX2 R134, R134 ;  /* 0x0000008600867308 */ /* 0x000fe20000000800 */
[----:B------:R-:W-:Y:S01]  /*b300*/  @P2 IADD3 R6, P1, R10, R5, RZ ;  /* 0x000000050a062210 */ /* 0x000fe20007f3e0ff */
[C---:B------:R-:W-:Y:S02]  /*b310*/  FMUL.FTZ R48, R3.reuse, R68 ;  /* 0x0000004403307220 */ /* 0x040fe40000410000 */
[----:B------:R-:W-:Y:S01]  /*b320*/  FMUL.FTZ R49, R3, R69 ;  /* 0x0000004503317220 */ /* 0x000fe20000410000 */
[-C--:B------:R-:W-:Y:S01]  /*b330*/  @P2 IADD3.X R7, R11, R4.reuse, RZ, P1, !PT ;  /* 0x000000040b072210 */ /* 0x080fe20000ffe4ff */
[----:B------:R3:W-:Y:S01]  /*b340*/  @P2 LDGSTS.E.BYPASS.LTC128B.128 [R216+0xb100], [R8.64], !P5 ;  /* 0x0b10000008d82fae */ /* 0x0007e2000e901d4a */
[----:B------:R-:W-:Y:S01]  /*b350*/  @P2 IADD3 R16, P0, R6, R5, RZ ;  /* 0x0000000506102210 */ /* 0x000fe20007f1e0ff */
[----:B------:R-:W-:Y:S02]  /*b360*/  FMUL.FTZ R5, R3, R113 ;  /* 0x0000007103057220 */ /* 0x000fe40000410000 */
[----:B------:R-:W4:Y:S01]  /*b370*/  MUFU.EX2 R129, R129 ;  /* 0x0000008100817308 */ /* 0x000f220000000800 */
[----:B------:R-:W-:Y:S01]  /*b380*/  @P2 IADD3.X R17, R7, R4, RZ, P0, !PT ;  /* 0x0000000407112210 */ /* 0x000fe200007fe4ff */
[C---:B------:R-:W-:Y:S01]  /*b390*/  FMUL.FTZ R4, R3.reuse, R112 ;  /* 0x0000007003047220 */ /* 0x040fe20000410000 */
[----:B-1----:R-:W-:Y:S01]  /*b3a0*/  F2FP.BF16.PACK_AB R112, R132, R133 ;  /* 0x000000858470723e */ /* 0x002fe200000010ff */
[----:B------:R1:W-:Y:S01]  /*b3b0*/  @P2 LDGSTS.E.BYPASS.LTC128B.128 [R216+0x9100], [R6.64], !P6 ;  /* 0x0910000006d82fae */ /* 0x0003e2000f101d4a */
[----:B------:R-:W-:Y:S01]  /*b3c0*/  FMUL.FTZ R50, R2, R70 ;  /* 0x0000004602327220 */ /* 0x000fe20000410000 */
[----:B------:R-:W-:Y:S01]  /*b3d0*/  ISETP.GT.AND P0, PT, R232, R233, PT ;  /* 0x000000e9e800720c */ /* 0x000fe20003f04270 */
[C---:B------:R-:W-:Y:S01]  /*b3e0*/  FMUL.FTZ R51, R2.reuse, R71 ;  /* 0x0000004702337220 */ /* 0x040fe20000410000 */
[----:B------:R-:W-:Y:S01]  /*b3f0*/  MOV R232, R192 ;  /* 0x000000c000e87202 */ /* 0x000fe20000000f00 */
[C---:B------:R-:W-:Y:S01]  /*b400*/  FMUL.FTZ R52, R3.reuse, R52 ;  /* 0x0000003403347220 */ /* 0x040fe20000410000 */
[----:B------:R-:W-:Y:S01]  /*b410*/  MUFU.EX2 R128, R128 ;  /* 0x0000008000807308 */ /* 0x000fe20000000800 */
[C---:B------:R-:W-:Y:S01]  /*b420*/  FMUL.FTZ R53, R3.reuse, R53 ;  /* 0x0000003503357220 */ /* 0x040fe20000410000 */
[----:B------:R1:W-:Y:S01]  /*b430*/  @P2 LDGSTS.E.BYPASS.LTC128B.128 [R216+0xc100], [R6.64+0x80], !P5 ;  /* 0x0c10008006d82fae */ /* 0x0003e2000e901d4a */
[C---:B------:R-:W-:Y:S02]  /*b440*/  FMUL.FTZ R54, R2.reuse, R54 ;  /* 0x0000003602367220 */ /* 0x040fe40000410000 */
[C---:B--2---:R-:W-:Y:S02]  /*b450*/  FMUL.FTZ R10, R2.reuse, R110 ;  /* 0x0000006e020a7220 */ /* 0x044fe40000410000 */
[C---:B------:R-:W-:Y:S02]  /*b460*/  FMUL.FTZ R11, R2.reuse, R111 ;  /* 0x0000006f020b7220 */ /* 0x040fe40000410000 */
[C---:B------:R-:W-:Y:S01]  /*b470*/  FMUL.FTZ R55, R2.reuse, R55 ;  /* 0x0000003702377220 */ /* 0x040fe20000410000 */
[----:B------:R2:W-:Y:S01]  /*b480*/  @P2 LDGSTS.E.BYPASS.LTC128B.128 [R216+0xa100], [R16.64], !P6 ;  /* 0x0a10000010d82fae */ /* 0x0005e2000f101d4a */
[----:B------:R-:W5:Y:S01]  /*b490*/  MUFU.EX2 R119, R119 ;  /* 0x0000007700777308 */ /* 0x000f620000000800 */
[----:B------:R-:W-:Y:S01]  /*b4a0*/  FMUL.FTZ R56, R3, R56 ;  /* 0x0000003803387220 */ /* 0x000fe20000410000 */
[----:B----4-:R-:W-:Y:S01]  /*b4b0*/  F2FP.BF16.PACK_AB R113, R129, R134 ;  /* 0x000000868171723e */ /* 0x010fe200000010ff */
[C---:B---3--:R-:W-:Y:S02]  /*b4c0*/  FMUL.FTZ R8, R3.reuse, R108 ;  /* 0x0000006c03087220 */ /* 0x048fe40000410000 */
[C---:B------:R-:W-:Y:S02]  /*b4d0*/  FMUL.FTZ R9, R3.reuse, R109 ;  /* 0x0000006d03097220 */ /* 0x040fe40000410000 */
[----:B------:R2:W-:Y:S01]  /*b4e0*/  @P2 LDGSTS.E.BYPASS.LTC128B.128 [R216+0xd100], [R16.64+0x80], !P5 ;  /* 0x0d10008010d82fae */ /* 0x0005e2000e901d4a */
[C---:B------:R-:W-:Y:S02]  /*b4f0*/  FMUL.FTZ R57, R3.reuse, R57 ;  /* 0x0000003903397220 */ /* 0x040fe40000410000 */
[C---:B------:R-:W-:Y:S01]  /*b500*/  FMUL.FTZ R58, R2.reuse, R58 ;  /* 0x0000003a023a7220 */ /* 0x040fe20000410000 */
[----:B------:R-:W-:Y:S01]  /*b510*/  MUFU.EX2 R185, R185 ;  /* 0x000000b900b97308 */ /* 0x000fe20000000800 */
[C---:B------:R-:W-:Y:S02]  /*b520*/  FMUL.FTZ R59, R2.reuse, R59 ;  /* 0x0000003b023b7220 */ /* 0x040fe40000410000 */
[C---:B------:R-:W-:Y:S01]  /*b530*/  FMUL.FTZ R60, R3.reuse, R60 ;  /* 0x0000003c033c7220 */ /* 0x040fe20000410000 */
[----:B------:R-:W3:Y:S01]  /*b540*/  LDSM.16.MT88.4 R12, [R212+0x100] ;  /* 0x00010000d40c783b */ /* 0x000ee20000004200 */
[----:B------:R-:W-:Y:S02]  /*b550*/  FMUL.FTZ R61, R3, R61 ;  /* 0x0000003d033d7220 */ /* 0x000fe40000410000 */
[----:B-1----:R-:W-:Y:S01]  /*b560*/  FMUL.FTZ R6, R2, R114 ;  /* 0x0000007202067220 */ /* 0x002fe20000410000 */
[----:B------:R-:W-:Y:S01]  /*b570*/  F2FP.BF16.PACK_AB R114, R130, R131 ;  /* 0x000000838272723e */ /* 0x000fe200000010ff */
[C---:B------:R-:W-:Y:S02]  /*b580*/  FMUL.FTZ R7, R2.reuse, R115 ;  /* 0x0000007302077220 */ /* 0x040fe40000410000 */
[C---:B------:R-:W-:Y:S01]  /*b590*/  FMUL.FTZ R62, R2.reuse, R62 ;  /* 0x0000003e023e7220 */ /* 0x040fe20000410000 */
[----:B------:R-:W1:Y:S01]  /*b5a0*/  LDSM.16.MT88.4 R20, [R210+0x100] ;  /* 0x00010000d214783b */ /* 0x000e620000004200 */
[----:B-----5:R-:W-:Y:S01]  /*b5b0*/  F2FP.BF16.PACK_AB R115, R119, R128 ;  /* 0x000000807773723e */ /* 0x020fe200000010ff */
[C---:B------:R-:W-:Y:S02]  /*b5c0*/  FMUL.FTZ R63, R2.reuse, R63 ;  /* 0x0000003f023f7220 */ /* 0x040fe40000410000 */
[C---:B------:R-:W-:Y:S02]  /*b5d0*/  FMUL.FTZ R64, R3.reuse, R64 ;  /* 0x0000004003407220 */ /* 0x040fe40000410000 */
[C---:B------:R-:W-:Y:S02]  /*b5e0*/  FMUL.FTZ R65, R3.reuse, R65 ;  /* 0x0000004103417220 */ /* 0x040fe40000410000 */
[----:B------:R-:W4:Y:S01]  /*b5f0*/  LDSM.16.MT88.4 R28, [R209+0x100] ;  /* 0x00010000d11c783b */ /* 0x000f220000004200 */
[C---:B------:R-:W-:Y:S02]  /*b600*/  FMUL.FTZ R66, R2.reuse, R66 ;  /* 0x0000004202427220 */ /* 0x040fe40000410000 */
[C---:B--2---:R-:W-:Y:S02]  /*b610*/  FMUL.FTZ R16, R3.reuse, R100 ;  /* 0x0000006403107220 */ /* 0x044fe40000410000 */
[----:B------:R-:W-:Y:S02]  /*b620*/  FMUL.FTZ R17, R3, R101 ;  /* 0x0000006503117220 */ /* 0x000fe40000410000 */
[C---:B------:R-:W-:Y:S01]  /*b630*/  FMUL.FTZ R67, R2.reuse, R67 ;  /* 0x0000004302437220 */ /* 0x040fe20000410000 */
[----:B------:R-:W2:Y:S01]  /*b640*/  LDSM.16.MT88.4 R36, [R208+0x100] ;  /* 0x00010000d024783b */ /* 0x000ea20000004200 */
[--C-:B------:R-:W-:Y:S02]  /*b650*/  FFMA.FTZ R194, R165, c[0x0][0x2d0], -R148.reuse ;  /* 0x0000b400a5c27a23 */ /* 0x100fe40000010894 */
[--C-:B------:R-:W-:Y:S02]  /*b660*/  FFMA.FTZ R165, R167, c[0x0][0x2d0], -R148.reuse ;  /* 0x0000b400a7a57a23 */ /* 0x100fe40000010894 */
[----:B------:R-:W-:Y:S02]  /*b670*/  FFMA.FTZ R234, R163, c[0x0][0x2d0], -R148 ;  /* 0x0000b400a3ea7a23 */ /* 0x000fe40000010894 */
[----:B------:R-:W-:Y:S01]  /*b680*/  MUFU.EX2 R194, R194 ;  /* 0x000000c200c27308 */ /* 0x000fe20000000800 */
[----:B------:R-:W5:Y:S01]  /*b690*/  LDSM.16.MT88.4 R44, [R212+0x3100] ;  /* 0x00310000d42c783b */ /* 0x000f620000004200 */
[--C-:B------:R-:W-:Y:S02]  /*b6a0*/  FFMA.FTZ R159, R159, c[0x0][0x2d0], -R124.reuse ;  /* 0x0000b4009f9f7a23 */ /* 0x100fe4000001087c */
[--C-:B------:R-:W-:Y:S02]  /*b6b0*/  FFMA.FTZ R236, R157, c[0x0][0x2d0], -R124.reuse ;  /* 0x0000b4009dec7a23 */ /* 0x100fe4000001087c */
[--C-:B------:R-:W-:Y:S02]  /*b6c0*/  FFMA.FTZ R157, R161, c[0x0][0x2d0], -R124.reuse ;  /* 0x0000b400a19d7a23 */ /* 0x100fe4000001087c */
[--C-:B------:R-:W-:Y:S01]  /*b6d0*/  FFMA.FTZ R238, R151, c[0x0][0x2d0], -R124.reuse ;  /* 0x0000b40097ee7a23 */ /* 0x100fe2000001087c */
[C---:B---3--:R-:W-:Y:S01]  /*b6e0*/  HMMA.16816.F32.BF16 R4, R112.reuse, R12, R4 ;  /* 0x0000000c7004723c */ /* 0x048fe20000041804 */
[----:B------:R-:W3:Y:S01]  /*b6f0*/  LDSM.16.MT88.4 R84, [R210+0x3100] ;  /* 0x00310000d254783b */ /* 0x000ee20000004200 */
[----:B------:R-:W-:Y:S03]  /*b700*/  MUFU.EX2 R165, R165 ;  /* 0x000000a500a57308 */ /* 0x000fe60000000800 */
[--C-:B------:R-:W-:Y:S02]  /*b710*/  FFMA.FTZ R151, R127, c[0x0][0x2d0], -R124.reuse ;  /* 0x0000b4007f977a23 */ /* 0x100fe4000001087c */
[C---:B------:R-:W-:Y:S01]  /*b720*/  FMUL.FTZ R12, R3.reuse, R104 ;  /* 0x00000068030c7220 */ /* 0x040fe20000410000 */
[C---:B------:R-:W-:Y:S01]  /*b730*/  HMMA.16816.F32.BF16 R8, R112.reuse, R14, R8 ;  /* 0x0000000e7008723c */ /* 0x040fe20000041808 */
[----:B------:R-:W2:Y:S03]  /*b740*/  LDSM.16.MT88.4 R76, [R209+0x3100] ;  /* 0x00310000d14c783b */ /* 0x000ea60000004200 */
[----:B------:R-:W-:Y:S01]  /*b750*/  FMUL.FTZ R13, R3, R105 ;  /* 0x00000069030d7220 */ /* 0x000fe20000410000 */
[----:B------:R-:W-:Y:S01]  /*b760*/  MUFU.EX2 R234, R234 ;  /* 0x000000ea00ea7308 */ /* 0x000fe20000000800 */
[----:B------:R-:W-:Y:S02]  /*b770*/  FFMA.FTZ R240, R125, c[0x0][0x2d0], -R124 ;  /* 0x0000b4007df07a23 */ /* 0x000fe4000001087c */
[C---:B------:R-:W-:Y:S01]  /*b780*/  FMUL.FTZ R14, R2.reuse, R106 ;  /* 0x0000006a020e7220 */ /* 0x040fe20000410000 */
[----:B------:R-:W2:Y:S03]  /*b790*/  LDSM.16.MT88.4 R68, [R208+0x3100] ;  /* 0x00310000d044783b */ /* 0x000ea60000004200 */
[----:B------:R-:W-:Y:S02]  /*b7a0*/  FMUL.FTZ R15, R2, R107 ;  /* 0x0000006b020f7220 */ /* 0x000fe40000410000 */
[--C-:B------:R-:W-:Y:S01]  /*b7b0*/  FFMA.FTZ R135, R135, c[0x0][0x2d0], -R148.reuse ;  /* 0x0000b40087877a23 */ /* 0x100fe20000010894 */
[----:B------:R-:W-:Y:S01]  /*b7c0*/  MUFU.EX2 R159, R159 ;  /* 0x0000009f009f7308 */ /* 0x000fe20000000800 */
[--C-:B------:R-:W-:Y:S01]  /*b7d0*/  FFMA.FTZ R136, R136, c[0x0][0x2d0], -R148.reuse ;  /* 0x0000b40088887a23 */ /* 0x100fe20000010894 */
[----:B------:R-:W-:Y:S01]  /*b7e0*/  LDSM.16.MT88.4 R92, [R209+0x4100] ;  /* 0x00410000d15c783b */ /* 0x000fe20000004200 */
[--C-:B------:R-:W-:Y:S01]  /*b7f0*/  FFMA.FTZ R137, R137, c[0x0][0x2d0], -R148.reuse ;  /* 0x0000b40089897a23 */ /* 0x100fe20000010894 */
[C---:B-1----:R-:W-:Y:S03]  /*b800*/  HMMA.16816.F32.BF16 R12, R112.reuse, R20, R12 ;  /* 0x00000014700c723c */ /* 0x042fe6000004180c */
[----:B------:R-:W-:Y:S02]  /*b810*/  FFMA.FTZ R138, R138, c[0x0][0x2d0], -R148 ;  /* 0x0000b4008a8a7a23 */ /* 0x000fe40000010894 */
[--C-:B------:R-:W-:Y:S01]  /*b820*/  FFMA.FTZ R146, R146, c[0x0][0x2d0], -R124.reuse ;  /* 0x0000b40092927a23 */ /* 0x100fe2000001087c */
[----:B------:R-:W-:Y:S01]  /*b830*/  LDSM.16.MT88.4 R100, [R210+0x1900] ;  /* 0x00190000d264783b */ /* 0x000fe20000004200 */
[C---:B------:R-:W-:Y:S01]  /*b840*/  FMUL.FTZ R20, R3.reuse, R96 ;  /* 0x0000006003147220 */ /* 0x040fe20000410000 */
[C---:B------:R-:W-:Y:S01]  /*b850*/  HMMA.16816.F32.BF16 R16, R112.reuse, R22, R16 ;  /* 0x000000167010723c */ /* 0x040fe20000041810 */
[----:B------:R-:W-:Y:S03]  /*b860*/  MUFU.EX2 R236, R236 ;  /* 0x000000ec00ec7308 */ /* 0x000fe60000000800 */
[----:B------:R-:W-:Y:S02]  /*b870*/  FMUL.FTZ R21, R3, R97 ;  /* 0x0000006103157220 */ /* 0x000fe40000410000 */
[----:B------:R-:W-:Y:S01]  /*b880*/  LDSM.16.MT88.4 R108, [R212+0x2900] ;  /* 0x00290000d46c783b */ /* 0x000fe20000004200 */
[C---:B------:R-:W-:Y:S02]  /*b890*/  FMUL.FTZ R22, R2.reuse, R98 ;  /* 0x0000006202167220 */ /* 0x040fe40000410000 */
[----:B------:R-:W-:Y:S02]  /*b8a0*/  FMUL.FTZ R23, R2, R99 ;  /* 0x0000006302177220 */ /* 0x000fe40000410000 */
[----:B------:R-:W-:Y:S01]  /*b8b0*/  MUFU.EX2 R157, R157 ;  /* 0x0000009d009d7308 */ /* 0x000fe20000000800 */
[--C-:B------:R-:W-:Y:S02]  /*b8c0*/  FFMA.FTZ R147, R147, c[0x0][0x2d0], -R124.reuse ;  /* 0x0000b40093937a23 */ /* 0x100fe4000001087c */
[----:B------:R-:W-:Y:S01]  /*b8d0*/  LDSM.16.MT88.4 R96, [R208+0x4100] ;  /* 0x00410000d060783b */ /* 0x000fe20000004200 */
[--C-:B------:R-:W-:Y:S01]  /*b8e0*/  FFMA.FTZ R149, R149, c[0x0][0x2d0], -R124.reuse ;  /* 0x0000b40095957a23 */ /* 0x100fe2000001087c */
[C---:B----4-:R-:W-:Y:S03]  /*b8f0*/  HMMA.16816.F32.BF16 R20, R112.reuse, R28, R20 ;  /* 0x0000001c7014723c */ /* 0x050fe60000041814 */
[----:B------:R-:W-:Y:S02]  /*b900*/  FFMA.FTZ R150, R150, c[0x0][0x2d0], -R124 ;  /* 0x0000b40096967a23 */ /* 0x000fe4000001087c */
[----:B------:R-:W-:Y:S01]  /*b910*/  MUFU.EX2 R238, R238 ;  /* 0x000000ee00ee7308 */ /* 0x000fe20000000800 */
[----:B------:R-:W0:Y:S01]  /*b920*/  LDGDEPBAR ;  /* 0x00000000000079af */ /* 0x000e220000000000 */
[C---:B------:R-:W-:Y:S01]  /*b930*/  FMUL.FTZ R28, R3.reuse, R88 ;  /* 0x00000058031c7220 */ /* 0x040fe20000410000 */
[C---:B------:R-:W-:Y:S04]  /*b940*/  HMMA.16816.F32.BF16 R24, R112.reuse, R30, R24 ;  /* 0x0000001e7018723c */ /* 0x040fe80000041818 */
[----:B------:R-:W-:Y:S02]  /*b950*/  FMUL.FTZ R29, R3, R89 ;  /* 0x00000059031d7220 */ /* 0x000fe40000410000 */
[--C-:B------:R-:W-:Y:S01]  /*b960*/  FFMA.FTZ R187, R187, c[0x0][0x2d0], -R148.reuse ;  /* 0x0000b400bbbb7a23 */ /* 0x100fe20000010894 */
[----:B------:R-:W-:Y:S01]  /*b970*/  MUFU.EX2 R135, R135 ;  /* 0x0000008700877308 */ /* 0x000fe20000000800 */
[C---:B------:R-:W-:Y:S04]  /*b980*/  FMUL.FTZ R30, R2.reuse, R90 ;  /* 0x0000005a021e7220 */ /* 0x040fe80000410000 */
[----:B------:R-:W-:Y:S02]  /*b990*/  FMUL.FTZ R31, R2, R91 ;  /* 0x0000005b021f7220 */ /* 0x000fe40000410000 */
[----:B------:R-:W-:Y:S01]  /*b9a0*/  LDSM.16.MT88.4 R88, [R212+0x3900] ;  /* 0x00390000d458783b */ /* 0x000fe20000004200 */
[--C-:B------:R-:W-:Y:S02]  /*b9b0*/  FFMA.FTZ R156, R156, c[0x0][0x2d0], -R148.reuse ;  /* 0x0000b4009c9c7a23 */ /* 0x100fe40000010894 */
[----:B------:R-:W1:Y:S01]  /*b9c0*/  MUFU.EX2 R136, R136 ;  /* 0x0000008800887308 */ /* 0x000e620000000800 */
[--C-:B------:R-:W-:Y:S01]  /*b9d0*/  FFMA.FTZ R158, R193, c[0x0][0x2d0], -R148.reuse ;  /* 0x0000b400c19e7a23 */ /* 0x100fe20000010894 */
[C---:B--2---:R-:W-:Y:S03]  /*b9e0*/  HMMA.16816.F32.BF16 R28, R112.reuse, R36, R28 ;  /* 0x00000024701c723c */ /* 0x044fe6000004181c */
[----:B------:R-:W-:Y:S02]  /*b9f0*/  FFMA.FTZ R193, R164, c[0x0][0x2d0], -R148 ;  /* 0x0000b400a4c17a23 */ /* 0x000fe40000010894 */
[--C-:B------:R-:W-:Y:S02]  /*ba00*/  FFMA.FTZ R195, R195, c[0x0][0x2d0], -R124.reuse ;  /* 0x0000b400c3c37a23 */ /* 0x100fe4000001087c */
[C---:B------:R-:W-:Y:S01]  /*ba10*/  FMUL.FTZ R36, R3.reuse, R80 ;  /* 0x0000005003247220 */ /* 0x040fe20000410000 */
[C---:B------:R-:W-:Y:S01]  /*ba20*/  HMMA.16816.F32.BF16 R32, R112.reuse, R38, R32 ;  /* 0x000000267020723c */ /* 0x040fe20000041820 */
[----:B------:R-:W-:Y:S03]  /*ba30*/  MUFU.EX2 R137, R137 ;  /* 0x0000008900897308 */ /* 0x000fe60000000800 */
[----:B------:R-:W-:Y:S02]  /*ba40*/  FMUL.FTZ R37, R3, R81 ;  /* 0x0000005103257220 */ /* 0x000fe40000410000 */
[--C-:B------:R-:W-:Y:S02]  /*ba50*/  FFMA.FTZ R160, R160, c[0x0][0x2d0], -R124.reuse ;  /* 0x0000b400a0a07a23 */ /* 0x100fe4000001087c */
[C---:B------:R-:W-:Y:S03]  /*ba60*/  FMUL.FTZ R38, R2.reuse, R82 ;  /* 0x0000005202267220 */ /* 0x040fe60000410000 */
[----:B------:R-:W-:Y:S01]  /*ba70*/  MUFU.EX2 R138, R138 ;  /* 0x0000008a008a7308 */ /* 0x000fe20000000800 */
[----:B------:R-:W-:Y:S02]  /*ba80*/  FMUL.FTZ R39, R2, R83 ;  /* 0x0000005302277220 */ /* 0x000fe40000410000 */
[----:B------:R-:W-:Y:S01]  /*ba90*/  LDSM.16.MT88.4 R80, [R209+0x900] ;  /* 0x00090000d150783b */ /* 0x000fe20000004200 */
[--C-:B------:R-:W-:Y:S02]  /*baa0*/  FFMA.FTZ R162, R162, c[0x0][0x2d0], -R124.reuse ;  /* 0x0000b400a2a27a23 */ /* 0x100fe4000001087c */
[----:B------:R-:W-:Y:S02]  /*bab0*/  FFMA.FTZ R235, R235, c[0x0][0x2d0], -R124 ;  /* 0x0000b400ebeb7a23 */ /* 0x000fe4000001087c */
[C---:B-----5:R-:W-:Y:S02]  /*bac0*/  HMMA.16816.F32.BF16 R36, R112.reuse, R44, R36 ;  /* 0x0000002c7024723c */ /* 0x060fe40000041824 */
[----:B------:R-:W-:Y:S01]  /*bad0*/  MUFU.EX2 R146, R146 ;  /* 0x0000009200927308 */ /* 0x000fe20000000800 */
[--C-:B------:R-:W-:Y:S02]  /*bae0*/  FFMA.FTZ R164, R251, c[0x0][0x2d0], -R148.reuse ;  /* 0x0000b400fba47a23 */ /* 0x100fe40000010894 */
[--C-:B------:R-:W-:Y:S02]  /*baf0*/  FFMA.FTZ R237, R237, c[0x0][0x2d0], -R148.reuse ;  /* 0x0000b400eded7a23 */ /* 0x100fe40000010894 */
[C---:B------:R-:W-:Y:S01]  /*bb00*/  FMUL.FTZ R44, R3.reuse, R72 ;  /* 0x00000048032c7220 */ /* 0x040fe20000410000 */
[C---:B------:R-:W-:Y:S04]  /*bb10*/  HMMA.16816.F32.BF16 R40, R112.reuse, R46, R40 ;  /* 0x0000002e7028723c */ /* 0x040fe80000041828 */
[----:B------:R-:W-:Y:S01]  /*bb20*/  FMUL.FTZ R45, R3, R73 ;  /* 0x00000049032d7220 */ /* 0x000fe20000410000 */
[----:B------:R-:W2:Y:S01]  /*bb30*/  MUFU.EX2 R147, R147 ;  /* 0x0000009300937308 */ /* 0x000ea20000000800 */
[--C-:B------:R-:W-:Y:S02]  /*bb40*/  FFMA.FTZ R166, R249, c[0x0][0x2d0], -R148.reuse ;  /* 0x0000b400f9a67a23 */ /* 0x100fe40000010894 */
[C---:B------:R-:W-:Y:S04]  /*bb50*/  FMUL.FTZ R46, R2.reuse, R74 ;  /* 0x0000004a022e7220 */ /* 0x040fe80000410000 */
[----:B------:R-:W-:Y:S02]  /*bb60*/  FMUL.FTZ R47, R2, R75 ;  /* 0x0000004b022f7220 */ /* 0x000fe40000410000 */
[----:B------:R-:W4:Y:S01]  /*bb70*/  LDSM.16.MT88.4 R72, [R212+0x900] ;  /* 0x00090000d448783b */ /* 0x000f220000004200 */
[----:B------:R-:W-:Y:S01]  /*bb80*/  MUFU.EX2 R149, R149 ;  /* 0x0000009500957308 */ /* 0x000fe20000000800 */
[----:B------:R-:W-:Y:S02]  /*bb90*/  FFMA.FTZ R239, R239, c[0x0][0x2d0], -R148 ;  /* 0x0000b400efef7a23 */ /* 0x000fe40000010894 */
[--C-:B------:R-:W-:Y:S01]  /*bba0*/  FFMA.FTZ R184, R247, c[0x0][0x2d0], -R124.reuse ;  /* 0x0000b400f7b87a23 */ /* 0x100fe2000001087c */
[C---:B---3--:R-:W-:Y:S03]  /*bbb0*/  HMMA.16816.F32.BF16 R44, R112.reuse, R84, R44 ;  /* 0x00000054702c723c */ /* 0x048fe6000004182c */
[--C-:B------:R-:W-:Y:S02]  /*bbc0*/  FFMA.FTZ R243, R243, c[0x0][0x2d0], -R124.reuse ;  /* 0x0000b400f3f37a23 */ /* 0x100fe4000001087c */
[--C-:B------:R-:W-:Y:S01]  /*bbd0*/  FFMA.FTZ R186, R245, c[0x0][0x2d0], -R124.reuse ;  /* 0x0000b400f5ba7a23 */ /* 0x100fe2000001087c */
[----:B------:R-:W3:Y:S01]  /*bbe0*/  MUFU.EX2 R150, R150 ;  /* 0x0000009600967308 */ /* 0x000ee20000000800 */
[----:B------:R-:W-:Y:S01]  /*bbf0*/  FFMA.FTZ R241, R241, c[0x0][0x2d0], -R124 ;  /* 0x0000b400f1f17a23 */ /* 0x000fe2000001087c */
[C---:B------:R-:W-:Y:S01]  /*bc00*/  HMMA.16816.F32.BF16 R48, R112.reuse, R86, R48 ;  /* 0x000000567030723c */ /* 0x040fe20000041830 */
[----:B------:R-:W-:Y:S03]  /*bc10*/  LDSM.16.MT88.4 R84, [R208+0x900] ;  /* 0x00090000d054783b */ /* 0x000fe60000004200 */
[--C-:B------:R-:W-:Y:S02]  /*bc20*/  FFMA.FTZ R145, R145, c[0x0][0x2d0], -R148.reuse ;  /* 0x0000b40091917a23 */ /* 0x100fe40000010894 */
[--C-:B------:R-:W-:Y:S02]  /*bc30*/  FFMA.FTZ R144, R144, c[0x0][0x2d0], -R148.reuse ;  /* 0x0000b40090907a23 */ /* 0x100fe40000010894 */
[C---:B------:R-:W-:Y:S01]  /*bc40*/  HMMA.16816.F32.BF16 R52, R112.reuse, R76, R52 ;  /* 0x0000004c7034723c */ /* 0x040fe20000041834 */
[----:B------:R-:W-:Y:S03]  /*bc50*/  MUFU.EX2 R187, R187 ;  /* 0x000000bb00bb7308 */ /* 0x000fe60000000800 */
[--C-:B------:R-:W-:Y:S02]  /*bc60*/  FFMA.FTZ R139, R139, c[0x0][0x2d0], -R148.reuse ;  /* 0x0000b4008b8b7a23 */ /* 0x100fe40000010894 */
[----:B------:R-:W-:Y:S02]  /*bc70*/  FFMA.FTZ R148, R126, c[0x0][0x2d0], -R148 ;  /* 0x0000b4007e947a23 */ /* 0x000fe40000010894 */
[C---:B------:R-:W-:Y:S01]  /*bc80*/  HMMA.16816.F32.BF16 R56, R112.reuse, R78, R56 ;  /* 0x0000004e7038723c */ /* 0x040fe20000041838 */
[----:B------:R-:W5:Y:S02]  /*bc90*/  LDSM.16.MT88.4 R76, [R210+0x900] ;  /* 0x00090000d24c783b */ /* 0x000f640000004200 */
[----:B------:R-:W3:Y:S01]  /*bca0*/  MUFU.EX2 R156, R156 ;  /* 0x0000009c009c7308 */ /* 0x000ee20000000800 */
[--C-:B------:R-:W-:Y:S02]  /*bcb0*/  FFMA.FTZ R118, R118, c[0x0][0x2d0], -R124.reuse ;  /* 0x0000b40076767a23 */ /* 0x100fe4000001087c */
[----:B------:R-:W-:Y:S02]  /*bcc0*/  FFMA.FTZ R124, R117, c[0x0][0x2d0], -R124 ;  /* 0x0000b400757c7a23 */ /* 0x000fe4000001087c */
[C---:B------:R-:W-:Y:S04]  /*bcd0*/  HMMA.16816.F32.BF16 R60, R112.reuse, R68, R60 ;  /* 0x00000044703c723c */ /* 0x040fe8000004183c */
[----:B------:R-:W-:Y:S01]  /*bce0*/  FFMA.FTZ R133, R3, R224, R133 ;  /* 0x000000e003857223 */ /* 0x000fe20000010085 */
[----:B------:R-:W-:Y:S01]  /*bcf0*/  MUFU.EX2 R158, R158 ;  /* 0x0000009e009e7308 */ /* 0x000fe20000000800 */
[----:B------:R-:W-:Y:S01]  /*bd00*/  MOV R3, R0 ;  /* 0x0000000000037202 */ /* 0x000fe20000000f00 */
[----:B------:R-:W-:Y:S01]  /*bd10*/  FFMA.FTZ R134, R2, R225, R134 ;  /* 0x000000e102867223 */ /* 0x000fe20000010086 */
[----:B------:R-:W-:Y:S04]  /*bd20*/  HMMA.16816.F32.BF16 R64, R112, R70, R64 ;  /* 0x000000467040723c */ /* 0x000fe80000041840 */
[----:B-1----:R-:W-:Y:S01]  /*bd30*/  F2FP.BF16.PACK_AB R68, R136, R135 ;  /* 0x000000878844723e */ /* 0x002fe200000010ff */
[----:B------:R-:W-:Y:S01]  /*bd40*/  FADD.FTZ R132, R132, R133 ;  /* 0x0000008584847221 */ /* 0x000fe20000010000 */
[----:B--2---:R-:W-:Y:S01]  /*bd50*/  F2FP.BF16.PACK_AB R69, R147, R146 ;  /* 0x000000929345723e */ /* 0x004fe200000010ff */
[----:B------:R-:W1:Y:S01]  /*bd60*/  MUFU.EX2 R193, R193 ;  /* 0x000000c100c17308 */ /* 0x000e620000000800 */
[----:B------:R-:W-:Y:S01]  /*bd70*/  F2FP.BF16.PACK_AB R70, R138, R137 ;  /* 0x000000898a46723e */ /* 0x000fe200000010ff */
[----:B------:R-:W-:Y:S03]  /*bd80*/  FADD.FTZ R129, R129, R134 ;  /* 0x0000008681817221 */ /* 0x000fe60000010000 */
[----:B---3--:R-:W-:Y:S01]  /*bd90*/  F2FP.BF16.PACK_AB R71, R150, R149 ;  /* 0x000000959647723e */ /* 0x008fe200000010ff */
[----:B------:R-:W-:Y:S02]  /*bda0*/  FADD.FTZ R131, R131, R132 ;  /* 0x0000008483837221 */ /* 0x000fe40000010000 */
[----:B------:R-:W-:Y:S02]  /*bdb0*/  FADD.FTZ R128, R128, R129 ;  /* 0x0000008180807221 */ /* 0x000fe40000010000 */
[----:B------:R-:W-:Y:S01]  /*bdc0*/  MUFU.EX2 R195, R195 ;  /* 0x000000c300c37308 */ /* 0x000fe20000000800 */
[----:B------:R-:W-:Y:S01]  /*bdd0*/  FADD.FTZ R130, R130, R131 ;  /* 0x0000008382827221 */ /* 0x000fe20000010000 */
[C---:B----4-:R-:W-:Y:S05]  /*bde0*/  HMMA.16816.F32.BF16 R4, R68.reuse, R72, R4 ;  /* 0x000000484404723c */ /* 0x050fea0000041804 */
[----:B------:R-:W-:Y:S02]  /*bdf0*/  FADD.FTZ R119, R119, R128 ;  /* 0x0000008077777221 */ /* 0x000fe40000010000 */
[----:B------:R-:W-:Y:S01]  /*be00*/  FADD.FTZ R135, R135, R130 ;  /* 0x0000008287877221 */ /* 0x000fe20000010000 */
[C---:B------:R-:W-:Y:S01]  /*be10*/  HMMA.16816.F32.BF16 R8, R68.reuse, R74, R8 ;  /* 0x0000004a4408723c */ /* 0x040fe20000041808 */
[----:B------:R-:W2:Y:S01]  /*be20*/  LDSM.16.MT88.4 R72, [R210+0x3900] ;  /* 0x00390000d248783b */ /* 0x000ea20000004200 */
[----:B------:R-:W3:Y:S02]  /*be30*/  MUFU.EX2 R160, R160 ;  /* 0x000000a000a07308 */ /* 0x000ee40000000800 */
[----:B------:R-:W-:Y:S01]  /*be40*/  FADD.FTZ R146, R146, R119 ;  /* 0x0000007792927221 */ /* 0x000fe20000010000 */
[----:B------:R-:W-:Y:S01]  /*be50*/  MOV R119, R116 ;  /* 0x0000007400777202 */ /* 0x000fe20000000f00 */
[----:B------:R-:W-:Y:S02]  /*be60*/  FADD.FTZ R136, R136, R135 ;  /* 0x0000008788887221 */ /* 0x000fe40000010000 */
[C---:B-----5:R-:W-:Y:S04]  /*be70*/  HMMA.16816.F32.BF16 R12, R68.reuse, R76, R12 ;  /* 0x0000004c440c723c */ /* 0x060fe8000004180c */
[----:B------:R-:W-:Y:S01]  /*be80*/  MUFU.EX2 R162, R162 ;  /* 0x000000a200a27308 */ /* 0x000fe20000000800 */
[----:B------:R-:W-:Y:S02]  /*be90*/  FADD.FTZ R146, R147, R146 ;  /* 0x0000009293927221 */ /* 0x000fe40000010000 */
[----:B------:R-:W-:Y:S01]  /*bea0*/  FADD.FTZ R137, R137, R136 ;  /* 0x0000008889897221 */ /* 0x000fe20000010000 */
[C---:B------:R-:W-:Y:S01]  /*beb0*/  HMMA.16816.F32.BF16 R16, R68.reuse, R78, R16 ;  /* 0x0000004e4410723c */ /* 0x040fe20000041810 */
[----:B------:R-:W4:Y:S03]  /*bec0*/  LDSM.16.MT88.4 R76, [R209+0x3900] ;  /* 0x00390000d14c783b */ /* 0x000f260000004200 */
[----:B------:R-:W-:Y:S02]  /*bed0*/  FADD.FTZ R149, R149, R146 ;  /* 0x0000009295957221 */ /* 0x000fe40000010000 */
[----:B------:R-:W5:Y:S01]  /*bee0*/  MUFU.EX2 R235, R235 ;  /* 0x000000eb00eb7308 */ /* 0x000f620000000800 */
[----:B------:R-:W-:Y:S01]  /*bef0*/  FADD.FTZ R138, R138, R137 ;  /* 0x000000898a8a7221 */ /* 0x000fe20000010000 */
[C---:B------:R-:W-:Y:S04]  /*bf00*/  HMMA.16816.F32.BF16 R20, R68.reuse, R80, R20 ;  /* 0x000000504414723c */ /* 0x040fe80000041814 */
[----:B------:R-:W-:Y:S04]  /*bf10*/  FADD.FTZ R150, R150, R149 ;  /* 0x0000009596967221 */ /* 0x000fe80000010000 */
[C---:B------:R-:W-:Y:S01]  /*bf20*/  HMMA.16816.F32.BF16 R24, R68.reuse, R82, R24 ;  /* 0x000000524418723c */ /* 0x040fe20000041818 */
[----:B------:R-:W1:Y:S01]  /*bf30*/  LDSM.16.MT88.4 R80, [R208+0x3900] ;  /* 0x00390000d050783b */ /* 0x000e620000004200 */
[----:B------:R-:W-:Y:S06]  /*bf40*/  MUFU.EX2 R164, R164 ;  /* 0x000000a400a47308 */ /* 0x000fec0000000800 */
[C---:B------:R-:W-:Y:S04]  /*bf50*/  HMMA.16816.F32.BF16 R28, R68.reuse, R84, R28 ;  /* 0x00000054441c723c */ /* 0x040fe8000004181c */
[----:B------:R-:W-:Y:S04]  /*bf60*/  MUFU.EX2 R237, R237 ;  /* 0x000000ed00ed7308 */ /* 0x000fe80000000800 */
[C---:B------:R-:W-:Y:S01]  /*bf70*/  HMMA.16816.F32.BF16 R32, R68.reuse, R86, R32 ;  /* 0x000000564420723c */ /* 0x040fe20000041820 */
[----:B------:R-:W-:Y:S05]  /*bf80*/  LDSM.16.MT88.4 R84, [R208+0x1100] ;  /* 0x00110000d054783b */ /* 0x000fea0000004200 */
[----:B------:R-:W-:Y:S02]  /*bf90*/  MUFU.EX2 R166, R166 ;  /* 0x000000a600a67308 */ /* 0x000fe40000000800 */
[C---:B------:R-:W-:Y:S08]  /*bfa0*/  HMMA.16816.F32.BF16 R36, R68.reuse, R88, R36 ;  /* 0x000000584424723c */ /* 0x040ff00000041824 */
[C---:B------:R-:W-:Y:S01]  /*bfb0*/  HMMA.16816.F32.BF16 R40, R68.reuse, R90, R40 ;  /* 0x0000005a4428723c */ /* 0x040fe20000041828 */
[----:B------:R-:W-:Y:S01]  /*bfc0*/  LDSM.16.MT88.4 R88, [R210+0x4100] ;  /* 0x00410000d258783b */ /* 0x000fe20000004200 */
[----:B------:R-:W-:Y:S06]  /*bfd0*/  MUFU.EX2 R239, R239 ;  /* 0x000000ef00ef7308 */ /* 0x000fec0000000800 */
[C---:B--2---:R-:W-:Y:S04]  /*bfe0*/  HMMA.16816.F32.BF16 R44, R68.reuse, R72, R44 ;  /* 0x00000048442c723c */ /* 0x044fe8000004182c */
[----:B------:R-:W-:Y:S04]  /*bff0*/  MUFU.EX2 R184, R184 ;  /* 0x000000b800b87308 */ /* 0x000fe80000000800 */
[C---:B------:R-:W-:Y:S01]  /*c000*/  HMMA.16816.F32.BF16 R48, R68.reuse, R74, R48 ;  /* 0x0000004a4430723c */ /* 0x040fe20000041830 */
[----:B------:R-:W2:Y:S05]  /*c010*/  LDSM.16.MT88.4 R72, [R212+0x1100] ;  /* 0x00110000d448783b */ /* 0x000eaa0000004200 */
[----:B------:R-:W-:Y:S02]  /*c020*/  MUFU.EX2 R243, R243 ;  /* 0x000000f300f37308 */ /* 0x000fe40000000800 */
[C---:B----4-:R-:W-:Y:S08]  /*c030*/  HMMA.16816.F32.BF16 R52, R68.reuse, R76, R52 ;  /* 0x0000004c4434723c */ /* 0x050ff00000041834 */
[C---:B------:R-:W-:Y:S01]  /*c040*/  HMMA.16816.F32.BF16 R56, R68.reuse, R78, R56 ;  /* 0x0000004e4438723c */ /* 0x040fe20000041838 */
[----:B------:R-:W4:Y:S01]  /*c050*/  LDSM.16.MT88.4 R76, [R210+0x1100] ;  /* 0x00110000d24c783b */ /* 0x000f220000004200 */
[----:B------:R-:W-:Y:S06]  /*c060*/  MUFU.EX2 R186, R186 ;  /* 0x000000ba00ba7308 */ /* 0x000fec0000000800 */
[C---:B-1----:R-:W-:Y:S04]  /*c070*/  HMMA.16816.F32.BF16 R60, R68.reuse, R80, R60 ;  /* 0x00000050443c723c */ /* 0x042fe8000004183c */
[----:B------:R-:W-:Y:S04]  /*c080*/  MUFU.EX2 R241, R241 ;  /* 0x000000f100f17308 */ /* 0x000fe80000000800 */
[----:B------:R-:W-:Y:S01]  /*c090*/  HMMA.16816.F32.BF16 R64, R68, R82, R64 ;  /* 0x000000524440723c */ /* 0x000fe20000041840 */
[----:B------:R-:W1:Y:S05]  /*c0a0*/  LDSM.16.MT88.4 R80, [R209+0x1100] ;  /* 0x00110000d150783b */ /* 0x000e6a0000004200 */
[----:B------:R-:W-:Y:S01]  /*c0b0*/  MUFU.EX2 R145, R145 ;  /* 0x0000009100917308 */ /* 0x000fe20000000800 */
[----:B------:R-:W-:Y:S01]  /*c0c0*/  F2FP.BF16.PACK_AB R68, R156, R187 ;  /* 0x000000bb9c44723e */ /* 0x000fe200000010ff */
[----:B------:R-:W-:Y:S01]  /*c0d0*/  FADD.FTZ R187, R187, R138 ;  /* 0x0000008abbbb7221 */ /* 0x000fe20000010000 */
[----:B------:R-:W-:Y:S03]  /*c0e0*/  F2FP.BF16.PACK_AB R70, R193, R158 ;  /* 0x0000009ec146723e */ /* 0x000fe600000010ff */
[----:B---3--:R-:W-:Y:S01]  /*c0f0*/  F2FP.BF16.PACK_AB R69, R160, R195 ;  /* 0x000000c3a045723e */ /* 0x008fe200000010ff */
[----:B------:R-:W-:Y:S01]  /*c100*/  FADD.FTZ R195, R195, R150 ;  /* 0x00000096c3c37221 */ /* 0x000fe20000010000 */
[----:B-----5:R-:W-:Y:S01]  /*c110*/  F2FP.BF16.PACK_AB R71, R235, R162 ;  /* 0x000000a2eb47723e */ /* 0x020fe200000010ff */
[----:B------:R-:W-:Y:S01]  /*c120*/  FADD.FTZ R187, R156, R187 ;  /* 0x000000bb9cbb7221 */ /* 0x000fe20000010000 */
[----:B------:R-:W-:Y:S01]  /*c130*/  MUFU.EX2 R144, R144 ;  /* 0x0000009000907308 */ /* 0x000fe20000000800 */
[----:B------:R-:W-:Y:S02]  /*c140*/  FADD.FTZ R195, R160, R195 ;  /* 0x000000c3a0c37221 */ /* 0x000fe40000010000 */
[----:B------:R-:W-:Y:S02]  /*c150*/  FADD.FTZ R158, R158, R187 ;  /* 0x000000bb9e9e7221 */ /* 0x000fe40000010000 */
[C---:B--2---:R-:W-:Y:S03]  /*c160*/  HMMA.16816.F32.BF16 R4, R68.reuse, R72, R4 ;  /* 0x000000484404723c */ /* 0x044fe60000041804 */
[----:B------:R-:W-:Y:S02]  /*c170*/  FADD.FTZ R162, R162, R195 ;  /* 0x000000c3a2a27221 */ /* 0x000fe40000010000 */
[----:B------:R-:W-:Y:S01]  /*c180*/  MUFU.EX2 R139, R139 ;  /* 0x0000008b008b7308 */ /* 0x000fe20000000800 */
[----:B------:R-:W-:Y:S02]  /*c190*/  FADD.FTZ R193, R193, R158 ;  /* 0x0000009ec1c17221 */ /* 0x000fe40000010000 */
[C---:B------:R-:W-:Y:S01]  /*c1a0*/  HMMA.16816.F32.BF16 R8, R68.reuse, R74, R8 ;  /* 0x0000004a4408723c */ /* 0x040fe20000041808 */
[----:B------:R-:W2:Y:S03]  /*c1b0*/  LDSM.16.MT88.4 R72, [R212+0x4100] ;  /* 0x00410000d448783b */ /* 0x000ea60000004200 */
[----:B------:R-:W-:Y:S03]  /*c1c0*/  FADD.FTZ R235, R235, R162 ;  /* 0x000000a2ebeb7221 */ /* 0x000fe60000010000 */
[----:B------:R-:W3:Y:S01]  /*c1d0*/  MUFU.EX2 R148, R148 ;  /* 0x0000009400947308 */ /* 0x000ee20000000800 */
[C---:B----4-:R-:W-:Y:S08]  /*c1e0*/  HMMA.16816.F32.BF16 R12, R68.reuse, R76, R12 ;  /* 0x0000004c440c723c */ /* 0x050ff0000004180c */
[C---:B------:R-:W-:Y:S01]  /*c1f0*/  HMMA.16816.F32.BF16 R16, R68.reuse, R78, R16 ;  /* 0x0000004e4410723c */ /* 0x040fe20000041810 */
[----:B------:R-:W4:Y:S01]  /*c200*/  LDSM.16.MT88.4 R76, [R212+0x1900] ;  /* 0x00190000d44c783b */ /* 0x000f220000004200 */
[----:B------:R-:W-:Y:S06]  /*c210*/  MUFU.EX2 R151, R151 ;  /* 0x0000009700977308 */ /* 0x000fec0000000800 */
[C---:B-1----:R-:W-:Y:S04]  /*c220*/  HMMA.16816.F32.BF16 R20, R68.reuse, R80, R20 ;  /* 0x000000504414723c */ /* 0x042fe80000041814 */
[----:B------:R-:W1:Y:S01]  /*c230*/  MUFU.EX2 R240, R240 ;  /* 0x000000f000f07308 */ /* 0x000e620000000800 */
[----:B---3--:R-:W-:Y:S03]  /*c240*/  F2FP.BF16.PACK_AB R126, R148, R139 ;  /* 0x0000008b947e723e */ /* 0x008fe600000010ff */
[C---:B------:R-:W-:Y:S01]  /*c250*/  HMMA.16816.F32.BF16 R24, R68.reuse, R82, R24 ;  /* 0x000000524418723c */ /* 0x040fe20000041818 */
[----:B------:R-:W3:Y:S05]  /*c260*/  LDSM.16.MT88.4 R80, [R209+0x1900] ;  /* 0x00190000d150783b */ /* 0x000eea0000004200 */
[----:B------:R-:W-:Y:S02]  /*c270*/  MUFU.EX2 R118, R118 ;  /* 0x0000007600767308 */ /* 0x000fe40000000800 */
[C---:B------:R-:W-:Y:S08]  /*c280*/  HMMA.16816.F32.BF16 R28, R68.reuse, R84, R28 ;  /* 0x00000054441c723c */ /* 0x040ff0000004181c */
[C---:B------:R-:W-:Y:S01]  /*c290*/  HMMA.16816.F32.BF16 R32, R68.reuse, R86, R32 ;  /* 0x000000564420723c */ /* 0x040fe20000041820 */
[----:B------:R-:W-:Y:S01]  /*c2a0*/  LDSM.16.MT88.4 R84, [R210+0x4900] ;  /* 0x00490000d254783b */ /* 0x000fe20000004200 */
[----:B------:R5:W3:Y:S02]  /*c2b0*/  MUFU.EX2 R117, R124 ;  /* 0x0000007c00757308 */ /* 0x000ae40000000800 */
[----:B-1----:R-:W-:Y:S04]  /*c2c0*/  F2FP.BF16.PACK_AB R125, R240, R151 ;  /* 0x00000097f07d723e */ /* 0x002fe800000010ff */
[C---:B--2---:R-:W-:Y:S08]  /*c2d0*/  HMMA.16816.F32.BF16 R36, R68.reuse, R72, R36 ;  /* 0x000000484424723c */ /* 0x044ff00000041824 */
[C---:B------:R-:W-:Y:S01]  /*c2e0*/  HMMA.16816.F32.BF16 R40, R68.reuse, R74, R40 ;  /* 0x0000004a4428723c */ /* 0x040fe20000041828 */
[----:B------:R-:W1:Y:S07]  /*c2f0*/  LDSM.16.MT88.4 R72, [R208+0x1900] ;  /* 0x00190000d048783b */ /* 0x000e6e0000004200 */
[C---:B------:R-:W-:Y:S04]  /*c300*/  HMMA.16816.F32.BF16 R44, R68.reuse, R88, R44 ;  /* 0x00000058442c723c */ /* 0x040fe8000004182c */
[----:B-----5:R-:W-:Y:S02]  /*c310*/  F2FP.BF16.PACK_AB R124, R144, R145 ;  /* 0x00000091907c723e */ /* 0x020fe400000010ff */
[----:B---3--:R-:W-:Y:S02]  /*c320*/  F2FP.BF16.PACK_AB R127, R117, R118 ;  /* 0x00000076757f723e */ /* 0x008fe400000010ff */
[C---:B------:R-:W-:Y:S01]  /*c330*/  HMMA.16816.F32.BF16 R48, R68.reuse, R90, R48 ;  /* 0x0000005a4430723c */ /* 0x040fe20000041830 */
[----:B------:R-:W-:Y:S07]  /*c340*/  LDSM.16.MT88.4 R88, [R208+0x5100] ;  /* 0x00510000d058783b */ /* 0x000fee0000004200 */
[C---:B------:R-:W-:Y:S08]  /*c350*/  HMMA.16816.F32.BF16 R52, R68.reuse, R92, R52 ;  /* 0x0000005c4434723c */ /* 0x040ff00000041834 */
[C---:B------:R-:W-:Y:S01]  /*c360*/  HMMA.16816.F32.BF16 R56, R68.reuse, R94, R56 ;  /* 0x0000005e4438723c */ /* 0x040fe20000041838 */
[----:B------:R-:W-:Y:S07]  /*c370*/  LDSM.16.MT88.4 R92, [R209+0x2900] ;  /* 0x00290000d15c783b */ /* 0x000fee0000004200 */
[C---:B------:R-:W-:Y:S08]  /*c380*/  HMMA.16816.F32.BF16 R60, R68.reuse, R96, R60 ;  /* 0x00000060443c723c */ /* 0x040ff0000004183c */
[----:B------:R-:W-:Y:S07]  /*c390*/  HMMA.16816.F32.BF16 R64, R68, R98, R64 ;  /* 0x000000624440723c */ /* 0x000fee0000041840 */
        /* <DEDUP_REMOVED lines=14> */
[----:B------:R-:W2:Y:S07]  /*c480*/  LDSM.16.MT88.4 R76, [R212+0x4900] ;  /* 0x00490000d44c783b */ /* 0x000eae0000004200 */
[C---:B------:R-:W-:Y:S08]  /*c490*/  HMMA.16816.F32.BF16 R12, R68.reuse, R100, R12 ;  /* 0x00000064440c723c */ /* 0x040ff0000004180c */
[C---:B------:R-:W-:Y:S01]  /*c4a0*/  HMMA.16816.F32.BF16 R16, R68.reuse, R102, R16 ;  /* 0x000000664410723c */ /* 0x040fe20000041810 */
[----:B------:R-:W-:Y:S07]  /*c4b0*/  LDSM.16.MT88.4 R100, [R210+0x2900] ;  /* 0x00290000d264783b */ /* 0x000fee0000004200 */
[C---:B------:R-:W-:Y:S08]  /*c4c0*/  HMMA.16816.F32.BF16 R20, R68.reuse, R80, R20 ;  /* 0x000000504414723c */ /* 0x040ff00000041814 */
[C---:B------:R-:W-:Y:S01]  /*c4d0*/  HMMA.16816.F32.BF16 R24, R68.reuse, R82, R24 ;  /* 0x000000524418723c */ /* 0x040fe20000041818 */
[----:B------:R-:W3:Y:S07]  /*c4e0*/  LDSM.16.MT88.4 R80, [R209+0x4900] ;  /* 0x00490000d150783b */ /* 0x000eee0000004200 */
[C---:B-1----:R-:W-:Y:S08]  /*c4f0*/  HMMA.16816.F32.BF16 R28, R68.reuse, R72, R28 ;  /* 0x00000048441c723c */ /* 0x042ff0000004181c */
[C---:B------:R-:W-:Y:S01]  /*c500*/  HMMA.16816.F32.BF16 R32, R68.reuse, R74, R32 ;  /* 0x0000004a4420723c */ /* 0x040fe20000041820 */
[----:B------:R-:W1:Y:S07]  /*c510*/  LDSM.16.MT88.4 R72, [R208+0x4900] ;  /* 0x00490000d048783b */ /* 0x000e6e0000004200 */
[C---:B--2---:R-:W-:Y:S08]  /*c520*/  HMMA.16816.F32.BF16 R36, R68.reuse, R76, R36 ;  /* 0x0000004c4424723c */ /* 0x044ff00000041824 */
[C---:B------:R-:W-:Y:S01]  /*c530*/  HMMA.16816.F32.BF16 R40, R68.reuse, R78, R40 ;  /* 0x0000004e4428723c */ /* 0x040fe20000041828 */
[----:B------:R-:W2:Y:S07]  /*c540*/  LDSM.16.MT88.4 R76, [R212+0x2100] ;  /* 0x00210000d44c783b */ /* 0x000eae0000004200 */
[C---:B------:R-:W-:Y:S08]  /*c550*/  HMMA.16816.F32.BF16 R44, R68.reuse, R84, R44 ;  /* 0x00000054442c723c */ /* 0x040ff0000004182c */
[C---:B------:R-:W-:Y:S01]  /*c560*/  HMMA.16816.F32.BF16 R48, R68.reuse, R86, R48 ;  /* 0x000000564430723c */ /* 0x040fe20000041830 */
[----:B------:R-:W4:Y:S07]  /*c570*/  LDSM.16.MT88.4 R84, [R210+0x2100] ;  /* 0x00210000d254783b */ /* 0x000f2e0000004200 */
[C---:B---3--:R-:W-:Y:S08]  /*c580*/  HMMA.16816.F32.BF16 R52, R68.reuse, R80, R52 ;  /* 0x000000504434723c */ /* 0x048ff00000041834 */
[C---:B------:R-:W-:Y:S01]  /*c590*/  HMMA.16816.F32.BF16 R56, R68.reuse, R82, R56 ;  /* 0x000000524438723c */ /* 0x040fe20000041838 */
[----:B------:R-:W3:Y:S07]  /*c5a0*/  LDSM.16.MT88.4 R80, [R209+0x2100] ;  /* 0x00210000d150783b */ /* 0x000eee0000004200 */
[C---:B-1----:R-:W-:Y:S08]  /*c5b0*/  HMMA.16816.F32.BF16 R60, R68.reuse, R72, R60 ;  /* 0x00000048443c723c */ /* 0x042ff0000004183c */
[----:B------:R-:W-:Y:S01]  /*c5c0*/  HMMA.16816.F32.BF16 R64, R68, R74, R64 ;  /* 0x0000004a4440723c */ /* 0x000fe20000041840 */
[----:B------:R-:W1:Y:S06]  /*c5d0*/  LDSM.16.MT88.4 R72, [R208+0x2100] ;  /* 0x00210000d048783b */ /* 0x000e6c0000004200 */
        /* <DEDUP_REMOVED lines=9> */
[C---:B--2---:R-:W-:Y:S03]  /*c670*/  HMMA.16816.F32.BF16 R4, R68.reuse, R76, R4 ;  /* 0x0000004c4404723c */ /* 0x044fe60000041804 */
[----:B------:R-:W-:Y:S02]  /*c680*/  FADD.FTZ R157, R157, R236 ;  /* 0x000000ec9d9d7221 */ /* 0x000fe40000010000 */
[----:B------:R-:W-:Y:S02]  /*c690*/  FADD.FTZ R234, R234, R165 ;  /* 0x000000a5eaea7221 */ /* 0x000fe40000010000 */
[----:B------:R-:W-:Y:S01]  /*c6a0*/  FADD.FTZ R238, R238, R157 ;  /* 0x0000009deeee7221 */ /* 0x000fe20000010000 */
[C---:B------:R-:W-:Y:S01]  /*c6b0*/  HMMA.16816.F32.BF16 R8, R68.reuse, R78, R8 ;  /* 0x0000004e4408723c */ /* 0x040fe20000041808 */
[----:B------:R-:W2:Y:S03]  /*c6c0*/  LDSM.16.MT88.4 R76, [R212+0x5100] ;  /* 0x00510000d44c783b */ /* 0x000ea60000004200 */
[----:B------:R-:W-:Y:S02]  /*c6d0*/  FADD.FTZ R145, R145, R234 ;  /* 0x000000ea91917221 */ /* 0x000fe40000010000 */
[----:B------:R-:W-:Y:S02]  /*c6e0*/  FADD.FTZ R151, R151, R238 ;  /* 0x000000ee97977221 */ /* 0x000fe40000010000 */
[C---:B----4-:R-:W-:Y:S04]  /*c6f0*/  HMMA.16816.F32.BF16 R12, R68.reuse, R84, R12 ;  /* 0x00000054440c723c */ /* 0x050fe8000004180c */
[----:B------:R-:W-:Y:S02]  /*c700*/  FADD.FTZ R144, R144, R145 ;  /* 0x0000009190907221 */ /* 0x000fe40000010000 */
[----:B------:R-:W-:Y:S02]  /*c710*/  FADD.FTZ R151, R240, R151 ;  /* 0x00000097f0977221 */ /* 0x000fe40000010000 */
[C---:B------:R-:W-:Y:S01]  /*c720*/  HMMA.16816.F32.BF16 R16, R68.reuse, R86, R16 ;  /* 0x000000564410723c */ /* 0x040fe20000041810 */
[----:B------:R-:W4:Y:S03]  /*c730*/  LDSM.16.MT88.4 R84, [R210+0x5100] ;  /* 0x00510000d254783b */ /* 0x000f260000004200 */
[----:B------:R-:W-:Y:S02]  /*c740*/  FADD.FTZ R139, R139, R144 ;  /* 0x000000908b8b7221 */ /* 0x000fe40000010000 */
[----:B------:R-:W-:Y:S02]  /*c750*/  FADD.FTZ R118, R118, R151 ;  /* 0x0000009776767221 */ /* 0x000fe40000010000 */
[C---:B---3--:R-:W-:Y:S04]  /*c760*/  HMMA.16816.F32.BF16 R20, R68.reuse, R80, R20 ;  /* 0x000000504414723c */ /* 0x048fe80000041814 */
[----:B------:R-:W-:Y:S02]  /*c770*/  FADD.FTZ R224, R148, R139 ;  /* 0x0000008b94e07221 */ /* 0x000fe40000010000 */
[----:B------:R-:W-:Y:S02]  /*c780*/  FADD.FTZ R225, R117, R118 ;  /* 0x0000007675e17221 */ /* 0x000fe40000010000 */
        /* <DEDUP_REMOVED lines=8> */
[C---:B----4-:R-:W-:Y:S08]  /*c810*/  HMMA.16816.F32.BF16 R44, R68.reuse, R84, R44 ;  /* 0x00000054442c723c */ /* 0x050ff0000004182c */
[C---:B------:R-:W-:Y:S08]  /*c820*/  HMMA.16816.F32.BF16 R48, R68.reuse, R86, R48 ;  /* 0x000000564430723c */ /* 0x040ff00000041830 */
[C---:B---3--:R-:W-:Y:S08]  /*c830*/  HMMA.16816.F32.BF16 R52, R68.reuse, R80, R52 ;  /* 0x000000504434723c */ /* 0x048ff00000041834 */
[C---:B------:R-:W-:Y:S08]  /*c840*/  HMMA.16816.F32.BF16 R56, R68.reuse, R82, R56 ;  /* 0x000000524438723c */ /* 0x040ff00000041838 */
[C---:B------:R-:W-:Y:S08]  /*c850*/  HMMA.16816.F32.BF16 R60, R68.reuse, R88, R60 ;  /* 0x00000058443c723c */ /* 0x040ff0000004183c */
[----:B------:R-:W-:Y:S01]  /*c860*/  HMMA.16816.F32.BF16 R64, R68, R90, R64 ;  /* 0x0000005a4440723c */ /* 0x000fe20000041840 */
[----:B------:R-:W3:Y:S07]  /*c870*/  LDSM.16.MT88.4 R68, [R210+0x5900] ;  /* 0x00590000d244783b */ /* 0x000eee0000004200 */
[C---:B------:R-:W-:Y:S01]  /*c880*/  HMMA.16816.F32.BF16 R112, R124.reuse, R108, R4 ;  /* 0x0000006c7c70723c */ /* 0x040fe20000041804 */
[----:B------:R-:W4:Y:S07]  /*c890*/  LDSM.16.MT88.4 R4, [R209+0x5900] ;  /* 0x00590000d104783b */ /* 0x000f2e0000004200 */
[C---:B------:R-:W-:Y:S01]  /*c8a0*/  HMMA.16816.F32.BF16 R108, R124.reuse, R110, R8 ;  /* 0x0000006e7c6c723c */ /* 0x040fe20000041808 */
[----:B------:R-:W5:Y:S07]  /*c8b0*/  LDSM.16.MT88.4 R8, [R208+0x5900] ;  /* 0x00590000d008783b */ /* 0x000f6e0000004200 */
[C---:B------:R-:W-:Y:S08]  /*c8c0*/  HMMA.16816.F32.BF16 R104, R124.reuse, R100, R12 ;  /* 0x000000647c68723c */ /* 0x040ff0000004180c */
[C---:B------:R-:W-:Y:S08]  /*c8d0*/  HMMA.16816.F32.BF16 R100, R124.reuse, R102, R16 ;  /* 0x000000667c64723c */ /* 0x040ff00000041810 */
[C---:B------:R-:W-:Y:S08]  /*c8e0*/  HMMA.16816.F32.BF16 R96, R124.reuse, R92, R20 ;  /* 0x0000005c7c60723c */ /* 0x040ff00000041814 */
[C---:B------:R-:W-:Y:S08]  /*c8f0*/  HMMA.16816.F32.BF16 R92, R124.reuse, R94, R24 ;  /* 0x0000005e7c5c723c */ /* 0x040ff00000041818 */
[C---:B-1----:R-:W-:Y:S08]  /*c900*/  HMMA.16816.F32.BF16 R88, R124.reuse, R72, R28 ;  /* 0x000000487c58723c */ /* 0x042ff0000004181c */
[C---:B------:R-:W-:Y:S08]  /*c910*/  HMMA.16816.F32.BF16 R84, R124.reuse, R74, R32 ;  /* 0x0000004a7c54723c */ /* 0x040ff00000041820 */
[C---:B--2---:R-:W-:Y:S08]  /*c920*/  HMMA.16816.F32.BF16 R80, R124.reuse, R76, R36 ;  /* 0x0000004c7c50723c */ /* 0x044ff00000041824 */
[C---:B------:R-:W-:Y:S08]  /*c930*/  HMMA.16816.F32.BF16 R76, R124.reuse, R78, R40 ;  /* 0x0000004e7c4c723c */ /* 0x040ff00000041828 */
[C---:B---3--:R-:W-:Y:S08]  /*c940*/  HMMA.16816.F32.BF16 R72, R124.reuse, R68, R44 ;  /* 0x000000447c48723c */ /* 0x048ff0000004182c */
[C---:B------:R-:W-:Y:S08]  /*c950*/  HMMA.16816.F32.BF16 R68, R124.reuse, R70, R48 ;  /* 0x000000467c44723c */ /* 0x040ff00000041830 */
[C---:B----4-:R-:W-:Y:S08]  /*c960*/  HMMA.16816.F32.BF16 R52, R124.reuse, R4, R52 ;  /* 0x000000047c34723c */ /* 0x050ff00000041834 */
[C---:B------:R-:W-:Y:S08]  /*c970*/  HMMA.16816.F32.BF16 R56, R124.reuse, R6, R56 ;  /* 0x000000067c38723c */ /* 0x040ff00000041838 */
[C---:B-----5:R-:W-:Y:S08]  /*c980*/  HMMA.16816.F32.BF16 R60, R124.reuse, R8, R60 ;  /* 0x000000087c3c723c */ /* 0x060ff0000004183c */
[----:B------:R-:W-:Y:S01]  /*c990*/  HMMA.16816.F32.BF16 R64, R124, R10, R64 ;  /* 0x0000000a7c40723c */ /* 0x000fe20000041840 */
[----:B------:R-:W-:-:S07]  /*c9a0*/  @P0 BRA `(.L_x_186) ;  /* 0xffffd0e000000947 */ /* 0x000fce000383ffff */
.L_x_185:
[----:B------:R-:W-:-:S13]  /*c9b0*/  ISETP.GE.AND P0, PT, R192, R215, PT ;  /* 0x000000d7c000720c */ /* 0x000fda0003f06270 */
[----:B------:R-:W-:Y:S05]  /*c9c0*/  @!P0 BRA `(.L_x_187) ;  /* 0x0000433000008947 */ /* 0x000fea0003800000 */
[----:B------:R-:W-:Y:S01]  /*c9d0*/  ULDC.64 UR4, c[0x0][0x1e0] ;  /* 0x0000780000047ab9 */ /* 0x000fe20000000a00 */
[----:B------:R-:W-:Y:S01]  /*c9e0*/  IADD3 R194, P0, R226, 0x40, RZ ;  /* 0x00000040e2c27810 */ /* 0x000fe20007f1e0ff */
[----:B------:R-:W-:Y:S01]  /*c9f0*/  UIADD3 UR6, UP1, UR14, 0x80, URZ ;  /* 0x000000800e067890 */ /* 0x000fe2000ff3e03f */
[----:B------:R-:W-:Y:S01]  /*ca00*/  IMAD.MOV.U32 R2, RZ, RZ, R116 ;  /* 0x000000ffff027224 */ /* 0x000fe200078e0074 */
[----:B------:R-:W-:Y:S01]  /*ca10*/  USHF.L.U64.HI UR13, UR4, 0x6, UR5 ;  /* 0x00000006040d7899 */ /* 0x000fe20008010205 */
[----:B------:R-:W-:Y:S01]  /*ca20*/  IMAD.MOV.U32 R3, RZ, RZ, R0 ;  /* 0x000000ffff037224 */ /* 0x000fe200078e0000 */
[----:B------:R-:W-:Y:S01]  /*ca30*/  USHF.L.U32 UR15, UR4, 0x6, URZ ;  /* 0x00000006040f7899 */ /* 0x000fe2000800063f */
[-C--:B------:R-:W-:Y:S01]  /*ca40*/  IADD3.X R195, RZ, R229.reuse, RZ, P0, !PT ;  /* 0x000000e5ffc37210 */ /* 0x080fe200007fe4ff */
[----:B------:R-:W-:Y:S01]  /*ca50*/  UMOV UR14, 0x60 ;  /* 0x00000060000e7882 */ /* 0x000fe20000000000 */
[----:B------:R-:W-:Y:S01]  /*ca60*/  @P4 IMAD.HI.U32 R193, R217, c[0x0][0x2c8], RZ ;  /* 0x0000b200d9c14a27 */ /* 0x000fe200078e00ff */
[----:B------:R-:W-:Y:S01]  /*ca70*/  ULDC.64 UR4, c[0x0][0x208] ;  /* 0x0000820000047ab9 */ /* 0x000fe20000000a00 */
[----:B------:R-:W-:Y:S01]  /*ca80*/  MOV R227, R229 ;  /* 0x000000e500e37202 */ /* 0x000fe20000000f00 */
[----:B------:R-:W-:-:S02]  /*ca90*/  UIADD3 UR16, UP0, UR9, 0x80, URZ ;  /* 0x0000008009107890 */ /* 0x000fc4000ff1e03f */
[----:B------:R-:W-:Y:S02]  /*caa0*/  UIMAD.WIDE.U32 UR18, UR14, UR4, URZ ;  /* 0x000000040e1272a5 */ /* 0x000fe4000f8e003f */
[----:B------:R-:W-:Y:S02]  /*cab0*/  UIMAD UR5, UR14, UR5, URZ ;  /* 0x000000050e0572a4 */ /* 0x000fe4000f8e023f */
[----:B------:R-:W-:Y:S02]  /*cac0*/  UIADD3.X UR8, URZ, UR8, URZ, UP1, !UPT ;  /* 0x000000083f087290 */ /* 0x000fe40008ffe43f */
[----:B------:R-:W-:Y:S02]  /*cad0*/  UIADD3.X UR4, URZ, UR12, URZ, UP0, !UPT ;  /* 0x0000000c3f047290 */ /* 0x000fe400087fe43f */
[----:B------:R-:W-:Y:S02]  /*cae0*/  UIADD3 UR5, UR19, UR5, URZ ;  /* 0x0000000513057290 */ /* 0x000fe4000fffe03f */
.L_x_196:
[----:B------:R-:W-:Y:S04]  /*caf0*/  DEPBAR.LE SB0, 0x0 ;  /* 0x000080000000791a */ /* 0x000fe80000000000 */
[----:B------:R-:W-:Y:S01]  /*cb00*/  BAR.SYNC.DEFER_BLOCKING 0x0 ;  /* 0x0000000000007b1d */ /* 0x000fe20000010000 */
[----:B------:R-:W-:Y:S01]  /*cb10*/  SHF.R.S32.HI R29, RZ, 0x1f, R192 ;  /* 0x0000001fff1d7819 */ /* 0x000fe200000114c0 */
[C---:B------:R-:W-:Y:S01]  /*cb20*/  IMAD R0, R192.reuse, UR5, RZ ;  /* 0x00000005c0007c24 */ /* 0x040fe2000f8e02ff */
[C---:B------:R-:W-:Y:S01]  /*cb30*/  ISETP.GT.AND P2, PT, R192.reuse, R215, PT ;  /* 0x000000d7c000720c */ /* 0x040fe20003f44270 */
[----:B------:R-:W-:Y:S04]  /*cb40*/  IMAD.WIDE.U32 R38, R192, UR18, R226 ;  /* 0x00000012c0267c25 */ /* 0x000fe8000f8e00e2 */
[----:B------:R-:W-:Y:S01]  /*cb50*/  IMAD R0, R29, UR18, R0 ;  /* 0x000000121d007c24 */ /* 0x000fe2000f8e0200 */
[----:B------:R-:W-:Y:S01]  /*cb60*/  LEA R44, P1, R38, c[0x0][0x1f8], 0x1 ;  /* 0x00007e00262c7a11 */ /* 0x000fe200078208ff */
[----:B------:R-:W-:Y:S03]  /*cb70*/  IMAD.WIDE.U32 R46, R192, UR18, R194 ;  /* 0x00000012c02e7c25 */ /* 0x000fe6000f8e00c2 */
[----:B------:R-:W-:Y:S02]  /*cb80*/  IADD3 R36, R39, R0, RZ ;  /* 0x0000000027247210 */ /* 0x000fe40007ffe0ff */
[----:B------:R-:W-:Y:S02]  /*cb90*/  LEA R156, P0, R46, c[0x0][0x1f8], 0x1 ;  /* 0x00007e002e9c7a11 */ /* 0x000fe400078008ff */
[----:B------:R-:W-:Y:S02]  /*cba0*/  LEA.HI.X R45, R38, c[0x0][0x1fc], R36, 0x1, P1 ;  /* 0x00007f00262d7a11 */ /* 0x000fe400008f0c24 */
[----:B------:R-:W-:Y:S04]  /*cbb0*/  IADD3 R0, R0, R47, RZ ;  /* 0x0000002f00007210 */ /* 0x000fe80007ffe0ff */
[----:B------:R-:W-:Y:S01]  /*cbc0*/  LEA.HI.X R157, R46, c[0x0][0x1fc], R0, 0x1, P0 ;  /* 0x00007f002e9d7a11 */ /* 0x000fe200000f0c00 */
[----:B------:R-:W1:Y:S01]  /*cbd0*/  LDSM.16.M88.4 R8, [R214+0x8100] ;  /* 0x00810000d608783b */ /* 0x000e620000000200 */
[----:B------:R-:W-:Y:S04]  /*cbe0*/  IADD3 R160, P0, R44, UR9, RZ ;  /* 0x000000092ca07c10 */ /* 0x000fe8000ff1e0ff */
[----:B------:R-:W-:Y:S02]  /*cbf0*/  IADD3.X R161, R45, UR12, RZ, P0, !PT ;  /* 0x0000000c2da17c10 */ /* 0x000fe400087fe4ff */
[C---:B------:R-:W-:Y:S01]  /*cc00*/  IADD3 R164, P1, R160.reuse, UR9, RZ ;  /* 0x00000009a0a47c10 */ /* 0x040fe2000ff3e0ff */
[----:B------:R-:W2:Y:S01]  /*cc10*/  LDSM.16.M88.4 R16, [R214+0x8900] ;  /* 0x00890000d610783b */ /* 0x000ea20000000200 */
[----:B------:R-:W-:Y:S02]  /*cc20*/  IADD3 R162, P0, R160, UR16, RZ ;  /* 0x00000010a0a27c10 */ /* 0x000fe4000ff1e0ff */
[C---:B------:R-:W-:Y:S02]  /*cc30*/  IADD3.X R165, R161.reuse, UR12, RZ, P1, !PT ;  /* 0x0000000ca1a57c10 */ /* 0x040fe40008ffe4ff */
[----:B------:R-:W-:Y:S03]  /*cc40*/  IADD3.X R163, R161, UR4, RZ, P0, !PT ;  /* 0x00000004a1a37c10 */ /* 0x000fe600087fe4ff */
[----:B------:R-:W3:Y:S08]  /*cc50*/  LDSM.16.M88.4 R24, [R214+0x9100] ;  /* 0x00910000d618783b */ /* 0x000ef00000000200 */
[----:B------:R-:W4:Y:S08]  /*cc60*/  LDSM.16.M88.4 R32, [R214+0x9900] ;  /* 0x00990000d620783b */ /* 0x000f300000000200 */
[----:B------:R-:W5:Y:S01]  /*cc70*/  LDSM.16.M88.4 R40, [R214+0xa100] ;  /* 0x00a10000d628783b */ /* 0x000f620000000200 */
[C---:B-1----:R-:W-:Y:S07]  /*cc80*/  HMMA.16816.F32.BF16 R4, R120.reuse, R8, RZ ;  /* 0x000000087804723c */ /* 0x042fee00000418ff */
[----:B------:R-:W1:Y:S01]  /*cc90*/  LDSM.16.M88.4 R48, [R214+0xa900] ;  /* 0x00a90000d630783b */ /* 0x000e620000000200 */
[C---:B------:R-:W-:Y:S07]  /*cca0*/  HMMA.16816.F32.BF16 R8, R120.reuse, R10, RZ ;  /* 0x0000000a7808723c */ /* 0x040fee00000418ff */
[----:B------:R-:W1:Y:S01]  /*ccb0*/  LDSM.16.M88.4 R116, [R213] ;  /* 0x00000000d574783b */ /* 0x000e620000000200 */
[C---:B--2---:R-:W-:Y:S07]  /*ccc0*/  HMMA.16816.F32.BF16 R12, R120.reuse, R16, RZ ;  /* 0x00000010780c723c */ /* 0x044fee00000418ff */
[----:B------:R-:W2:Y:S01]  /*ccd0*/  LDSM.16.M88.4 R124, [R207] ;  /* 0x00000000cf7c783b */ /* 0x000ea20000000200 */
[C---:B------:R-:W-:Y:S07]  /*cce0*/  HMMA.16816.F32.BF16 R16, R120.reuse, R18, RZ ;  /* 0x000000127810723c */ /* 0x040fee00000418ff */
[----:B------:R-:W1:Y:S01]  /*ccf0*/  LDSM.16.M88.4 R128, [R206] ;  /* 0x00000000ce80783b */ /* 0x000e620000000200 */
[C---:B---3--:R-:W-:Y:S07]  /*cd00*/  HMMA.16816.F32.BF16 R20, R120.reuse, R24, RZ ;  /* 0x000000187814723c */ /* 0x048fee00000418ff */
[----:B------:R-:W3:Y:S01]  /*cd10*/  LDSM.16.M88.4 R132, [R205] ;  /* 0x00000000cd84783b */ /* 0x000ee20000000200 */
[C---:B------:R-:W-:Y:S07]  /*cd20*/  HMMA.16816.F32.BF16 R24, R120.reuse, R26, RZ ;  /* 0x0000001a7818723c */ /* 0x040fee00000418ff */
[----:B------:R-:W1:Y:S01]  /*cd30*/  LDSM.16.M88.4 R136, [R204] ;  /* 0x00000000cc88783b */ /* 0x000e620000000200 */
[C---:B----4-:R-:W-:Y:S07]  /*cd40*/  HMMA.16816.F32.BF16 R28, R120.reuse, R32, RZ ;  /* 0x00000020781c723c */ /* 0x050fee00000418ff */
[----:B------:R-:W4:Y:S01]  /*cd50*/  LDSM.16.M88.4 R144, [R203] ;  /* 0x00000000cb90783b */ /* 0x000f220000000200 */
[C---:B------:R-:W-:Y:S07]  /*cd60*/  HMMA.16816.F32.BF16 R32, R120.reuse, R34, RZ ;  /* 0x000000227820723c */ /* 0x040fee00000418ff */
[----:B------:R-:W-:Y:S01]  /*cd70*/  @!PT LDS RZ, [RZ] ;  /* 0x00000000fffff984 */ /* 0x000fe20000000800 */
[----:B------:R-:W-:Y:S01]  /*cd80*/  @!PT LDS RZ, [RZ] ;  /* 0x00000000fffff984 */ /* 0x000fe20000000800 */
[----:B------:R-:W-:Y:S01]  /*cd90*/  @!PT LDS RZ, [RZ] ;  /* 0x00000000fffff984 */ /* 0x000fe20000000800 */
[----:B------:R1:W-:Y:S01]  /*cda0*/  LDGSTS.E.BYPASS.LTC128B.128 [R216+0x100], [R44.64], !P6 ;  /* 0x001000002cd87fae */ /* 0x0003e2000f101d4a */
[C---:B-----5:R-:W-:Y:S07]  /*cdb0*/  HMMA.16816.F32.BF16 R36, R120.reuse, R40, RZ ;  /* 0x000000287824723c */ /* 0x060fee00000418ff */
[----:B------:R5:W-:Y:S01]  /*cdc0*/  LDGSTS.E.BYPASS.LTC128B.128 [R216+0x3100], [R156.64], !P5 ;  /* 0x031000009cd87fae */ /* 0x000be2000e901d4a */
[C---:B------:R-:W-:Y:S07]  /*cdd0*/  HMMA.16816.F32.BF16 R40, R120.reuse, R42, RZ ;  /* 0x0000002a7828723c */ /* 0x040fee00000418ff */
[----:B------:R2:W-:Y:S08]  /*cde0*/  LDGSTS.E.BYPASS.LTC128B.128 [R216+0x1100], [R160.64], !P6 ;  /* 0x01100000a0d87fae */ /* 0x0005f0000f101d4a */
[----:B------:R2:W-:Y:S01]  /*cdf0*/  LDGSTS.E.BYPASS.LTC128B.128 [R216+0x4100], [R160.64+0x80], !P5 ;  /* 0x04100080a0d87fae */ /* 0x0005e2000e901d4a */
[C---:B-1----:R-:W-:Y:S07]  /*ce00*/  HMMA.16816.F32.BF16 R44, R120.reuse, R48, RZ ;  /* 0x00000030782c723c */ /* 0x042fee00000418ff */
[----:B------:R1:W-:Y:S01]  /*ce10*/  LDGSTS.E.BYPASS.LTC128B.128 [R216+0x2100], [R164.64], !P6 ;  /* 0x02100000a4d87fae */ /* 0x0003e2000f101d4a */
[----:B------:R-:W-:Y:S07]  /*ce20*/  HMMA.16816.F32.BF16 R48, R120, R50, RZ ;  /* 0x000000327830723c */ /* 0x000fee00000418ff */
[----:B------:R1:W-:Y:S01]  /*ce30*/  LDGSTS.E.BYPASS.LTC128B.128 [R216+0x5100], [R162.64], !P5 ;  /* 0x05100000a2d87fae */ /* 0x0003e2000e901d4a */
[C---:B------:R-:W-:Y:S07]  /*ce40*/  HMMA.16816.F32.BF16 R4, R140.reuse, R116, R4 ;  /* 0x000000748c04723c */ /* 0x040fee0000041804 */
[----:B------:R-:W1:Y:S01]  /*ce50*/  LDSM.16.M88.4 R148, [R211+0x8100] ;  /* 0x00810000d394783b */ /* 0x000e620000000200 */
[C---:B------:R-:W-:Y:S07]  /*ce60*/  HMMA.16816.F32.BF16 R8, R140.reuse, R118, R8 ;  /* 0x000000768c08723c */ /* 0x040fee0000041808 */
[----:B------:R-:W0:Y:S01]  /*ce70*/  LDGDEPBAR ;  /* 0x00000000000079af */ /* 0x000e220000000000 */
[C---:B--2---:R-:W-:Y:S07]  /*ce80*/  HMMA.16816.F32.BF16 R12, R140.reuse, R124, R12 ;  /* 0x0000007c8c0c723c */ /* 0x044fee000004180c */
[----:B-----5:R-:W2:Y:S01]  /*ce90*/  LDSM.16.M88.4 R156, [R211+0x8900] ;  /* 0x00890000d39c783b */ /* 0x020ea20000000200 */
[C---:B------:R-:W-:Y:S07]  /*cea0*/  HMMA.16816.F32.BF16 R16, R140.reuse, R126, R16 ;  /* 0x0000007e8c10723c */ /* 0x040fee0000041810 */
[----:B------:R-:W5:Y:S01]  /*ceb0*/  LDSM.16.M88.4 R116, [R211+0x9100] ;  /* 0x00910000d374783b */ /* 0x000f620000000200 */
[C---:B------:R-:W-:Y:S07]  /*cec0*/  HMMA.16816.F32.BF16 R20, R140.reuse, R128, R20 ;  /* 0x000000808c14723c */ /* 0x040fee0000041814 */
[----:B------:R-:W2:Y:S01]  /*ced0*/  LDSM.16.M88.4 R124, [R211+0x9900] ;  /* 0x00990000d37c783b */ /* 0x000ea20000000200 */
[C---:B------:R-:W-:Y:S07]  /*cee0*/  HMMA.16816.F32.BF16 R24, R140.reuse, R130, R24 ;  /* 0x000000828c18723c */ /* 0x040fee0000041818 */
[----:B-1----:R-:W1:Y:S01]  /*cef0*/  LDSM.16.M88.4 R160, [R211+0xa100] ;  /* 0x00a10000d3a0783b */ /* 0x002e620000000200 */
[C---:B---3--:R-:W-:Y:S07]  /*cf00*/  HMMA.16816.F32.BF16 R28, R140.reuse, R132, R28 ;  /* 0x000000848c1c723c */ /* 0x048fee000004181c */
[----:B------:R-:W3:Y:S01]  /*cf10*/  LDSM.16.M88.4 R164, [R211+0xa900] ;  /* 0x00a90000d3a4783b */ /* 0x000ee20000000200 */
[C---:B------:R-:W-:Y:S07]  /*cf20*/  HMMA.16816.F32.BF16 R32, R140.reuse, R134, R32 ;  /* 0x000000868c20723c */ /* 0x040fee0000041820 */
[----:B------:R-:W1:Y:S01]  /*cf30*/  LDSM.16.M88.4 R128, [R202] ;  /* 0x00000000ca80783b */ /* 0x000e620000000200 */
[C---:B------:R-:W-:Y:S07]  /*cf40*/  HMMA.16816.F32.BF16 R36, R140.reuse, R136, R36 ;  /* 0x000000888c24723c */ /* 0x040fee0000041824 */
[----:B------:R-:W1:Y:S01]  /*cf50*/  LDSM.16.M88.4 R132, [R202+0x800] ;  /* 0x00080000ca84783b */ /* 0x000e620000000200 */
[C---:B------:R-:W-:Y:S07]  /*cf60*/  HMMA.16816.F32.BF16 R40, R140.reuse, R138, R40 ;  /* 0x0000008a8c28723c */ /* 0x040fee0000041828 */
[----:B------:R-:W1:Y:S01]  /*cf70*/  LDSM.16.M88.4 R136, [R202+0x1000] ;  /* 0x00100000ca88783b */ /* 0x000e620000000200 */
[C---:B----4-:R-:W-:Y:S07]  /*cf80*/  HMMA.16816.F32.BF16 R44, R140.reuse, R144, R44 ;  /* 0x000000908c2c723c */ /* 0x050fee000004182c */
[----:B------:R-:W-:Y:S01]  /*cf90*/  LDSM.16.M88.4 R184, [R211+0xd900] ;  /* 0x00d90000d3b8783b */ /* 0x000fe20000000200 */
[----:B------:R-:W-:Y:S07]  /*cfa0*/  HMMA.16816.F32.BF16 R48, R140, R146, R48 ;  /* 0x000000928c30723c */ /* 0x000fee0000041830 */
[----:B------:R-:W4:Y:S01]  /*cfb0*/  LDSM.16.M88.4 R144, [R202+0x1800] ;  /* 0x00180000ca90783b */ /* 0x000f220000000200 */
[C---:B------:R-:W-:Y:S08]  /*cfc0*/  HMMA.16816.F32.BF16 R4, R152.reuse, R148, R4 ;  /* 0x000000949804723c */ /* 0x040ff00000041804 */
[C---:B------:R-:W-:Y:S01]  /*cfd0*/  HMMA.16816.F32.BF16 R8, R152.reuse, R150, R8 ;  /* 0x000000969808723c */ /* 0x040fe20000041808 */
[----:B------:R-:W1:Y:S07]  /*cfe0*/  LDSM.16.M88.4 R148, [R202+0x2000] ;  /* 0x00200000ca94783b */ /* 0x000e6e0000000200 */
[C---:B--2---:R-:W-:Y:S08]  /*cff0*/  HMMA.16816.F32.BF16 R12, R152.reuse, R156, R12 ;  /* 0x0000009c980c723c */ /* 0x044ff0000004180c */
[C---:B------:R-:W-:Y:S01]  /*d000*/  HMMA.16816.F32.BF16 R16, R152.reuse, R158, R16 ;  /* 0x0000009e9810723c */ /* 0x040fe20000041810 */
[----:B------:R-:W-:Y:S07]  /*d010*/  LDSM.16.M88.4 R156, [R214+0xb900] ;  /* 0x00b90000d69c783b */ /* 0x000fee0000000200 */
[C---:B-----5:R-:W-:Y:S08]  /*d020*/  HMMA.16816.F32.BF16 R20, R152.reuse, R116, R20 ;  /* 0x000000749814723c */ /* 0x060ff00000041814 */
[C---:B------:R-:W-:Y:S01]  /*d030*/  HMMA.16816.F32.BF16 R24, R152.reuse, R118, R24 ;  /* 0x000000769818723c */ /* 0x040fe20000041818 */
[----:B------:R-:W2:Y:S07]  /*d040*/  LDSM.16.M88.4 R116, [R202+0x2800] ;  /* 0x00280000ca74783b */ /* 0x000eae0000000200 */
[C---:B------:R-:W-:Y:S08]  /*d050*/  HMMA.16816.F32.BF16 R28, R152.reuse, R124, R28 ;  /* 0x0000007c981c723c */ /* 0x040ff0000004181c */
[C---:B------:R-:W-:Y:S01]  /*d060*/  HMMA.16816.F32.BF16 R32, R152.reuse, R126, R32 ;  /* 0x0000007e9820723c */ /* 0x040fe20000041820 */
[----:B------:R-:W5:Y:S07]  /*d070*/  LDSM.16.M88.4 R124, [R214+0xb100] ;  /* 0x00b10000d67c783b */ /* 0x000f6e0000000200 */
        /* <DEDUP_REMOVED lines=20> */
[----:B------:R-:W-:Y:S07]  /*d1c0*/  LDSM.16.M88.4 R148, [R197] ;  /* 0x00000000c594783b */ /* 0x000fee0000000200 */
[C---:B--2---:R-:W-:Y:S08]  /*d1d0*/  HMMA.16816.F32.BF16 R44, R168.reuse, R116, R44 ;  /* 0x00000074a82c723c */ /* 0x044ff0000004182c */
[----:B------:R-:W-:Y:S01]  /*d1e0*/  HMMA.16816.F32.BF16 R48, R168, R118, R48 ;  /* 0x00000076a830723c */ /* 0x000fe20000041830 */
[----:B------:R-:W2:Y:S07]  /*d1f0*/  LDSM.16.M88.4 R116, [R199] ;  /* 0x00000000c774783b */ /* 0x000eae0000000200 */
[C---:B-----5:R-:W-:Y:S08]  /*d200*/  HMMA.16816.F32.BF16 R4, R172.reuse, R124, R4 ;  /* 0x0000007cac04723c */ /* 0x060ff00000041804 */
[C---:B------:R-:W-:Y:S01]  /*d210*/  HMMA.16816.F32.BF16 R8, R172.reuse, R126, R8 ;  /* 0x0000007eac08723c */ /* 0x040fe20000041808 */
[----:B------:R-:W5:Y:S07]  /*d220*/  LDSM.16.M88.4 R124, [R198] ;  /* 0x00000000c67c783b */ /* 0x000f6e0000000200 */
        /* <DEDUP_REMOVED lines=15> */
[C---:B------:R-:W-:Y:S08]  /*d320*/  HMMA.16816.F32.BF16 R4, R176.reuse, R136, R4 ;  /* 0x00000088b004723c */ /* 0x040ff00000041804 */
[C---:B------:R-:W-:Y:S01]  /*d330*/  HMMA.16816.F32.BF16 R8, R176.reuse, R138, R8 ;  /* 0x0000008ab008723c */ /* 0x040fe20000041808 */
[----:B------:R-:W1:Y:S07]  /*d340*/  LDSM.16.M88.4 R136, [R211+0xc900] ;  /* 0x00c90000d388783b */ /* 0x000e6e0000000200 */
[C---:B----4-:R-:W-:Y:S08]  /*d350*/  HMMA.16816.F32.BF16 R12, R176.reuse, R144, R12 ;  /* 0x00000090b00c723c */ /* 0x050ff0000004180c */
[C---:B------:R-:W-:Y:S01]  /*d360*/  HMMA.16816.F32.BF16 R16, R176.reuse, R146, R16 ;  /* 0x00000092b010723c */ /* 0x040fe20000041810 */
[----:B------:R-:W4:Y:S07]  /*d370*/  LDSM.16.M88.4 R144, [R202+0x3000] ;  /* 0x00300000ca90783b */ /* 0x000f2e0000000200 */
[C---:B--2---:R-:W-:Y:S08]  /*d380*/  HMMA.16816.F32.BF16 R20, R176.reuse, R116, R20 ;  /* 0x00000074b014723c */ /* 0x044ff00000041814 */
[C---:B------:R-:W-:Y:S01]  /*d390*/  HMMA.16816.F32.BF16 R24, R176.reuse, R118, R24 ;  /* 0x00000076b018723c */ /* 0x040fe20000041818 */
[----:B------:R-:W2:Y:S07]  /*d3a0*/  LDSM.16.M88.4 R116, [R202+0x3800] ;  /* 0x00380000ca74783b */ /* 0x000eae0000000200 */
[C---:B-----5:R-:W-:Y:S08]  /*d3b0*/  HMMA.16816.F32.BF16 R28, R176.reuse, R124, R28 ;  /* 0x0000007cb01c723c */ /* 0x060ff0000004181c */
        /* <DEDUP_REMOVED lines=17> */
[C---:B----4-:R-:W-:Y:S08]  /*d4d0*/  HMMA.16816.F32.BF16 R4, R188.reuse, R144, R4 ;  /* 0x00000090bc04723c */ /* 0x050ff00000041804 */
        /* <DEDUP_REMOVED lines=17> */
[----:B------:R-:W4:Y:S01]  /*d5f0*/  MUFU.TANH R128, R9 ;  /* 0x0000000900807308 */ /* 0x000f220000002400 */
[----:B------:R-:W-:Y:S02]  /*d600*/  FMUL.FTZ R19, R19, c[0x0][0x320] ;  /* 0x0000c80013137a20 */ /* 0x000fe40000410000 */
[----:B------:R-:W-:Y:S02]  /*d610*/  FMUL.FTZ R14, R17, c[0x0][0x320] ;  /* 0x0000c800110e7a20 */ /* 0x000fe40000410000 */
[----:B------:R-:W-:Y:S02]  /*d620*/  FMUL.FTZ R12, R13, c[0x0][0x320] ;  /* 0x0000c8000d0c7a20 */ /* 0x000fe40000410000 */
[----:B------:R-:W-:Y:S02]  /*d630*/  FMUL.FTZ R13, R16, c[0x0][0x320] ;  /* 0x0000c800100d7a20 */ /* 0x000fe40000410000 */
[----:B------:R-:W-:Y:S01]  /*d640*/  FMUL.FTZ R15, R15, c[0x0][0x320] ;  /* 0x0000c8000f0f7a20 */ /* 0x000fe20000410000 */
[----:B------:R-:W1:Y:S10]  /*d650*/  MUFU.TANH R116, R10 ;  /* 0x0000000a00747308 */ /* 0x000e740000002400 */
[----:B------:R5:W1:Y:S01]  /*d660*/  MUFU.TANH R117, R11 ;  /* 0x0000000b00757308 */ /* 0x000a620000002400 */
[C---:B--2---:R-:W-:Y:S09]  /*d670*/  HMMA.16816.F32.BF16 R20, R188.reuse, R4, R20 ;  /* 0x00000004bc14723c */ /* 0x044ff20000041814 */
[----:B------:R-:W2:Y:S01]  /*d680*/  MUFU.TANH R157, R18 ;  /* 0x00000012009d7308 */ /* 0x000ea20000002400 */
[C---:B------:R-:W-:Y:S01]  /*d690*/  HMMA.16816.F32.BF16 R24, R188.reuse, R6, R24 ;  /* 0x00000006bc18723c */ /* 0x040fe20000041818 */
[----:B------:R-:W-:Y:S08]  /*d6a0*/  LDSM.16.M88.4 R4, [R202+0x5000] ;  /* 0x00500000ca04783b */ /* 0x000ff00000000200 */
[----:B------:R-:W1:Y:S01]  /*d6b0*/  MUFU.TANH R163, R19 ;  /* 0x0000001300a37308 */ /* 0x000e620000002400 */
[----:B-----5:R-:W5:Y:S04]  /*d6c0*/  LDSM.16.M88.4 R8, [R202+0x4800] ;  /* 0x00480000ca08783b */ /* 0x020f680000000200 */
[----:B------:R-:W-:Y:S05]  /*d6d0*/  FMUL.FTZ R186, R20, c[0x0][0x320] ;  /* 0x0000c80014ba7a20 */ /* 0x000fea0000410000 */
        /* <DEDUP_REMOVED lines=8> */
[----:B------:R-:W-:Y:S07]  /*d760*/  FMUL.FTZ R27, R27, c[0x0][0x320] ;  /* 0x0000c8001b1b7a20 */ /* 0x000fee0000410000 */
[----:B------:R-:W2:Y:S01]  /*d770*/  MUFU.TANH R125, R125 ;  /* 0x0000007d007d7308 */ /* 0x000ea20000002400 */
[----:B-1----:R-:W-:Y:S09]  /*d780*/  IMAD R15, R192, -0x60, RZ ;  /* 0xffffffa0c00f7824 */ /* 0x002ff200078e02ff */
[----:B------:R-:W1:Y:S01]  /*d790*/  MUFU.TANH R127, R127 ;  /* 0x0000007f007f7308 */ /* 0x000e620000002400 */
[C---:B-----5:R-:W-:Y:S09]  /*d7a0*/  HMMA.16816.F32.BF16 R28, R188.reuse, R8, R28 ;  /* 0x00000008bc1c723c */ /* 0x060ff2000004181c */
[----:B------:R-:W1:Y:S01]  /*d7b0*/  MUFU.TANH R118, R118 ;  /* 0x0000007600767308 */ /* 0x000e620000002400 */
[C---:B------:R-:W-:Y:S01]  /*d7c0*/  HMMA.16816.F32.BF16 R32, R188.reuse, R10, R32 ;  /* 0x0000000abc20723c */ /* 0x040fe20000041820 */
[----:B------:R-:W5:Y:S01]  /*d7d0*/  LDSM.16.M88.4 R8, [R202+0x5800] ;  /* 0x00580000ca08783b */ /* 0x000f620000000200 */
[----:B------:R-:W-:Y:S07]  /*d7e0*/  DEPBAR.LE SB0, 0x0 ;  /* 0x000080000000791a */ /* 0x000fee0000000000 */
[----:B------:R-:W1:Y:S01]  /*d7f0*/  MUFU.TANH R12, R12 ;  /* 0x0000000c000c7308 */ /* 0x000e620000002400 */
[----:B------:R-:W-:Y:S01]  /*d800*/  BAR.SYNC.DEFER_BLOCKING 0x0 ;  /* 0x0000000000007b1d */ /* 0x000fe20000010000 */
[C---:B------:R-:W-:Y:S05]  /*d810*/  HMMA.16816.F32.BF16 R36, R188.reuse, R4, R36 ;  /* 0x00000004bc24723c */ /* 0x040fea0000041824 */
[----:B------:R-:W-:Y:S03]  /*d820*/  FMUL.FTZ R238, R28, c[0x0][0x320] ;  /* 0x0000c8001cee7a20 */ /* 0x000fe60000410000 */
[----:B------:R-:W1:Y:S01]  /*d830*/  MUFU.TANH R167, R167 ;  /* 0x000000a700a77308 */ /* 0x000e620000002400 */
[C---:B------:R-:W-:Y:S03]  /*d840*/  HMMA.16816.F32.BF16 R40, R188.reuse, R6, R40 ;  /* 0x00000006bc28723c */ /* 0x040fe60000041828 */
[----:B------:R-:W-:Y:S02]  /*d850*/  FMUL.FTZ R29, R29, c[0x0][0x320] ;  /* 0x0000c8001d1d7a20 */ /* 0x000fe40000410000 */
[----:B------:R-:W-:Y:S02]  /*d860*/  FMUL.FTZ R236, R32, c[0x0][0x320] ;  /* 0x0000c80020ec7a20 */ /* 0x000fe40000410000 */
[----:B------:R-:W-:Y:S01]  /*d870*/  @P2 IADD3 R6, R192, -0x1, RZ ;  /* 0xffffffffc0062810 */ /* 0x000fe20007ffe0ff */
[----:B------:R-:W-:Y:S01]  /*d880*/  FMUL.FTZ R30, R30, c[0x0][0x320] ;  /* 0x0000c8001e1e7a20 */ /* 0x000fe20000410000 */
[----:B------:R-:W1:Y:S03]  /*d890*/  MUFU.TANH R13, R13 ;  /* 0x0000000d000d7308 */ /* 0x000e660000002400 */
[----:B------:R-:W-:Y:S01]  /*d8a0*/  @P2 SHF.R.S32.HI R5, RZ, 0x1f, R6 ;  /* 0x0000001fff052819 */ /* 0x000fe20000011406 */
[----:B------:R-:W-:Y:S02]  /*d8b0*/  FMUL.FTZ R31, R31, c[0x0][0x320] ;  /* 0x0000c8001f1f7a20 */ /* 0x000fe40000410000 */
[----:B------:R-:W-:Y:S02]  /*d8c0*/  FMUL.FTZ R230, R36, c[0x0][0x320] ;  /* 0x0000c80024e67a20 */ /* 0x000fe40000410000 */
[----:B------:R-:W-:Y:S02]  /*d8d0*/  @P2 IMAD R5, R5, c[0x0][0x1e0], RZ ;  /* 0x0000780005052a24 */ /* 0x000fe400078e02ff */
[----:B------:R-:W1:Y:S01]  /*d8e0*/  MUFU.TANH R14, R14 ;  /* 0x0000000e000e7308 */ /* 0x000e620000002400 */
[----:B------:R-:W-:Y:S01]  /*d8f0*/  FMUL.FTZ R33, R33, c[0x0][0x320] ;  /* 0x0000c80021217a20 */ /* 0x000fe20000410000 */
[C---:B-----5:R-:W-:Y:S03]  /*d900*/  HMMA.16816.F32.BF16 R44, R188.reuse, R8, R44 ;  /* 0x00000008bc2c723c */ /* 0x060fe6000004182c */
[C---:B------:R-:W-:Y:S02]  /*d910*/  @P2 IMAD R5, R6.reuse, c[0x0][0x1e4], R5 ;  /* 0x0000790006052a24 */ /* 0x040fe400078e0205 */
[----:B------:R-:W-:Y:S03]  /*d920*/  @P2 IMAD.WIDE.U32 R6, R6, c[0x0][0x1e0], RZ ;  /* 0x0000780006062a25 */ /* 0x000fe600078e00ff */
[----:B------:R-:W1:Y:S01]  /*d930*/  MUFU.TANH R186, R186 ;  /* 0x000000ba00ba7308 */ /* 0x000e620000002400 */
[----:B------:R-:W-:Y:S01]  /*d940*/  @P2 MOV R8, R218 ;  /* 0x000000da00082202 */ /* 0x000fe20000000f00 */
[----:B------:R-:W-:Y:S03]  /*d950*/  HMMA.16816.F32.BF16 R48, R188, R10, R48 ;  /* 0x0000000abc30723c */ /* 0x000fe60000041830 */
[----:B------:R-:W-:Y:S01]  /*d960*/  @P2 MOV R9, R221 ;  /* 0x000000dd00092202 */ /* 0x000fe20000000f00 */
[----:B------:R-:W-:Y:S01]  /*d970*/  FMUL.FTZ R184, R40, c[0x0][0x320] ;  /* 0x0000c80028b87a20 */ /* 0x000fe20000410000 */
[----:B------:R-:W-:Y:S01]  /*d980*/  @P2 IADD3 R4, R7, R5, RZ ;  /* 0x0000000507042210 */ /* 0x000fe20007ffe0ff */
[----:B------:R-:W-:Y:S02]  /*d990*/  FMUL.FTZ R34, R34, c[0x0][0x320] ;  /* 0x0000c80022227a20 */ /* 0x000fe40000410000 */
[----:B------:R1:W1:Y:S01]  /*d9a0*/  MUFU.TANH R160, R21 ;  /* 0x0000001500a07308 */ /* 0x0002620000002400 */
[----:B------:R-:W-:Y:S04]  /*d9b0*/  @P2 IMAD.WIDE.U32 R6, R6, 0x60, R8 ;  /* 0x0000006006062825 */ /* 0x000fe800078e0008 */
[----:B------:R-:W-:Y:S01]  /*d9c0*/  @P2 IMAD R4, R4, 0x60, RZ ;  /* 0x0000006004042824 */ /* 0x000fe200078e02ff */
[----:B------:R-:W-:Y:S01]  /*d9d0*/  @P2 SHF.L.U32 R5, R6, 0x1, RZ ;  /* 0x0000000106052819 */ /* 0x000fe200000006ff */
[----:B------:R-:W-:Y:S02]  /*d9e0*/  FMUL.FTZ R35, R35, c[0x0][0x320] ;  /* 0x0000c80023237a20 */ /* 0x000fe40000410000 */
[----:B------:R-:W-:Y:S01]  /*d9f0*/  FMUL.FTZ R37, R37, c[0x0][0x320] ;  /* 0x0000c80025257a20 */ /* 0x000fe20000410000 */
[----:B------:R1:W1:Y:S01]  /*da00*/  MUFU.TANH R233, R22 ;  /* 0x0000001600e97308 */ /* 0x0002620000002400 */
[----:B------:R-:W-:Y:S01]  /*da10*/  @P2 IADD3 R4, R7, R4, RZ ;  /* 0x0000000407042210 */ /* 0x000fe20007ffe0ff */
[----:B------:R-:W-:Y:S02]  /*da20*/  FMUL.FTZ R38, R38, c[0x0][0x320] ;  /* 0x0000c80026267a20 */ /* 0x000fe40000410000 */
[----:B------:R-:W-:Y:S01]  /*da30*/  FMUL.FTZ R39, R39, c[0x0][0x320] ;  /* 0x0000c80027277a20 */ /* 0x000fe20000410000 */
[----:B------:R-:W-:Y:S01]  /*da40*/  @P2 SHF.L.U64.HI R4, R6, 0x1, R4 ;  /* 0x0000000106042819 */ /* 0x000fe20000010204 */
[----:B------:R-:W-:Y:S01]  /*da50*/  FMUL.FTZ R41, R41, c[0x0][0x320] ;  /* 0x0000c80029297a20 */ /* 0x000fe20000410000 */
[C---:B------:R-:W-:Y:S01]  /*da60*/  @P2 IADD3 R6, P0, R5.reuse, c[0x0][0x1c8], RZ ;  /* 0x0000720005062a10 */ /* 0x040fe20007f1e0ff */
[----:B------:R-:W-:Y:S01]  /*da70*/  FMUL.FTZ R42, R42, c[0x0][0x320] ;  /* 0x0000c8002a2a7a20 */ /* 0x000fe20000410000 */
[----:B------:R-:W-:Y:S01]  /*da80*/  @P2 IADD3 R5, P1, R5, 0x80, RZ ;  /* 0x0000008005052810 */ /* 0x000fe20007f3e0ff */
[----:B------:R1:W1:Y:S01]  /*da90*/  MUFU.TANH R187, R23 ;  /* 0x0000001700bb7308 */ /* 0x0002620000002400 */
[----:B------:R-:W-:Y:S01]  /*daa0*/  @P2 IADD3.X R7, R4, c[0x0][0x1cc], RZ, P0, !PT ;  /* 0x0000730004072a10 */ /* 0x000fe200007fe4ff */
[----:B------:R-:W-:Y:S01]  /*dab0*/  FMUL.FTZ R43, R43, c[0x0][0x320] ;  /* 0x0000c8002b2b7a20 */ /* 0x000fe20000410000 */
[----:B------:R-:W-:Y:S01]  /*dac0*/  @P2 IADD3 R10, P0, R5, c[0x0][0x1c8], RZ ;  /* 0x00007200050a2a10 */ /* 0x000fe20007f1e0ff */
[----:B------:R-:W-:Y:S01]  /*dad0*/  FMUL.FTZ R44, R44, c[0x0][0x320] ;  /* 0x0000c8002c2c7a20 */ /* 0x000fe20000410000 */
[----:B------:R-:W-:Y:S01]  /*dae0*/  MOV R5, R217 ;  /* 0x000000d900057202 */ /* 0x000fe20000000f00 */
[----:B------:R-:W-:Y:S01]  /*daf0*/  @!PT LDS RZ, [RZ] ;  /* 0x00000000fffff984 */ /* 0x000fe20000000800 */
[----:B------:R-:W-:Y:S01]  /*db00*/  @!PT LDS RZ, [RZ] ;  /* 0x00000000fffff984 */ /* 0x000fe20000000800 */
[----:B------:R-:W-:Y:S01]  /*db10*/  @!PT LDS RZ, [RZ] ;  /* 0x00000000fffff984 */ /* 0x000fe20000000800 */
[----:B------:R5:W-:Y:S01]  /*db20*/  @P2 LDGSTS.E.BYPASS.LTC128B.128 [R216+0x8100], [R6.64], !P6 ;  /* 0x0810000006d82fae */ /* 0x000be2000f101d4a */
[----:B------:R-:W-:Y:S01]  /*db30*/  @P2 IADD3.X R11, RZ, c[0x0][0x1cc], R4, P0, P1 ;  /* 0x00007300ff0b2a10 */ /* 0x000fe200007e2404 */
[----:B------:R-:W-:Y:S01]  /*db40*/  FMUL.FTZ R4, R51, c[0x0][0x320] ;  /* 0x0000c80033047a20 */ /* 0x000fe20000410000 */
[----:B------:R-:W-:Y:S01]  /*db50*/  @P2 IADD3 R8, P0, R6, UR15, RZ ;  /* 0x0000000f06082c10 */ /* 0x000fe2000ff1e0ff */
[----:B------:R-:W1:Y:S01]  /*db60*/  MUFU.TANH R162, R162 ;  /* 0x000000a200a27308 */ /* 0x000e620000002400 */
[----:B------:R-:W-:Y:S01]  /*db70*/  @P4 SHF.R.U32.HI R5, RZ, c[0x0][0x2cc], R193 ;  /* 0x0000b300ff054a19 */ /* 0x000fe200000116c1 */
[----:B------:R-:W-:Y:S01]  /*db80*/  FMUL.FTZ R45, R45, c[0x0][0x320] ;  /* 0x0000c8002d2d7a20 */ /* 0x000fe20000410000 */
[----:B------:R-:W-:Y:S01]  /*db90*/  @P2 IADD3.X R9, R7, UR13, RZ, P0, !PT ;  /* 0x0000000d07092c10 */ /* 0x000fe200087fe4ff */
[----:B------:R1:W-:Y:S01]  /*dba0*/  @P2 LDGSTS.E.BYPASS.LTC128B.128 [R216+0xb100], [R10.64], !P5 ;  /* 0x0b1000000ad82fae */ /* 0x0003e2000e901d4a */
[----:B------:R-:W-:Y:S01]  /*dbb0*/  @P2 IADD3 R16, P1, R8, UR15, RZ ;  /* 0x0000000f08102c10 */ /* 0x000fe2000ff3e0ff */
[----:B------:R-:W-:Y:S01]  /*dbc0*/  FMUL.FTZ R46, R46, c[0x0][0x320] ;  /* 0x0000c8002e2e7a20 */ /* 0x000fe20000410000 */
[----:B------:R-:W-:Y:S01]  /*dbd0*/  @P2 IADD3 R18, P0, R8, UR6, RZ ;  /* 0x0000000608122c10 */ /* 0x000fe2000ff1e0ff */
[----:B------:R-:W-:Y:S01]  /*dbe0*/  FMUL.FTZ R47, R47, c[0x0][0x320] ;  /* 0x0000c8002f2f7a20 */ /* 0x000fe20000410000 */
[C---:B------:R-:W-:Y:S01]  /*dbf0*/  @P2 IADD3.X R17, R9.reuse, UR13, RZ, P1, !PT ;  /* 0x0000000d09112c10 */ /* 0x040fe20008ffe4ff */
[----:B------:R1:W1:Y:S01]  /*dc00*/  MUFU.TANH R164, R25 ;  /* 0x0000001900a47308 */ /* 0x0002620000002400 */
[----:B------:R-:W-:Y:S01]  /*dc10*/  @P2 IADD3.X R19, R9, UR8, RZ, P0, !PT ;  /* 0x0000000809132c10 */ /* 0x000fe200087fe4ff */
[----:B------:R1:W-:Y:S01]  /*dc20*/  @P2 LDGSTS.E.BYPASS.LTC128B.128 [R216+0x9100], [R8.64], !P6 ;  /* 0x0910000008d82fae */ /* 0x0003e2000f101d4a */
[----:B------:R-:W-:Y:S02]  /*dc30*/  FMUL.FTZ R48, R48, c[0x0][0x320] ;  /* 0x0000c80030307a20 */ /* 0x000fe40000410000 */
[----:B------:R-:W-:Y:S02]  /*dc40*/  FMUL.FTZ R49, R49, c[0x0][0x320] ;  /* 0x0000c80031317a20 */ /* 0x000fe40000410000 */
[----:B------:R-:W-:Y:S03]  /*dc50*/  FMUL.FTZ R50, R50, c[0x0][0x320] ;  /* 0x0000c80032327a20 */ /* 0x000fe60000410000 */
[----:B------:R1:W1:Y:S01]  /*dc60*/  MUFU.TANH R231, R26 ;  /* 0x0000001a00e77308 */ /* 0x0002620000002400 */
[----:B------:R1:W-:Y:S01]  /*dc70*/  @P2 LDGSTS.E.BYPASS.LTC128B.128 [R216+0xc100], [R8.64+0x80], !P5 ;  /* 0x0c10008008d82fae */ /* 0x0003e2000e901d4a */
[C---:B-----5:R-:W-:Y:S07]  /*dc80*/  IADD3 R7, -R222.reuse, R15, RZ ;  /* 0x0000000fde077210 */ /* 0x060fee0007ffe1ff */
[----:B------:R5:W-:Y:S01]  /*dc90*/  @P2 LDGSTS.E.BYPASS.LTC128B.128 [R216+0xa100], [R16.64], !P6 ;  /* 0x0a10000010d82fae */ /* 0x000be2000f101d4a */
[----:B------:R2:W2:Y:S07]  /*dca0*/  MUFU.TANH R229, R27 ;  /* 0x0000001b00e57308 */ /* 0x0004ae0000002400 */
[----:B------:R2:W-:Y:S03]  /*dcb0*/  @P2 LDGSTS.E.BYPASS.LTC128B.128 [R216+0xd100], [R18.64], !P5 ;  /* 0x0d10000012d82fae */ /* 0x0005e6000e901d4a */
[----:B------:R-:W2:Y:S05]  /*dcc0*/  MUFU.TANH R238, R238 ;  /* 0x000000ee00ee7308 */ /* 0x000eaa0000002400 */
[----:B------:R-:W0:Y:S01]  /*dcd0*/  LDGDEPBAR ;  /* 0x00000000000079af */ /* 0x000e220000000000 */
[----:B-1----:R-:W-:Y:S04]  /*dce0*/  IADD3 R9, -R222, 0x1, R15 ;  /* 0x00000001de097810 */ /* 0x002fe80007ffe10f */
[----:B------:R1:W1:Y:S01]  /*dcf0*/  MUFU.TANH R232, R29 ;  /* 0x0000001d00e87308 */ /* 0x0002620000002400 */
[----:B------:R-:W-:Y:S02]  /*dd00*/  IADD3 R9, R9, c[0x0][0x1d0], RZ ;  /* 0x0000740009097a10 */ /* 0x000fe40007ffe0ff */
[----:B------:R-:W5:Y:S02]  /*dd10*/  SHFL.IDX PT, R6, R5, RZ, 0x1c1f ;  /* 0x001c1fff05067589 */ /* 0x000f6400000e0000 */
[----:B------:R-:W-:Y:S05]  /*dd20*/  IADD3 R9, R9, -c[0x0][0x168], RZ ;  /* 0x80005a0009097a10 */ /* 0x000fea0007ffe0ff */
[----:B------:R1:W1:Y:S01]  /*dd30*/  MUFU.TANH R241, R30 ;  /* 0x0000001e00f17308 */ /* 0x0002620000002400 */
[C---:B------:R-:W-:Y:S02]  /*dd40*/  IADD3 R11, R9.reuse, c[0x0][0x328], RZ ;  /* 0x0000ca00090b7a10 */ /* 0x040fe40007ffe0ff */
[----:B------:R-:W-:Y:S07]  /*dd50*/  IADD3 R9, R9, UR7, RZ ;  /* 0x0000000709097c10 */ /* 0x000fee000fffe0ff */
[----:B------:R1:W1:Y:S01]  /*dd60*/  MUFU.TANH R239, R31 ;  /* 0x0000001f00ef7308 */ /* 0x0002620000002400 */
[-C--:B-----5:R-:W-:Y:S02]  /*dd70*/  IADD3 R17, R11, R6.reuse, RZ ;  /* 0x000000060b117210 */ /* 0x0a0fe40007ffe0ff */
[----:B------:R-:W-:Y:S07]  /*dd80*/  IADD3 R16, R9, R6, RZ ;  /* 0x0000000609107210 */ /* 0x000fee0007ffe0ff */
[----:B------:R-:W1:Y:S10]  /*dd90*/  MUFU.TANH R236, R236 ;  /* 0x000000ec00ec7308 */ /* 0x000e740000002400 */
[----:B------:R1:W1:Y:S10]  /*dda0*/  MUFU.TANH R234, R33 ;  /* 0x0000002100ea7308 */ /* 0x0002740000002400 */
[----:B------:R1:W1:Y:S10]  /*ddb0*/  MUFU.TANH R237, R34 ;  /* 0x0000002200ed7308 */ /* 0x0002740000002400 */
[----:B------:R1:W1:Y:S10]  /*ddc0*/  MUFU.TANH R235, R35 ;  /* 0x0000002300eb7308 */ /* 0x0002740000002400 */
        /* <DEDUP_REMOVED lines=31> */
.L_x_190:
[----:B------:R-:W-:Y:S04]  /*dfc0*/  MOV R6, c[0x0][0x32c] ;  /* 0x0000cb0000067a02 */ /* 0x000fe80000000f00 */
[----:B------:R-:W-:Y:S11]  /*dfd0*/  ISETP.NE.AND P0, PT, R6, 0x1, PT ;  /* 0x000000010600780c */ /* 0x000ff60003f05270 */
[----:B------:R-:W-:Y:S02]  /*dfe0*/  @!UPT UIADD3 URZ, URZ, URZ, URZ ;  /* 0x0000003f3f3ff290 */ /* 0x000fe4000fffe03f */
[----:B------:R-:W-:Y:S05]  /*dff0*/  @P0 IMAD.HI.U32 R6, R8, c[0x0][0x330], RZ ;  /* 0x0000cc0008060a27 */ /* 0x000fea00078e00ff */
[----:B------:R-:W-:Y:S02]  /*e000*/  @P0 SHF.R.U32.HI R8, RZ, c[0x0][0x334], R6 ;  /* 0x0000cd00ff080a19 */ /* 0x000fe40000011606 */
.L_x_191:
[----:B------:R-:W-:Y:S05]  /*e010*/  BSYNC B0 ;  /* 0x0000000000007941 */ /* 0x000fea0003800000 */
.L_x_189:
[----:B------:R-:W-:Y:S05]  /*e020*/  IMAD R19, R8, c[0x0][0x32c], R7 ;  /* 0x0000cb0008137a24 */ /* 0x000fea00078e0207 */
[----:B------:R-:W-:Y:S02]  /*e030*/  IADD3 R6, R19, c[0x0][0x32c], RZ ;  /* 0x0000cb0013067a10 */ /* 0x000fe40007ffe0ff */
[----:B------:R-:W-:Y:S02]  /*e040*/  IMNMX R16, R16, R19, !PT ;  /* 0x0000001310107217 */ /* 0x000fe40007800200 */
[----:B------:R-:W-:Y:S02]  /*e050*/  IMNMX R17, R17, R6, PT ;  /* 0x0000000611117217 */ /* 0x000fe40003800200 */
.L_x_188:
[C---:B--234-:R-:W-:Y:S02]  /*e060*/  ISETP.GE.AND P0, PT, R15.reuse, 0x2, PT ;  /* 0x000000020f00780c */ /* 0x05cfe40003f06270 */
[----:B------:R-:W-:Y:S02]  /*e070*/  ISETP.GE.AND P1, PT, R15, 0x9, PT ;  /* 0x000000090f00780c */ /* 0x000fe40003f26270 */
[----:B------:R-:W-:Y:S02]  /*e080*/  LOP3.LUT R223, R223, 0xffefffff, RZ, 0xc0, !PT ;  /* 0xffefffffdfdf7812 */ /* 0x000fe400078ec0ff */
[----:B------:R-:W-:Y:S07]  /*e090*/  ISETP.GE.AND P2, PT, R15, 0x59, PT ;  /* 0x000000590f00780c */ /* 0x000fee0003f46270 */
[----:B------:R-:W-:Y:S02]  /*e0a0*/  @P0 LOP3.LUT R223, R223, 0x100000, RZ, 0xfc, !PT ;  /* 0x00100000dfdf0812 */ /* 0x000fe400078efcff */
[----:B------:R-:W-:Y:S02]  /*e0b0*/  ISETP.GT.AND P0, PT, R16, 0x1, !P0 ;  /* 0x000000011000780c */ /* 0x000fe40004704270 */
[----:B------:R-:W-:Y:S02]  /*e0c0*/  LOP3.LUT R223, R223, 0xfff7ffff, RZ, 0xc0, !PT ;  /* 0xfff7ffffdfdf7812 */ /* 0x000fe400078ec0ff */
[----:B------:R-:W-:Y:S02]  /*e0d0*/  ISETP.LT.OR P0, PT, R17, 0x2, P0 ;  /* 0x000000021100780c */ /* 0x000fe40000701670 */
[----:B------:R-:W-:Y:S02]  /*e0e0*/  @P1 LOP3.LUT R223, R223, 0x80000, RZ, 0xfc, !PT ;  /* 0x00080000dfdf1812 */ /* 0x000fe400078efcff */
[----:B------:R-:W-:Y:S02]  /*e0f0*/  FSEL R126, R126, -INF , !P0 ;  /* 0xff8000007e7e7808 */ /* 0x000fe40004000000 */
[C---:B------:R-:W-:Y:S02]  /*e100*/  ISETP.GT.AND P0, PT, R16.reuse, 0x8, !P1 ;  /* 0x000000081000780c */ /* 0x040fe40004f04270 */
[----:B------:R-:W-:Y:S02]  /*e110*/  ISETP.GE.AND P1, PT, R15, 0xa, PT ;  /* 0x0000000a0f00780c */ /* 0x000fe40003f26270 */
        /* <DEDUP_REMOVED lines=21> */
[C---:B------:R-:W-:Y:S04]  /*e270*/  ISETP.GT.AND P0, PT, R16.reuse, 0x18, !P1 ;  /* 0x000000181000780c */ /* 0x040fe80004f04270 */
        /* <DEDUP_REMOVED lines=11> */
[----:B------:R-:W-:Y:S01]  /*e330*/  ISETP.GT.AND P0, PT, R16, 0x20, !P1 ;  /* 0x000000201000780c */ /* 0x000fe20004f04270 */
[----:B------:R-:W1:Y:S03]  /*e340*/  SHFL.IDX PT, R14, R5, 0x1, 0x1c1f ;  /* 0x003c1f00050e7f89 */ /* 0x000e6600000e0000 */
        /* <DEDUP_REMOVED lines=8> */
[----:B------:R-:W-:Y:S01]  /*e3d0*/  ISETP.GE.AND P1, PT, R15, 0x29, PT ;  /* 0x000000290f00780c */ /* 0x000fe20003f26270 */
[--C-:B-1----:R-:W-:Y:S01]  /*e3e0*/  IMAD.IADD R12, R9, 0x1, R14.reuse ;  /* 0x00000001090c7824 */ /* 0x102fe200078e020e */
        /* <DEDUP_REMOVED lines=66> */
[----:B------:R-:W-:Y:S02]  /*e810*/  FSEL R156, R156, -INF , !P0 ;  /* 0xff8000009c9c7808 */ /* 0x000fe40004000000 */
[----:B------:R-:W-:Y:S02]  /*e820*/  ISETP.GT.AND P0, PT, R16, 0x51, !P1 ;  /* 0x000000511000780c */ /* 0x000fe40004f04270 */
[----:B------:R-:W-:Y:S02]  /*e830*/  LOP3.LUT R223, R223, 0xfffffffe, RZ, 0xc0, !PT ;  /* 0xfffffffedfdf7812 */ /* 0x000fe400078ec0ff */
[----:B------:R-:W-:Y:S04]  /*e840*/  ISETP.LT.OR P0, PT, R17, 0x52, P0 ;  /* 0x000000521100780c */ /* 0x000fe80000701670 */
[----:B------:R-:W-:Y:S02]  /*e850*/  FSEL R150, R150, -INF , !P0 ;  /* 0xff80000096967808 */ /* 0x000fe40004000000 */
[----:B------:R-:W-:Y:S02]  /*e860*/  @P1 LOP3.LUT R223, R223, 0x1, RZ, 0xfc, !PT ;  /* 0x00000001dfdf1812 */ /* 0x000fe400078efcff */
[----:B------:R-:W-:Y:S02]  /*e870*/  ISETP.GE.AND P1, PT, R15, 0x1, PT ;  /* 0x000000010f00780c */ /* 0x000fe40003f26270 */
[----:B------:R-:W-:Y:S02]  /*e880*/  ISETP.GT.AND P0, PT, R16, 0x58, !P2 ;  /* 0x000000581000780c */ /* 0x000fe40005704270 */
[----:B------:R-:W-:Y:S02]  /*e890*/  LOP3.LUT R223, R223, 0xffdfffff, RZ, 0xc0, !PT ;  /* 0xffdfffffdfdf7812 */ /* 0x000fe400078ec0ff */
[----:B------:R-:W-:Y:S04]  /*e8a0*/  ISETP.LT.OR P0, PT, R17, 0x59, P0 ;  /* 0x000000591100780c */ /* 0x000fe80000701670 */
[----:B------:R-:W-:Y:S02]  /*e8b0*/  FSEL R146, R146, -INF , !P0 ;  /* 0xff80000092927808 */ /* 0x000fe40004000000 */
[----:B------:R-:W-:Y:S02]  /*e8c0*/  ISETP.GT.AND P0, PT, R16, RZ, !P1 ;  /* 0x000000ff1000720c */ /* 0x000fe40004f04270 */
[----:B------:R-:W-:Y:S02]  /*e8d0*/  @P1 LOP3.LUT R223, R223, 0x200000, RZ, 0xfc, !PT ;  /* 0x00200000dfdf1812 */ /* 0x000fe400078efcff */
[----:B------:R-:W-:Y:S02]  /*e8e0*/  ISETP.LT.OR P0, PT, R17, 0x1, P0 ;  /* 0x000000011100780c */ /* 0x000fe40000701670 */
[----:B------:R-:W-:Y:S02]  /*e8f0*/  ISETP.GE.AND P1, PT, R15, 0x5a, PT ;  /* 0x0000005a0f00780c */ /* 0x000fe40003f26270 */
[----:B------:R-:W-:Y:S01]  /*e900*/  FSEL R10, R0, -INF , !P0 ;  /* 0xff800000000a7808 */ /* 0x000fe20004000000 */
[----:B------:R-:W-:Y:S01]  /*e910*/  IMAD.IADD R0, R11, 0x1, R14 ;  /* 0x000000010b007824 */ /* 0x000fe200078e020e */
        /* <DEDUP_REMOVED lines=18> */
.L_x_194:
[----:B------:R-:W-:Y:S04]  /*ea40*/  MOV R5, c[0x0][0x32c] ;  /* 0x0000cb0000057a02 */ /* 0x000fe80000000f00 */
[----:B------:R-:W-:Y:S11]  /*ea50*/  ISETP.NE.AND P0, PT, R5, 0x1, PT ;  /* 0x000000010500780c */ /* 0x000ff60003f05270 */
[----:B------:R-:W-:Y:S02]  /*ea60*/  @!UPT UIADD3 URZ, URZ, URZ, URZ ;  /* 0x0000003f3f3ff290 */ /* 0x000fe4000fffe03f */
[----:B------:R-:W-:Y:S05]  /*ea70*/  @P0 IMAD.HI.U32 R5, R14, c[0x0][0x330], RZ ;  /* 0x0000cc000e050a27 */ /* 0x000fea00078e00ff */
[----:B------:R-:W-:Y:S02]  /*ea80*/  @P0 SHF.R.U32.HI R14, RZ, c[0x0][0x334], R5 ;  /* 0x0000cd00ff0e0a19 */ /* 0x000fe40000011605 */
.L_x_195:
[----:B------:R-:W-:Y:S05]  /*ea90*/  BSYNC B0 ;  /* 0x0000000000007941 */ /* 0x000fea0003800000 */
.L_x_193:
[----:B------:R-:W-:Y:S05]  /*eaa0*/  IMAD R7, R14, c[0x0][0x32c], R7 ;  /* 0x0000cb000e077a24 */ /* 0x000fea00078e0207 */
[----:B------:R-:W-:Y:S02]  /*eab0*/  IADD3 R5, R7, c[0x0][0x32c], RZ ;  /* 0x0000cb0007057a10 */ /* 0x000fe40007ffe0ff */
[----:B------:R-:W-:Y:S02]  /*eac0*/  IMNMX R12, R12, R7, !PT ;  /* 0x000000070c0c7217 */ /* 0x000fe40007800200 */
[----:B------:R-:W-:Y:S02]  /*ead0*/  IMNMX R0, R0, R5, PT ;  /* 0x0000000500007217 */ /* 0x000fe40003800200 */
.L_x_192:
[C---:B------:R-:W-:Y:S01]  /*eae0*/  LOP3.LUT P0, RZ, R223.reuse, 0x200000, RZ, 0xc0, !PT ;  /* 0x00200000dfff7812 */ /* 0x040fe2000780c0ff */
        /* <DEDUP_REMOVED lines=14> */
[----:B------:R-:W-:Y:S01]  /*ebd0*/  FMNMX.FTZ R5, R42, R5, !PT ;  /* 0x000000052a057209 */ /* 0x000fe20007810000 */
[----:B------:R-:W-:Y:S01]  /*ebe0*/  LDSM.16.MT88.4 R44, [R212+0x3100] ;  /* 0x00310000d42c783b */ /* 0x000fe20000004200 */
        /* <DEDUP_REMOVED lines=124> */
[----:B------:R-:W-:Y:S02]  /*f3b0*/  ISETP.GT.AND P0, PT, R12, 0x51, !P0 ;  /* 0x000000510c00780c */ /* 0x000fe40004704270 */
[----:B-1----:R-:W-:Y:S02]  /*f3c0*/  FMNMX.FTZ R12, R14, R5, !PT ;  /* 0x000000050e0c7209 */ /* 0x002fe40007810000 */
[----:B------:R-:W-:Y:S03]  /*f3d0*/  ISETP.LT.OR P0, PT, R0, 0x52, P0 ;  /* 0x000000520000780c */ /* 0x000fe60000701670 */
[----:B------:R-:W1:Y:S01]  /*f3e0*/  SHFL.BFLY PT, R15, R12, 0x1, 0x1f ;  /* 0x0c201f000c0f7f89 */ /* 0x000e6200000e0000 */
[----:B------:R-:W-:Y:S04]  /*f3f0*/  FSEL R139, R139, -INF , !P0 ;  /* 0xff8000008b8b7808 */ /* 0x000fe80004000000 */
[----:B------:R-:W-:Y:S04]  /*f400*/  FMNMX.FTZ R0, R139, R16, !PT ;  /* 0x000000108b007209 */ /* 0x000fe80007810000 */
[----:B------:R-:W-:Y:S04]  /*f410*/  FMNMX.FTZ R0, R135, R0, !PT ;  /* 0x0000000087007209 */ /* 0x000fe80007810000 */
[----:B------:R-:W-:Y:S05]  /*f420*/  FMNMX.FTZ R7, R117, R0, !PT ;  /* 0x0000000075077209 */ /* 0x000fea0007810000 */
[----:B------:R-:W2:Y:S01]  /*f430*/  SHFL.BFLY PT, R4, R7, 0x2, 0x1f ;  /* 0x0c401f0007047f89 */ /* 0x000ea200000e0000 */
[----:B-1----:R-:W-:Y:S04]  /*f440*/  FMNMX.FTZ R0, R12, R15, !PT ;  /* 0x0000000f0c007209 */ /* 0x002fe80007810000 */
[C---:B------:R-:W-:Y:S01]  /*f450*/  FSETP.NEU.FTZ.AND P0, PT, R0.reuse, -INF , PT ;  /* 0xff8000000000780b */ /* 0x040fe20003f1d000 */
[----:B------:R-:W-:Y:S05]  /*f460*/  FMUL.FTZ R149, R0, c[0x0][0x2d0] ;  /* 0x0000b40000957a20 */ /* 0x000fea0000410000 */
[----:B------:R-:W-:Y:S05]  /*f470*/  FSEL R149, R149, RZ, P0 ;  /* 0x000000ff95957208 */ /* 0x000fea0000000000 */
[--C-:B------:R-:W-:Y:S01]  /*f480*/  FFMA.FTZ R118, R6, c[0x0][0x2d0], -R149.reuse ;  /* 0x0000b40006767a23 */ /* 0x100fe20000010895 */
[----:B------:R-:W-:Y:S01]  /*f490*/  FSEL R6, R0, RZ, P0 ;  /* 0x000000ff00067208 */ /* 0x000fe20000000000 */
[--C-:B------:R-:W-:Y:S01]  /*f4a0*/  FFMA.FTZ R128, R10, c[0x0][0x2d0], -R149.reuse ;  /* 0x0000b4000a807a23 */ /* 0x100fe20000010895 */
[----:B--2---:R-:W-:Y:S01]  /*f4b0*/  FMNMX.FTZ R5, R7, R4, !PT ;  /* 0x0000000407057209 */ /* 0x004fe20007810000 */
[----:B------:R-:W-:Y:S02]  /*f4c0*/  FFMA.FTZ R129, R8, c[0x0][0x2d0], -R149 ;  /* 0x0000b40008817a23 */ /* 0x000fe40000010895 */
[----:B------:R-:W-:Y:S01]  /*f4d0*/  FADD.FTZ R3, -R6, R3 ;  /* 0x0000000306037221 */ /* 0x000fe20000010100 */
[----:B------:R-:W-:Y:S01]  /*f4e0*/  MUFU.EX2 R118, R118 ;  /* 0x0000007600767308 */ /* 0x000fe20000000800 */
[----:B------:R-:W1:Y:S01]  /*f4f0*/  SHFL.BFLY PT, R4, R5, 0x1, 0x1f ;  /* 0x0c201f0005047f89 */ /* 0x000e6200000e0000 */
[--C-:B------:R-:W-:Y:S02]  /*f500*/  FFMA.FTZ R119, R126, c[0x0][0x2d0], -R149.reuse ;  /* 0x0000b4007e777a23 */ /* 0x100fe40000010895 */
[--C-:B------:R-:W-:Y:S02]  /*f510*/  FFMA.FTZ R136, R42, c[0x0][0x2d0], -R149.reuse ;  /* 0x0000b4002a887a23 */ /* 0x100fe40000010895 */
[--C-:B------:R-:W-:Y:S02]  /*f520*/  FFMA.FTZ R137, R40, c[0x0][0x2d0], -R149.reuse ;  /* 0x0000b40028897a23 */ /* 0x100fe40000010895 */
[--C-:B------:R-:W-:Y:S02]  /*f530*/  FFMA.FTZ R138, R50, c[0x0][0x2d0], -R149.reuse ;  /* 0x0000b400328a7a23 */ /* 0x100fe40000010895 */
        /* <DEDUP_REMOVED lines=8> */
[--C-:B------:R-:W-:Y:S01]  /*f5c0*/  FFMA.FTZ R234, R234, c[0x0][0x2d0], -R149.reuse ;  /* 0x0000b400eaea7a23 */ /* 0x100fe20000010895 */
[----:B-1----:R-:W-:Y:S01]  /*f5d0*/  FMNMX.FTZ R116, R5, R4, !PT ;  /* 0x0000000405747209 */ /* 0x002fe20007810000 */
[----:B------:R-:W-:Y:S02]  /*f5e0*/  FMUL.FTZ R4, R3, c[0x0][0x2d0] ;  /* 0x0000b40003047a20 */ /* 0x000fe40000410000 */
[--C-:B------:R-:W-:Y:S01]  /*f5f0*/  FFMA.FTZ R156, R156, c[0x0][0x2d0], -R149.reuse ;  /* 0x0000b4009c9c7a23 */ /* 0x100fe20000010895 */
[C---:B------:R-:W-:Y:S01]  /*f600*/  FSETP.NEU.FTZ.AND P0, PT, R116.reuse, -INF , PT ;  /* 0xff8000007400780b */ /* 0x040fe20003f1d000 */
[----:B------:R-:W-:Y:S01]  /*f610*/  FMUL.FTZ R134, R116, c[0x0][0x2d0] ;  /* 0x0000b40074867a20 */ /* 0x000fe20000410000 */
[----:B------:R-:W1:Y:S01]  /*f620*/  MUFU.EX2 R3, R4 ;  /* 0x0000000400037308 */ /* 0x000e620000000800 */
[--C-:B------:R-:W-:Y:S01]  /*f630*/  FFMA.FTZ R146, R146, c[0x0][0x2d0], -R149.reuse ;  /* 0x0000b40092927a23 */ /* 0x100fe20000010895 */
[----:B------:R-:W-:Y:S02]  /*f640*/  FSEL R5, R116, RZ, P0 ;  /* 0x000000ff74057208 */ /* 0x000fe40000000000 */
[----:B------:R-:W-:Y:S02]  /*f650*/  FSEL R134, R134, RZ, P0 ;  /* 0x000000ff86867208 */ /* 0x000fe40000000000 */
[----:B------:R-:W-:Y:S01]  /*f660*/  ISETP.GT.AND P0, PT, R192, R215, PT ;  /* 0x000000d7c000720c */ /* 0x000fe20003f04270 */
[----:B------:R-:W-:Y:S02]  /*f670*/  FADD.FTZ R5, -R5, R2 ;  /* 0x0000000205057221 */ /* 0x000fe40000010100 */
[--C-:B------:R-:W-:Y:S01]  /*f680*/  FFMA.FTZ R133, R13, c[0x0][0x2d0], -R134.reuse ;  /* 0x0000b4000d857a23 */ /* 0x100fe20000010886 */
[----:B------:R-:W3:Y:S01]  /*f690*/  MUFU.EX2 R129, R129 ;  /* 0x0000008100817308 */ /* 0x000ee20000000800 */
[----:B------:R-:W4:Y:S01]  /*f6a0*/  LDSM.16.MT88.4 R12, [R212+0x100] ;  /* 0x00010000d40c783b */ /* 0x000f220000004200 */
[--C-:B------:R-:W-:Y:S01]  /*f6b0*/  FFMA.FTZ R131, R11, c[0x0][0x2d0], -R134.reuse ;  /* 0x0000b4000b837a23 */ /* 0x100fe20000010886 */
[----:B--2---:R-:W-:Y:S01]  /*f6c0*/  F2FP.BF16.PACK_AB R124, R119, R128 ;  /* 0x00000080777c723e */ /* 0x004fe200000010ff */
[--C-:B------:R-:W-:Y:S02]  /*f6d0*/  FFMA.FTZ R130, R9, c[0x0][0x2d0], -R134.reuse ;  /* 0x0000b40009827a23 */ /* 0x100fe40000010886 */
[--C-:B------:R-:W-:Y:S02]  /*f6e0*/  FFMA.FTZ R132, R125, c[0x0][0x2d0], -R134.reuse ;  /* 0x0000b4007d847a23 */ /* 0x100fe40000010886 */
[----:B------:R-:W-:Y:S02]  /*f6f0*/  FMUL.FTZ R2, R5, c[0x0][0x2d0] ;  /* 0x0000b40005027a20 */ /* 0x000fe40000410000 */
[----:B------:R-:W-:Y:S01]  /*f700*/  MUFU.EX2 R133, R133 ;  /* 0x0000008500857308 */ /* 0x000fe20000000800 */
[--C-:B------:R-:W-:Y:S02]  /*f710*/  FFMA.FTZ R165, R165, c[0x0][0x2d0], -R134.reuse ;  /* 0x0000b400a5a57a23 */ /* 0x100fe40000010886 */
[--C-:B------:R-:W-:Y:S02]  /*f720*/  FFMA.FTZ R161, R161, c[0x0][0x2d0], -R134.reuse ;  /* 0x0000b400a1a17a23 */ /* 0x100fe40000010886 */
[C---:B-1----:R-:W-:Y:S02]  /*f730*/  FMUL.FTZ R4, R3.reuse, R112 ;  /* 0x0000007003047220 */ /* 0x042fe40000410000 */
[C---:B------:R-:W-:Y:S02]  /*f740*/  FMUL.FTZ R5, R3.reuse, R113 ;  /* 0x0000007103057220 */ /* 0x040fe40000410000 */
[C---:B------:R-:W-:Y:S01]  /*f750*/  FMUL.FTZ R8, R3.reuse, R108 ;  /* 0x0000006c03087220 */ /* 0x040fe20000410000 */
[----:B------:R-:W1:Y:S01]  /*f760*/  MUFU.EX2 R2, R2 ;  /* 0x0000000200027308 */ /* 0x000e620000000800 */
[C---:B------:R-:W-:Y:S02]  /*f770*/  FMUL.FTZ R9, R3.reuse, R109 ;  /* 0x0000006d03097220 */ /* 0x040fe40000410000 */
[----:B------:R-:W-:Y:S01]  /*f780*/  FMUL.FTZ R16, R3, R100 ;  /* 0x0000006403107220 */ /* 0x000fe20000410000 */
[----:B---3--:R-:W-:Y:S01]  /*f790*/  F2FP.BF16.PACK_AB R126, R129, R118 ;  /* 0x00000076817e723e */ /* 0x008fe200000010ff */
[C---:B------:R-:W-:Y:S02]  /*f7a0*/  FMUL.FTZ R17, R3.reuse, R101 ;  /* 0x0000006503117220 */ /* 0x040fe40000410000 */
[C---:B------:R-:W-:Y:S02]  /*f7b0*/  FMUL.FTZ R24, R3.reuse, R92 ;  /* 0x0000005c03187220 */ /* 0x040fe40000410000 */
[C---:B------:R-:W-:Y:S01]  /*f7c0*/  FMUL.FTZ R25, R3.reuse, R93 ;  /* 0x0000005d03197220 */ /* 0x040fe20000410000 */
[----:B------:R-:W2:Y:S01]  /*f7d0*/  MUFU.EX2 R132, R132 ;  /* 0x0000008400847308 */ /* 0x000ea20000000800 */
        /* <DEDUP_REMOVED lines=14> */
[----:B--2---:R-:W-:Y:S01]  /*f8c0*/  F2FP.BF16.PACK_AB R125, R132, R133 ;  /* 0x00000085847d723e */ /* 0x004fe200000010ff */
        /* <DEDUP_REMOVED lines=12> */
[----:B------:R-:W-:Y:S01]  /*f990*/  FMUL.FTZ R51, R2, R71 ;  /* 0x0000004702337220 */ /* 0x000fe20000410000 */
[----:B------:R-:W2:Y:S01]  /*f9a0*/  LDSM.16.MT88.4 R84, [R210+0x3100] ;  /* 0x00310000d254783b */ /* 0x000ea20000004200 */
[C---:B------:R-:W-:Y:S01]  /*f9b0*/  FMUL.FTZ R53, R3.reuse, R53 ;  /* 0x0000003503357220 */ /* 0x040fe20000410000 */
[----:B-1----:R-:W-:Y:S01]  /*f9c0*/  F2FP.BF16.PACK_AB R127, R130, R131 ;  /* 0x00000083827f723e */ /* 0x002fe200000010ff */
[C---:B------:R-:W-:Y:S02]  /*f9d0*/  FMUL.FTZ R54, R2.reuse, R54 ;  /* 0x0000003602367220 */ /* 0x040fe40000410000 */
[C---:B------:R-:W-:Y:S02]  /*f9e0*/  FMUL.FTZ R55, R2.reuse, R55 ;  /* 0x0000003702377220 */ /* 0x040fe40000410000 */
[C---:B------:R-:W-:Y:S01]  /*f9f0*/  FMUL.FTZ R56, R3.reuse, R56 ;  /* 0x0000003803387220 */ /* 0x040fe20000410000 */
[----:B------:R-:W1:Y:S01]  /*fa00*/  LDSM.16.MT88.4 R76, [R209+0x3100] ;  /* 0x00310000d14c783b */ /* 0x000e620000004200 */
[C---:B----4-:R-:W-:Y:S01]  /*fa10*/  HMMA.16816.F32.BF16 R4, R124.reuse, R12, R4 ;  /* 0x0000000c7c04723c */ /* 0x050fe20000041804 */
[----:B------:R-:W-:Y:S04]  /*fa20*/  MUFU.EX2 R165, R165 ;  /* 0x000000a500a57308 */ /* 0x000fe80000000800 */
[C---:B------:R-:W-:Y:S02]  /*fa30*/  FMUL.FTZ R57, R3.reuse, R57 ;  /* 0x0000003903397220 */ /* 0x040fe40000410000 */
[----:B------:R-:W3:Y:S01]  /*fa40*/  LDSM.16.MT88.4 R68, [R208+0x3100] ;  /* 0x00310000d044783b */ /* 0x000ee20000004200 */
[C---:B------:R-:W-:Y:S03]  /*fa50*/  HMMA.16816.F32.BF16 R8, R124.reuse, R14, R8 ;  /* 0x0000000e7c08723c */ /* 0x040fe60000041808 */
[----:B------:R-:W-:Y:S01]  /*fa60*/  MUFU.EX2 R161, R161 ;  /* 0x000000a100a17308 */ /* 0x000fe20000000800 */
[C---:B------:R-:W-:Y:S02]  /*fa70*/  FMUL.FTZ R12, R3.reuse, R104 ;  /* 0x00000068030c7220 */ /* 0x040fe40000410000 */
[C---:B------:R-:W-:Y:S01]  /*fa80*/  FMUL.FTZ R13, R3.reuse, R105 ;  /* 0x00000069030d7220 */ /* 0x040fe20000410000 */
[----:B------:R-:W-:Y:S01]  /*fa90*/  LDSM.16.MT88.4 R100, [R210+0x2900] ;  /* 0x00290000d264783b */ /* 0x000fe20000004200 */
[C---:B------:R-:W-:Y:S04]  /*faa0*/  FMUL.FTZ R14, R2.reuse, R106 ;  /* 0x0000006a020e7220 */ /* 0x040fe80000410000 */
[C---:B------:R-:W-:Y:S01]  /*fab0*/  FMUL.FTZ R15, R2.reuse, R107 ;  /* 0x0000006b020f7220 */ /* 0x040fe20000410000 */
[----:B------:R-:W-:Y:S01]  /*fac0*/  MUFU.EX2 R136, R136 ;  /* 0x0000008800887308 */ /* 0x000fe20000000800 */
[C---:B------:R-:W-:Y:S02]  /*fad0*/  FMUL.FTZ R58, R2.reuse, R58 ;  /* 0x0000003a023a7220 */ /* 0x040fe40000410000 */
[C---:B------:R-:W-:Y:S02]  /*fae0*/  FMUL.FTZ R59, R2.reuse, R59 ;  /* 0x0000003b023b7220 */ /* 0x040fe40000410000 */
[C---:B------:R-:W-:Y:S01]  /*faf0*/  FMUL.FTZ R60, R3.reuse, R60 ;  /* 0x0000003c033c7220 */ /* 0x040fe20000410000 */
[C---:B------:R-:W-:Y:S03]  /*fb00*/  HMMA.16816.F32.BF16 R12, R124.reuse, R20, R12 ;  /* 0x000000147c0c723c */ /* 0x040fe6000004180c */
[C---:B------:R-:W-:Y:S01]  /*fb10*/  FMUL.FTZ R61, R3.reuse, R61 ;  /* 0x0000003d033d7220 */ /* 0x040fe20000410000 */
[----:B------:R-:W4:Y:S01]  /*fb20*/  MUFU.EX2 R137, R137 ;  /* 0x0000008900897308 */ /* 0x000f220000000800 */
        /* <DEDUP_REMOVED lines=17> */
[C---:B------:R-:W-:Y:S02]  /*fc40*/  FMUL.FTZ R67, R2.reuse, R67 ;  /* 0x0000004302437220 */ /* 0x040fe40000410000 */
[C---:B------:R-:W-:Y:S04]  /*fc50*/  FMUL.FTZ R30, R2.reuse, R90 ;  /* 0x0000005a021e7220 */ /* 0x040fe80000410000 */
[C---:B------:R-:W-:Y:S01]  /*fc60*/  FMUL.FTZ R31, R2.reuse, R91 ;  /* 0x0000005b021f7220 */ /* 0x040fe20000410000 */
[----:B------:R-:W-:Y:S01]  /*fc70*/  MUFU.EX2 R162, R162 ;  /* 0x000000a200a27308 */ /* 0x000fe20000000800 */
[----:B------:R-:W-:Y:S01]  /*fc80*/  LDSM.16.MT88.4 R88, [R212+0x3900] ;  /* 0x00390000d458783b */ /* 0x000fe20000004200 */
[--C-:B------:R-:W-:Y:S02]  /*fc90*/  FFMA.FTZ R148, R167, c[0x0][0x2d0], -R134.reuse ;  /* 0x0000b400a7947a23 */ /* 0x100fe40000010886 */
[--C-:B------:R-:W-:Y:S02]  /*fca0*/  FFMA.FTZ R151, R151, c[0x0][0x2d0], -R134.reuse ;  /* 0x0000b40097977a23 */ /* 0x100fe40000010886 */
[C---:B------:R-:W-:Y:S03]  /*fcb0*/  HMMA.16816.F32.BF16 R28, R124.reuse, R36, R28 ;  /* 0x000000247c1c723c */ /* 0x040fe6000004181c */
[--C-:B------:R-:W-:Y:S01]  /*fcc0*/  FFMA.FTZ R157, R157, c[0x0][0x2d0], -R134.reuse ;  /* 0x0000b4009d9d7a23 */ /* 0x100fe20000010886 */
[----:B------:R-:W-:Y:S01]  /*fcd0*/  MUFU.EX2 R148, R148 ;  /* 0x0000009400947308 */ /* 0x000fe20000000800 */
[--C-:B------:R-:W-:Y:S02]  /*fce0*/  FFMA.FTZ R158, R163, c[0x0][0x2d0], -R134.reuse ;  /* 0x0000b400a39e7a23 */ /* 0x100fe40000010886 */
[C---:B------:R-:W-:Y:S01]  /*fcf0*/  FMUL.FTZ R36, R3.reuse, R80 ;  /* 0x0000005003247220 */ /* 0x040fe20000410000 */
[C---:B------:R-:W-:Y:S04]  /*fd00*/  HMMA.16816.F32.BF16 R32, R124.reuse, R38, R32 ;  /* 0x000000267c20723c */ /* 0x040fe80000041820 */
[----:B------:R-:W-:Y:S02]  /*fd10*/  FMUL.FTZ R37, R3, R81 ;  /* 0x0000005103257220 */ /* 0x000fe40000410000 */
[----:B------:R-:W5:Y:S01]  /*fd20*/  MUFU.EX2 R151, R151 ;  /* 0x0000009700977308 */ /* 0x000f620000000800 */
[C---:B------:R-:W-:Y:S02]  /*fd30*/  FMUL.FTZ R38, R2.reuse, R82 ;  /* 0x0000005202267220 */ /* 0x040fe40000410000 */
[----:B------:R-:W-:Y:S02]  /*fd40*/  FMUL.FTZ R39, R2, R83 ;  /* 0x0000005302277220 */ /* 0x000fe40000410000 */
[----:B------:R-:W-:Y:S01]  /*fd50*/  LDSM.16.MT88.4 R80, [R209+0x900] ;  /* 0x00090000d150783b */ /* 0x000fe20000004200 */
[--C-:B------:R-:W-:Y:S02]  /*fd60*/  FFMA.FTZ R163, R186, c[0x0][0x2d0], -R149.reuse ;  /* 0x0000b400baa37a23 */ /* 0x100fe40000010895 */
[--C-:B------:R-:W-:Y:S02]  /*fd70*/  FFMA.FTZ R167, R164, c[0x0][0x2d0], -R149.reuse ;  /* 0x0000b400a4a77a23 */ /* 0x100fe40000010895 */
[C---:B------:R-:W-:Y:S01]  /*fd80*/  HMMA.16816.F32.BF16 R36, R124.reuse, R44, R36 ;  /* 0x0000002c7c24723c */ /* 0x040fe20000041824 */
[----:B------:R-:W-:Y:S02]  /*fd90*/  MUFU.EX2 R157, R157 ;  /* 0x0000009d009d7308 */ /* 0x000fe40000000800 */
        /* <DEDUP_REMOVED lines=9> */
[----:B------:R-:W3:Y:S01]  /*fe30*/  MUFU.EX2 R163, R163 ;  /* 0x000000a300a37308 */ /* 0x000ee20000000800 */
[----:B------:R-:W4:Y:S01]  /*fe40*/  LDSM.16.MT88.4 R72, [R212+0x900] ;  /* 0x00090000d448783b */ /* 0x000f220000004200 */
[--C-:B------:R-:W-:Y:S02]  /*fe50*/  FFMA.FTZ R229, R229, c[0x0][0x2d0], -R134.reuse ;  /* 0x0000b400e5e57a23 */ /* 0x100fe40000010886 */
[--C-:B------:R-:W-:Y:S02]  /*fe60*/  FFMA.FTZ R231, R238, c[0x0][0x2d0], -R149.reuse ;  /* 0x0000b400eee77a23 */ /* 0x100fe40000010895 */
[C---:B--2---:R-:W-:Y:S03]  /*fe70*/  HMMA.16816.F32.BF16 R44, R124.reuse, R84, R44 ;  /* 0x000000547c2c723c */ /* 0x044fe6000004182c */
[--C-:B------:R-:W-:Y:S01]  /*fe80*/  FFMA.FTZ R233, R236, c[0x0][0x2d0], -R149.reuse ;  /* 0x0000b400ece97a23 */ /* 0x100fe20000010895 */
[----:B------:R-:W2:Y:S01]  /*fe90*/  MUFU.EX2 R167, R167 ;  /* 0x000000a700a77308 */ /* 0x000ea20000000800 */
        /* <DEDUP_REMOVED lines=15> */
[C---:B---3--:R-:W-:Y:S04]  /*ff90*/  HMMA.16816.F32.BF16 R60, R124.reuse, R68, R60 ;  /* 0x000000447c3c723c */ /* 0x048fe8000004183c */
[----:B------:R-:W-:Y:S01]  /*ffa0*/  MUFU.EX2 R235, R235 ;  /* 0x000000eb00eb7308 */ /* 0x000fe20000000800 */
[--C-:B------:R-:W-:Y:S02]  /*ffb0*/  FFMA.FTZ R159, R150, c[0x0][0x2d0], -R149.reuse ;  /* 0x0000b400969f7a23 */ /* 0x100fe40000010895 */
[----:B----4-:R-:W-:Y:S01]  /*ffc0*/  F2FP.BF16.PACK_AB R68, R137, R136 ;  /* 0x000000888944723e */ /* 0x010fe200000010ff */
[----:B------:R-:W-:Y:S04]  /*ffd0*/  HMMA.16816.F32.BF16 R64, R124, R70, R64 ;  /* 0x000000467c40723c */ /* 0x000fe80000041840 */
[----:B-----5:R-:W-:Y:S01]  /*ffe0*/  F2FP.BF16.PACK_AB R69, R151, R148 ;  /* 0x000000949745723e */ /* 0x020fe200000010ff */
[----:B------:R-:W-:Y:S01]  /*fff0*/  FFMA.FTZ R149, R144, c[0x0][0x2d0], -R149 ;  /* 0x0000b40090957a23 */ /* 0x000fe20000010895 */
[----:B------:R-:W-:Y:S01]  /*10000*/  MUFU.EX2 R228, R228 ;  /* 0x000000e400e47308 */ /* 0x000fe20000000800 */
[----:B------:R-:W-:Y:S01]  /*10010*/  F2FP.BF16.PACK_AB R70, R145, R138 ;  /* 0x0000008a9146723e */ /* 0x000fe200000010ff */
[--C-:B------:R-:W-:Y:S01]  /*10020*/  FFMA.FTZ R144, R147, c[0x0][0x2d0], -R134.reuse ;  /* 0x0000b40093907a23 */ /* 0x100fe20000010886 */
[----:B------:R-:W-:Y:S03]  /*10030*/  F2FP.BF16.PACK_AB R71, R158, R157 ;  /* 0x0000009d9e47723e */ /* 0x000fe600000010ff */
[--C-:B------:R-:W-:Y:S02]  /*10040*/  FFMA.FTZ R139, R139, c[0x0][0x2d0], -R134.reuse ;  /* 0x0000b4008b8b7a23 */ /* 0x100fe40000010886 */
[--C-:B------:R-:W-:Y:S02]  /*10050*/  FFMA.FTZ R135, R135, c[0x0][0x2d0], -R134.reuse ;  /* 0x0000b40087877a23 */ /* 0x100fe40000010886 */
[C---:B------:R-:W-:Y:S01]  /*10060*/  HMMA.16816.F32.BF16 R4, R68.reuse, R72, R4 ;  /* 0x000000484404723c */ /* 0x040fe20000041804 */
[----:B------:R-:W-:Y:S04]  /*10070*/  MUFU.EX2 R164, R164 ;  /* 0x000000a400a47308 */ /* 0x000fe80000000800 */
[----:B------:R-:W-:Y:S02]  /*10080*/  FFMA.FTZ R134, R117, c[0x0][0x2d0], -R134 ;  /* 0x0000b40075867a23 */ /* 0x000fe40000010886 */
[----:B------:R-:W-:Y:S01]  /*10090*/  FFMA.FTZ R128, R3, R224, R128 ;  /* 0x000000e003807223 */ /* 0x000fe20000010080 */
[C---:B------:R-:W-:Y:S01]  /*100a0*/  HMMA.16816.F32.BF16 R8, R68.reuse, R74, R8 ;  /* 0x0000004a4408723c */ /* 0x040fe20000041808 */
[----:B------:R-:W3:Y:S02]  /*100b0*/  LDSM.16.MT88.4 R72, [R210+0x3900] ;  /* 0x00390000d248783b */ /* 0x000ee40000004200 */
[----:B------:R-:W4:Y:S01]  /*100c0*/  MUFU.EX2 R187, R187 ;  /* 0x000000bb00bb7308 */ /* 0x000f220000000800 */
[----:B------:R-:W-:Y:S02]  /*100d0*/  FFMA.FTZ R133, R2, R225, R133 ;  /* 0x000000e102857223 */ /* 0x000fe40000010085 */
[----:B------:R-:W-:Y:S02]  /*100e0*/  FADD.FTZ R119, R119, R128 ;  /* 0x0000008077777221 */ /* 0x000fe40000010000 */
[C---:B-1----:R-:W-:Y:S04]  /*100f0*/  HMMA.16816.F32.BF16 R12, R68.reuse, R76, R12 ;  /* 0x0000004c440c723c */ /* 0x042fe8000004180c */
[----:B------:R-:W-:Y:S01]  /*10100*/  FADD.FTZ R132, R132, R133 ;  /* 0x0000008584847221 */ /* 0x000fe20000010000 */
[----:B------:R-:W-:Y:S01]  /*10110*/  MUFU.EX2 R186, R186 ;  /* 0x000000ba00ba7308 */ /* 0x000fe20000000800 */
[----:B------:R-:W-:Y:S02]  /*10120*/  FADD.FTZ R118, R118, R119 ;  /* 0x0000007776767221 */ /* 0x000fe40000010000 */
[C---:B------:R-:W-:Y:S01]  /*10130*/  HMMA.16816.F32.BF16 R16, R68.reuse, R78, R16 ;  /* 0x0000004e4410723c */ /* 0x040fe20000041810 */
[----:B------:R-:W1:Y:S03]  /*10140*/  LDSM.16.MT88.4 R76, [R209+0x3900] ;  /* 0x00390000d14c783b */ /* 0x000e660000004200 */
[----:B------:R-:W-:Y:S02]  /*10150*/  FADD.FTZ R3, R131, R132 ;  /* 0x0000008483037221 */ /* 0x000fe40000010000 */
[----:B------:R-:W-:Y:S01]  /*10160*/  FADD.FTZ R129, R129, R118 ;  /* 0x0000007681817221 */ /* 0x000fe20000010000 */
[----:B------:R-:W5:Y:S01]  /*10170*/  MUFU.EX2 R229, R229 ;  /* 0x000000e500e57308 */ /* 0x000f620000000800 */
[C---:B------:R-:W-:Y:S04]  /*10180*/  HMMA.16816.F32.BF16 R20, R68.reuse, R80, R20 ;  /* 0x000000504414723c */ /* 0x040fe80000041814 */
[----:B------:R-:W-:Y:S02]  /*10190*/  FADD.FTZ R3, R130, R3 ;  /* 0x0000000382037221 */ /* 0x000fe40000010000 */
[----:B------:R-:W-:Y:S02]  /*101a0*/  FADD.FTZ R136, R136, R129 ;  /* 0x0000008188887221 */ /* 0x000fe40000010000 */
[C---:B------:R-:W-:Y:S01]  /*101b0*/  HMMA.16816.F32.BF16 R24, R68.reuse, R82, R24 ;  /* 0x000000524418723c */ /* 0x040fe20000041818 */
[----:B------:R-:W1:Y:S01]  /*101c0*/  LDSM.16.MT88.4 R80, [R208+0x3900] ;  /* 0x00390000d050783b */ /* 0x000e620000004200 */
        /* <DEDUP_REMOVED lines=12> */
[C---:B------:R-:W-:Y:S04]  /*10290*/  HMMA.16816.F32.BF16 R36, R68.reuse, R88, R36 ;  /* 0x000000584424723c */ /* 0x040fe80000041824 */
[----:B------:R-:W-:Y:S04]  /*102a0*/  FADD.FTZ R3, R158, R3 ;  /* 0x000000039e037221 */ /* 0x000fe80000010000 */
        /* <DEDUP_REMOVED lines=8> */
[C---:B-1----:R-:W-:Y:S08]  /*10330*/  HMMA.16816.F32.BF16 R52, R68.reuse, R76, R52 ;  /* 0x0000004c4434723c */ /* 0x042ff00000041834 */
[C---:B------:R-:W-:Y:S01]  /*10340*/  HMMA.16816.F32.BF16 R56, R68.reuse, R78, R56 ;  /* 0x0000004e4438723c */ /* 0x040fe20000041838 */
[----:B------:R-:W1:Y:S01]  /*10350*/  LDSM.16.MT88.4 R76, [R209+0x1100] ;  /* 0x00110000d14c783b */ /* 0x000e620000004200 */
[----:B------:R-:W-:Y:S06]  /*10360*/  MUFU.EX2 R237, R237 ;  /* 0x000000ed00ed7308 */ /* 0x000fec0000000800 */
[C---:B------:R-:W-:Y:S04]  /*10370*/  HMMA.16816.F32.BF16 R60, R68.reuse, R80, R60 ;  /* 0x00000050443c723c */ /* 0x040fe8000004183c */
[----:B------:R-:W-:Y:S04]  /*10380*/  MUFU.EX2 R238, R238 ;  /* 0x000000ee00ee7308 */ /* 0x000fe80000000800 */
[----:B------:R-:W-:Y:S01]  /*10390*/  HMMA.16816.F32.BF16 R64, R68, R82, R64 ;  /* 0x000000524440723c */ /* 0x000fe20000041840 */
[----:B------:R-:W1:Y:S05]  /*103a0*/  LDSM.16.MT88.4 R80, [R208+0x1100] ;  /* 0x00110000d050783b */ /* 0x000e6a0000004200 */
[----:B------:R-:W-:Y:S01]  /*103b0*/  MUFU.EX2 R156, R156 ;  /* 0x0000009c009c7308 */ /* 0x000fe20000000800 */
[----:B------:R-:W-:Y:S01]  /*103c0*/  F2FP.BF16.PACK_AB R68, R160, R163 ;  /* 0x000000a3a044723e */ /* 0x000fe200000010ff */
[----:B------:R-:W-:Y:S01]  /*103d0*/  FADD.FTZ R163, R163, R138 ;  /* 0x0000008aa3a37221 */ /* 0x000fe20000010000 */
[----:B--2---:R-:W-:Y:S03]  /*103e0*/  F2FP.BF16.PACK_AB R70, R167, R162 ;  /* 0x000000a2a746723e */ /* 0x004fe600000010ff */
[----:B----4-:R-:W-:Y:S01]  /*103f0*/  F2FP.BF16.PACK_AB R69, R187, R164 ;  /* 0x000000a4bb45723e */ /* 0x010fe200000010ff */
[----:B------:R-:W-:Y:S01]  /*10400*/  FADD.FTZ R164, R164, R3 ;  /* 0x00000003a4a47221 */ /* 0x000fe20000010000 */
[----:B-----5:R-:W-:Y:S01]  /*10410*/  F2FP.BF16.PACK_AB R71, R229, R186 ;  /* 0x000000bae547723e */ /* 0x020fe200000010ff */
[----:B------:R-:W-:Y:S01]  /*10420*/  FADD.FTZ R163, R160, R163 ;  /* 0x000000a3a0a37221 */ /* 0x000fe20000010000 */
[----:B------:R-:W2:Y:S01]  /*10430*/  MUFU.EX2 R159, R159 ;  /* 0x0000009f009f7308 */ /* 0x000ea20000000800 */
[----:B------:R-:W-:Y:S02]  /*10440*/  FADD.FTZ R187, R187, R164 ;  /* 0x000000a4bbbb7221 */ /* 0x000fe40000010000 */
[----:B------:R-:W-:Y:S02]  /*10450*/  FADD.FTZ R162, R162, R163 ;  /* 0x000000a3a2a27221 */ /* 0x000fe40000010000 */
[C---:B---3--:R-:W-:Y:S03]  /*10460*/  HMMA.16816.F32.BF16 R4, R68.reuse, R72, R4 ;  /* 0x000000484404723c */ /* 0x048fe60000041804 */
[----:B------:R-:W-:Y:S02]  /*10470*/  FADD.FTZ R186, R186, R187 ;  /* 0x000000bbbaba7221 */ /* 0x000fe40000010000 */
[----:B------:R-:W-:Y:S01]  /*10480*/  MUFU.EX2 R146, R146 ;  /* 0x0000009200927308 */ /* 0x000fe20000000800 */
[----:B------:R-:W-:Y:S02]  /*10490*/  FADD.FTZ R162, R167, R162 ;  /* 0x000000a2a7a27221 */ /* 0x000fe40000010000 */
[C---:B------:R-:W-:Y:S01]  /*104a0*/  HMMA.16816.F32.BF16 R8, R68.reuse, R74, R8 ;  /* 0x0000004a4408723c */ /* 0x040fe20000041808 */
[----:B------:R-:W3:Y:S03]  /*104b0*/  LDSM.16.MT88.4 R72, [R212+0x4100] ;  /* 0x00410000d448783b */ /* 0x000ee60000004200 */
[----:B------:R-:W-:Y:S03]  /*104c0*/  FADD.FTZ R229, R229, R186 ;  /* 0x000000bae5e57221 */ /* 0x000fe60000010000 */
[----:B------:R-:W4:Y:S01]  /*104d0*/  MUFU.EX2 R149, R149 ;  /* 0x0000009500957308 */ /* 0x000f220000000800 */
[C---:B------:R-:W-:Y:S04]  /*104e0*/  HMMA.16816.F32.BF16 R12, R68.reuse, R84, R12 ;  /* 0x00000054440c723c */ /* 0x040fe8000004180c */
[----:B--2---:R-:W-:Y:S01]  /*104f0*/  F2FP.BF16.PACK_AB R124, R159, R156 ;  /* 0x0000009c9f7c723e */ /* 0x004fe200000010ff */
[----:B------:R-:W-:Y:S03]  /*10500*/  FADD.FTZ R2, R236, R229 ;  /* 0x000000e5ec027221 */ /* 0x000fe60000010000 */
[C---:B------:R-:W-:Y:S01]  /*10510*/  HMMA.16816.F32.BF16 R16, R68.reuse, R86, R16 ;  /* 0x000000564410723c */ /* 0x040fe20000041810 */
[----:B------:R-:W2:Y:S01]  /*10520*/  LDSM.16.MT88.4 R84, [R210+0x4100] ;  /* 0x00410000d254783b */ /* 0x000ea20000004200 */
[----:B------:R-:W-:Y:S02]  /*10530*/  MUFU.EX2 R144, R144 ;  /* 0x0000009000907308 */ /* 0x000fe40000000800 */
[----:B------:R-:W-:Y:S04]  /*10540*/  FADD.FTZ R2, R239, R2 ;  /* 0x00000002ef027221 */ /* 0x000fe80000010000 */
[C---:B-1----:R-:W-:Y:S04]  /*10550*/  HMMA.16816.F32.BF16 R20, R68.reuse, R76, R20 ;  /* 0x0000004c4414723c */ /* 0x042fe80000041814 */
[----:B------:R-:W1:Y:S01]  /*10560*/  MUFU.EX2 R139, R139 ;  /* 0x0000008b008b7308 */ /* 0x000e620000000800 */
[----:B------:R-:W-:Y:S01]  /*10570*/  FADD.FTZ R3, R237, R2 ;  /* 0x00000002ed037221 */ /* 0x000fe20000010000 */
[----:B----4-:R-:W-:Y:S02]  /*10580*/  F2FP.BF16.PACK_AB R126, R149, R146 ;  /* 0x00000092957e723e */ /* 0x010fe400000010ff */
[C---:B------:R-:W-:Y:S01]  /*10590*/  HMMA.16816.F32.BF16 R24, R68.reuse, R78, R24 ;  /* 0x0000004e4418723c */ /* 0x040fe20000041818 */
[----:B------:R-:W4:Y:S03]  /*105a0*/  LDSM.16.MT88.4 R76, [R209+0x4100] ;  /* 0x00410000d14c783b */ /* 0x000f260000004200 */
[----:B------:R-:W-:Y:S02]  /*105b0*/  FADD.FTZ R3, R238, R3 ;  /* 0x00000003ee037221 */ /* 0x000fe40000010000 */
[----:B------:R-:W-:Y:S02]  /*105c0*/  MUFU.EX2 R135, R135 ;  /* 0x0000008700877308 */ /* 0x000fe40000000800 */
[C---:B------:R-:W-:Y:S04]  /*105d0*/  HMMA.16816.F32.BF16 R28, R68.reuse, R80, R28 ;  /* 0x00000050441c723c */ /* 0x040fe8000004181c */
[----:B------:R-:W-:Y:S04]  /*105e0*/  FADD.FTZ R2, R166, R3 ;  /* 0x00000003a6027221 */ /* 0x000fe80000010000 */
[C---:B------:R-:W-:Y:S01]  /*105f0*/  HMMA.16816.F32.BF16 R32, R68.reuse, R82, R32 ;  /* 0x000000524420723c */ /* 0x040fe20000041820 */
[----:B------:R-:W5:Y:S01]  /*10600*/  LDSM.16.MT88.4 R80, [R212+0x1900] ;  /* 0x00190000d450783b */ /* 0x000f620000004200 */
[----:B------:R-:W4:Y:S02]  /*10610*/  MUFU.EX2 R134, R134 ;  /* 0x0000008600867308 */ /* 0x000f240000000800 */
[----:B-1----:R-:W-:Y:S01]  /*10620*/  F2FP.BF16.PACK_AB R125, R139, R144 ;  /* 0x000000908b7d723e */ /* 0x002fe200000010ff */
[----:B------:R-:W-:Y:S03]  /*10630*/  FADD.FTZ R2, R165, R2 ;  /* 0x00000002a5027221 */ /* 0x000fe60000010000 */
[C---:B---3--:R-:W-:Y:S04]  /*10640*/  HMMA.16816.F32.BF16 R36, R68.reuse, R72, R36 ;  /* 0x000000484424723c */ /* 0x048fe80000041824 */
[----:B------:R-:W-:Y:S01]  /*10650*/  FADD.FTZ R3, R161, R2 ;  /* 0x00000002a1037221 */ /* 0x000fe20000010000 */
[----:B------:R-:W-:Y:S03]  /*10660*/  IADD3 R2, R192, -0x1, RZ ;  /* 0xffffffffc0027810 */ /* 0x000fe60007ffe0ff */
[C---:B------:R-:W-:Y:S01]  /*10670*/  HMMA.16816.F32.BF16 R40, R68.reuse, R74, R40 ;  /* 0x0000004a4428723c */ /* 0x040fe20000041828 */
[----:B------:R-:W1:Y:S03]  /*10680*/  LDSM.16.MT88.4 R72, [R210+0x1900] ;  /* 0x00190000d248783b */ /* 0x000e660000004200 */
[----:B------:R-:W-:Y:S02]  /*10690*/  FADD.FTZ R3, R228, R3 ;  /* 0x00000003e4037221 */ /* 0x000fe40000010000 */
[----:B------:R-:W-:Y:S02]  /*106a0*/  IMAD.MOV.U32 R192, RZ, RZ, R2 ;  /* 0x000000ffffc07224 */ /* 0x000fe400078e0002 */
[C---:B--2---:R-:W-:Y:S04]  /*106b0*/  HMMA.16816.F32.BF16 R44, R68.reuse, R84, R44 ;  /* 0x00000054442c723c */ /* 0x044fe8000004182c */
[----:B----4-:R-:W-:Y:S01]  /*106c0*/  F2FP.BF16.PACK_AB R127, R134, R135 ;  /* 0x00000087867f723e */ /* 0x010fe200000010ff */
[----:B------:R-:W-:Y:S02]  /*106d0*/  FADD.FTZ R144, R144, R3 ;  /* 0x0000000390907221 */ /* 0x000fe40000010000 */
[----:B------:R-:W-:Y:S01]  /*106e0*/  IMAD.MOV.U32 R3, RZ, RZ, R0 ;  /* 0x000000ffff037224 */ /* 0x000fe200078e0000 */
[C---:B------:R-:W-:Y:S01]  /*106f0*/  HMMA.16816.F32.BF16 R48, R68.reuse, R86, R48 ;  /* 0x000000564430723c */ /* 0x040fe20000041830 */
[----:B------:R-:W-:Y:S03]  /*10700*/  LDSM.16.MT88.4 R84, [R208+0x1900] ;  /* 0x00190000d054783b */ /* 0x000fe60000004200 */
[----:B------:R-:W-:Y:S02]  /*10710*/  FADD.FTZ R144, R139, R144 ;  /* 0x000000908b907221 */ /* 0x000fe40000010000 */
[----:B------:R-:W-:Y:S02]  /*10720*/  IMAD.MOV.U32 R2, RZ, RZ, R116 ;  /* 0x000000ffff027224 */ /* 0x000fe400078e0074 */
[C---:B------:R-:W-:Y:S04]  /*10730*/  HMMA.16816.F32.BF16 R52, R68.reuse, R76, R52 ;  /* 0x0000004c4434723c */ /* 0x040fe80000041834 */
[----:B------:R-:W-:Y:S04]  /*10740*/  FADD.FTZ R135, R135, R144 ;  /* 0x0000009087877221 */ /* 0x000fe80000010000 */
[C---:B------:R-:W-:Y:S01]  /*10750*/  HMMA.16816.F32.BF16 R56, R68.reuse, R78, R56 ;  /* 0x0000004e4438723c */ /* 0x040fe20000041838 */
[----:B------:R-:W2:Y:S03]  /*10760*/  LDSM.16.MT88.4 R76, [R209+0x1900] ;  /* 0x00190000d14c783b */ /* 0x000ea60000004200 */
[----:B------:R-:W-:Y:S04]  /*10770*/  FADD.FTZ R225, R134, R135 ;  /* 0x0000008786e17221 */ /* 0x000fe80000010000 */
        /* <DEDUP_REMOVED lines=8> */
[----:B------:R-:W-:Y:S03]  /*10800*/  F2FP.BF16.PACK_AB R71, R238, R237 ;  /* 0x000000edee47723e */ /* 0x000fe600000010ff */
[----:B------:R-:W-:Y:S04]  /*10810*/  FADD.FTZ R233, R233, R232 ;  /* 0x000000e8e9e97221 */ /* 0x000fe80000010000 */
[C---:B-----5:R-:W-:Y:S03]  /*10820*/  HMMA.16816.F32.BF16 R4, R68.reuse, R80, R4 ;  /* 0x000000504404723c */ /* 0x060fe60000041804 */
[----:B------:R-:W-:Y:S05]  /*10830*/  FADD.FTZ R233, R234, R233 ;  /* 0x000000e9eae97221 */ /* 0x000fea0000010000 */
        /* <DEDUP_REMOVED lines=10> */
[----:B------:R-:W-:Y:S07]  /*108e0*/  LDSM.16.MT88.4 R84, [R208+0x2100] ;  /* 0x00210000d054783b */ /* 0x000fee0000004200 */
[C---:B---3--:R-:W-:Y:S08]  /*108f0*/  HMMA.16816.F32.BF16 R36, R68.reuse, R80, R36 ;  /* 0x000000504424723c */ /* 0x048ff00000041824 */
[C---:B------:R-:W-:Y:S01]  /*10900*/  HMMA.16816.F32.BF16 R40, R68.reuse, R82, R40 ;  /* 0x000000524428723c */ /* 0x040fe20000041828 */
[----:B------:R-:W3:Y:S07]  /*10910*/  LDSM.16.MT88.4 R80, [R210+0x2100] ;  /* 0x00210000d250783b */ /* 0x000eee0000004200 */
[C---:B-1----:R-:W-:Y:S08]  /*10920*/  HMMA.16816.F32.BF16 R44, R68.reuse, R72, R44 ;  /* 0x00000048442c723c */ /* 0x042ff0000004182c */
[C---:B------:R-:W-:Y:S01]  /*10930*/  HMMA.16816.F32.BF16 R48, R68.reuse, R74, R48 ;  /* 0x0000004a4430723c */ /* 0x040fe20000041830 */
[----:B------:R-:W1:Y:S07]  /*10940*/  LDSM.16.MT88.4 R72, [R209+0x2100] ;  /* 0x00210000d148783b */ /* 0x000e6e0000004200 */
        /* <DEDUP_REMOVED lines=13> */
[C---:B--2---:R-:W-:Y:S03]  /*10a20*/  HMMA.16816.F32.BF16 R4, R68.reuse, R76, R4 ;  /* 0x0000004c4404723c */ /* 0x044fe60000041804 */
[----:B------:R-:W-:Y:S04]  /*10a30*/  FADD.FTZ R241, R241, R184 ;  /* 0x000000b8f1f17221 */ /* 0x000fe80000010000 */
[----:B------:R-:W-:Y:S01]  /*10a40*/  FADD.FTZ R156, R156, R241 ;  /* 0x000000f19c9c7221 */ /* 0x000fe20000010000 */
[C---:B------:R-:W-:Y:S01]  /*10a50*/  HMMA.16816.F32.BF16 R8, R68.reuse, R78, R8 ;  /* 0x0000004e4408723c */ /* 0x040fe20000041808 */
[----:B------:R-:W2:Y:S03]  /*10a60*/  LDSM.16.MT88.4 R76, [R212+0x5100] ;  /* 0x00510000d44c783b */ /* 0x000ea60000004200 */
[----:B------:R-:W-:Y:S04]  /*10a70*/  FADD.FTZ R159, R159, R156 ;  /* 0x0000009c9f9f7221 */ /* 0x000fe80000010000 */
[C---:B---3--:R-:W-:Y:S04]  /*10a80*/  HMMA.16816.F32.BF16 R12, R68.reuse, R80, R12 ;  /* 0x00000050440c723c */ /* 0x048fe8000004180c */
[----:B------:R-:W-:Y:S04]  /*10a90*/  FADD.FTZ R146, R146, R159 ;  /* 0x0000009f92927221 */ /* 0x000fe80000010000 */
[C---:B------:R-:W-:Y:S01]  /*10aa0*/  HMMA.16816.F32.BF16 R16, R68.reuse, R82, R16 ;  /* 0x000000524410723c */ /* 0x040fe20000041810 */
[----:B------:R-:W3:Y:S03]  /*10ab0*/  LDSM.16.MT88.4 R80, [R210+0x5100] ;  /* 0x00510000d250783b */ /* 0x000ee60000004200 */
[----:B------:R-:W-:Y:S04]  /*10ac0*/  FADD.FTZ R224, R149, R146 ;  /* 0x0000009295e07221 */ /* 0x000fe80000010000 */
[C---:B-1----:R-:W-:Y:S08]  /*10ad0*/  HMMA.16816.F32.BF16 R20, R68.reuse, R72, R20 ;  /* 0x000000484414723c */ /* 0x042ff00000041814 */
[C---:B------:R-:W-:Y:S01]  /*10ae0*/  HMMA.16816.F32.BF16 R24, R68.reuse, R74, R24 ;  /* 0x0000004a4418723c */ /* 0x040fe20000041818 */
[----:B------:R-:W1:Y:S07]  /*10af0*/  LDSM.16.MT88.4 R72, [R208+0x5100] ;  /* 0x00510000d048783b */ /* 0x000e6e0000004200 */
[C---:B------:R-:W-:Y:S08]  /*10b00*/  HMMA.16816.F32.BF16 R28, R68.reuse, R84, R28 ;  /* 0x00000054441c723c */ /* 0x040ff0000004181c */
[C---:B------:R-:W-:Y:S01]  /*10b10*/  HMMA.16816.F32.BF16 R32, R68.reuse, R86, R32 ;  /* 0x000000564420723c */ /* 0x040fe20000041820 */
[----:B------:R-:W4:Y:S07]  /*10b20*/  LDSM.16.MT88.4 R84, [R208+0x2900] ;  /* 0x00290000d054783b */ /* 0x000f2e0000004200 */
[C---:B--2---:R-:W-:Y:S08]  /*10b30*/  HMMA.16816.F32.BF16 R36, R68.reuse, R76, R36 ;  /* 0x0000004c4424723c */ /* 0x044ff00000041824 */
[C---:B------:R-:W-:Y:S01]  /*10b40*/  HMMA.16816.F32.BF16 R40, R68.reuse, R78, R40 ;  /* 0x0000004e4428723c */ /* 0x040fe20000041828 */
[----:B------:R-:W2:Y:S07]  /*10b50*/  LDSM.16.MT88.4 R76, [R212+0x5900] ;  /* 0x00590000d44c783b */ /* 0x000eae0000004200 */
[C---:B---3--:R-:W-:Y:S08]  /*10b60*/  HMMA.16816.F32.BF16 R44, R68.reuse, R80, R44 ;  /* 0x00000050442c723c */ /* 0x048ff0000004182c */
[C---:B------:R-:W-:Y:S08]  /*10b70*/  HMMA.16816.F32.BF16 R48, R68.reuse, R82, R48 ;  /* 0x000000524430723c */ /* 0x040ff00000041830 */
[C---:B------:R-:W-:Y:S08]  /*10b80*/  HMMA.16816.F32.BF16 R52, R68.reuse, R88, R52 ;  /* 0x000000584434723c */ /* 0x040ff00000041834 */
[C---:B------:R-:W-:Y:S08]  /*10b90*/  HMMA.16816.F32.BF16 R56, R68.reuse, R90, R56 ;  /* 0x0000005a4438723c */ /* 0x040ff00000041838 */
[C---:B-1----:R-:W-:Y:S08]  /*10ba0*/  HMMA.16816.F32.BF16 R60, R68.reuse, R72, R60 ;  /* 0x00000048443c723c */ /* 0x042ff0000004183c */
[----:B------:R-:W-:Y:S01]  /*10bb0*/  HMMA.16816.F32.BF16 R64, R68, R74, R64 ;  /* 0x0000004a4440723c */ /* 0x000fe20000041840 */
[----:B------:R-:W1:Y:S07]  /*10bc0*/  LDSM.16.MT88.4 R68, [R210+0x5900] ;  /* 0x00590000d244783b */ /* 0x000e6e0000004200 */
        /* <DEDUP_REMOVED lines=10> */
[C---:B--2---:R-:W-:Y:S08]  /*10c70*/  HMMA.16816.F32.BF16 R80, R124.reuse, R76, R36 ;  /* 0x0000004c7c50723c */ /* 0x044ff00000041824 */
[C---:B------:R-:W-:Y:S08]  /*10c80*/  HMMA.16816.F32.BF16 R76, R124.reuse, R78, R40 ;  /* 0x0000004e7c4c723c */ /* 0x040ff00000041828 */
[C---:B-1----:R-:W-:Y:S08]  /*10c90*/  HMMA.16816.F32.BF16 R72, R124.reuse, R68, R44 ;  /* 0x000000447c48723c */ /* 0x042ff0000004182c */
[C---:B------:R-:W-:Y:S08]  /*10ca0*/  HMMA.16816.F32.BF16 R68, R124.reuse, R70, R48 ;  /* 0x000000467c44723c */ /* 0x040ff00000041830 */
[C---:B---3--:R-:W-:Y:S08]  /*10cb0*/  HMMA.16816.F32.BF16 R52, R124.reuse, R4, R52 ;  /* 0x000000047c34723c */ /* 0x048ff00000041834 */
[C---:B------:R-:W-:Y:S08]  /*10cc0*/  HMMA.16816.F32.BF16 R56, R124.reuse, R6, R56 ;  /* 0x000000067c38723c */ /* 0x040ff00000041838 */
[C---:B-----5:R-:W-:Y:S08]  /*10cd0*/  HMMA.16816.F32.BF16 R60, R124.reuse, R8, R60 ;  /* 0x000000087c3c723c */ /* 0x060ff0000004183c */
[----:B------:R-:W-:Y:S01]  /*10ce0*/  HMMA.16816.F32.BF16 R64, R124, R10, R64 ;  /* 0x0000000a7c40723c */ /* 0x000fe20000041840 */
[----:B------:R-:W-:-:S07]  /*10cf0*/  @P0 BRA `(.L_x_196) ;  /* 0xffffbdf000000947 */ /* 0x000fce000383ffff */
.L_x_187:
[----:B------:R-:W1:Y:S01]  /*10d00*/  SHFL.BFLY PT, R3, R224, 0x2, 0x1f ;  /* 0x0c401f00e0037f89 */ /* 0x000e6200000e0000 */
[----:B------:R-:W-:Y:S01]  /*10d10*/  CS2R R4, SRZ ;  /* 0x0000000000047805 */ /* 0x000fe2000001ff00 */
[----:B------:R-:W-:-:S02]  /*10d20*/  MOV R8, 0xff800000 ;  /* 0xff80000000087802 */ /* 0x000fc40000000f00 */
[----:B------:R-:W2:Y:S01]  /*10d30*/  SHFL.BFLY PT, R2, R225, 0x2, 0x1f ;  /* 0x0c401f00e1027f89 */ /* 0x000ea200000e0000 */
[----:B------:R-:W-:Y:S01]  /*10d40*/  PLOP3.LUT P1, PT, PT, PT, PT, 0x8, 0x0 ;  /* 0x000000000000781c */ /* 0x000fe20003f2e170 */
[----:B-1----:R-:W-:Y:S02]  /*10d50*/  FADD.FTZ R6, R3, R224 ;  /* 0x000000e003067221 */ /* 0x002fe40000010000 */
[----:B--2---:R-:W-:-:S03]  /*10d60*/  FADD.FTZ R7, R2, R225 ;  /* 0x000000e102077221 */ /* 0x004fc60000010000 */
[----:B------:R-:W1:Y:S04]  /*10d70*/  SHFL.BFLY PT, R3, R6, 0x1, 0x1f ;  /* 0x0c201f0006037f89 */ /* 0x000e6800000e0000 */
        /* <DEDUP_REMOVED lines=21> */
[----:B------:R-:W-:Y:S02]  /*10ed0*/  FMUL.FTZ R101, R5, R101 ;  /* 0x0000006505657220 */ /* 0x000fe40000410000 */
        /* <DEDUP_REMOVED lines=25> */
[----:B------:R-:W-:Y:S02]  /*11070*/  FMUL.FTZ R5, R5, R65 ;  /* 0x0000004105057220 */ /* 0x000fe40000410000 */
        /* <DEDUP_REMOVED lines=34> */
.L_x_159:
[----:B------:R-:W-:Y:S05]  /*112a0*/  @P1 BRA `(.L_x_197) ;  /* 0x000010f000001947 */ /* 0x000fea0003800000 */
[----:B------:R-:W1:Y:S01]  /*112b0*/  S2R R0, SR_CTAID.Y ;  /* 0x0000000000007919 */ /* 0x000e620000002600 */
[----:B------:R-:W-:Y:S01]  /*112c0*/  F2FP.BF16.PACK_AB R112, R113, R112 ;  /* 0x000000707170723e */ /* 0x000fe200000010ff */
[----:B------:R-:W-:Y:S01]  /*112d0*/  BSSY B0, `(.L_x_198) ;  /* 0x00000dc000007945 */ /* 0x000fe20003800000 */
[----:B------:R-:W-:Y:S01]  /*112e0*/  F2FP.BF16.PACK_AB R114, R115, R114 ;  /* 0x000000727372723e */ /* 0x000fe200000010ff */
[----:B------:R-:W2:Y:S01]  /*112f0*/  S2R R2, SR_TID.X ;  /* 0x0000000000027919 */ /* 0x000ea20000002100 */
[----:B------:R-:W-:Y:S02]  /*11300*/  F2FP.BF16.PACK_AB R108, R109, R108 ;  /* 0x0000006c6d6c723e */ /* 0x000fe400000010ff */
[----:B------:R-:W-:Y:S01]  /*11310*/  F2FP.BF16.PACK_AB R110, R111, R110 ;  /* 0x0000006e6f6e723e */ /* 0x000fe200000010ff */
[----:B------:R-:W3:Y:S01]  /*11320*/  S2R R22, SR_CTAID.Z ;  /* 0x0000000000167919 */ /* 0x000ee20000002700 */
[----:B------:R-:W-:-:S02]  /*11330*/  F2FP.BF16.PACK_AB R6, R105, R6 ;  /* 0x000000066906723e */ /* 0x000fc400000010ff */
[----:B------:R-:W-:Y:S01]  /*11340*/  F2FP.BF16.PACK_AB R106, R107, R106 ;  /* 0x0000006a6b6a723e */ /* 0x000fe200000010ff */
[----:B------:R-:W-:Y:S01]  /*11350*/  BAR.SYNC.DEFER_BLOCKING 0x1, 0x100 ;  /* 0x0044000000007b1d */ /* 0x000fe20000010000 */
[----:B------:R-:W-:Y:S02]  /*11360*/  F2FP.BF16.PACK_AB R100, R101, R100 ;  /* 0x000000646564723e */ /* 0x000fe400000010ff */
[----:B------:R-:W-:Y:S02]  /*11370*/  F2FP.BF16.PACK_AB R102, R103, R102 ;  /* 0x000000666766723e */ /* 0x000fe400000010ff */
[----:B------:R-:W-:Y:S02]  /*11380*/  F2FP.BF16.PACK_AB R96, R97, R96 ;  /* 0x000000606160723e */ /* 0x000fe400000010ff */
[----:B------:R-:W-:Y:S02]  /*11390*/  F2FP.BF16.PACK_AB R98, R99, R98 ;  /* 0x000000626362723e */ /* 0x000fe400000010ff */
[----:B------:R-:W-:-:S02]  /*113a0*/  F2FP.BF16.PACK_AB R92, R93, R92 ;  /* 0x0000005c5d5c723e */ /* 0x000fc400000010ff */
[----:B------:R-:W-:Y:S01]  /*113b0*/  F2FP.BF16.PACK_AB R94, R95, R94 ;  /* 0x0000005e5f5e723e */ /* 0x000fe200000010ff */
[C---:B-1----:R-:W-:Y:S01]  /*113c0*/  IMAD.WIDE.U32 R24, R0.reuse, c[0x0][0x490], RZ ;  /* 0x0001240000187a25 */ /* 0x042fe200078e00ff */
[----:B------:R-:W-:Y:S02]  /*113d0*/  SHF.R.S32.HI R3, RZ, 0x1f, R0 ;  /* 0x0000001fff037819 */ /* 0x000fe40000011400 */
[----:B------:R-:W-:Y:S01]  /*113e0*/  F2FP.BF16.PACK_AB R88, R89, R88 ;  /* 0x000000585958723e */ /* 0x000fe200000010ff */
[C---:B------:R-:W-:Y:S01]  /*113f0*/  IMAD.WIDE.U32 R14, R0.reuse, c[0x0][0x3e8], RZ ;  /* 0x0000fa00000e7a25 */ /* 0x040fe200078e00ff */
[----:B--2---:R-:W-:Y:S02]  /*11400*/  SHF.R.S32.HI R9, RZ, 0x1f, R2 ;  /* 0x0000001fff097819 */ /* 0x004fe40000011402 */
[----:B------:R-:W-:Y:S01]  /*11410*/  F2FP.BF16.PACK_AB R90, R91, R90 ;  /* 0x0000005a5b5a723e */ /* 0x000fe200000010ff */
[----:B------:R-:W-:Y:S01]  /*11420*/  IMAD R13, R3, c[0x0][0x490], RZ ;  /* 0x00012400030d7a24 */ /* 0x000fe200078e02ff */
[-C--:B------:R-:W-:Y:S01]  /*11430*/  LEA.HI R11, R9, R2.reuse, RZ, 0x2 ;  /* 0x00000002090b7211 */ /* 0x080fe200078f10ff */
[----:B------:R-:W-:Y:S01]  /*11440*/  IMAD R3, R3, c[0x0][0x3e8], RZ ;  /* 0x0000fa0003037a24 */ /* 0x000fe200078e02ff */
[CC--:B------:R-:W-:Y:S01]  /*11450*/  LEA.HI R10, R9.reuse, R2.reuse, RZ, 0x3 ;  /* 0x00000002090a7211 */ /* 0x0c0fe200078f18ff */
[C---:B------:R-:W-:Y:S01]  /*11460*/  IMAD R13, R0.reuse, c[0x0][0x494], R13 ;  /* 0x00012500000d7a24 */ /* 0x040fe200078e020d */
[----:B------:R-:W-:Y:S01]  /*11470*/  SHF.R.S32.HI R20, RZ, 0x2, R11 ;  /* 0x00000002ff147819 */ /* 0x000fe2000001140b */
[----:B------:R-:W-:Y:S01]  /*11480*/  IMAD R28, R0, c[0x0][0x3ec], R3 ;  /* 0x0000fb00001c7a24 */ /* 0x000fe200078e0203 */
[-C--:B------:R-:W-:Y:S01]  /*11490*/  LEA.HI R3, R9, R2.reuse, RZ, 0x5 ;  /* 0x0000000209037211 */ /* 0x080fe200078f28ff */
[----:B------:R-:W-:Y:S01]  /*114a0*/  IMAD.IADD R25, R25, 0x1, R13 ;  /* 0x0000000119197824 */ /* 0x000fe200078e020d */
[----:B------:R-:W-:Y:S01]  /*114b0*/  LEA.HI R0, R9, R2, RZ, 0x6 ;  /* 0x0000000209007211 */ /* 0x000fe200078f30ff */
[----:B------:R-:W-:Y:S01]  /*114c0*/  IMAD.IADD R29, R15, 0x1, R28 ;  /* 0x000000010f1d7824 */ /* 0x000fe200078e021c */
[----:B------:R-:W-:Y:S01]  /*114d0*/  LOP3.LUT R9, R3, 0xffffffe0, RZ, 0xc0, !PT ;  /* 0xffffffe003097812 */ /* 0x000fe200078ec0ff */
[----:B------:R-:W-:Y:S01]  /*114e0*/  IMAD.MOV.U32 R28, RZ, RZ, R14 ;  /* 0x000000ffff1c7224 */ /* 0x000fe200078e000e */
[----:B------:R-:W-:Y:S01]  /*114f0*/  SHF.R.S32.HI R17, RZ, 0x1f, R11 ;  /* 0x0000001fff117819 */ /* 0x000fe2000001140b */
[----:B------:R-:W-:Y:S01]  /*11500*/  IMAD.MOV.U32 R14, RZ, RZ, c[0x0][0x4e8] ;  /* 0x00013a00ff0e7624 */ /* 0x000fe200078e00ff */
[----:B------:R-:W-:Y:S01]  /*11510*/  LOP3.LUT R11, R11, 0xfffffffc, RZ, 0xc0, !PT ;  /* 0xfffffffc0b0b7812 */ /* 0x000fe200078ec0ff */
[----:B------:R-:W-:Y:S01]  /*11520*/  IMAD.IADD R12, R2, 0x1, -R9 ;  /* 0x00000001020c7824 */ /* 0x000fe200078e0a09 */
[----:B------:R-:W-:Y:S01]  /*11530*/  LEA.HI R4, R17, R20, RZ, 0x3 ;  /* 0x0000001411047211 */ /* 0x000fe200078f18ff */
[----:B------:R-:W-:Y:S01]  /*11540*/  IMAD.SHL.U32 R0, R0, 0x8, RZ ;  /* 0x0000000800007824 */ /* 0x000fe200078e00ff */
[----:B------:R-:W-:Y:S01]  /*11550*/  LOP3.LUT R19, R10, 0xfffffff8, RZ, 0xc0, !PT ;  /* 0xfffffff80a137812 */ /* 0x000fe200078ec0ff */
[----:B------:R-:W-:Y:S01]  /*11560*/  IMAD.IADD R11, R2, 0x1, -R11 ;  /* 0x00000001020b7824 */ /* 0x000fe200078e0a0b */
[----:B------:R-:W-:Y:S01]  /*11570*/  SHF.R.S32.HI R13, RZ, 0x1f, R12 ;  /* 0x0000001fff0d7819 */ /* 0x000fe2000001140c */
[----:B---3--:R-:W-:Y:S01]  /*11580*/  IMAD.WIDE.U32 R24, R22, c[0x0][0x498], R24 ;  /* 0x0001260016187a25 */ /* 0x008fe200078e0018 */
[----:B------:R-:W-:-:S02]  /*11590*/  LOP3.LUT R9, R4, 0xfffffff8, RZ, 0xc0, !PT ;  /* 0xfffffff804097812 */ /* 0x000fc400078ec0ff */
[----:B------:R-:W-:Y:S01]  /*115a0*/  SHF.R.S32.HI R15, RZ, 0x1f, R22 ;  /* 0x0000001fff0f7819 */ /* 0x000fe20000011416 */
[----:B------:R-:W-:Y:S01]  /*115b0*/  IMAD.IADD R19, R2, 0x1, -R19 ;  /* 0x0000000102137824 */ /* 0x000fe200078e0a13 */
[----:B------:R-:W-:Y:S01]  /*115c0*/  LOP3.LUT P4, RZ, R12, 0x3, RZ, 0xc0, !PT ;  /* 0x000000030cff7812 */ /* 0x000fe2000788c0ff */
[----:B------:R-:W-:Y:S01]  /*115d0*/  IMAD.IADD R20, R20, 0x1, -R9 ;  /* 0x0000000114147824 */ /* 0x000fe200078e0a09 */
[--C-:B------:R-:W-:Y:S01]  /*115e0*/  SHF.R.S32.HI R26, RZ, 0x5, R3.reuse ;  /* 0x00000005ff1a7819 */ /* 0x100fe20000011403 */
[----:B------:R-:W-:Y:S01]  /*115f0*/  IMAD R9, R15, c[0x0][0x498], RZ ;  /* 0x000126000f097a24 */ /* 0x000fe200078e02ff */
[----:B------:R-:W-:Y:S01]  /*11600*/  LEA.HI R12, R13, R12, RZ, 0x2 ;  /* 0x0000000c0d0c7211 */ /* 0x000fe200078f10ff */
[----:B------:R-:W-:Y:S01]  /*11610*/  IMAD R15, R15, c[0x0][0x3f0], RZ ;  /* 0x0000fc000f0f7a24 */ /* 0x000fe200078e02ff */
[----:B------:R-:W-:Y:S01]  /*11620*/  SHF.R.S32.HI R3, RZ, 0x1f, R3 ;  /* 0x0000001fff037819 */ /* 0x000fe20000011403 */
[----:B------:R-:W1:Y:S01]  /*11630*/  S2R R13, SR_CTAID.X ;  /* 0x00000000000d7919 */ /* 0x000e620000002500 */
[----:B------:R-:W-:Y:S01]  /*11640*/  SHF.R.S32.HI R10, RZ, 0x3, R10 ;  /* 0x00000003ff0a7819 */ /* 0x000fe2000001140a */
[----:B------:R-:W-:Y:S01]  /*11650*/  IMAD R16, R22, c[0x0][0x49c], R9 ;  /* 0x0001270016107a24 */ /* 0x000fe200078e0209 */
[----:B------:R-:W-:Y:S01]  /*11660*/  LEA.HI R3, R3, R26, RZ, 0x3 ;  /* 0x0000001a03037211 */ /* 0x000fe200078f18ff */
[----:B------:R-:W-:Y:S01]  /*11670*/  IMAD.SHL.U32 R9, R19, 0x8, RZ ;  /* 0x0000000813097824 */ /* 0x000fe200078e00ff */
[----:B------:R-:W-:Y:S01]  /*11680*/  LEA.HI R4, R11, R11, RZ, 0x1 ;  /* 0x0000000b0b047211 */ /* 0x000fe200078f08ff */
[----:B------:R-:W-:Y:S01]  /*11690*/  IMAD.SHL.U32 R2, R10, 0x40, RZ ;  /* 0x000000400a027824 */ /* 0x000fe200078e00ff */
[----:B------:R-:W-:Y:S01]  /*116a0*/  LOP3.LUT R3, R3, 0xffffff8, RZ, 0xc0, !PT ;  /* 0x0ffffff803037812 */ /* 0x000fe200078ec0ff */
[----:B------:R-:W-:Y:S01]  /*116b0*/  IMAD R17, R26, 0x200, R11 ;  /* 0x000002001a117824 */ /* 0x000fe200078e020b */
[----:B------:R-:W-:Y:S01]  /*116c0*/  LOP3.LUT R4, R4, 0x1ffffffe, RZ, 0xc0, !PT ;  /* 0x1ffffffe04047812 */ /* 0x000fe200078ec0ff */
[----:B------:R-:W-:Y:S01]  /*116d0*/  IMAD R15, R22, c[0x0][0x3f4], R15 ;  /* 0x0000fd00160f7a24 */ /* 0x000fe200078e020f */
[----:B------:R-:W-:Y:S01]  /*116e0*/  LOP3.LUT R2, R2, 0x1c0, RZ, 0xc0, !PT ;  /* 0x000001c002027812 */ /* 0x000fe200078ec0ff */
[----:B------:R-:W-:Y:S01]  /*116f0*/  IMAD.IADD R18, R26, 0x1, -R3 ;  /* 0x000000011a127824 */ /* 0x000fe200078e0a03 */
[----:B------:R-:W-:Y:S01]  /*11700*/  ISETP.NE.AND P0, PT, R14, 0x1, PT ;  /* 0x000000010e00780c */ /* 0x000fe20003f05270 */
[----:B------:R-:W-:Y:S01]  /*11710*/  IMAD.IADD R11, R11, 0x1, -R4 ;  /* 0x000000010b0b7824 */ /* 0x000fe200078e0a04 */
[----:B------:R-:W-:Y:S01]  /*11720*/  LOP3.LUT R4, R2, 0x38, R9, 0xf8, !PT ;  /* 0x0000003802047812 */ /* 0x000fe200078ef809 */
[----:B------:R-:W-:Y:S01]  /*11730*/  IMAD.WIDE.U32 R22, R22, c[0x0][0x3f0], R28 ;  /* 0x0000fc0016167a25 */ /* 0x000fe200078e001c */
[----:B------:R-:W-:-:S02]  /*11740*/  SHF.R.U32.HI R3, RZ, 0x3, R2 ;  /* 0x00000003ff037819 */ /* 0x000fc40000011602 */
[----:B------:R-:W-:Y:S01]  /*11750*/  SHF.R.S32.HI R21, RZ, 0x2, R12 ;  /* 0x00000002ff157819 */ /* 0x000fe2000001140c */
[----:B------:R-:W-:Y:S01]  /*11760*/  IMAD R2, R19, 0x20, R10 ;  /* 0x0000002013027824 */ /* 0x000fe200078e020a */
[----:B------:R-:W-:Y:S01]  /*11770*/  LOP3.LUT R19, R20, 0x1, RZ, 0xc0, !PT ;  /* 0x0000000114137812 */ /* 0x000fe200078ec0ff */
[----:B------:R-:W-:Y:S01]  /*11780*/  IMAD.IADD R23, R23, 0x1, R15 ;  /* 0x0000000117177824 */ /* 0x000fe200078e020f */
[----:B------:R-:W-:Y:S01]  /*11790*/  LOP3.LUT R3, R4, R3, RZ, 0x3c, !PT ;  /* 0x0000000304037212 */ /* 0x000fe200078e3cff */
[----:B-1----:R-:W-:Y:S01]  /*117a0*/  IMAD R2, R13, 0x80, R2 ;  /* 0x000000800d027824 */ /* 0x002fe200078e0202 */
[----:B------:R-:W-:Y:S01]  /*117b0*/  ISETP.NE.U32.AND P3, PT, R19, 0x1, PT ;  /* 0x000000011300780c */ /* 0x000fe20003f65070 */
[----:B------:R-:W-:Y:S01]  /*117c0*/  IMAD R18, R18, 0x10, R21 ;  /* 0x0000001012127824 */ /* 0x000fe200078e0215 */
[----:B------:R-:W-:Y:S01]  /*117d0*/  LOP3.LUT R0, R3, 0x7ffffe00, R0, 0xf8, !PT ;  /* 0x7ffffe0003007812 */ /* 0x000fe200078ef800 */
[----:B------:R-:W-:Y:S01]  /*117e0*/  @P0 IMAD.HI.U32 R4, R2, c[0x0][0x4ec], RZ ;  /* 0x00013b0002040a27 */ /* 0x000fe200078e00ff */
[----:B------:R-:W-:-:S02]  /*117f0*/  R2P PR, R20, 0x6 ;  /* 0x0000000614007804 */ /* 0x000fc40000000000 */
[----:B------:R-:W-:Y:S01]  /*11800*/  F2FP.BF16.PACK_AB R84, R85, R84 ;  /* 0x000000545554723e */ /* 0x000fe200000010ff */
[----:B------:R-:W-:Y:S01]  /*11810*/  IMAD.SHL.U32 R20, R20, 0x40, RZ ;  /* 0x0000004014147824 */ /* 0x000fe200078e00ff */
[----:B------:R-:W-:Y:S01]  /*11820*/  F2FP.BF16.PACK_AB R86, R87, R86 ;  /* 0x000000565756723e */ /* 0x000fe200000010ff */
[----:B------:R-:W-:Y:S01]  /*11830*/  IMAD.MOV.U32 R12, RZ, RZ, R2 ;  /* 0x000000ffff0c7224 */ /* 0x000fe200078e0002 */
[----:B------:R-:W-:Y:S01]  /*11840*/  @P0 SHF.R.U32.HI R12, RZ, c[0x0][0x4f0], R4 ;  /* 0x00013c00ff0c0a19 */ /* 0x000fe20000011604 */
[----:B------:R-:W-:Y:S01]  /*11850*/  IMAD R3, R14, c[0x0][0x388], RZ ;  /* 0x0000e2000e037a24 */ /* 0x000fe200078e02ff */
[----:B------:R-:W-:Y:S01]  /*11860*/  LOP3.LUT R26, R20, 0x1c0, RZ, 0xc0, !PT ;  /* 0x000001c0141a7812 */ /* 0x000fe200078ec0ff */
[----:B------:R-:W-:Y:S01]  /*11870*/  IMAD R4, R11, 0x8, R18 ;  /* 0x000000080b047824 */ /* 0x000fe200078e0212 */
[--C-:B------:R-:W-:Y:S01]  /*11880*/  SHF.R.S32.HI R14, RZ, 0x1f, R12.reuse ;  /* 0x0000001fff0e7819 */ /* 0x100fe2000001140c */
[----:B------:R-:W-:Y:S01]  /*11890*/  IMAD.MOV R11, RZ, RZ, -R12 ;  /* 0x000000ffff0b7224 */ /* 0x000fe200078e0a0c */
[----:B------:R-:W-:Y:S01]  /*118a0*/  LEA.HI R26, R26, R26, RZ, 0x1d ;  /* 0x0000001a1a1a7211 */ /* 0x000fe200078fe8ff */
[----:B------:R-:W-:Y:S01]  /*118b0*/  IMAD R4, R13, 0x80, R4 ;  /* 0x000000800d047824 */ /* 0x000fe200078e0204 */
[----:B------:R-:W-:Y:S01]  /*118c0*/  F2FP.BF16.PACK_AB R80, R81, R80 ;  /* 0x000000505150723e */ /* 0x000fe200000010ff */
[----:B------:R-:W-:Y:S01]  /*118d0*/  IMAD R15, R14, c[0x0][0x3e0], RZ ;  /* 0x0000f8000e0f7a24 */ /* 0x000fe200078e02ff */
[----:B------:R-:W-:Y:S01]  /*118e0*/  F2FP.BF16.PACK_AB R82, R83, R82 ;  /* 0x000000525352723e */ /* 0x000fe200000010ff */
[----:B------:R-:W-:Y:S01]  /*118f0*/  IMAD.U32 R17, R17, 0x2, R26 ;  /* 0x0000000211117824 */ /* 0x000fe200078e001a */
[----:B------:R-:W-:Y:S01]  /*11900*/  F2FP.BF16.PACK_AB R76, R77, R76 ;  /* 0x0000004c4d4c723e */ /* 0x000fe200000010ff */
[----:B------:R-:W-:Y:S01]  /*11910*/  IMAD R11, R11, c[0x0][0x4e8], R2 ;  /* 0x00013a000b0b7a24 */ /* 0x000fe200078e0202 */
[----:B------:R-:W-:Y:S01]  /*11920*/  F2FP.BF16.PACK_AB R78, R79, R78 ;  /* 0x0000004e4f4e723e */ /* 0x000fe200000010ff */
[----:B------:R-:W-:Y:S01]  /*11930*/  IMAD.SHL.U32 R17, R17, 0x2, RZ ;  /* 0x0000000211117824 */ /* 0x000fe200078e00ff */
[----:B------:R-:W-:Y:S01]  /*11940*/  F2FP.BF16.PACK_AB R72, R73, R72 ;  /* 0x000000484948723e */ /* 0x000fe200000010ff */
[----:B------:R-:W-:Y:S01]  /*11950*/  @P0 IMAD.HI.U32 R2, R4, c[0x0][0x4ec], RZ ;  /* 0x00013b0004020a27 */ /* 0x000fe200078e00ff */
[----:B------:R-:W-:-:S02]  /*11960*/  F2FP.BF16.PACK_AB R74, R75, R74 ;  /* 0x0000004a4b4a723e */ /* 0x000fc400000010ff */
[----:B------:R-:W-:Y:S01]  /*11970*/  IADD3 R21, R17, 0x70, RZ ;  /* 0x0000007011157810 */ /* 0x000fe20007ffe0ff */
[C---:B------:R-:W-:Y:S01]  /*11980*/  IMAD.WIDE.U32 R22, R12.reuse, c[0x0][0x3e0], R22 ;  /* 0x0000f8000c167a25 */ /* 0x040fe200078e0016 */
[----:B------:R-:W-:Y:S01]  /*11990*/  STS [R17+0x80], R112 ;  /* 0x0000807011007388 */ /* 0x000fe20000000800 */
[----:B------:R-:W-:Y:S02]  /*119a0*/  F2FP.BF16.PACK_AB R68, R69, R68 ;  /* 0x000000444544723e */ /* 0x000fe400000010ff */
[----:B------:R-:W-:Y:S01]  /*119b0*/  IMAD R15, R12, c[0x0][0x3e4], R15 ;  /* 0x0000f9000c0f7a24 */ /* 0x000fe200078e020f */
[----:B------:R-:W-:Y:S01]  /*119c0*/  IADD3 R12, R17, 0x80, RZ ;  /* 0x00000080110c7810 */ /* 0x000fe20007ffe0ff */
[----:B------:R-:W-:Y:S01]  /*119d0*/  IMAD.MOV.U32 R19, RZ, RZ, R4 ;  /* 0x000000ffff137224 */ /* 0x000fe200078e0004 */
[----:B------:R-:W-:Y:S01]  /*119e0*/  @P0 SHF.R.U32.HI R19, RZ, c[0x0][0x4f0], R2 ;  /* 0x00013c00ff130a19 */ /* 0x000fe20000011602 */
[----:B------:R-:W-:Y:S01]  /*119f0*/  IMAD.IADD R23, R23, 0x1, R15 ;  /* 0x0000000117177824 */ /* 0x000fe200078e020f */
[----:B------:R-:W-:Y:S01]  /*11a00*/  @P3 IADD3 R21, R12, 0x10, RZ ;  /* 0x000000100c153810 */ /* 0x000fe20007ffe0ff */
[----:B------:R-:W-:Y:S01]  /*11a10*/  IMAD.MOV.U32 R2, RZ, RZ, 0x20 ;  /* 0x00000020ff027424 */ /* 0x000fe200078e00ff */
[----:B------:R-:W-:Y:S01]  /*11a20*/  SHF.R.S32.HI R12, RZ, 0x1f, R11 ;  /* 0x0000001fff0c7819 */ /* 0x000fe2000001140b */
[----:B------:R-:W-:Y:S01]  /*11a30*/  IMAD.WIDE.U32 R22, R11, c[0x0][0x3d8], R22 ;  /* 0x0000f6000b167a25 */ /* 0x000fe200078e0016 */
[--C-:B------:R-:W-:Y:S01]  /*11a40*/  SHF.R.S32.HI R15, RZ, 0x1f, R19.reuse ;  /* 0x0000001fff0f7819 */ /* 0x100fe20000011413 */
[----:B------:R-:W-:Y:S01]  /*11a50*/  STS [R17+0x480], R114 ;  /* 0x0004807211007388 */ /* 0x000fe20000000800 */
[----:B------:R-:W-:Y:S01]  /*11a60*/  IADD3 R14, P0, R19, R24, RZ ;  /* 0x00000018130e7210 */ /* 0x000fe20007f1e0ff */
[----:B------:R-:W-:Y:S01]  /*11a70*/  IMAD.MOV R19, RZ, RZ, -R19 ;  /* 0x000000ffff137224 */ /* 0x000fe200078e0a13 */
[----:B------:R-:W-:Y:S01]  /*11a80*/  SEL R2, R2, 0xffffffe0, !P1 ;  /* 0xffffffe002027807 */ /* 0x000fe20004800000 */
[----:B------:R-:W-:Y:S01]  /*11a90*/  IMAD R12, R12, c[0x0][0x3d8], RZ ;  /* 0x0000f6000c0c7a24 */ /* 0x000fe200078e02ff */
[----:B------:R-:W-:Y:S01]  /*11aa0*/  IADD3.X R15, R15, R25, R16, P0, !PT ;  /* 0x000000190f0f7210 */ /* 0x000fe200007fe410 */
[----:B------:R-:W-:Y:S01]  /*11ab0*/  IMAD R25, R19, c[0x0][0x4e8], R4 ;  /* 0x00013a0013197a24 */ /* 0x000fe200078e0204 */
[----:B------:R-:W-:Y:S01]  /*11ac0*/  STS [R21], R108 ;  /* 0x0000006c15007388 */ /* 0x000fe20000000800 */
[----:B------:R-:W-:Y:S01]  /*11ad0*/  IMAD R4, R11, c[0x0][0x3dc], R12 ;  /* 0x0000f7000b047a24 */ /* 0x000fe200078e020c */
[----:B------:R-:W-:Y:S01]  /*11ae0*/  F2FP.BF16.PACK_AB R70, R71, R70 ;  /* 0x000000464746723e */ /* 0x000fe200000010ff */
[----:B------:R-:W-:Y:S01]  /*11af0*/  IMAD.IADD R19, R17, 0x1, R2 ;  /* 0x0000000111137824 */ /* 0x000fe200078e0202 */
[----:B------:R-:W-:Y:S01]  /*11b00*/  STS [R21+0x400], R110 ;  /* 0x0004006e15007388 */ /* 0x000fe20000000800 */
[----:B------:R-:W-:Y:S01]  /*11b10*/  IMAD.IADD R11, R2, 0x1, R21 ;  /* 0x00000001020b7824 */ /* 0x000fe200078e0215 */
[----:B------:R-:W-:Y:S01]  /*11b20*/  SHF.R.S32.HI R2, RZ, 0x1f, R25 ;  /* 0x0000001fff027819 */ /* 0x000fe20000011419 */
[----:B------:R-:W-:Y:S01]  /*11b30*/  IMAD.MOV.U32 R12, RZ, RZ, 0x40 ;  /* 0x00000040ff0c7424 */ /* 0x000fe200078e00ff */
[----:B------:R1:W-:Y:S01]  /*11b40*/  STS [R19+0x80], R6 ;  /* 0x0000800613007388 */ /* 0x0003e20000000800 */
[----:B------:R-:W-:Y:S01]  /*11b50*/  IMAD.WIDE.U32 R14, R25, c[0x0][0x488], R14 ;  /* 0x00012200190e7a25 */ /* 0x000fe200078e000e */
[----:B------:R-:W-:-:S02]  /*11b60*/  F2FP.BF16.PACK_AB R52, R53, R52 ;  /* 0x000000343534723e */ /* 0x000fc400000010ff */
[----:B------:R-:W-:Y:S01]  /*11b70*/  SEL R12, R12, 0xffffffc0, !P2 ;  /* 0xffffffc00c0c7807 */ /* 0x000fe20005000000 */
[----:B------:R-:W-:Y:S01]  /*11b80*/  IMAD R2, R2, c[0x0][0x488], RZ ;  /* 0x0001220002027a24 */ /* 0x000fe200078e02ff */
[----:B------:R-:W-:Y:S01]  /*11b90*/  STS [R19+0x480], R106 ;  /* 0x0004806a13007388 */ /* 0x000fe20000000800 */
[----:B------:R-:W-:Y:S01]  /*11ba0*/  F2FP.BF16.PACK_AB R54, R55, R54 ;  /* 0x000000363736723e */ /* 0x000fe200000010ff */
[----:B------:R-:W-:Y:S01]  /*11bb0*/  IMAD R20, R13, 0x80, R18 ;  /* 0x000000800d147824 */ /* 0x000fe200078e0212 */
[----:B------:R-:W-:Y:S01]  /*11bc0*/  F2FP.BF16.PACK_AB R56, R57, R56 ;  /* 0x000000383938723e */ /* 0x000fe200000010ff */
[----:B------:R-:W-:Y:S01]  /*11bd0*/  IMAD R2, R25, c[0x0][0x48c], R2 ;  /* 0x0001230019027a24 */ /* 0x000fe200078e0202 */
[----:B------:R-:W-:Y:S01]  /*11be0*/  STS [R11], R100 ;  /* 0x000000640b007388 */ /* 0x000fe20000000800 */
[--C-:B------:R-:W-:Y:S01]  /*11bf0*/  IMAD.IADD R25, R17, 0x1, R12.reuse ;  /* 0x0000000111197824 */ /* 0x100fe200078e020c */
[----:B------:R-:W-:Y:S01]  /*11c00*/  F2FP.BF16.PACK_AB R58, R59, R58 ;  /* 0x0000003a3b3a723e */ /* 0x000fe200000010ff */
[C---:B------:R-:W-:Y:S01]  /*11c10*/  IMAD.IADD R27, R12.reuse, 0x1, R21 ;  /* 0x000000010c1b7824 */ /* 0x040fe200078e0215 */
[----:B------:R-:W-:Y:S01]  /*11c20*/  STS [R11+0x400], R102 ;  /* 0x000400660b007388 */ /* 0x000fe20000000800 */
[----:B------:R-:W-:Y:S01]  /*11c30*/  IMAD.IADD R29, R12, 0x1, R19 ;  /* 0x000000010c1d7824 */ /* 0x000fe200078e0213 */
[----:B------:R-:W-:Y:S01]  /*11c40*/  F2FP.BF16.PACK_AB R60, R61, R60 ;  /* 0x0000003c3d3c723e */ /* 0x000fe200000010ff */
[----:B------:R-:W-:Y:S01]  /*11c50*/  IMAD.IADD R31, R11, 0x1, R12 ;  /* 0x000000010b1f7824 */ /* 0x000fe200078e020c */
[----:B------:R-:W-:Y:S01]  /*11c60*/  STS [R25+0x80], R96 ;  /* 0x0000806019007388 */ /* 0x000fe20000000800 */
[----:B------:R-:W-:Y:S01]  /*11c70*/  IMAD.IADD R15, R15, 0x1, R2 ;  /* 0x000000010f0f7824 */ /* 0x000fe200078e0202 */
[----:B------:R-:W-:Y:S01]  /*11c80*/  F2FP.BF16.PACK_AB R62, R63, R62 ;  /* 0x0000003e3f3e723e */ /* 0x000fe200000010ff */
[----:B------:R-:W-:Y:S01]  /*11c90*/  IMAD.SHL.U32 R0, R0, 0x2, RZ ;  /* 0x0000000200007824 */ /* 0x000fe200078e00ff */
[----:B------:R-:W-:Y:S01]  /*11ca0*/  STS [R25+0x480], R98 ;  /* 0x0004806219007388 */ /* 0x000fe20000000800 */
[----:B------:R-:W-:Y:S01]  /*11cb0*/  F2FP.BF16.PACK_AB R5, R5, R64 ;  /* 0x000000400505723e */ /* 0x000fe200000010ff */
[----:B------:R-:W-:Y:S01]  /*11cc0*/  IMAD R10, R13, 0x80, R10 ;  /* 0x000000800d0a7824 */ /* 0x000fe200078e020a */
[----:B-1----:R-:W-:Y:S01]  /*11cd0*/  LEA R6, P0, R14, c[0x0][0x450], 0x2 ;  /* 0x000114000e067a11 */ /* 0x002fe200078010ff */
[----:B------:R-:W-:Y:S01]  /*11ce0*/  STS [R27], R92 ;  /* 0x0000005c1b007388 */ /* 0x000fe20000000800 */
[----:B------:R-:W-:-:S02]  /*11cf0*/  F2FP.BF16.PACK_AB R66, R67, R66 ;  /* 0x000000424342723e */ /* 0x000fc400000010ff */
[----:B------:R-:W-:Y:S01]  /*11d00*/  LEA.HI.X R15, R14, c[0x0][0x454], R15, 0x2, P0 ;  /* 0x000115000e0f7a11 */ /* 0x000fe200000f140f */
[----:B------:R-:W-:Y:S01]  /*11d10*/  STS [R27+0x400], R94 ;  /* 0x0004005e1b007388 */ /* 0x000fe20000000800 */
[C---:B------:R-:W-:Y:S02]  /*11d20*/  IADD3 R18, R20.reuse, 0x8, RZ ;  /* 0x0000000814127810 */ /* 0x040fe40007ffe0ff */
[-C--:B------:R-:W-:Y:S01]  /*11d30*/  ISETP.GE.OR P5, PT, R20, R3.reuse, P4 ;  /* 0x000000031400720c */ /* 0x080fe200027a6670 */
[----:B------:R-:W-:Y:S01]  /*11d40*/  STS [R29+0x80], R88 ;  /* 0x000080581d007388 */ /* 0x000fe20000000800 */
[----:B------:R-:W-:Y:S02]  /*11d50*/  ISETP.GE.OR P4, PT, R18, R3, P4 ;  /* 0x000000031200720c */ /* 0x000fe40002786670 */
[----:B------:R-:W-:Y:S01]  /*11d60*/  LEA R2, P0, R22, c[0x0][0x380], 0x1 ;  /* 0x0000e00016027a11 */ /* 0x000fe200078008ff */
[----:B------:R-:W-:Y:S04]  /*11d70*/  STS [R29+0x480], R90 ;  /* 0x0004805a1d007388 */ /* 0x000fe80000000800 */
[----:B------:R-:W-:Y:S04]  /*11d80*/  STS [R31], R84 ;  /* 0x000000541f007388 */ /* 0x000fe80000000800 */
        /* <DEDUP_REMOVED lines=15> */
[----:B------:R1:W-:Y:S04]  /*11e80*/  STS [R31+0x4000], R5 ;  /* 0x004000051f007388 */ /* 0x0003e80000000800 */
[----:B------:R-:W-:Y:S04]  /*11e90*/  STS [R31+0x4400], R66 ;  /* 0x004400421f007388 */ /* 0x000fe80000000800 */
[----:B------:R-:W-:Y:S04]  /*11ea0*/  SHFL.IDX PT, R32, R6, RZ, 0x1c1f ;  /* 0x001c1fff06207589 */ /* 0x000fe800000e0000 */
[----:B------:R-:W2:Y:S04]  /*11eb0*/  SHFL.IDX PT, R33, R15, RZ, 0x1c1f ;  /* 0x001c1fff0f217589 */ /* 0x000ea800000e0000 */
[----:B------:R-:W-:Y:S06]  /*11ec0*/  BAR.SYNC.DEFER_BLOCKING 0x1, 0x100 ;  /* 0x0044000000007b1d */ /* 0x000fec0000010000 */
[----:B------:R-:W-:Y:S01]  /*11ed0*/  SHFL.IDX PT, R34, R6, 0x1, 0x1c1f ;  /* 0x003c1f0006227f89 */ /* 0x000fe200000e0000 */
[----:B-1----:R-:W-:-:S03]  /*11ee0*/  IMAD.IADD R5, R23, 0x1, R4 ;  /* 0x0000000117057824 */ /* 0x002fc600078e0204 */
[----:B------:R-:W1:Y:S02]  /*11ef0*/  SHFL.IDX PT, R35, R15, 0x1, 0x1c1f ;  /* 0x003c1f000f237f89 */ /* 0x000e6400000e0000 */
[----:B------:R-:W-:Y:S02]  /*11f00*/  LEA.HI.X R22, R22, c[0x0][0x384], R5, 0x1, P0 ;  /* 0x0000e10016167a11 */ /* 0x000fe400000f0c05 */
[----:B------:R-:W3:Y:S01]  /*11f10*/  SHFL.IDX PT, R20, R2, RZ, 0x181f ;  /* 0x00181fff02147589 */ /* 0x000ee200000e0000 */
[----:B------:R-:W-:-:S03]  /*11f20*/  ISETP.GE.AND P0, PT, R10, R3, PT ;  /* 0x000000030a00720c */ /* 0x000fc60003f06270 */
[----:B------:R-:W4:Y:S04]  /*11f30*/  SHFL.IDX PT, R21, R22, RZ, 0x181f ;  /* 0x00181fff16157589 */ /* 0x000f2800000e0000 */
[----:B--2---:R-:W-:Y:S04]  /*11f40*/  @!P5 ST.E [R32.64], R7 ;  /* 0x000000072000d985 */ /* 0x004fe8000c10190a */
[----:B-1----:R1:W-:Y:S04]  /*11f50*/  @!P4 ST.E [R34.64], R8 ;  /* 0x000000082200c985 */ /* 0x0023e8000c10190a */
[----:B------:R2:W2:Y:S04]  /*11f60*/  LDS.128 R48, [R0+0x1080] ;  /* 0x0010800000307984 */ /* 0x0004a80000000c00 */
[----:B------:R2:W2:Y:S04]  /*11f70*/  LDS.128 R44, [R0+0x2080] ;  /* 0x00208000002c7984 */ /* 0x0004a80000000c00 */
[----:B------:R2:W2:Y:S04]  /*11f80*/  LDS.128 R40, [R0+0x3080] ;  /* 0x0030800000287984 */ /* 0x0004a80000000c00 */
[----:B------:R2:W2:Y:S04]  /*11f90*/  LDS.128 R36, [R0+0x5080] ;  /* 0x0050800000247984 */ /* 0x0004a80000000c00 */
[----:B------:R2:W2:Y:S04]  /*11fa0*/  LDS.128 R24, [R0+0x6080] ;  /* 0x0060800000187984 */ /* 0x0004a80000000c00 */
[----:B------:R2:W2:Y:S01]  /*11fb0*/  LDS.128 R16, [R0+0x7080] ;  /* 0x0070800000107984 */ /* 0x0004a20000000c00 */
[----:B-1----:R-:W-:Y:S01]  /*11fc0*/  IADD3 R8, R9, 0x40, RZ ;  /* 0x0000004009087810 */ /* 0x002fe20007ffe0ff */
[----:B------:R-:W-:Y:S05]  /*11fd0*/  @P0 BRA `(.L_x_199) ;  /* 0x000000b000000947 */ /* 0x000fea0003800000 */
[----:B---34-:R-:W1:Y:S01]  /*11fe0*/  LDS.128 R4, [R0+0x80] ;  /* 0x0000800000047984 */ /* 0x018e620000000c00 */
[----:B------:R-:W-:-:S02]  /*11ff0*/  ISETP.GE.AND P0, PT, R8, c[0x0][0x3c8], PT ;  /* 0x0000f20008007a0c */ /* 0x000fc40003f06270 */
[----:B------:R-:W-:Y:S01]  /*12000*/  ISETP.GE.AND P1, PT, R9, c[0x0][0x3c8], PT ;  /* 0x0000f20009007a0c */ /* 0x000fe20003f26270 */
[----:B------:R-:W3:Y:S10]  /*12010*/  LDS.128 R12, [R0+0x4080] ;  /* 0x00408000000c7984 */ /* 0x000ef40000000c00 */
[----:B------:R-:W-:-:S02]  /*12020*/  @!P0 SHF.R.S32.HI R11, RZ, 0x1f, R8 ;  /* 0x0000001fff0b8819 */ /* 0x000fc40000011408 */
[----:B------:R-:W-:Y:S02]  /*12030*/  @!P1 IMAD.WIDE R28, R9, 0x2, R20 ;  /* 0x00000002091c9825 */ /* 0x000fe400078e0214 */
[----:B------:R-:W-:-:S04]  /*12040*/  @!P0 LEA.HI R11, R11, R8, RZ, 0x3 ;  /* 0x000000080b0b8211 */ /* 0x000fc800078f18ff */
[----:B------:R-:W-:-:S05]  /*12050*/  @!P0 LOP3.LUT R11, R11, 0xfffffff8, RZ, 0xc0, !PT ;  /* 0xfffffff80b0b8812 */ /* 0x000fca00078ec0ff */
[----:B------:R-:W-:Y:S01]  /*12060*/  @!P0 IMAD.WIDE R20, R11, 0x2, R20 ;  /* 0x000000020b148825 */ /* 0x000fe200078e0214 */
[----:B-1----:R1:W-:Y:S04]  /*12070*/  @!P1 ST.E.128 [R28.64], R4 ;  /* 0x000000041c009985 */ /* 0x0023e8000c101d0a */
[----:B---3--:R1:W-:Y:S02]  /*12080*/  @!P0 ST.E.128 [R20.64], R12 ;  /* 0x0000000c14008985 */ /* 0x0083e4000c101d0a */
.L_x_199:
[----:B---34-:R-:W-:Y:S05]  /*12090*/  BSYNC B0 ;  /* 0x0000000000007941 */ /* 0x018fea0003800000 */
.L_x_198:
[----:B--2---:R-:W-:Y:S01]  /*120a0*/  IADD3 R0, R10, 0x20, RZ ;  /* 0x000000200a007810 */ /* 0x004fe20007ffe0ff */
[----:B-1----:R1:W2:Y:S01]  /*120b0*/  SHFL.IDX PT, R7, R22, 0x1, 0x181f ;  /* 0x00381f0016077f89 */ /* 0x0022a200000e0000 */
[----:B------:R-:W-:Y:S02]  /*120c0*/  BSSY B0, `(.L_x_200) ;  /* 0x000000d000007945 */ /* 0x000fe40003800000 */
[----:B------:R-:W-:Y:S01]  /*120d0*/  ISETP.GE.AND P0, PT, R0, R3, PT ;  /* 0x000000030000720c */ /* 0x000fe20003f06270 */
[----:B------:R1:W3:-:S12]  /*120e0*/  SHFL.IDX PT, R6, R2, 0x1, 0x181f ;  /* 0x00381f0002067f89 */ /* 0x0002d800000e0000 */
[----:B------:R-:W-:Y:S05]  /*120f0*/  @P0 BRA `(.L_x_201) ;  /* 0x0000009000000947 */ /* 0x000fea0003800000 */
[----:B------:R-:W-:Y:S02]  /*12100*/  ISETP.GE.AND P0, PT, R8, c[0x0][0x3c8], PT ;  /* 0x0000f20008007a0c */ /* 0x000fe40003f06270 */
[----:B------:R-:W-:-:S11]  /*12110*/  ISETP.GE.AND P1, PT, R9, c[0x0][0x3c8], PT ;  /* 0x0000f20009007a0c */ /* 0x000fd60003f26270 */
[----:B------:R-:W-:-:S04]  /*12120*/  @!P0 SHF.R.S32.HI R5, RZ, 0x1f, R8 ;  /* 0x0000001fff058819 */ /* 0x000fc80000011408 */
[----:B------:R-:W-:Y:S01]  /*12130*/  @!P0 LEA.HI R0, R5, R8, RZ, 0x3 ;  /* 0x0000000805008211 */ /* 0x000fe200078f18ff */
[----:B--23--:R-:W-:-:S03]  /*12140*/  @!P1 IMAD.WIDE R4, R9, 0x2, R6 ;  /* 0x0000000209049825 */ /* 0x00cfc600078e0206 */
[----:B------:R-:W-:Y:S02]  /*12150*/  @!P0 LOP3.LUT R0, R0, 0xfffffff8, RZ, 0xc0, !PT ;  /* 0xfffffff800008812 */ /* 0x000fe400078ec0ff */
[----:B------:R2:W-:Y:S03]  /*12160*/  @!P1 ST.E.128 [R4.64], R48 ;  /* 0x0000003004009985 */ /* 0x0005e6000c101d0a */
[----:B------:R-:W-:-:S05]  /*12170*/  @!P0 IMAD.WIDE R6, R0, 0x2, R6 ;  /* 0x0000000200068825 */ /* 0x000fca00078e0206 */
[----:B------:R2:W-:Y:S02]  /*12180*/  @!P0 ST.E.128 [R6.64], R36 ;  /* 0x0000002406008985 */ /* 0x0005e4000c101d0a */
.L_x_201:
[----:B------:R-:W-:Y:S05]  /*12190*/  BSYNC B0 ;  /* 0x0000000000007941 */ /* 0x000fea0003800000 */
.L_x_200:
[----:B------:R-:W-:Y:S01]  /*121a0*/  IADD3 R0, R10, 0x40, RZ ;  /* 0x000000400a007810 */ /* 0x000fe20007ffe0ff */
[----:B--2---:R2:W4:Y:S01]  /*121b0*/  SHFL.IDX PT, R7, R22, 0x2, 0x181f ;  /* 0x00581f0016077f89 */ /* 0x00452200000e0000 */
[----:B------:R-:W-:Y:S02]  /*121c0*/  BSSY B0, `(.L_x_202) ;  /* 0x000000d000007945 */ /* 0x000fe40003800000 */
[----:B------:R-:W-:Y:S01]  /*121d0*/  ISETP.GE.AND P0, PT, R0, R3, PT ;  /* 0x000000030000720c */ /* 0x000fe20003f06270 */
[----:B---3--:R2:W3:-:S12]  /*121e0*/  SHFL.IDX PT, R6, R2, 0x2, 0x181f ;  /* 0x00581f0002067f89 */ /* 0x0084d800000e0000 */
[----:B------:R-:W-:Y:S05]  /*121f0*/  @P0 BRA `(.L_x_203) ;  /* 0x0000009000000947 */ /* 0x000fea0003800000 */
[----:B------:R-:W-:Y:S02]  /*12200*/  ISETP.GE.AND P0, PT, R8, c[0x0][0x3c8], PT ;  /* 0x0000f20008007a0c */ /* 0x000fe40003f06270 */
[----:B------:R-:W-:-:S11]  /*12210*/  ISETP.GE.AND P1, PT, R9, c[0x0][0x3c8], PT ;  /* 0x0000f20009007a0c */ /* 0x000fd60003f26270 */
[----:B------:R-:W-:-:S04]  /*12220*/  @!P0 SHF.R.S32.HI R5, RZ, 0x1f, R8 ;  /* 0x0000001fff058819 */ /* 0x000fc80000011408 */
[----:B------:R-:W-:Y:S01]  /*12230*/  @!P0 LEA.HI R0, R5, R8, RZ, 0x3 ;  /* 0x0000000805008211 */ /* 0x000fe200078f18ff */
[----:B---34-:R-:W-:-:S03]  /*12240*/  @!P1 IMAD.WIDE R4, R9, 0x2, R6 ;  /* 0x0000000209049825 */ /* 0x018fc600078e0206 */
[----:B------:R-:W-:Y:S02]  /*12250*/  @!P0 LOP3.LUT R0, R0, 0xfffffff8, RZ, 0xc0, !PT ;  /* 0xfffffff800008812 */ /* 0x000fe400078ec0ff */
[----:B------:R3:W-:Y:S03]  /*12260*/  @!P1 ST.E.128 [R4.64], R44 ;  /* 0x0000002c04009985 */ /* 0x0007e6000c101d0a */
[----:B------:R-:W-:-:S05]  /*12270*/  @!P0 IMAD.WIDE R6, R0, 0x2, R6 ;  /* 0x0000000200068825 */ /* 0x000fca00078e0206 */
[----:B------:R3:W-:Y:S02]  /*12280*/  @!P0 ST.E.128 [R6.64], R24 ;  /* 0x0000001806008985 */ /* 0x0007e4000c101d0a */
.L_x_203:
[----:B------:R-:W-:Y:S05]  /*12290*/  BSYNC B0 ;  /* 0x0000000000007941 */ /* 0x000fea0003800000 */
.L_x_202:
[----:B------:R-:W-:Y:S01]  /*122a0*/  IADD3 R10, R10, 0x60, RZ ;  /* 0x000000600a0a7810 */ /* 0x000fe20007ffe0ff */
[----:B---3--:R3:W1:Y:S03]  /*122b0*/  SHFL.IDX PT, R5, R22, 0x3, 0x181f ;  /* 0x00781f0016057f89 */ /* 0x00866600000e0000 */
[----:B------:R-:W-:Y:S01]  /*122c0*/  ISETP.GE.AND P0, PT, R10, R3, PT ;  /* 0x000000030a00720c */ /* 0x000fe20003f06270 */
[----:B------:R3:W2:-:S12]  /*122d0*/  SHFL.IDX PT, R4, R2, 0x3, 0x181f ;  /* 0x00781f0002047f89 */ /* 0x00069800000e0000 */
[----:B------:R-:W-:Y:S05]  /*122e0*/  @P0 EXIT ;  /* 0x000000000000094d */ /* 0x000fea0003800000 */
[----:B------:R-:W-:-:S13]  /*122f0*/  ISETP.GE.AND P0, PT, R9, c[0x0][0x3c8], PT ;  /* 0x0000f20009007a0c */ /* 0x000fda0003f06270 */
[----:B-123--:R-:W-:-:S05]  /*12300*/  @!P0 IMAD.WIDE R2, R9, 0x2, R4 ;  /* 0x0000000209028825 */ /* 0x00efca00078e0204 */
        /* <DEDUP_REMOVED lines=9> */
.L_x_197:
[----:B------:R-:W1:Y:S01]  /*123a0*/  S2R R5, SR_TID.X ;  /* 0x0000000000057919 */ /* 0x000e620000002100 */
[----:B------:R-:W-:Y:S03]  /*123b0*/  BSSY B0, `(.L_x_204) ;  /* 0x0000027000007945 */ /* 0x000fe60003800000 */
[----:B------:R-:W2:Y:S01]  /*123c0*/  S2R R8, SR_CTAID.Z ;  /* 0x0000000000087919 */ /* 0x000ea20000002700 */
[----:B-1----:R-:W-:Y:S02]  /*123d0*/  ISETP.GT.AND P0, PT, R5, 0x7f, PT ;  /* 0x0000007f0500780c */ /* 0x002fe40003f04270 */
[----:B--2---:R-:W-:-:S11]  /*123e0*/  SHF.R.S32.HI R11, RZ, 0x1f, R8 ;  /* 0x0000001fff0b7819 */ /* 0x004fd60000011408 */
[----:B------:R-:W-:Y:S05]  /*123f0*/  @P0 BRA `(.L_x_205) ;  /* 0x0000022000000947 */ /* 0x000fea0003800000 */
[----:B------:R-:W1:Y:S01]  /*12400*/  S2R R0, SR_CTAID.X ;  /* 0x0000000000007919 */ /* 0x000e620000002500 */
[----:B------:R-:W-:-:S05]  /*12410*/  MOV R2, c[0x0][0x4e8] ;  /* 0x00013a0000027a02 */ /* 0x000fca0000000f00 */
[----:B------:R-:W-:Y:S01]  /*12420*/  IMAD R3, R2, c[0x0][0x388], RZ ;  /* 0x0000e20002037a24 */ /* 0x000fe200078e02ff */
[----:B-1----:R-:W-:-:S04]  /*12430*/  LEA R0, R0, R5, 0x7 ;  /* 0x0000000500007211 */ /* 0x002fc800078e38ff */
[----:B------:R-:W-:-:S13]  /*12440*/  ISETP.GE.AND P0, PT, R0, R3, PT ;  /* 0x000000030000720c */ /* 0x000fda0003f06270 */
[----:B------:R-:W-:Y:S05]  /*12450*/  @P0 BRA `(.L_x_205) ;  /* 0x000001c000000947 */ /* 0x000fea0003800000 */
[----:B------:R-:W1:Y:S01]  /*12460*/  S2R R7, SR_CTAID.Y ;  /* 0x0000000000077919 */ /* 0x000e620000002600 */
[----:B------:R-:W-:Y:S02]  /*12470*/  ISETP.NE.AND P0, PT, R2, 0x1, PT ;  /* 0x000000010200780c */ /* 0x000fe40003f05270 */
[----:B------:R-:W-:-:S11]  /*12480*/  MOV R6, R0 ;  /* 0x0000000000067202 */ /* 0x000fd60000000f00 */
[----:B------:R-:W-:-:S05]  /*12490*/  @P0 IMAD.HI.U32 R9, R0, c[0x0][0x4ec], RZ ;  /* 0x00013b0000090a27 */ /* 0x000fca00078e00ff */
[----:B------:R-:W-:Y:S02]  /*124a0*/  @P0 SHF.R.U32.HI R6, RZ, c[0x0][0x4f0], R9 ;  /* 0x00013c00ff060a19 */ /* 0x000fe40000011609 */
[----:B-1----:R-:W-:Y:S01]  /*124b0*/  SHF.R.S32.HI R4, RZ, 0x1f, R7 ;  /* 0x0000001fff047819 */ /* 0x002fe20000011407 */
[----:B------:R-:W-:-:S04]  /*124c0*/  IMAD.WIDE.U32 R2, R7, c[0x0][0x490], RZ ;  /* 0x0001240007027a25 */ /* 0x000fc800078e00ff */
[----:B------:R-:W-:Y:S02]  /*124d0*/  IMAD R4, R4, c[0x0][0x490], RZ ;  /* 0x0001240004047a24 */ /* 0x000fe400078e02ff */
[----:B------:R-:W-:Y:S02]  /*124e0*/  IMAD.MOV.U32 R12, RZ, RZ, R2 ;  /* 0x000000ffff0c7224 */ /* 0x000fe400078e0002 */
[----:B------:R-:W-:Y:S01]  /*124f0*/  IMAD R13, R7, c[0x0][0x494], R4 ;  /* 0x00012500070d7a24 */ /* 0x000fe200078e0204 */
[----:B------:R-:W-:-:S04]  /*12500*/  IADD3 R7, -R6, RZ, RZ ;  /* 0x000000ff06077210 */ /* 0x000fc80007ffe1ff */
[----:B------:R-:W-:Y:S01]  /*12510*/  IADD3 R13, R3, R13, RZ ;  /* 0x0000000d030d7210 */ /* 0x000fe20007ffe0ff */
[----:B------:R-:W-:Y:S02]  /*12520*/  IMAD R3, R11, c[0x0][0x498], RZ ;  /* 0x000126000b037a24 */ /* 0x000fe400078e02ff */
[----:B------:R-:W-:Y:S02]  /*12530*/  IMAD R4, R7, c[0x0][0x4e8], R0 ;  /* 0x00013a0007047a24 */ /* 0x000fe400078e0200 */
[----:B------:R-:W-:-:S03]  /*12540*/  IMAD.WIDE.U32 R12, R8, c[0x0][0x498], R12 ;  /* 0x00012600080c7a25 */ /* 0x000fc600078e000c */
[----:B------:R-:W-:Y:S01]  /*12550*/  SHF.R.S32.HI R2, RZ, 0x1f, R4 ;  /* 0x0000001fff027819 */ /* 0x000fe20000011404 */
[----:B------:R-:W-:Y:S01]  /*12560*/  IMAD R0, R8, c[0x0][0x49c], R3 ;  /* 0x0001270008007a24 */ /* 0x000fe200078e0203 */
[----:B------:R-:W-:Y:S02]  /*12570*/  SHF.R.S32.HI R3, RZ, 0x1f, R6 ;  /* 0x0000001fff037819 */ /* 0x000fe40000011406 */
[----:B------:R-:W-:Y:S01]  /*12580*/  IADD3 R12, P0, R6, R12, RZ ;  /* 0x0000000c060c7210 */ /* 0x000fe20007f1e0ff */
[----:B------:R-:W-:-:S03]  /*12590*/  IMAD R7, R2, c[0x0][0x488], RZ ;  /* 0x0001220002077a24 */ /* 0x000fc600078e02ff */
[----:B------:R-:W-:Y:S01]  /*125a0*/  IADD3.X R13, R3, R13, R0, P0, !PT ;  /* 0x0000000d030d7210 */ /* 0x000fe200007fe400 */
[----:B------:R-:W-:-:S04]  /*125b0*/  IMAD R7, R4, c[0x0][0x48c], R7 ;  /* 0x0001230004077a24 */ /* 0x000fc800078e0207 */
[----:B------:R-:W-:-:S05]  /*125c0*/  IMAD.WIDE.U32 R12, R4, c[0x0][0x488], R12 ;  /* 0x00012200040c7a25 */ /* 0x000fca00078e000c */
[----:B------:R-:W-:Y:S02]  /*125d0*/  IADD3 R7, R13, R7, RZ ;  /* 0x000000070d077210 */ /* 0x000fe40007ffe0ff */
[----:B------:R-:W-:-:S04]  /*125e0*/  LEA R2, P0, R12, c[0x0][0x450], 0x2 ;  /* 0x000114000c027a11 */ /* 0x000fc800078010ff */
[----:B------:R-:W-:Y:S01]  /*125f0*/  LEA.HI.X R3, R12, c[0x0][0x454], R7, 0x2, P0 ;  /* 0x000115000c037a11 */ /* 0x000fe200000f1407 */
[----:B------:R-:W-:-:S05]  /*12600*/  IMAD.MOV.U32 R7, RZ, RZ, -0x800000 ;  /* 0xff800000ff077424 */ /* 0x000fca00078e00ff */
[----:B------:R1:W-:Y:S03]  /*12610*/  STG.E [R2.64], R7 ;  /* 0x0000000702007986 */ /* 0x0003e6000c10190a */
.L_x_205:
[----:B------:R-:W-:Y:S05]  /*12620*/  BSYNC B0 ;  /* 0x0000000000007941 */ /* 0x000fea0003800000 */
.L_x_204:
[----:B------:R-:W2:Y:S01]  /*12630*/  S2R R12, SR_CTAID.Y ;  /* 0x00000000000c7919 */ /* 0x000ea20000002600 */
[----:B------:R-:W-:Y:S01]  /*12640*/  SHF.R.S32.HI R6, RZ, 0x1f, R5 ;  /* 0x0000001fff067819 */ /* 0x000fe20000011405 */
[----:B------:R-:W-:Y:S01]  /*12650*/  IMAD R11, R11, c[0x0][0x3f0], RZ ;  /* 0x0000fc000b0b7a24 */ /* 0x000fe200078e02ff */
[----:B-1----:R-:W-:Y:S01]  /*12660*/  MOV R3, c[0x0][0x4e8] ;  /* 0x00013a0000037a02 */ /* 0x002fe20000000f00 */
[----:B------:R-:W1:Y:S01]  /*12670*/  S2R R7, SR_CTAID.X ;  /* 0x0000000000077919 */ /* 0x000e620000002500 */
[----:B------:R-:W-:Y:S01]  /*12680*/  LEA.HI R6, R6, R5, RZ, 0x3 ;  /* 0x0000000506067211 */ /* 0x000fe200078f18ff */
[----:B------:R-:W-:Y:S01]  /*12690*/  BSSY B0, `(.L_x_206) ;  /* 0x0000031000007945 */ /* 0x000fe20003800000 */
[C---:B------:R-:W-:Y:S01]  /*126a0*/  ISETP.NE.AND P0, PT, R3.reuse, 0x1, PT ;  /* 0x000000010300780c */ /* 0x040fe20003f05270 */
[----:B------:R-:W-:Y:S01]  /*126b0*/  IMAD R3, R3, c[0x0][0x388], RZ ;  /* 0x0000e20003037a24 */ /* 0x000fe200078e02ff */
[----:B------:R-:W-:Y:S02]  /*126c0*/  LOP3.LUT R2, R6, 0xfffffff8, RZ, 0xc0, !PT ;  /* 0xfffffff806027812 */ /* 0x000fe400078ec0ff */
[----:B------:R-:W-:-:S03]  /*126d0*/  SHF.R.S32.HI R6, RZ, 0x3, R6 ;  /* 0x00000003ff067819 */ /* 0x000fc60000011406 */
[----:B------:R-:W-:-:S05]  /*126e0*/  IMAD.IADD R5, R5, 0x1, -R2 ;  /* 0x0000000105057824 */ /* 0x000fca00078e0a02 */
[CC--:B------:R-:W-:Y:S02]  /*126f0*/  LEA R4, R5.reuse, R6.reuse, 0x5 ;  /* 0x0000000605047211 */ /* 0x0c0fe400078e28ff */
[----:B------:R-:W-:Y:S02]  /*12700*/  SHF.L.U32 R5, R5, 0x3, RZ ;  /* 0x0000000305057819 */ /* 0x000fe400000006ff */
[----:B--2---:R-:W-:Y:S01]  /*12710*/  SHF.R.S32.HI R0, RZ, 0x1f, R12 ;  /* 0x0000001fff007819 */ /* 0x004fe2000001140c */
[C---:B-1----:R-:W-:Y:S01]  /*12720*/  IMAD R4, R7.reuse, 0x80, R4 ;  /* 0x0000008007047824 */ /* 0x042fe200078e0204 */
[----:B------:R-:W-:-:S03]  /*12730*/  LEA R6, R7, R6, 0x7 ;  /* 0x0000000607067211 */ /* 0x000fc600078e38ff */
[----:B------:R-:W-:Y:S02]  /*12740*/  IMAD R9, R0, c[0x0][0x3e8], RZ ;  /* 0x0000fa0000097a24 */ /* 0x000fe400078e02ff */
[----:B------:R-:W-:-:S04]  /*12750*/  @P0 IMAD.HI.U32 R2, R4, c[0x0][0x4ec], RZ ;  /* 0x00013b0004020a27 */ /* 0x000fc800078e00ff */
[C---:B------:R-:W-:Y:S02]  /*12760*/  IMAD R9, R12.reuse, c[0x0][0x3ec], R9 ;  /* 0x0000fb000c097a24 */ /* 0x040fe400078e0209 */
[----:B------:R-:W-:-:S04]  /*12770*/  IMAD.WIDE.U32 R12, R12, c[0x0][0x3e8], RZ ;  /* 0x0000fa000c0c7a25 */ /* 0x000fc800078e00ff */
[----:B------:R-:W-:Y:S01]  /*12780*/  IMAD R0, R8, c[0x0][0x3f4], R11 ;  /* 0x0000fd0008007a24 */ /* 0x000fe200078e020b */
[----:B------:R-:W-:Y:S01]  /*12790*/  IADD3 R13, R13, R9, RZ ;  /* 0x000000090d0d7210 */ /* 0x000fe20007ffe0ff */
[----:B------:R-:W-:Y:S01]  /*127a0*/  IMAD.MOV.U32 R9, RZ, RZ, R4 ;  /* 0x000000ffff097224 */ /* 0x000fe200078e0004 */
[----:B------:R-:W-:-:S03]  /*127b0*/  @P0 SHF.R.U32.HI R9, RZ, c[0x0][0x4f0], R2 ;  /* 0x00013c00ff090a19 */ /* 0x000fc60000011602 */
[----:B------:R-:W-:Y:S01]  /*127c0*/  IMAD.WIDE.U32 R12, R8, c[0x0][0x3f0], R12 ;  /* 0x0000fc00080c7a25 */ /* 0x000fe200078e000c */
[----:B------:R-:W-:Y:S02]  /*127d0*/  SHF.R.S32.HI R2, RZ, 0x1f, R9 ;  /* 0x0000001fff027819 */ /* 0x000fe40000011409 */
[----:B------:R-:W-:Y:S01]  /*127e0*/  IADD3 R11, -R9, RZ, RZ ;  /* 0x000000ff090b7210 */ /* 0x000fe20007ffe1ff */
[----:B------:R-:W-:Y:S02]  /*127f0*/  IMAD.IADD R13, R13, 0x1, R0 ;  /* 0x000000010d0d7824 */ /* 0x000fe400078e0200 */
[----:B------:R-:W-:Y:S02]  /*12800*/  IMAD R2, R2, c[0x0][0x3e0], RZ ;  /* 0x0000f80002027a24 */ /* 0x000fe400078e02ff */
[----:B------:R-:W-:Y:S01]  /*12810*/  IMAD R11, R11, c[0x0][0x4e8], R4 ;  /* 0x00013a000b0b7a24 */ /* 0x000fe200078e0204 */
[----:B------:R-:W-:Y:S01]  /*12820*/  IADD3 R4, R5, 0x40, RZ ;  /* 0x0000004005047810 */ /* 0x000fe20007ffe0ff */
        /* <DEDUP_REMOVED lines=23> */
.L_x_207:
[----:B------:R-:W-:Y:S05]  /*129a0*/  BSYNC B0 ;  /* 0x0000000000007941 */ /* 0x000fea0003800000 */
.L_x_206:
        /* <DEDUP_REMOVED lines=15> */
.L_x_209:
[----:B------:R-:W-:Y:S05]  /*12aa0*/  BSYNC B0 ;  /* 0x0000000000007941 */ /* 0x000fea0003800000 */
.L_x_208:
        /* <DEDUP_REMOVED lines=15> */
.L_x_211:
[----:B------:R-:W-:Y:S05]  /*12ba0*/  BSYNC B0 ;  /* 0x0000000000007941 */ /* 0x000fea0003800000 */
.L_x_210:
[----:B------:R-:W-:Y:S01]  /*12bb0*/  IADD3 R6, R6, 0x60, RZ ;  /* 0x0000006006067810 */ /* 0x000fe20007ffe0ff */
[----:B-1----:R1:W2:Y:S03]  /*12bc0*/  SHFL.IDX PT, R9, R0, 0x3, 0x181f ;  /* 0x00781f0000097f89 */ /* 0x0022a600000e0000 */
[----:B------:R-:W-:Y:S01]  /*12bd0*/  ISETP.GE.AND P0, PT, R6, R3, PT ;  /* 0x000000030600720c */ /* 0x000fe20003f06270 */
[----:B----4-:R1:W4:-:S12]  /*12be0*/  SHFL.IDX PT, R8, R2, 0x3, 0x181f ;  /* 0x00781f0002087f89 */ /* 0x01031800000e0000 */
[----:B------:R-:W-:Y:S05]  /*12bf0*/  @P0 EXIT ;  /* 0x000000000000094d */ /* 0x000fea0003800000 */
[----:B------:R-:W-:-:S13]  /*12c00*/  ISETP.GE.AND P0, PT, R5, c[0x0][0x3c8], PT ;  /* 0x0000f20005007a0c */ /* 0x000fda0003f06270 */
[----:B-1234-:R-:W-:-:S05]  /*12c10*/  @!P0 IMAD.WIDE R2, R5, 0x2, R8 ;  /* 0x0000000205028825 */ /* 0x01efca00078e0208 */
        /* <DEDUP_REMOVED lines=9> */
.L_x_212:
        /* <DEDUP_REMOVED lines=13> */
.L_x_1827:


//--------------------- .text._ZN7cutlass13device_kernelIN5flash19enable_sm80_to_sm89INS1_16FlashAttnFwdSm80INS1_25CollectiveMainloopFwdSm80ILi8ELi1ELb1EN4cute5tupleIJNS5_1CILi128EEENS7_ILi96EEES8_EEELi128ENS_10bfloat16_tEfNS_4arch4Sm80ELb0ELb1ELb1ELb1ELb0ELb0ELb1ELb0EEENS1_21CollectiveEpilogueFwdINS6_IJS8_S8_S9_EEENS6_IJNS7_ILi1EEESH_SH_EEESB_SD_Li256ELb1ELb1ELb0ELb0EEENS1_19SingleTileSchedulerILb1ELb0ELb1ELi128EEEEEEEEEvNT_6ParamsE --------------------------
	.section	.text._ZN7cutlass13device_kernelIN5flash19enable_sm80_to_sm89INS1_16FlashAttnFwdSm80INS1_25CollectiveMainloopFwdSm80ILi8ELi1ELb1EN4cute5tupleIJNS5_1CILi128EEENS7_ILi96EEES8_EEELi128ENS_10bfloat16_tEfNS_4arch4Sm80ELb0ELb1ELb1ELb1ELb0ELb0ELb1ELb0EEENS1_21CollectiveEpilogueFwdINS6_IJS8_S8_S9_EEENS6_IJNS7_ILi1EEESH_SH_EEESB_SD_Li256ELb1ELb1ELb0ELb0EEENS1_19SingleTileSchedulerILb1ELb0ELb1ELi128EEEEEEEEEvNT_6ParamsE,"ax",@progbits
	.sectioninfo	@"SHI_REGISTERS=255"
	.align	128
.text._ZN7cutlass13device_kernelIN5flash19enable_sm80_to_sm89INS1_16FlashAttnFwdSm80INS1_25CollectiveMainloopFwdSm80ILi8ELi1ELb1EN4cute5tupleIJNS5_1CILi128EEENS7_ILi96EEES8_EEELi128ENS_10bfloat16_tEfNS_4arch4Sm80ELb0ELb1ELb1ELb1ELb0ELb0ELb1ELb0EEENS1_21CollectiveEpilogueFwdINS6_IJS8_S8_S9_EEENS6_IJNS7_ILi1EEESH_SH_EEESB_SD_Li256ELb1ELb1ELb0ELb0EEENS1_19SingleTileSchedulerILb1ELb0ELb1ELi128EEEEEEEEEvNT_6ParamsE:
        .type           _ZN7cutlass13device_kernelIN5flash19enable_sm80_to_sm89INS1_16FlashAttnFwdSm80INS1_25CollectiveMainloopFwdSm80ILi8ELi1ELb1EN4cute5tupleIJNS5_1CILi128EEENS7_ILi96EEES8_EEELi128ENS_10bfloat16_tEfNS_4arch4Sm80ELb0ELb1ELb1ELb1ELb0ELb0ELb1ELb0EEENS1_21CollectiveEpilogueFwdINS6_IJS8_S8_S9_EEENS6_IJNS7_ILi1EEESH_SH_EEESB_SD_Li256ELb1ELb1ELb0ELb0EEENS1_19SingleTileSchedulerILb1ELb0ELb1ELi128EEEEEEEEEvNT_6ParamsE,@function
        .size           _ZN7cutlass13device_kernelIN5flash19enable_sm80_to_sm89INS1_16FlashAttnFwdSm80INS1_25CollectiveMainloopFwdSm80ILi8ELi1ELb1EN4cute5tupleIJNS5_1CILi128EEENS7_ILi96EEES8_EEELi128ENS_10bfloat16_tEfNS_4arch4Sm80ELb0ELb1ELb1ELb1ELb0ELb0ELb1ELb0EEENS1_21CollectiveEpilogueFwdINS6_IJS8_S8_S9_EEENS6_IJNS7_ILi1EEESH_SH_EEESB_SD_Li256ELb1ELb1ELb0ELb0EEENS1_19SingleTileSchedulerILb1ELb0ELb1ELi128EEEEEEEEEvNT_6ParamsE,(.L_x_1828 - _ZN7cutlass13device_kernelIN5flash19enable_sm80_to_sm89INS1_16FlashAttnFwdSm80INS1_25CollectiveMainloopFwdSm80ILi8ELi1ELb1EN4cute5tupleIJNS5_1CILi128EEENS7_ILi96EEES8_EEELi128ENS_10bfloat16_tEfNS_4arch4Sm80ELb0ELb1ELb1ELb1ELb0ELb0ELb1ELb0EEENS1_21CollectiveEpilogueFwdINS6_IJS8_S8_S9_EEENS6_IJNS7_ILi1EEESH_SH_EEESB_SD_Li256ELb1ELb1ELb0ELb0EEENS1_19SingleTileSchedulerILb1ELb0ELb1ELi128EEEEEEEEEvNT_6ParamsE)
        .other          _ZN7cutlass13device_kernelIN5flash19enable_sm80_to_sm89INS1_16FlashAttnFwdSm80INS1_25CollectiveMainloopFwdSm80ILi8ELi1ELb1EN4cute5tupleIJNS5_1CILi128EEENS7_ILi96EEES8_EEELi128ENS_10bfloat16_tEfNS_4arch4Sm80ELb0ELb1ELb1ELb1ELb0ELb0ELb1ELb0EEENS1_21CollectiveEpilogueFwdINS6_IJS8_S8_S9_EEENS6_IJNS7_ILi1EEESH_SH_EEESB_SD_Li256ELb1ELb1ELb0ELb0EEENS1_19SingleTileSchedulerILb1ELb0ELb1ELi128EEEEEEEEEvNT_6ParamsE,@"STO_CUDA_ENTRY STV_DEFAULT"
_ZN7cutlass13device_kernelIN5flash19enable_sm80_to_sm89INS1_16FlashAttnFwdSm80INS1_25CollectiveMainloopFwdSm80ILi8ELi1ELb1EN4cute5tupleIJNS5_1CILi128EEENS7_ILi96EEES8_EEELi128ENS_10bfloat16_tEfNS_4arch4Sm80ELb0ELb1ELb1ELb1ELb0ELb0ELb1ELb0EEENS1_21CollectiveEpilogueFwdINS6_IJS8_S8_S9_EEENS6_IJNS7_ILi1EEESH_SH_EEESB_SD_Li256ELb1ELb1ELb0ELb0EEENS1_19SingleTileSchedulerILb1ELb0ELb1ELi128EEEEEEEEEvNT_6ParamsE:
[----:B------:R-:W-:Y:S02]  /*0000*/  MOV R1, c[0x0][0x28] ;  /* 0x00000a0000017a02 */ /* 0x000fe40000000f00 */
[----:B------:R-:W1:Y:S01]  /*0010*/  S2R R42, SR_TID.X ;  /* 0x00000000002a7919 */ /* 0x000e620000002100 */
[----:B------:R-:W-:Y:S01]  /*0020*/  MOV R5, 0x4 ;  /* 0x0000000400057802 */ /* 0x000fe20000000f00 */
[----:B------:R-:W2:Y:S01]  /*0030*/  S2UR UR4, SR_CTAID.X ;  /* 0x00000000000479c3 */ /* 0x000ea20000002500 */
[----:B------:R-:W-:Y:S01]  /*0040*/  ULDC.64 UR10, c[0x0][0x118] ;  /* 0x00004600000a7ab9 */ /* 0x000fe20000000a00 */
[----:B------:R-:W3:Y:S01]  /*0050*/  S2R R218, SR_CTAID.Z ;  /* 0x0000000000da7919 */ /* 0x000ee20000002700 */
[----:B-1----:R-:W-:Y:S01]  /*0060*/  SHF.R.U32.HI R0, RZ, 0x5, R42 ;  /* 0x00000005ff007819 */ /* 0x002fe2000001162a */
[----:B---3--:R-:W-:-:S05]  /*0070*/  IMAD.WIDE R2, R218, R5, c[0x0][0x568] ;  /* 0x00015a00da027625 */ /* 0x008fca00078e0205 */
[----:B------:R-:W1:Y:S02]  /*0080*/  SHFL.IDX PT, R0, R0, RZ, 0x1f ;  /* 0x00001fff00007589 */ /* 0x000e6400000e0000 */
[----:B-1----:R-:W-:-:S13]  /*0090*/  ISETP.NE.AND P0, PT, R0, RZ, PT ;  /* 0x000000ff0000720c */ /* 0x002fda0003f05270 */
[----:B--2---:R-:W-:Y:S05]  /*00a0*/  @!P0 BRA `(.L_x_213) ;  /* 0x0000014000008947 */ /* 0x004fea0003800000 */
[----:B------:R-:W-:-:S04]  /*00b0*/  ISETP.NE.U32.AND P0, PT, RZ, c[0x0][0x568], PT ;  /* 0x00015a00ff007a0c */ /* 0x000fc80003f05070 */
[----:B------:R-:W-:-:S13]  /*00c0*/  ISETP.NE.AND.EX P0, PT, RZ, c[0x0][0x56c], PT, P0 ;  /* 0x00015b00ff007a0c */ /* 0x000fda0003f05300 */
[----:B------:R-:W-:Y:S05]  /*00d0*/  @!P0 BRA `(.L_x_214) ;  /* 0x0000002000008947 */ /* 0x000fea0003800000 */
[----:B------:R1:W5:Y:S01]  /*00e0*/  LDG.E R3, [R2.64] ;  /* 0x0000000a02037981 */ /* 0x000362000c1e1900 */
[----:B------:R-:W-:Y:S05]  /*00f0*/  BRA `(.L_x_215) ;  /* 0x0000009000007947 */ /* 0x000fea0003800000 */
.L_x_214:
        /* <DEDUP_REMOVED lines=8> */
.L_x_216:
[----:B------:R-:W-:-:S04]  /*0180*/  MOV R3, c[0x0][0x54c] ;  /* 0x0001530000037a02 */ /* 0x000fc80000000f00 */
.L_x_215:
[----:B------:R-:W-:Y:S01]  /*0190*/  USHF.L.U32 UR4, UR4, 0x7, URZ ;  /* 0x0000000704047899 */ /* 0x000fe2000800063f */
[----:B-----5:R-:W-:-:S05]  /*01a0*/  IMAD R3, R3, c[0x0][0x548], RZ ;  /* 0x0001520003037a24 */ /* 0x020fca00078e02ff */
[----:B------:R-:W-:-:S04]  /*01b0*/  MOV R40, UR4 ;  /* 0x0000000400287c02 */ /* 0x000fc80008000f00 */
[----:B------:R-:W-:-:S04]  /*01c0*/  ISETP.GE.AND P0, PT, R40, R3, PT ;  /* 0x000000032800720c */ /* 0x000fc80003f06270 */
[----:B------:R-:W-:Y:S01]  /*01d0*/  SEL R218, R218, 0xffffffff, !P0 ;  /* 0xffffffffdada7807 */ /* 0x000fe20004000000 */
[----:B------:R-:W-:Y:S05]  /*01e0*/  BRA `(.L_x_217) ;  /* 0x0000013000007947 */ /* 0x000fea0003800000 */
.L_x_213:
[----:B------:R-:W-:-:S04]  /*01f0*/  ISETP.NE.U32.AND P0, PT, RZ, c[0x0][0x568], PT ;  /* 0x00015a00ff007a0c */ /* 0x000fc80003f05070 */
[----:B------:R-:W-:-:S13]  /*0200*/  ISETP.NE.AND.EX P0, PT, RZ, c[0x0][0x56c], PT, P0 ;  /* 0x00015b00ff007a0c */ /* 0x000fda0003f05300 */
[----:B------:R-:W-:Y:S05]  /*0210*/  @!P0 BRA `(.L_x_218) ;  /* 0x0000002000008947 */ /* 0x000fea0003800000 */
[----:B------:R1:W5:Y:S01]  /*0220*/  LDG.E R3, [R2.64] ;  /* 0x0000000a02037981 */ /* 0x000362000c1e1900 */
[----:B------:R-:W-:Y:S05]  /*0230*/  BRA `(.L_x_219) ;  /* 0x0000009000007947 */ /* 0x000fea0003800000 */
.L_x_218:
        /* <DEDUP_REMOVED lines=8> */
.L_x_220:
[----:B------:R-:W-:-:S04]  /*02c0*/  MOV R3, c[0x0][0x54c] ;  /* 0x0001530000037a02 */ /* 0x000fc80000000f00 */
.L_x_219:
[----:B------:R-:W-:Y:S01]  /*02d0*/  USHF.L.U32 UR4, UR4, 0x7, URZ ;  /* 0x0000000704047899 */ /* 0x000fe2000800063f */
[----:B-----5:R-:W-:-:S05]  /*02e0*/  IMAD R3, R3, c[0x0][0x548], RZ ;  /* 0x0001520003037a24 */ /* 0x020fca00078e02ff */
[----:B------:R-:W-:-:S04]  /*02f0*/  MOV R40, UR4 ;  /* 0x0000000400287c02 */ /* 0x000fc80008000f00 */
[----:B------:R-:W-:-:S04]  /*0300*/  ISETP.GE.AND P0, PT, R40, R3, PT ;  /* 0x000000032800720c */ /* 0x000fc80003f06270 */
[----:B------:R-:W-:-:S04]  /*0310*/  SEL R218, R218, 0xffffffff, !P0 ;  /* 0xffffffffdada7807 */ /* 0x000fc80004000000 */
.L_x_217:
[----:B------:R-:W-:-:S13]  /*0320*/  ISETP.GE.AND P0, PT, R218, RZ, PT ;  /* 0x000000ffda00720c */ /* 0x000fda0003f06270 */
[----:B------:R-:W-:Y:S05]  /*0330*/  @!P0 EXIT ;  /* 0x000000000000894d */ /* 0x000fea0003800000 */
[----:B------:R-:W-:Y:S01]  /*0340*/  ISETP.NE.U32.AND P2, PT, RZ, c[0x0][0x370], PT ;  /* 0x0000dc00ff007a0c */ /* 0x000fe20003f45070 */
[----:B------:R-:W-:Y:S01]  /*0350*/  IMAD.MOV.U32 R9, RZ, RZ, RZ ;  /* 0x000000ffff097224 */ /* 0x000fe200078e00ff */
[----:B------:R-:W-:Y:S01]  /*0360*/  ISETP.NE.U32.AND P1, PT, RZ, c[0x0][0x360], PT ;  /* 0x0000d800ff007a0c */ /* 0x000fe20003f25070 */
[----:B------:R-:W-:Y:S01]  /*0370*/  IMAD.MOV.U32 R219, RZ, RZ, c[0x0][0x168] ;  /* 0x00005a00ffdb7624 */ /* 0x000fe200078e00ff */
[----:B------:R-:W-:Y:S01]  /*0380*/  ISETP.NE.AND.EX P2, PT, RZ, c[0x0][0x374], PT, P2 ;  /* 0x0000dd00ff007a0c */ /* 0x000fe20003f45320 */
[----:B------:R-:W-:Y:S01]  /*0390*/  IMAD.MOV.U32 R30, RZ, RZ, RZ ;  /* 0x000000ffff1e7224 */ /* 0x000fe200078e00ff */
[----:B------:R-:W-:Y:S01]  /*03a0*/  ISETP.NE.AND.EX P1, PT, RZ, c[0x0][0x364], PT, P1 ;  /* 0x0000d900ff007a0c */ /* 0x000fe20003f25310 */
[CC--:B------:R-:W-:Y:S01]  /*03b0*/  IMAD.WIDE R6, R218.reuse, R5.reuse, c[0x0][0x348] ;  /* 0x0000d200da067625 */ /* 0x0c0fe200078e0205 */
[----:B------:R-:W-:Y:S02]  /*03c0*/  ISETP.NE.U32.AND P0, PT, RZ, c[0x0][0x348], PT ;  /* 0x0000d200ff007a0c */ /* 0x000fe40003f05070 */
[----:B------:R-:W-:Y:S01]  /*03d0*/  ISETP.NE.U32.AND P5, PT, RZ, c[0x0][0x350], PT ;  /* 0x0000d400ff007a0c */ /* 0x000fe20003fa5070 */
[----:B-1----:R-:W-:Y:S01]  /*03e0*/  IMAD.WIDE R2, R218, R5, c[0x0][0x350] ;  /* 0x0000d400da027625 */ /* 0x002fe200078e0205 */
[----:B------:R-:W-:-:S02]  /*03f0*/  ISETP.NE.AND.EX P0, PT, RZ, c[0x0][0x34c], PT, P0 ;  /* 0x0000d300ff007a0c */ /* 0x000fc40003f05300 */
[----:B------:R-:W-:Y:S02]  /*0400*/  ISETP.NE.AND.EX P5, PT, RZ, c[0x0][0x354], PT, P5 ;  /* 0x0000d500ff007a0c */ /* 0x000fe40003fa5350 */
[----:B------:R-:W-:Y:S01]  /*0410*/  MOV R0, RZ ;  /* 0x000000ff00007202 */ /* 0x000fe20000000f00 */
[----:B------:R-:W-:-:S04]  /*0420*/  @P2 IMAD.WIDE R12, R218, R5, c[0x0][0x370] ;  /* 0x0000dc00da0c2625 */ /* 0x000fc800078e0205 */
[----:B------:R-:W-:Y:S01]  /*0430*/  @P1 IMAD.WIDE R10, R218, R5, c[0x0][0x360] ;  /* 0x0000d800da0a1625 */ /* 0x000fe200078e0205 */
[----:B------:R1:W5:Y:S04]  /*0440*/  @P2 LDG.E R9, [R12.64] ;  /* 0x0000000a0c092981 */ /* 0x000368000c1e1900 */
[----:B------:R1:W5:Y:S04]  /*0450*/  @P1 LDG.E R219, [R10.64] ;  /* 0x0000000a0adb1981 */ /* 0x000368000c1e1900 */
[----:B------:R1:W5:Y:S04]  /*0460*/  @P0 LDG.E R0, [R6.64] ;  /* 0x0000000a06000981 */ /* 0x000368000c1e1900 */
[----:B------:R1:W5:Y:S01]  /*0470*/  @P5 LDG.E R30, [R2.64] ;  /* 0x0000000a021e5981 */ /* 0x000362000c1e1900 */
[----:B------:R-:W-:Y:S01]  /*0480*/  MOV R216, c[0x0][0x1d0] ;  /* 0x0000740000d87a02 */ /* 0x000fe20000000f00 */
[----:B------:R-:W-:Y:S05]  /*0490*/  @P1 BRA `(.L_x_221) ;  /* 0x0000004000001947 */ /* 0x000fea0003800000 */
[----:B------:R-:W-:Y:S05]  /*04a0*/  @!P0 BRA `(.L_x_221) ;  /* 0x0000003000008947 */ /* 0x000fea0003800000 */
[----:B-----5:R-:W2:Y:S04]  /*04b0*/  LDG.E R219, [R6.64] ;  /* 0x0000000a06db7981 */ /* 0x020ea8000c1e1900 */
[----:B------:R-:W2:Y:S02]  /*04c0*/  LDG.E R4, [R6.64+0x4] ;  /* 0x0000040a06047981 */ /* 0x000ea4000c1e1900 */
[----:B--2---:R-:W-:-:S02]  /*04d0*/  IADD3 R219, -R219, R4, RZ ;  /* 0x00000004dbdb7210 */ /* 0x004fc40007ffe1ff */
.L_x_221:
[----:B------:R-:W-:-:S04]  /*04e0*/  ISETP.NE.U32.AND P1, PT, RZ, c[0x0][0x368], PT ;  /* 0x0000da00ff007a0c */ /* 0x000fc80003f25070 */
[----:B------:R-:W-:-:S13]  /*04f0*/  ISETP.NE.AND.EX P1, PT, RZ, c[0x0][0x36c], PT, P1 ;  /* 0x0000db00ff007a0c */ /* 0x000fda0003f25310 */
[----:B------:R-:W-:Y:S05]  /*0500*/  @!P1 BRA `(.L_x_222) ;  /* 0x0000003000009947 */ /* 0x000fea0003800000 */
[----:B------:R-:W-:-:S06]  /*0510*/  IMAD.WIDE R216, R218, R5, c[0x0][0x368] ;  /* 0x0000da00dad87625 */ /* 0x000fcc00078e0205 */
[----:B------:R2:W5:Y:S01]  /*0520*/  LDG.E R216, [R216.64] ;  /* 0x0000000ad8d87981 */ /* 0x000562000c1e1900 */
[----:B------:R-:W-:Y:S05]  /*0530*/  BRA `(.L_x_223) ;  /* 0x0000004000007947 */ /* 0x000fea0003800000 */
.L_x_222:
[----:B------:R-:W-:Y:S05]  /*0540*/  @!P5 BRA `(.L_x_223) ;  /* 0x000000300000d947 */ /* 0x000fea0003800000 */
[----:B------:R-:W2:Y:S04]  /*0550*/  LDG.E R216, [R2.64] ;  /* 0x0000000a02d87981 */ /* 0x000ea8000c1e1900 */
[----:B-1----:R-:W2:Y:S02]  /*0560*/  LDG.E R7, [R2.64+0x4] ;  /* 0x0000040a02077981 */ /* 0x002ea4000c1e1900 */
[----:B--2---:R-:W-:Y:S02]  /*0570*/  IADD3 R216, -R216, R7, RZ ;  /* 0x00000007d8d87210 */ /* 0x004fe40007ffe1ff */
.L_x_223:
[----:B-1----:R-:W-:Y:S01]  /*0580*/  IMAD.MOV.U32 R2, RZ, RZ, c[0x0][0x2c4] ;  /* 0x0000b100ff027624 */ /* 0x002fe200078e00ff */
[----:B------:R-:W-:Y:S01]  /*0590*/  IADD3 R7, R40, 0x7f, RZ ;  /* 0x0000007f28077810 */ /* 0x000fe20007ffe0ff */
[----:B------:R-:W-:Y:S02]  /*05a0*/  IMAD.MOV.U32 R36, RZ, RZ, c[0x0][0x32c] ;  /* 0x0000cb00ff247624 */ /* 0x000fe400078e00ff */
[--C-:B-----5:R-:W-:Y:S01]  /*05b0*/  IMAD.IADD R216, R216, 0x1, -R9.reuse ;  /* 0x00000001d8d87824 */ /* 0x120fe200078e0a09 */
[----:B------:R-:W-:Y:S01]  /*05c0*/  ISETP.NE.AND P4, PT, R2, 0x1, PT ;  /* 0x000000010200780c */ /* 0x000fe20003f85270 */
[----:B------:R-:W-:Y:S01]  /*05d0*/  IMAD.IADD R30, R30, 0x1, R9 ;  /* 0x000000011e1e7824 */ /* 0x000fe200078e0209 */
[----:B------:R-:W-:-:S02]  /*05e0*/  ISETP.GE.AND P3, PT, R36, 0x1, PT ;  /* 0x000000012400780c */ /* 0x000fc40003f66270 */
[----:B------:R-:W-:-:S09]  /*05f0*/  IADD3 R2, R216, 0x1, -R219 ;  /* 0x00000001d8027810 */ /* 0x000fd20007ffe8db */
[----:B------:R-:W-:-:S05]  /*0600*/  @P4 IADD3 R3, R40, 0x7f, RZ ;  /* 0x0000007f28034810 */ /* 0x000fca0007ffe0ff */
[----:B------:R-:W-:-:S05]  /*0610*/  @P4 IMAD.HI.U32 R3, R3, c[0x0][0x2c8], RZ ;  /* 0x0000b20003034a27 */ /* 0x000fca00078e00ff */
[----:B------:R-:W-:-:S05]  /*0620*/  @P4 SHF.R.U32.HI R7, RZ, c[0x0][0x2cc], R3 ;  /* 0x0000b300ff074a19 */ /* 0x000fca0000011603 */
[----:B------:R-:W-:-:S05]  /*0630*/  IMAD.IADD R2, R2, 0x1, R7 ;  /* 0x0000000102027824 */ /* 0x000fca00078e0207 */
[----:B------:R-:W-:Y:S01]  /*0640*/  IADD3 R4, R2, c[0x0][0x328], RZ ;  /* 0x0000ca0002047a10 */ /* 0x000fe20007ffe0ff */
[----:B------:R-:W-:Y:S05]  /*0650*/  @!P3 BRA `(.L_x_224) ;  /* 0x000000e00000b947 */ /* 0x000fea0003800000 */
[C---:B------:R-:W-:Y:S02]  /*0660*/  ISETP.GT.AND P1, PT, R2.reuse, RZ, PT ;  /* 0x000000ff0200720c */ /* 0x040fe40003f24270 */
        /* <DEDUP_REMOVED lines=8> */
.L_x_225:
[----:B------:R-:W-:-:S13]  /*06f0*/  ISETP.NE.AND P1, PT, R36, 0x1, PT ;  /* 0x000000012400780c */ /* 0x000fda0003f25270 */
[----:B------:R-:W-:-:S05]  /*0700*/  @P1 IMAD.HI.U32 R2, R3, c[0x0][0x330], RZ ;  /* 0x0000cc0003021a27 */ /* 0x000fca00078e00ff */
[----:B------:R-:W-:-:S05]  /*0710*/  @P1 SHF.R.U32.HI R3, RZ, c[0x0][0x334], R2 ;  /* 0x0000cd00ff031a19 */ /* 0x000fca0000011602 */
.L_x_226:
[----:B------:R-:W-:-:S05]  /*0720*/  IMAD R3, R3, R36, c[0x0][0x32c] ;  /* 0x0000cb0003037624 */ /* 0x000fca00078e0224 */
[----:B------:R-:W-:-:S04]  /*0730*/  IMNMX R4, R4, R3, PT ;  /* 0x0000000304047217 */ /* 0x000fc80003800200 */
.L_x_224:
[----:B------:R-:W-:Y:S01]  /*0740*/  IADD3 R4, R4, 0x5f, RZ ;  /* 0x0000005f04047810 */ /* 0x000fe20007ffe0ff */
[----:B------:R-:W-:Y:S01]  /*0750*/  @P4 IMAD.HI.U32 R3, R40, c[0x0][0x2c8], RZ ;  /* 0x0000b20028034a27 */ /* 0x000fe200078e00ff */
[----:B------:R-:W-:-:S03]  /*0760*/  IADD3 R7, R216, 0x5f, RZ ;  /* 0x0000005fd8077810 */ /* 0x000fc60007ffe0ff */
[----:B------:R-:W-:-:S04]  /*0770*/  IMAD.HI R4, R4, 0x2aaaaaab, RZ ;  /* 0x2aaaaaab04047827 */ /* 0x000fc800078e02ff */
[----:B------:R-:W-:-:S04]  /*0780*/  IMAD.HI R7, R7, 0x2aaaaaab, RZ ;  /* 0x2aaaaaab07077827 */ /* 0x000fc800078e02ff */
[----:B------:R-:W-:Y:S01]  /*0790*/  IMAD.MOV.U32 R2, RZ, RZ, R40 ;  /* 0x000000ffff027224 */ /* 0x000fe200078e0028 */
[----:B------:R-:W-:Y:S01]  /*07a0*/  @P4 SHF.R.U32.HI R2, RZ, c[0x0][0x2cc], R3 ;  /* 0x0000b300ff024a19 */ /* 0x000fe20000011603 */
[----:B------:R-:W-:Y:S01]  /*07b0*/  IMAD.IADD R37, R216, 0x1, -R219 ;  /* 0x00000001d8257824 */ /* 0x000fe200078e0adb */
[----:B------:R-:W-:Y:S02]  /*07c0*/  SHF.R.U32.HI R3, RZ, 0x1f, R4 ;  /* 0x0000001fff037819 */ /* 0x000fe40000011604 */
[----:B------:R-:W-:Y:S01]  /*07d0*/  SHF.R.U32.HI R6, RZ, 0x1f, R7 ;  /* 0x0000001fff067819 */ /* 0x000fe20000011607 */
[----:B------:R-:W-:Y:S01]  /*07e0*/  IMAD.IADD R2, R37, 0x1, R2 ;  /* 0x0000000125027824 */ /* 0x000fe200078e0202 */
[----:B------:R-:W-:Y:S02]  /*07f0*/  LEA.HI.SX32 R3, R4, R3, 0x1c ;  /* 0x0000000304037211 */ /* 0x000fe400078fe2ff */
[----:B------:R-:W-:Y:S02]  /*0800*/  LEA.HI.SX32 R6, R7, R6, 0x1c ;  /* 0x0000000607067211 */ /* 0x000fe400078fe2ff */
[----:B------:R-:W-:-:S02]  /*0810*/  IADD3 R4, R2, -c[0x0][0x324], RZ ;  /* 0x8000c90002047a10 */ /* 0x000fc40007ffe0ff */
[----:B------:R-:W-:Y:S01]  /*0820*/  IMNMX R38, R6, R3, PT ;  /* 0x0000000306267217 */ /* 0x000fe20003800200 */
[----:B------:R-:W-:Y:S05]  /*0830*/  @!P3 BRA `(.L_x_227) ;  /* 0x000000e00000b947 */ /* 0x000fea0003800000 */
[----:B------:R-:W-:-:S04]  /*0840*/  MOV R3, R2 ;  /* 0x0000000200037202 */ /* 0x000fc80000000f00 */
[----:B------:R-:W-:-:S13]  /*0850*/  ISETP.GT.AND P1, PT, R3, -0x1, PT ;  /* 0xffffffff0300780c */ /* 0x000fda0003f24270 */
[----:B------:R-:W-:Y:S05]  /*0860*/  @P1 BRA `(.L_x_228) ;  /* 0x0000006000001947 */ /* 0x000fea0003800000 */
[----:B------:R-:W-:Y:S02]  /*0870*/  ISETP.NE.AND P1, PT, R36, 0x1, PT ;  /* 0x000000012400780c */ /* 0x000fe40003f25270 */
[----:B------:R-:W-:-:S11]  /*0880*/  LOP3.LUT R3, RZ, R3, RZ, 0x33, !PT ;  /* 0x00000003ff037212 */ /* 0x000fd600078e33ff */
[----:B------:R-:W-:-:S05]  /*0890*/  @P1 IMAD.HI.U32 R2, R3, c[0x0][0x330], RZ ;  /* 0x0000cc0003021a27 */ /* 0x000fca00078e00ff */
[----:B------:R-:W-:-:S04]  /*08a0*/  @P1 SHF.R.U32.HI R3, RZ, c[0x0][0x334], R2 ;  /* 0x0000cd00ff031a19 */ /* 0x000fc80000011602 */
[----:B------:R-:W-:Y:S01]  /*08b0*/  LOP3.LUT R3, RZ, R3, RZ, 0x33, !PT ;  /* 0x00000003ff037212 */ /* 0x000fe200078e33ff */
[----:B------:R-:W-:Y:S05]  /*08c0*/  BRA `(.L_x_229) ;  /* 0x0000003000007947 */ /* 0x000fea0003800000 */
.L_x_228:
[----:B------:R-:W-:-:S13]  /*08d0*/  ISETP.NE.AND P1, PT, R36, 0x1, PT ;  /* 0x000000012400780c */ /* 0x000fda0003f25270 */
[----:B------:R-:W-:-:S05]  /*08e0*/  @P1 IMAD.HI.U32 R2, R3, c[0x0][0x330], RZ ;  /* 0x0000cc0003021a27 */ /* 0x000fca00078e00ff */
[----:B------:R-:W-:-:S05]  /*08f0*/  @P1 SHF.R.U32.HI R3, RZ, c[0x0][0x334], R2 ;  /* 0x0000cd00ff031a19 */ /* 0x000fca0000011602 */
.L_x_229:
[----:B------:R-:W-:-:S05]  /*0900*/  IMAD R3, R3, c[0x0][0x32c], RZ ;  /* 0x0000cb0003037a24 */ /* 0x000fca00078e02ff */
[----:B------:R-:W-:-:S05]  /*0910*/  IMNMX R4, R4, R3, !PT ;  /* 0x0000000304047217 */ /* 0x000fca0007800200 */
.L_x_227:
[----:B------:R-:W-:Y:S01]  /*0920*/  IMAD.HI R2, R4, 0x2aaaaaab, RZ ;  /* 0x2aaaaaab04027827 */ /* 0x000fe200078e02ff */
[----:B------:R-:W-:Y:S01]  /*0930*/  PLOP3.LUT P2, PT, PT, PT, PT, 0x80, 0x0 ;  /* 0x000000000000781c */ /* 0x000fe20003f4f070 */
[----:B------:R-:W-:Y:S01]  /*0940*/  CS2R R64, SRZ ;  /* 0x0000000000407805 */ /* 0x000fe2000001ff00 */
[----:B------:R-:W-:Y:S01]  /*0950*/  CS2R R62, SRZ ;  /* 0x00000000003e7805 */ /* 0x000fe2000001ff00 */
[----:B------:R-:W-:Y:S01]  /*0960*/  IMAD.MOV.U32 R66, RZ, RZ, RZ ;  /* 0x000000ffff427224 */ /* 0x000fe200078e00ff */
[----:B------:R-:W-:Y:S01]  /*0970*/  SHF.R.U32.HI R215, RZ, 0x1f, R2 ;  /* 0x0000001fffd77819 */ /* 0x000fe20000011602 */
[----:B------:R-:W-:Y:S01]  /*0980*/  CS2R R60, SRZ ;  /* 0x00000000003c7805 */ /* 0x000fe2000001ff00 */
        /* <DEDUP_REMOVED lines=33> */
[----:B------:R-:W-:Y:S05]  /*0ba0*/  @!P1 BRA `(.L_x_230) ;  /* 0x00010b6000009947 */ /* 0x000fea0003800000 */
[----:B------:R-:W-:Y:S01]  /*0bb0*/  ISETP.NE.U32.AND P2, PT, RZ, c[0x0][0x340], PT ;  /* 0x0000d000ff007a0c */ /* 0x000fe20003f45070 */
[----:B------:R-:W1:Y:S01]  /*0bc0*/  S2R R28, SR_CTAID.Y ;  /* 0x00000000001c7919 */ /* 0x000e620000002600 */
[----:B------:R-:W-:Y:S01]  /*0bd0*/  SHF.R.S32.HI R109, RZ, 0x1f, R42 ;  /* 0x0000001fff6d7819 */ /* 0x000fe2000001142a */
[----:B------:R-:W-:Y:S01]  /*0be0*/  IMAD.WIDE.U32 R8, R0, c[0x0][0x178], RZ ;  /* 0x00005e0000087a25 */ /* 0x000fe200078e00ff */
[----:B------:R-:W-:Y:S01]  /*0bf0*/  ISETP.NE.AND.EX P2, PT, RZ, c[0x0][0x344], PT, P2 ;  /* 0x0000d100ff007a0c */ /* 0x000fe20003f45320 */
[----:B------:R-:W-:Y:S01]  /*0c00*/  ULDC.64 UR6, c[0x0][0x1e0] ;  /* 0x0000780000067ab9 */ /* 0x000fe20000000a00 */
[----:B------:R-:W-:Y:S01]  /*0c10*/  SEL R10, R218, RZ, !P0 ;  /* 0x000000ffda0a7207 */ /* 0x000fe20004000000 */
[----:B------:R-:W-:Y:S01]  /*0c20*/  IMAD.MOV.U32 R39, RZ, RZ, 0x60 ;  /* 0x00000060ff277424 */ /* 0x000fe200078e00ff */
[----:B------:R-:W-:Y:S01]  /*0c30*/  IADD3 R112, R38, -0x1, RZ ;  /* 0xffffffff26707810 */ /* 0x000fe20007ffe0ff */
[----:B------:R-:W-:-:S08]  /*0c40*/  ULDC.64 UR4, c[0x0][0x208] ;  /* 0x0000820000047ab9 */ /* 0x000fd00000000a00 */
[----:B------:R-:W-:-:S06]  /*0c50*/  @P2 IMAD.WIDE R26, R218, R5, c[0x0][0x340] ;  /* 0x0000d000da1a2625 */ /* 0x000fcc00078e0205 */
[----:B------:R-:W3:Y:S01]  /*0c60*/  @P2 LDG.E R26, [R26.64] ;  /* 0x0000000a1a1a2981 */ /* 0x000ee2000c1e1900 */
[-C--:B------:R-:W-:Y:S01]  /*0c70*/  LEA.HI R3, R109, R42.reuse, RZ, 0x3 ;  /* 0x0000002a6d037211 */ /* 0x080fe200078f18ff */
[C---:B------:R-:W-:Y:S01]  /*0c80*/  IMAD R41, R39.reuse, c[0x0][0x1e4], RZ ;  /* 0x0000790027297a24 */ /* 0x040fe200078e02ff */
[----:B------:R-:W-:Y:S01]  /*0c90*/  SHF.R.S32.HI R5, RZ, 0x1f, R0 ;  /* 0x0000001fff057819 */ /* 0x000fe20000011400 */
[----:B------:R-:W-:Y:S01]  /*0ca0*/  IMAD.WIDE.U32 R110, R39, c[0x0][0x1e0], RZ ;  /* 0x00007800276e7a25 */ /* 0x000fe200078e00ff */
[----:B------:R-:W-:Y:S01]  /*0cb0*/  LOP3.LUT R25, R3, 0xfffffff8, RZ, 0xc0, !PT ;  /* 0xfffffff803197812 */ /* 0x000fe200078ec0ff */
[----:B------:R-:W-:Y:S01]  /*0cc0*/  UIMAD.WIDE.U32 UR14, UR6, 0x40, URZ ;  /* 0x00000040060e78a5 */ /* 0x000fe2000f8e003f */
[----:B------:R-:W-:Y:S01]  /*0cd0*/  SHF.R.S32.HI R3, RZ, 0x3, R3 ;  /* 0x00000003ff037819 */ /* 0x000fe20000011403 */
[----:B------:R-:W-:Y:S01]  /*0ce0*/  IMAD R5, R5, c[0x0][0x178], RZ ;  /* 0x00005e0005057a24 */ /* 0x000fe200078e02ff */
[----:B-1----:R-:W-:Y:S01]  /*0cf0*/  SHF.R.S32.HI R29, RZ, 0x1f, R28 ;  /* 0x0000001fff1d7819 */ /* 0x002fe2000001141c */
[----:B------:R-:W-:Y:S01]  /*0d00*/  IMAD.IADD R25, R42, 0x1, -R25 ;  /* 0x000000012a197824 */ /* 0x000fe200078e0a19 */
[----:B------:R-:W-:Y:S01]  /*0d10*/  USHF.L.U32 UR8, UR7, 0x6, URZ ;  /* 0x0000000607087899 */ /* 0x000fe2000800063f */
[----:B------:R-:W-:Y:S01]  /*0d20*/  IMAD R5, R0, c[0x0][0x17c], R5 ;  /* 0x00005f0000057a24 */ /* 0x000fe200078e0205 */
[----:B------:R-:W-:Y:S01]  /*0d30*/  LEA.HI R108, R109, R42, RZ, 0x5 ;  /* 0x0000002a6d6c7211 */ /* 0x000fe200078f28ff */
[----:B------:R-:W-:Y:S01]  /*0d40*/  IMAD R11, R25, 0x20, R3 ;  /* 0x00000020190b7824 */ /* 0x000fe200078e0203 */
[----:B------:R-:W-:Y:S01]  /*0d50*/  UIADD3 UR8, UR15, UR8, URZ ;  /* 0x000000080f087290 */ /* 0x000fe2000fffe03f */
[----:B------:R-:W-:Y:S01]  /*0d60*/  IMAD.IADD R9, R9, 0x1, R5 ;  /* 0x0000000109097824 */ /* 0x000fe200078e0205 */
[----:B------:R-:W-:Y:S01]  /*0d70*/  SHF.R.S32.HI R5, RZ, 0x1f, R218 ;  /* 0x0000001fff057819 */ /* 0x000fe200000114da */
[----:B------:R-:W-:Y:S01]  /*0d80*/  IMAD R7, R29, c[0x0][0x1b8], RZ ;  /* 0x00006e001d077a24 */ /* 0x000fe200078e02ff */
[----:B------:R-:W-:Y:S01]  /*0d90*/  SHF.R.S32.HI R43, RZ, 0x5, R108 ;  /* 0x00000005ff2b7819 */ /* 0x000fe2000001146c */
[----:B------:R-:W-:Y:S01]  /*0da0*/  IMAD.IADD R2, R40, 0x1, R11 ;  /* 0x0000000128027824 */ /* 0x000fe200078e020b */
[----:B------:R-:W-:Y:S01]  /*0db0*/  SEL R0, R5, RZ, !P0 ;  /* 0x000000ff05007207 */ /* 0x000fe20004000000 */
[C---:B------:R-:W-:Y:S01]  /*0dc0*/  IMAD R7, R28.reuse, c[0x0][0x1bc], R7 ;  /* 0x00006f001c077a24 */ /* 0x040fe200078e0207 */
[----:B------:R-:W-:Y:S01]  /*0dd0*/  USHF.L.U32 UR9, UR4, 0x6, URZ ;  /* 0x0000000604097899 */ /* 0x000fe2000800063f */
[----:B------:R-:W-:Y:S01]  /*0de0*/  IMAD.WIDE.U32 R8, R28, c[0x0][0x1b8], R8 ;  /* 0x00006e001c087a25 */ /* 0x000fe200078e0008 */
[----:B------:R-:W-:-:S02]  /*0df0*/  UMOV UR12, 0x6 ;  /* 0x00000006000c7882 */ /* 0x000fc40000000000 */
[----:B------:R-:W-:Y:S01]  /*0e00*/  USHF.L.U64.HI UR12, UR4, UR12, UR5 ;  /* 0x0000000c040c7299 */ /* 0x000fe20008010205 */
[----:B------:R-:W-:-:S04]  /*0e10*/  @P4 IMAD.HI.U32 R4, R2, c[0x0][0x2c8], RZ ;  /* 0x0000b20002044a27 */ /* 0x000fc800078e00ff */
[----:B------:R-:W-:Y:S02]  /*0e20*/  IMAD.IADD R9, R9, 0x1, R7 ;  /* 0x0000000109097824 */ /* 0x000fe400078e0207 */
[----:B------:R-:W-:Y:S01]  /*0e30*/  IMAD.MOV.U32 R7, RZ, RZ, R2 ;  /* 0x000000ffff077224 */ /* 0x000fe200078e0002 */
[----:B------:R-:W-:Y:S01]  /*0e40*/  @P4 SHF.R.U32.HI R7, RZ, c[0x0][0x2cc], R4 ;  /* 0x0000b300ff074a19 */ /* 0x000fe20000011604 */
[----:B------:R-:W-:Y:S02]  /*0e50*/  IMAD R13, R0, c[0x0][0x1c0], RZ ;  /* 0x00007000000d7a24 */ /* 0x000fe400078e02ff */
[----:B--2---:R-:W-:Y:S01]  /*0e60*/  IMAD.SHL.U32 R217, R3, 0x40, RZ ;  /* 0x0000004003d97824 */ /* 0x004fe200078e00ff */
[----:B------:R-:W-:Y:S01]  /*0e70*/  SHF.R.S32.HI R0, RZ, 0x1f, R7 ;  /* 0x0000001fff007819 */ /* 0x000fe20000011407 */
[C---:B------:R-:W-:Y:S02]  /*0e80*/  IMAD R13, R10.reuse, c[0x0][0x1c4], R13 ;  /* 0x000071000a0d7a24 */ /* 0x040fe400078e020d */
[----:B------:R-:W-:Y:S01]  /*0e90*/  IMAD.WIDE.U32 R10, R10, c[0x0][0x1c0], R8 ;  /* 0x000070000a0a7a25 */ /* 0x000fe200078e0008 */
[----:B------:R-:W-:-:S02]  /*0ea0*/  LOP3.LUT R217, R217, 0x1c0, RZ, 0xc0, !PT ;  /* 0x000001c0d9d97812 */ /* 0x000fc400078ec0ff */
[----:B------:R-:W-:Y:S01]  /*0eb0*/  LEA.HI R8, R109, R42, RZ, 0x6 ;  /* 0x0000002a6d087211 */ /* 0x000fe200078f30ff */
[----:B------:R-:W-:Y:S02]  /*0ec0*/  IMAD.MOV R9, RZ, RZ, -R7 ;  /* 0x000000ffff097224 */ /* 0x000fe400078e0a07 */
[----:B------:R-:W-:Y:S02]  /*0ed0*/  IMAD.IADD R11, R11, 0x1, R13 ;  /* 0x000000010b0b7824 */ /* 0x000fe400078e020d */
[----:B------:R-:W-:Y:S02]  /*0ee0*/  IMAD R6, R9, c[0x0][0x2c4], R2 ;  /* 0x0000b10009067a24 */ /* 0x000fe400078e0202 */
[----:B------:R-:W-:Y:S02]  /*0ef0*/  IMAD R0, R0, c[0x0][0x1b0], RZ ;  /* 0x00006c0000007a24 */ /* 0x000fe400078e02ff */
[----:B------:R-:W-:Y:S01]  /*0f00*/  IMAD.WIDE.U32 R10, R7, c[0x0][0x1b0], R10 ;  /* 0x00006c00070a7a25 */ /* 0x000fe200078e000a */
[----:B------:R-:W-:-:S03]  /*0f10*/  SHF.R.S32.HI R9, RZ, 0x1f, R6 ;  /* 0x0000001fff097819 */ /* 0x000fc60000011406 */
[----:B------:R-:W-:Y:S02]  /*0f20*/  IMAD R0, R7, c[0x0][0x1b4], R0 ;  /* 0x00006d0007007a24 */ /* 0x000fe400078e0200 */
[----:B------:R-:W-:Y:S02]  /*0f30*/  IMAD R9, R9, c[0x0][0x1a8], RZ ;  /* 0x00006a0009097a24 */ /* 0x000fe400078e02ff */
[----:B------:R-:W-:Y:S02]  /*0f40*/  IMAD.IADD R11, R11, 0x1, R0 ;  /* 0x000000010b0b7824 */ /* 0x000fe400078e0200 */
[----:B------:R-:W-:Y:S02]  /*0f50*/  IMAD.SHL.U32 R32, R25, 0x8, RZ ;  /* 0x0000000819207824 */ /* 0x000fe400078e00ff */
[C---:B------:R-:W-:Y:S02]  /*0f60*/  IMAD R9, R6.reuse, c[0x0][0x1ac], R9 ;  /* 0x00006b0006097a24 */ /* 0x040fe400078e0209 */
[----:B------:R-:W-:Y:S01]  /*0f70*/  IMAD.WIDE.U32 R6, R6, c[0x0][0x1a8], R10 ;  /* 0x00006a0006067a25 */ /* 0x000fe200078e000a */
[----:B------:R-:W-:-:S02]  /*0f80*/  LOP3.LUT R2, R217, 0x38, R32, 0xf8, !PT ;  /* 0x00000038d9027812 */ /* 0x000fc400078ef820 */
[----:B------:R-:W-:Y:S01]  /*0f90*/  SHF.R.U32.HI R217, RZ, 0x3, R217 ;  /* 0x00000003ffd97819 */ /* 0x000fe200000116d9 */
[----:B------:R-:W-:Y:S01]  /*0fa0*/  IMAD.IADD R0, R7, 0x1, R9 ;  /* 0x0000000107007824 */ /* 0x000fe200078e0209 */
[----:B------:R-:W-:Y:S01]  /*0fb0*/  LEA R4, P0, R6, c[0x0][0x160], 0x1 ;  /* 0x0000580006047a11 */ /* 0x000fe200078008ff */
[----:B------:R-:W-:Y:S01]  /*0fc0*/  IMAD R7, R219, c[0x0][0x2c4], RZ ;  /* 0x0000b100db077a24 */ /* 0x000fe200078e02ff */
[----:B------:R-:W-:Y:S01]  /*0fd0*/  LOP3.LUT R217, R2, R217, RZ, 0x3c, !PT ;  /* 0x000000d902d97212 */ /* 0x000fe200078e3cff */
[----:B------:R-:W-:Y:S01]  /*0fe0*/  IMAD.IADD R2, R40, 0x1, R3 ;  /* 0x0000000128027824 */ /* 0x000fe200078e0203 */
[----:B------:R-:W-:Y:S01]  /*0ff0*/  LEA.HI.X R0, R6, c[0x0][0x164], R0, 0x1, P0 ;  /* 0x0000590006007a11 */ /* 0x000fe200000f0c00 */
[----:B------:R-:W1:Y:S01]  /*1000*/  SHFL.IDX PT, R10, R4, RZ, 0x181f ;  /* 0x00181fff040a7589 */ /* 0x000e6200000e0000 */
[----:B------:R-:W-:Y:S01]  /*1010*/  IMAD.SHL.U32 R8, R8, 0x8, RZ ;  /* 0x0000000808087824 */ /* 0x000fe200078e00ff */
[----:B------:R-:W-:Y:S01]  /*1020*/  SHF.R.S32.HI R33, RZ, 0x1f, R32 ;  /* 0x0000001fff217819 */ /* 0x000fe20000011420 */
[----:B------:R-:W-:Y:S01]  /*1030*/  IMAD R39, R38, -0x60, R39 ;  /* 0xffffffa026277824 */ /* 0x000fe200078e0227 */
[CC--:B------:R-:W-:Y:S01]  /*1040*/  ISETP.GE.AND P1, PT, R2.reuse, R7.reuse, PT ;  /* 0x000000070200720c */ /* 0x0c0fe20003f26270 */
[----:B------:R-:W2:Y:S01]  /*1050*/  SHFL.IDX PT, R11, R0, RZ, 0x181f ;  /* 0x00181fff000b7589 */ /* 0x000ea200000e0000 */
[----:B------:R-:W-:Y:S01]  /*1060*/  IADD3 R6, R2, 0x20, RZ ;  /* 0x0000002002067810 */ /* 0x000fe20007ffe0ff */
[----:B------:R-:W-:Y:S01]  /*1070*/  IMAD.IADD R41, R111, 0x1, R41 ;  /* 0x000000016f297824 */ /* 0x000fe200078e0229 */
[----:B------:R-:W-:Y:S01]  /*1080*/  LOP3.LUT R217, R217, 0xfffffe00, R8, 0xf8, !PT ;  /* 0xfffffe00d9d97812 */ /* 0x000fe200078ef808 */
[----:B------:R-:W-:Y:S04]  /*1090*/  SHFL.IDX PT, R12, R4, 0x1, 0x181f ;  /* 0x00381f00040c7f89 */ /* 0x000fe800000e0000 */
[----:B------:R-:W-:Y:S01]  /*10a0*/  BAR.SYNC.DEFER_BLOCKING 0x0 ;  /* 0x0000000000007b1d */ /* 0x000fe20000010000 */
[----:B------:R-:W-:Y:S01]  /*10b0*/  ISETP.GE.AND P0, PT, R6, R7, PT ;  /* 0x000000070600720c */ /* 0x000fe20003f06270 */
[----:B------:R-:W-:Y:S01]  /*10c0*/  IMAD.SHL.U32 R217, R217, 0x2, RZ ;  /* 0x00000002d9d97824 */ /* 0x000fe200078e00ff */
[----:B------:R-:W-:-:S02]  /*10d0*/  SHF.R.S32.HI R6, RZ, 0x1f, R30 ;  /* 0x0000001fff067819 */ /* 0x000fc4000001141e */
[----:B------:R-:W-:Y:S01]  /*10e0*/  IADD3 R8, R2, 0x40, RZ ;  /* 0x0000004002087810 */ /* 0x000fe20007ffe0ff */
[----:B------:R-:W4:Y:S01]  /*10f0*/  SHFL.IDX PT, R13, R0, 0x1, 0x181f ;  /* 0x00381f00000d7f89 */ /* 0x000f2200000e0000 */
[----:B------:R-:W-:Y:S02]  /*1100*/  ISETP.GE.AND P6, PT, R32, c[0x0][0x198], PT ;  /* 0x0000660020007a0c */ /* 0x000fe40003fc6270 */
[----:B------:R-:W-:Y:S02]  /*1110*/  IADD3 R2, R2, 0x60, RZ ;  /* 0x0000006002027810 */ /* 0x000fe40007ffe0ff */
[----:B------:R-:W-:Y:S02]  /*1120*/  IADD3 R24, R39, R216, -R3 ;  /* 0x000000d827187210 */ /* 0x000fe40007ffe803 */
[----:B---3--:R-:W-:Y:S01]  /*1130*/  @P2 SHF.R.S32.HI R27, RZ, 0x1f, R26 ;  /* 0x0000001fff1b2819 */ /* 0x008fe2000001141a */
[----:B------:R-:W-:Y:S02]  /*1140*/  @!P2 IMAD.MOV.U32 R26, RZ, RZ, R218 ;  /* 0x000000ffff1aa224 */ /* 0x000fe400078e00da */
[----:B------:R-:W-:Y:S01]  /*1150*/  @!P2 IMAD.MOV.U32 R27, RZ, RZ, R5 ;  /* 0x000000ffff1ba224 */ /* 0x000fe200078e0005 */
[----:B------:R-:W-:-:S02]  /*1160*/  IADD3 R30, P2, R30, R3, RZ ;  /* 0x000000031e1e7210 */ /* 0x000fc40007f5e0ff */
[----:B------:R-:W-:Y:S02]  /*1170*/  IADD3 R5, R32, 0x40, RZ ;  /* 0x0000004020057810 */ /* 0x000fe40007ffe0ff */
[----:B------:R-:W-:Y:S01]  /*1180*/  LEA.HI.X.SX32 R31, R3, R6, 0x1, P2 ;  /* 0x00000006031f7211 */ /* 0x000fe200010f0eff */
[----:B------:R-:W-:Y:S01]  /*1190*/  IMAD.WIDE.U32 R14, R30, c[0x0][0x1e0], R32 ;  /* 0x000078001e0e7a25 */ /* 0x000fe200078e0020 */
[----:B------:R-:W-:Y:S02]  /*11a0*/  @!P1 SHF.R.S32.HI R6, RZ, 0x1f, R5 ;  /* 0x0000001fff069819 */ /* 0x000fe40000011405 */
[----:B------:R-:W-:Y:S01]  /*11b0*/  SEL R230, R26, RZ, !P5 ;  /* 0x000000ff1ae67207 */ /* 0x000fe20006800000 */
[C---:B------:R-:W-:Y:S01]  /*11c0*/  IMAD R9, R31.reuse, c[0x0][0x1e0], RZ ;  /* 0x000078001f097a24 */ /* 0x040fe200078e02ff */
[----:B------:R-:W-:Y:S01]  /*11d0*/  @!P1 LEA.HI R6, R6, R5, RZ, 0x3 ;  /* 0x0000000506069211 */ /* 0x000fe200078f18ff */
[----:B------:R-:W-:Y:S01]  /*11e0*/  IMAD R31, R31, c[0x0][0x208], RZ ;  /* 0x000082001f1f7a24 */ /* 0x000fe200078e02ff */
[----:B------:R-:W-:-:S02]  /*11f0*/  SEL R26, R27, RZ, !P5 ;  /* 0x000000ff1b1a7207 */ /* 0x000fc40006800000 */
[----:B------:R-:W-:Y:S02]  /*1200*/  @!P1 LOP3.LUT R6, R6, 0xfffffff8, RZ, 0xc0, !PT ;  /* 0xfffffff806069812 */ /* 0x000fe400078ec0ff */
[----:B-1----:R-:W-:Y:S01]  /*1210*/  @!P1 LEA R18, P5, R32, R10, 0x1 ;  /* 0x0000000a20129211 */ /* 0x002fe200078a08ff */
[----:B------:R-:W-:Y:S01]  /*1220*/  IMAD R223, R26, c[0x0][0x1f0], RZ ;  /* 0x00007c001adf7a24 */ /* 0x000fe200078e02ff */
[----:B------:R-:W-:Y:S01]  /*1230*/  ISETP.GE.AND P2, PT, R5, c[0x0][0x198], PT ;  /* 0x0000660005007a0c */ /* 0x000fe20003f46270 */
[----:B--2---:R-:W-:Y:S01]  /*1240*/  @!P1 IMAD.WIDE R20, R6, 0x2, R10 ;  /* 0x0000000206149825 */ /* 0x004fe200078e020a */
[----:B------:R-:W-:Y:S02]  /*1250*/  @!P1 LEA.HI.X R19, R32, R11, R33, 0x1, P5 ;  /* 0x0000000b20139211 */ /* 0x000fe400028f0c21 */
[----:B------:R-:W-:Y:S01]  /*1260*/  @!P0 SHF.R.S32.HI R6, RZ, 0x1f, R5 ;  /* 0x0000001fff068819 */ /* 0x000fe20000011405 */
[----:B------:R-:W-:Y:S01]  /*1270*/  IMAD R10, R30, c[0x0][0x1e4], R9 ;  /* 0x000079001e0a7a24 */ /* 0x000fe200078e0209 */
[----:B------:R-:W-:Y:S01]  /*1280*/  ISETP.GE.AND P5, PT, R8, R7, PT ;  /* 0x000000070800720c */ /* 0x000fe20003fa6270 */
[----:B------:R-:W-:Y:S01]  /*1290*/  SHFL.IDX PT, R9, R0, 0x2, 0x181f ;  /* 0x00581f0000097f89 */ /* 0x000fe200000e0000 */
[----:B------:R-:W-:Y:S01]  /*12a0*/  @!P0 LEA.HI R6, R6, R5, RZ, 0x3 ;  /* 0x0000000506068211 */ /* 0x000fe200078f18ff */
[----:B------:R-:W-:Y:S01]  /*12b0*/  IMAD.IADD R15, R15, 0x1, R10 ;  /* 0x000000010f0f7824 */ /* 0x000fe200078e020a */
[----:B------:R-:W-:Y:S01]  /*12c0*/  SHF.R.S32.HI R27, RZ, 0x1f, R112 ;  /* 0x0000001fff1b7819 */ /* 0x000fe20000011470 */
[----:B------:R-:W1:Y:S01]  /*12d0*/  SHFL.IDX PT, R8, R4, 0x2, 0x181f ;  /* 0x00581f0004087f89 */ /* 0x000e6200000e0000 */
[----:B------:R-:W-:Y:S01]  /*12e0*/  @!P0 LOP3.LUT R11, R6, 0xfffffff8, RZ, 0xc0, !PT ;  /* 0xfffffff8060b8812 */ /* 0x000fe200078ec0ff */
[----:B------:R-:W-:-:S02]  /*12f0*/  IMAD R223, R230, c[0x0][0x1f4], R223 ;  /* 0x00007d00e6df7a24 */ /* 0x000fc400078e02df */
[----:B------:R2:W-:Y:S01]  /*1300*/  @!P1 LDGSTS.E.BYPASS.LTC128B.128 [R217+0x100], [R18.64], !P6 ;  /* 0x0010000012d99fae */ /* 0x0005e2000f101d4a */
[----:B------:R-:W-:Y:S02]  /*1310*/  IMAD R233, R26, c[0x0][0x218], RZ ;  /* 0x000086001ae97a24 */ /* 0x000fe400078e02ff */
[----:B----4-:R-:W-:Y:S01]  /*1320*/  @!P0 IMAD.WIDE R10, R11, 0x2, R12 ;  /* 0x000000020b0a8825 */ /* 0x010fe200078e020c */
[----:B------:R3:W-:Y:S01]  /*1330*/  @!P1 LDGSTS.E.BYPASS.LTC128B.128 [R217+0x4100], [R20.64], !P2 ;  /* 0x0410000014d99fae */ /* 0x0007e2000d101d4a */
[----:B------:R-:W-:Y:S02]  /*1340*/  @!P0 LEA R16, P1, R32, R12, 0x1 ;  /* 0x0000000c20108211 */ /* 0x000fe400078208ff */
[----:B------:R-:W-:Y:S01]  /*1350*/  IMAD R233, R230, c[0x0][0x21c], R233 ;  /* 0x00008700e6e97a24 */ /* 0x000fe200078e02e9 */
[----:B------:R4:W5:Y:S01]  /*1360*/  SHFL.IDX PT, R12, R4, 0x3, 0x181f ;  /* 0x00781f00040c7f89 */ /* 0x00096200000e0000 */
[----:B------:R-:W-:Y:S02]  /*1370*/  @!P0 LEA.HI.X R17, R32, R13, R33, 0x1, P1 ;  /* 0x0000000d20118211 */ /* 0x000fe400008f0c21 */
[----:B------:R-:W-:Y:S01]  /*1380*/  ISETP.GE.AND P1, PT, R2, R7, PT ;  /* 0x000000070200720c */ /* 0x000fe20003f26270 */
[C---:B------:R-:W-:Y:S01]  /*1390*/  IMAD R7, R29.reuse, c[0x0][0x1e8], RZ ;  /* 0x00007a001d077a24 */ /* 0x040fe200078e02ff */
[----:B------:R3:W3:Y:S01]  /*13a0*/  SHFL.IDX PT, R13, R0, 0x3, 0x181f ;  /* 0x00781f00000d7f89 */ /* 0x0006e200000e0000 */
[----:B------:R-:W-:Y:S01]  /*13b0*/  @!P5 SHF.R.S32.HI R2, RZ, 0x1f, R5 ;  /* 0x0000001fff02d819 */ /* 0x000fe20000011405 */
[----:B------:R-:W-:-:S02]  /*13c0*/  IMAD R29, R29, c[0x0][0x210], RZ ;  /* 0x000084001d1d7a24 */ /* 0x000fc400078e02ff */
[----:B------:R-:W-:Y:S01]  /*13d0*/  IMAD R220, R28, c[0x0][0x1ec], R7 ;  /* 0x00007b001cdc7a24 */ /* 0x000fe200078e0207 */
[----:B------:R-:W-:Y:S01]  /*13e0*/  @!P5 LEA.HI R2, R2, R5, RZ, 0x3 ;  /* 0x000000050202d211 */ /* 0x000fe200078f18ff */
[----:B------:R5:W-:Y:S01]  /*13f0*/  @!P0 LDGSTS.E.BYPASS.LTC128B.128 [R217+0x1100], [R16.64], !P6 ;  /* 0x0110000010d98fae */ /* 0x000be2000f101d4a */
[----:B------:R-:W-:Y:S02]  /*1400*/  IMAD R29, R28, c[0x0][0x214], R29 ;  /* 0x000085001c1d7a24 */ /* 0x000fe400078e021d */
[----:B------:R-:W-:Y:S01]  /*1410*/  @!P5 LOP3.LUT R7, R2, 0xfffffff8, RZ, 0xc0, !PT ;  /* 0xfffffff80207d812 */ /* 0x000fe200078ec0ff */
[----:B------:R5:W-:Y:S01]  /*1420*/  @!P0 LDGSTS.E.BYPASS.LTC128B.128 [R217+0x5100], [R10.64], !P2 ;  /* 0x051000000ad98fae */ /* 0x000be2000d101d4a */
[----:B--2---:R-:W-:Y:S01]  /*1430*/  IMAD.WIDE.U32 R18, R28, c[0x0][0x1e8], R14 ;  /* 0x00007a001c127a25 */ /* 0x004fe200078e000e */
[----:B-1----:R-:W-:-:S03]  /*1440*/  @!P5 LEA R14, P0, R32, R8, 0x1 ;  /* 0x00000008200ed211 */ /* 0x002fc600078008ff */
[----:B------:R-:W-:Y:S01]  /*1450*/  IMAD.IADD R221, R19, 0x1, R220 ;  /* 0x0000000113dd7824 */ /* 0x000fe200078e02dc */
[----:B------:R-:W-:Y:S01]  /*1460*/  @!P5 LEA.HI.X R15, R32, R9, R33, 0x1, P0 ;  /* 0x00000009200fd211 */ /* 0x000fe200000f0c21 */
[----:B------:R-:W-:Y:S01]  /*1470*/  IMAD.MOV.U32 R220, RZ, RZ, R18 ;  /* 0x000000ffffdc7224 */ /* 0x000fe200078e0012 */
[----:B----4-:R-:W-:Y:S01]  /*1480*/  LEA.HI R4, R109, R42, RZ, 0x4 ;  /* 0x0000002a6d047211 */ /* 0x010fe200078f20ff */
[----:B------:R-:W-:Y:S01]  /*1490*/  @!P5 IMAD.WIDE R8, R7, 0x2, R8 ;  /* 0x000000020708d825 */ /* 0x000fe200078e0208 */
[----:B------:R-:W-:Y:S01]  /*14a0*/  ISETP.GE.AND P0, PT, R24, 0x1, PT ;  /* 0x000000011800780c */ /* 0x000fe20003f06270 */
[----:B------:R1:W-:Y:S01]  /*14b0*/  @!P5 LDGSTS.E.BYPASS.LTC128B.128 [R217+0x2100], [R14.64], !P6 ;  /* 0x021000000ed9dfae */ /* 0x0003e2000f101d4a */
[----:B---3--:R-:W-:Y:S01]  /*14c0*/  @!P1 SHF.R.S32.HI R0, RZ, 0x1f, R5 ;  /* 0x0000001fff009819 */ /* 0x008fe20000011405 */
[----:B------:R-:W-:Y:S01]  /*14d0*/  IMAD.WIDE.U32 R220, R230, c[0x0][0x1f0], R220 ;  /* 0x00007c00e6dc7a25 */ /* 0x000fe200078e00dc */
[----:B------:R-:W-:Y:S01]  /*14e0*/  LOP3.LUT R7, R4, 0xfffffff0, RZ, 0xc0, !PT ;  /* 0xfffffff004077812 */ /* 0x000fe200078ec0ff */
[----:B------:R2:W-:Y:S01]  /*14f0*/  @!P5 LDGSTS.E.BYPASS.LTC128B.128 [R217+0x6100], [R8.64], !P2 ;  /* 0x0610000008d9dfae */ /* 0x0005e2000d101d4a */
[----:B------:R-:W-:Y:S01]  /*1500*/  @!P1 LEA.HI R0, R0, R5, RZ, 0x3 ;  /* 0x0000000500009211 */ /* 0x000fe200078f18ff */
[----:B------:R-:W-:-:S02]  /*1510*/  IMAD.IADD R223, R221, 0x1, R223 ;  /* 0x00000001dddf7824 */ /* 0x000fc400078e02df */
[----:B------:R-:W-:Y:S01]  /*1520*/  IMAD.MOV.U32 R222, RZ, RZ, R220 ;  /* 0x000000ffffde7224 */ /* 0x000fe200078e00dc */
[----:B------:R-:W-:Y:S01]  /*1530*/  @!P1 LOP3.LUT R0, R0, 0xfffffff8, RZ, 0xc0, !PT ;  /* 0xfffffff800009812 */ /* 0x000fe200078ec0ff */
[----:B------:R-:W-:Y:S02]  /*1540*/  IMAD.IADD R7, R42, 0x1, -R7 ;  /* 0x000000012a077824 */ /* 0x000fe400078e0a07 */
[----:B-----5:R-:W-:-:S03]  /*1550*/  IMAD R11, R41, R112, RZ ;  /* 0x00000070290b7224 */ /* 0x020fc600078e02ff */
[----:B------:R-:W-:Y:S01]  /*1560*/  SHF.R.S32.HI R2, RZ, 0x1f, R7 ;  /* 0x0000001fff027819 */ /* 0x000fe20000011407 */
[----:B------:R-:W-:-:S03]  /*1570*/  IMAD R11, R27, R110, R11 ;  /* 0x0000006e1b0b7224 */ /* 0x000fc600078e020b */
[----:B------:R-:W-:Y:S01]  /*1580*/  LEA.HI R2, R2, R7, RZ, 0x3 ;  /* 0x0000000702027211 */ /* 0x000fe200078f18ff */
[----:B------:R-:W-:-:S04]  /*1590*/  IMAD R27, R27, c[0x0][0x208], RZ ;  /* 0x000082001b1b7a24 */ /* 0x000fc800078e02ff */
[----:B------:R-:W-:Y:S01]  /*15a0*/  IMAD R27, R112, c[0x0][0x20c], R27 ;  /* 0x00008300701b7a24 */ /* 0x000fe200078e021b */
[----:B-1----:R-:W-:Y:S01]  /*15b0*/  @!P1 LEA R14, P5, R32, R12, 0x1 ;  /* 0x0000000c200e9211 */ /* 0x002fe200078a08ff */
[----:B--2---:R-:W-:-:S03]  /*15c0*/  IMAD.WIDE.U32 R8, R112, R110, R222 ;  /* 0x0000006e70087225 */ /* 0x004fc600078e00de */
[----:B------:R-:W-:Y:S01]  /*15d0*/  @!P1 LEA.HI.X R15, R32, R13, R33, 0x1, P5 ;  /* 0x0000000d200f9211 */ /* 0x000fe200028f0c21 */
[----:B------:R-:W-:Y:S01]  /*15e0*/  IMAD.IADD R6, R9, 0x1, R11 ;  /* 0x0000000109067824 */ /* 0x000fe200078e020b */
[----:B------:R-:W-:Y:S01]  /*15f0*/  @P0 LEA R10, P5, R8, c[0x0][0x1c8], 0x1 ;  /* 0x00007200080a0a11 */ /* 0x000fe200078a08ff */
[----:B------:R-:W-:Y:S02]  /*1600*/  @!P1 IMAD.WIDE R12, R0, 0x2, R12 ;  /* 0x00000002000c9825 */ /* 0x000fe400078e020c */
[----:B------:R1:W-:Y:S01]  /*1610*/  @!P1 LDGSTS.E.BYPASS.LTC128B.128 [R217+0x3100], [R14.64], !P6 ;  /* 0x031000000ed99fae */ /* 0x0003e2000f101d4a */
[----:B------:R-:W-:Y:S02]  /*1620*/  ISETP.GE.AND P6, PT, R32, c[0x0][0x1d4], PT ;  /* 0x0000750020007a0c */ /* 0x000fe40003fc6270 */
[----:B------:R-:W-:Y:S01]  /*1630*/  @P0 LEA.HI.X R11, R8, c[0x0][0x1cc], R6, 0x1, P5 ;  /* 0x00007300080b0a11 */ /* 0x000fe200028f0c06 */
[----:B------:R2:W-:Y:S01]  /*1640*/  @!P1 LDGSTS.E.BYPASS.LTC128B.128 [R217+0x7100], [R12.64], !P2 ;  /* 0x071000000cd99fae */ /* 0x0005e2000d101d4a */
[----:B------:R-:W-:Y:S01]  /*1650*/  ISETP.GE.AND P5, PT, R5, c[0x0][0x1d4], PT ;  /* 0x0000750005007a0c */ /* 0x000fe20003fa6270 */
[----:B------:R-:W-:Y:S01]  /*1660*/  IMAD.U32 R5, RZ, RZ, UR6 ;  /* 0x00000006ff057e24 */ /* 0x000fe2000f8e00ff */
[----:B------:R-:W-:Y:S01]  /*1670*/  ISETP.GE.AND P2, PT, R24, 0x21, PT ;  /* 0x000000211800780c */ /* 0x000fe20003f46270 */
[----:B------:R-:W0:Y:S01]  /*1680*/  LDGDEPBAR ;  /* 0x00000000000079af */ /* 0x000e220000000000 */
[C---:B------:R-:W-:Y:S01]  /*1690*/  LOP3.LUT R0, R2.reuse, 0xfffffff8, RZ, 0xc0, !PT ;  /* 0xfffffff802007812 */ /* 0x040fe200078ec0ff */
[----:B------:R-:W-:Y:S01]  /*16a0*/  IMAD.SHL.U32 R2, R2, 0x40, RZ ;  /* 0x0000004002027824 */ /* 0x000fe200078e00ff */
[----:B------:R-:W-:-:S02]  /*16b0*/  SHF.R.S32.HI R9, RZ, 0x4, R4 ;  /* 0x00000004ff097819 */ /* 0x000fc40000011404 */
[----:B------:R-:W-:Y:S01]  /*16c0*/  ISETP.GE.AND P1, PT, R24, 0x41, PT ;  /* 0x000000411800780c */ /* 0x000fe20003f26270 */
[----:B------:R-:W-:Y:S01]  /*16d0*/  IMAD.IADD R0, R7, 0x1, -R0 ;  /* 0x0000000107007824 */ /* 0x000fe200078e0a00 */
[----:B------:R3:W-:Y:S01]  /*16e0*/  @P0 LDGSTS.E.BYPASS.LTC128B.128 [R217+0x8100], [R10.64], !P6 ;  /* 0x081000000ad90fae */ /* 0x0007e2000f101d4a */
[----:B------:R-:W-:Y:S01]  /*16f0*/  IMAD.U32 R7, RZ, RZ, UR6 ;  /* 0x00000006ff077e24 */ /* 0x000fe2000f8e00ff */
[----:B------:R-:W-:Y:S01]  /*1700*/  LEA.HI R214, R4, R9, RZ, 0x1 ;  /* 0x0000000904d67211 */ /* 0x000fe200078f08ff */
[----:B------:R-:W-:Y:S01]  /*1710*/  IMAD.U32 R4, RZ, RZ, UR7 ;  /* 0x00000007ff047e24 */ /* 0x000fe2000f8e00ff */
[----:B------:R3:W-:Y:S02]  /*1720*/  @P0 LDGSTS.E.BYPASS.LTC128B.128 [R217+0xb100], [R10.64+0x80], !P5 ;  /* 0x0b1000800ad90fae */ /* 0x0007e4000e901d4a */
[----:B------:R-:W-:Y:S02]  /*1730*/  @P2 LEA R7, P0, R7, R8, 0x5 ;  /* 0x0000000807072211 */ /* 0x000fe400078028ff */
[----:B------:R-:W-:-:S02]  /*1740*/  LOP3.LUT R214, R214, 0xfffffffe, RZ, 0xc0, !PT ;  /* 0xfffffffed6d67812 */ /* 0x000fc400078ec0ff */
[----:B------:R-:W-:-:S03]  /*1750*/  @P2 LEA.HI.X R4, R5, R6, R4, 0x5, P0 ;  /* 0x0000000605042211 */ /* 0x000fc600000f2c04 */
[----:B------:R-:W-:Y:S02]  /*1760*/  IMAD.IADD R214, R9, 0x1, -R214 ;  /* 0x0000000109d67824 */ /* 0x000fe400078e0ad6 */
[----:B------:R-:W-:Y:S01]  /*1770*/  IMAD.SHL.U32 R9, R25, 0x40, RZ ;  /* 0x0000004019097824 */ /* 0x000fe200078e00ff */
[----:B--2---:R-:W-:Y:S01]  /*1780*/  @P2 LEA R12, P0, R7, c[0x0][0x1c8], 0x1 ;  /* 0x00007200070c2a11 */ /* 0x004fe200078008ff */
[----:B------:R-:W-:-:S03]  /*1790*/  IMAD.SHL.U32 R5, R214, 0x8, RZ ;  /* 0x00000008d6057824 */ /* 0x000fc600078e00ff */
[----:B------:R-:W-:Y:S01]  /*17a0*/  @P2 LEA.HI.X R13, R7, c[0x0][0x1cc], R4, 0x1, P0 ;  /* 0x00007300070d2a11 */ /* 0x000fe200000f0c04 */
[----:B------:R-:W-:Y:S01]  /*17b0*/  IMAD.SHL.U32 R4, R3, 0x8, RZ ;  /* 0x0000000803047824 */ /* 0x000fe200078e00ff */
[----:B------:R-:W-:Y:S01]  /*17c0*/  @P1 IADD3 R8, P0, R8, UR14, RZ ;  /* 0x0000000e08081c10 */ /* 0x000fe2000ff1e0ff */
[----:B------:R-:W-:Y:S01]  /*17d0*/  IMAD.MOV.U32 R3, RZ, RZ, 0x20 ;  /* 0x00000020ff037424 */ /* 0x000fe200078e00ff */
[----:B------:R-:W-:Y:S01]  /*17e0*/  LOP3.LUT R9, R9, 0x1c0, RZ, 0xc0, !PT ;  /* 0x000001c009097812 */ /* 0x000fe200078ec0ff */
[----:B------:R1:W-:Y:S01]  /*17f0*/  @P2 LDGSTS.E.BYPASS.LTC128B.128 [R217+0x9100], [R12.64], !P6 ;  /* 0x091000000cd92fae */ /* 0x0003e2000f101d4a */
[----:B------:R-:W-:Y:S02]  /*1800*/  @P1 IADD3.X R7, R6, UR8, RZ, P0, !PT ;  /* 0x0000000806071c10 */ /* 0x000fe400087fe4ff */
[----:B------:R-:W-:Y:S01]  /*1810*/  @P1 LEA R6, P0, R8, c[0x0][0x1c8], 0x1 ;  /* 0x0000720008061a11 */ /* 0x000fe200078008ff */
[----:B------:R1:W-:Y:S01]  /*1820*/  @P2 LDGSTS.E.BYPASS.LTC128B.128 [R217+0xc100], [R12.64+0x80], !P5 ;  /* 0x0c1000800cd92fae */ /* 0x0003e2000e901d4a */
[----:B------:R-:W-:Y:S01]  /*1830*/  LOP3.LUT R4, R9, 0x8, R4, 0xf8, !PT ;  /* 0x0000000809047812 */ /* 0x000fe200078ef804 */
[----:B---3--:R-:W-:Y:S01]  /*1840*/  IMAD.SHL.U32 R10, R0, 0x40, RZ ;  /* 0x00000040000a7824 */ /* 0x008fe200078e00ff */
[----:B------:R-:W-:-:S02]  /*1850*/  @P1 LEA.HI.X R7, R8, c[0x0][0x1cc], R7, 0x1, P0 ;  /* 0x0000730008071a11 */ /* 0x000fc400000f0c07 */
[----:B------:R-:W-:Y:S02]  /*1860*/  SHF.R.U32.HI R9, RZ, 0x3, R9 ;  /* 0x00000003ff097819 */ /* 0x000fe40000011609 */
[----:B------:R-:W-:Y:S01]  /*1870*/  LOP3.LUT R10, R10, 0x1c0, RZ, 0xc0, !PT ;  /* 0x000001c00a0a7812 */ /* 0x000fe200078ec0ff */
[----:B------:R2:W-:Y:S01]  /*1880*/  @P1 LDGSTS.E.BYPASS.LTC128B.128 [R217+0xa100], [R6.64], !P6 ;  /* 0x0a10000006d91fae */ /* 0x0005e2000f101d4a */
[----:B------:R-:W-:Y:S02]  /*1890*/  LOP3.LUT R9, R4, R9, RZ, 0x3c, !PT ;  /* 0x0000000904097212 */ /* 0x000fe400078e3cff */
[----:B------:R-:W-:Y:S01]  /*18a0*/  LOP3.LUT R5, R10, 0x8, R5, 0xf8, !PT ;  /* 0x000000080a057812 */ /* 0x000fe200078ef805 */
[----:B------:R2:W-:Y:S01]  /*18b0*/  @P1 LDGSTS.E.BYPASS.LTC128B.128 [R217+0xd100], [R6.64+0x80], !P5 ;  /* 0x0d10008006d91fae */ /* 0x0005e2000e901d4a */
[----:B------:R-:W-:Y:S01]  /*18c0*/  SHF.R.U32.HI R10, RZ, 0x3, R10 ;  /* 0x00000003ff0a7819 */ /* 0x000fe2000001160a */
[----:B------:R-:W-:Y:S01]  /*18d0*/  IMAD R214, R214, 0x200, R9 ;  /* 0x00000200d6d67824 */ /* 0x000fe200078e0209 */
[----:B------:R-:W-:Y:S01]  /*18e0*/  R2P PR, R0, 0x6 ;  /* 0x0000000600007804 */ /* 0x000fe20000000000 */
[----:B------:R-:W0:Y:S01]  /*18f0*/  LDGDEPBAR ;  /* 0x00000000000079af */ /* 0x000e220000000000 */
[----:B------:R-:W-:Y:S01]  /*1900*/  LOP3.LUT R5, R5, R10, RZ, 0x3c, !PT ;  /* 0x0000000a05057212 */ /* 0x000fe200078e3cff */
[----:B------:R-:W-:Y:S01]  /*1910*/  IMAD.SHL.U32 R214, R214, 0x2, RZ ;  /* 0x00000002d6d67824 */ /* 0x000fe200078e00ff */
[----:B------:R-:W-:-:S02]  /*1920*/  LOP3.LUT P0, RZ, R25, 0x2, RZ, 0xc0, !PT ;  /* 0x0000000219ff7812 */ /* 0x000fc4000780c0ff */
[----:B------:R-:W-:Y:S01]  /*1930*/  LOP3.LUT R2, R5, 0xfffffe00, R2, 0xf8, !PT ;  /* 0xfffffe0005027812 */ /* 0x000fe200078ef802 */
[----:B------:R-:W-:Y:S01]  /*1940*/  IMAD.MOV.U32 R5, RZ, RZ, 0x10 ;  /* 0x00000010ff057424 */ /* 0x000fe200078e00ff */
[----:B------:R-:W-:Y:S02]  /*1950*/  SEL R3, R3, 0xffffffe0, !P2 ;  /* 0xffffffe003037807 */ /* 0x000fe40005000000 */
[----:B------:R-:W-:Y:S02]  /*1960*/  IADD3 R213, R214, 0x8120, RZ ;  /* 0x00008120d6d57810 */ /* 0x000fe40007ffe0ff */
[----:B------:R-:W-:Y:S02]  /*1970*/  SEL R5, R5, 0xfffffff0, !P1 ;  /* 0xfffffff005057807 */ /* 0x000fe40004800000 */
[----:B------:R-:W-:Y:S01]  /*1980*/  ISETP.LT.OR P2, PT, R24, 0x1, P6 ;  /* 0x000000011800780c */ /* 0x000fe20003741670 */
[----:B--2---:R-:W-:Y:S01]  /*1990*/  IMAD R7, R43, 0x400, R2 ;  /* 0x000004002b077824 */ /* 0x004fe200078e0202 */
[----:B------:R-:W-:-:S04]  /*19a0*/  DEPBAR.LE SB0, 0x1 ;  /* 0x000080400000791a */ /* 0x000fc80000000000 */
[C---:B------:R-:W-:Y:S01]  /*19b0*/  LEA R4, R7.reuse, 0x100, 0x1 ;  /* 0x0000010007047811 */ /* 0x040fe200078e08ff */
[----:B------:R-:W-:Y:S01]  /*19c0*/  IMAD.SHL.U32 R7, R7, 0x2, RZ ;  /* 0x0000000207077824 */ /* 0x000fe200078e00ff */
[----:B------:R-:W-:Y:S03]  /*19d0*/  BAR.SYNC.DEFER_BLOCKING 0x0 ;  /* 0x0000000000007b1d */ /* 0x000fe60000010000 */
[--C-:B------:R-:W-:Y:S02]  /*19e0*/  IMAD R6, R5, 0x2, R4.reuse ;  /* 0x0000000205067824 */ /* 0x100fe400078e0204 */
[C---:B------:R-:W-:Y:S02]  /*19f0*/  IMAD R4, R3.reuse, 0x2, R4 ;  /* 0x0000000203047824 */ /* 0x040fe400078e0204 */
[----:B------:R-:W-:Y:S01]  /*1a00*/  IMAD R0, R3, 0x2, R6 ;  /* 0x0000000203007824 */ /* 0x000fe200078e0206 */
        /* <DEDUP_REMOVED lines=11> */
[C---:B------:R-:W-:Y:S02]  /*1ac0*/  IADD3 R207, R213.reuse, 0x800, RZ ;  /* 0x00000800d5cf7810 */ /* 0x040fe40007ffe0ff */
[C---:B------:R-:W-:Y:S02]  /*1ad0*/  IADD3 R206, R213.reuse, 0x1000, RZ ;  /* 0x00001000d5ce7810 */ /* 0x040fe40007ffe0ff */
[C---:B------:R-:W-:Y:S02]  /*1ae0*/  IADD3 R205, R213.reuse, 0x1800, RZ ;  /* 0x00001800d5cd7810 */ /* 0x040fe40007ffe0ff */
[C---:B------:R-:W-:Y:S02]  /*1af0*/  IADD3 R204, R213.reuse, 0x2000, RZ ;  /* 0x00002000d5cc7810 */ /* 0x040fe40007ffe0ff */
[C---:B------:R-:W-:Y:S02]  /*1b00*/  IADD3 R203, R213.reuse, 0x2800, RZ ;  /* 0x00002800d5cb7810 */ /* 0x040fe40007ffe0ff */
[----:B------:R-:W-:-:S02]  /*1b10*/  IADD3 R201, R213, 0x3000, RZ ;  /* 0x00003000d5c97810 */ /* 0x000fc40007ffe0ff */
        /* <DEDUP_REMOVED lines=9> */
[----:B------:R-:W-:-:S03]  /*1bb0*/  IADD3 R196, R213, 0x5800, RZ ;  /* 0x00005800d5c47810 */ /* 0x000fc60007ffe0ff */
[----:B------:R-:W-:-:S04]  /*1bc0*/  IMAD.WIDE.U32 R6, R28, c[0x0][0x210], R30 ;  /* 0x000084001c067a25 */ /* 0x000fc800078e001e */
[----:B------:R-:W-:-:S04]  /*1bd0*/  IMAD.IADD R7, R7, 0x1, R29 ;  /* 0x0000000107077824 */ /* 0x000fc800078e021d */
[----:B------:R-:W-:-:S04]  /*1be0*/  IMAD.WIDE.U32 R230, R230, c[0x0][0x218], R6 ;  /* 0x00008600e6e67a25 */ /* 0x000fc800078e0006 */
[----:B------:R-:W-:Y:S02]  /*1bf0*/  IMAD.IADD R233, R231, 0x1, R233 ;  /* 0x00000001e7e97824 */ /* 0x000fe400078e02e9 */
[----:B------:R-:W-:Y:S01]  /*1c00*/  IMAD.MOV.U32 R232, RZ, RZ, R230 ;  /* 0x000000ffffe87224 */ /* 0x000fe200078e00e6 */
[----:B------:R-:W1:Y:S04]  /*1c10*/  LDSM.16.M88.4 R8, [R214+0x8100] ;  /* 0x00810000d608783b */ /* 0x000e680000000200 */
[----:B------:R-:W-:Y:S04]  /*1c20*/  LDSM.16.M88.4 R16, [R213] ;  /* 0x00000000d510783b */ /* 0x000fe80000000200 */
[----:B------:R-:W2:Y:S04]  /*1c30*/  LDSM.16.M88.4 R72, [R214+0x9100] ;  /* 0x00910000d648783b */ /* 0x000ea80000000200 */
[----:B------:R-:W3:Y:S04]  /*1c40*/  LDSM.16.M88.4 R80, [R214+0x8900] ;  /* 0x00890000d650783b */ /* 0x000ee80000000200 */
[----:B------:R-:W4:Y:S04]  /*1c50*/  LDSM.16.M88.4 R20, [R213+0x800] ;  /* 0x00080000d514783b */ /* 0x000f280000000200 */
[----:B------:R-:W-:Y:S04]  /*1c60*/  LDSM.16.M88.4 R64, [R214+0x9900] ;  /* 0x00990000d640783b */ /* 0x000fe80000000200 */
        /* <DEDUP_REMOVED lines=9> */
[C---:B---3--:R-:W-:Y:S08]  /*1d00*/  HMMA.16816.F32.BF16 R84, R120.reuse, R80, RZ ;  /* 0x000000507854723c */ /* 0x048ff000000418ff */
[C---:B------:R-:W-:Y:S08]  /*1d10*/  HMMA.16816.F32.BF16 R80, R120.reuse, R82, RZ ;  /* 0x000000527850723c */ /* 0x040ff000000418ff */
[----:B------:R-:W-:Y:S08]  /*1d20*/  HMMA.16816.F32.BF16 R72, R120, R74, RZ ;  /* 0x0000004a7848723c */ /* 0x000ff000000418ff */
[C---:B----4-:R-:W-:Y:S08]  /*1d30*/  HMMA.16816.F32.BF16 R84, R140.reuse, R20, R84 ;  /* 0x000000148c54723c */ /* 0x050ff00000041854 */
[C---:B------:R-:W-:Y:S01]  /*1d40*/  HMMA.16816.F32.BF16 R80, R140.reuse, R22, R80 ;  /* 0x000000168c50723c */ /* 0x040fe20000041850 */
[----:B------:R-:W2:Y:S07]  /*1d50*/  LDSM.16.M88.4 R20, [R213+0x1800] ;  /* 0x00180000d514783b */ /* 0x000eae0000000200 */
[C---:B-1----:R-:W-:Y:S07]  /*1d60*/  HMMA.16816.F32.BF16 R76, R140.reuse, R16, R76 ;  /* 0x000000108c4c723c */ /* 0x042fee000004184c */
[----:B------:R-:W-:Y:S01]  /*1d70*/  IMAD.WIDE.U32 R16, R112, c[0x0][0x208], RZ ;  /* 0x0000820070107a25 */ /* 0x000fe200078e00ff */
[----:B------:R-:W-:Y:S03]  /*1d80*/  HMMA.16816.F32.BF16 R72, R140, R18, R72 ;  /* 0x000000128c48723c */ /* 0x000fe60000041848 */
[----:B------:R-:W-:-:S02]  /*1d90*/  IMAD.IADD R0, R17, 0x1, R27 ;  /* 0x0000000111007824 */ /* 0x000fc400078e021b */
[----:B------:R-:W-:-:S03]  /*1da0*/  IMAD.WIDE.U32 R16, R16, 0x60, R232 ;  /* 0x0000006010107825 */ /* 0x000fc600078e00e8 */
[----:B------:R-:W-:Y:S01]  /*1db0*/  HMMA.16816.F32.BF16 R68, R120, R64, RZ ;  /* 0x000000407844723c */ /* 0x000fe200000418ff */
[----:B------:R-:W-:Y:S01]  /*1dc0*/  IMAD R0, R0, 0x60, RZ ;  /* 0x0000006000007824 */ /* 0x000fe200078e02ff */
[----:B------:R-:W-:Y:S01]  /*1dd0*/  LEA R6, P0, R16, c[0x0][0x1f8], 0x1 ;  /* 0x00007e0010067a11 */ /* 0x000fe200078008ff */
[----:B------:R-:W-:Y:S02]  /*1de0*/  IMAD.U32 R27, RZ, RZ, UR9 ;  /* 0x00000009ff1b7e24 */ /* 0x000fe4000f8e00ff */
[----:B------:R-:W-:-:S03]  /*1df0*/  IMAD.IADD R0, R17, 0x1, R0 ;  /* 0x0000000111007824 */ /* 0x000fc600078e0200 */
[C---:B------:R-:W-:Y:S02]  /*1e00*/  HMMA.16816.F32.BF16 R64, R120.reuse, R66, RZ ;  /* 0x000000427840723c */ /* 0x040fe400000418ff */
[----:B------:R-:W-:Y:S01]  /*1e10*/  LEA.HI.X R7, R16, c[0x0][0x1fc], R0, 0x1, P0 ;  /* 0x00007f0010077a11 */ /* 0x000fe200000f0c00 */
[----:B------:R-:W-:Y:S01]  /*1e20*/  IMAD.MOV.U32 R0, RZ, RZ, 0x40 ;  /* 0x00000040ff007424 */ /* 0x000fe200078e00ff */
[----:B------:R-:W-:Y:S01]  /*1e30*/  IADD3 R26, P1, P0, R27, 0x80, R6 ;  /* 0x000000801b1a7810 */ /* 0x000fe2000783e006 */
[----:B------:R-:W1:Y:S03]  /*1e40*/  LDSM.16.M88.4 R16, [R213+0x2000] ;  /* 0x00200000d510783b */ /* 0x000e660000000200 */
        /* <DEDUP_REMOVED lines=20> */
[----:B--2---:R-:W-:Y:S01]  /*1f90*/  HMMA.16816.F32.BF16 R68, R140, R20, R68 ;  /* 0x000000148c44723c */ /* 0x004fe20000041844 */
        /* <DEDUP_REMOVED lines=10> */
[C---:B-1----:R-:W-:Y:S02]  /*2040*/  HMMA.16816.F32.BF16 R60, R140.reuse, R16, R60 ;  /* 0x000000108c3c723c */ /* 0x042fe4000004183c */
[----:B------:R-:W1:Y:S04]  /*2050*/  LDSM.16.M88.4 R100, [R211+0x8900] ;  /* 0x00890000d364783b */ /* 0x000e680000000200 */
[----:B----4-:R-:W4:Y:S02]  /*2060*/  LDSM.16.M88.4 R28, [R211+0x9100] ;  /* 0x00910000d31c783b */ /* 0x010f240000000200 */
[C---:B------:R-:W-:Y:S02]  /*2070*/  HMMA.16816.F32.BF16 R56, R140.reuse, R18, R56 ;  /* 0x000000128c38723c */ /* 0x040fe40000041838 */
[----:B-----5:R-:W5:Y:S04]  /*2080*/  LDSM.16.M88.4 R24, [R211+0x9900] ;  /* 0x00990000d318783b */ /* 0x020f680000000200 */
[----:B------:R-:W1:Y:S02]  /*2090*/  LDSM.16.M88.4 R20, [R211+0xa100] ;  /* 0x00a10000d314783b */ /* 0x000e640000000200 */
[C---:B------:R-:W-:Y:S02]  /*20a0*/  HMMA.16816.F32.BF16 R52, R140.reuse, R44, R52 ;  /* 0x0000002c8c34723c */ /* 0x040fe40000041834 */
[----:B------:R-:W4:Y:S04]  /*20b0*/  LDSM.16.M88.4 R16, [R211+0xa900] ;  /* 0x00a90000d310783b */ /* 0x000f280000000200 */
[----:B------:R-:W4:Y:S02]  /*20c0*/  LDSM.16.M88.4 R96, [R202] ;  /* 0x00000000ca60783b */ /* 0x000f240000000200 */
[----:B------:R-:W-:Y:S02]  /*20d0*/  HMMA.16816.F32.BF16 R48, R140, R46, R48 ;  /* 0x0000002e8c30723c */ /* 0x000fe40000041830 */
[----:B------:R-:W4:Y:S04]  /*20e0*/  LDSM.16.M88.4 R92, [R202+0x800] ;  /* 0x00080000ca5c783b */ /* 0x000f280000000200 */
[----:B--2---:R-:W2:Y:S04]  /*20f0*/  LDSM.16.M88.4 R88, [R202+0x1000] ;  /* 0x00100000ca58783b */ /* 0x004ea80000000200 */
[----:B------:R-:W2:Y:S01]  /*2100*/  LDSM.16.M88.4 R44, [R202+0x1800] ;  /* 0x00180000ca2c783b */ /* 0x000ea20000000200 */
[C---:B---3--:R-:W-:Y:S03]  /*2110*/  HMMA.16816.F32.BF16 R12, R152.reuse, R32, R12 ;  /* 0x00000020980c723c */ /* 0x048fe6000004180c */
[----:B------:R-:W-:Y:S04]  /*2120*/  LDSM.16.M88.4 R104, [R211+0xb900] ;  /* 0x00b90000d368783b */ /* 0x000fe80000000200 */
[----:B------:R-:W0:Y:S01]  /*2130*/  LDGDEPBAR ;  /* 0x00000000000079af */ /* 0x000e220000000000 */
[C---:B------:R-:W-:Y:S03]  /*2140*/  HMMA.16816.F32.BF16 R8, R152.reuse, R34, R8 ;  /* 0x000000229808723c */ /* 0x040fe60000041808 */
[----:B------:R-:W3:Y:S05]  /*2150*/  LDSM.16.M88.4 R32, [R202+0x2000] ;  /* 0x00200000ca20783b */ /* 0x000eea0000000200 */
[C---:B-1----:R-:W-:Y:S08]  /*2160*/  HMMA.16816.F32.BF16 R84, R152.reuse, R100, R84 ;  /* 0x000000649854723c */ /* 0x042ff00000041854 */
[C---:B------:R-:W-:Y:S01]  /*2170*/  HMMA.16816.F32.BF16 R80, R152.reuse, R102, R80 ;  /* 0x000000669850723c */ /* 0x040fe20000041850 */
[----:B------:R-:W1:Y:S07]  /*2180*/  LDSM.16.M88.4 R100, [R202+0x2800] ;  /* 0x00280000ca64783b */ /* 0x000e6e0000000200 */
        /* <DEDUP_REMOVED lines=11> */
[----:B------:R-:W1:Y:S07]  /*2240*/  LDSM.16.M88.4 R16, [R214+0xc900] ;  /* 0x00c90000d610783b */ /* 0x000e6e0000000200 */
[C---:B------:R-:W-:Y:S08]  /*2250*/  HMMA.16816.F32.BF16 R12, R168.reuse, R96, R12 ;  /* 0x00000060a80c723c */ /* 0x040ff0000004180c */
        /* <DEDUP_REMOVED lines=11> */
[C---:B---3--:R-:W-:Y:S08]  /*2310*/  HMMA.16816.F32.BF16 R60, R168.reuse, R32, R60 ;  /* 0x00000020a83c723c */ /* 0x048ff0000004183c */
[C---:B------:R-:W-:Y:S01]  /*2320*/  HMMA.16816.F32.BF16 R56, R168.reuse, R34, R56 ;  /* 0x00000022a838723c */ /* 0x040fe20000041838 */
[----:B------:R-:W3:Y:S07]  /*2330*/  LDSM.16.M88.4 R32, [R213+0x4000] ;  /* 0x00400000d520783b */ /* 0x000eee0000000200 */
[C---:B-1----:R-:W-:Y:S08]  /*2340*/  HMMA.16816.F32.BF16 R52, R168.reuse, R100, R52 ;  /* 0x00000064a834723c */ /* 0x042ff00000041834 */
[----:B------:R-:W-:Y:S01]  /*2350*/  HMMA.16816.F32.BF16 R48, R168, R102, R48 ;  /* 0x00000066a830723c */ /* 0x000fe20000041830 */
[----:B------:R-:W-:Y:S07]  /*2360*/  LDSM.16.M88.4 R100, [R211+0xc100] ;  /* 0x00c10000d364783b */ /* 0x000fee0000000200 */
[C---:B----4-:R-:W-:Y:S08]  /*2370*/  HMMA.16816.F32.BF16 R12, R172.reuse, R28, R12 ;  /* 0x0000001cac0c723c */ /* 0x050ff0000004180c */
[C---:B------:R-:W-:Y:S01]  /*2380*/  HMMA.16816.F32.BF16 R8, R172.reuse, R30, R8 ;  /* 0x0000001eac08723c */ /* 0x040fe20000041808 */
[----:B------:R-:W1:Y:S07]  /*2390*/  LDSM.16.M88.4 R28, [R213+0x4800] ;  /* 0x00480000d51c783b */ /* 0x000e6e0000000200 */
        /* <DEDUP_REMOVED lines=8> */
[----:B------:R-:W1:Y:S07]  /*2420*/  LDSM.16.M88.4 R16, [R211+0xb100] ;  /* 0x00b10000d310783b */ /* 0x000e6e0000000200 */
[C---:B------:R-:W-:Y:S08]  /*2430*/  HMMA.16816.F32.BF16 R60, R172.reuse, R96, R60 ;  /* 0x00000060ac3c723c */ /* 0x040ff0000004183c */
[C---:B------:R-:W-:Y:S01]  /*2440*/  HMMA.16816.F32.BF16 R56, R172.reuse, R98, R56 ;  /* 0x00000062ac38723c */ /* 0x040fe20000041838 */
[----:B------:R-:W1:Y:S07]  /*2450*/  LDSM.16.M88.4 R96, [R211+0xc900] ;  /* 0x00c90000d360783b */ /* 0x000e6e0000000200 */
[C---:B------:R-:W-:Y:S08]  /*2460*/  HMMA.16816.F32.BF16 R52, R172.reuse, R92, R52 ;  /* 0x0000005cac34723c */ /* 0x040ff00000041834 */
[----:B------:R-:W-:Y:S01]  /*2470*/  HMMA.16816.F32.BF16 R48, R172, R94, R48 ;  /* 0x0000005eac30723c */ /* 0x000fe20000041830 */
        /* <DEDUP_REMOVED lines=11> */
[C---:B------:R-:W-:Y:S01]  /*2530*/  HMMA.16816.F32.BF16 R64, R176.reuse, R30, R64 ;  /* 0x0000001eb040723c */ /* 0x040fe20000041840 */
[----:B------:R-:W1:Y:S07]  /*2540*/  LDSM.16.M88.4 R28, [R202+0x4000] ;  /* 0x00400000ca1c783b */ /* 0x000e6e0000000200 */
        /* <DEDUP_REMOVED lines=18> */
[C---:B--2---:R-:W-:Y:S08]  /*2670*/  HMMA.16816.F32.BF16 R52, R180.reuse, R88, R52 ;  /* 0x00000058b434723c */ /* 0x044ff00000041834 */
[----:B------:R-:W-:Y:S08]  /*2680*/  HMMA.16816.F32.BF16 R48, R180, R90, R48 ;  /* 0x0000005ab430723c */ /* 0x000ff00000041830 */
[C---:B------:R-:W-:Y:S08]  /*2690*/  HMMA.16816.F32.BF16 R12, R188.reuse, R44, R12 ;  /* 0x0000002cbc0c723c */ /* 0x040ff0000004180c */
[C---:B------:R-:W-:Y:S08]  /*26a0*/  HMMA.16816.F32.BF16 R8, R188.reuse, R46, R8 ;  /* 0x0000002ebc08723c */ /* 0x040ff00000041808 */
[C---:B---3--:R-:W-:Y:S08]  /*26b0*/  HMMA.16816.F32.BF16 R84, R188.reuse, R32, R84 ;  /* 0x00000020bc54723c */ /* 0x048ff00000041854 */
[C---:B------:R-:W-:Y:S08]  /*26c0*/  HMMA.16816.F32.BF16 R80, R188.reuse, R34, R80 ;  /* 0x00000022bc50723c */ /* 0x040ff00000041850 */
[C---:B-1----:R-:W-:Y:S08]  /*26d0*/  HMMA.16816.F32.BF16 R76, R188.reuse, R28, R76 ;  /* 0x0000001cbc4c723c */ /* 0x042ff0000004184c */
        /* <DEDUP_REMOVED lines=35> */
.L_x_231:
[----:B------:R-:W-:Y:S01]  /*2910*/  FMUL.FTZ R8, R8, c[0x0][0x320] ;  /* 0x0000c80008087a20 */ /* 0x000fe20000410000 */
[----:B------:R-:W-:Y:S01]  /*2920*/  LOP3.LUT R25, R108, 0xffffffe0, RZ, 0xc0, !PT ;  /* 0xffffffe06c197812 */ /* 0x000fe200078ec0ff */
[----:B------:R-:W-:Y:S01]  /*2930*/  FMUL.FTZ R0, R12, c[0x0][0x320] ;  /* 0x0000c8000c007a20 */ /* 0x000fe20000410000 */
[-C--:B------:R-:W-:Y:S01]  /*2940*/  LEA.HI R27, R109, R42.reuse, RZ, 0x2 ;  /* 0x0000002a6d1b7211 */ /* 0x080fe200078f10ff */
[----:B-1----:R1:W2:Y:S01]  /*2950*/  MUFU.TANH R21, R8 ;  /* 0x0000000800157308 */ /* 0x0022a20000002400 */
[-C--:B------:R-:W-:Y:S01]  /*2960*/  IADD3 R6, -R25, R42.reuse, RZ ;  /* 0x0000002a19067210 */ /* 0x080fe20007ffe1ff */
[----:B------:R-:W-:Y:S01]  /*2970*/  FMUL.FTZ R23, R13, c[0x0][0x320] ;  /* 0x0000c8000d177a20 */ /* 0x000fe20000410000 */
[----:B------:R-:W-:Y:S01]  /*2980*/  LOP3.LUT R27, R27, 0xfffffffc, RZ, 0xc0, !PT ;  /* 0xfffffffc1b1b7812 */ /* 0x000fe200078ec0ff */
[----:B------:R-:W-:Y:S01]  /*2990*/  FMUL.FTZ R19, R9, c[0x0][0x320] ;  /* 0x0000c80009137a20 */ /* 0x000fe20000410000 */
[----:B------:R-:W-:Y:S01]  /*29a0*/  SHF.R.S32.HI R25, RZ, 0x1f, R6 ;  /* 0x0000001fff197819 */ /* 0x000fe20000011406 */
[----:B------:R-:W-:Y:S01]  /*29b0*/  FMUL.FTZ R17, R84, c[0x0][0x320] ;  /* 0x0000c80054117a20 */ /* 0x000fe20000410000 */
[----:B------:R-:W-:Y:S01]  /*29c0*/  IADD3 R42, -R27, R42, RZ ;  /* 0x0000002a1b2a7210 */ /* 0x000fe20007ffe1ff */
[----:B------:R-:W-:Y:S01]  /*29d0*/  FMUL.FTZ R13, R85, c[0x0][0x320] ;  /* 0x0000c800550d7a20 */ /* 0x000fe20000410000 */
[----:B------:R-:W-:Y:S01]  /*29e0*/  LEA.HI R25, R25, R6, RZ, 0x2 ;  /* 0x0000000619197211 */ /* 0x000fe200078f10ff */
[----:B------:R-:W-:Y:S01]  /*29f0*/  FMUL.FTZ R7, R80, c[0x0][0x320] ;  /* 0x0000c80050077a20 */ /* 0x000fe20000410000 */
[----:B------:R-:W-:Y:S01]  /*2a00*/  LEA.HI R4, R42, R42, RZ, 0x1 ;  /* 0x0000002a2a047211 */ /* 0x000fe200078f08ff */
[----:B------:R-:W-:Y:S01]  /*2a10*/  FMUL.FTZ R9, R81, c[0x0][0x320] ;  /* 0x0000c80051097a20 */ /* 0x000fe20000410000 */
[----:B------:R-:W-:Y:S01]  /*2a20*/  LOP3.LUT R225, R25, 0x7ffffffc, RZ, 0xc0, !PT ;  /* 0x7ffffffc19e17812 */ /* 0x000fe200078ec0ff */
[----:B------:R-:W-:Y:S01]  /*2a30*/  FMUL.FTZ R33, R76, c[0x0][0x320] ;  /* 0x0000c8004c217a20 */ /* 0x000fe20000410000 */
[----:B------:R-:W-:Y:S01]  /*2a40*/  LOP3.LUT R27, R4, 0x1ffffffe, RZ, 0xc0, !PT ;  /* 0x1ffffffe041b7812 */ /* 0x000fe200078ec0ff */
[----:B------:R-:W-:Y:S01]  /*2a50*/  FMUL.FTZ R31, R77, c[0x0][0x320] ;  /* 0x0000c8004d1f7a20 */ /* 0x000fe20000410000 */
[----:B-1----:R-:W-:Y:S01]  /*2a60*/  SHF.R.S32.HI R8, RZ, 0x1f, R43 ;  /* 0x0000001fff087819 */ /* 0x002fe2000001142b */
[----:B------:R-:W-:Y:S01]  /*2a70*/  FMUL.FTZ R29, R72, c[0x0][0x320] ;  /* 0x0000c800481d7a20 */ /* 0x000fe20000410000 */
[----:B------:R-:W-:Y:S01]  /*2a80*/  IADD3 R27, R42, -R27, RZ ;  /* 0x8000001b2a1b7210 */ /* 0x000fe20007ffe0ff */
[----:B------:R-:W-:Y:S01]  /*2a90*/  FMUL.FTZ R131, R49, c[0x0][0x320] ;  /* 0x0000c80031837a20 */ /* 0x000fe20000410000 */
[----:B------:R-:W-:Y:S01]  /*2aa0*/  LEA.HI R8, R8, R43, RZ, 0x3 ;  /* 0x0000002b08087211 */ /* 0x000fe200078f18ff */
[----:B------:R-:W-:Y:S01]  /*2ab0*/  FMUL.FTZ R73, R73, c[0x0][0x320] ;  /* 0x0000c80049497a20 */ /* 0x000fe20000410000 */
[----:B------:R-:W-:Y:S01]  /*2ac0*/  IADD3 R225, R6, -R225, RZ ;  /* 0x800000e106e17210 */ /* 0x000fe20007ffe0ff */
[----:B------:R-:W-:Y:S01]  /*2ad0*/  FMUL.FTZ R68, R68, c[0x0][0x320] ;  /* 0x0000c80044447a20 */ /* 0x000fe20000410000 */
[----:B------:R-:W-:Y:S01]  /*2ae0*/  LOP3.LUT R8, R8, 0xffffff8, RZ, 0xc0, !PT ;  /* 0x0ffffff808087812 */ /* 0x000fe200078ec0ff */
[----:B------:R-:W-:Y:S01]  /*2af0*/  FMUL.FTZ R64, R64, c[0x0][0x320] ;  /* 0x0000c80040407a20 */ /* 0x000fe20000410000 */
[----:B------:R-:W-:Y:S01]  /*2b00*/  IADD3 R6, R216, 0x1, R39 ;  /* 0x00000001d8067810 */ /* 0x000fe20007ffe027 */
[----:B------:R-:W-:Y:S01]  /*2b10*/  FMUL.FTZ R65, R65, c[0x0][0x320] ;  /* 0x0000c80041417a20 */ /* 0x000fe20000410000 */
[----:B------:R-:W-:Y:S01]  /*2b20*/  IADD3 R43, R43, -R8, RZ ;  /* 0x800000082b2b7210 */ /* 0x000fe20007ffe0ff */
[----:B------:R-:W-:Y:S01]  /*2b30*/  FMUL.FTZ R60, R60, c[0x0][0x320] ;  /* 0x0000c8003c3c7a20 */ /* 0x000fe20000410000 */
[----:B------:R-:W-:Y:S01]  /*2b40*/  LEA.HI.SX32 R8, R25, R40, 0x1e ;  /* 0x0000002819087211 */ /* 0x000fe200078ff2ff */
[----:B------:R-:W-:Y:S01]  /*2b50*/  FMUL.FTZ R61, R61, c[0x0][0x320] ;  /* 0x0000c8003d3d7a20 */ /* 0x000fe20000410000 */
[----:B------:R-:W-:Y:S01]  /*2b60*/  SHF.L.U32 R225, R225, 0x1, RZ ;  /* 0x00000001e1e17819 */ /* 0x000fe200000006ff */
[----:B------:R-:W-:Y:S01]  /*2b70*/  FMUL.FTZ R53, R53, c[0x0][0x320] ;  /* 0x0000c80035357a20 */ /* 0x000fe20000410000 */
[----:B------:R-:W1:Y:S01]  /*2b80*/  MUFU.TANH R0, R0 ;  /* 0x0000000000007308 */ /* 0x000e620000002400 */
[----:B------:R-:W-:Y:S01]  /*2b90*/  IMAD R8, R43, 0x10, R8 ;  /* 0x000000102b087824 */ /* 0x000fe200078e0208 */
[----:B------:R-:W-:Y:S01]  /*2ba0*/  IADD3 R49, -R219, R6, -R225 ;  /* 0x00000006db317210 */ /* 0x000fe20007ffe9e1 */
[----:B------:R-:W-:Y:S01]  /*2bb0*/  FMUL.FTZ R69, R69, c[0x0][0x320] ;  /* 0x0000c80045457a20 */ /* 0x000fe20000410000 */
[----:B------:R-:W-:Y:S01]  /*2bc0*/  ULDC UR7, c[0x0][0x324] ;  /* 0x0000c90000077ab9 */ /* 0x000fe20000000800 */
[----:B------:R-:W-:Y:S01]  /*2bd0*/  FMUL.FTZ R52, R52, c[0x0][0x320] ;  /* 0x0000c80034347a20 */ /* 0x000fe20000410000 */
[----:B------:R-:W-:Y:S01]  /*2be0*/  LEA R224, R27, R8, 0x3 ;  /* 0x000000081be07211 */ /* 0x000fe200078e18ff */
[----:B------:R-:W-:Y:S01]  /*2bf0*/  FMUL.FTZ R57, R57, c[0x0][0x320] ;  /* 0x0000c80039397a20 */ /* 0x000fe20000410000 */
[----:B------:R-:W3:Y:S01]  /*2c00*/  MUFU.TANH R23, R23 ;  /* 0x0000001700177308 */ /* 0x000ee20000002400 */
[----:B------:R-:W-:Y:S01]  /*2c10*/  ULOP3.LUT UR7, URZ, UR7, URZ, 0x33, !UPT ;  /* 0x000000073f077292 */ /* 0x000fe2000f8e333f */
[----:B------:R-:W-:Y:S01]  /*2c20*/  FMUL.FTZ R48, R48, c[0x0][0x320] ;  /* 0x0000c80030307a20 */ /* 0x000fe20000410000 */
[----:B------:R-:W0:Y:S01]  /*2c30*/  LDGDEPBAR ;  /* 0x00000000000079af */ /* 0x000e220000000000 */
[----:B------:R-:W-:Y:S01]  /*2c40*/  @P4 IMAD.HI.U32 R4, R224, c[0x0][0x2c8], RZ ;  /* 0x0000b200e0044a27 */ /* 0x000fe200078e00ff */
[----:B------:R-:W-:-:S03]  /*2c50*/  IADD3 R42, R39, -R225, RZ ;  /* 0x800000e1272a7210 */ /* 0x000fc60007ffe0ff */
[----:B------:R-:W-:Y:S01]  /*2c60*/  IMAD.MOV.U32 R12, RZ, RZ, R224 ;  /* 0x000000ffff0c7224 */ /* 0x000fe200078e00e0 */
[----:B------:R-:W-:Y:S01]  /*2c70*/  @P4 SHF.R.U32.HI R12, RZ, c[0x0][0x2cc], R4 ;  /* 0x0000b300ff0c4a19 */ /* 0x000fe20000011604 */
[----:B------:R-:W4:Y:S01]  /*2c80*/  MUFU.TANH R19, R19 ;  /* 0x0000001300137308 */ /* 0x000f220000002400 */
[----:B------:R-:W-:-:S03]  /*2c90*/  FMUL.FTZ R56, R56, c[0x0][0x320] ;  /* 0x0000c80038387a20 */ /* 0x000fc60000410000 */
[----:B------:R-:W5:Y:S04]  /*2ca0*/  SHFL.IDX PT, R4, R12, RZ, 0x1c1f ;  /* 0x001c1fff0c047589 */ /* 0x000f6800000e0000 */
        /* <DEDUP_REMOVED lines=23> */
[----:B-1----:R-:W-:-:S04]  /*2e20*/  IADD3 R48, -R225, R216, R39 ;  /* 0x000000d8e1307210 */ /* 0x002fc80007ffe127 */
[----:B------:R-:W-:Y:S02]  /*2e30*/  IMNMX R57, R57, R48, PT ;  /* 0x0000003039397217 */ /* 0x000fe40003800200 */
[----:B-----5:R-:W-:Y:S01]  /*2e40*/  IADD3 R56, R49, R4, RZ ;  /* 0x0000000431387210 */ /* 0x020fe20007ffe0ff */
[----:B------:R-:W-:Y:S05]  /*2e50*/  @!P3 BRA `(.L_x_232) ;  /* 0x000001200000b947 */ /* 0x000fea0003800000 */
[----:B--234-:R-:W-:Y:S01]  /*2e60*/  IADD3 R25, -R219, R216, R4 ;  /* 0x000000d8db197210 */ /* 0x01cfe20007ffe104 */
[----:B------:R-:W-:Y:S03]  /*2e70*/  BSSY B0, `(.L_x_233) ;  /* 0x000000c000007945 */ /* 0x000fe60003800000 */
        /* <DEDUP_REMOVED lines=8> */
.L_x_234:
[----:B------:R-:W-:-:S13]  /*2f00*/  ISETP.NE.AND P0, PT, R36, 0x1, PT ;  /* 0x000000012400780c */ /* 0x000fda0003f05270 */
[----:B------:R-:W-:-:S05]  /*2f10*/  @P0 IMAD.HI.U32 R4, R25, c[0x0][0x330], RZ ;  /* 0x0000cc0019040a27 */ /* 0x000fca00078e00ff */
[----:B------:R-:W-:Y:S02]  /*2f20*/  @P0 SHF.R.U32.HI R25, RZ, c[0x0][0x334], R4 ;  /* 0x0000cd00ff190a19 */ /* 0x000fe40000011604 */
.L_x_235:
[----:B------:R-:W-:Y:S05]  /*2f30*/  BSYNC B0 ;  /* 0x0000000000007941 */ /* 0x000fea0003800000 */
.L_x_233:
[----:B------:R-:W-:-:S05]  /*2f40*/  IMAD R25, R25, c[0x0][0x32c], R42 ;  /* 0x0000cb0019197a24 */ /* 0x000fca00078e022a */
[----:B------:R-:W-:Y:S02]  /*2f50*/  IADD3 R4, R25, c[0x0][0x32c], RZ ;  /* 0x0000cb0019047a10 */ /* 0x000fe40007ffe0ff */
[----:B------:R-:W-:Y:S02]  /*2f60*/  IMNMX R56, R56, R25, !PT ;  /* 0x0000001938387217 */ /* 0x000fe40007800200 */
[----:B------:R-:W-:Y:S02]  /*2f70*/  IMNMX R57, R57, R4, PT ;  /* 0x0000000439397217 */ /* 0x000fe40003800200 */
.L_x_232:
        /* <DEDUP_REMOVED lines=181> */
.L_x_238:
[----:B------:R-:W-:-:S13]  /*3ad0*/  ISETP.NE.AND P0, PT, R36, 0x1, PT ;  /* 0x000000012400780c */ /* 0x000fda0003f05270 */
[----:B------:R-:W-:-:S05]  /*3ae0*/  @P0 IMAD.HI.U32 R12, R51, c[0x0][0x330], RZ ;  /* 0x0000cc00330c0a27 */ /* 0x000fca00078e00ff */
[----:B------:R-:W-:Y:S02]  /*3af0*/  @P0 SHF.R.U32.HI R51, RZ, c[0x0][0x334], R12 ;  /* 0x0000cd00ff330a19 */ /* 0x000fe4000001160c */
.L_x_239:
[----:B------:R-:W-:Y:S05]  /*3b00*/  BSYNC B0 ;  /* 0x0000000000007941 */ /* 0x000fea0003800000 */
.L_x_237:
[----:B------:R-:W-:-:S05]  /*3b10*/  IMAD R42, R51, c[0x0][0x32c], R42 ;  /* 0x0000cb00332a7a24 */ /* 0x000fca00078e022a */
[----:B------:R-:W-:Y:S02]  /*3b20*/  IADD3 R51, R42, c[0x0][0x32c], RZ ;  /* 0x0000cb002a337a10 */ /* 0x000fe40007ffe0ff */
[----:B------:R-:W-:Y:S02]  /*3b30*/  IMNMX R49, R49, R42, !PT ;  /* 0x0000002a31317217 */ /* 0x000fe40007800200 */
[----:B------:R-:W-:Y:S02]  /*3b40*/  IMNMX R48, R48, R51, PT ;  /* 0x0000003330307217 */ /* 0x000fe40003800200 */
.L_x_236:
        /* <DEDUP_REMOVED lines=171> */
[--C-:B------:R-:W-:Y:S01]  /*4600*/  FFMA.FTZ R46, R17, c[0x0][0x2d0], -R146.reuse ;  /* 0x0000b400112e7a23 */ /* 0x100fe20000010892 */
[C---:B------:R-:W-:Y:S01]  /*4610*/  FSETP.NEU.FTZ.AND P0, PT, R116.reuse, -INF , PT ;  /* 0xff8000007400780b */ /* 0x040fe20003f1d000 */
[----:B------:R-:W-:Y:S01]  /*4620*/  FMUL.FTZ R127, R116, c[0x0][0x2d0] ;  /* 0x0000b400747f7a20 */ /* 0x000fe20000410000 */
[----:B------:R-:W1:Y:S01]  /*4630*/  MUFU.EX2 R49, R49 ;  /* 0x0000003100317308 */ /* 0x000e620000000800 */
[--C-:B------:R-:W-:Y:S02]  /*4640*/  FFMA.FTZ R117, R33, c[0x0][0x2d0], -R146.reuse ;  /* 0x0000b40021757a23 */ /* 0x100fe40000010892 */
[--C-:B------:R-:W-:Y:S01]  /*4650*/  FFMA.FTZ R126, R31, c[0x0][0x2d0], -R146.reuse ;  /* 0x0000b4001f7e7a23 */ /* 0x100fe20000010892 */
[----:B------:R-:W-:Y:S01]  /*4660*/  FSEL R127, R127, RZ, P0 ;  /* 0x000000ff7f7f7208 */ /* 0x000fe20000000000 */
[--C-:B------:R-:W-:Y:S01]  /*4670*/  FFMA.FTZ R128, R29, c[0x0][0x2d0], -R146.reuse ;  /* 0x0000b4001d807a23 */ /* 0x100fe20000010892 */
[----:B------:R-:W-:Y:S01]  /*4680*/  LDSM.16.MT88.4 R32, [R210+0x3900] ;  /* 0x00390000d220783b */ /* 0x000fe20000004200 */
[----:B------:R-:W-:Y:S01]  /*4690*/  FFMA.FTZ R119, R119, c[0x0][0x2d0], -R146 ;  /* 0x0000b40077777a23 */ /* 0x000fe20000010892 */
[----:B------:R-:W-:Y:S01]  /*46a0*/  MUFU.EX2 R48, R48 ;  /* 0x0000003000307308 */ /* 0x000fe20000000800 */
[--C-:B------:R-:W-:Y:S01]  /*46b0*/  FFMA.FTZ R51, R11, c[0x0][0x2d0], -R127.reuse ;  /* 0x0000b4000b337a23 */ /* 0x100fe2000001087f */
[----:B------:R-:W-:Y:S01]  /*46c0*/  LDSM.16.MT88.4 R28, [R209+0x3900] ;  /* 0x00390000d11c783b */ /* 0x000fe20000004200 */
[----:B------:R-:W-:-:S02]  /*46d0*/  FFMA.FTZ R124, R42, c[0x0][0x2d0], -R127 ;  /* 0x0000b4002a7c7a23 */ /* 0x000fc4000001087f */
[--C-:B------:R-:W-:Y:S02]  /*46e0*/  FFMA.FTZ R50, R24, c[0x0][0x2d0], -R127.reuse ;  /* 0x0000b40018327a23 */ /* 0x100fe4000001087f */
[--C-:B------:R-:W-:Y:S01]  /*46f0*/  FFMA.FTZ R47, R18, c[0x0][0x2d0], -R127.reuse ;  /* 0x0000b400122f7a23 */ /* 0x100fe2000001087f */
[----:B------:R-:W2:Y:S01]  /*4700*/  MUFU.EX2 R45, R45 ;  /* 0x0000002d002d7308 */ /* 0x000ea20000000800 */
[----:B------:R-:W-:Y:S01]  /*4710*/  FFMA.FTZ R42, R7, c[0x0][0x2d0], -R146 ;  /* 0x0000b400072a7a23 */ /* 0x000fe20000010892 */
[----:B-1----:R-:W-:Y:S01]  /*4720*/  F2FP.BF16.PACK_AB R64, R49, R118 ;  /* 0x000000763140723e */ /* 0x002fe200000010ff */
[----:B------:R-:W1:Y:S01]  /*4730*/  LDSM.16.MT88.4 R4, [R208+0x3100] ;  /* 0x00310000d004783b */ /* 0x000e620000004200 */
[--C-:B------:R-:W-:Y:S02]  /*4740*/  FFMA.FTZ R44, R14, c[0x0][0x2d0], -R127.reuse ;  /* 0x0000b4000e2c7a23 */ /* 0x100fe4000001087f */
[--C-:B------:R-:W-:Y:S01]  /*4750*/  FFMA.FTZ R41, R12, c[0x0][0x2d0], -R127.reuse ;  /* 0x0000b4000c297a23 */ /* 0x100fe2000001087f */
[----:B------:R-:W-:Y:S01]  /*4760*/  LDSM.16.MT88.4 R24, [R212+0x900] ;  /* 0x00090000d418783b */ /* 0x000fe20000004200 */
[----:B------:R-:W-:Y:S01]  /*4770*/  MUFU.EX2 R51, R51 ;  /* 0x0000003300337308 */ /* 0x000fe20000000800 */
[----:B------:R-:W-:-:S02]  /*4780*/  FFMA.FTZ R3, R10, c[0x0][0x2d0], -R127 ;  /* 0x0000b4000a037a23 */ /* 0x000fc4000001087f */
[----:B------:R-:W3:Y:S01]  /*4790*/  LDSM.16.MT88.4 R12, [R208+0x900] ;  /* 0x00090000d00c783b */ /* 0x000ee20000004200 */
[--C-:B------:R-:W-:Y:S02]  /*47a0*/  FFMA.FTZ R2, R8, c[0x0][0x2d0], -R127.reuse ;  /* 0x0000b40008027a23 */ /* 0x100fe4000001087f */
[--C-:B------:R-:W-:Y:S01]  /*47b0*/  FFMA.FTZ R125, R150, c[0x0][0x2d0], -R127.reuse ;  /* 0x0000b400967d7a23 */ /* 0x100fe2000001087f */
[----:B------:R-:W4:Y:S01]  /*47c0*/  LDSM.16.MT88.4 R8, [R212+0x3900] ;  /* 0x00390000d408783b */ /* 0x000f220000004200 */
[----:B------:R-:W5:Y:S01]  /*47d0*/  MUFU.EX2 R124, R124 ;  /* 0x0000007c007c7308 */ /* 0x000f620000000800 */
[----:B--2---:R-:W-:Y:S01]  /*47e0*/  F2FP.BF16.PACK_AB R66, R45, R48 ;  /* 0x000000302d42723e */ /* 0x004fe200000010ff */
[--C-:B------:R-:W-:Y:S01]  /*47f0*/  FFMA.FTZ R130, R130, c[0x0][0x2d0], -R127.reuse ;  /* 0x0000b40082827a23 */ /* 0x100fe2000001087f */
[----:B------:R-:W2:Y:S01]  /*4800*/  LDSM.16.MT88.4 R16, [R209+0x900] ;  /* 0x00090000d110783b */ /* 0x000ea20000004200 */
[--C-:B------:R-:W-:Y:S02]  /*4810*/  FFMA.FTZ R129, R148, c[0x0][0x2d0], -R127.reuse ;  /* 0x0000b40094817a23 */ /* 0x100fe4000001087f */
[----:B------:R-:W-:-:S02]  /*4820*/  FFMA.FTZ R136, R136, c[0x0][0x2d0], -R127 ;  /* 0x0000b40088887a23 */ /* 0x000fc4000001087f */
[----:B------:R-:W-:Y:S01]  /*4830*/  MUFU.EX2 R50, R50 ;  /* 0x0000003200327308 */ /* 0x000fe20000000800 */
[--C-:B------:R-:W-:Y:S02]  /*4840*/  FFMA.FTZ R148, R151, c[0x0][0x2d0], -R146.reuse ;  /* 0x0000b40097947a23 */ /* 0x100fe40000010892 */
[--C-:B------:R-:W-:Y:S02]  /*4850*/  FFMA.FTZ R150, R147, c[0x0][0x2d0], -R146.reuse ;  /* 0x0000b40093967a23 */ /* 0x100fe40000010892 */
[--C-:B------:R-:W-:Y:S02]  /*4860*/  FFMA.FTZ R139, R139, c[0x0][0x2d0], -R146.reuse ;  /* 0x0000b4008b8b7a23 */ /* 0x100fe40000010892 */
[----:B------:R-:W-:Y:S01]  /*4870*/  FFMA.FTZ R145, R145, c[0x0][0x2d0], -R146 ;  /* 0x0000b40091917a23 */ /* 0x000fe20000010892 */
[----:B------:R-:W1:Y:S01]  /*4880*/  MUFU.EX2 R47, R47 ;  /* 0x0000002f002f7308 */ /* 0x000e620000000800 */
[----:B-----5:R-:W-:Y:S01]  /*4890*/  F2FP.BF16.PACK_AB R65, R124, R51 ;  /* 0x000000337c41723e */ /* 0x020fe200000010ff */
[----:B------:R-:W-:-:S02]  /*48a0*/  FFMA.FTZ R147, R186, c[0x0][0x2d0], -R127 ;  /* 0x0000b400ba937a23 */ /* 0x000fc4000001087f */
[--C-:B------:R-:W-:Y:S02]  /*48b0*/  FFMA.FTZ R158, R158, c[0x0][0x2d0], -R127.reuse ;  /* 0x0000b4009e9e7a23 */ /* 0x100fe4000001087f */
[--C-:B------:R-:W-:Y:S02]  /*48c0*/  FFMA.FTZ R151, R184, c[0x0][0x2d0], -R127.reuse ;  /* 0x0000b400b8977a23 */ /* 0x100fe4000001087f */
[----:B------:R-:W-:Y:S01]  /*48d0*/  MUFU.EX2 R46, R46 ;  /* 0x0000002e002e7308 */ /* 0x000fe20000000800 */
[----:B------:R-:W-:Y:S02]  /*48e0*/  FFMA.FTZ R162, R162, c[0x0][0x2d0], -R127 ;  /* 0x0000b400a2a27a23 */ /* 0x000fe4000001087f */
[--C-:B------:R-:W-:Y:S02]  /*48f0*/  FFMA.FTZ R184, R159, c[0x0][0x2d0], -R146.reuse ;  /* 0x0000b4009fb87a23 */ /* 0x100fe40000010892 */
[--C-:B------:R-:W-:Y:S02]  /*4900*/  FFMA.FTZ R186, R149, c[0x0][0x2d0], -R146.reuse ;  /* 0x0000b40095ba7a23 */ /* 0x100fe40000010892 */
[--C-:B------:R-:W-:Y:S01]  /*4910*/  FFMA.FTZ R161, R161, c[0x0][0x2d0], -R146.reuse ;  /* 0x0000b400a1a17a23 */ /* 0x100fe20000010892 */
[----:B-1----:R-:W-:Y:S01]  /*4920*/  F2FP.BF16.PACK_AB R67, R47, R50 ;  /* 0x000000322f43723e */ /* 0x002fe200000010ff */
[----:B------:R-:W1:Y:S01]  /*4930*/  MUFU.EX2 R43, R43 ;  /* 0x0000002b002b7308 */ /* 0x000e620000000800 */
[----:B------:R-:W-:-:S02]  /*4940*/  FFMA.FTZ R157, R157, c[0x0][0x2d0], -R146 ;  /* 0x0000b4009d9d7a23 */ /* 0x000fc40000010892 */
[--C-:B------:R-:W-:Y:S02]  /*4950*/  FFMA.FTZ R149, R166, c[0x0][0x2d0], -R127.reuse ;  /* 0x0000b400a6957a23 */ /* 0x100fe4000001087f */
[--C-:B------:R-:W-:Y:S01]  /*4960*/  FFMA.FTZ R164, R164, c[0x0][0x2d0], -R127.reuse ;  /* 0x0000b400a4a47a23 */ /* 0x100fe2000001087f */
[C---:B------:R-:W-:Y:S01]  /*4970*/  HMMA.16816.F32.BF16 R88, R64.reuse, R84, RZ ;  /* 0x000000544058723c */ /* 0x040fe200000418ff */
[--C-:B------:R-:W-:Y:S01]  /*4980*/  FFMA.FTZ R159, R160, c[0x0][0x2d0], -R127.reuse ;  /* 0x0000b400a09f7a23 */ /* 0x100fe2000001087f */
[----:B------:R-:W-:Y:S01]  /*4990*/  MUFU.EX2 R42, R42 ;  /* 0x0000002a002a7308 */ /* 0x000fe20000000800 */
[----:B------:R-:W-:Y:S02]  /*49a0*/  FFMA.FTZ R156, R156, c[0x0][0x2d0], -R127 ;  /* 0x0000b4009c9c7a23 */ /* 0x000fe4000001087f */
[--C-:B------:R-:W-:Y:S02]  /*49b0*/  FFMA.FTZ R228, R131, c[0x0][0x2d0], -R146.reuse ;  /* 0x0000b40083e47a23 */ /* 0x100fe40000010892 */
[--C-:B------:R-:W-:Y:S01]  /*49c0*/  FFMA.FTZ R137, R137, c[0x0][0x2d0], -R146.reuse ;  /* 0x0000b40089897a23 */ /* 0x100fe20000010892 */
[----:B------:R-:W-:Y:S01]  /*49d0*/  HMMA.16816.F32.BF16 R84, R64, R86, RZ ;  /* 0x000000564054723c */ /* 0x000fe200000418ff */
[--C-:B------:R-:W-:Y:S01]  /*49e0*/  FFMA.FTZ R160, R135, c[0x0][0x2d0], -R146.reuse ;  /* 0x0000b40087a07a23 */ /* 0x100fe20000010892 */
[----:B------:R-:W-:Y:S01]  /*49f0*/  MUFU.EX2 R39, R39 ;  /* 0x0000002700277308 */ /* 0x000fe20000000800 */
[----:B------:R-:W-:-:S02]  /*4a00*/  FFMA.FTZ R133, R133, c[0x0][0x2d0], -R146 ;  /* 0x0000b40085857a23 */ /* 0x000fc40000010892 */
[--C-:B------:R-:W-:Y:S02]  /*4a10*/  FFMA.FTZ R131, R144, c[0x0][0x2d0], -R127.reuse ;  /* 0x0000b40090837a23 */ /* 0x100fe4000001087f */
[--C-:B------:R-:W-:Y:S01]  /*4a20*/  FFMA.FTZ R138, R138, c[0x0][0x2d0], -R127.reuse ;  /* 0x0000b4008a8a7a23 */ /* 0x100fe2000001087f */
[C---:B------:R-:W-:Y:S01]  /*4a30*/  HMMA.16816.F32.BF16 R80, R64.reuse, R76, RZ ;  /* 0x0000004c4050723c */ /* 0x040fe200000418ff */
[----:B------:R-:W-:Y:S01]  /*4a40*/  FFMA.FTZ R227, R132, c[0x0][0x2d0], -R127 ;  /* 0x0000b40084e37a23 */ /* 0x000fe2000001087f */
[----:B------:R-:W-:Y:S01]  /*4a50*/  MUFU.EX2 R44, R44 ;  /* 0x0000002c002c7308 */ /* 0x000fe20000000800 */
[----:B------:R-:W-:Y:S02]  /*4a60*/  FADD.FTZ R49, R118, R49 ;  /* 0x0000003176317221 */ /* 0x000fe40000010000 */
[----:B------:R-:W-:Y:S02]  /*4a70*/  FADD.FTZ R51, R51, R124 ;  /* 0x0000007c33337221 */ /* 0x000fe40000010000 */
[----:B------:R-:W-:Y:S01]  /*4a80*/  FADD.FTZ R48, R48, R49 ;  /* 0x0000003130307221 */ /* 0x000fe20000010000 */
[----:B------:R-:W-:Y:S01]  /*4a90*/  HMMA.16816.F32.BF16 R76, R64, R78, RZ ;  /* 0x0000004e404c723c */ /* 0x000fe200000418ff */
[----:B------:R-:W-:Y:S01]  /*4aa0*/  FADD.FTZ R50, R50, R51 ;  /* 0x0000003332327221 */ /* 0x000fe20000010000 */
[----:B------:R-:W5:Y:S01]  /*4ab0*/  MUFU.EX2 R41, R41 ;  /* 0x0000002900297308 */ /* 0x000f620000000800 */
[----:B------:R-:W-:-:S02]  /*4ac0*/  FADD.FTZ R45, R45, R48 ;  /* 0x000000302d2d7221 */ /* 0x000fc40000010000 */
[----:B------:R-:W-:-:S03]  /*4ad0*/  FADD.FTZ R47, R47, R50 ;  /* 0x000000322f2f7221 */ /* 0x000fc60000010000 */
        /* <DEDUP_REMOVED lines=19> */
[----:B------:R-:W2:Y:S06]  /*4c10*/  MUFU.EX2 R136, R136 ;  /* 0x0000008800887308 */ /* 0x000eac0000000800 */
[C---:B------:R-:W-:Y:S02]  /*4c20*/  HMMA.16816.F32.BF16 R60, R64.reuse, R4, RZ ;  /* 0x00000004403c723c */ /* 0x040fe400000418ff */
[----:B------:R-:W-:Y:S05]  /*4c30*/  MUFU.EX2 R139, R139 ;  /* 0x0000008b008b7308 */ /* 0x000fea0000000800 */
[----:B-1----:R-:W-:Y:S01]  /*4c40*/  F2FP.BF16.PACK_AB R4, R43, R46 ;  /* 0x0000002e2b04723e */ /* 0x002fe200000010ff */
[----:B------:R-:W-:Y:S01]  /*4c50*/  HMMA.16816.F32.BF16 R64, R64, R6, RZ ;  /* 0x000000064040723c */ /* 0x000fe200000418ff */
[----:B-----5:R-:W-:Y:S01]  /*4c60*/  F2FP.BF16.PACK_AB R5, R41, R44 ;  /* 0x0000002c2905723e */ /* 0x020fe200000010ff */
[----:B------:R-:W1:Y:S01]  /*4c70*/  MUFU.EX2 R148, R148 ;  /* 0x0000009400947308 */ /* 0x000e620000000800 */
[----:B------:R-:W-:-:S04]  /*4c80*/  FADD.FTZ R46, R46, R45 ;  /* 0x0000002d2e2e7221 */ /* 0x000fc80000010000 */
[----:B------:R-:W-:Y:S01]  /*4c90*/  F2FP.BF16.PACK_AB R6, R39, R42 ;  /* 0x0000002a2706723e */ /* 0x000fe200000010ff */
[----:B------:R-:W-:Y:S01]  /*4ca0*/  FADD.FTZ R43, R43, R46 ;  /* 0x0000002e2b2b7221 */ /* 0x000fe20000010000 */
[----:B------:R-:W-:Y:S01]  /*4cb0*/  F2FP.BF16.PACK_AB R7, R2, R3 ;  /* 0x000000030207723e */ /* 0x000fe200000010ff */
[----:B------:R-:W-:Y:S02]  /*4cc0*/  MUFU.EX2 R150, R150 ;  /* 0x0000009600967308 */ /* 0x000fe40000000800 */
[----:B------:R-:W-:-:S04]  /*4cd0*/  FADD.FTZ R42, R42, R43 ;  /* 0x0000002b2a2a7221 */ /* 0x000fc80000010000 */
[C---:B---3--:R-:W-:Y:S02]  /*4ce0*/  HMMA.16816.F32.BF16 R88, R4.reuse, R12, R88 ;  /* 0x0000000c0458723c */ /* 0x048fe40000041858 */
[----:B------:R-:W3:Y:S06]  /*4cf0*/  MUFU.EX2 R145, R145 ;  /* 0x0000009100917308 */ /* 0x000eec0000000800 */
[C---:B------:R-:W-:Y:S01]  /*4d00*/  HMMA.16816.F32.BF16 R84, R4.reuse, R14, R84 ;  /* 0x0000000e0454723c */ /* 0x040fe20000041854 */
[----:B------:R-:W5:Y:S01]  /*4d10*/  LDSM.16.MT88.4 R12, [R208+0x3900] ;  /* 0x00390000d00c783b */ /* 0x000f620000004200 */
[----:B------:R-:W-:Y:S06]  /*4d20*/  MUFU.EX2 R147, R147 ;  /* 0x0000009300937308 */ /* 0x000fec0000000800 */
        /* <DEDUP_REMOVED lines=8> */
[----:B------:R-:W-:Y:S01]  /*4db0*/  LDSM.16.MT88.4 R24, [R212+0x1100] ;  /* 0x00110000d418783b */ /* 0x000fe20000004200 */
[----:B------:R-:W-:Y:S06]  /*4dc0*/  MUFU.EX2 R161, R161 ;  /* 0x000000a100a17308 */ /* 0x000fec0000000800 */
[C---:B------:R-:W-:Y:S02]  /*4dd0*/  HMMA.16816.F32.BF16 R104, R4.reuse, R20, R104 ;  /* 0x000000140468723c */ /* 0x040fe40000041868 */
[----:B------:R-:W1:Y:S06]  /*4de0*/  MUFU.EX2 R184, R184 ;  /* 0x000000b800b87308 */ /* 0x000e6c0000000800 */
[C---:B------:R-:W-:Y:S01]  /*4df0*/  HMMA.16816.F32.BF16 R100, R4.reuse, R22, R100 ;  /* 0x000000160464723c */ /* 0x040fe20000041864 */
[----:B------:R-:W1:Y:S01]  /*4e00*/  LDSM.16.MT88.4 R20, [R210+0x1100] ;  /* 0x00110000d214783b */ /* 0x000e620000004200 */
[----:B------:R-:W-:Y:S06]  /*4e10*/  MUFU.EX2 R157, R157 ;  /* 0x0000009d009d7308 */ /* 0x000fec0000000800 */
[C---:B--2---:R-:W-:Y:S02]  /*4e20*/  HMMA.16816.F32.BF16 R96, R4.reuse, R16, R96 ;  /* 0x000000100460723c */ /* 0x044fe40000041860 */
[----:B------:R-:W2:Y:S06]  /*4e30*/  MUFU.EX2 R186, R186 ;  /* 0x000000ba00ba7308 */ /* 0x000eac0000000800 */
[C---:B------:R-:W-:Y:S01]  /*4e40*/  HMMA.16816.F32.BF16 R92, R4.reuse, R18, R92 ;  /* 0x00000012045c723c */ /* 0x040fe2000004185c */
[----:B------:R-:W-:Y:S01]  /*4e50*/  LDSM.16.MT88.4 R16, [R209+0x1100] ;  /* 0x00110000d110783b */ /* 0x000fe20000004200 */
        /* <DEDUP_REMOVED lines=11> */
[C---:B-----5:R-:W-:Y:S02]  /*4f10*/  HMMA.16816.F32.BF16 R60, R4.reuse, R12, R60 ;  /* 0x0000000c043c723c */ /* 0x060fe4000004183c */
[----:B------:R-:W5:Y:S06]  /*4f20*/  MUFU.EX2 R160, R160 ;  /* 0x000000a000a07308 */ /* 0x000f6c0000000800 */
[----:B------:R-:W-:Y:S01]  /*4f30*/  HMMA.16816.F32.BF16 R64, R4, R14, R64 ;  /* 0x0000000e0440723c */ /* 0x000fe20000041840 */
[----:B------:R-:W2:Y:S01]  /*4f40*/  LDSM.16.MT88.4 R12, [R212+0x4100] ;  /* 0x00410000d40c783b */ /* 0x000ea20000004200 */
[----:B------:R-:W-:Y:S05]  /*4f50*/  MUFU.EX2 R133, R133 ;  /* 0x0000008500857308 */ /* 0x000fea0000000800 */
[----:B------:R-:W-:-:S02]  /*4f60*/  F2FP.BF16.PACK_AB R4, R126, R117 ;  /* 0x000000757e04723e */ /* 0x000fc400000010ff */
[----:B------:R-:W-:Y:S01]  /*4f70*/  F2FP.BF16.PACK_AB R6, R119, R128 ;  /* 0x000000807706723e */ /* 0x000fe200000010ff */
[----:B------:R-:W2:Y:S01]  /*4f80*/  MUFU.EX2 R228, R228 ;  /* 0x000000e400e47308 */ /* 0x000ea20000000800 */
[----:B------:R-:W-:Y:S02]  /*4f90*/  F2FP.BF16.PACK_AB R5, R130, R125 ;  /* 0x0000007d8205723e */ /* 0x000fe400000010ff */
[----:B------:R-:W-:-:S05]  /*4fa0*/  F2FP.BF16.PACK_AB R7, R136, R129 ;  /* 0x000000818807723e */ /* 0x000fca00000010ff */
[----:B------:R-:W-:Y:S02]  /*4fb0*/  MUFU.EX2 R131, R131 ;  /* 0x0000008300837308 */ /* 0x000fe40000000800 */
[C---:B-1----:R-:W-:Y:S06]  /*4fc0*/  HMMA.16816.F32.BF16 R88, R4.reuse, R8, R88 ;  /* 0x000000080458723c */ /* 0x042fec0000041858 */
[----:B------:R-:W1:Y:S02]  /*4fd0*/  MUFU.EX2 R138, R138 ;  /* 0x0000008a008a7308 */ /* 0x000e640000000800 */
[C---:B------:R-:W-:Y:S01]  /*4fe0*/  HMMA.16816.F32.BF16 R84, R4.reuse, R10, R84 ;  /* 0x0000000a0454723c */ /* 0x040fe20000041854 */
[----:B------:R-:W1:Y:S05]  /*4ff0*/  LDSM.16.MT88.4 R8, [R208+0x4100] ;  /* 0x00410000d008783b */ /* 0x000e6a0000004200 */
[----:B------:R-:W-:Y:S02]  /*5000*/  MUFU.EX2 R227, R227 ;  /* 0x000000e300e37308 */ /* 0x000fe40000000800 */
[C---:B------:R-:W-:Y:S08]  /*5010*/  HMMA.16816.F32.BF16 R104, R4.reuse, R20, R104 ;  /* 0x000000140468723c */ /* 0x040ff00000041868 */
[C---:B--2---:R-:W-:Y:S08]  /*5020*/  HMMA.16816.F32.BF16 R80, R4.reuse, R12, R80 ;  /* 0x0000000c0450723c */ /* 0x044ff00000041850 */
[C---:B------:R-:W-:Y:S01]  /*5030*/  HMMA.16816.F32.BF16 R76, R4.reuse, R14, R76 ;  /* 0x0000000e044c723c */ /* 0x040fe2000004184c */
[----:B------:R-:W2:Y:S07]  /*5040*/  LDSM.16.MT88.4 R12, [R208+0x1900] ;  /* 0x00190000d00c783b */ /* 0x000eae0000004200 */
[C---:B------:R-:W-:Y:S01]  /*5050*/  HMMA.16816.F32.BF16 R100, R4.reuse, R22, R100 ;  /* 0x000000160464723c */ /* 0x040fe20000041864 */
[----:B------:R-:W-:Y:S07]  /*5060*/  LDSM.16.MT88.4 R20, [R210+0x1900] ;  /* 0x00190000d214783b */ /* 0x000fee0000004200 */
[C---:B------:R-:W-:Y:S08]  /*5070*/  HMMA.16816.F32.BF16 R72, R4.reuse, R32, R72 ;  /* 0x000000200448723c */ /* 0x040ff00000041848 */
[C---:B-1----:R-:W-:Y:S08]  /*5080*/  HMMA.16816.F32.BF16 R60, R4.reuse, R8, R60 ;  /* 0x00000008043c723c */ /* 0x042ff0000004183c */
[C---:B------:R-:W-:Y:S01]  /*5090*/  HMMA.16816.F32.BF16 R64, R4.reuse, R10, R64 ;  /* 0x0000000a0440723c */ /* 0x040fe20000041840 */
[----:B------:R-:W1:Y:S07]  /*50a0*/  LDSM.16.MT88.4 R8, [R212+0x4900] ;  /* 0x00490000d408783b */ /* 0x000e6e0000004200 */
[C---:B------:R-:W-:Y:S01]  /*50b0*/  HMMA.16816.F32.BF16 R68, R4.reuse, R34, R68 ;  /* 0x000000220444723c */ /* 0x040fe20000041844 */
[----:B------:R-:W1:Y:S07]  /*50c0*/  LDSM.16.MT88.4 R32, [R210+0x4900] ;  /* 0x00490000d220783b */ /* 0x000e6e0000004200 */
[C---:B------:R-:W-:Y:S08]  /*50d0*/  HMMA.16816.F32.BF16 R112, R4.reuse, R24, R112 ;  /* 0x000000180470723c */ /* 0x040ff00000041870 */
[C---:B------:R-:W-:Y:S01]  /*50e0*/  HMMA.16816.F32.BF16 R108, R4.reuse, R26, R108 ;  /* 0x0000001a046c723c */ /* 0x040fe2000004186c */
[----:B------:R-:W1:Y:S07]  /*50f0*/  LDSM.16.MT88.4 R24, [R212+0x1900] ;  /* 0x00190000d418783b */ /* 0x000e6e0000004200 */
[C---:B------:R-:W-:Y:S08]  /*5100*/  HMMA.16816.F32.BF16 R96, R4.reuse, R16, R96 ;  /* 0x000000100460723c */ /* 0x040ff00000041860 */
[C---:B------:R-:W-:Y:S01]  /*5110*/  HMMA.16816.F32.BF16 R92, R4.reuse, R18, R92 ;  /* 0x00000012045c723c */ /* 0x040fe2000004185c */
[----:B------:R-:W1:Y:S07]  /*5120*/  LDSM.16.MT88.4 R16, [R209+0x1900] ;  /* 0x00190000d110783b */ /* 0x000e6e0000004200 */
[C---:B------:R-:W-:Y:S08]  /*5130*/  HMMA.16816.F32.BF16 R52, R4.reuse, R28, R52 ;  /* 0x0000001c0434723c */ /* 0x040ff00000041834 */
[----:B------:R-:W-:Y:S01]  /*5140*/  HMMA.16816.F32.BF16 R56, R4, R30, R56 ;  /* 0x0000001e0438723c */ /* 0x000fe20000041838 */
[----:B------:R-:W5:Y:S06]  /*5150*/  LDSM.16.MT88.4 R28, [R209+0x4900] ;  /* 0x00490000d11c783b */ /* 0x000f6c0000004200 */
[----:B------:R-:W-:-:S02]  /*5160*/  F2FP.BF16.PACK_AB R4, R148, R139 ;  /* 0x0000008b9404723e */ /* 0x000fc400000010ff */
[----:B---3--:R-:W-:Y:S02]  /*5170*/  F2FP.BF16.PACK_AB R6, R145, R150 ;  /* 0x000000969106723e */ /* 0x008fe400000010ff */
[----:B----4-:R-:W-:Y:S02]  /*5180*/  F2FP.BF16.PACK_AB R5, R158, R147 ;  /* 0x000000939e05723e */ /* 0x010fe400000010ff */
[----:B------:R-:W-:-:S07]  /*5190*/  F2FP.BF16.PACK_AB R7, R162, R151 ;  /* 0x00000097a207723e */ /* 0x000fce00000010ff */
[C---:B--2---:R-:W-:Y:S08]  /*51a0*/  HMMA.16816.F32.BF16 R88, R4.reuse, R12, R88 ;  /* 0x0000000c0458723c */ /* 0x044ff00000041858 */
[C---:B------:R-:W-:Y:S01]  /*51b0*/  HMMA.16816.F32.BF16 R84, R4.reuse, R14, R84 ;  /* 0x0000000e0454723c */ /* 0x040fe20000041854 */
[----:B------:R-:W2:Y:S07]  /*51c0*/  LDSM.16.MT88.4 R12, [R208+0x4900] ;  /* 0x00490000d00c783b */ /* 0x000eae0000004200 */
[C---:B-1----:R-:W-:Y:S08]  /*51d0*/  HMMA.16816.F32.BF16 R80, R4.reuse, R8, R80 ;  /* 0x000000080450723c */ /* 0x042ff00000041850 */
[C---:B------:R-:W-:Y:S01]  /*51e0*/  HMMA.16816.F32.BF16 R76, R4.reuse, R10, R76 ;  /* 0x0000000a044c723c */ /* 0x040fe2000004184c */
[----:B------:R-:W1:Y:S07]  /*51f0*/  LDSM.16.MT88.4 R8, [R208+0x2100] ;  /* 0x00210000d008783b */ /* 0x000e6e0000004200 */
[C---:B------:R-:W-:Y:S08]  /*5200*/  HMMA.16816.F32.BF16 R104, R4.reuse, R20, R104 ;  /* 0x000000140468723c */ /* 0x040ff00000041868 */
[C---:B------:R-:W-:Y:S01]  /*5210*/  HMMA.16816.F32.BF16 R100, R4.reuse, R22, R100 ;  /* 0x000000160464723c */ /* 0x040fe20000041864 */
[----:B------:R-:W3:Y:S07]  /*5220*/  LDSM.16.MT88.4 R20, [R210+0x2100] ;  /* 0x00210000d214783b */ /* 0x000eee0000004200 */
[C---:B------:R-:W-:Y:S08]  /*5230*/  HMMA.16816.F32.BF16 R72, R4.reuse, R32, R72 ;  /* 0x000000200448723c */ /* 0x040ff00000041848 */
[C---:B------:R-:W-:Y:S01]  /*5240*/  HMMA.16816.F32.BF16 R68, R4.reuse, R34, R68 ;  /* 0x000000220444723c */ /* 0x040fe20000041844 */
[----:B------:R-:W4:Y:S07]  /*5250*/  LDSM.16.MT88.4 R32, [R210+0x5100] ;  /* 0x00510000d220783b */ /* 0x000f2e0000004200 */
[C---:B------:R-:W-:Y:S08]  /*5260*/  HMMA.16816.F32.BF16 R112, R4.reuse, R24, R112 ;  /* 0x000000180470723c */ /* 0x040ff00000041870 */
[C---:B------:R-:W-:Y:S01]  /*5270*/  HMMA.16816.F32.BF16 R108, R4.reuse, R26, R108 ;  /* 0x0000001a046c723c */ /* 0x040fe2000004186c */
[----:B------:R-:W1:Y:S07]  /*5280*/  LDSM.16.MT88.4 R24, [R212+0x2100] ;  /* 0x00210000d418783b */ /* 0x000e6e0000004200 */
[C---:B------:R-:W-:Y:S08]  /*5290*/  HMMA.16816.F32.BF16 R96, R4.reuse, R16, R96 ;  /* 0x000000100460723c */ /* 0x040ff00000041860 */
[C---:B------:R-:W-:Y:S01]  /*52a0*/  HMMA.16816.F32.BF16 R92, R4.reuse, R18, R92 ;  /* 0x00000012045c723c */ /* 0x040fe2000004185c */
[----:B------:R-:W1:Y:S07]  /*52b0*/  LDSM.16.MT88.4 R16, [R209+0x2100] ;  /* 0x00210000d110783b */ /* 0x000e6e0000004200 */
[C---:B-----5:R-:W-:Y:S08]  /*52c0*/  HMMA.16816.F32.BF16 R52, R4.reuse, R28, R52 ;  /* 0x0000001c0434723c */ /* 0x060ff00000041834 */
[C---:B------:R-:W-:Y:S01]  /*52d0*/  HMMA.16816.F32.BF16 R56, R4.reuse, R30, R56 ;  /* 0x0000001e0438723c */ /* 0x040fe20000041838 */
[----:B------:R-:W-:Y:S07]  /*52e0*/  LDSM.16.MT88.4 R28, [R209+0x5100] ;  /* 0x00510000d11c783b */ /* 0x000fee0000004200 */
[C---:B--2---:R-:W-:Y:S08]  /*52f0*/  HMMA.16816.F32.BF16 R60, R4.reuse, R12, R60 ;  /* 0x0000000c043c723c */ /* 0x044ff0000004183c */
[----:B------:R-:W-:Y:S01]  /*5300*/  HMMA.16816.F32.BF16 R64, R4, R14, R64 ;  /* 0x0000000e0440723c */ /* 0x000fe20000041840 */
[----:B------:R-:W2:Y:S06]  /*5310*/  LDSM.16.MT88.4 R12, [R212+0x5100] ;  /* 0x00510000d40c783b */ /* 0x000eac0000004200 */
[----:B------:R-:W-:-:S02]  /*5320*/  F2FP.BF16.PACK_AB R4, R184, R161 ;  /* 0x000000a1b804723e */ /* 0x000fc400000010ff */
[----:B------:R-:W-:Y:S02]  /*5330*/  F2FP.BF16.PACK_AB R6, R186, R157 ;  /* 0x0000009dba06723e */ /* 0x000fe400000010ff */
[----:B------:R-:W-:Y:S02]  /*5340*/  F2FP.BF16.PACK_AB R5, R164, R149 ;  /* 0x00000095a405723e */ /* 0x000fe400000010ff */
[----:B------:R-:W-:-:S07]  /*5350*/  F2FP.BF16.PACK_AB R7, R156, R159 ;  /* 0x0000009f9c07723e */ /* 0x000fce00000010ff */
[C---:B-1----:R-:W-:Y:S08]  /*5360*/  HMMA.16816.F32.BF16 R88, R4.reuse, R8, R88 ;  /* 0x000000080458723c */ /* 0x042ff00000041858 */
[C---:B------:R-:W-:Y:S01]  /*5370*/  HMMA.16816.F32.BF16 R84, R4.reuse, R10, R84 ;  /* 0x0000000a0454723c */ /* 0x040fe20000041854 */
[----:B------:R-:W1:Y:S07]  /*5380*/  LDSM.16.MT88.4 R8, [R208+0x5100] ;  /* 0x00510000d008783b */ /* 0x000e6e0000004200 */
[C---:B---3--:R-:W-:Y:S08]  /*5390*/  HMMA.16816.F32.BF16 R104, R4.reuse, R20, R104 ;  /* 0x000000140468723c */ /* 0x048ff00000041868 */
[C---:B------:R-:W-:Y:S01]  /*53a0*/  HMMA.16816.F32.BF16 R100, R4.reuse, R22, R100 ;  /* 0x000000160464723c */ /* 0x040fe20000041864 */
[----:B------:R-:W3:Y:S07]  /*53b0*/  LDSM.16.MT88.4 R20, [R210+0x2900] ;  /* 0x00290000d214783b */ /* 0x000eee0000004200 */
[C---:B----4-:R-:W-:Y:S07]  /*53c0*/  HMMA.16816.F32.BF16 R72, R4.reuse, R32, R72 ;  /* 0x000000200448723c */ /* 0x050fee0000041848 */
[----:B------:R-:W-:Y:S01]  /*53d0*/  FFMA.FTZ R32, R134, c[0x0][0x2d0], -R127 ;  /* 0x0000b40086207a23 */ /* 0x000fe2000001087f */
[C---:B------:R-:W-:Y:S05]  /*53e0*/  HMMA.16816.F32.BF16 R112, R4.reuse, R24, R112 ;  /* 0x000000180470723c */ /* 0x040fea0000041870 */
[----:B------:R-:W4:Y:S03]  /*53f0*/  MUFU.EX2 R32, R32 ;  /* 0x0000002000207308 */ /* 0x000f260000000800 */
[C---:B------:R-:W-:Y:S01]  /*5400*/  HMMA.16816.F32.BF16 R108, R4.reuse, R26, R108 ;  /* 0x0000001a046c723c */ /* 0x040fe2000004186c */
[----:B------:R-:W-:Y:S07]  /*5410*/  LDSM.16.MT88.4 R24, [R212+0x2900] ;  /* 0x00290000d418783b */ /* 0x000fee0000004200 */
[C---:B------:R-:W-:Y:S08]  /*5420*/  HMMA.16816.F32.BF16 R96, R4.reuse, R16, R96 ;  /* 0x000000100460723c */ /* 0x040ff00000041860 */
[C---:B------:R-:W-:Y:S01]  /*5430*/  HMMA.16816.F32.BF16 R92, R4.reuse, R18, R92 ;  /* 0x00000012045c723c */ /* 0x040fe2000004185c */
[----:B------:R-:W5:Y:S07]  /*5440*/  LDSM.16.MT88.4 R16, [R209+0x2900] ;  /* 0x00290000d110783b */ /* 0x000f6e0000004200 */
[C---:B--2---:R-:W-:Y:S08]  /*5450*/  HMMA.16816.F32.BF16 R80, R4.reuse, R12, R80 ;  /* 0x0000000c0450723c */ /* 0x044ff00000041850 */
[C---:B------:R-:W-:Y:S01]  /*5460*/  HMMA.16816.F32.BF16 R76, R4.reuse, R14, R76 ;  /* 0x0000000e044c723c */ /* 0x040fe2000004184c */
[----:B------:R-:W2:Y:S07]  /*5470*/  LDSM.16.MT88.4 R12, [R208+0x2900] ;  /* 0x00290000d00c783b */ /* 0x000eae0000004200 */
[C---:B------:R-:W-:Y:S08]  /*5480*/  HMMA.16816.F32.BF16 R68, R4.reuse, R34, R68 ;  /* 0x000000220444723c */ /* 0x040ff00000041844 */
[C---:B------:R-:W-:Y:S08]  /*5490*/  HMMA.16816.F32.BF16 R52, R4.reuse, R28, R52 ;  /* 0x0000001c0434723c */ /* 0x040ff00000041834 */
[C---:B------:R-:W-:Y:S08]  /*54a0*/  HMMA.16816.F32.BF16 R56, R4.reuse, R30, R56 ;  /* 0x0000001e0438723c */ /* 0x040ff00000041838 */
[C---:B-1----:R-:W-:Y:S08]  /*54b0*/  HMMA.16816.F32.BF16 R60, R4.reuse, R8, R60 ;  /* 0x00000008043c723c */ /* 0x042ff0000004183c */
[----:B------:R-:W-:Y:S01]  /*54c0*/  HMMA.16816.F32.BF16 R64, R4, R10, R64 ;  /* 0x0000000a0440723c */ /* 0x000fe20000041840 */
[----:B------:R-:W1:Y:S06]  /*54d0*/  LDSM.16.MT88.4 R8, [R212+0x5900] ;  /* 0x00590000d408783b */ /* 0x000e6c0000004200 */
[----:B------:R-:W-:-:S02]  /*54e0*/  F2FP.BF16.PACK_AB R4, R160, R137 ;  /* 0x00000089a004723e */ /* 0x000fc400000010ff */
[----:B------:R-:W-:Y:S02]  /*54f0*/  F2FP.BF16.PACK_AB R6, R228, R133 ;  /* 0x00000085e406723e */ /* 0x000fe400000010ff */
[----:B------:R-:W-:Y:S02]  /*5500*/  F2FP.BF16.PACK_AB R5, R138, R131 ;  /* 0x000000838a05723e */ /* 0x000fe400000010ff */
[----:B----4-:R-:W-:-:S07]  /*5510*/  F2FP.BF16.PACK_AB R7, R227, R32 ;  /* 0x00000020e307723e */ /* 0x010fce00000010ff */
[C---:B---3--:R-:W-:Y:S07]  /*5520*/  HMMA.16816.F32.BF16 R104, R4.reuse, R20, R104 ;  /* 0x000000140468723c */ /* 0x048fee0000041868 */
[----:B------:R-:W-:Y:S01]  /*5530*/  FADD.FTZ R20, R44, R47 ;  /* 0x0000002f2c147221 */ /* 0x000fe20000010000 */
[----:B-----5:R-:W-:Y:S03]  /*5540*/  HMMA.16816.F32.BF16 R96, R4, R16, R96 ;  /* 0x000000100460723c */ /* 0x020fe60000041860 */
[----:B------:R-:W-:-:S04]  /*5550*/  FADD.FTZ R20, R41, R20 ;  /* 0x0000001429147221 */ /* 0x000fc80000010000 */
[----:B------:R-:W-:Y:S01]  /*5560*/  FADD.FTZ R3, R3, R20 ;  /* 0x0000001403037221 */ /* 0x000fe20000010000 */
[C---:B------:R-:W-:Y:S01]  /*5570*/  HMMA.16816.F32.BF16 R92, R4.reuse, R18, R92 ;  /* 0x00000012045c723c */ /* 0x040fe2000004185c */
[----:B------:R-:W-:Y:S01]  /*5580*/  FADD.FTZ R20, R39, R42 ;  /* 0x0000002a27147221 */ /* 0x000fe20000010000 */
[----:B------:R-:W3:Y:S01]  /*5590*/  LDSM.16.MT88.4 R16, [R210+0x5900] ;  /* 0x00590000d210783b */ /* 0x000ee20000004200 */
        /* <DEDUP_REMOVED lines=8> */
[----:B------:R-:W-:Y:S01]  /*5620*/  HMMA.16816.F32.BF16 R84, R4, R14, R84 ;  /* 0x0000000e0454723c */ /* 0x000fe20000041854 */
[----:B------:R-:W-:Y:S01]  /*5630*/  FADD.FTZ R2, R119, R2 ;  /* 0x0000000277027221 */ /* 0x000fe20000010000 */
[----:B------:R-:W2:Y:S01]  /*5640*/  LDSM.16.MT88.4 R12, [R209+0x5900] ;  /* 0x00590000d10c783b */ /* 0x000ea20000004200 */
        /* <DEDUP_REMOVED lines=9> */
[----:B------:R-:W1:Y:S01]  /*56e0*/  LDSM.16.MT88.4 R8, [R208+0x5900] ;  /* 0x00590000d008783b */ /* 0x000e620000004200 */
        /* <DEDUP_REMOVED lines=9> */
[----:B------:R-:W-:Y:S01]  /*5780*/  HMMA.16816.F32.BF16 R108, R4, R26, R108 ;  /* 0x0000001a046c723c */ /* 0x000fe2000004186c */
[----:B------:R-:W-:Y:S02]  /*5790*/  FADD.FTZ R186, R186, R157 ;  /* 0x0000009dbaba7221 */ /* 0x000fe40000010000 */
[----:B------:R-:W-:Y:S02]  /*57a0*/  FADD.FTZ R156, R156, R159 ;  /* 0x0000009f9c9c7221 */ /* 0x000fe40000010000 */
[----:B------:R-:W-:-:S03]  /*57b0*/  @P4 IMAD.HI.U32 R2, R40, c[0x0][0x2c8], RZ ;  /* 0x0000b20028024a27 */ /* 0x000fc600078e00ff */
[C---:B------:R-:W-:Y:S01]  /*57c0*/  HMMA.16816.F32.BF16 R100, R4.reuse, R22, R100 ;  /* 0x000000160464723c */ /* 0x040fe20000041864 */
[----:B------:R-:W-:Y:S01]  /*57d0*/  FADD.FTZ R137, R137, R186 ;  /* 0x000000ba89897221 */ /* 0x000fe20000010000 */
[----:B------:R-:W-:Y:S01]  /*57e0*/  @P4 SHF.R.U32.HI R40, RZ, c[0x0][0x2cc], R2 ;  /* 0x0000b300ff284a19 */ /* 0x000fe20000011602 */
[----:B------:R-:W-:Y:S02]  /*57f0*/  FADD.FTZ R131, R131, R156 ;  /* 0x0000009c83837221 */ /* 0x000fe40000010000 */
[----:B------:R-:W-:Y:S02]  /*5800*/  FADD.FTZ R160, R160, R137 ;  /* 0x00000089a0a07221 */ /* 0x000fe40000010000 */
[----:B------:R-:W-:Y:S01]  /*5810*/  FADD.FTZ R131, R138, R131 ;  /* 0x000000838a837221 */ /* 0x000fe20000010000 */
[----:B---3--:R-:W-:Y:S01]  /*5820*/  HMMA.16816.F32.BF16 R72, R4, R16, R72 ;  /* 0x000000100448723c */ /* 0x008fe20000041848 */
[----:B------:R-:W-:Y:S02]  /*5830*/  IMAD.IADD R37, R37, 0x1, R40 ;  /* 0x0000000125257824 */ /* 0x000fe400078e0228 */
[----:B------:R-:W-:-:S02]  /*5840*/  FADD.FTZ R133, R133, R160 ;  /* 0x000000a085857221 */ /* 0x000fc40000010000 */
[----:B------:R-:W-:Y:S01]  /*5850*/  FADD.FTZ R32, R32, R131 ;  /* 0x0000008320207221 */ /* 0x000fe20000010000 */
[----:B------:R-:W-:Y:S01]  /*5860*/  IADD3 R2, R37, c[0x0][0x328], RZ ;  /* 0x0000ca0025027a10 */ /* 0x000fe20007ffe0ff */
[----:B------:R-:W-:Y:S01]  /*5870*/  FADD.FTZ R228, R228, R133 ;  /* 0x00000085e4e47221 */ /* 0x000fe20000010000 */
[----:B------:R-:W-:Y:S01]  /*5880*/  HMMA.16816.F32.BF16 R68, R4, R18, R68 ;  /* 0x000000120444723c */ /* 0x000fe20000041844 */
[----:B------:R-:W-:-:S07]  /*5890*/  FADD.FTZ R227, R227, R32 ;  /* 0x00000020e3e37221 */ /* 0x000fce0000010000 */
[C---:B--2---:R-:W-:Y:S08]  /*58a0*/  HMMA.16816.F32.BF16 R52, R4.reuse, R12, R52 ;  /* 0x0000000c0434723c */ /* 0x044ff00000041834 */
[C---:B------:R-:W-:Y:S08]  /*58b0*/  HMMA.16816.F32.BF16 R56, R4.reuse, R14, R56 ;  /* 0x0000000e0438723c */ /* 0x040ff00000041838 */
[C---:B-1----:R-:W-:Y:S08]  /*58c0*/  HMMA.16816.F32.BF16 R60, R4.reuse, R8, R60 ;  /* 0x00000008043c723c */ /* 0x042ff0000004183c */
[----:B------:R-:W-:Y:S01]  /*58d0*/  HMMA.16816.F32.BF16 R64, R4, R10, R64 ;  /* 0x0000000a0440723c */ /* 0x000fe20000041840 */
[----:B------:R-:W-:Y:S07]  /*58e0*/  @!P3 BRA `(.L_x_240) ;  /* 0x000000e00000b947 */ /* 0x000fee0003800000 */
        /* <DEDUP_REMOVED lines=9> */
.L_x_241:
[----:B------:R-:W-:-:S13]  /*5980*/  ISETP.NE.AND P0, PT, R36, 0x1, PT ;  /* 0x000000012400780c */ /* 0x000fda0003f05270 */
[----:B------:R-:W-:-:S05]  /*5990*/  @P0 IMAD.HI.U32 R4, R3, c[0x0][0x330], RZ ;  /* 0x0000cc0003040a27 */ /* 0x000fca00078e00ff */
[----:B------:R-:W-:-:S05]  /*59a0*/  @P0 SHF.R.U32.HI R3, RZ, c[0x0][0x334], R4 ;  /* 0x0000cd00ff030a19 */ /* 0x000fca0000011604 */
.L_x_242:
[----:B------:R-:W-:-:S05]  /*59b0*/  IMAD R3, R3, R36, c[0x0][0x32c] ;  /* 0x0000cb0003037624 */ /* 0x000fca00078e0224 */
[----:B------:R-:W-:-:S05]  /*59c0*/  IMNMX R2, R2, R3, PT ;  /* 0x0000000302027217 */ /* 0x000fca0003800200 */
.L_x_240:
        /* <DEDUP_REMOVED lines=13> */
.L_x_252:
        /* <DEDUP_REMOVED lines=62> */
[----:B------:R-:W-:Y:S05]  /*5e80*/  ISETP.GT.AND P2, PT, R234, R215, PT ;  /* 0x000000d7ea00720c */ /* 0x000fea0003f44270 */
[C---:B----4-:R-:W-:Y:S01]  /*5e90*/  HMMA.16816.F32.BF16 R20, R140.reuse, R132, R20 ;  /* 0x000000848c14723c */ /* 0x050fe20000041814 */
[----:B------:R-:W4:Y:S07]  /*5ea0*/  LDSM.16.M88.4 R116, [R211+0x8100] ;  /* 0x00810000d374783b */ /* 0x000f2e0000000200 */
[C---:B------:R-:W-:Y:S01]  /*5eb0*/  HMMA.16816.F32.BF16 R24, R140.reuse, R134, R24 ;  /* 0x000000868c18723c */ /* 0x040fe20000041818 */
[----:B------:R-:W0:Y:S07]  /*5ec0*/  LDGDEPBAR ;  /* 0x00000000000079af */ /* 0x000e2e0000000000 */
[C---:B-----5:R-:W-:Y:S01]  /*5ed0*/  HMMA.16816.F32.BF16 R28, R140.reuse, R136, R28 ;  /* 0x000000888c1c723c */ /* 0x060fe2000004181c */
[----:B------:R-:W5:Y:S07]  /*5ee0*/  LDSM.16.M88.4 R124, [R211+0x8900] ;  /* 0x00890000d37c783b */ /* 0x000f6e0000000200 */
[C---:B------:R-:W-:Y:S01]  /*5ef0*/  HMMA.16816.F32.BF16 R32, R140.reuse, R138, R32 ;  /* 0x0000008a8c20723c */ /* 0x040fe20000041820 */
[----:B------:R-:W3:Y:S07]  /*5f00*/  LDSM.16.M88.4 R128, [R211+0x9100] ;  /* 0x00910000d380783b */ /* 0x000eee0000000200 */
[C---:B------:R-:W-:Y:S01]  /*5f10*/  HMMA.16816.F32.BF16 R36, R140.reuse, R144, R36 ;  /* 0x000000908c24723c */ /* 0x040fe20000041824 */
[----:B-1----:R-:W1:Y:S07]  /*5f20*/  LDSM.16.M88.4 R156, [R211+0x9900] ;  /* 0x00990000d39c783b */ /* 0x002e6e0000000200 */
        /* <DEDUP_REMOVED lines=98> */
[----:B------:R-:W-:Y:S01]  /*6550*/  FMUL.FTZ R0, R6, c[0x0][0x320] ;  /* 0x0000c80006007a20 */ /* 0x000fe20000410000 */
[----:B------:R-:W-:Y:S01]  /*6560*/  @P2 IADD3 R6, R234, -0x1, RZ ;  /* 0xffffffffea062810 */ /* 0x000fe20007ffe0ff */
[C---:B------:R-:W-:Y:S02]  /*6570*/  HMMA.16816.F32.BF16 R20, R188.reuse, R124, R20 ;  /* 0x0000007cbc14723c */ /* 0x040fe40000041814 */
[----:B------:R-:W2:Y:S02]  /*6580*/  MUFU.TANH R157, R157 ;  /* 0x0000009d009d7308 */ /* 0x000ea40000002400 */
[----:B------:R-:W-:Y:S01]  /*6590*/  FMUL.FTZ R158, R10, c[0x0][0x320] ;  /* 0x0000c8000a9e7a20 */ /* 0x000fe20000410000 */
[----:B------:R-:W-:Y:S01]  /*65a0*/  @P2 SHF.L.U64.HI R10, R195, 0x6, R194 ;  /* 0x00000006c30a2819 */ /* 0x000fe200000102c2 */
[----:B------:R-:W-:Y:S01]  /*65b0*/  FMUL.FTZ R160, R5, c[0x0][0x320] ;  /* 0x0000c80005a07a20 */ /* 0x000fe20000410000 */
[----:B------:R-:W-:Y:S01]  /*65c0*/  @P2 SHF.R.S32.HI R5, RZ, 0x1f, R6 ;  /* 0x0000001fff052819 */ /* 0x000fe20000011406 */
[C---:B------:R-:W-:Y:S01]  /*65d0*/  HMMA.16816.F32.BF16 R24, R188.reuse, R126, R24 ;  /* 0x0000007ebc18723c */ /* 0x040fe20000041818 */
[----:B------:R-:W3:Y:S03]  /*65e0*/  LDSM.16.M88.4 R124, [R202+0x5000] ;  /* 0x00500000ca7c783b */ /* 0x000ee60000000200 */
[----:B------:R-:W4:Y:S01]  /*65f0*/  MUFU.TANH R160, R160 ;  /* 0x000000a000a07308 */ /* 0x000f220000002400 */
[----:B------:R-:W-:Y:S02]  /*6600*/  @P2 IMAD R5, R5, c[0x0][0x1e0], RZ ;  /* 0x0000780005052a24 */ /* 0x000fe400078e02ff */
[----:B------:R-:W-:Y:S02]  /*6610*/  FMUL.FTZ R164, R9, c[0x0][0x320] ;  /* 0x0000c80009a47a20 */ /* 0x000fe40000410000 */
[C---:B------:R-:W-:Y:S03]  /*6620*/  @P2 IMAD R5, R6.reuse, c[0x0][0x1e4], R5 ;  /* 0x0000790006052a24 */ /* 0x040fe600078e0205 */
[----:B------:R-:W-:Y:S02]  /*6630*/  @P2 IMAD.WIDE.U32 R6, R6, c[0x0][0x1e0], RZ ;  /* 0x0000780006062a25 */ /* 0x000fe400078e00ff */
[----:B------:R-:W2:Y:S02]  /*6640*/  MUFU.TANH R0, R0 ;  /* 0x0000000000007308 */ /* 0x000ea40000002400 */
[----:B------:R-:W-:Y:S01]  /*6650*/  FMUL.FTZ R239, R22, c[0x0][0x320] ;  /* 0x0000c80016ef7a20 */ /* 0x000fe20000410000 */
[----:B------:R-:W-:Y:S01]  /*6660*/  @P2 IADD3 R5, R7, R5, RZ ;  /* 0x0000000507052210 */ /* 0x000fe20007ffe0ff */
[----:B------:R-:W-:Y:S02]  /*6670*/  FMUL.FTZ R187, R23, c[0x0][0x320] ;  /* 0x0000c80017bb7a20 */ /* 0x000fe40000410000 */
[----:B------:R-:W-:Y:S01]  /*6680*/  FMUL.FTZ R165, R18, c[0x0][0x320] ;  /* 0x0000c80012a57a20 */ /* 0x000fe20000410000 */
[----:B------:R-:W-:Y:S01]  /*6690*/  @P2 MOV R18, R220 ;  /* 0x000000dc00122202 */ /* 0x000fe20000000f00 */
[----:B------:R-:W-:Y:S01]  /*66a0*/  FMUL.FTZ R163, R19, c[0x0][0x320] ;  /* 0x0000c80013a37a20 */ /* 0x000fe20000410000 */
[----:B------:R-:W-:Y:S01]  /*66b0*/  @P2 MOV R19, R223 ;  /* 0x000000df00132202 */ /* 0x000fe20000000f00 */
[----:B------:R-:W2:Y:S01]  /*66c0*/  MUFU.TANH R164, R164 ;  /* 0x000000a400a47308 */ /* 0x000ea20000002400 */
[C---:B-1----:R-:W-:Y:S03]  /*66d0*/  HMMA.16816.F32.BF16 R28, R188.reuse, R116, R28 ;  /* 0x00000074bc1c723c */ /* 0x042fe6000004181c */
[----:B------:R-:W-:Y:S02]  /*66e0*/  FMUL.FTZ R237, R26, c[0x0][0x320] ;  /* 0x0000c8001aed7a20 */ /* 0x000fe40000410000 */
[----:B------:R-:W-:Y:S02]  /*66f0*/  FMUL.FTZ R235, R27, c[0x0][0x320] ;  /* 0x0000c8001beb7a20 */ /* 0x000fe40000410000 */
[----:B------:R-:W-:Y:S01]  /*6700*/  @P2 IMAD.WIDE.U32 R18, R6, 0x60, R18 ;  /* 0x0000006006122825 */ /* 0x000fe200078e0012 */
[C---:B------:R-:W-:Y:S01]  /*6710*/  HMMA.16816.F32.BF16 R32, R188.reuse, R118, R32 ;  /* 0x00000076bc20723c */ /* 0x040fe20000041820 */
[----:B------:R-:W1:Y:S01]  /*6720*/  MUFU.TANH R158, R158 ;  /* 0x0000009e009e7308 */ /* 0x000e620000002400 */
[----:B------:R-:W5:Y:S01]  /*6730*/  LDSM.16.M88.4 R116, [R202+0x5800] ;  /* 0x00580000ca74783b */ /* 0x000f620000000200 */
[----:B------:R-:W-:Y:S04]  /*6740*/  DEPBAR.LE SB0, 0x0 ;  /* 0x000080000000791a */ /* 0x000fe80000000000 */
[----:B------:R-:W-:Y:S01]  /*6750*/  @P2 SHF.L.U32 R7, R18, 0x1, RZ ;  /* 0x0000000112072819 */ /* 0x000fe200000006ff */
[----:B------:R-:W-:Y:S01]  /*6760*/  @P2 IMAD R6, R5, 0x60, RZ ;  /* 0x0000006005062824 */ /* 0x000fe200078e02ff */
[C---:B---3--:R-:W-:Y:S02]  /*6770*/  HMMA.16816.F32.BF16 R36, R188.reuse, R124, R36 ;  /* 0x0000007cbc24723c */ /* 0x048fe40000041824 */
[----:B------:R-:W3:Y:S01]  /*6780*/  MUFU.TANH R165, R165 ;  /* 0x000000a500a57308 */ /* 0x000ee20000002400 */
[----:B------:R-:W-:Y:S02]  /*6790*/  BAR.SYNC.DEFER_BLOCKING 0x0 ;  /* 0x0000000000007b1d */ /* 0x000fe40000010000 */
[----:B------:R-:W-:Y:S01]  /*67a0*/  @P2 IADD3 R26, P0, R7, c[0x0][0x1c8], RZ ;  /* 0x00007200071a2a10 */ /* 0x000fe20007f1e0ff */
[----:B------:R-:W-:Y:S01]  /*67b0*/  FMUL.FTZ R159, R11, c[0x0][0x320] ;  /* 0x0000c8000b9f7a20 */ /* 0x000fe20000410000 */
[----:B------:R-:W-:Y:S01]  /*67c0*/  @P2 IADD3 R7, P1, R7, 0x80, RZ ;  /* 0x0000008007072810 */ /* 0x000fe20007f3e0ff */
[----:B------:R-:W-:Y:S01]  /*67d0*/  FMUL.FTZ R247, R30, c[0x0][0x320] ;  /* 0x0000c8001ef77a20 */ /* 0x000fe20000410000 */
[----:B------:R-:W-:Y:S01]  /*67e0*/  @P2 IADD3 R6, R19, R6, RZ ;  /* 0x0000000613062210 */ /* 0x000fe20007ffe0ff */
[C---:B------:R-:W-:Y:S02]  /*67f0*/  HMMA.16816.F32.BF16 R40, R188.reuse, R126, R40 ;  /* 0x0000007ebc28723c */ /* 0x040fe40000041828 */
[----:B------:R-:W1:Y:S01]  /*6800*/  MUFU.TANH R159, R159 ;  /* 0x0000009f009f7308 */ /* 0x000e620000002400 */
[----:B------:R-:W-:Y:S01]  /*6810*/  @P2 SHF.L.U64.HI R6, R18, 0x1, R6 ;  /* 0x0000000112062819 */ /* 0x000fe20000010206 */
[----:B------:R-:W-:Y:S01]  /*6820*/  FMUL.FTZ R245, R31, c[0x0][0x320] ;  /* 0x0000c8001ff57a20 */ /* 0x000fe20000410000 */
[----:B------:R-:W-:Y:S01]  /*6830*/  MOV R18, R224 ;  /* 0x000000e000127202 */ /* 0x000fe20000000f00 */
[----:B------:R-:W-:Y:S01]  /*6840*/  FMUL.FTZ R243, R34, c[0x0][0x320] ;  /* 0x0000c80022f37a20 */ /* 0x000fe20000410000 */
[----:B------:R-:W-:Y:S01]  /*6850*/  @P2 IADD3.X R27, R6, c[0x0][0x1cc], RZ, P0, !PT ;  /* 0x00007300061b2a10 */ /* 0x000fe200007fe4ff */
[----:B------:R-:W-:Y:S01]  /*6860*/  FMUL.FTZ R241, R35, c[0x0][0x320] ;  /* 0x0000c80023f17a20 */ /* 0x000fe20000410000 */
[----:B------:R-:W-:Y:S03]  /*6870*/  @P2 IADD3 R22, P0, R7, c[0x0][0x1c8], RZ ;  /* 0x0000720007162a10 */ /* 0x000fe60007f1e0ff */
[----:B------:R-:W1:Y:S01]  /*6880*/  MUFU.TANH R163, R163 ;  /* 0x000000a300a37308 */ /* 0x000e620000002400 */
[----:B------:R-:W-:Y:S01]  /*6890*/  @P2 IADD3.X R23, RZ, c[0x0][0x1cc], R6, P0, P1 ;  /* 0x00007300ff172a10 */ /* 0x000fe200007e2406 */
[----:B------:R-:W-:Y:S01]  /*68a0*/  FMUL.FTZ R251, R36, c[0x0][0x320] ;  /* 0x0000c80024fb7a20 */ /* 0x000fe20000410000 */
[----:B------:R-:W-:Y:S01]  /*68b0*/  @P2 SHF.L.U32 R7, R195, 0x6, RZ ;  /* 0x00000006c3072819 */ /* 0x000fe200000006ff */
[----:B------:R-:W-:Y:S01]  /*68c0*/  FMUL.FTZ R250, R37, c[0x0][0x320] ;  /* 0x0000c80025fa7a20 */ /* 0x000fe20000410000 */
[----:B------:R-:W-:Y:S01]  /*68d0*/  @!PT LDS RZ, [RZ] ;  /* 0x00000000fffff984 */ /* 0x000fe20000000800 */
[----:B------:R-:W-:Y:S01]  /*68e0*/  @!PT LDS RZ, [RZ] ;  /* 0x00000000fffff984 */ /* 0x000fe20000000800 */
[----:B------:R-:W-:Y:S01]  /*68f0*/  @!PT LDS RZ, [RZ] ;  /* 0x00000000fffff984 */ /* 0x000fe20000000800 */
[----:B------:R1:W-:Y:S01]  /*6900*/  @P2 LDGSTS.E.BYPASS.LTC128B.128 [R217+0x8100], [R26.64], !P6 ;  /* 0x081000001ad92fae */ /* 0x0003e2000f101d4a */
[----:B------:R-:W-:Y:S01]  /*6910*/  @P4 MOV R18, R193 ;  /* 0x000000c100124202 */ /* 0x000fe20000000f00 */
[----:B------:R-:W-:Y:S01]  /*6920*/  FMUL.FTZ R156, R4, c[0x0][0x320] ;  /* 0x0000c800049c7a20 */ /* 0x000fe20000410000 */
[-C--:B------:R-:W-:Y:S01]  /*6930*/  @P2 IADD3 R30, P1, R26, R7.reuse, RZ ;  /* 0x000000071a1e2210 */ /* 0x080fe20007f3e0ff */
[----:B------:R-:W-:Y:S01]  /*6940*/  FMUL.FTZ R162, R8, c[0x0][0x320] ;  /* 0x0000c80008a27a20 */ /* 0x000fe20000410000 */
[----:B------:R1:W1:Y:S01]  /*6950*/  MUFU.TANH R11, R251 ;  /* 0x000000fb000b7308 */ /* 0x0002620000002400 */
[C---:B-----5:R-:W-:Y:S02]  /*6960*/  HMMA.16816.F32.BF16 R44, R188.reuse, R116, R44 ;  /* 0x00000074bc2c723c */ /* 0x060fe4000004182c */
[----:B------:R5:W-:Y:S01]  /*6970*/  @P2 LDGSTS.E.BYPASS.LTC128B.128 [R217+0xb100], [R22.64], !P5 ;  /* 0x0b10000016d92fae */ /* 0x000be2000e901d4a */
[-C--:B------:R-:W-:Y:S01]  /*6980*/  @P2 IADD3.X R31, R27, R10.reuse, RZ, P1, !PT ;  /* 0x0000000a1b1f2210 */ /* 0x080fe20000ffe4ff */
[----:B------:R-:W-:Y:S01]  /*6990*/  FMUL.FTZ R184, R12, c[0x0][0x320] ;  /* 0x0000c8000cb87a20 */ /* 0x000fe20000410000 */
[----:B------:R-:W-:Y:S01]  /*69a0*/  @P2 IADD3 R34, P0, R30, R7, RZ ;  /* 0x000000071e222210 */ /* 0x000fe20007f1e0ff */
[----:B------:R-:W-:Y:S02]  /*69b0*/  FMUL.FTZ R166, R13, c[0x0][0x320] ;  /* 0x0000c8000da67a20 */ /* 0x000fe40000410000 */
[----:B------:R-:W-:Y:S01]  /*69c0*/  HMMA.16816.F32.BF16 R48, R188, R118, R48 ;  /* 0x00000076bc30723c */ /* 0x000fe20000041830 */
[----:B------:R1:W1:Y:S01]  /*69d0*/  MUFU.TANH R9, R250 ;  /* 0x000000fa00097308 */ /* 0x0002620000002400 */
[----:B------:R1:W-:Y:S02]  /*69e0*/  @P2 LDGSTS.E.BYPASS.LTC128B.128 [R217+0x9100], [R30.64], !P6 ;  /* 0x091000001ed92fae */ /* 0x0003e4000f101d4a */
[----:B------:R-:W-:Y:S01]  /*69f0*/  @P2 IADD3.X R35, R31, R10, RZ, P0, !PT ;  /* 0x0000000a1f232210 */ /* 0x000fe200007fe4ff */
[----:B------:R-:W-:Y:S02]  /*6a00*/  FMUL.FTZ R167, R14, c[0x0][0x320] ;  /* 0x0000c8000ea77a20 */ /* 0x000fe40000410000 */
[----:B------:R-:W-:Y:S02]  /*6a10*/  FMUL.FTZ R161, R15, c[0x0][0x320] ;  /* 0x0000c8000fa17a20 */ /* 0x000fe40000410000 */
[----:B------:R-:W-:Y:S01]  /*6a20*/  FMUL.FTZ R185, R16, c[0x0][0x320] ;  /* 0x0000c80010b97a20 */ /* 0x000fe20000410000 */
[----:B------:R1:W-:Y:S01]  /*6a30*/  @P2 LDGSTS.E.BYPASS.LTC128B.128 [R217+0xc100], [R30.64+0x80], !P5 ;  /* 0x0c1000801ed92fae */ /* 0x0003e2000e901d4a */
[----:B------:R-:W1:Y:S01]  /*6a40*/  MUFU.TANH R156, R156 ;  /* 0x0000009c009c7308 */ /* 0x000e620000002400 */
[----:B------:R-:W-:Y:S02]  /*6a50*/  FMUL.FTZ R186, R17, c[0x0][0x320] ;  /* 0x0000c80011ba7a20 */ /* 0x000fe40000410000 */
[----:B------:R-:W-:Y:S02]  /*6a60*/  FMUL.FTZ R236, R20, c[0x0][0x320] ;  /* 0x0000c80014ec7a20 */ /* 0x000fe40000410000 */
[----:B------:R-:W-:Y:S02]  /*6a70*/  FMUL.FTZ R192, R21, c[0x0][0x320] ;  /* 0x0000c80015c07a20 */ /* 0x000fe40000410000 */
[----:B------:R2:W-:Y:S01]  /*6a80*/  @P2 LDGSTS.E.BYPASS.LTC128B.128 [R217+0xa100], [R34.64], !P6 ;  /* 0x0a10000022d92fae */ /* 0x0005e2000f101d4a */
[----:B------:R-:W-:Y:S02]  /*6a90*/  FMUL.FTZ R238, R24, c[0x0][0x320] ;  /* 0x0000c80018ee7a20 */ /* 0x000fe40000410000 */
[----:B------:R-:W2:Y:S01]  /*6aa0*/  MUFU.TANH R162, R162 ;  /* 0x000000a200a27308 */ /* 0x000ea20000002400 */
[----:B------:R-:W-:Y:S02]  /*6ab0*/  FMUL.FTZ R240, R25, c[0x0][0x320] ;  /* 0x0000c80019f07a20 */ /* 0x000fe40000410000 */
[----:B------:R-:W-:Y:S02]  /*6ac0*/  FMUL.FTZ R244, R28, c[0x0][0x320] ;  /* 0x0000c8001cf47a20 */ /* 0x000fe40000410000 */
[----:B------:R2:W-:Y:S01]  /*6ad0*/  @P2 LDGSTS.E.BYPASS.LTC128B.128 [R217+0xd100], [R34.64+0x80], !P5 ;  /* 0x0d10008022d92fae */ /* 0x0005e2000e901d4a */
[----:B------:R-:W-:Y:S02]  /*6ae0*/  FMUL.FTZ R242, R29, c[0x0][0x320] ;  /* 0x0000c8001df27a20 */ /* 0x000fe40000410000 */
[----:B------:R-:W-:Y:S02]  /*6af0*/  FMUL.FTZ R249, R32, c[0x0][0x320] ;  /* 0x0000c80020f97a20 */ /* 0x000fe40000410000 */
[----:B------:R-:W2:Y:S01]  /*6b00*/  MUFU.TANH R184, R184 ;  /* 0x000000b800b87308 */ /* 0x000ea20000002400 */
[----:B------:R-:W-:Y:S02]  /*6b10*/  FMUL.FTZ R252, R33, c[0x0][0x320] ;  /* 0x0000c80021fc7a20 */ /* 0x000fe40000410000 */
[----:B------:R-:W0:Y:S01]  /*6b20*/  LDGDEPBAR ;  /* 0x00000000000079af */ /* 0x000e220000000000 */
[----:B------:R-:W-:Y:S02]  /*6b30*/  FMUL.FTZ R248, R38, c[0x0][0x320] ;  /* 0x0000c80026f87a20 */ /* 0x000fe40000410000 */
[----:B------:R-:W-:Y:S02]  /*6b40*/  FMUL.FTZ R246, R39, c[0x0][0x320] ;  /* 0x0000c80027f67a20 */ /* 0x000fe40000410000 */
[----:B------:R-:W-:Y:S02]  /*6b50*/  FMUL.FTZ R13, R40, c[0x0][0x320] ;  /* 0x0000c800280d7a20 */ /* 0x000fe40000410000 */
[----:B------:R-:W2:Y:S01]  /*6b60*/  MUFU.TANH R166, R166 ;  /* 0x000000a600a67308 */ /* 0x000ea20000002400 */
[----:B------:R-:W-:Y:S01]  /*6b70*/  FMUL.FTZ R15, R41, c[0x0][0x320] ;  /* 0x0000c800290f7a20 */ /* 0x000fe20000410000 */
[----:B------:R-:W2:Y:S01]  /*6b80*/  SHFL.IDX PT, R6, R18, RZ, 0x1c1f ;  /* 0x001c1fff12067589 */ /* 0x000ea200000e0000 */
[----:B-1----:R-:W-:Y:S02]  /*6b90*/  FMUL.FTZ R251, R42, c[0x0][0x320] ;  /* 0x0000c8002afb7a20 */ /* 0x002fe40000410000 */
        /* <DEDUP_REMOVED lines=9> */
[----:B------:R-:W1:Y:S01]  /*6c30*/  MUFU.TANH R161, R161 ;  /* 0x000000a100a17308 */ /* 0x000e620000002400 */
[----:B------:R-:W-:Y:S02]  /*6c40*/  FMUL.FTZ R46, R46, c[0x0][0x320] ;  /* 0x0000c8002e2e7a20 */ /* 0x000fe40000410000 */
[----:B------:R-:W-:Y:S05]  /*6c50*/  IMAD R26, R234, -0x60, RZ ;  /* 0xffffffa0ea1a7824 */ /* 0x000fea00078e02ff */
[----:B------:R-:W-:Y:S02]  /*6c60*/  IADD3 R21, -R225, 0x1, R26 ;  /* 0x00000001e1157810 */ /* 0x000fe40007ffe11a */
[----:B------:R-:W1:Y:S02]  /*6c70*/  MUFU.TANH R185, R185 ;  /* 0x000000b900b97308 */ /* 0x000e640000002400 */
[----:B------:R-:W-:Y:S04]  /*6c80*/  IADD3 R21, -R219, R21, R216 ;  /* 0x00000015db157210 */ /* 0x000fe80007ffe1d8 */
[C---:B-----5:R-:W-:Y:S02]  /*6c90*/  IADD3 R22, R21.reuse, c[0x0][0x328], RZ ;  /* 0x0000ca0015167a10 */ /* 0x060fe40007ffe0ff */
[----:B------:R-:W-:Y:S02]  /*6ca0*/  IADD3 R21, R21, UR7, RZ ;  /* 0x0000000715157c10 */ /* 0x000fe4000fffe0ff */
[----:B------:R-:W1:Y:S01]  /*6cb0*/  MUFU.TANH R186, R186 ;  /* 0x000000ba00ba7308 */ /* 0x000e620000002400 */
[----:B--2---:R-:W-:Y:S02]  /*6cc0*/  IADD3 R25, R22, R6, RZ ;  /* 0x0000000616197210 */ /* 0x004fe40007ffe0ff */
[----:B------:R-:W-:Y:S07]  /*6cd0*/  IADD3 R23, R6, R21, RZ ;  /* 0x0000001506177210 */ /* 0x000fee0007ffe0ff */
[----:B------:R-:W2:Y:S10]  /*6ce0*/  MUFU.TANH R236, R236 ;  /* 0x000000ec00ec7308 */ /* 0x000eb40000002400 */
        /* <DEDUP_REMOVED lines=22> */
[----:B------:R1:W1:Y:S10]  /*6e50*/  MUFU.TANH R150, R45 ;  /* 0x0000002d00967308 */ /* 0x0002740000002400 */
[----:B------:R1:W1:Y:S10]  /*6e60*/  MUFU.TANH R147, R46 ;  /* 0x0000002e00937308 */ /* 0x0002740000002400 */
[----:B------:R-:W1:Y:S10]  /*6e70*/  MUFU.TANH R5, R5 ;  /* 0x0000000500057308 */ /* 0x000e740000002400 */
[----:B------:R-:W1:Y:S10]  /*6e80*/  MUFU.TANH R146, R146 ;  /* 0x0000009200927308 */ /* 0x000e740000002400 */
[----:B------:R-:W1:Y:S10]  /*6e90*/  MUFU.TANH R19, R19 ;  /* 0x0000001300137308 */ /* 0x000e740000002400 */
[----:B------:R-:W1:Y:S10]  /*6ea0*/  MUFU.TANH R14, R14 ;  /* 0x0000000e000e7308 */ /* 0x000e740000002400 */
[----:B------:R-:W1:Y:S01]  /*6eb0*/  MUFU.TANH R7, R7 ;  /* 0x0000000700077308 */ /* 0x000e620000002400 */
[----:B------:R-:W-:-:S05]  /*6ec0*/  @!P3 BRA `(.L_x_244) ;  /* 0x000001800000b947 */ /* 0x000fca0003800000 */
[----:B--234-:R-:W-:Y:S01]  /*6ed0*/  IADD3 R6, -R219, R216, R6 ;  /* 0x000000d8db067210 */ /* 0x01cfe20007ffe106 */
[----:B------:R-:W-:Y:S03]  /*6ee0*/  BSSY B0, `(.L_x_245) ;  /* 0x0000011000007945 */ /* 0x000fe60003800000 */
        /* <DEDUP_REMOVED lines=11> */
.L_x_246:
[----:B------:R-:W-:Y:S04]  /*6fa0*/  MOV R4, c[0x0][0x32c] ;  /* 0x0000cb0000047a02 */ /* 0x000fe80000000f00 */
[----:B------:R-:W-:Y:S11]  /*6fb0*/  ISETP.NE.AND P0, PT, R4, 0x1, PT ;  /* 0x000000010400780c */ /* 0x000ff60003f05270 */
[----:B------:R-:W-:Y:S02]  /*6fc0*/  @!UPT UIADD3 URZ, URZ, URZ, URZ ;  /* 0x0000003f3f3ff290 */ /* 0x000fe4000fffe03f */
[----:B------:R-:W-:Y:S05]  /*6fd0*/  @P0 IMAD.HI.U32 R4, R6, c[0x0][0x330], RZ ;  /* 0x0000cc0006040a27 */ /* 0x000fea00078e00ff */
[----:B------:R-:W-:Y:S02]  /*6fe0*/  @P0 SHF.R.U32.HI R6, RZ, c[0x0][0x334], R4 ;  /* 0x0000cd00ff060a19 */ /* 0x000fe40000011604 */
.L_x_247:
[----:B------:R-:W-:Y:S05]  /*6ff0*/  BSYNC B0 ;  /* 0x0000000000007941 */ /* 0x000fea0003800000 */
.L_x_245:
[----:B------:R-:W-:Y:S04]  /*7000*/  IMAD.IADD R27, R26, 0x1, -R225 ;  /* 0x000000011a1b7824 */ /* 0x000fe800078e0ae1 */
[----:B------:R-:W-:Y:S05]  /*7010*/  IMAD R6, R6, c[0x0][0x32c], R27 ;  /* 0x0000cb0006067a24 */ /* 0x000fea00078e021b */
[----:B------:R-:W-:Y:S02]  /*7020*/  IADD3 R4, R6, c[0x0][0x32c], RZ ;  /* 0x0000cb0006047a10 */ /* 0x000fe40007ffe0ff */
[----:B------:R-:W-:Y:S02]  /*7030*/  IMNMX R23, R23, R6, !PT ;  /* 0x0000000617177217 */ /* 0x000fe40007800200 */
[----:B------:R-:W-:Y:S02]  /*7040*/  IMNMX R25, R25, R4, PT ;  /* 0x0000000419197217 */ /* 0x000fe40003800200 */
.L_x_244:
        /* <DEDUP_REMOVED lines=125> */
[----:B------:R-:W-:Y:S02]  /*7820*/  LOP3.LUT R226, R226, 0xfffffffd, RZ, 0xc0, !PT ;  /* 0xfffffffde2e27812 */ /* 0x000fe400078ec0ff */
        /* <DEDUP_REMOVED lines=18> */
[----:B------:R-:W-:Y:S01]  /*7950*/  IADD3 R9, -R219, R216, R4 ;  /* 0x000000d8db097210 */ /* 0x000fe20007ffe104 */
        /* <DEDUP_REMOVED lines=12> */
.L_x_250:
[----:B------:R-:W-:Y:S04]  /*7a20*/  MOV R4, c[0x0][0x32c] ;  /* 0x0000cb0000047a02 */ /* 0x000fe80000000f00 */
[----:B------:R-:W-:Y:S11]  /*7a30*/  ISETP.NE.AND P0, PT, R4, 0x1, PT ;  /* 0x000000010400780c */ /* 0x000ff60003f05270 */
[----:B------:R-:W-:Y:S02]  /*7a40*/  @!UPT UIADD3 URZ, URZ, URZ, URZ ;  /* 0x0000003f3f3ff290 */ /* 0x000fe4000fffe03f */
[----:B------:R-:W-:Y:S05]  /*7a50*/  @P0 IMAD.HI.U32 R4, R9, c[0x0][0x330], RZ ;  /* 0x0000cc0009040a27 */ /* 0x000fea00078e00ff */
[----:B------:R-:W-:Y:S02]  /*7a60*/  @P0 SHF.R.U32.HI R9, RZ, c[0x0][0x334], R4 ;  /* 0x0000cd00ff090a19 */ /* 0x000fe40000011604 */
.L_x_251:
[----:B------:R-:W-:Y:S05]  /*7a70*/  BSYNC B0 ;  /* 0x0000000000007941 */ /* 0x000fea0003800000 */
.L_x_249:
[----:B------:R-:W-:Y:S04]  /*7a80*/  IMAD.IADD R26, R26, 0x1, -R225 ;  /* 0x000000011a1a7824 */ /* 0x000fe800078e0ae1 */
[----:B------:R-:W-:Y:S05]  /*7a90*/  IMAD R26, R9, c[0x0][0x32c], R26 ;  /* 0x0000cb00091a7a24 */ /* 0x000fea00078e021a */
[----:B------:R-:W-:Y:S02]  /*7aa0*/  IADD3 R9, R26, c[0x0][0x32c], RZ ;  /* 0x0000cb001a097a10 */ /* 0x000fe40007ffe0ff */
[----:B------:R-:W-:Y:S02]  /*7ab0*/  IMNMX R21, R21, R26, !PT ;  /* 0x0000001a15157217 */ /* 0x000fe40007800200 */
[----:B------:R-:W-:Y:S02]  /*7ac0*/  IMNMX R22, R22, R9, PT ;  /* 0x0000000916167217 */ /* 0x000fe40003800200 */
.L_x_248:
        /* <DEDUP_REMOVED lines=75> */
[C---:B------:R-:W-:Y:S02]  /*7f80*/  ISETP.GT.AND P0, PT, R21.reuse, 0x28, !P0 ;  /* 0x000000281500780c */ /* 0x040fe40004704270 */
[----:B------:R-:W-:Y:S02]  /*7f90*/  FMNMX.FTZ R19, R150, R19, !PT ;  /* 0x0000001396137209 */ /* 0x000fe40007810000 */
[----:B------:R-:W-:Y:S02]  /*7fa0*/  ISETP.LT.OR P0, PT, R22, 0x29, P0 ;  /* 0x000000291600780c */ /* 0x000fe40000701670 */
[----:B------:R-:W-:Y:S02]  /*7fb0*/  ISETP.GT.AND P2, PT, R21, 0x58, !P2 ;  /* 0x000000581500780c */ /* 0x000fe40005744270 */
        /* <DEDUP_REMOVED lines=339> */
[C---:B------:R-:W-:Y:S04]  /*94f0*/  HMMA.16816.F32.BF16 R12, R68.reuse, R84, R12 ;  /* 0x00000054440c723c */ /* 0x040fe8000004180c */
[----:B------:R-:W-:Y:S04]  /*9500*/  FADD.FTZ R2, R242, R235 ;  /* 0x000000ebf2027221 */ /* 0x000fe80000010000 */
[C---:B------:R-:W-:Y:S01]  /*9510*/  HMMA.16816.F32.BF16 R16, R68.reuse, R86, R16 ;  /* 0x000000564410723c */ /* 0x040fe20000041810 */
[----:B------:R-:W3:Y:S01]  /*9520*/  LDSM.16.MT88.4 R84, [R210+0x4100] ;  /* 0x00410000d254783b */ /* 0x000ee20000004200 */
[----:B------:R-:W4:Y:S02]  /*9530*/  MUFU.EX2 R139, R139 ;  /* 0x0000008b008b7308 */ /* 0x000f240000000800 */
[----:B------:R-:W-:Y:S01]  /*9540*/  FADD.FTZ R2, R245, R2 ;  /* 0x00000002f5027221 */ /* 0x000fe20000010000 */
[----:B-1----:R-:W-:Y:S03]  /*9550*/  F2FP.BF16.PACK_AB R126, R149, R146 ;  /* 0x00000092957e723e */ /* 0x002fe600000010ff */
[C---:B------:R-:W-:Y:S04]  /*9560*/  HMMA.16816.F32.BF16 R20, R68.reuse, R76, R20 ;  /* 0x0000004c4414723c */ /* 0x040fe80000041814 */
[----:B------:R-:W-:Y:S01]  /*9570*/  MUFU.EX2 R135, R135 ;  /* 0x0000008700877308 */ /* 0x000fe20000000800 */
[----:B------:R-:W-:Y:S03]  /*9580*/  FADD.FTZ R3, R243, R2 ;  /* 0x00000002f3037221 */ /* 0x000fe60000010000 */
[C---:B------:R-:W-:Y:S01]  /*9590*/  HMMA.16816.F32.BF16 R24, R68.reuse, R78, R24 ;  /* 0x0000004e4418723c */ /* 0x040fe20000041818 */
[----:B------:R-:W1:Y:S03]  /*95a0*/  LDSM.16.MT88.4 R76, [R209+0x4100] ;  /* 0x00410000d14c783b */ /* 0x000e660000004200 */
[----:B------:R-:W-:Y:S02]  /*95b0*/  FADD.FTZ R3, R244, R3 ;  /* 0x00000003f4037221 */ /* 0x000fe40000010000 */
[----:B------:R-:W3:Y:S02]  /*95c0*/  MUFU.EX2 R134, R134 ;  /* 0x0000008600867308 */ /* 0x000ee40000000800 */
[C---:B-----5:R-:W-:Y:S04]  /*95d0*/  HMMA.16816.F32.BF16 R28, R68.reuse, R80, R28 ;  /* 0x00000050441c723c */ /* 0x060fe8000004181c */
[----:B----4-:R-:W-:Y:S01]  /*95e0*/  F2FP.BF16.PACK_AB R125, R139, R144 ;  /* 0x000000908b7d723e */ /* 0x010fe200000010ff */
[----:B------:R-:W-:Y:S03]  /*95f0*/  FADD.FTZ R2, R166, R3 ;  /* 0x00000003a6027221 */ /* 0x000fe60000010000 */
[C---:B------:R-:W-:Y:S01]  /*9600*/  HMMA.16816.F32.BF16 R32, R68.reuse, R82, R32 ;  /* 0x000000524420723c */ /* 0x040fe20000041820 */
[----:B------:R-:W4:Y:S03]  /*9610*/  LDSM.16.MT88.4 R80, [R212+0x1900] ;  /* 0x00190000d450783b */ /* 0x000f260000004200 */
[----:B------:R-:W-:Y:S04]  /*9620*/  FADD.FTZ R2, R165, R2 ;  /* 0x00000002a5027221 */ /* 0x000fe80000010000 */
[C---:B--2---:R-:W-:Y:S04]  /*9630*/  HMMA.16816.F32.BF16 R36, R68.reuse, R72, R36 ;  /* 0x000000484424723c */ /* 0x044fe80000041824 */
[----:B------:R-:W-:Y:S01]  /*9640*/  FADD.FTZ R3, R161, R2 ;  /* 0x00000002a1037221 */ /* 0x000fe20000010000 */
[----:B---3--:R-:W-:Y:S01]  /*9650*/  F2FP.BF16.PACK_AB R127, R134, R135 ;  /* 0x00000087867f723e */ /* 0x008fe200000010ff */
[----:B------:R-:W-:Y:S02]  /*9660*/  IMAD.MOV.U32 R2, RZ, RZ, R116 ;  /* 0x000000ffff027224 */ /* 0x000fe400078e0074 */
[C---:B------:R-:W-:Y:S01]  /*9670*/  HMMA.16816.F32.BF16 R40, R68.reuse, R74, R40 ;  /* 0x0000004a4428723c */ /* 0x040fe20000041828 */
[----:B------:R-:W2:Y:S03]  /*9680*/  LDSM.16.MT88.4 R72, [R210+0x1900] ;  /* 0x00190000d248783b */ /* 0x000ea60000004200 */
[----:B------:R-:W-:Y:S04]  /*9690*/  FADD.FTZ R3, R192, R3 ;  /* 0x00000003c0037221 */ /* 0x000fe80000010000 */
[C---:B------:R-:W-:Y:S04]  /*96a0*/  HMMA.16816.F32.BF16 R44, R68.reuse, R84, R44 ;  /* 0x00000054442c723c */ /* 0x040fe8000004182c */
[----:B------:R-:W-:Y:S02]  /*96b0*/  FADD.FTZ R144, R144, R3 ;  /* 0x0000000390907221 */ /* 0x000fe40000010000 */
[----:B------:R-:W-:Y:S02]  /*96c0*/  IMAD.MOV.U32 R3, RZ, RZ, R0 ;  /* 0x000000ffff037224 */ /* 0x000fe400078e0000 */
[C---:B------:R-:W-:Y:S01]  /*96d0*/  HMMA.16816.F32.BF16 R48, R68.reuse, R86, R48 ;  /* 0x000000564430723c */ /* 0x040fe20000041830 */
[----:B------:R-:W-:Y:S03]  /*96e0*/  LDSM.16.MT88.4 R84, [R208+0x1900] ;  /* 0x00190000d054783b */ /* 0x000fe60000004200 */
[----:B------:R-:W-:Y:S04]  /*96f0*/  FADD.FTZ R144, R139, R144 ;  /* 0x000000908b907221 */ /* 0x000fe80000010000 */
[C---:B-1----:R-:W-:Y:S04]  /*9700*/  HMMA.16816.F32.BF16 R52, R68.reuse, R76, R52 ;  /* 0x0000004c4434723c */ /* 0x042fe80000041834 */
[----:B------:R-:W-:Y:S04]  /*9710*/  FADD.FTZ R135, R135, R144 ;  /* 0x0000009087877221 */ /* 0x000fe80000010000 */
[C---:B------:R-:W-:Y:S01]  /*9720*/  HMMA.16816.F32.BF16 R56, R68.reuse, R78, R56 ;  /* 0x0000004e4438723c */ /* 0x040fe20000041838 */
[----:B------:R-:W1:Y:S03]  /*9730*/  LDSM.16.MT88.4 R76, [R209+0x1900] ;  /* 0x00190000d14c783b */ /* 0x000e660000004200 */
        /* <DEDUP_REMOVED lines=11> */
[C---:B----4-:R-:W-:Y:S03]  /*97f0*/  HMMA.16816.F32.BF16 R4, R68.reuse, R80, R4 ;  /* 0x000000504404723c */ /* 0x050fe60000041804 */
[----:B------:R-:W-:Y:S05]  /*9800*/  FADD.FTZ R239, R240, R239 ;  /* 0x000000eff0ef7221 */ /* 0x000fea0000010000 */
[C---:B------:R-:W-:Y:S01]  /*9810*/  HMMA.16816.F32.BF16 R8, R68.reuse, R82, R8 ;  /* 0x000000524408723c */ /* 0x040fe20000041808 */
[----:B------:R-:W3:Y:S07]  /*9820*/  LDSM.16.MT88.4 R80, [R212+0x4900] ;  /* 0x00490000d450783b */ /* 0x000eee0000004200 */
        /* <DEDUP_REMOVED lines=8> */
[----:B------:R-:W-:Y:S07]  /*98b0*/  LDSM.16.MT88.4 R84, [R208+0x2100] ;  /* 0x00210000d054783b */ /* 0x000fee0000004200 */
[C---:B---3--:R-:W-:Y:S08]  /*98c0*/  HMMA.16816.F32.BF16 R36, R68.reuse, R80, R36 ;  /* 0x000000504424723c */ /* 0x048ff00000041824 */
        /* <DEDUP_REMOVED lines=66> */
.L_x_243:
[----:B------:R-:W1:Y:S01]  /*9cf0*/  S2R R5, SR_CTAID.X ;  /* 0x0000000000057919 */ /* 0x000e620000002500 */
[----:B------:R-:W-:-:S02]  /*9d00*/  IADD3 R2, R216, 0x1, -R219 ;  /* 0x00000001d8027810 */ /* 0x000fc40007ffe8db */
[----:B-1----:R-:W-:-:S05]  /*9d10*/  LEA R5, R5, 0x7f, 0x7 ;  /* 0x0000007f05057811 */ /* 0x002fca00078e38ff */
[----:B------:R-:W-:-:S05]  /*9d20*/  @P4 IMAD.HI.U32 R3, R5, c[0x0][0x2c8], RZ ;  /* 0x0000b20005034a27 */ /* 0x000fca00078e00ff */
[----:B------:R-:W-:-:S05]  /*9d30*/  @P4 SHF.R.U32.HI R5, RZ, c[0x0][0x2cc], R3 ;  /* 0x0000b300ff054a19 */ /* 0x000fca0000011603 */
[----:B------:R-:W-:-:S05]  /*9d40*/  IMAD.IADD R4, R2, 0x1, R5 ;  /* 0x0000000102047824 */ /* 0x000fca00078e0205 */
        /* <DEDUP_REMOVED lines=11> */
.L_x_254:
[----:B------:R-:W-:-:S04]  /*9e00*/  MOV R2, c[0x0][0x32c] ;  /* 0x0000cb0000027a02 */ /* 0x000fc80000000f00 */
[----:B------:R-:W-:-:S13]  /*9e10*/  ISETP.NE.AND P0, PT, R2, 0x1, PT ;  /* 0x000000010200780c */ /* 0x000fda0003f05270 */
[----:B------:R-:W-:-:S05]  /*9e20*/  @P0 IMAD.HI.U32 R2, R4, c[0x0][0x330], RZ ;  /* 0x0000cc0004020a27 */ /* 0x000fca00078e00ff */
[----:B------:R-:W-:-:S05]  /*9e30*/  @P0 SHF.R.U32.HI R4, RZ, c[0x0][0x334], R2 ;  /* 0x0000cd00ff040a19 */ /* 0x000fca0000011602 */
.L_x_255:
[----:B------:R-:W-:-:S05]  /*9e40*/  IMAD R4, R4, c[0x0][0x32c], RZ ;  /* 0x0000cb0004047a24 */ /* 0x000fca00078e02ff */
[----:B------:R-:W-:-:S04]  /*9e50*/  IMNMX R3, R3, R4, !PT ;  /* 0x0000000403037217 */ /* 0x000fc80007800200 */
.L_x_253:
        /* <DEDUP_REMOVED lines=12> */
.L_x_257:
        /* <DEDUP_REMOVED lines=285> */
[----:B-1----:R-:W-:Y:S01]  /*b0f0*/  FMNMX.FTZ R2, R249, R0, !PT ;  /* 0x00000000f9027209 */ /* 0x002fe20007810000 */
[----:B------:R-:W-:Y:S08]  /*b100*/  FMUL.FTZ R0, R51, c[0x0][0x320] ;  /* 0x0000c80033007a20 */ /* 0x000ff00000410000 */
        /* <DEDUP_REMOVED lines=95> */
[C---:B------:R-:W-:Y:S01]  /*b700*/  FMUL.FTZ R41, R3.reuse, R77 ;  /* 0x0000004d03297220 */ /* 0x040fe20000410000 */
        /* <DEDUP_REMOVED lines=371> */
.L_x_256:
        /* <DEDUP_REMOVED lines=20> */
.L_x_267:
        /* <DEDUP_REMOVED lines=182> */
[----:B------:R-:W1:Y:S01]  /*dae0*/  MUFU.TANH R116, R10 ;  /* 0x0000000a00747308 */ /* 0x000e620000002400 */
[----:B------:R-:W-:Y:S09]  /*daf0*/  IMAD R16, R192, -0x60, RZ ;  /* 0xffffffa0c0107824 */ /* 0x000ff200078e02ff */
[----:B------:R5:W1:Y:S01]  /*db00*/  MUFU.TANH R117, R11 ;  /* 0x0000000b00757308 */ /* 0x000a620000002400 */
[C---:B--2---:R-:W-:Y:S09]  /*db10*/  HMMA.16816.F32.BF16 R20, R188.reuse, R4, R20 ;  /* 0x00000004bc14723c */ /* 0x044ff20000041814 */
[----:B------:R2:W1:Y:S01]  /*db20*/  MUFU.TANH R157, R18 ;  /* 0x00000012009d7308 */ /* 0x0004620000002400 */
[C---:B------:R-:W-:Y:S01]  /*db30*/  HMMA.16816.F32.BF16 R24, R188.reuse, R6, R24 ;  /* 0x00000006bc18723c */ /* 0x040fe20000041818 */
[----:B------:R-:W-:Y:S08]  /*db40*/  LDSM.16.M88.4 R4, [R202+0x5000] ;  /* 0x00500000ca04783b */ /* 0x000ff00000000200 */
[----:B------:R1:W1:Y:S01]  /*db50*/  MUFU.TANH R163, R19 ;  /* 0x0000001300a37308 */ /* 0x0002620000002400 */
[----:B-----5:R-:W5:Y:S04]  /*db60*/  LDSM.16.M88.4 R8, [R202+0x4800] ;  /* 0x00480000ca08783b */ /* 0x020f680000000200 */
[----:B------:R-:W-:Y:S05]  /*db70*/  FMUL.FTZ R22, R22, c[0x0][0x320] ;  /* 0x0000c80016167a20 */ /* 0x000fea0000410000 */
[----:B------:R-:W1:Y:S01]  /*db80*/  MUFU.TANH R151, R15 ;  /* 0x0000000f00977308 */ /* 0x000e620000002400 */
[----:B------:R-:W-:Y:S02]  /*db90*/  FMUL.FTZ R23, R23, c[0x0][0x320] ;  /* 0x0000c80017177a20 */ /* 0x000fe40000410000 */
[----:B------:R-:W-:Y:S02]  /*dba0*/  FMUL.FTZ R21, R21, c[0x0][0x320] ;  /* 0x0000c80015157a20 */ /* 0x000fe40000410000 */
[----:B------:R-:W-:Y:S02]  /*dbb0*/  FMUL.FTZ R186, R20, c[0x0][0x320] ;  /* 0x0000c80014ba7a20 */ /* 0x000fe40000410000 */
[----:B------:R-:W-:Y:S02]  /*dbc0*/  FMUL.FTZ R162, R24, c[0x0][0x320] ;  /* 0x0000c80018a27a20 */ /* 0x000fe40000410000 */
[----:B------:R-:W-:Y:S01]  /*dbd0*/  FMUL.FTZ R25, R25, c[0x0][0x320] ;  /* 0x0000c80019197a20 */ /* 0x000fe20000410000 */
[----:B------:R1:W1:Y:S01]  /*dbe0*/  MUFU.TANH R235, R22 ;  /* 0x0000001600eb7308 */ /* 0x0002620000002400 */
[----:B------:R-:W-:Y:S02]  /*dbf0*/  FMUL.FTZ R26, R26, c[0x0][0x320] ;  /* 0x0000c8001a1a7a20 */ /* 0x000fe40000410000 */
[----:B------:R-:W-:Y:S07]  /*dc00*/  FMUL.FTZ R27, R27, c[0x0][0x320] ;  /* 0x0000c8001b1b7a20 */ /* 0x000fee0000410000 */
[----:B------:R1:W1:Y:S10]  /*dc10*/  MUFU.TANH R187, R23 ;  /* 0x0000001700bb7308 */ /* 0x0002740000002400 */
[----:B------:R1:W1:Y:S01]  /*dc20*/  MUFU.TANH R160, R21 ;  /* 0x0000001500a07308 */ /* 0x0002620000002400 */
        /* <DEDUP_REMOVED lines=26> */
[----:B------:R-:W-:Y:S03]  /*ddd0*/  HMMA.16816.F32.BF16 R48, R188, R10, R48 ;  /* 0x0000000abc30723c */ /* 0x000fe60000041830 */
[----:B------:R-:W-:Y:S01]  /*dde0*/  @P2 IADD3 R4, R7, R4, RZ ;  /* 0x0000000407042210 */ /* 0x000fe20007ffe0ff */
[----:B------:R-:W-:Y:S01]  /*ddf0*/  FMUL.FTZ R184, R40, c[0x0][0x320] ;  /* 0x0000c80028b87a20 */ /* 0x000fe20000410000 */
[----:B------:R-:W-:Y:S01]  /*de00*/  @P2 MOV R8, R220 ;  /* 0x000000dc00082202 */ /* 0x000fe20000000f00 */
[----:B------:R-:W-:Y:S01]  /*de10*/  FMUL.FTZ R34, R34, c[0x0][0x320] ;  /* 0x0000c80022227a20 */ /* 0x000fe20000410000 */
[----:B------:R-:W-:Y:S02]  /*de20*/  @P2 MOV R9, R223 ;  /* 0x000000df00092202 */ /* 0x000fe40000000f00 */
[----:B------:R-:W1:Y:S03]  /*de30*/  MUFU.TANH R13, R13 ;  /* 0x0000000d000d7308 */ /* 0x000e660000002400 */
[----:B------:R-:W-:Y:S02]  /*de40*/  @P2 IMAD R4, R4, 0x60, RZ ;  /* 0x0000006004042824 */ /* 0x000fe400078e02ff */
[----:B------:R-:W-:Y:S01]  /*de50*/  @P2 IMAD.WIDE.U32 R6, R6, 0x60, R8 ;  /* 0x0000006006062825 */ /* 0x000fe200078e0008 */
[----:B------:R-:W-:Y:S03]  /*de60*/  IADD3 R9, -R225, 0x1, R16 ;  /* 0x00000001e1097810 */ /* 0x000fe60007ffe110 */
[----:B------:R-:W-:Y:S01]  /*de70*/  FMUL.FTZ R35, R35, c[0x0][0x320] ;  /* 0x0000c80023237a20 */ /* 0x000fe20000410000 */
[----:B------:R-:W3:Y:S01]  /*de80*/  MUFU.TANH R14, R14 ;  /* 0x0000000e000e7308 */ /* 0x000ee20000002400 */
[----:B------:R-:W-:Y:S01]  /*de90*/  @P2 IADD3 R4, R7, R4, RZ ;  /* 0x0000000407042210 */ /* 0x000fe20007ffe0ff */
[----:B------:R-:W-:Y:S01]  /*dea0*/  FMUL.FTZ R37, R37, c[0x0][0x320] ;  /* 0x0000c80025257a20 */ /* 0x000fe20000410000 */
[----:B------:R-:W-:Y:S01]  /*deb0*/  @P2 SHF.L.U32 R5, R6, 0x1, RZ ;  /* 0x0000000106052819 */ /* 0x000fe200000006ff */
[----:B------:R-:W-:Y:S01]  /*dec0*/  FMUL.FTZ R38, R38, c[0x0][0x320] ;  /* 0x0000c80026267a20 */ /* 0x000fe20000410000 */
[----:B------:R-:W-:Y:S01]  /*ded0*/  @P2 SHF.L.U64.HI R4, R6, 0x1, R4 ;  /* 0x0000000106042819 */ /* 0x000fe20000010204 */
[----:B------:R-:W-:Y:S01]  /*dee0*/  FMUL.FTZ R39, R39, c[0x0][0x320] ;  /* 0x0000c80027277a20 */ /* 0x000fe20000410000 */
[----:B------:R-:W-:Y:S01]  /*def0*/  @P2 IADD3 R6, P0, R5, c[0x0][0x1c8], RZ ;  /* 0x0000720005062a10 */ /* 0x000fe20007f1e0ff */
[----:B------:R-:W-:Y:S01]  /*df00*/  FMUL.FTZ R41, R41, c[0x0][0x320] ;  /* 0x0000c80029297a20 */ /* 0x000fe20000410000 */
[----:B------:R-:W-:Y:S01]  /*df10*/  @P2 IADD3 R5, P1, R5, 0x80, RZ ;  /* 0x0000008005052810 */ /* 0x000fe20007f3e0ff */
[----:B------:R-:W3:Y:S01]  /*df20*/  MUFU.TANH R186, R186 ;  /* 0x000000ba00ba7308 */ /* 0x000ee20000002400 */
        /* <DEDUP_REMOVED lines=11> */
[----:B--2---:R-:W-:Y:S01]  /*dfe0*/  @P2 IADD3 R18, P0, R6, UR15, RZ ;  /* 0x0000000f06122c10 */ /* 0x004fe2000ff1e0ff */
[----:B------:R-:W2:Y:S01]  /*dff0*/  MUFU.TANH R162, R162 ;  /* 0x000000a200a27308 */ /* 0x000ea20000002400 */
[----:B------:R-:W-:Y:S01]  /*e000*/  @P4 SHF.R.U32.HI R5, RZ, c[0x0][0x2cc], R193 ;  /* 0x0000b300ff054a19 */ /* 0x000fe200000116c1 */
[----:B------:R-:W-:Y:S01]  /*e010*/  FMUL.FTZ R44, R44, c[0x0][0x320] ;  /* 0x0000c8002c2c7a20 */ /* 0x000fe20000410000 */
[----:B-1----:R-:W-:Y:S01]  /*e020*/  @P2 IADD3.X R19, R7, UR13, RZ, P0, !PT ;  /* 0x0000000d07132c10 */ /* 0x002fe200087fe4ff */
[----:B------:R1:W-:Y:S01]  /*e030*/  @P2 LDGSTS.E.BYPASS.LTC128B.128 [R217+0xb100], [R10.64], !P5 ;  /* 0x0b1000000ad92fae */ /* 0x0003e2000e901d4a */
[C---:B------:R-:W-:Y:S01]  /*e040*/  @P2 IADD3 R22, P1, R18.reuse, UR15, RZ ;  /* 0x0000000f12162c10 */ /* 0x040fe2000ff3e0ff */
[----:B------:R-:W-:Y:S01]  /*e050*/  FMUL.FTZ R45, R45, c[0x0][0x320] ;  /* 0x0000c8002d2d7a20 */ /* 0x000fe20000410000 */
[----:B------:R-:W-:Y:S01]  /*e060*/  @P2 IADD3 R20, P0, R18, UR6, RZ ;  /* 0x0000000612142c10 */ /* 0x000fe2000ff1e0ff */
[----:B------:R-:W-:Y:S01]  /*e070*/  FMUL.FTZ R46, R46, c[0x0][0x320] ;  /* 0x0000c8002e2e7a20 */ /* 0x000fe20000410000 */
[C---:B------:R-:W-:Y:S01]  /*e080*/  @P2 IADD3.X R23, R19.reuse, UR13, RZ, P1, !PT ;  /* 0x0000000d13172c10 */ /* 0x040fe20008ffe4ff */
[----:B------:R2:W2:Y:S01]  /*e090*/  MUFU.TANH R164, R25 ;  /* 0x0000001900a47308 */ /* 0x0004a20000002400 */
[----:B------:R-:W-:Y:S01]  /*e0a0*/  @P2 IADD3.X R21, R19, UR8, RZ, P0, !PT ;  /* 0x0000000813152c10 */ /* 0x000fe200087fe4ff */
[----:B------:R2:W-:Y:S01]  /*e0b0*/  @P2 LDGSTS.E.BYPASS.LTC128B.128 [R217+0x9100], [R18.64], !P6 ;  /* 0x0910000012d92fae */ /* 0x0005e2000f101d4a */
[----:B------:R-:W-:Y:S01]  /*e0c0*/  FMUL.FTZ R47, R47, c[0x0][0x320] ;  /* 0x0000c8002f2f7a20 */ /* 0x000fe20000410000 */
[----:B------:R-:W-:Y:S01]  /*e0d0*/  IADD3 R9, -R219, R9, R216 ;  /* 0x00000009db097210 */ /* 0x000fe20007ffe1d8 */
[----:B------:R-:W-:Y:S02]  /*e0e0*/  FMUL.FTZ R48, R48, c[0x0][0x320] ;  /* 0x0000c80030307a20 */ /* 0x000fe40000410000 */
[----:B------:R-:W-:Y:S02]  /*e0f0*/  FMUL.FTZ R49, R49, c[0x0][0x320] ;  /* 0x0000c80031317a20 */ /* 0x000fe40000410000 */
[----:B------:R-:W-:Y:S01]  /*e100*/  FMUL.FTZ R50, R50, c[0x0][0x320] ;  /* 0x0000c80032327a20 */ /* 0x000fe20000410000 */
[----:B------:R2:W2:Y:S01]  /*e110*/  MUFU.TANH R233, R26 ;  /* 0x0000001a00e97308 */ /* 0x0004a20000002400 */
[----:B------:R2:W-:Y:S01]  /*e120*/  @P2 LDGSTS.E.BYPASS.LTC128B.128 [R217+0xc100], [R18.64+0x80], !P5 ;  /* 0x0c10008012d92fae */ /* 0x0005e2000e901d4a */
[----:B-----5:R-:W-:Y:S07]  /*e130*/  IADD3 R7, -R225, R16, RZ ;  /* 0x00000010e1077210 */ /* 0x020fee0007ffe1ff */
[----:B------:R2:W-:Y:S01]  /*e140*/  @P2 LDGSTS.E.BYPASS.LTC128B.128 [R217+0xa100], [R22.64], !P6 ;  /* 0x0a10000016d92fae */ /* 0x0005e2000f101d4a */
[----:B------:R2:W2:Y:S01]  /*e150*/  MUFU.TANH R229, R27 ;  /* 0x0000001b00e57308 */ /* 0x0004a20000002400 */
[C---:B-1----:R-:W-:Y:S02]  /*e160*/  IADD3 R11, R9.reuse, c[0x0][0x328], RZ ;  /* 0x0000ca00090b7a10 */ /* 0x042fe40007ffe0ff */
[----:B------:R-:W-:Y:S04]  /*e170*/  IADD3 R9, R9, UR7, RZ ;  /* 0x0000000709097c10 */ /* 0x000fe8000fffe0ff */
[----:B------:R1:W-:Y:S03]  /*e180*/  @P2 LDGSTS.E.BYPASS.LTC128B.128 [R217+0xd100], [R20.64], !P5 ;  /* 0x0d10000014d92fae */ /* 0x0003e6000e901d4a */
[----:B------:R-:W1:Y:S05]  /*e190*/  MUFU.TANH R242, R242 ;  /* 0x000000f200f27308 */ /* 0x000e6a0000002400 */
[----:B------:R-:W0:Y:S05]  /*e1a0*/  LDGDEPBAR ;  /* 0x00000000000079af */ /* 0x000e2a0000000000 */
[----:B------:R1:W1:Y:S03]  /*e1b0*/  MUFU.TANH R236, R29 ;  /* 0x0000001d00ec7308 */ /* 0x0002660000002400 */
[----:B------:R-:W5:Y:S07]  /*e1c0*/  SHFL.IDX PT, R8, R5, RZ, 0x1c1f ;  /* 0x001c1fff05087589 */ /* 0x000f6e00000e0000 */
[----:B------:R1:W1:Y:S10]  /*e1d0*/  MUFU.TANH R239, R30 ;  /* 0x0000001e00ef7308 */ /* 0x0002740000002400 */
        /* <DEDUP_REMOVED lines=37> */
.L_x_261:
[----:B------:R-:W-:Y:S04]  /*e430*/  MOV R6, c[0x0][0x32c] ;  /* 0x0000cb0000067a02 */ /* 0x000fe80000000f00 */
[----:B------:R-:W-:Y:S11]  /*e440*/  ISETP.NE.AND P0, PT, R6, 0x1, PT ;  /* 0x000000010600780c */ /* 0x000ff60003f05270 */
[----:B------:R-:W-:Y:S02]  /*e450*/  @!UPT UIADD3 URZ, URZ, URZ, URZ ;  /* 0x0000003f3f3ff290 */ /* 0x000fe4000fffe03f */
[----:B------:R-:W-:Y:S05]  /*e460*/  @P0 IMAD.HI.U32 R6, R8, c[0x0][0x330], RZ ;  /* 0x0000cc0008060a27 */ /* 0x000fea00078e00ff */
[----:B------:R-:W-:Y:S02]  /*e470*/  @P0 SHF.R.U32.HI R8, RZ, c[0x0][0x334], R6 ;  /* 0x0000cd00ff080a19 */ /* 0x000fe40000011606 */
.L_x_262:
[----:B------:R-:W-:Y:S05]  /*e480*/  BSYNC B0 ;  /* 0x0000000000007941 */ /* 0x000fea0003800000 */
.L_x_260:
[----:B------:R-:W-:Y:S05]  /*e490*/  IMAD R8, R8, c[0x0][0x32c], R7 ;  /* 0x0000cb0008087a24 */ /* 0x000fea00078e0207 */
[----:B------:R-:W-:Y:S02]  /*e4a0*/  IADD3 R6, R8, c[0x0][0x32c], RZ ;  /* 0x0000cb0008067a10 */ /* 0x000fe40007ffe0ff */
[----:B------:R-:W-:Y:S02]  /*e4b0*/  IMNMX R15, R15, R8, !PT ;  /* 0x000000080f0f7217 */ /* 0x000fe40007800200 */
[----:B------:R-:W-:Y:S02]  /*e4c0*/  IMNMX R17, R17, R6, PT ;  /* 0x0000000611117217 */ /* 0x000fe40003800200 */
.L_x_259:
        /* <DEDUP_REMOVED lines=10> */
[----:B------:R-:W-:Y:S02]  /*e570*/  ISETP.GT.AND P0, PT, R15, 0x8, !P1 ;  /* 0x000000080f00780c */ /* 0x000fe40004f04270 */
        /* <DEDUP_REMOVED lines=146> */
.L_x_265:
[----:B------:R-:W-:Y:S04]  /*eea0*/  MOV R5, c[0x0][0x32c] ;  /* 0x0000cb0000057a02 */ /* 0x000fe80000000f00 */
[----:B------:R-:W-:Y:S11]  /*eeb0*/  ISETP.NE.AND P0, PT, R5, 0x1, PT ;  /* 0x000000010500780c */ /* 0x000ff60003f05270 */
[----:B------:R-:W-:Y:S02]  /*eec0*/  @!UPT UIADD3 URZ, URZ, URZ, URZ ;  /* 0x0000003f3f3ff290 */ /* 0x000fe4000fffe03f */
[----:B------:R-:W-:Y:S05]  /*eed0*/  @P0 IMAD.HI.U32 R5, R14, c[0x0][0x330], RZ ;  /* 0x0000cc000e050a27 */ /* 0x000fea00078e00ff */
[----:B------:R-:W-:Y:S02]  /*eee0*/  @P0 SHF.R.U32.HI R14, RZ, c[0x0][0x334], R5 ;  /* 0x0000cd00ff0e0a19 */ /* 0x000fe40000011605 */
.L_x_266:
[----:B------:R-:W-:Y:S05]  /*eef0*/  BSYNC B0 ;  /* 0x0000000000007941 */ /* 0x000fea0003800000 */
.L_x_264:
[----:B------:R-:W-:Y:S05]  /*ef00*/  IMAD R7, R14, c[0x0][0x32c], R7 ;  /* 0x0000cb000e077a24 */ /* 0x000fea00078e0207 */
[----:B------:R-:W-:Y:S02]  /*ef10*/  IADD3 R5, R7, c[0x0][0x32c], RZ ;  /* 0x0000cb0007057a10 */ /* 0x000fe40007ffe0ff */
[----:B------:R-:W-:Y:S02]  /*ef20*/  IMNMX R12, R12, R7, !PT ;  /* 0x000000070c0c7217 */ /* 0x000fe40007800200 */
[----:B------:R-:W-:Y:S02]  /*ef30*/  IMNMX R0, R0, R5, PT ;  /* 0x0000000500007217 */ /* 0x000fe40003800200 */
.L_x_263:
        /* <DEDUP_REMOVED lines=79> */
[----:B------:R-:W-:Y:S02]  /*f430*/  ISETP.GT.AND P2, PT, R12, 0x58, !P2 ;  /* 0x000000580c00780c */ /* 0x000fe40005744270 */
        /* <DEDUP_REMOVED lines=337> */
[----:B--2---:R-:W-:Y:S04]  /*10950*/  F2FP.BF16.PACK_AB R124, R159, R156 ;  /* 0x0000009c9f7c723e */ /* 0x004fe800000010ff */
[C---:B------:R-:W-:Y:S01]  /*10960*/  HMMA.16816.F32.BF16 R16, R68.reuse, R86, R16 ;  /* 0x000000564410723c */ /* 0x040fe20000041810 */
[----:B------:R-:W2:Y:S01]  /*10970*/  LDSM.16.MT88.4 R84, [R210+0x4100] ;  /* 0x00410000d254783b */ /* 0x000ea20000004200 */
[----:B------:R-:W-:Y:S06]  /*10980*/  MUFU.EX2 R144, R144 ;  /* 0x0000009000907308 */ /* 0x000fec0000000800 */
[C---:B-1----:R-:W-:Y:S04]  /*10990*/  HMMA.16816.F32.BF16 R20, R68.reuse, R76, R20 ;  /* 0x0000004c4414723c */ /* 0x042fe80000041814 */
[----:B------:R-:W1:Y:S01]  /*109a0*/  MUFU.EX2 R139, R139 ;  /* 0x0000008b008b7308 */ /* 0x000e620000000800 */
[----:B----4-:R-:W-:Y:S03]  /*109b0*/  F2FP.BF16.PACK_AB R126, R149, R146 ;  /* 0x00000092957e723e */ /* 0x010fe600000010ff */
[C---:B------:R-:W-:Y:S01]  /*109c0*/  HMMA.16816.F32.BF16 R24, R68.reuse, R78, R24 ;  /* 0x0000004e4418723c */ /* 0x040fe20000041818 */
[----:B------:R-:W4:Y:S05]  /*109d0*/  LDSM.16.MT88.4 R76, [R209+0x4100] ;  /* 0x00410000d14c783b */ /* 0x000f2a0000004200 */
[----:B------:R-:W-:Y:S02]  /*109e0*/  MUFU.EX2 R135, R135 ;  /* 0x0000008700877308 */ /* 0x000fe40000000800 */
[C---:B------:R-:W-:Y:S08]  /*109f0*/  HMMA.16816.F32.BF16 R28, R68.reuse, R80, R28 ;  /* 0x00000050441c723c */ /* 0x040ff0000004181c */
[C---:B------:R-:W-:Y:S01]  /*10a00*/  HMMA.16816.F32.BF16 R32, R68.reuse, R82, R32 ;  /* 0x000000524420723c */ /* 0x040fe20000041820 */
[----:B------:R-:W5:Y:S01]  /*10a10*/  LDSM.16.MT88.4 R80, [R212+0x1900] ;  /* 0x00190000d450783b */ /* 0x000f620000004200 */
[----:B------:R-:W4:Y:S02]  /*10a20*/  MUFU.EX2 R134, R134 ;  /* 0x0000008600867308 */ /* 0x000f240000000800 */
[----:B-1----:R-:W-:Y:S04]  /*10a30*/  F2FP.BF16.PACK_AB R125, R139, R144 ;  /* 0x000000908b7d723e */ /* 0x002fe800000010ff */
[C---:B---3--:R-:W-:Y:S08]  /*10a40*/  HMMA.16816.F32.BF16 R36, R68.reuse, R72, R36 ;  /* 0x000000484424723c */ /* 0x048ff00000041824 */
[C---:B------:R-:W-:Y:S01]  /*10a50*/  HMMA.16816.F32.BF16 R40, R68.reuse, R74, R40 ;  /* 0x0000004a4428723c */ /* 0x040fe20000041828 */
[----:B------:R-:W1:Y:S07]  /*10a60*/  LDSM.16.MT88.4 R72, [R210+0x1900] ;  /* 0x00190000d248783b */ /* 0x000e6e0000004200 */
[C---:B--2---:R-:W-:Y:S04]  /*10a70*/  HMMA.16816.F32.BF16 R44, R68.reuse, R84, R44 ;  /* 0x00000054442c723c */ /* 0x044fe8000004182c */
[----:B----4-:R-:W-:Y:S04]  /*10a80*/  F2FP.BF16.PACK_AB R127, R134, R135 ;  /* 0x00000087867f723e */ /* 0x010fe800000010ff */
[C---:B------:R-:W-:Y:S01]  /*10a90*/  HMMA.16816.F32.BF16 R48, R68.reuse, R86, R48 ;  /* 0x000000564430723c */ /* 0x040fe20000041830 */
[----:B------:R-:W-:Y:S07]  /*10aa0*/  LDSM.16.MT88.4 R84, [R208+0x1900] ;  /* 0x00190000d054783b */ /* 0x000fee0000004200 */
[C---:B------:R-:W-:Y:S08]  /*10ab0*/  HMMA.16816.F32.BF16 R52, R68.reuse, R76, R52 ;  /* 0x0000004c4434723c */ /* 0x040ff00000041834 */
[C---:B------:R-:W-:Y:S01]  /*10ac0*/  HMMA.16816.F32.BF16 R56, R68.reuse, R78, R56 ;  /* 0x0000004e4438723c */ /* 0x040fe20000041838 */
[----:B------:R-:W2:Y:S07]  /*10ad0*/  LDSM.16.MT88.4 R76, [R209+0x1900] ;  /* 0x00190000d14c783b */ /* 0x000eae0000004200 */
        /* <DEDUP_REMOVED lines=12> */
[C---:B-----5:R-:W-:Y:S03]  /*10ba0*/  HMMA.16816.F32.BF16 R4, R68.reuse, R80, R4 ;  /* 0x000000504404723c */ /* 0x060fe60000041804 */
[----:B------:R-:W-:Y:S02]  /*10bb0*/  FADD.FTZ R3, R241, R240 ;  /* 0x000000f0f1037221 */ /* 0x000fe40000010000 */
[----:B------:R-:W-:Y:S02]  /*10bc0*/  FADD.FTZ R235, R238, R235 ;  /* 0x000000ebeeeb7221 */ /* 0x000fe40000010000 */
[----:B------:R-:W-:Y:S01]  /*10bd0*/  FADD.FTZ R3, R242, R3 ;  /* 0x00000003f2037221 */ /* 0x000fe20000010000 */
[C---:B------:R-:W-:Y:S01]  /*10be0*/  HMMA.16816.F32.BF16 R8, R68.reuse, R82, R8 ;  /* 0x000000524408723c */ /* 0x040fe20000041808 */
[----:B------:R-:W3:Y:S03]  /*10bf0*/  LDSM.16.MT88.4 R80, [R212+0x4900] ;  /* 0x00490000d450783b */ /* 0x000ee60000004200 */
[----:B------:R-:W-:Y:S04]  /*10c00*/  FADD.FTZ R2, R166, R3 ;  /* 0x00000003a6027221 */ /* 0x000fe80000010000 */
[C---:B-1----:R-:W-:Y:S04]  /*10c10*/  HMMA.16816.F32.BF16 R12, R68.reuse, R72, R12 ;  /* 0x00000048440c723c */ /* 0x042fe8000004180c */
[----:B------:R-:W-:Y:S04]  /*10c20*/  FADD.FTZ R2, R165, R2 ;  /* 0x00000002a5027221 */ /* 0x000fe80000010000 */
[C---:B------:R-:W-:Y:S01]  /*10c30*/  HMMA.16816.F32.BF16 R16, R68.reuse, R74, R16 ;  /* 0x0000004a4410723c */ /* 0x040fe20000041810 */
[----:B------:R-:W1:Y:S03]  /*10c40*/  LDSM.16.MT88.4 R72, [R210+0x4900] ;  /* 0x00490000d248783b */ /* 0x000e660000004200 */
[----:B------:R-:W-:Y:S01]  /*10c50*/  FADD.FTZ R3, R161, R2 ;  /* 0x00000002a1037221 */ /* 0x000fe20000010000 */
[----:B------:R-:W-:Y:S03]  /*10c60*/  IADD3 R2, R192, -0x1, RZ ;  /* 0xffffffffc0027810 */ /* 0x000fe60007ffe0ff */
[C---:B--2---:R-:W-:Y:S04]  /*10c70*/  HMMA.16816.F32.BF16 R20, R68.reuse, R76, R20 ;  /* 0x0000004c4414723c */ /* 0x044fe80000041814 */
[----:B------:R-:W-:Y:S02]  /*10c80*/  FADD.FTZ R3, R232, R3 ;  /* 0x00000003e8037221 */ /* 0x000fe40000010000 */
[----:B------:R-:W-:Y:S02]  /*10c90*/  IMAD.MOV.U32 R192, RZ, RZ, R2 ;  /* 0x000000ffffc07224 */ /* 0x000fe400078e0002 */
[C---:B------:R-:W-:Y:S01]  /*10ca0*/  HMMA.16816.F32.BF16 R24, R68.reuse, R78, R24 ;  /* 0x0000004e4418723c */ /* 0x040fe20000041818 */
[----:B------:R-:W2:Y:S03]  /*10cb0*/  LDSM.16.MT88.4 R76, [R212+0x2100] ;  /* 0x00210000d44c783b */ /* 0x000ea60000004200 */
[----:B------:R-:W-:Y:S02]  /*10cc0*/  FADD.FTZ R144, R144, R3 ;  /* 0x0000000390907221 */ /* 0x000fe40000010000 */
[----:B------:R-:W-:Y:S02]  /*10cd0*/  IMAD.MOV.U32 R3, RZ, RZ, R0 ;  /* 0x000000ffff037224 */ /* 0x000fe400078e0000 */
[C---:B------:R-:W-:Y:S04]  /*10ce0*/  HMMA.16816.F32.BF16 R28, R68.reuse, R84, R28 ;  /* 0x00000054441c723c */ /* 0x040fe8000004181c */
[----:B------:R-:W-:Y:S02]  /*10cf0*/  FADD.FTZ R144, R139, R144 ;  /* 0x000000908b907221 */ /* 0x000fe40000010000 */
[----:B------:R-:W-:Y:S02]  /*10d00*/  IMAD.MOV.U32 R2, RZ, RZ, R116 ;  /* 0x000000ffff027224 */ /* 0x000fe400078e0074 */
[C---:B------:R-:W-:Y:S01]  /*10d10*/  HMMA.16816.F32.BF16 R32, R68.reuse, R86, R32 ;  /* 0x000000564420723c */ /* 0x040fe20000041820 */
[----:B------:R-:W-:Y:S03]  /*10d20*/  LDSM.16.MT88.4 R84, [R208+0x2100] ;  /* 0x00210000d054783b */ /* 0x000fe60000004200 */
[----:B------:R-:W-:Y:S04]  /*10d30*/  FADD.FTZ R135, R135, R144 ;  /* 0x0000009087877221 */ /* 0x000fe80000010000 */
[C---:B---3--:R-:W-:Y:S04]  /*10d40*/  HMMA.16816.F32.BF16 R36, R68.reuse, R80, R36 ;  /* 0x000000504424723c */ /* 0x048fe80000041824 */
[----:B------:R-:W-:Y:S04]  /*10d50*/  FADD.FTZ R227, R134, R135 ;  /* 0x0000008786e37221 */ /* 0x000fe80000010000 */
        /* <DEDUP_REMOVED lines=64> */
.L_x_258:
[----:B------:R-:W1:Y:S01]  /*11160*/  SHFL.BFLY PT, R3, R228, 0x2, 0x1f ;  /* 0x0c401f00e4037f89 */ /* 0x000e6200000e0000 */
[----:B------:R-:W-:-:S02]  /*11170*/  MOV R4, RZ ;  /* 0x000000ff00047202 */ /* 0x000fc40000000f00 */
[----:B------:R-:W-:Y:S01]  /*11180*/  PLOP3.LUT P2, PT, PT, PT, PT, 0x8, 0x0 ;  /* 0x000000000000781c */ /* 0x000fe20003f4e170 */
[----:B------:R-:W2:Y:S01]  /*11190*/  SHFL.BFLY PT, R2, R227, 0x2, 0x1f ;  /* 0x0c401f00e3027f89 */ /* 0x000ea200000e0000 */
[----:B-1----:R-:W-:Y:S01]  /*111a0*/  FADD.FTZ R6, R3, R228 ;  /* 0x000000e403067221 */ /* 0x002fe20000010000 */
[----:B------:R-:W-:Y:S01]  /*111b0*/  MOV R3, RZ ;  /* 0x000000ff00037202 */ /* 0x000fe20000000f00 */
[----:B--2---:R-:W-:-:S03]  /*111c0*/  FADD.FTZ R7, R2, R227 ;  /* 0x000000e302077221 */ /* 0x004fc60000010000 */
[----:B------:R-:W1:Y:S04]  /*111d0*/  SHFL.BFLY PT, R5, R6, 0x1, 0x1f ;  /* 0x0c201f0006057f89 */ /* 0x000e6800000e0000 */
[----:B------:R-:W2:Y:S01]  /*111e0*/  SHFL.BFLY PT, R2, R7, 0x1, 0x1f ;  /* 0x0c201f0007027f89 */ /* 0x000ea200000e0000 */
[----:B-1----:R-:W-:Y:S02]  /*111f0*/  FADD.FTZ R5, R6, R5 ;  /* 0x0000000506057221 */ /* 0x002fe40000010000 */
[----:B--2---:R-:W-:-:S03]  /*11200*/  FADD.FTZ R2, R2, R7 ;  /* 0x0000000702027221 */ /* 0x004fc60000010000 */
[----:B------:R-:W-:Y:S02]  /*11210*/  FSETP.NE.FTZ.AND P1, PT, R5, RZ, PT ;  /* 0x000000ff0500720b */ /* 0x000fe40003f35000 */
[----:B------:R-:W-:-:S11]  /*11220*/  FSETP.NE.FTZ.AND P0, PT, R2, RZ, PT ;  /* 0x000000ff0200720b */ /* 0x000fd60003f15000 */
[----:B------:R-:W1:Y:S01]  /*11230*/  @P1 MUFU.RCP R4, R5 ;  /* 0x0000000500041308 */ /* 0x000e620000001000 */
[----:B------:R-:W-:Y:S02]  /*11240*/  @P1 MOV R7, 0x3f317218 ;  /* 0x3f31721800071802 */ /* 0x000fe40000000f00 */
[----:B------:R-:W-:-:S03]  /*11250*/  @P0 MOV R9, 0x3f317218 ;  /* 0x3f31721800090802 */ /* 0x000fc60000000f00 */
[----:B------:R-:W-:Y:S02]  /*11260*/  @P1 FMUL.FTZ R7, R7, c[0x0][0x2d0] ;  /* 0x0000b40007071a20 */ /* 0x000fe40000410000 */
[----:B------:R-:W2:Y:S01]  /*11270*/  @P1 MUFU.LG2 R5, R5 ;  /* 0x0000000500051308 */ /* 0x000ea20000000c00 */
[----:B------:R-:W-:-:S07]  /*11280*/  @P0 FMUL.FTZ R9, R9, c[0x0][0x2d0] ;  /* 0x0000b40009090a20 */ /* 0x000fce0000410000 */
[----:B------:R-:W3:Y:S01]  /*11290*/  @P0 MUFU.LG2 R6, R2 ;  /* 0x0000000200060308 */ /* 0x000ee20000000c00 */
[C---:B-1----:R-:W-:Y:S02]  /*112a0*/  FMUL.FTZ R112, R4.reuse, R112 ;  /* 0x0000007004707220 */ /* 0x042fe40000410000 */
[C---:B------:R-:W-:Y:S02]  /*112b0*/  FMUL.FTZ R113, R4.reuse, R113 ;  /* 0x0000007104717220 */ /* 0x040fe40000410000 */
[C---:B------:R-:W-:Y:S02]  /*112c0*/  FMUL.FTZ R108, R4.reuse, R108 ;  /* 0x0000006c046c7220 */ /* 0x040fe40000410000 */
[C---:B------:R-:W-:Y:S01]  /*112d0*/  FMUL.FTZ R109, R4.reuse, R109 ;  /* 0x0000006d046d7220 */ /* 0x040fe20000410000 */
[----:B------:R1:W4:Y:S01]  /*112e0*/  @P0 MUFU.RCP R3, R2 ;  /* 0x0000000200030308 */ /* 0x0003220000001000 */
[----:B--2---:R-:W-:Y:S02]  /*112f0*/  @P1 FMUL.FTZ R5, R5, 0.69314718246459960938 ;  /* 0x3f31721805051820 */ /* 0x004fe40000410000 */
[----:B------:R-:W-:-:S02]  /*11300*/  FMUL.FTZ R104, R4, R104 ;  /* 0x0000006804687220 */ /* 0x000fc40000410000 */
[C---:B------:R-:W-:Y:S02]  /*11310*/  FMUL.FTZ R105, R4.reuse, R105 ;  /* 0x0000006904697220 */ /* 0x040fe40000410000 */
[----:B------:R-:W-:Y:S02]  /*11320*/  FMUL.FTZ R100, R4, R100 ;  /* 0x0000006404647220 */ /* 0x000fe40000410000 */
[----:B---3--:R-:W-:Y:S02]  /*11330*/  @P0 FMUL.FTZ R6, R6, 0.69314718246459960938 ;  /* 0x3f31721806060820 */ /* 0x008fe40000410000 */
[C---:B------:R-:W-:Y:S02]  /*11340*/  FMUL.FTZ R101, R4.reuse, R101 ;  /* 0x0000006504657220 */ /* 0x040fe40000410000 */
[C---:B------:R-:W-:Y:S02]  /*11350*/  FMUL.FTZ R96, R4.reuse, R96 ;  /* 0x0000006004607220 */ /* 0x040fe40000410000 */
[C---:B------:R-:W-:Y:S01]  /*11360*/  FMUL.FTZ R97, R4.reuse, R97 ;  /* 0x0000006104617220 */ /* 0x040fe20000410000 */
[----:B-1----:R-:W-:Y:S01]  /*11370*/  MOV R2, 0xff800000 ;  /* 0xff80000000027802 */ /* 0x002fe20000000f00 */
        /* <DEDUP_REMOVED lines=21> */
[----:B------:R-:W-:Y:S01]  /*114d0*/  FMUL.FTZ R65, R4, R65 ;  /* 0x0000004104417220 */ /* 0x000fe20000410000 */
[----:B------:R-:W-:Y:S01]  /*114e0*/  MOV R4, 0xff800000 ;  /* 0xff80000000047802 */ /* 0x000fe20000000f00 */
[C---:B----4-:R-:W-:Y:S02]  /*114f0*/  FMUL.FTZ R114, R3.reuse, R114 ;  /* 0x0000007203727220 */ /* 0x050fe40000410000 */
        /* <DEDUP_REMOVED lines=30> */
[----:B------:R-:W-:Y:S02]  /*116e0*/  FMUL.FTZ R3, R3, R67 ;  /* 0x0000004303037220 */ /* 0x000fe40000410000 */
[----:B------:R-:W-:-:S02]  /*116f0*/  @P1 FFMA.FTZ R2, R7, R0, R5 ;  /* 0x0000000007021223 */ /* 0x000fc40000010005 */
[----:B------:R-:W-:Y:S02]  /*11700*/  @P0 FFMA.FTZ R4, R9, R116, R6 ;  /* 0x0000007409040223 */ /* 0x000fe40000010006 */
.L_x_230:
[----:B------:R-:W-:Y:S05]  /*11710*/  @P2 BRA `(.L_x_268) ;  /* 0x0000127000002947 */ /* 0x000fea0003800000 */
[----:B------:R-:W1:Y:S01]  /*11720*/  S2R R0, SR_TID.X ;  /* 0x0000000000007919 */ /* 0x000e620000002100 */
[----:B------:R-:W-:Y:S02]  /*11730*/  F2FP.BF16.PACK_AB R112, R113, R112 ;  /* 0x000000707170723e */ /* 0x000fe400000010ff */
[----:B------:R-:W-:Y:S01]  /*11740*/  F2FP.BF16.PACK_AB R114, R115, R114 ;  /* 0x000000727372723e */ /* 0x000fe200000010ff */
[----:B------:R-:W-:Y:S01]  /*11750*/  BAR.SYNC.DEFER_BLOCKING 0x1, 0x100 ;  /* 0x0044000000007b1d */ /* 0x000fe20000010000 */
        /* <DEDUP_REMOVED lines=10> */
[----:B-1----:R-:W-:Y:S02]  /*11800*/  SHF.R.S32.HI R5, RZ, 0x1f, R0 ;  /* 0x0000001fff057819 */ /* 0x002fe40000011400 */
[----:B------:R-:W-:Y:S02]  /*11810*/  F2FP.BF16.PACK_AB R88, R89, R88 ;  /* 0x000000585958723e */ /* 0x000fe400000010ff */
[----:B------:R-:W-:Y:S02]  /*11820*/  LEA.HI R6, R5, R0, RZ, 0x2 ;  /* 0x0000000005067211 */ /* 0x000fe400078f10ff */
[----:B------:R-:W-:Y:S02]  /*11830*/  F2FP.BF16.PACK_AB R90, R91, R90 ;  /* 0x0000005a5b5a723e */ /* 0x000fe400000010ff */
[--C-:B------:R-:W-:Y:S02]  /*11840*/  SHF.R.S32.HI R8, RZ, 0x2, R6.reuse ;  /* 0x00000002ff087819 */ /* 0x100fe40000011406 */
[----:B------:R-:W-:-:S02]  /*11850*/  SHF.R.S32.HI R7, RZ, 0x1f, R6 ;  /* 0x0000001fff077819 */ /* 0x000fc40000011406 */
[----:B------:R-:W-:Y:S02]  /*11860*/  LOP3.LUT R9, R6, 0xfffffffc, RZ, 0xc0, !PT ;  /* 0xfffffffc06097812 */ /* 0x000fe400078ec0ff */
[----:B------:R-:W-:Y:S02]  /*11870*/  LEA.HI R7, R7, R8, RZ, 0x3 ;  /* 0x0000000807077211 */ /* 0x000fe400078f18ff */
[----:B------:R-:W-:Y:S01]  /*11880*/  F2FP.BF16.PACK_AB R84, R85, R84 ;  /* 0x000000545554723e */ /* 0x000fe200000010ff */
[----:B------:R-:W-:Y:S01]  /*11890*/  IMAD.IADD R9, R0, 0x1, -R9 ;  /* 0x0000000100097824 */ /* 0x000fe200078e0a09 */
[----:B------:R-:W-:Y:S02]  /*118a0*/  LOP3.LUT R7, R7, 0xfffffff8, RZ, 0xc0, !PT ;  /* 0xfffffff807077812 */ /* 0x000fe400078ec0ff */
[----:B------:R-:W-:Y:S02]  /*118b0*/  F2FP.BF16.PACK_AB R86, R87, R86 ;  /* 0x000000565756723e */ /* 0x000fe400000010ff */
[----:B------:R-:W-:Y:S01]  /*118c0*/  F2FP.BF16.PACK_AB R80, R81, R80 ;  /* 0x000000505150723e */ /* 0x000fe200000010ff */
[----:B------:R-:W-:Y:S01]  /*118d0*/  IMAD.IADD R8, R8, 0x1, -R7 ;  /* 0x0000000108087824 */ /* 0x000fe200078e0a07 */
[----:B------:R-:W-:-:S02]  /*118e0*/  LEA.HI R7, R5, R0, RZ, 0x5 ;  /* 0x0000000005077211 */ /* 0x000fc400078f28ff */
[----:B------:R-:W-:Y:S01]  /*118f0*/  F2FP.BF16.PACK_AB R82, R83, R82 ;  /* 0x000000525352723e */ /* 0x000fe200000010ff */
[C---:B------:R-:W-:Y:S01]  /*11900*/  IMAD.SHL.U32 R10, R8.reuse, 0x40, RZ ;  /* 0x00000040080a7824 */ /* 0x040fe200078e00ff */
[----:B------:R-:W-:Y:S02]  /*11910*/  SHF.R.S32.HI R6, RZ, 0x5, R7 ;  /* 0x00000005ff067819 */ /* 0x000fe40000011407 */
[----:B------:R-:W-:Y:S02]  /*11920*/  LOP3.LUT R12, R8, 0x1, RZ, 0xc0, !PT ;  /* 0x00000001080c7812 */ /* 0x000fe400078ec0ff */
        /* <DEDUP_REMOVED lines=11> */
[----:B------:R-:W-:Y:S02]  /*119e0*/  F2FP.BF16.PACK_AB R72, R73, R72 ;  /* 0x000000484948723e */ /* 0x000fe400000010ff */
[----:B------:R-:W-:Y:S01]  /*119f0*/  F2FP.BF16.PACK_AB R74, R75, R74 ;  /* 0x0000004a4b4a723e */ /* 0x000fe200000010ff */
[C---:B------:R-:W-:Y:S01]  /*11a00*/  IMAD.IADD R15, R11.reuse, 0x1, R8 ;  /* 0x000000010b0f7824 */ /* 0x040fe200078e0208 */
[C---:B------:R-:W-:Y:S01]  /*11a10*/  IADD3 R10, R11.reuse, 0x80, RZ ;  /* 0x000000800b0a7810 */ /* 0x040fe20007ffe0ff */
[----:B------:R-:W-:Y:S01]  /*11a20*/  STS [R11+0x80], R112 ;  /* 0x000080700b007388 */ /* 0x000fe20000000800 */
[----:B------:R-:W-:-:S02]  /*11a30*/  IADD3 R13, R11, 0x70, RZ ;  /* 0x000000700b0d7810 */ /* 0x000fc40007ffe0ff */
[----:B------:R-:W-:Y:S01]  /*11a40*/  @P0 IADD3 R13, R10, 0x10, RZ ;  /* 0x000000100a0d0810 */ /* 0x000fe20007ffe0ff */
[----:B------:R-:W-:Y:S01]  /*11a50*/  IMAD.MOV.U32 R10, RZ, RZ, 0x40 ;  /* 0x00000040ff0a7424 */ /* 0x000fe200078e00ff */
[----:B------:R-:W-:Y:S01]  /*11a60*/  STS [R11+0x480], R114 ;  /* 0x000480720b007388 */ /* 0x000fe20000000800 */
[----:B------:R-:W-:Y:S02]  /*11a70*/  F2FP.BF16.PACK_AB R68, R69, R68 ;  /* 0x000000444544723e */ /* 0x000fe400000010ff */
[--C-:B------:R-:W-:Y:S01]  /*11a80*/  IMAD.IADD R17, R8, 0x1, R13.reuse ;  /* 0x0000000108117824 */ /* 0x100fe200078e020d */
[----:B------:R-:W-:Y:S01]  /*11a90*/  SEL R10, R10, 0xffffffc0, !P2 ;  /* 0xffffffc00a0a7807 */ /* 0x000fe20005000000 */
[----:B------:R-:W-:Y:S01]  /*11aa0*/  STS [R13], R108 ;  /* 0x0000006c0d007388 */ /* 0x000fe20000000800 */
[----:B------:R-:W-:Y:S02]  /*11ab0*/  F2FP.BF16.PACK_AB R70, R71, R70 ;  /* 0x000000464746723e */ /* 0x000fe400000010ff */
        /* <DEDUP_REMOVED lines=8> */
[----:B------:R-:W-:-:S02]  /*11b40*/  F2FP.BF16.PACK_AB R56, R57, R56 ;  /* 0x000000383938723e */ /* 0x000fc400000010ff */
[----:B------:R-:W-:Y:S01]  /*11b50*/  STS [R15+0x480], R106 ;  /* 0x0004806a0f007388 */ /* 0x000fe20000000800 */
[----:B------:R-:W-:Y:S02]  /*11b60*/  F2FP.BF16.PACK_AB R58, R59, R58 ;  /* 0x0000003a3b3a723e */ /* 0x000fe400000010ff */
        /* <DEDUP_REMOVED lines=28> */
[----:B------:R1:W-:Y:S01]  /*11d30*/  STS [R19+0x4480], R54 ;  /* 0x0044803613007388 */ /* 0x0003e20000000800 */
[----:B---3--:R-:W-:-:S03]  /*11d40*/  IMAD.WIDE R12, R218, R11, c[0x0][0x500] ;  /* 0x00014000da0c7625 */ /* 0x008fc600078e020b */
[----:B------:R3:W-:Y:S04]  /*11d50*/  STS [R21+0x4000], R56 ;  /* 0x0040003815007388 */ /* 0x0007e80000000800 */
        /* <DEDUP_REMOVED lines=8> */
[----:B----4-:R-:W4:Y:S04]  /*11de0*/  @P0 LDG.E R15, [R12.64] ;  /* 0x0000000a0c0f0981 */ /* 0x010f28000c1e1900 */
[----:B------:R3:W5:Y:S01]  /*11df0*/  @P1 LDG.E R8, [R10.64] ;  /* 0x0000000a0a081981 */ /* 0x000762000c1e1900 */
[----:B-1----:R-:W-:Y:S02]  /*11e00*/  CS2R R18, SRZ ;  /* 0x0000000000127805 */ /* 0x002fe4000001ff00 */
[--C-:B----4-:R-:W-:Y:S01]  /*11e10*/  @P0 SHF.R.S32.HI R19, RZ, 0x1f, R15.reuse ;  /* 0x0000001fff130819 */ /* 0x110fe2000001140f */
[----:B------:R-:W-:Y:S01]  /*11e20*/  @P0 IMAD.MOV.U32 R18, RZ, RZ, R15 ;  /* 0x000000ffff120224 */ /* 0x000fe200078e000f */
[----:B------:R-:W-:Y:S05]  /*11e30*/  @P1 BRA `(.L_x_269) ;  /* 0x0000004000001947 */ /* 0x000fea0003800000 */
[----:B---3--:R-:W-:Y:S05]  /*11e40*/  @!P0 BRA `(.L_x_269) ;  /* 0x0000003000008947 */ /* 0x008fea0003800000 */
[----:B-----5:R-:W3:Y:S04]  /*11e50*/  LDG.E R8, [R12.64] ;  /* 0x0000000a0c087981 */ /* 0x020ee8000c1e1900 */
[----:B------:R-:W3:Y:S02]  /*11e60*/  LDG.E R3, [R12.64+0x4] ;  /* 0x0000040a0c037981 */ /* 0x000ee4000c1e1900 */
[----:B---3--:R-:W-:-:S02]  /*11e70*/  IADD3 R8, -R8, R3, RZ ;  /* 0x0000000308087210 */ /* 0x008fc40007ffe1ff */
.L_x_269:
[----:B---3--:R-:W1:Y:S01]  /*11e80*/  S2R R10, SR_CTAID.Y ;  /* 0x00000000000a7919 */ /* 0x008e620000002600 */
[----:B------:R-:W-:Y:S01]  /*11e90*/  LOP3.LUT R3, R7, 0xffffffe0, RZ, 0xc0, !PT ;  /* 0xffffffe007037812 */ /* 0x000fe200078ec0ff */
[----:B------:R-:W-:Y:S01]  /*11ea0*/  IMAD.MOV.U32 R13, RZ, RZ, c[0x0][0x4e8] ;  /* 0x00013a00ff0d7624 */ /* 0x000fe200078e00ff */
[----:B------:R-:W-:Y:S01]  /*11eb0*/  SHF.R.S32.HI R7, RZ, 0x1f, R6 ;  /* 0x0000001fff077819 */ /* 0x000fe20000011406 */
[----:B------:R-:W3:Y:S01]  /*11ec0*/  S2R R40, SR_CTAID.X ;  /* 0x0000000000287919 */ /* 0x000ee20000002500 */
[----:B------:R-:W-:Y:S01]  /*11ed0*/  MOV R16, R18 ;  /* 0x0000001200107202 */ /* 0x000fe20000000f00 */
[----:B------:R-:W-:Y:S01]  /*11ee0*/  IMAD.IADD R12, R0, 0x1, -R3 ;  /* 0x00000001000c7824 */ /* 0x000fe200078e0a03 */
[----:B------:R-:W-:Y:S01]  /*11ef0*/  LEA.HI R7, R7, R6, RZ, 0x3 ;  /* 0x0000000607077211 */ /* 0x000fe200078f18ff */
[----:B------:R-:W-:Y:S01]  /*11f00*/  IMAD.MOV.U32 R17, RZ, RZ, R19 ;  /* 0x000000ffff117224 */ /* 0x000fe200078e0013 */
[----:B------:R-:W-:Y:S01]  /*11f10*/  LEA.HI R3, R9, R9, RZ, 0x1 ;  /* 0x0000000909037211 */ /* 0x000fe200078f08ff */
[----:B------:R-:W-:Y:S01]  /*11f20*/  IMAD R15, R19, c[0x0][0x3a0], RZ ;  /* 0x0000e800130f7a24 */ /* 0x000fe200078e02ff */
[----:B------:R-:W-:Y:S01]  /*11f30*/  SHF.R.S32.HI R11, RZ, 0x1f, R12 ;  /* 0x0000001fff0b7819 */ /* 0x000fe2000001140c */
[----:B------:R-:W-:Y:S01]  /*11f40*/  BSSY B0, `(.L_x_270) ;  /* 0x0000074000007945 */ /* 0x000fe20003800000 */
[----:B------:R-:W-:Y:S01]  /*11f50*/  LOP3.LUT R7, R7, 0xffffff8, RZ, 0xc0, !PT ;  /* 0x0ffffff807077812 */ /* 0x000fe200078ec0ff */
[C---:B------:R-:W-:Y:S01]  /*11f60*/  IMAD R15, R18.reuse, c[0x0][0x3a4], R15 ;  /* 0x0000e900120f7a24 */ /* 0x040fe200078e020f */
[----:B------:R-:W-:Y:S01]  /*11f70*/  LEA.HI R11, R11, R12, RZ, 0x2 ;  /* 0x0000000c0b0b7211 */ /* 0x000fe200078f10ff */
[----:B------:R-:W-:Y:S01]  /*11f80*/  IMAD.WIDE.U32 R18, R18, c[0x0][0x3a0], RZ ;  /* 0x0000e80012127a25 */ /* 0x000fe200078e00ff */
[----:B------:R-:W-:-:S02]  /*11f90*/  IADD3 R7, R6, -R7, RZ ;  /* 0x8000000706077210 */ /* 0x000fc40007ffe0ff */
[----:B------:R-:W-:Y:S02]  /*11fa0*/  LOP3.LUT R6, R3, 0x1ffffffe, RZ, 0xc0, !PT ;  /* 0x1ffffffe03067812 */ /* 0x000fe400078ec0ff */
[----:B------:R-:W-:Y:S02]  /*11fb0*/  SHF.R.S32.HI R14, RZ, 0x2, R11 ;  /* 0x00000002ff0e7819 */ /* 0x000fe4000001140b */
[----:B------:R-:W-:Y:S01]  /*11fc0*/  ISETP.NE.AND P1, PT, R13, 0x1, PT ;  /* 0x000000010d00780c */ /* 0x000fe20003f25270 */
[----:B-1----:R-:W-:Y:S01]  /*11fd0*/  IMAD.WIDE.U32 R16, R10, c[0x0][0x490], R16 ;  /* 0x000124000a107a25 */ /* 0x002fe200078e0010 */
[----:B------:R-:W-:Y:S02]  /*11fe0*/  SHF.R.S32.HI R13, RZ, 0x1f, R10 ;  /* 0x0000001fff0d7819 */ /* 0x000fe4000001140a */
[----:B------:R-:W-:Y:S01]  /*11ff0*/  LOP3.LUT P2, RZ, R12, 0x3, RZ, 0xc0, !PT ;  /* 0x000000030cff7812 */ /* 0x000fe2000784c0ff */
[----:B------:R-:W-:Y:S01]  /*12000*/  IMAD.IADD R12, R9, 0x1, -R6 ;  /* 0x00000001090c7824 */ /* 0x000fe200078e0a06 */
[-C--:B------:R-:W-:Y:S01]  /*12010*/  LEA.HI R11, R5, R0.reuse, RZ, 0x3 ;  /* 0x00000000050b7211 */ /* 0x080fe200078f18ff */
[----:B------:R-:W-:Y:S01]  /*12020*/  IMAD R3, R7, 0x10, R14 ;  /* 0x0000001007037824 */ /* 0x000fe200078e020e */
[----:B------:R-:W-:Y:S01]  /*12030*/  LEA.HI R6, R5, R0, RZ, 0x6 ;  /* 0x0000000005067211 */ /* 0x000fe200078f30ff */
[----:B------:R-:W-:Y:S01]  /*12040*/  IMAD R5, R13, c[0x0][0x490], RZ ;  /* 0x000124000d057a24 */ /* 0x000fe200078e02ff */
[----:B------:R-:W-:Y:S01]  /*12050*/  LOP3.LUT R9, R11, 0xfffffff8, RZ, 0xc0, !PT ;  /* 0xfffffff80b097812 */ /* 0x000fe200078ec0ff */
[----:B------:R-:W-:Y:S01]  /*12060*/  IMAD R7, R12, 0x8, R3 ;  /* 0x000000080c077824 */ /* 0x000fe200078e0203 */
[----:B------:R-:W-:Y:S01]  /*12070*/  IADD3 R19, R19, R15, RZ ;  /* 0x0000000f13137210 */ /* 0x000fe20007ffe0ff */
[----:B------:R-:W-:Y:S01]  /*12080*/  IMAD R5, R10, c[0x0][0x494], R5 ;  /* 0x000125000a057a24 */ /* 0x000fe200078e0205 */
[----:B------:R-:W-:Y:S01]  /*12090*/  SHF.R.S32.HI R15, RZ, 0x1f, R218 ;  /* 0x0000001fff0f7819 */ /* 0x000fe200000114da */
[----:B---3--:R-:W-:Y:S01]  /*120a0*/  IMAD R7, R40, 0x80, R7 ;  /* 0x0000008028077824 */ /* 0x008fe200078e0207 */
[----:B------:R-:W-:Y:S01]  /*120b0*/  SEL R14, R218, RZ, !P0 ;  /* 0x000000ffda0e7207 */ /* 0x000fe20004000000 */
[----:B------:R-:W-:Y:S01]  /*120c0*/  IMAD.IADD R0, R0, 0x1, -R9 ;  /* 0x0000000100007824 */ /* 0x000fe200078e0a09 */
[----:B------:R-:W-:Y:S01]  /*120d0*/  IADD3 R17, R17, R5, RZ ;  /* 0x0000000511117210 */ /* 0x000fe20007ffe0ff */
[----:B------:R-:W-:Y:S01]  /*120e0*/  @P1 IMAD.HI.U32 R5, R7, c[0x0][0x4ec], RZ ;  /* 0x00013b0007051a27 */ /* 0x000fe200078e00ff */
[----:B------:R-:W-:-:S03]  /*120f0*/  SEL R15, R15, RZ, !P0 ;  /* 0x000000ff0f0f7207 */ /* 0x000fc60004000000 */
[----:B------:R-:W-:Y:S01]  /*12100*/  IMAD.MOV.U32 R9, RZ, RZ, R7 ;  /* 0x000000ffff097224 */ /* 0x000fe200078e0007 */
[----:B------:R-:W-:Y:S01]  /*12110*/  @P1 SHF.R.U32.HI R9, RZ, c[0x0][0x4f0], R5 ;  /* 0x00013c00ff091a19 */ /* 0x000fe20000011605 */
[----:B------:R-:W-:Y:S01]  /*12120*/  IMAD R13, R13, c[0x0][0x3e8], RZ ;  /* 0x0000fa000d0d7a24 */ /* 0x000fe200078e02ff */
[----:B------:R-:W-:Y:S01]  /*12130*/  SHF.R.S32.HI R5, RZ, 0x3, R11 ;  /* 0x00000003ff057819 */ /* 0x000fe2000001140b */
[----:B------:R-:W-:Y:S01]  /*12140*/  IMAD.WIDE.U32 R18, R10, c[0x0][0x3e8], R18 ;  /* 0x0000fa000a127a25 */ /* 0x000fe200078e0012 */
[----:B------:R-:W-:-:S03]  /*12150*/  SHF.R.S32.HI R20, RZ, 0x1f, R9 ;  /* 0x0000001fff147819 */ /* 0x000fc60000011409 */
[----:B------:R-:W-:Y:S02]  /*12160*/  IMAD R13, R10, c[0x0][0x3ec], R13 ;  /* 0x0000fb000a0d7a24 */ /* 0x000fe400078e020d */
[----:B------:R-:W-:Y:S02]  /*12170*/  IMAD.MOV R10, RZ, RZ, -R9 ;  /* 0x000000ffff0a7224 */ /* 0x000fe400078e0a09 */
[----:B------:R-:W-:Y:S02]  /*12180*/  IMAD R11, R15, c[0x0][0x498], RZ ;  /* 0x000126000f0b7a24 */ /* 0x000fe400078e02ff */
[----:B------:R-:W-:-:S04]  /*12190*/  IMAD.WIDE.U32 R16, R14, c[0x0][0x498], R16 ;  /* 0x000126000e107a25 */ /* 0x000fc800078e0010 */
[----:B------:R-:W-:Y:S01]  /*121a0*/  IMAD R10, R10, c[0x0][0x4e8], R7 ;  /* 0x00013a000a0a7a24 */ /* 0x000fe200078e0207 */
[----:B------:R-:W-:Y:S01]  /*121b0*/  IADD3 R16, P0, R9, R16, RZ ;  /* 0x0000001009107210 */ /* 0x000fe20007f1e0ff */
[----:B------:R-:W-:Y:S01]  /*121c0*/  IMAD.IADD R19, R19, 0x1, R13 ;  /* 0x0000000113137824 */ /* 0x000fe200078e020d */
[----:B------:R-:W-:Y:S01]  /*121d0*/  LEA R13, R0, R5, 0x5 ;  /* 0x00000005000d7211 */ /* 0x000fe200078e28ff */
[----:B------:R-:W-:Y:S01]  /*121e0*/  IMAD R7, R14, c[0x0][0x49c], R11 ;  /* 0x000127000e077a24 */ /* 0x000fe200078e020b */
[----:B------:R-:W-:Y:S01]  /*121f0*/  SHF.R.S32.HI R11, RZ, 0x1f, R10 ;  /* 0x0000001fff0b7819 */ /* 0x000fe2000001140a */
[----:B------:R-:W-:Y:S02]  /*12200*/  IMAD.SHL.U32 R0, R0, 0x8, RZ ;  /* 0x0000000800007824 */ /* 0x000fe400078e00ff */
[----:B------:R-:W-:Y:S01]  /*12210*/  IMAD R13, R40, 0x80, R13 ;  /* 0x00000080280d7824 */ /* 0x000fe200078e020d */
[----:B------:R-:W-:Y:S01]  /*12220*/  IADD3.X R17, R20, R17, R7, P0, !PT ;  /* 0x0000001114117210 */ /* 0x000fe200007fe407 */
[----:B------:R-:W-:Y:S01]  /*12230*/  IMAD R11, R11, c[0x0][0x488], RZ ;  /* 0x000122000b0b7a24 */ /* 0x000fe200078e02ff */
[----:B------:R-:W-:Y:S01]  /*12240*/  IADD3 R36, R0, 0x40, RZ ;  /* 0x0000004000247810 */ /* 0x000fe20007ffe0ff */
[----:B------:R-:W-:Y:S01]  /*12250*/  @P1 IMAD.HI.U32 R12, R13, c[0x0][0x4ec], RZ ;  /* 0x00013b000d0c1a27 */ /* 0x000fe200078e00ff */
[----:B------:R-:W-:-:S03]  /*12260*/  MOV R9, R13 ;  /* 0x0000000d00097202 */ /* 0x000fc60000000f00 */
[----:B------:R-:W-:Y:S01]  /*12270*/  IMAD.WIDE.U32 R16, R10, c[0x0][0x488], R16 ;  /* 0x000122000a107a25 */ /* 0x000fe200078e0010 */
[----:B------:R-:W-:-:S03]  /*12280*/  @P1 SHF.R.U32.HI R9, RZ, c[0x0][0x4f0], R12 ;  /* 0x00013c00ff091a19 */ /* 0x000fc6000001160c */
[----:B------:R-:W-:Y:S01]  /*12290*/  IMAD R11, R10, c[0x0][0x48c], R11 ;  /* 0x000123000a0b7a24 */ /* 0x000fe200078e020b */
[----:B------:R-:W-:Y:S01]  /*122a0*/  LEA R12, P0, R16, c[0x0][0x450], 0x2 ;  /* 0x00011400100c7a11 */ /* 0x000fe200078010ff */
[----:B------:R-:W-:Y:S02]  /*122b0*/  IMAD.SHL.U32 R7, R5, 0x40, RZ ;  /* 0x0000004005077824 */ /* 0x000fe400078e00ff */
[----:B------:R-:W-:Y:S01]  /*122c0*/  IMAD R15, R15, c[0x0][0x3f0], RZ ;  /* 0x0000fc000f0f7a24 */ /* 0x000fe200078e02ff */
[----:B------:R-:W-:Y:S01]  /*122d0*/  IADD3 R11, R17, R11, RZ ;  /* 0x0000000b110b7210 */ /* 0x000fe20007ffe0ff */
[----:B------:R-:W-:Y:S01]  /*122e0*/  SHFL.IDX PT, R42, R12, RZ, 0x1c1f ;  /* 0x001c1fff0c2a7589 */ /* 0x000fe200000e0000 */
[----:B------:R-:W-:Y:S01]  /*122f0*/  LOP3.LUT R7, R7, 0x1c0, RZ, 0xc0, !PT ;  /* 0x000001c007077812 */ /* 0x000fe200078ec0ff */
[----:B------:R-:W-:Y:S01]  /*12300*/  IMAD R17, R14, c[0x0][0x3f4], R15 ;  /* 0x0000fd000e117a24 */ /* 0x000fe200078e020f */
[----:B------:R-:W-:Y:S01]  /*12310*/  LEA.HI.X R11, R16, c[0x0][0x454], R11, 0x2, P0 ;  /* 0x00011500100b7a11 */ /* 0x000fe200000f140b */
[----:B------:R-:W-:Y:S01]  /*12320*/  SHFL.IDX PT, R34, R12, 0x1, 0x1c1f ;  /* 0x003c1f000c227f89 */ /* 0x000fe200000e0000 */
[----:B------:R-:W-:Y:S01]  /*12330*/  LOP3.LUT R10, R7, 0x38, R0, 0xf8, !PT ;  /* 0x00000038070a7812 */ /* 0x000fe200078ef800 */
[----:B------:R-:W-:Y:S01]  /*12340*/  IMAD.WIDE.U32 R14, R14, c[0x0][0x3f0], R18 ;  /* 0x0000fc000e0e7a25 */ /* 0x000fe200078e0012 */
[----:B------:R-:W-:Y:S01]  /*12350*/  SHF.R.U32.HI R7, RZ, 0x3, R7 ;  /* 0x00000003ff077819 */ /* 0x000fe20000011607 */
[----:B------:R-:W1:Y:S01]  /*12360*/  SHFL.IDX PT, R43, R11, RZ, 0x1c1f ;  /* 0x001c1fff0b2b7589 */ /* 0x000e6200000e0000 */
[----:B------:R-:W-:Y:S01]  /*12370*/  LEA R16, R40, R3, 0x7 ;  /* 0x0000000328107211 */ /* 0x000fe200078e38ff */
[--C-:B------:R-:W-:Y:S01]  /*12380*/  IMAD.MOV R32, RZ, RZ, -R9.reuse ;  /* 0x000000ffff207224 */ /* 0x100fe200078e0a09 */
[----:B------:R-:W-:Y:S01]  /*12390*/  LOP3.LUT R7, R10, R7, RZ, 0x3c, !PT ;  /* 0x000000070a077212 */ /* 0x000fe200078e3cff */
[----:B------:R-:W3:Y:S01]  /*123a0*/  SHFL.IDX PT, R35, R11, 0x1, 0x1c1f ;  /* 0x003c1f000b237f89 */ /* 0x000ee200000e0000 */
[----:B------:R-:W-:Y:S01]  /*123b0*/  SHF.R.S32.HI R10, RZ, 0x1f, R9 ;  /* 0x0000001fff0a7819 */ /* 0x000fe20000011409 */
[----:B-----5:R-:W-:Y:S01]  /*123c0*/  IMAD R3, R8, c[0x0][0x4e8], RZ ;  /* 0x00013a0008037a24 */ /* 0x020fe200078e02ff */
[----:B------:R-:W-:Y:S01]  /*123d0*/  IADD3 R8, R16, 0x8, RZ ;  /* 0x0000000810087810 */ /* 0x000fe20007ffe0ff */
[----:B------:R-:W-:Y:S01]  /*123e0*/  IMAD.IADD R15, R15, 0x1, R17 ;  /* 0x000000010f0f7824 */ /* 0x000fe200078e0211 */
[----:B------:R-:W-:Y:S01]  /*123f0*/  LEA R40, R40, R5, 0x7 ;  /* 0x0000000528287211 */ /* 0x000fe200078e38ff */
[----:B------:R-:W-:Y:S01]  /*12400*/  IMAD R32, R32, c[0x0][0x4e8], R13 ;  /* 0x00013a0020207a24 */ /* 0x000fe200078e020d */
[-C--:B------:R-:W-:Y:S01]  /*12410*/  ISETP.GE.OR P0, PT, R16, R3.reuse, P2 ;  /* 0x000000031000720c */ /* 0x080fe20001706670 */
[----:B------:R-:W-:Y:S01]  /*12420*/  IMAD R10, R10, c[0x0][0x3e0], RZ ;  /* 0x0000f8000a0a7a24 */ /* 0x000fe200078e02ff */
[----:B------:R-:W-:Y:S01]  /*12430*/  ISETP.GE.OR P2, PT, R8, R3, P2 ;  /* 0x000000030800720c */ /* 0x000fe20001746670 */
[----:B------:R-:W-:-:S02]  /*12440*/  IMAD.SHL.U32 R6, R6, 0x8, RZ ;  /* 0x0000000806067824 */ /* 0x000fc400078e00ff */
[C---:B------:R-:W-:Y:S02]  /*12450*/  IMAD R10, R9.reuse, c[0x0][0x3e4], R10 ;  /* 0x0000f900090a7a24 */ /* 0x040fe400078e020a */
[----:B------:R-:W-:Y:S01]  /*12460*/  IMAD.WIDE.U32 R14, R9, c[0x0][0x3e0], R14 ;  /* 0x0000f800090e7a25 */ /* 0x000fe200078e000e */
[----:B------:R-:W-:Y:S02]  /*12470*/  SHF.R.S32.HI R9, RZ, 0x1f, R32 ;  /* 0x0000001fff097819 */ /* 0x000fe40000011420 */
[----:B------:R-:W-:Y:S01]  /*12480*/  LOP3.LUT R7, R7, 0x7ffffe00, R6, 0xf8, !PT ;  /* 0x7ffffe0007077812 */ /* 0x000fe200078ef806 */
[----:B------:R-:W-:Y:S02]  /*12490*/  IMAD.IADD R15, R15, 0x1, R10 ;  /* 0x000000010f0f7824 */ /* 0x000fe400078e020a */
[----:B------:R-:W-:Y:S01]  /*124a0*/  IMAD R9, R9, c[0x0][0x3d8], RZ ;  /* 0x0000f60009097a24 */ /* 0x000fe200078e02ff */
[----:B------:R-:W-:Y:S01]  /*124b0*/  SHF.L.U32 R41, R7, 0x1, RZ ;  /* 0x0000000107297819 */ /* 0x000fe200000006ff */
[----:B-1----:R1:W-:Y:S02]  /*124c0*/  @!P0 ST.E [R42.64], R2 ;  /* 0x000000022a008985 */ /* 0x0023e4000c10190a */
[----:B------:R-:W-:-:S02]  /*124d0*/  IMAD R6, R32, c[0x0][0x3dc], R9 ;  /* 0x0000f70020067a24 */ /* 0x000fc400078e0209 */
[----:B------:R-:W-:Y:S01]  /*124e0*/  IMAD.WIDE.U32 R32, R32, c[0x0][0x3d8], R14 ;  /* 0x0000f60020207a25 */ /* 0x000fe200078e000e */
[----:B---3--:R1:W-:Y:S03]  /*124f0*/  @!P2 ST.E [R34.64], R4 ;  /* 0x000000042200a985 */ /* 0x0083e6000c10190a */
[----:B------:R-:W-:Y:S01]  /*12500*/  IMAD.IADD R6, R33, 0x1, R6 ;  /* 0x0000000121067824 */ /* 0x000fe200078e0206 */
[----:B------:R1:W3:Y:S01]  /*12510*/  LDS.128 R28, [R41+0x1080] ;  /* 0x00108000291c7984 */ /* 0x0002e20000000c00 */
[----:B------:R-:W-:-:S03]  /*12520*/  LEA R38, P0, R32, c[0x0][0x380], 0x1 ;  /* 0x0000e00020267a11 */ /* 0x000fc600078008ff */
[----:B------:R1:W4:Y:S01]  /*12530*/  LDS.128 R24, [R41+0x2080] ;  /* 0x0020800029187984 */ /* 0x0003220000000c00 */
[----:B------:R-:W-:Y:S02]  /*12540*/  LEA.HI.X R37, R32, c[0x0][0x384], R6, 0x1, P0 ;  /* 0x0000e10020257a11 */ /* 0x000fe400000f0c06 */
[----:B------:R-:W-:Y:S01]  /*12550*/  ISETP.GE.AND P0, PT, R40, R3, PT ;  /* 0x000000032800720c */ /* 0x000fe20003f06270 */
[----:B------:R1:W2:Y:S04]  /*12560*/  LDS.128 R20, [R41+0x3080] ;  /* 0x0030800029147984 */ /* 0x0002a80000000c00 */
        /* <DEDUP_REMOVED lines=17> */
.L_x_271:
[----:B------:R-:W-:Y:S05]  /*12680*/  BSYNC B0 ;  /* 0x0000000000007941 */ /* 0x000fea0003800000 */
.L_x_270:
        /* <DEDUP_REMOVED lines=15> */
.L_x_273:
[----:B------:R-:W-:Y:S05]  /*12780*/  BSYNC B0 ;  /* 0x0000000000007941 */ /* 0x000fea0003800000 */
.L_x_272:
[----:B------:R-:W-:Y:S01]  /*12790*/  IADD3 R2, R40, 0x40, RZ ;  /* 0x0000004028027810 */ /* 0x000fe20007ffe0ff */
[----:B---34-:R3:W4:Y:S01]  /*127a0*/  SHFL.IDX PT, R7, R37, 0x2, 0x181f ;  /* 0x00581f0025077f89 */ /* 0x01872200000e0000 */
[----:B------:R-:W-:Y:S02]  /*127b0*/  BSSY B0, `(.L_x_274) ;  /* 0x000000d000007945 */ /* 0x000fe40003800000 */
[----:B------:R-:W-:Y:S01]  /*127c0*/  ISETP.GE.AND P0, PT, R2, R3, PT ;  /* 0x000000030200720c */ /* 0x000fe20003f06270 */
[----:B------:R3:W1:-:S12]  /*127d0*/  SHFL.IDX PT, R6, R38, 0x2, 0x181f ;  /* 0x00581f0026067f89 */ /* 0x00065800000e0000 */
[----:B------:R-:W-:Y:S05]  /*127e0*/  @P0 BRA `(.L_x_275) ;  /* 0x0000009000000947 */ /* 0x000fea0003800000 */
[----:B------:R-:W-:Y:S02]  /*127f0*/  ISETP.GE.AND P0, PT, R36, c[0x0][0x3c8], PT ;  /* 0x0000f20024007a0c */ /* 0x000fe40003f06270 */
[----:B------:R-:W-:-:S11]  /*12800*/  ISETP.GE.AND P1, PT, R0, c[0x0][0x3c8], PT ;  /* 0x0000f20000007a0c */ /* 0x000fd60003f26270 */
[----:B------:R-:W-:-:S04]  /*12810*/  @!P0 SHF.R.S32.HI R5, RZ, 0x1f, R36 ;  /* 0x0000001fff058819 */ /* 0x000fc80000011424 */
[----:B------:R-:W-:Y:S01]  /*12820*/  @!P0 LEA.HI R2, R5, R36, RZ, 0x3 ;  /* 0x0000002405028211 */ /* 0x000fe200078f18ff */
[----:B-1--4-:R-:W-:-:S03]  /*12830*/  @!P1 IMAD.WIDE R4, R0, 0x2, R6 ;  /* 0x0000000200049825 */ /* 0x012fc600078e0206 */
[----:B------:R-:W-:Y:S02]  /*12840*/  @!P0 LOP3.LUT R2, R2, 0xfffffff8, RZ, 0xc0, !PT ;  /* 0xfffffff802028812 */ /* 0x000fe400078ec0ff */
[----:B------:R1:W-:Y:S03]  /*12850*/  @!P1 ST.E.128 [R4.64], R24 ;  /* 0x0000001804009985 */ /* 0x0003e6000c101d0a */
[----:B------:R-:W-:-:S05]  /*12860*/  @!P0 IMAD.WIDE R6, R2, 0x2, R6 ;  /* 0x0000000202068825 */ /* 0x000fca00078e0206 */
[----:B------:R1:W-:Y:S02]  /*12870*/  @!P0 ST.E.128 [R6.64], R12 ;  /* 0x0000000c06008985 */ /* 0x0003e4000c101d0a */
.L_x_275:
[----:B------:R-:W-:Y:S05]  /*12880*/  BSYNC B0 ;  /* 0x0000000000007941 */ /* 0x000fea0003800000 */
.L_x_274:
[----:B------:R-:W-:Y:S01]  /*12890*/  IADD3 R40, R40, 0x60, RZ ;  /* 0x0000006028287810 */ /* 0x000fe20007ffe0ff */
[----:B-1----:R1:W3:Y:S03]  /*128a0*/  SHFL.IDX PT, R5, R37, 0x3, 0x181f ;  /* 0x00781f0025057f89 */ /* 0x0022e600000e0000 */
[----:B------:R-:W-:Y:S01]  /*128b0*/  ISETP.GE.AND P0, PT, R40, R3, PT ;  /* 0x000000032800720c */ /* 0x000fe20003f06270 */
[----:B------:R1:W4:-:S12]  /*128c0*/  SHFL.IDX PT, R4, R38, 0x3, 0x181f ;  /* 0x00781f0026047f89 */ /* 0x00031800000e0000 */
[----:B------:R-:W-:Y:S05]  /*128d0*/  @P0 EXIT ;  /* 0x000000000000094d */ /* 0x000fea0003800000 */
[----:B------:R-:W-:-:S13]  /*128e0*/  ISETP.GE.AND P0, PT, R0, c[0x0][0x3c8], PT ;  /* 0x0000f20000007a0c */ /* 0x000fda0003f06270 */
[----:B---34-:R-:W-:-:S05]  /*128f0*/  @!P0 IMAD.WIDE R2, R0, 0x2, R4 ;  /* 0x0000000200028825 */ /* 0x018fca00078e0204 */
[----:B--2---:R2:W-:Y:S01]  /*12900*/  @!P0 ST.E.128 [R2.64], R20 ;  /* 0x0000001402008985 */ /* 0x0045e2000c101d0a */
[----:B------:R-:W-:-:S13]  /*12910*/  ISETP.GE.AND P0, PT, R36, c[0x0][0x3c8], PT ;  /* 0x0000f20024007a0c */ /* 0x000fda0003f06270 */
[----:B------:R-:W-:Y:S05]  /*12920*/  @P0 EXIT ;  /* 0x000000000000094d */ /* 0x000fea0003800000 */
[----:B--2---:R-:W-:-:S04]  /*12930*/  SHF.R.S32.HI R3, RZ, 0x1f, R36 ;  /* 0x0000001fff037819 */ /* 0x004fc80000011424 */
[----:B------:R-:W-:-:S04]  /*12940*/  LEA.HI R3, R3, R36, RZ, 0x3 ;  /* 0x0000002403037211 */ /* 0x000fc800078f18ff */
[----:B------:R-:W-:-:S05]  /*12950*/  LOP3.LUT R3, R3, 0xfffffff8, RZ, 0xc0, !PT ;  /* 0xfffffff803037812 */ /* 0x000fca00078ec0ff */
[----:B------:R-:W-:-:S05]  /*12960*/  IMAD.WIDE R4, R3, 0x2, R4 ;  /* 0x0000000203047825 */ /* 0x000fca00078e0204 */
[----:B------:R-:W-:Y:S01]  /*12970*/  ST.E.128 [R4.64], R8 ;  /* 0x0000000804007985 */ /* 0x000fe2000c101d0a */
[----:B------:R-:W-:Y:S05]  /*12980*/  EXIT ;  /* 0x000000000000794d */ /* 0x000fea0003800000 */
.L_x_268:
        /* <DEDUP_REMOVED lines=8> */
[----:B------:R-:W3:Y:S04]  /*12a10*/  @P1 LDG.E R3, [R4.64] ;  /* 0x0000000a04031981 */ /* 0x000ee8000c1e1900 */
[----:B------:R1:W5:Y:S01]  /*12a20*/  @P0 LDG.E R2, [R6.64] ;  /* 0x0000000a06020981 */ /* 0x000362000c1e1900 */
[----:B------:R-:W-:Y:S02]  /*12a30*/  CS2R R12, SRZ ;  /* 0x00000000000c7805 */ /* 0x000fe4000001ff00 */
[--C-:B---3--:R-:W-:Y:S01]  /*12a40*/  @P1 SHF.R.S32.HI R13, RZ, 0x1f, R3.reuse ;  /* 0x0000001fff0d1819 */ /* 0x108fe20000011403 */
[----:B------:R-:W-:Y:S01]  /*12a50*/  @P1 IMAD.MOV.U32 R12, RZ, RZ, R3 ;  /* 0x000000ffff0c1224 */ /* 0x000fe200078e0003 */
[----:B------:R-:W-:Y:S05]  /*12a60*/  @P0 BRA `(.L_x_276) ;  /* 0x0000004000000947 */ /* 0x000fea0003800000 */
[----:B-1----:R-:W-:Y:S05]  /*12a70*/  @!P1 BRA `(.L_x_276) ;  /* 0x0000003000009947 */ /* 0x002fea0003800000 */
[----:B-----5:R-:W3:Y:S04]  /*12a80*/  LDG.E R2, [R4.64] ;  /* 0x0000000a04027981 */ /* 0x020ee8000c1e1900 */
[----:B------:R-:W3:Y:S02]  /*12a90*/  LDG.E R3, [R4.64+0x4] ;  /* 0x0000040a04037981 */ /* 0x000ee4000c1e1900 */
[----:B---3--:R-:W-:-:S02]  /*12aa0*/  IADD3 R2, -R2, R3, RZ ;  /* 0x0000000302027210 */ /* 0x008fc40007ffe1ff */
.L_x_276:
[----:B-1----:R-:W1:Y:S01]  /*12ab0*/  S2R R0, SR_TID.X ;  /* 0x0000000000007919 */ /* 0x002e620000002100 */
[----:B------:R-:W-:Y:S01]  /*12ac0*/  SHF.R.S32.HI R9, RZ, 0x1f, R218 ;  /* 0x0000001fff097819 */ /* 0x000fe200000114da */
[----:B------:R-:W-:Y:S01]  /*12ad0*/  BSSY B0, `(.L_x_277) ;  /* 0x0000028000007945 */ /* 0x000fe20003800000 */
[----:B------:R-:W-:-:S02]  /*12ae0*/  SEL R218, R218, RZ, !P1 ;  /* 0x000000ffdada7207 */ /* 0x000fc40004800000 */
[----:B------:R-:W-:Y:S02]  /*12af0*/  SEL R9, R9, RZ, !P1 ;  /* 0x000000ff09097207 */ /* 0x000fe40004800000 */
[----:B-1----:R-:W-:-:S13]  /*12b00*/  ISETP.GT.AND P0, PT, R0, 0x7f, PT ;  /* 0x0000007f0000780c */ /* 0x002fda0003f04270 */
        /* <DEDUP_REMOVED lines=36> */
.L_x_278:
[----:B------:R-:W-:Y:S05]  /*12d50*/  BSYNC B0 ;  /* 0x0000000000007941 */ /* 0x000fea0003800000 */
.L_x_277:
[----:B------:R-:W3:Y:S01]  /*12d60*/  S2R R7, SR_CTAID.Y ;  /* 0x0000000000077919 */ /* 0x000ee20000002600 */
        /* <DEDUP_REMOVED lines=18> */
[----:B---3--:R-:W-:Y:S01]  /*12e90*/  SHF.R.S32.HI R6, RZ, 0x1f, R7 ;  /* 0x0000001fff067819 */ /* 0x008fe20000011407 */
        /* <DEDUP_REMOVED lines=26> */
[----:B------:R1:W3:Y:S01]  /*13040*/  SHFL.IDX PT, R6, R3, RZ, 0x181f ;  /* 0x00181fff03067589 */ /* 0x0002e200000e0000 */
[----:B------:R-:W-:-:S03]  /*13050*/  ISETP.GE.AND P0, PT, R9, R2, PT ;  /* 0x000000020900720c */ /* 0x000fc60003f06270 */
[----:B------:R1:W4:Y:S10]  /*13060*/  SHFL.IDX PT, R7, R0, RZ, 0x181f ;  /* 0x00181fff00077589 */ /* 0x00033400000e0000 */
        /* <DEDUP_REMOVED lines=10> */
.L_x_280:
[----:B------:R-:W-:Y:S05]  /*13110*/  BSYNC B0 ;  /* 0x0000000000007941 */ /* 0x000fea0003800000 */
.L_x_279:
[----:B---34-:R-:W-:Y:S01]  /*13120*/  IADD3 R7, R9, 0x20, RZ ;  /* 0x0000002009077810 */ /* 0x018fe20007ffe0ff */
[----:B------:R3:W4:Y:S01]  /*13130*/  SHFL.IDX PT, R11, R0, 0x1, 0x181f ;  /* 0x00381f00000b7f89 */ /* 0x00072200000e0000 */
[----:B------:R-:W-:Y:S02]  /*13140*/  BSSY B0, `(.L_x_281) ;  /* 0x000000d000007945 */ /* 0x000fe40003800000 */
[----:B------:R-:W-:Y:S01]  /*13150*/  ISETP.GE.AND P0, PT, R7, R2, PT ;  /* 0x000000020700720c */ /* 0x000fe20003f06270 */
[----:B------:R3:W1:-:S12]  /*13160*/  SHFL.IDX PT, R10, R3, 0x1, 0x181f ;  /* 0x00381f00030a7f89 */ /* 0x00065800000e0000 */
        /* <DEDUP_REMOVED lines=10> */
.L_x_282:
[----:B------:R-:W-:Y:S05]  /*13210*/  BSYNC B0 ;  /* 0x0000000000007941 */ /* 0x000fea0003800000 */
.L_x_281:
[----:B-1----:R-:W-:Y:S01]  /*13220*/  IADD3 R7, R9, 0x40, RZ ;  /* 0x0000004009077810 */ /* 0x002fe20007ffe0ff */
[----:B----4-:R1:W4:Y:S01]  /*13230*/  SHFL.IDX PT, R11, R0, 0x2, 0x181f ;  /* 0x00581f00000b7f89 */ /* 0x01032200000e0000 */
[----:B------:R-:W-:Y:S02]  /*13240*/  BSSY B0, `(.L_x_283) ;  /* 0x000000d000007945 */ /* 0x000fe40003800000 */
[----:B------:R-:W-:Y:S01]  /*13250*/  ISETP.GE.AND P0, PT, R7, R2, PT ;  /* 0x000000020700720c */ /* 0x000fe20003f06270 */
[----:B------:R1:W2:-:S12]  /*13260*/  SHFL.IDX PT, R10, R3, 0x2, 0x181f ;  /* 0x00581f00030a7f89 */ /* 0x00029800000e0000 */
[----:B------:R-:W-:Y:S05]  /*13270*/  @P0 BRA `(.L_x_284) ;  /* 0x0000009000000947 */ /* 0x000fea0003800000 */
[----:B------:R-:W-:Y:S02]  /*13280*/  ISETP.GE.AND P0, PT, R4, c[0x0][0x3c8], PT ;  /* 0x0000f20004007a0c */ /* 0x000fe40003f06270 */
[----:B------:R-:W-:-:S11]  /*13290*/  ISETP.GE.AND P1, PT, R5, c[0x0][0x3c8], PT ;  /* 0x0000f20005007a0c */ /* 0x000fd60003f26270 */
[----:B------:R-:W-:Y:S02]  /*132a0*/  @!P0 SHF.R.S32.HI R7, RZ, 0x1f, R4 ;  /* 0x0000001fff078819 */ /* 0x000fe40000011404 */
[----:B--2-4-:R-:W-:Y:S02]  /*132b0*/  @!P1 IMAD.WIDE R12, R5, 0x2, R10 ;  /* 0x00000002050c9825 */ /* 0x014fe400078e020a */
[----:B------:R-:W-:-:S03]  /*132c0*/  @!P0 LEA.HI R6, R7, R4, RZ, 0x3 ;  /* 0x0000000407068211 */ /* 0x000fc600078f18ff */
[----:B------:R2:W-:Y:S01]  /*132d0*/  @!P1 ST.E.128 [R12.64], RZ ;  /* 0x000000ff0c009985 */ /* 0x0005e2000c101d0a */
[----:B------:R-:W-:-:S05]  /*132e0*/  @!P0 LOP3.LUT R6, R6, 0xfffffff8, RZ, 0xc0, !PT ;  /* 0xfffffff806068812 */ /* 0x000fca00078ec0ff */
[----:B------:R-:W-:-:S05]  /*132f0*/  @!P0 IMAD.WIDE R6, R6, 0x2, R10 ;  /* 0x0000000206068825 */ /* 0x000fca00078e020a */
[----:B------:R2:W-:Y:S02]  /*13300*/  @!P0 ST.E.128 [R6.64], RZ ;  /* 0x000000ff06008985 */ /* 0x0005e4000c101d0a */
.L_x_284:
[----:B------:R-:W-:Y:S05]  /*13310*/  BSYNC B0 ;  /* 0x0000000000007941 */ /* 0x000fea0003800000 */
.L_x_283:
[----:B------:R-:W-:Y:S01]  /*13320*/  IADD3 R9, R9, 0x60, RZ ;  /* 0x0000006009097810 */ /* 0x000fe20007ffe0ff */
[----:B--2---:R2:W1:Y:S03]  /*13330*/  SHFL.IDX PT, R7, R0, 0x3, 0x181f ;  /* 0x00781f0000077f89 */ /* 0x00446600000e0000 */
        /* <DEDUP_REMOVED lines=14> */
.L_x_285:
        /* <DEDUP_REMOVED lines=14> */
.L_x_1828:


//--------------------- .text._ZN7cutlass13device_kernelIN5flash19enable_sm80_to_sm89INS1_16FlashAttnFwdSm80INS1_25CollectiveMainloopFwdSm80ILi8ELi1ELb1EN4cute5tupleIJNS5_1CILi128EEENS7_ILi96EEES8_EEELi128ENS_10bfloat16_tEfNS_4arch4Sm80ELb0ELb1ELb1ELb1ELb0ELb1ELb1ELb0EEENS1_21CollectiveEpilogueFwdINS6_IJS8_S8_S9_EEENS6_IJNS7_ILi1EEESH_SH_EEESB_SD_Li256ELb1ELb1ELb0ELb0EEENS1_19SingleTileSchedulerILb1ELb0ELb1ELi128EEEEEEEEEvNT_6ParamsE --------------------------
	.section	.text._ZN7cutlass13device_kernelIN5flash19enable_sm80_to_sm89INS1_16FlashAttnFwdSm80INS1_25CollectiveMainloopFwdSm80ILi8ELi1ELb1EN4cute5tupleIJNS5_1CILi128EEENS7_ILi96EEES8_EEELi128ENS_10bfloat16_tEfNS_4arch4Sm80ELb0ELb1ELb1ELb1ELb0ELb1ELb1ELb0EEENS1_21CollectiveEpilogueFwdINS6_IJS8_S8_S9_EEENS6_IJNS7_ILi1EEESH_SH_EEESB_SD_Li256ELb1ELb1ELb0ELb0EEENS1_19SingleTileSchedulerILb1ELb0ELb1ELi128EEEEEEEEEvNT_6ParamsE,"ax",@progbits
	.sectioninfo	@"SHI_REGISTERS=254"
	.align	128
.text._ZN7cutlass13device_kernelIN5flash19enable_sm80_to_sm89INS1_16FlashAttnFwdSm80INS1_25CollectiveMainloopFwdSm80ILi8ELi1ELb1EN4cute5tupleIJNS5_1CILi128EEENS7_ILi96EEES8_EEELi128ENS_10bfloat16_tEfNS_4arch4Sm80ELb0ELb1ELb1ELb1ELb0ELb1ELb1ELb0EEENS1_21CollectiveEpilogueFwdINS6_IJS8_S8_S9_EEENS6_IJNS7_ILi1EEESH_SH_EEESB_SD_Li256ELb1ELb1ELb0ELb0EEENS1_19SingleTileSchedulerILb1ELb0ELb1ELi128EEEEEEEEEvNT_6ParamsE:
        .type           _ZN7cutlass13device_kernelIN5flash19enable_sm80_to_sm89INS1_16FlashAttnFwdSm80INS1_25CollectiveMainloopFwdSm80ILi8ELi1ELb1EN4cute5tupleIJNS5_1CILi128EEENS7_ILi96EEES8_EEELi128ENS_10bfloat16_tEfNS_4arch4Sm80ELb0ELb1ELb1ELb1ELb0ELb1ELb1ELb0EEENS1_21CollectiveEpilogueFwdINS6_IJS8_S8_S9_EEENS6_IJNS7_ILi1EEESH_SH_EEESB_SD_Li256ELb1ELb1ELb0ELb0EEENS1_19SingleTileSchedulerILb1ELb0ELb1ELi128EEEEEEEEEvNT_6ParamsE,@function
        .size           _ZN7cutlass13device_kernelIN5flash19enable_sm80_to_sm89INS1_16FlashAttnFwdSm80INS1_25CollectiveMainloopFwdSm80ILi8ELi1ELb1EN4cute5tupleIJNS5_1CILi128EEENS7_ILi96EEES8_EEELi128ENS_10bfloat16_tEfNS_4arch4Sm80ELb0ELb1ELb1ELb1ELb0ELb1ELb1ELb0EEENS1_21CollectiveEpilogueFwdINS6_IJS8_S8_S9_EEENS6_IJNS7_ILi1EEESH_SH_EEESB_SD_Li256ELb1ELb1ELb0ELb0EEENS1_19SingleTileSchedulerILb1ELb0ELb1ELi128EEEEEEEEEvNT_6ParamsE,(.L_x_1829 - _ZN7cutlass13device_kernelIN5flash19enable_sm80_to_sm89INS1_16FlashAttnFwdSm80INS1_25CollectiveMainloopFwdSm80ILi8ELi1ELb1EN4cute5tupleIJNS5_1CILi128EEENS7_ILi96EEES8_EEELi128ENS_10bfloat16_tEfNS_4arch4Sm80ELb0ELb1ELb1ELb1ELb0ELb1ELb1ELb0EEENS1_21CollectiveEpilogueFwdINS6_IJS8_S8_S9_EEENS6_IJNS7_ILi1EEESH_SH_EEESB_SD_Li256ELb1ELb1ELb0ELb0EEENS1_19SingleTileSchedulerILb1ELb0ELb1ELi128EEEEEEEEEvNT_6ParamsE)
        .other          _ZN7cutlass13device_kernelIN5flash19enable_sm80_to_sm89INS1_16FlashAttnFwdSm80INS1_25CollectiveMainloopFwdSm80ILi8ELi1ELb1EN4cute5tupleIJNS5_1CILi128EEENS7_ILi96EEES8_EEELi128ENS_10bfloat16_tEfNS_4arch4Sm80ELb0ELb1ELb1ELb1ELb0ELb1ELb1ELb0EEENS1_21CollectiveEpilogueFwdINS6_IJS8_S8_S9_EEENS6_IJNS7_ILi1EEESH_SH_EEESB_SD_Li256ELb1ELb1ELb0ELb0EEENS1_19SingleTileSchedulerILb1ELb0ELb1ELi128EEEEEEEEEvNT_6ParamsE,@"STO_CUDA_ENTRY STV_DEFAULT"
_ZN7cutlass13device_kernelIN5flash19enable_sm80_to_sm89INS1_16FlashAttnFwdSm80INS1_25CollectiveMainloopFwdSm80ILi8ELi1ELb1EN4cute5tupleIJNS5_1CILi128EEENS7_ILi96EEES8_EEELi128ENS_10bfloat16_tEfNS_4arch4Sm80ELb0ELb1ELb1ELb1ELb0ELb1ELb1ELb0EEENS1_21CollectiveEpilogueFwdINS6_IJS8_S8_S9_EEENS6_IJNS7_ILi1EEESH_SH_EEESB_SD_Li256ELb1ELb1ELb0ELb0EEENS1_19SingleTileSchedulerILb1ELb0ELb1ELi128EEEEEEEEEvNT_6ParamsE:
        /* <DEDUP_REMOVED lines=16> */
.L_x_287:
        /* <DEDUP_REMOVED lines=8> */
.L_x_289:
[----:B------:R-:W-:-:S04]  /*0180*/  MOV R3, c[0x0][0x54c] ;  /* 0x0001530000037a02 */ /* 0x000fc80000000f00 */
.L_x_288:
[----:B------:R-:W-:Y:S01]  /*0190*/  USHF.L.U32 UR4, UR4, 0x7, URZ ;  /* 0x0000000704047899 */ /* 0x000fe2000800063f */
[----:B-----5:R-:W-:-:S05]  /*01a0*/  IMAD R3, R3, c[0x0][0x548], RZ ;  /* 0x0001520003037a24 */ /* 0x020fca00078e02ff */
[----:B------:R-:W-:-:S04]  /*01b0*/  MOV R118, UR4 ;  /* 0x0000000400767c02 */ /* 0x000fc80008000f00 */
[----:B------:R-:W-:-:S04]  /*01c0*/  ISETP.GE.AND P0, PT, R118, R3, PT ;  /* 0x000000037600720c */ /* 0x000fc80003f06270 */
[----:B------:R-:W-:Y:S01]  /*01d0*/  SEL R221, R221, 0xffffffff, !P0 ;  /* 0xffffffffdddd7807 */ /* 0x000fe20004000000 */
[----:B------:R-:W-:Y:S05]  /*01e0*/  BRA `(.L_x_290) ;  /* 0x0000013000007947 */ /* 0x000fea0003800000 */
.L_x_286:
[----:B------:R-:W-:-:S04]  /*01f0*/  ISETP.NE.U32.AND P0, PT, RZ, c[0x0][0x568], PT ;  /* 0x00015a00ff007a0c */ /* 0x000fc80003f05070 */
[----:B------:R-:W-:-:S13]  /*0200*/  ISETP.NE.AND.EX P0, PT, RZ, c[0x0][0x56c], PT, P0 ;  /* 0x00015b00ff007a0c */ /* 0x000fda0003f05300 */
[----:B------:R-:W-:Y:S05]  /*0210*/  @!P0 BRA `(.L_x_291) ;  /* 0x0000002000008947 */ /* 0x000fea0003800000 */
[----:B------:R1:W5:Y:S01]  /*0220*/  LDG.E R3, [R2.64] ;  /* 0x0000001002037981 */ /* 0x000362000c1e1900 */
[----:B------:R-:W-:Y:S05]  /*0230*/  BRA `(.L_x_292) ;  /* 0x0000009000007947 */ /* 0x000fea0003800000 */
.L_x_291:
        /* <DEDUP_REMOVED lines=8> */
.L_x_293:
[----:B------:R-:W-:-:S04]  /*02c0*/  MOV R3, c[0x0][0x54c] ;  /* 0x0001530000037a02 */ /* 0x000fc80000000f00 */
.L_x_292:
[----:B------:R-:W-:Y:S01]  /*02d0*/  USHF.L.U32 UR4, UR4, 0x7, URZ ;  /* 0x0000000704047899 */ /* 0x000fe2000800063f */
[----:B-----5:R-:W-:-:S05]  /*02e0*/  IMAD R3, R3, c[0x0][0x548], RZ ;  /* 0x0001520003037a24 */ /* 0x020fca00078e02ff */
[----:B------:R-:W-:-:S04]  /*02f0*/  MOV R118, UR4 ;  /* 0x0000000400767c02 */ /* 0x000fc80008000f00 */
[----:B------:R-:W-:-:S04]  /*0300*/  ISETP.GE.AND P0, PT, R118, R3, PT ;  /* 0x000000037600720c */ /* 0x000fc80003f06270 */
[----:B------:R-:W-:-:S04]  /*0310*/  SEL R221, R221, 0xffffffff, !P0 ;  /* 0xffffffffdddd7807 */ /* 0x000fc80004000000 */
.L_x_290:
[----:B------:R-:W-:-:S13]  /*0320*/  ISETP.GE.AND P0, PT, R221, RZ, PT ;  /* 0x000000ffdd00720c */ /* 0x000fda0003f06270 */
[----:B------:R-:W-:Y:S05]  /*0330*/  @!P0 EXIT ;  /* 0x000000000000894d */ /* 0x000fea0003800000 */
[----:B------:R-:W-:Y:S01]  /*0340*/  ISETP.NE.U32.AND P0, PT, RZ, c[0x0][0x370], PT ;  /* 0x0000dc00ff007a0c */ /* 0x000fe20003f05070 */
[----:B------:R-:W-:Y:S01]  /*0350*/  CS2R R126, SRZ ;  /* 0x00000000007e7805 */ /* 0x000fe2000001ff00 */
[----:B------:R-:W-:Y:S01]  /*0360*/  ISETP.NE.U32.AND P1, PT, RZ, c[0x0][0x360], PT ;  /* 0x0000d800ff007a0c */ /* 0x000fe20003f25070 */
[----:B------:R-:W-:Y:S01]  /*0370*/  IMAD.MOV.U32 R220, RZ, RZ, c[0x0][0x168] ;  /* 0x00005a00ffdc7624 */ /* 0x000fe200078e00ff */
[----:B------:R-:W-:Y:S01]  /*0380*/  ISETP.NE.AND.EX P2, PT, RZ, c[0x0][0x374], PT, P0 ;  /* 0x0000dd00ff007a0c */ /* 0x000fe20003f45300 */
[----:B------:R-:W-:Y:S01]  /*0390*/  IMAD.MOV.U32 R80, RZ, RZ, RZ ;  /* 0x000000ffff507224 */ /* 0x000fe200078e00ff */
[----:B------:R-:W-:Y:S01]  /*03a0*/  ISETP.NE.AND.EX P0, PT, RZ, c[0x0][0x364], PT, P1 ;  /* 0x0000d900ff007a0c */ /* 0x000fe20003f05310 */
[----:B-1----:R-:W-:Y:S01]  /*03b0*/  IMAD.MOV.U32 R2, RZ, RZ, RZ ;  /* 0x000000ffff027224 */ /* 0x002fe200078e00ff */
[----:B------:R-:W-:Y:S01]  /*03c0*/  ISETP.NE.U32.AND P1, PT, RZ, c[0x0][0x348], PT ;  /* 0x0000d200ff007a0c */ /* 0x000fe20003f25070 */
[----:B------:R-:W-:Y:S01]  /*03d0*/  IMAD.WIDE R10, R221, R6, c[0x0][0x348] ;  /* 0x0000d200dd0a7625 */ /* 0x000fe200078e0206 */
[----:B------:R-:W-:-:S02]  /*03e0*/  ISETP.NE.U32.AND P4, PT, RZ, c[0x0][0x350], PT ;  /* 0x0000d400ff007a0c */ /* 0x000fc40003f85070 */
[----:B------:R-:W-:Y:S01]  /*03f0*/  ISETP.NE.U32.AND P3, PT, RZ, c[0x0][0x358], PT ;  /* 0x0000d600ff007a0c */ /* 0x000fe20003f65070 */
[CC--:B------:R-:W-:Y:S01]  /*0400*/  IMAD.WIDE R8, R221.reuse, R6.reuse, c[0x0][0x350] ;  /* 0x0000d400dd087625 */ /* 0x0c0fe200078e0206 */
[----:B------:R-:W-:Y:S02]  /*0410*/  ISETP.NE.AND.EX P1, PT, RZ, c[0x0][0x34c], PT, P1 ;  /* 0x0000d300ff007a0c */ /* 0x000fe40003f25310 */
[----:B------:R-:W-:Y:S01]  /*0420*/  ISETP.NE.AND.EX P4, PT, RZ, c[0x0][0x354], PT, P4 ;  /* 0x0000d500ff007a0c */ /* 0x000fe20003f85340 */
[----:B------:R-:W-:Y:S01]  /*0430*/  @P2 IMAD.WIDE R16, R221, R6, c[0x0][0x370] ;  /* 0x0000dc00dd102625 */ /* 0x000fe200078e0206 */
[----:B------:R-:W-:-:S03]  /*0440*/  ISETP.NE.AND.EX P3, PT, RZ, c[0x0][0x35c], PT, P3 ;  /* 0x0000d700ff007a0c */ /* 0x000fc60003f65330 */
[CC--:B------:R-:W-:Y:S01]  /*0450*/  @P0 IMAD.WIDE R14, R221.reuse, R6.reuse, c[0x0][0x360] ;  /* 0x0000d800dd0e0625 */ /* 0x0c0fe200078e0206 */
[----:B------:R1:W5:Y:S03]  /*0460*/  @P2 LDG.E R127, [R16.64] ;  /* 0x00000010107f2981 */ /* 0x000366000c1e1900 */
[----:B------:R-:W-:Y:S01]  /*0470*/  IMAD.WIDE R12, R221, R6, c[0x0][0x358] ;  /* 0x0000d600dd0c7625 */ /* 0x000fe200078e0206 */
[----:B------:R1:W5:Y:S04]  /*0480*/  @P0 LDG.E R220, [R14.64] ;  /* 0x000000100edc0981 */ /* 0x000368000c1e1900 */
[----:B------:R1:W5:Y:S04]  /*0490*/  @P1 LDG.E R80, [R10.64] ;  /* 0x000000100a501981 */ /* 0x000368000c1e1900 */
[----:B------:R1:W5:Y:S04]  /*04a0*/  @P4 LDG.E R126, [R8.64] ;  /* 0x00000010087e4981 */ /* 0x000368000c1e1900 */
[----:B------:R1:W5:Y:S04]  /*04b0*/  @P3 LDG.E R2, [R12.64] ;  /* 0x000000100c023981 */ /* 0x000368000c1e1900 */
[----:B------:R-:W2:Y:S01]  /*04c0*/  S2R R219, SR_CTAID.Y ;  /* 0x0000000000db7919 */ /* 0x000ea20000002600 */
[----:B------:R-:W-:-:S02]  /*04d0*/  IMAD.MOV.U32 R4, RZ, RZ, c[0x0][0x1d0] ;  /* 0x00007400ff047624 */ /* 0x000fc400078e00ff */
[----:B------:R-:W-:Y:S01]  /*04e0*/  IMAD.MOV.U32 R0, RZ, RZ, c[0x0][0x228] ;  /* 0x00008a00ff007624 */ /* 0x000fe200078e00ff */
[----:B--2---:R-:W-:Y:S01]  /*04f0*/  SHF.R.S32.HI R218, RZ, 0x1f, R219 ;  /* 0x0000001fffda7819 */ /* 0x004fe200000114db */
[----:B------:R-:W-:Y:S05]  /*0500*/  @P0 BRA `(.L_x_294) ;  /* 0x0000004000000947 */ /* 0x000fea0003800000 */
[----:B-1----:R-:W-:Y:S05]  /*0510*/  @!P1 BRA `(.L_x_294) ;  /* 0x0000003000009947 */ /* 0x002fea0003800000 */
[----:B-----5:R-:W2:Y:S04]  /*0520*/  LDG.E R220, [R10.64] ;  /* 0x000000100adc7981 */ /* 0x020ea8000c1e1900 */
[----:B------:R-:W2:Y:S02]  /*0530*/  LDG.E R3, [R10.64+0x4] ;  /* 0x000004100a037981 */ /* 0x000ea4000c1e1900 */
[----:B--2---:R-:W-:Y:S02]  /*0540*/  IADD3 R220, -R220, R3, RZ ;  /* 0x00000003dcdc7210 */ /* 0x004fe40007ffe1ff */
.L_x_294:
[----:B-1----:R-:W-:-:S04]  /*0550*/  ISETP.NE.U32.AND P0, PT, RZ, c[0x0][0x368], PT ;  /* 0x0000da00ff007a0c */ /* 0x002fc80003f05070 */
[----:B------:R-:W-:-:S13]  /*0560*/  ISETP.NE.AND.EX P0, PT, RZ, c[0x0][0x36c], PT, P0 ;  /* 0x0000db00ff007a0c */ /* 0x000fda0003f05300 */
[----:B------:R-:W-:Y:S05]  /*0570*/  @!P0 BRA `(.L_x_295) ;  /* 0x0000003000008947 */ /* 0x000fea0003800000 */
[----:B------:R-:W-:-:S06]  /*0580*/  IMAD.WIDE R4, R221, R6, c[0x0][0x368] ;  /* 0x0000da00dd047625 */ /* 0x000fcc00078e0206 */
[----:B------:R1:W5:Y:S01]  /*0590*/  LDG.E R4, [R4.64] ;  /* 0x0000001004047981 */ /* 0x000362000c1e1900 */
[----:B------:R-:W-:Y:S05]  /*05a0*/  BRA `(.L_x_296) ;  /* 0x0000004000007947 */ /* 0x000fea0003800000 */
.L_x_295:
[----:B------:R-:W-:Y:S05]  /*05b0*/  @!P4 BRA `(.L_x_296) ;  /* 0x000000300000c947 */ /* 0x000fea0003800000 */
[----:B------:R-:W2:Y:S04]  /*05c0*/  LDG.E R4, [R8.64] ;  /* 0x0000001008047981 */ /* 0x000ea8000c1e1900 */
[----:B------:R-:W2:Y:S02]  /*05d0*/  LDG.E R3, [R8.64+0x4] ;  /* 0x0000041008037981 */ /* 0x000ea4000c1e1900 */
[----:B--2---:R-:W-:Y:S02]  /*05e0*/  IADD3 R4, -R4, R3, RZ ;  /* 0x0000000304047210 */ /* 0x004fe40007ffe1ff */
.L_x_296:
[----:B------:R-:W2:Y:S01]  /*05f0*/  @P3 LDG.E R3, [R12.64] ;  /* 0x000000100c033981 */ /* 0x000ea2000c1e1900 */
[----:B------:R-:W-:-:S03]  /*0600*/  ISETP.NE.U32.AND P0, PT, RZ, c[0x0][0x378], PT ;  /* 0x0000de00ff007a0c */ /* 0x000fc60003f05070 */
[----:B------:R-:W2:Y:S01]  /*0610*/  @P3 LDG.E R8, [R12.64+0x4] ;  /* 0x000004100c083981 */ /* 0x000ea2000c1e1900 */
[----:B------:R-:W-:Y:S01]  /*0620*/  ISETP.NE.AND.EX P0, PT, RZ, c[0x0][0x37c], PT, P0 ;  /* 0x0000df00ff007a0c */ /* 0x000fe20003f05300 */
[----:B-----5:R-:W-:-:S12]  /*0630*/  IMAD.MOV.U32 R79, RZ, RZ, R4 ;  /* 0x000000ffff4f7224 */ /* 0x020fd800078e0004 */
[----:B------:R-:W-:-:S05]  /*0640*/  @P0 IMAD.WIDE R10, R221, R6, c[0x0][0x378] ;  /* 0x0000de00dd0a0625 */ /* 0x000fca00078e0206 */
[----:B------:R3:W5:Y:S01]  /*0650*/  @P0 LDG.E R79, [R10.64] ;  /* 0x000000100a4f0981 */ /* 0x000762000c1e1900 */
[----:B------:R-:W-:Y:S01]  /*0660*/  IMAD.MOV.U32 R217, RZ, RZ, c[0x0][0x2c4] ;  /* 0x0000b100ffd97624 */ /* 0x000fe200078e00ff */
[----:B------:R-:W-:Y:S01]  /*0670*/  LOP3.LUT R222, R222, 0xffdfffff, RZ, 0xc0, !PT ;  /* 0xffdfffffdede7812 */ /* 0x000fe200078ec0ff */
[----:B------:R-:W-:Y:S01]  /*0680*/  IMAD.MOV.U32 R216, RZ, RZ, c[0x0][0x32c] ;  /* 0x0000cb00ffd87624 */ /* 0x000fe200078e00ff */
[----:B------:R-:W-:Y:S02]  /*0690*/  IADD3 R7, R118, 0x7f, RZ ;  /* 0x0000007f76077810 */ /* 0x000fe40007ffe0ff */
[----:B------:R-:W-:Y:S02]  /*06a0*/  ISETP.NE.AND P2, PT, R217, 0x1, PT ;  /* 0x00000001d900780c */ /* 0x000fe40003f45270 */
[----:B------:R-:W-:-:S11]  /*06b0*/  ISETP.GE.AND P1, PT, R216, 0x1, PT ;  /* 0x00000001d800780c */ /* 0x000fd60003f26270 */
[----:B-1----:R-:W-:Y:S02]  /*06c0*/  @P2 IADD3 R5, R118, 0x7f, RZ ;  /* 0x0000007f76052810 */ /* 0x002fe40007ffe0ff */
[----:B------:R-:W-:-:S03]  /*06d0*/  @P2 LOP3.LUT R222, R222, 0x200000, RZ, 0xfc, !PT ;  /* 0x00200000dede2812 */ /* 0x000fc600078efcff */
[----:B------:R-:W-:Y:S01]  /*06e0*/  @P2 IMAD.HI.U32 R5, R5, c[0x0][0x2c8], RZ ;  /* 0x0000b20005052a27 */ /* 0x000fe200078e00ff */
[----:B------:R-:W-:-:S04]  /*06f0*/  LOP3.LUT R222, R222, 0xffefffff, RZ, 0xc0, !PT ;  /* 0xffefffffdede7812 */ /* 0x000fc800078ec0ff */
[----:B------:R-:W-:Y:S02]  /*0700*/  @P2 SHF.R.U32.HI R7, RZ, c[0x0][0x2cc], R5 ;  /* 0x0000b300ff072a19 */ /* 0x000fe40000011605 */
[----:B------:R-:W-:Y:S01]  /*0710*/  @P1 LOP3.LUT R222, R222, 0x100000, RZ, 0xfc, !PT ;  /* 0x00100000dede1812 */ /* 0x000fe200078efcff */
[----:B--2---:R-:W-:Y:S02]  /*0720*/  @P3 IMAD.IADD R0, R8, 0x1, -R3 ;  /* 0x0000000108003824 */ /* 0x004fe400078e0a03 */
[----:B------:R-:W-:-:S04]  /*0730*/  IMAD.IADD R3, R4, 0x1, -R127 ;  /* 0x0000000104037824 */ /* 0x000fc800078e0a7f */
[----:B------:R-:W-:-:S05]  /*0740*/  IMAD.IADD R215, R3, 0x1, R0 ;  /* 0x0000000103d77824 */ /* 0x000fca00078e0200 */
[----:B------:R-:W-:-:S05]  /*0750*/  IADD3 R100, R215, 0x1, -R220 ;  /* 0x00000001d7647810 */ /* 0x000fca0007ffe8dc */
[----:B------:R-:W-:-:S05]  /*0760*/  IMAD.IADD R7, R100, 0x1, R7 ;  /* 0x0000000164077824 */ /* 0x000fca00078e0207 */
[----:B------:R-:W-:Y:S01]  /*0770*/  IADD3 R9, R7, c[0x0][0x328], RZ ;  /* 0x0000ca0007097a10 */ /* 0x000fe20007ffe0ff */
[----:B------:R-:W-:Y:S05]  /*0780*/  @!P1 BRA `(.L_x_297) ;  /* 0x000000e000009947 */ /* 0x000fea0003800000 */
[C---:B---3--:R-:W-:Y:S02]  /*0790*/  ISETP.GT.AND P0, PT, R7.reuse, RZ, PT ;  /* 0x000000ff0700720c */ /* 0x048fe40003f04270 */
        /* <DEDUP_REMOVED lines=8> */
.L_x_298:
[----:B------:R-:W-:-:S13]  /*0820*/  ISETP.NE.AND P0, PT, R216, 0x1, PT ;  /* 0x00000001d800780c */ /* 0x000fda0003f05270 */
[----:B------:R-:W-:-:S05]  /*0830*/  @P0 IMAD.HI.U32 R7, R5, c[0x0][0x330], RZ ;  /* 0x0000cc0005070a27 */ /* 0x000fca00078e00ff */
[----:B------:R-:W-:-:S05]  /*0840*/  @P0 SHF.R.U32.HI R5, RZ, c[0x0][0x334], R7 ;  /* 0x0000cd00ff050a19 */ /* 0x000fca0000011607 */
.L_x_299:
[----:B------:R-:W-:-:S05]  /*0850*/  IMAD R8, R5, R216, c[0x0][0x32c] ;  /* 0x0000cb0005087624 */ /* 0x000fca00078e02d8 */
[----:B------:R-:W-:Y:S02]  /*0860*/  IMNMX R9, R9, R8, PT ;  /* 0x0000000809097217 */ /* 0x000fe40003800200 */
.L_x_297:
[----:B---3--:R-:W-:Y:S01]  /*0870*/  IADD3 R8, R215, 0x5f, RZ ;  /* 0x0000005fd7087810 */ /* 0x008fe20007ffe0ff */
[----:B------:R-:W-:-:S04]  /*0880*/  @P2 IMAD.HI.U32 R5, R118, c[0x0][0x2c8], RZ ;  /* 0x0000b20076052a27 */ /* 0x000fc800078e00ff */
[----:B------:R-:W-:Y:S01]  /*0890*/  IMAD.MOV.U32 R10, RZ, RZ, R118 ;  /* 0x000000ffff0a7224 */ /* 0x000fe200078e0076 */
[----:B------:R-:W-:Y:S01]  /*08a0*/  @P2 SHF.R.U32.HI R10, RZ, c[0x0][0x2cc], R5 ;  /* 0x0000b300ff0a2a19 */ /* 0x000fe20000011605 */
[----:B------:R-:W-:-:S04]  /*08b0*/  IMAD.HI R8, R8, 0x2aaaaaab, RZ ;  /* 0x2aaaaaab08087827 */ /* 0x000fc800078e02ff */
[----:B------:R-:W-:Y:S01]  /*08c0*/  IMAD.IADD R117, R215, 0x1, -R220 ;  /* 0x00000001d7757824 */ /* 0x000fe200078e0adc */
[----:B------:R-:W-:-:S03]  /*08d0*/  SHF.R.U32.HI R99, RZ, 0x1f, R8 ;  /* 0x0000001fff637819 */ /* 0x000fc60000011608 */
[----:B------:R-:W-:Y:S01]  /*08e0*/  IMAD.IADD R7, R117, 0x1, R10 ;  /* 0x0000000175077824 */ /* 0x000fe200078e020a */
[----:B------:R-:W-:-:S04]  /*08f0*/  LEA.HI.SX32 R99, R8, R99, 0x1c ;  /* 0x0000006308637211 */ /* 0x000fc800078fe2ff */
[----:B------:R-:W-:Y:S01]  /*0900*/  IADD3 R8, R7, -c[0x0][0x324], RZ ;  /* 0x8000c90007087a10 */ /* 0x000fe20007ffe0ff */
[----:B------:R-:W-:Y:S05]  /*0910*/  @!P1 BRA `(.L_x_300) ;  /* 0x000000d000009947 */ /* 0x000fea0003800000 */
        /* <DEDUP_REMOVED lines=8> */
.L_x_301:
[----:B------:R-:W-:-:S13]  /*09a0*/  ISETP.NE.AND P0, PT, R216, 0x1, PT ;  /* 0x00000001d800780c */ /* 0x000fda0003f05270 */
[----:B------:R-:W-:-:S05]  /*09b0*/  @P0 IMAD.HI.U32 R5, R7, c[0x0][0x330], RZ ;  /* 0x0000cc0007050a27 */ /* 0x000fca00078e00ff */
[----:B------:R-:W-:-:S05]  /*09c0*/  @P0 SHF.R.U32.HI R7, RZ, c[0x0][0x334], R5 ;  /* 0x0000cd00ff070a19 */ /* 0x000fca0000011605 */
.L_x_302:
[----:B------:R-:W-:-:S05]  /*09d0*/  IMAD R7, R7, c[0x0][0x32c], RZ ;  /* 0x0000cb0007077a24 */ /* 0x000fca00078e02ff */
[----:B------:R-:W-:-:S04]  /*09e0*/  IMNMX R8, R8, R7, !PT ;  /* 0x0000000708087217 */ /* 0x000fc80007800200 */
.L_x_300:
[----:B------:R-:W-:Y:S01]  /*09f0*/  IADD3 R10, R9, 0x5f, RZ ;  /* 0x0000005f090a7810 */ /* 0x000fe20007ffe0ff */
[----:B------:R-:W-:-:S04]  /*0a00*/  IMAD.HI R8, R8, 0x2aaaaaab, RZ ;  /* 0x2aaaaaab08087827 */ /* 0x000fc800078e02ff */
[----:B------:R-:W-:Y:S01]  /*0a10*/  IMAD.HI R10, R10, 0x2aaaaaab, RZ ;  /* 0x2aaaaaab0a0a7827 */ /* 0x000fe200078e02ff */
[----:B------:R-:W-:-:S04]  /*0a20*/  SHF.R.U32.HI R5, RZ, 0x1f, R8 ;  /* 0x0000001fff057819 */ /* 0x000fc80000011608 */
[----:B------:R-:W-:Y:S02]  /*0a30*/  SHF.R.U32.HI R7, RZ, 0x1f, R10 ;  /* 0x0000001fff077819 */ /* 0x000fe4000001160a */
[----:B------:R-:W-:Y:S02]  /*0a40*/  LEA.HI.SX32 R5, R8, R5, 0x1c ;  /* 0x0000000508057211 */ /* 0x000fe400078fe2ff */
[----:B------:R-:W-:Y:S02]  /*0a50*/  LEA.HI.SX32 R10, R10, R7, 0x1c ;  /* 0x000000070a0a7211 */ /* 0x000fe400078fe2ff */
[----:B------:R-:W-:Y:S02]  /*0a60*/  IMNMX R8, RZ, R5, !PT ;  /* 0x00000005ff087217 */ /* 0x000fe40007800200 */
[----:B------:R-:W-:-:S03]  /*0a70*/  IMNMX R10, R10, R99, PT ;  /* 0x000000630a0a7217 */ /* 0x000fc60003800200 */
[--C-:B------:R-:W-:Y:S02]  /*0a80*/  IMAD R8, R8, 0x60, -R3.reuse ;  /* 0x0000006008087824 */ /* 0x100fe400078e0a03 */
[----:B------:R-:W-:-:S03]  /*0a90*/  IMAD R3, R10, 0x60, -R3 ;  /* 0x000000600a037824 */ /* 0x000fc600078e0a03 */
[----:B------:R-:W-:Y:S02]  /*0aa0*/  IMNMX R11, RZ, R8, !PT ;  /* 0x00000008ff0b7217 */ /* 0x000fe40007800200 */
[----:B------:R-:W-:-:S04]  /*0ab0*/  IMNMX R8, R3, R0, PT ;  /* 0x0000000003087217 */ /* 0x000fc80003800200 */
[----:B------:R-:W-:Y:S01]  /*0ac0*/  ISETP.GT.AND P0, PT, R8, R11, PT ;  /* 0x0000000b0800720c */ /* 0x000fe20003f04270 */
[----:B------:R-:W-:-:S05]  /*0ad0*/  IMAD.WIDE.U32 R10, R11, -0x55555555, RZ ;  /* 0xaaaaaaab0b0a7825 */ /* 0x000fca00078e00ff */
[----:B------:R-:W-:-:S05]  /*0ae0*/  SHF.R.U32.HI R98, RZ, 0x6, R11 ;  /* 0x00000006ff627819 */ /* 0x000fca000001160b */
[----:B------:R-:W-:Y:S02]  /*0af0*/  IMAD.MOV.U32 R9, RZ, RZ, R98 ;  /* 0x000000ffff097224 */ /* 0x000fe400078e0062 */
[----:B------:R-:W-:-:S05]  /*0b00*/  @P0 IADD3 R8, R8, 0x5f, RZ ;  /* 0x0000005f08080810 */ /* 0x000fca0007ffe0ff */
[----:B------:R-:W-:-:S05]  /*0b10*/  @P0 IMAD.HI R8, R8, 0x2aaaaaab, RZ ;  /* 0x2aaaaaab08080827 */ /* 0x000fca00078e02ff */
[----:B------:R-:W-:-:S04]  /*0b20*/  @P0 SHF.R.U32.HI R3, RZ, 0x1f, R8 ;  /* 0x0000001fff030819 */ /* 0x000fc80000011608 */
[----:B------:R-:W-:-:S04]  /*0b30*/  @P0 LEA.HI.SX32 R9, R8, R3, 0x1c ;  /* 0x0000000308090211 */ /* 0x000fc800078fe2ff */
[----:B------:R-:W-:-:S13]  /*0b40*/  ISETP.GT.AND P0, PT, R9, R98, PT ;  /* 0x000000620900720c */ /* 0x000fda0003f04270 */
[----:B------:R-:W-:Y:S05]  /*0b50*/  @!P0 BRA `(.L_x_303) ;  /* 0x0000570000008947 */ /* 0x000fea0003800000 */
[----:B------:R-:W-:Y:S02]  /*0b60*/  ISETP.NE.U32.AND P2, PT, RZ, c[0x0][0x340], PT ;  /* 0x0000d000ff007a0c */ /* 0x000fe40003f45070 */
[----:B------:R-:W-:Y:S01]  /*0b70*/  SHF.R.S32.HI R7, RZ, 0x1f, R78 ;  /* 0x0000001fff077819 */ /* 0x000fe2000001144e */
[----:B------:R-:W-:Y:S01]  /*0b80*/  IMAD.MOV.U32 R146, RZ, RZ, 0x60 ;  /* 0x00000060ff927424 */ /* 0x000fe200078e00ff */
[----:B------:R-:W-:Y:S01]  /*0b90*/  ISETP.NE.AND.EX P2, PT, RZ, c[0x0][0x344], PT, P2 ;  /* 0x0000d100ff007a0c */ /* 0x000fe20003f45320 */
[----:B------:R-:W-:Y:S01]  /*0ba0*/  ULDC.64 UR10, c[0x0][0x238] ;  /* 0x00008e00000a7ab9 */ /* 0x000fe20000000a00 */
[----:B------:R-:W-:Y:S02]  /*0bb0*/  IADD3 R43, R9, -0x1, RZ ;  /* 0xffffffff092b7810 */ /* 0x000fe40007ffe0ff */
[----:B------:R-:W-:Y:S02]  /*0bc0*/  SEL R132, R221, RZ, !P3 ;  /* 0x000000ffdd847207 */ /* 0x000fe40005800000 */
[----:B------:R-:W-:Y:S01]  /*0bd0*/  IADD3 R4, R126, R4, RZ ;  /* 0x000000047e047210 */ /* 0x000fe20007ffe0ff */
[----:B------:R-:W-:-:S02]  /*0be0*/  IMAD.MOV.U32 R101, RZ, RZ, c[0x0][0x27c] ;  /* 0x00009f00ff657624 */ /* 0x000fc400078e00ff */
[C---:B------:R-:W-:Y:S02]  /*0bf0*/  IMAD R144, R218.reuse, c[0x0][0x1e8], RZ ;  /* 0x00007a00da907a24 */ /* 0x040fe400078e02ff */
[----:B------:R-:W-:Y:S01]  /*0c00*/  IMAD R24, R218, c[0x0][0x210], RZ ;  /* 0x00008400da187a24 */ /* 0x000fe200078e02ff */
[----:B------:R-:W-:Y:S01]  /*0c10*/  UMOV UR7, 0x6 ;  /* 0x0000000600077882 */ /* 0x000fe20000000000 */
[----:B------:R-:W-:Y:S01]  /*0c20*/  @P2 IMAD.WIDE R10, R221, R6, c[0x0][0x340] ;  /* 0x0000d000dd0a2625 */ /* 0x000fe200078e0206 */
[----:B------:R-:W-:Y:S02]  /*0c30*/  UMOV UR6, 0x5 ;  /* 0x0000000500067882 */ /* 0x000fe40000000000 */
[----:B------:R-:W-:Y:S02]  /*0c40*/  ULDC UR14, c[0x0][0x1e4] ;  /* 0x00007900000e7ab9 */ /* 0x000fe40000000800 */
[----:B------:R1:W2:Y:S01]  /*0c50*/  @P2 LDG.E R8, [R10.64] ;  /* 0x000000100a082981 */ /* 0x0002a2000c1e1900 */
[CC--:B------:R-:W-:Y:S01]  /*0c60*/  LEA.HI R5, R7.reuse, R78.reuse, RZ, 0x3 ;  /* 0x0000004e07057211 */ /* 0x0c0fe200078f18ff */
[----:B------:R-:W-:Y:S01]  /*0c70*/  IMAD.WIDE.U32 R158, R146, c[0x0][0x238], RZ ;  /* 0x00008e00929e7a25 */ /* 0x000fe200078e00ff */
[----:B------:R-:W-:Y:S01]  /*0c80*/  LEA.HI R20, R7, R78, RZ, 0x6 ;  /* 0x0000004e07147211 */ /* 0x000fe200078f30ff */
[----:B------:R-:W-:Y:S01]  /*0c90*/  UIMAD.WIDE.U32 UR12, UR10, 0x40, URZ ;  /* 0x000000400a0c78a5 */ /* 0x000fe2000f8e003f */
[----:B------:R-:W-:Y:S01]  /*0ca0*/  SHF.R.S32.HI R125, RZ, 0x3, R5 ;  /* 0x00000003ff7d7819 */ /* 0x000fe20000011405 */
[----:B------:R-:W-:Y:S01]  /*0cb0*/  IMAD R6, R218, c[0x0][0x240], RZ ;  /* 0x00009000da067a24 */ /* 0x000fe200078e02ff */
[----:B------:R-:W-:Y:S01]  /*0cc0*/  LOP3.LUT R5, R5, 0xfffffff8, RZ, 0xc0, !PT ;  /* 0xfffffff805057812 */ /* 0x000fe200078ec0ff */
[----:B------:R-:W-:Y:S01]  /*0cd0*/  IMAD.SHL.U32 R20, R20, 0x8, RZ ;  /* 0x0000000814147824 */ /* 0x000fe200078e00ff */
[----:B------:R-:W-:Y:S01]  /*0ce0*/  SHF.R.S32.HI R3, RZ, 0x1f, R125 ;  /* 0x0000001fff037819 */ /* 0x000fe2000001147d */
[----:B------:R-:W-:Y:S01]  /*0cf0*/  IMAD R9, R219, c[0x0][0x244], R6 ;  /* 0x00009100db097a24 */ /* 0x000fe200078e0206 */
[----:B------:R-:W-:Y:S01]  /*0d00*/  IADD3 R93, P0, R125, R2, RZ ;  /* 0x000000027d5d7210 */ /* 0x000fe20007f1e0ff */
[----:B------:R-:W-:Y:S01]  /*0d10*/  IMAD.IADD R14, R78, 0x1, -R5 ;  /* 0x000000014e0e7824 */ /* 0x000fe200078e0a05 */
[----:B------:R-:W-:Y:S01]  /*0d20*/  SHF.R.S32.HI R6, RZ, 0x1f, R43 ;  /* 0x0000001fff067819 */ /* 0x000fe2000001142b */
[----:B------:R-:W-:Y:S01]  /*0d30*/  IMAD R5, R146, c[0x0][0x23c], RZ ;  /* 0x00008f0092057a24 */ /* 0x000fe200078e02ff */
[----:B------:R-:W-:Y:S01]  /*0d40*/  LEA.HI.X.SX32 R91, R2, R3, 0x1, P0 ;  /* 0x00000003025b7211 */ /* 0x000fe200000f0eff */
[----:B------:R-:W-:Y:S01]  /*0d50*/  IMAD.SHL.U32 R12, R14, 0x8, RZ ;  /* 0x000000080e0c7824 */ /* 0x000fe200078e00ff */
[----:B------:R-:W-:Y:S01]  /*0d60*/  SHF.R.S32.HI R2, RZ, 0x1f, R221 ;  /* 0x0000001fff027819 */ /* 0x000fe200000114dd */
[----:B------:R-:W-:Y:S01]  /*0d70*/  IMAD.IADD R102, R159, 0x1, R5 ;  /* 0x000000019f667824 */ /* 0x000fe200078e0205 */
[----:B------:R-:W-:Y:S01]  /*0d80*/  SHF.L.U32 R23, R125, 0x6, RZ ;  /* 0x000000067d177819 */ /* 0x000fe200000006ff */
[----:B------:R-:W-:Y:S01]  /*0d90*/  IMAD R134, R91, c[0x0][0x238], RZ ;  /* 0x00008e005b867a24 */ /* 0x000fe200078e02ff */
[----:B------:R-:W-:Y:S01]  /*0da0*/  SHF.R.S32.HI R13, RZ, 0x1f, R12 ;  /* 0x0000001fff0d7819 */ /* 0x000fe2000001140c */
[----:B------:R-:W-:Y:S01]  /*0db0*/  IMAD R5, R102, R43, RZ ;  /* 0x0000002b66057224 */ /* 0x000fe200078e02ff */
[----:B------:R-:W-:Y:S01]  /*0dc0*/  SEL R87, R2, RZ, !P3 ;  /* 0x000000ff02577207 */ /* 0x000fe20005800000 */
[----:B------:R-:W-:Y:S01]  /*0dd0*/  IMAD R134, R93, c[0x0][0x23c], R134 ;  /* 0x00008f005d867a24 */ /* 0x000fe200078e0286 */
[----:B------:R-:W-:Y:S01]  /*0de0*/  LOP3.LUT R23, R23, 0x1c0, RZ, 0xc0, !PT ;  /* 0x000001c017177812 */ /* 0x000fe200078ec0ff */
[----:B-1----:R-:W-:Y:S01]  /*0df0*/  IMAD.WIDE.U32 R10, R93, c[0x0][0x238], R12 ;  /* 0x00008e005d0a7a25 */ /* 0x002fe200078e000c */
[----:B------:R-:W-:Y:S01]  /*0e00*/  IADD3 R123, R12, 0x40, RZ ;  /* 0x000000400c7b7810 */ /* 0x000fe20007ffe0ff */
[----:B------:R-:W-:Y:S01]  /*0e10*/  USHF.L.U32 UR8, UR11, 0x6, URZ ;  /* 0x000000060b087899 */ /* 0x000fe2000800063f */
[----:B------:R-:W-:Y:S01]  /*0e20*/  LOP3.LUT R20, R20, 0xfffffe00, RZ, 0xc0, !PT ;  /* 0xfffffe0014147812 */ /* 0x000fe200078ec0ff */
[----:B------:R-:W-:Y:S01]  /*0e30*/  IMAD.IADD R90, R0, 0x1, -R125 ;  /* 0x00000001005a7824 */ /* 0x000fe200078e0a7d */
[----:B------:R-:W-:Y:S01]  /*0e40*/  IADD3 R135, R11, R134, RZ ;  /* 0x000000860b877210 */ /* 0x000fe20007ffe0ff */
[----:B------:R-:W-:Y:S01]  /*0e50*/  IMAD.MOV.U32 R134, RZ, RZ, R10 ;  /* 0x000000ffff867224 */ /* 0x000fe200078e000a */
[----:B------:R-:W-:Y:S01]  /*0e60*/  LOP3.LUT R124, R23, 0x38, R12, 0xf8, !PT ;  /* 0x00000038177c7812 */ /* 0x000fe200078ef80c */
[----:B------:R-:W-:Y:S01]  /*0e70*/  IMAD R5, R6, R158, R5 ;  /* 0x0000009e06057224 */ /* 0x000fe200078e0205 */
[----:B------:R-:W-:Y:S01]  /*0e80*/  SHF.R.U32.HI R21, RZ, 0x3, R23 ;  /* 0x00000003ff157819 */ /* 0x000fe20000011617 */
[----:B------:R-:W-:Y:S01]  /*0e90*/  IMAD.WIDE.U32 R134, R219, c[0x0][0x240], R134 ;  /* 0x00009000db867a25 */ /* 0x000fe200078e0086 */
[----:B------:R-:W-:Y:S01]  /*0ea0*/  ISETP.GE.AND P5, PT, R12, c[0x0][0x1d4], PT ;  /* 0x000075000c007a0c */ /* 0x000fe20003fa6270 */
[----:B------:R-:W-:Y:S01]  /*0eb0*/  UIADD3 UR8, UR13, UR8, URZ ;  /* 0x000000080d087290 */ /* 0x000fe2000fffe03f */
[----:B------:R-:W-:Y:S01]  /*0ec0*/  ISETP.GE.AND P6, PT, R123, c[0x0][0x1d4], PT ;  /* 0x000075007b007a0c */ /* 0x000fe20003fc6270 */
[----:B------:R-:W-:Y:S01]  /*0ed0*/  IMAD R6, R43, -0x60, R90 ;  /* 0xffffffa02b067824 */ /* 0x000fe200078e025a */
[----:B------:R-:W-:Y:S01]  /*0ee0*/  IADD3 R135, R135, R9, RZ ;  /* 0x0000000987877210 */ /* 0x000fe20007ffe0ff */
[----:B------:R-:W-:Y:S01]  /*0ef0*/  IMAD R157, R87, c[0x0][0x248], RZ ;  /* 0x00009200579d7a24 */ /* 0x000fe200078e02ff */
[----:B------:R-:W-:Y:S01]  /*0f00*/  LOP3.LUT R124, R20, R124, R21, 0xf6, !PT ;  /* 0x0000007c147c7212 */ /* 0x000fe200078ef615 */
[----:B------:R-:W-:Y:S01]  /*0f10*/  IMAD.SHL.U32 R14, R14, 0x4, RZ ;  /* 0x000000040e0e7824 */ /* 0x000fe200078e00ff */
[----:B------:R-:W-:Y:S01]  /*0f20*/  ISETP.GE.AND P1, PT, R6, 0x1, PT ;  /* 0x000000010600780c */ /* 0x000fe20003f26270 */
[----:B------:R-:W-:Y:S01]  /*0f30*/  IMAD R157, R132, c[0x0][0x24c], R157 ;  /* 0x00009300849d7a24 */ /* 0x000fe200078e029d */
[----:B------:R-:W-:Y:S01]  /*0f40*/  ISETP.GE.AND P0, PT, R6, 0x21, PT ;  /* 0x000000210600780c */ /* 0x000fe20003f06270 */
[----:B------:R-:W-:Y:S01]  /*0f50*/  IMAD.WIDE.U32 R134, R132, c[0x0][0x248], R134 ;  /* 0x0000920084867a25 */ /* 0x000fe200078e0086 */
[----:B------:R-:W-:Y:S01]  /*0f60*/  SHF.L.U32 R124, R124, 0x1, RZ ;  /* 0x000000017c7c7819 */ /* 0x000fe200000006ff */
[----:B------:R-:W-:Y:S01]  /*0f70*/  ULDC.64 UR4, c[0x0][0x1e0] ;  /* 0x0000780000047ab9 */ /* 0x000fe20000000a00 */
[----:B------:R-:W-:Y:S01]  /*0f80*/  SHF.R.S32.HI R84, RZ, 0x1f, R4 ;  /* 0x0000001fff547819 */ /* 0x000fe20000011404 */
[----:B------:R-:W-:Y:S01]  /*0f90*/  IMAD.IADD R157, R135, 0x1, R157 ;  /* 0x00000001879d7824 */ /* 0x000fe200078e029d */
[----:B------:R-:W-:Y:S01]  /*0fa0*/  SHF.R.S32.HI R15, RZ, 0x1f, R14 ;  /* 0x0000001fff0f7819 */ /* 0x000fe2000001140e */
[----:B------:R-:W-:Y:S01]  /*0fb0*/  IMAD.MOV.U32 R156, RZ, RZ, R134 ;  /* 0x000000ffff9c7224 */ /* 0x000fe200078e0086 */
[C---:B------:R-:W-:Y:S01]  /*0fc0*/  IADD3 R122, R125.reuse, 0x20, RZ ;  /* 0x000000207d7a7810 */ /* 0x040fe20007ffe0ff */
[----:B------:R-:W-:Y:S01]  /*0fd0*/  IMAD R7, R84, c[0x0][0x1e0], RZ ;  /* 0x0000780054077a24 */ /* 0x000fe200078e02ff */
[----:B------:R-:W-:Y:S01]  /*0fe0*/  IADD3 R121, R125, 0x40, RZ ;  /* 0x000000407d797810 */ /* 0x000fe20007ffe0ff */
[----:B------:R-:W-:Y:S01]  /*0ff0*/  IMAD.WIDE.U32 R10, R43, R158, R156 ;  /* 0x0000009e2b0a7225 */ /* 0x000fe200078e009c */
[----:B------:R-:W-:Y:S01]  /*1000*/  USHF.L.U64.HI UR11, UR4, UR7, UR5 ;  /* 0x00000007040b7299 */ /* 0x000fe20008010205 */
[----:B------:R-:W-:Y:S01]  /*1010*/  SHF.R.S32.HI R103, RZ, 0x1f, R122 ;  /* 0x0000001fff677819 */ /* 0x000fe2000001147a */
[----:B------:R-:W-:Y:S01]  /*1020*/  USHF.L.U32 UR13, UR4, 0x6, URZ ;  /* 0x00000006040d7899 */ /* 0x000fe2000800063f */
[----:B------:R-:W-:Y:S01]  /*1030*/  IMAD.IADD R5, R11, 0x1, R5 ;  /* 0x000000010b057824 */ /* 0x000fe200078e0205 */
[----:B------:R-:W-:Y:S01]  /*1040*/  USHF.L.U64.HI UR14, UR4, UR6, UR14 ;  /* 0x00000006040e7299 */ /* 0x000fe2000801020e */
[----:B------:R-:W-:Y:S01]  /*1050*/  IMAD R7, R4, c[0x0][0x1e4], R7 ;  /* 0x0000790004077a24 */ /* 0x000fe200078e0207 */
[----:B------:R-:W-:Y:S01]  /*1060*/  USHF.L.U32 UR15, UR4, 0x5, URZ ;  /* 0x00000005040f7899 */ /* 0x000fe2000800063f */
[----:B------:R-:W-:Y:S01]  /*1070*/  IMAD R138, R3, c[0x0][0x280], RZ ;  /* 0x0000a000038a7a24 */ /* 0x000fe200078e02ff */
[----:B------:R-:W-:Y:S01]  /*1080*/  UIMAD.WIDE.U32 UR24, UR4, 0x60, URZ ;  /* 0x00000060041878a5 */ /* 0x000fe2000f8e003f */
[----:B------:R-:W-:Y:S01]  /*1090*/  IMAD R144, R219, c[0x0][0x1ec], R144 ;  /* 0x00007b00db907a24 */ /* 0x000fe200078e0290 */
[----:B------:R-:W-:Y:S01]  /*10a0*/  ULDC UR20, c[0x0][0x284] ;  /* 0x0000a10000147ab9 */ /* 0x000fe20000000800 */
[C---:B------:R-:W-:Y:S01]  /*10b0*/  IMAD R138, R125.reuse, c[0x0][0x284], R138 ;  /* 0x0000a1007d8a7a24 */ /* 0x040fe200078e028a */
[----:B------:R-:W-:Y:S01]  /*10c0*/  ULDC.64 UR4, c[0x0][0x280] ;  /* 0x0000a00000047ab9 */ /* 0x000fe20000000a00 */
[----:B------:R-:W-:Y:S01]  /*10d0*/  IMAD.WIDE.U32 R18, R125, c[0x0][0x280], R12 ;  /* 0x0000a0007d127a25 */ /* 0x000fe200078e000c */
[----:B------:R-:W-:Y:S01]  /*10e0*/  USHF.L.U64.HI UR18, UR4, UR7, UR5 ;  /* 0x0000000704127299 */ /* 0x000fe20008010205 */
[----:B------:R-:W-:Y:S01]  /*10f0*/  P2R R129, PR, RZ, 0x20 ;  /* 0x00000020ff817803 */ /* 0x000fe20000000000 */
[----:B------:R-:W-:Y:S01]  /*1100*/  USHF.L.U32 UR19, UR4, 0x6, URZ ;  /* 0x0000000604137899 */ /* 0x000fe2000800063f */
[----:B------:R-:W-:Y:S01]  /*1110*/  IMAD R136, R3, c[0x0][0x290], RZ ;  /* 0x0000a40003887a24 */ /* 0x000fe200078e02ff */
[----:B------:R-:W-:Y:S01]  /*1120*/  IADD3 R139, R138, R19, RZ ;  /* 0x000000138a8b7210 */ /* 0x000fe20007ffe0ff */
[----:B------:R-:W-:Y:S01]  /*1130*/  IMAD R24, R219, c[0x0][0x214], R24 ;  /* 0x00008500db187a24 */ /* 0x000fe200078e0218 */
[----:B------:R-:W-:Y:S01]  /*1140*/  SHF.L.U32 R19, R122, 0x6, RZ ;  /* 0x000000067a137819 */ /* 0x000fe200000006ff */
[----:B------:R-:W-:Y:S01]  /*1150*/  IMAD.WIDE.U32 R142, R125, c[0x0][0x280], R14 ;  /* 0x0000a0007d8e7a25 */ /* 0x000fe200078e000e */
[----:B------:R-:W-:-:S02]  /*1160*/  USHF.L.U64.HI UR20, UR4, UR6, UR20 ;  /* 0x0000000604147299 */ /* 0x000fc40008010214 */
[----:B------:R-:W-:Y:S01]  /*1170*/  LOP3.LUT R19, R19, 0x1c0, RZ, 0xc0, !PT ;  /* 0x000001c013137812 */ /* 0x000fe200078ec0ff */
[C---:B------:R-:W-:Y:S01]  /*1180*/  IMAD R136, R125.reuse, c[0x0][0x294], R136 ;  /* 0x0000a5007d887a24 */ /* 0x040fe200078e0288 */
[----:B------:R-:W-:Y:S01]  /*1190*/  USHF.L.U32 UR22, UR4, 0x5, URZ ;  /* 0x0000000504167899 */ /* 0x000fe2000800063f */
[----:B------:R-:W-:Y:S01]  /*11a0*/  IMAD.WIDE.U32 R140, R125, c[0x0][0x290], R14 ;  /* 0x0000a4007d8c7a25 */ /* 0x000fe200078e000e */
[----:B------:R-:W-:Y:S02]  /*11b0*/  ULDC UR9, c[0x0][0x23c] ;  /* 0x00008f0000097ab9 */ /* 0x000fe40000000800 */
[----:B------:R-:W-:Y:S01]  /*11c0*/  ULDC UR21, c[0x0][0x294] ;  /* 0x0000a50000157ab9 */ /* 0x000fe20000000800 */
[----:B------:R-:W-:Y:S01]  /*11d0*/  IMAD.IADD R143, R143, 0x1, R138 ;  /* 0x000000018f8f7824 */ /* 0x000fe200078e028a */
[----:B------:R-:W-:Y:S01]  /*11e0*/  MOV R138, R18 ;  /* 0x00000012008a7202 */ /* 0x000fe20000000f00 */
[----:B------:R-:W-:Y:S01]  /*11f0*/  IMAD R87, R87, c[0x0][0x268], RZ ;  /* 0x00009a0057577a24 */ /* 0x000fe200078e02ff */
[----:B------:R-:W-:Y:S01]  /*1200*/  ULDC.64 UR4, c[0x0][0x290] ;  /* 0x0000a40000047ab9 */ /* 0x000fe20000000a00 */
[----:B------:R-:W-:Y:S01]  /*1210*/  IMAD.IADD R141, R141, 0x1, R136 ;  /* 0x000000018d8d7824 */ /* 0x000fe200078e0288 */
[----:B------:R-:W-:Y:S01]  /*1220*/  USHF.L.U64.HI UR9, UR10, UR7, UR9 ;  /* 0x000000070a097299 */ /* 0x000fe20008010209 */
[----:B------:R-:W-:Y:S01]  /*1230*/  IMAD R87, R132, c[0x0][0x26c], R87 ;  /* 0x00009b0084577a24 */ /* 0x000fe200078e0257 */
[----:B------:R-:W-:Y:S01]  /*1240*/  USHF.L.U64.HI UR5, UR4, UR7, UR5 ;  /* 0x0000000704057299 */ /* 0x000fe20008010205 */
[----:B------:R-:W-:Y:S01]  /*1250*/  IMAD.WIDE.U32 R154, R125, c[0x0][0x1e0], RZ ;  /* 0x000078007d9a7a25 */ /* 0x000fe200078e00ff */
[----:B------:R-:W-:-:S02]  /*1260*/  USHF.L.U64.HI UR21, UR4, UR6, UR21 ;  /* 0x0000000604157299 */ /* 0x000fc40008010215 */
[----:B------:R-:W-:Y:S01]  /*1270*/  USHF.L.U32 UR7, UR4, 0x6, URZ ;  /* 0x0000000604077899 */ /* 0x000fe2000800063f */
[C---:B------:R-:W-:Y:S01]  /*1280*/  IMAD R110, R146.reuse, c[0x0][0x1e4], RZ ;  /* 0x00007900926e7a24 */ /* 0x040fe200078e02ff */
[----:B------:R-:W-:Y:S01]  /*1290*/  USHF.L.U32 UR6, UR4, 0x5, URZ ;  /* 0x0000000504067899 */ /* 0x000fe2000800063f */
[----:B------:R-:W-:Y:S01]  /*12a0*/  IMAD.WIDE.U32 R148, R146, c[0x0][0x290], RZ ;  /* 0x0000a40092947a25 */ /* 0x000fe200078e00ff */
[----:B------:R-:W-:Y:S02]  /*12b0*/  USHF.L.U32 UR10, UR10, 0x6, URZ ;  /* 0x000000060a0a7899 */ /* 0x000fe4000800063f */
[----:B------:R-:W-:Y:S01]  /*12c0*/  ULDC.U8 UR4, c[0x0][0x298] ;  /* 0x0000a60000047ab9 */ /* 0x000fe20000000000 */
[----:B------:R-:W-:Y:S01]  /*12d0*/  IMAD R103, R103, c[0x0][0x1e0], RZ ;  /* 0x0000780067677a24 */ /* 0x000fe200078e02ff */
[----:B------:R-:W-:Y:S01]  /*12e0*/  IADD3 R110, R110, UR25, RZ ;  /* 0x000000196e6e7c10 */ /* 0x000fe2000fffe0ff */
[----:B-----5:R-:W-:-:S04]  /*12f0*/  IMAD.WIDE.U32 R140, R79, c[0x0][0x290], R140 ;  /* 0x0000a4004f8c7a25 */ /* 0x020fc800078e008c */
[----:B------:R-:W-:-:S04]  /*1300*/  IMAD.WIDE.U32 R152, R122, c[0x0][0x1e0], RZ ;  /* 0x000078007a987a25 */ /* 0x000fc800078e00ff */
[----:B------:R-:W-:-:S04]  /*1310*/  IMAD.WIDE.U32 R150, R121, c[0x0][0x1e0], RZ ;  /* 0x0000780079967a25 */ /* 0x000fc800078e00ff */
[----:B------:R-:W-:Y:S02]  /*1320*/  IMAD R103, R122, c[0x0][0x1e4], R103 ;  /* 0x000079007a677a24 */ /* 0x000fe400078e0267 */
[----:B------:R-:W-:-:S04]  /*1330*/  IMAD.WIDE.U32 R142, R79, c[0x0][0x280], R142 ;  /* 0x0000a0004f8e7a25 */ /* 0x000fc800078e008e */
[----:B------:R-:W-:-:S04]  /*1340*/  IMAD.WIDE.U32 R138, R79, c[0x0][0x280], R138 ;  /* 0x0000a0004f8a7a25 */ /* 0x000fc800078e008a */
[----:B------:R-:W-:Y:S01]  /*1350*/  IMAD.IADD R103, R153, 0x1, R103 ;  /* 0x0000000199677824 */ /* 0x000fe200078e0267 */
[----:B--2---:R-:W-:Y:S01]  /*1360*/  @P2 SHF.R.S32.HI R9, RZ, 0x1f, R8 ;  /* 0x0000001fff092819 */ /* 0x004fe20000011408 */
[----:B------:R-:W-:Y:S01]  /*1370*/  @!P2 IMAD.MOV.U32 R9, RZ, RZ, R2 ;  /* 0x000000ffff09a224 */ /* 0x000fe200078e0002 */
[----:B------:R-:W-:Y:S02]  /*1380*/  @!P2 MOV R8, R221 ;  /* 0x000000dd0008a202 */ /* 0x000fe40000000f00 */
[----:B------:R-:W-:Y:S02]  /*1390*/  @P1 LEA R16, P2, R10, c[0x0][0x220], 0x1 ;  /* 0x000088000a101a11 */ /* 0x000fe400078408ff */
[----:B------:R-:W-:Y:S01]  /*13a0*/  SEL R130, R8, RZ, !P4 ;  /* 0x000000ff08827207 */ /* 0x000fe20006000000 */
[----:B------:R-:W-:Y:S01]  /*13b0*/  IMAD.MOV.U32 R8, RZ, RZ, c[0x0][0x23c] ;  /* 0x00008f00ff087624 */ /* 0x000fe200078e00ff */
[----:B------:R-:W-:Y:S02]  /*13c0*/  @P1 LEA.HI.X R17, R10, c[0x0][0x224], R5, 0x1, P2 ;  /* 0x000089000a111a11 */ /* 0x000fe400010f0c05 */
[----:B------:R-:W-:Y:S01]  /*13d0*/  ISETP.GT.AND P2, PT, R6, 0x40, PT ;  /* 0x000000400600780c */ /* 0x000fe20003f44270 */
[----:B------:R-:W-:Y:S01]  /*13e0*/  IMAD.MOV.U32 R6, RZ, RZ, c[0x0][0x238] ;  /* 0x00008e00ff067624 */ /* 0x000fe200078e00ff */
[----:B------:R-:W-:Y:S01]  /*13f0*/  SEL R2, R9, RZ, !P4 ;  /* 0x000000ff09027207 */ /* 0x000fe20006000000 */
[----:B------:R-:W-:Y:S01]  /*1400*/  @!PT LDS RZ, [RZ] ;  /* 0x00000000fffff984 */ /* 0x000fe20000000800 */
[----:B------:R-:W-:Y:S01]  /*1410*/  @!PT LDS RZ, [RZ] ;  /* 0x00000000fffff984 */ /* 0x000fe20000000800 */
[----:B------:R-:W-:Y:S01]  /*1420*/  @!PT LDS RZ, [RZ] ;  /* 0x00000000fffff984 */ /* 0x000fe20000000800 */
[----:B------:R1:W-:Y:S01]  /*1430*/  @P1 LDGSTS.E.BYPASS.LTC128B.128 [R124+0x8100], [R16.64], !P5 ;  /* 0x08100000107c1fae */ /* 0x0003e2000e901d50 */
[----:B------:R-:W-:-:S03]  /*1440*/  ISETP.GE.AND P4, PT, R12, c[0x0][0x1d4], PT ;  /* 0x000075000c007a0c */ /* 0x000fc60003f86270 */
[----:B------:R1:W-:Y:S01]  /*1450*/  @P1 LDGSTS.E.BYPASS.LTC128B.128 [R124+0xb100], [R16.64+0x80], !P6 ;  /* 0x0b100080107c1fae */ /* 0x0003e2000f101d50 */
[----:B------:R-:W-:Y:S01]  /*1460*/  @P0 LEA R9, P1, R6, R10, 0x5 ;  /* 0x0000000a06090211 */ /* 0x000fe200078228ff */
[C---:B------:R-:W-:Y:S02]  /*1470*/  IMAD R97, R2.reuse, c[0x0][0x1f0], RZ ;  /* 0x00007c0002617a24 */ /* 0x040fe400078e02ff */
[----:B------:R-:W-:Y:S01]  /*1480*/  IMAD R83, R2, c[0x0][0x218], RZ ;  /* 0x0000860002537a24 */ /* 0x000fe200078e02ff */
[----:B------:R-:W-:Y:S01]  /*1490*/  @P0 LEA.HI.X R8, R6, R5, R8, 0x5, P1 ;  /* 0x0000000506080211 */ /* 0x000fe200008f2c08 */
[----:B------:R-:W-:Y:S01]  /*14a0*/  IMAD R97, R130, c[0x0][0x1f4], R97 ;  /* 0x00007d0082617a24 */ /* 0x000fe200078e0261 */
[----:B------:R-:W-:Y:S01]  /*14b0*/  @P2 IADD3 R6, P1, R10, UR12, RZ ;  /* 0x0000000c0a062c10 */ /* 0x000fe2000ff3e0ff */
[----:B------:R-:W-:Y:S01]  /*14c0*/  IMAD R83, R130, c[0x0][0x21c], R83 ;  /* 0x0000870082537a24 */ /* 0x000fe200078e0253 */
[----:B------:R-:W-:Y:S01]  /*14d0*/  SHF.L.U32 R10, R101, 0x1, RZ ;  /* 0x00000001650a7819 */ /* 0x000fe200000006ff */
[----:B------:R-:W-:Y:S01]  /*14e0*/  UIADD3 UR12, UP0, UR12, 0x80, URZ ;  /* 0x000000800c0c7890 */ /* 0x000fe2000ff1e03f */
[----:B------:R-:W-:-:S02]  /*14f0*/  @P2 IADD3.X R5, R5, UR8, RZ, P1, !PT ;  /* 0x0000000805052c10 */ /* 0x000fc40008ffe4ff */
[C---:B------:R-:W-:Y:S01]  /*1500*/  @P0 LEA R28, P1, R9.reuse, c[0x0][0x220], 0x1 ;  /* 0x00008800091c0a11 */ /* 0x040fe200078208ff */
[----:B------:R-:W-:Y:S01]  /*1510*/  UIADD3.X UR8, URZ, UR8, URZ, UP0, !UPT ;  /* 0x000000083f087290 */ /* 0x000fe200087fe43f */
[----:B------:R-:W-:Y:S02]  /*1520*/  SHF.R.S32.HI R2, RZ, 0x1f, R79 ;  /* 0x0000001fff027819 */ /* 0x000fe4000001144f */
[----:B------:R-:W-:Y:S02]  /*1530*/  @P0 LEA.HI.X R29, R9, c[0x0][0x224], R8, 0x1, P1 ;  /* 0x00008900091d0a11 */ /* 0x000fe400008f0c08 */
[----:B------:R-:W-:-:S03]  /*1540*/  ISETP.GE.AND P1, PT, R12, c[0x0][0x27c], PT ;  /* 0x00009f000c007a0c */ /* 0x000fc60003f26270 */
[----:B------:R2:W-:Y:S04]  /*1550*/  @P0 LDGSTS.E.BYPASS.LTC128B.128 [R124+0x9100], [R28.64], !P5 ;  /* 0x091000001c7c0fae */ /* 0x0005e8000e901d50 */
[----:B------:R2:W-:Y:S01]  /*1560*/  @P0 LDGSTS.E.BYPASS.LTC128B.128 [R124+0xc100], [R28.64+0x80], !P6 ;  /* 0x0c1000801c7c0fae */ /* 0x0005e2000f101d50 */
[----:B-1----:R-:W-:-:S04]  /*1570*/  IMAD.WIDE.U32 R16, R4, c[0x0][0x1e0], RZ ;  /* 0x0000780004107a25 */ /* 0x002fc800078e00ff */
[----:B------:R-:W-:Y:S01]  /*1580*/  IMAD.IADD R17, R17, 0x1, R7 ;  /* 0x0000000111117824 */ /* 0x000fe200078e0207 */
[----:B------:R-:W-:Y:S02]  /*1590*/  SEL R7, RZ, c[0x0][0x27c], !P1 ;  /* 0x00009f00ff077a07 */ /* 0x000fe40004800000 */
[----:B------:R-:W-:Y:S01]  /*15a0*/  @P1 IADD3 R10, -R10, c[0x0][0x1d4], RZ ;  /* 0x000075000a0a1a10 */ /* 0x000fe20007ffe1ff */
[----:B------:R-:W-:Y:S01]  /*15b0*/  IMAD.WIDE.U32 R16, R219, c[0x0][0x1e8], R16 ;  /* 0x00007a00db107a25 */ /* 0x000fe200078e0010 */
[----:B------:R-:W-:-:S03]  /*15c0*/  ISETP.GE.AND P1, PT, R101, 0x1, PT ;  /* 0x000000016500780c */ /* 0x000fc60003f26270 */
[----:B------:R-:W-:Y:S01]  /*15d0*/  IMAD.IADD R8, R12, 0x1, R7 ;  /* 0x000000010c087824 */ /* 0x000fe200078e0207 */
[----:B------:R-:W-:Y:S01]  /*15e0*/  SHF.R.S32.HI R7, RZ, 0x1f, R10 ;  /* 0x0000001fff077819 */ /* 0x000fe2000001140a */
[----:B------:R-:W-:Y:S01]  /*15f0*/  IMAD.IADD R145, R17, 0x1, R144 ;  /* 0x0000000111917824 */ /* 0x000fe200078e0290 */
[----:B------:R-:W-:Y:S02]  /*1600*/  P2R R9, PR, RZ, 0x2 ;  /* 0x00000002ff097803 */ /* 0x000fe40000000000 */
[----:B------:R-:W-:Y:S02]  /*1610*/  SHF.R.S32.HI R27, RZ, 0x1f, R8 ;  /* 0x0000001fff1b7819 */ /* 0x000fe40000011408 */
[----:B------:R-:W-:Y:S01]  /*1620*/  LEA.HI R7, R7, R10, RZ, 0x4 ;  /* 0x0000000a07077211 */ /* 0x000fe200078f20ff */
[----:B------:R-:W-:Y:S01]  /*1630*/  IMAD R10, R218, c[0x0][0x260], RZ ;  /* 0x00009800da0a7a24 */ /* 0x000fe200078e02ff */
[CC--:B------:R-:W-:Y:S02]  /*1640*/  LEA.HI R120, R27.reuse, R8.reuse, RZ, 0x3 ;  /* 0x000000081b787211 */ /* 0x0c0fe400078f18ff */
[----:B------:R-:W-:Y:S01]  /*1650*/  LEA.HI R27, R27, R8, RZ, 0x6 ;  /* 0x000000081b1b7211 */ /* 0x000fe200078f30ff */
[C---:B------:R-:W-:Y:S01]  /*1660*/  IMAD R10, R219.reuse, c[0x0][0x264], R10 ;  /* 0x00009900db0a7a24 */ /* 0x040fe200078e020a */
[----:B------:R-:W-:Y:S01]  /*1670*/  MOV R144, R16 ;  /* 0x0000001000907202 */ /* 0x000fe20000000f00 */
[----:B------:R-:W-:Y:S01]  /*1680*/  IMAD.WIDE.U32 R8, R219, c[0x0][0x260], R12 ;  /* 0x00009800db087a25 */ /* 0x000fe200078e000c */
[----:B------:R-:W-:-:S02]  /*1690*/  SHF.R.S32.HI R27, RZ, 0x6, R27 ;  /* 0x00000006ff1b7819 */ /* 0x000fc4000001141b */
[----:B------:R-:W-:Y:S01]  /*16a0*/  LOP3.LUT R116, R23, 0x38, R120, 0xf8, !PT ;  /* 0x0000003817747812 */ /* 0x000fe200078ef878 */
[----:B------:R-:W-:Y:S01]  /*16b0*/  IMAD.IADD R11, R9, 0x1, R10 ;  /* 0x00000001090b7824 */ /* 0x000fe200078e020a */
[----:B------:R-:W-:Y:S01]  /*16c0*/  MOV R10, R8 ;  /* 0x00000008000a7202 */ /* 0x000fe20000000f00 */
[----:B------:R-:W-:Y:S01]  /*16d0*/  IMAD.WIDE.U32 R8, R219, c[0x0][0x210], R12 ;  /* 0x00008400db087a25 */ /* 0x000fe200078e000c */
[----:B------:R-:W-:Y:S02]  /*16e0*/  LOP3.LUT R116, R116, R21, RZ, 0x3c, !PT ;  /* 0x0000001574747212 */ /* 0x000fe400078e3cff */
[----:B------:R-:W-:Y:S01]  /*16f0*/  SHF.R.S32.HI R7, RZ, 0x4, R7 ;  /* 0x00000004ff077819 */ /* 0x000fe20000011407 */
[----:B------:R-:W-:-:S04]  /*1700*/  IMAD.WIDE.U32 R16, R125, c[0x0][0x290], R12 ;  /* 0x0000a4007d107a25 */ /* 0x000fc800078e000c */
[----:B------:R-:W-:Y:S01]  /*1710*/  IMAD.IADD R25, R9, 0x1, R24 ;  /* 0x0000000109197824 */ /* 0x000fe200078e0218 */
[----:B------:R-:W-:Y:S01]  /*1720*/  SHF.R.S32.HI R9, RZ, 0x1f, R122 ;  /* 0x0000001fff097819 */ /* 0x000fe2000001147a */
[----:B------:R-:W-:Y:S01]  /*1730*/  IMAD.IADD R137, R136, 0x1, R17 ;  /* 0x0000000188897824 */ /* 0x000fe200078e0211 */
[----:B------:R-:W-:Y:S01]  /*1740*/  SHF.R.U32.HI R17, RZ, 0x3, R19 ;  /* 0x00000003ff117819 */ /* 0x000fe20000011613 */
[----:B------:R-:W-:Y:S01]  /*1750*/  IMAD.MOV.U32 R136, RZ, RZ, R16 ;  /* 0x000000ffff887224 */ /* 0x000fe200078e0010 */
[----:B------:R-:W-:Y:S01]  /*1760*/  LEA.HI R18, R9, R122, RZ, 0x3 ;  /* 0x0000007a09127211 */ /* 0x000fe200078f18ff */
[----:B------:R-:W-:Y:S01]  /*1770*/  IMAD.MOV.U32 R24, RZ, RZ, R8 ;  /* 0x000000ffff187224 */ /* 0x000fe200078e0008 */
[----:B------:R-:W-:Y:S01]  /*1780*/  SHF.R.S32.HI R8, RZ, 0x1f, R121 ;  /* 0x0000001fff087819 */ /* 0x000fe20000011479 */
[----:B------:R-:W-:Y:S01]  /*1790*/  IMAD.WIDE.U32 R132, R132, c[0x0][0x268], R10 ;  /* 0x00009a0084847a25 */ /* 0x000fe200078e000a */
[----:B------:R-:W-:Y:S02]  /*17a0*/  SHF.L.U32 R16, R121, 0x6, RZ ;  /* 0x0000000679107819 */ /* 0x000fe400000006ff */
[----:B------:R-:W-:Y:S01]  /*17b0*/  LOP3.LUT R10, R19, 0x38, R120, 0xf8, !PT ;  /* 0x00000038130a7812 */ /* 0x000fe200078ef878 */
[----:B------:R-:W-:Y:S01]  /*17c0*/  IMAD R9, R27, 0x1800, R20 ;  /* 0x000018001b097824 */ /* 0x000fe200078e0214 */
[----:B------:R-:W-:Y:S01]  /*17d0*/  LEA.HI R11, R8, R121, RZ, 0x3 ;  /* 0x00000079080b7211 */ /* 0x000fe200078f18ff */
[----:B------:R-:W-:Y:S01]  /*17e0*/  IMAD.SHL.U32 R18, R18, 0x40, RZ ;  /* 0x0000004012127824 */ /* 0x000fe200078e00ff */
[----:B------:R-:W-:Y:S01]  /*17f0*/  LOP3.LUT R16, R16, 0x1c0, RZ, 0xc0, !PT ;  /* 0x000001c010107812 */ /* 0x000fe200078ec0ff */
[----:B------:R-:W-:Y:S01]  /*1800*/  IMAD.IADD R116, R9, 0x1, R116 ;  /* 0x0000000109747824 */ /* 0x000fe200078e0274 */
[----:B------:R-:W-:Y:S01]  /*1810*/  LOP3.LUT R113, R10, R17, RZ, 0x3c, !PT ;  /* 0x000000110a717212 */ /* 0x000fe200078e3cff */
[----:B------:R-:W-:Y:S01]  /*1820*/  IMAD.SHL.U32 R11, R11, 0x40, RZ ;  /* 0x000000400b0b7824 */ /* 0x000fe200078e00ff */
[----:B------:R-:W-:Y:S01]  /*1830*/  SHF.R.U32.HI R9, RZ, 0x3, R16 ;  /* 0x00000003ff097819 */ /* 0x000fe20000011610 */
[----:B------:R-:W-:Y:S01]  /*1840*/  IMAD.WIDE.U32 R144, R130, c[0x0][0x1f0], R144 ;  /* 0x00007c0082907a25 */ /* 0x000fe200078e0090 */
[----:B------:R-:W-:-:S02]  /*1850*/  LOP3.LUT R10, R16, 0x38, R120, 0xf8, !PT ;  /* 0x00000038100a7812 */ /* 0x000fc400078ef878 */
[----:B------:R-:W-:Y:S01]  /*1860*/  LOP3.LUT R18, R18, 0xfffffe00, RZ, 0xc0, !PT ;  /* 0xfffffe0012127812 */ /* 0x000fe200078ec0ff */
[----:B------:R-:W-:Y:S01]  /*1870*/  IMAD.IADD R97, R145, 0x1, R97 ;  /* 0x0000000191617824 */ /* 0x000fe200078e0261 */
[----:B------:R-:W-:Y:S01]  /*1880*/  LOP3.LUT R109, R10, R9, RZ, 0x3c, !PT ;  /* 0x000000090a6d7212 */ /* 0x000fe200078e3cff */
[----:B------:R-:W-:Y:S01]  /*1890*/  IMAD.WIDE.U32 R130, R130, c[0x0][0x218], R24 ;  /* 0x0000860082827a25 */ /* 0x000fe200078e0018 */
[----:B------:R-:W-:Y:S02]  /*18a0*/  LEA.HI.SX32 R10, R120, R7, 0x1d ;  /* 0x00000007780a7211 */ /* 0x000fe400078feaff */
[----:B------:R-:W-:Y:S01]  /*18b0*/  LOP3.LUT R11, R11, 0xfffffe00, RZ, 0xc0, !PT ;  /* 0xfffffe000b0b7812 */ /* 0x000fe200078ec0ff */
[----:B------:R-:W-:Y:S01]  /*18c0*/  IMAD R8, R27, 0x1800, R18 ;  /* 0x000018001b087824 */ /* 0x000fe200078e0212 */
[----:B------:R-:W-:Y:S01]  /*18d0*/  SHF.R.S32.HI R7, RZ, 0x1f, R10 ;  /* 0x0000001fff077819 */ /* 0x000fe2000001140a */
[----:B------:R-:W-:Y:S01]  /*18e0*/  IMAD.SHL.U32 R119, R10, 0x8, RZ ;  /* 0x000000080a777824 */ /* 0x000fe200078e00ff */
[----:B------:R-:W-:Y:S01]  /*18f0*/  LOP3.LUT R120, R120, 0xfffffff8, RZ, 0xc0, !PT ;  /* 0xfffffff878787812 */ /* 0x000fe200078ec0ff */
[----:B------:R-:W-:Y:S01]  /*1900*/  IMAD.IADD R113, R8, 0x1, R113 ;  /* 0x0000000108717824 */ /* 0x000fe200078e0271 */
[----:B------:R-:W-:Y:S01]  /*1910*/  LEA.HI R7, R7, R10, RZ, 0x3 ;  /* 0x0000000a07077211 */ /* 0x000fe200078f18ff */
[----:B------:R-:W-:Y:S01]  /*1920*/  IMAD R8, R27, 0x1800, R11 ;  /* 0x000018001b087824 */ /* 0x000fe200078e020b */
[----:B------:R-:W-:Y:S01]  /*1930*/  LOP3.LUT R16, R16, 0x38, R119, 0xf8, !PT ;  /* 0x0000003810107812 */ /* 0x000fe200078ef877 */
[----:B------:R-:W-:Y:S01]  /*1940*/  IMAD.WIDE.U32 R136, R79, c[0x0][0x290], R136 ;  /* 0x0000a4004f887a25 */ /* 0x000fe200078e0088 */
[----:B------:R-:W-:-:S02]  /*1950*/  SHF.R.S32.HI R7, RZ, 0x3, R7 ;  /* 0x00000003ff077819 */ /* 0x000fc40000011407 */
[----:B------:R-:W-:Y:S01]  /*1960*/  IADD3 R109, R8, R109, RZ ;  /* 0x0000006d086d7210 */ /* 0x000fe20007ffe0ff */
[----:B------:R-:W-:Y:S01]  /*1970*/  IMAD.IADD R83, R131, 0x1, R83 ;  /* 0x0000000183537824 */ /* 0x000fe200078e0253 */
[----:B------:R-:W-:Y:S01]  /*1980*/  LOP3.LUT R8, R23, 0x38, R119, 0xf8, !PT ;  /* 0x0000003817087812 */ /* 0x000fe200078ef877 */
[C---:B------:R-:W-:Y:S01]  /*1990*/  IMAD R115, R7.reuse, 0x1800, R20 ;  /* 0x0000180007737824 */ /* 0x040fe200078e0214 */
[----:B------:R-:W-:Y:S01]  /*19a0*/  LOP3.LUT R16, R16, R9, RZ, 0x3c, !PT ;  /* 0x0000000910107212 */ /* 0x000fe200078e3cff */
[C---:B------:R-:W-:Y:S01]  /*19b0*/  IMAD R111, R7.reuse, 0x1800, R18 ;  /* 0x00001800076f7824 */ /* 0x040fe200078e0212 */
[----:B------:R-:W-:Y:S01]  /*19c0*/  LOP3.LUT R8, R8, R21, RZ, 0x3c, !PT ;  /* 0x0000001508087212 */ /* 0x000fe200078e3cff */
[----:B------:R-:W-:Y:S01]  /*19d0*/  IMAD R107, R7, 0x1800, R11 ;  /* 0x00001800076b7824 */ /* 0x000fe200078e020b */
[----:B------:R-:W-:Y:S01]  /*19e0*/  LOP3.LUT R10, R19, 0x38, R119, 0xf8, !PT ;  /* 0x00000038130a7812 */ /* 0x000fe200078ef877 */
[----:B------:R-:W-:Y:S01]  /*19f0*/  IMAD R7, R146, c[0x0][0x284], RZ ;  /* 0x0000a10092077a24 */ /* 0x000fe200078e02ff */
[----:B------:R-:W-:Y:S01]  /*1a00*/  IADD3 R87, R133, R87, RZ ;  /* 0x0000005785577210 */ /* 0x000fe20007ffe0ff */
[----:B------:R-:W-:Y:S01]  /*1a10*/  IMAD.IADD R115, R115, 0x1, R8 ;  /* 0x0000000173737824 */ /* 0x000fe200078e0208 */
[----:B------:R-:W-:Y:S01]  /*1a20*/  @P2 LEA R8, P0, R6, c[0x0][0x220], 0x1 ;  /* 0x0000880006082a11 */ /* 0x000fe200078008ff */
[----:B------:R-:W-:Y:S01]  /*1a30*/  IMAD.IADD R107, R107, 0x1, R16 ;  /* 0x000000016b6b7824 */ /* 0x000fe200078e0210 */
[----:B------:R-:W-:Y:S01]  /*1a40*/  LOP3.LUT R10, R10, R17, RZ, 0x3c, !PT ;  /* 0x000000110a0a7212 */ /* 0x000fe200078e3cff */
[----:B------:R-:W-:Y:S01]  /*1a50*/  IMAD.SHL.U32 R113, R113, 0x2, RZ ;  /* 0x0000000271717824 */ /* 0x000fe200078e00ff */
[----:B------:R-:W-:Y:S01]  /*1a60*/  @P2 LEA.HI.X R9, R6, c[0x0][0x224], R5, 0x1, P0 ;  /* 0x0000890006092a11 */ /* 0x000fe200000f0c05 */
[----:B------:R-:W-:Y:S01]  /*1a70*/  IMAD.SHL.U32 R109, R109, 0x2, RZ ;  /* 0x000000026d6d7824 */ /* 0x000fe200078e00ff */
[----:B------:R-:W-:Y:S01]  /*1a80*/  IADD3 R85, P0, R4, R125, RZ ;  /* 0x0000007d04557210 */ /* 0x000fe20007f1e0ff */
[----:B------:R-:W-:Y:S01]  /*1a90*/  IMAD R4, R3, c[0x0][0x1e0], RZ ;  /* 0x0000780003047a24 */ /* 0x000fe200078e02ff */
[----:B------:R-:W-:Y:S01]  /*1aa0*/  IADD3 R111, R111, R10, RZ ;  /* 0x0000000a6f6f7210 */ /* 0x000fe20007ffe0ff */
[----:B------:R1:W-:Y:S01]  /*1ab0*/  @P2 LDGSTS.E.BYPASS.LTC128B.128 [R124+0xa100], [R8.64], !P5 ;  /* 0x0a100000087c2fae */ /* 0x0003e2000e901d50 */
[----:B------:R-:W-:Y:S01]  /*1ac0*/  IADD3 R10, R14, 0x20, RZ ;  /* 0x000000200e0a7810 */ /* 0x000fe20007ffe0ff */
[----:B------:R-:W-:Y:S01]  /*1ad0*/  IMAD R105, R125, c[0x0][0x1e4], R4 ;  /* 0x000079007d697a24 */ /* 0x000fe200078e0204 */
[----:B------:R-:W-:Y:S01]  /*1ae0*/  SHF.R.S32.HI R114, RZ, 0x1f, R120 ;  /* 0x0000001fff727819 */ /* 0x000fe20000011478 */
[----:B------:R1:W-:Y:S01]  /*1af0*/  @P2 LDGSTS.E.BYPASS.LTC128B.128 [R124+0xd100], [R8.64+0x80], !P6 ;  /* 0x0d100080087c2fae */ /* 0x0003e2000f101d50 */
[C---:B------:R-:W-:Y:S01]  /*1b00*/  IMAD R4, R2.reuse, c[0x0][0x280], RZ ;  /* 0x0000a00002047a24 */ /* 0x040fe200078e02ff */
[----:B------:R-:W-:Y:S01]  /*1b10*/  SHF.R.S32.HI R112, RZ, 0x1f, R119 ;  /* 0x0000001fff707819 */ /* 0x000fe20000011477 */
[----:B------:R-:W-:Y:S01]  /*1b20*/  IMAD R2, R2, c[0x0][0x290], RZ ;  /* 0x0000a40002027a24 */ /* 0x000fe200078e02ff */
[----:B------:R-:W0:Y:S01]  /*1b30*/  LDGDEPBAR ;  /* 0x00000000000079af */ /* 0x000e220000000000 */
[----:B------:R-:W-:Y:S01]  /*1b40*/  IMAD.X R84, R84, 0x1, R3, P0 ;  /* 0x0000000154547824 */ /* 0x000fe200000e0603 */
[----:B------:R-:W-:Y:S01]  /*1b50*/  IADD3 R105, R155, R105, RZ ;  /* 0x000000699b697210 */ /* 0x000fe20007ffe0ff */
[C---:B------:R-:W-:Y:S01]  /*1b60*/  IMAD R3, R79.reuse, c[0x0][0x294], R2 ;  /* 0x0000a5004f037a24 */ /* 0x040fe200078e0202 */
[----:B------:R-:W-:Y:S01]  /*1b70*/  SHF.R.S32.HI R2, RZ, 0x1f, R121 ;  /* 0x0000001fff027819 */ /* 0x000fe20000011479 */
[----:B------:R-:W-:Y:S01]  /*1b80*/  IMAD R5, R79, c[0x0][0x284], R4 ;  /* 0x0000a1004f057a24 */ /* 0x000fe200078e0204 */
[----:B------:R-:W-:Y:S01]  /*1b90*/  IADD3 R89, P1, P0, R144, R154, R12 ;  /* 0x0000009a90597210 */ /* 0x000fe2000783e00c */
[----:B------:R-:W-:Y:S01]  /*1ba0*/  IMAD.IADD R92, R3, 0x1, R137 ;  /* 0x00000001035c7824 */ /* 0x000fe200078e0289 */
[----:B------:R-:W-:Y:S01]  /*1bb0*/  IADD3 R95, R141, R3, RZ ;  /* 0x000000038d5f7210 */ /* 0x000fe20007ffe0ff */
[----:B------:R-:W-:Y:S01]  /*1bc0*/  IMAD R2, R2, c[0x0][0x1e0], RZ ;  /* 0x0000780002027a24 */ /* 0x000fe200078e02ff */
[----:B------:R-:W-:Y:S01]  /*1bd0*/  IADD3.X R88, R97, R105, R13, P1, P0 ;  /* 0x0000006961587210 */ /* 0x000fe20000fe040d */
[----:B------:R-:W-:Y:S01]  /*1be0*/  IMAD.IADD R96, R143, 0x1, R5 ;  /* 0x000000018f607824 */ /* 0x000fe200078e0205 */
[----:B------:R-:W-:Y:S01]  /*1bf0*/  BAR.SYNC.DEFER_BLOCKING 0x0 ;  /* 0x0000000000007b1d */ /* 0x000fe20000010000 */
[----:B------:R-:W-:Y:S01]  /*1c00*/  ISETP.NE.AND P0, PT, RZ, UR4, PT ;  /* 0x00000004ff007c0c */ /* 0x000fe2000bf05270 */
[----:B------:R-:W-:Y:S01]  /*1c10*/  IMAD.IADD R94, R5, 0x1, R139 ;  /* 0x00000001055e7824 */ /* 0x000fe200078e028b */
[----:B------:R-:W-:Y:S01]  /*1c20*/  SHF.L.U32 R116, R116, 0x1, RZ ;  /* 0x0000000174747819 */ /* 0x000fe200000006ff */
[----:B------:R-:W-:Y:S01]  /*1c30*/  IMAD.SHL.U32 R111, R111, 0x2, RZ ;  /* 0x000000026f6f7824 */ /* 0x000fe200078e00ff */
[----:B------:R-:W-:-:S02]  /*1c40*/  P2R R128, PR, RZ, 0x1 ;  /* 0x00000001ff807803 */ /* 0x000fc40000000000 */
[----:B------:R-:W-:Y:S02]  /*1c50*/  SHF.L.U32 R115, R115, 0x1, RZ ;  /* 0x0000000173737819 */ /* 0x000fe400000006ff */
[----:B------:R-:W-:Y:S01]  /*1c60*/  SHF.L.U32 R107, R107, 0x1, RZ ;  /* 0x000000016b6b7819 */ /* 0x000fe200000006ff */
[C---:B-1----:R-:W-:Y:S02]  /*1c70*/  IMAD R9, R146.reuse, c[0x0][0x294], RZ ;  /* 0x0000a50092097a24 */ /* 0x042fe400078e02ff */
[----:B------:R-:W-:-:S04]  /*1c80*/  IMAD.WIDE.U32 R146, R146, c[0x0][0x280], RZ ;  /* 0x0000a00092927a25 */ /* 0x000fc800078e00ff */
[----:B------:R-:W-:Y:S01]  /*1c90*/  IMAD.IADD R106, R149, 0x1, R9 ;  /* 0x00000001956a7824 */ /* 0x000fe200078e0209 */
[----:B------:R-:W-:Y:S01]  /*1ca0*/  IADD3 R108, R147, R7, RZ ;  /* 0x00000007936c7210 */ /* 0x000fe20007ffe0ff */
[----:B------:R-:W-:-:S04]  /*1cb0*/  IMAD R7, R121, c[0x0][0x1e4], R2 ;  /* 0x0000790079077a24 */ /* 0x000fc800078e0202 */
[----:B--2---:R-:W-:Y:S02]  /*1cc0*/  IMAD.IADD R104, R151, 0x1, R7 ;  /* 0x0000000197687824 */ /* 0x004fe400078e0207 */
.L_x_338:
[----:B------:R-:W-:Y:S01]  /*1cd0*/  SHF.R.S32.HI R81, RZ, 0x1f, R43 ;  /* 0x0000001fff517819 */ /* 0x000fe2000001142b */
[----:B------:R-:W-:Y:S01]  /*1ce0*/  IMAD R161, R110, R43, RZ ;  /* 0x0000002b6ea17224 */ /* 0x000fe200078e02ff */
[----:B------:R-:W-:Y:S01]  /*1cf0*/  ISETP.GE.AND P2, PT, R101, 0x1, PT ;  /* 0x000000016500780c */ /* 0x000fe20003f46270 */
[----:B------:R-:W-:Y:S01]  /*1d00*/  IMAD.WIDE.U32 R162, R43, UR24, RZ ;  /* 0x000000182ba27c25 */ /* 0x000fe2000f8e00ff */
[----:B------:R-:W-:Y:S04]  /*1d10*/  DEPBAR.LE SB0, 0x0 ;  /* 0x000080000000791a */ /* 0x000fe80000000000 */
[----:B------:R-:W-:Y:S01]  /*1d20*/  BAR.SYNC.DEFER_BLOCKING 0x0 ;  /* 0x0000000000007b1d */ /* 0x000fe20000010000 */
[--C-:B-1----:R-:W-:Y:S01]  /*1d30*/  IADD3 R5, P1, P0, R89, UR15, R162.reuse ;  /* 0x0000000f59057c10 */ /* 0x102fe2000f83e0a2 */
[----:B------:R-:W-:Y:S04]  /*1d40*/  IMAD R161, R81, UR24, R161 ;  /* 0x0000001851a17c24 */ /* 0x000fe8000f8e02a1 */
[----:B------:R-:W-:Y:S05]  /*1d50*/  IMAD.IADD R161, R163, 0x1, R161 ;  /* 0x00000001a3a17824 */ /* 0x000fea00078e02a1 */
[C-C-:B------:R-:W-:Y:S02]  /*1d60*/  IADD3.X R4, R88.reuse, UR14, R161.reuse, P1, P0 ;  /* 0x0000000e58047c10 */ /* 0x140fe40008fe04a1 */
[C---:B------:R-:W-:Y:S04]  /*1d70*/  IADD3 R3, P1, P0, R89.reuse, UR13, R162 ;  /* 0x0000000d59037c10 */ /* 0x040fe8000f83e0a2 */
[----:B------:R-:W-:Y:S02]  /*1d80*/  IADD3.X R2, R88, UR11, R161, P1, P0 ;  /* 0x0000000b58027c10 */ /* 0x000fe40008fe04a1 */
[----:B------:R-:W-:Y:S05]  /*1d90*/  IADD3 R7, P0, R89, R162, RZ ;  /* 0x000000a259077210 */ /* 0x000fea0007f1e0ff */
[----:B------:R-:W-:Y:S01]  /*1da0*/  IMAD.X R6, R161, 0x1, R88, P0 ;  /* 0x00000001a1067824 */ /* 0x000fe200000e0658 */
[C---:B------:R-:W-:Y:S01]  /*1db0*/  LEA R74, P0, R7.reuse, c[0x0][0x1c8], 0x1 ;  /* 0x00007200074a7a11 */ /* 0x040fe200078008ff */
[----:B------:R-:W-:Y:S03]  /*1dc0*/  BSSY B2, `(.L_x_304) ;  /* 0x00003bc000027945 */ /* 0x000fe60003800000 */
[----:B------:R-:W-:Y:S02]  /*1dd0*/  LEA.HI.X R75, R7, c[0x0][0x1cc], R6, 0x1, P0 ;  /* 0x00007300074b7a11 */ /* 0x000fe400000f0c06 */
[C---:B------:R-:W-:Y:S04]  /*1de0*/  LEA R72, P0, R5.reuse, c[0x0][0x1c8], 0x1 ;  /* 0x0000720005487a11 */ /* 0x040fe800078008ff */
[----:B------:R-:W-:Y:S02]  /*1df0*/  LEA.HI.X R73, R5, c[0x0][0x1cc], R4, 0x1, P0 ;  /* 0x0000730005497a11 */ /* 0x000fe400000f0c04 */
[C---:B------:R-:W-:Y:S04]  /*1e00*/  LEA R70, P0, R3.reuse, c[0x0][0x1c8], 0x1 ;  /* 0x0000720003467a11 */ /* 0x040fe800078008ff */
[----:B------:R-:W-:Y:S01]  /*1e10*/  LEA.HI.X R71, R3, c[0x0][0x1cc], R2, 0x1, P0 ;  /* 0x0000730003477a11 */ /* 0x000fe200000f0c02 */
[----:B-----5:R-:W-:-:S05]  /*1e20*/  @!P2 BRA `(.L_x_305) ;  /* 0x000039400000a947 */ /* 0x020fca0003800000 */
        /* <DEDUP_REMOVED lines=23> */
[----:B------:R-:W-:Y:S01]  /*1fa0*/  CS2R R38, SRZ ;  /* 0x0000000000267805 */ /* 0x000fe2000001ff00 */
[----:B------:R-:W-:Y:S01]  /*1fb0*/  CS2R R66, SRZ ;  /* 0x0000000000427805 */ /* 0x000fe2000001ff00 */
[----:B------:R-:W-:Y:S01]  /*1fc0*/  IMAD.X R2, R21, 0x1, R96, P0 ;  /* 0x0000000115027824 */ /* 0x000fe200000e0660 */
[----:B------:R-:W-:Y:S05]  /*1fd0*/  IADD3 R5, P0, R140, R22, RZ ;  /* 0x000000168c057210 */ /* 0x000fea0007f1e0ff */
[----:B------:R-:W-:Y:S01]  /*1fe0*/  IMAD.X R4, R20, 0x1, R95, P0 ;  /* 0x0000000114047824 */ /* 0x000fe200000e065f */
        /* <DEDUP_REMOVED lines=12> */
.L_x_308:
[----:B------:R-:W-:Y:S05]  /*20b0*/  BSYNC B0 ;  /* 0x0000000000007941 */ /* 0x000fea0003800000 */
.L_x_307:
[----:B------:R-:W-:Y:S01]  /*20c0*/  ISETP.GE.AND P3, PT, R122, R82, PT ;  /* 0x000000527a00720c */ /* 0x000fe20003f66270 */
[----:B-----5:R-:W-:Y:S01]  /*20d0*/  IMAD.MOV.U32 R5, RZ, RZ, R38 ;  /* 0x000000ffff057224 */ /* 0x020fe200078e0026 */
[----:B------:R-:W-:Y:S01]  /*20e0*/  BSSY B0, `(.L_x_309) ;  /* 0x0000028000007945 */ /* 0x000fe20003800000 */
[----:B------:R-:W-:Y:S01]  /*20f0*/  IMAD.MOV.U32 R4, RZ, RZ, R39 ;  /* 0x000000ffff047224 */ /* 0x000fe200078e0027 */
[----:B------:R-:W-:Y:S01]  /*2100*/  CS2R R32, SRZ ;  /* 0x0000000000207805 */ /* 0x000fe2000001ff00 */
[----:B-1----:R-:W-:Y:S01]  /*2110*/  IMAD.MOV.U32 R3, RZ, RZ, R36 ;  /* 0x000000ffff037224 */ /* 0x002fe200078e0024 */
[----:B------:R-:W-:Y:S01]  /*2120*/  PRMT R30, R5, 0x7610, R30 ;  /* 0x00007610051e7816 */ /* 0x000fe2000000001e */
[----:B------:R-:W-:Y:S01]  /*2130*/  IMAD.MOV.U32 R2, RZ, RZ, R37 ;  /* 0x000000ffff027224 */ /* 0x000fe200078e0025 */
        /* <DEDUP_REMOVED lines=9> */
[----:B------:R-:W-:Y:S01]  /*21d0*/  CS2R R58, SRZ ;  /* 0x00000000003a7805 */ /* 0x000fe2000001ff00 */
[----:B------:R-:W-:Y:S01]  /*21e0*/  PRMT R40, R7, 0x7610, R40 ;  /* 0x0000761007287816 */ /* 0x000fe20000000028 */
[----:B------:R-:W-:Y:S01]  /*21f0*/  CS2R R62, SRZ ;  /* 0x00000000003e7805 */ /* 0x000fe2000001ff00 */
[----:B------:R-:W-:Y:S01]  /*2200*/  PRMT R44, R6, 0x7610, R44 ;  /* 0x00007610062c7816 */ /* 0x000fe2000000002c */
[----:B------:R-:W-:-:S05]  /*2210*/  @P3 BRA `(.L_x_310) ;  /* 0x0000014000003947 */ /* 0x000fca0003800000 */
[----:B------:R-:W-:Y:S01]  /*2220*/  IADD3 R3, P1, P0, R142, UR22, R48 ;  /* 0x000000168e037c10 */ /* 0x000fe2000f83e030 */
[----:B------:R-:W-:Y:S01]  /*2230*/  CS2R R32, SRZ ;  /* 0x0000000000207805 */ /* 0x000fe2000001ff00 */
[----:B------:R-:W-:Y:S01]  /*2240*/  CS2R R62, SRZ ;  /* 0x00000000003e7805 */ /* 0x000fe2000001ff00 */
[----:B------:R-:W-:Y:S01]  /*2250*/  CS2R R28, SRZ ;  /* 0x00000000001c7805 */ /* 0x000fe2000001ff00 */
[----:B------:R-:W-:Y:S01]  /*2260*/  IADD3.X R2, R96, UR20, R21, P1, P0 ;  /* 0x0000001460027c10 */ /* 0x000fe20008fe0415 */
[----:B------:R-:W-:Y:S01]  /*2270*/  CS2R R58, SRZ ;  /* 0x00000000003a7805 */ /* 0x000fe2000001ff00 */
[----:B------:R-:W-:Y:S04]  /*2280*/  IADD3 R5, P1, P0, R140, UR6, R22 ;  /* 0x000000068c057c10 */ /* 0x000fe8000f83e016 */
[----:B------:R-:W-:Y:S02]  /*2290*/  IADD3.X R4, R95, UR21, R20, P1, P0 ;  /* 0x000000155f047c10 */ /* 0x000fe40008fe0414 */
        /* <DEDUP_REMOVED lines=12> */
.L_x_310:
[----:B------:R-:W-:Y:S05]  /*2360*/  BSYNC B0 ;  /* 0x0000000000007941 */ /* 0x000fea0003800000 */
.L_x_309:
        /* <DEDUP_REMOVED lines=21> */
[----:B------:R-:W-:Y:S01]  /*24c0*/  CS2R R54, SRZ ;  /* 0x0000000000367805 */ /* 0x000fe2000001ff00 */
[----:B------:R-:W-:-:S05]  /*24d0*/  @P2 BRA `(.L_x_312) ;  /* 0x0000012000002947 */ /* 0x000fca0003800000 */
[----:B------:R-:W-:Y:S01]  /*24e0*/  IADD3 R2, P1, P0, R142, UR19, R48 ;  /* 0x000000138e027c10 */ /* 0x000fe2000f83e030 */
[----:B------:R-:W-:Y:S01]  /*24f0*/  CS2R R8, SRZ ;  /* 0x0000000000087805 */ /* 0x000fe2000001ff00 */
[----:B------:R-:W-:Y:S02]  /*2500*/  CS2R R50, SRZ ;  /* 0x0000000000327805 */ /* 0x000fe4000001ff00 */
[----:B------:R-:W-:Y:S02]  /*2510*/  IADD3.X R21, R96, UR18, R21, P1, P0 ;  /* 0x0000001260157c10 */ /* 0x000fe40008fe0415 */
        /* <DEDUP_REMOVED lines=14> */
.L_x_312:
[----:B------:R-:W-:Y:S05]  /*2600*/  BSYNC B0 ;  /* 0x0000000000007941 */ /* 0x000fea0003800000 */
.L_x_311:
[----:B-1---5:R-:W-:Y:S01]  /*2610*/  IMAD.MOV.U32 R5, RZ, RZ, R8 ;  /* 0x000000ffff057224 */ /* 0x022fe200078e0008 */
[----:B------:R-:W-:Y:S01]  /*2620*/  BSSY B1, `(.L_x_313) ;  /* 0x000007f000017945 */ /* 0x000fe20003800000 */
[----:B------:R-:W-:Y:S02]  /*2630*/  IMAD.MOV.U32 R4, RZ, RZ, R9 ;  /* 0x000000ffff047224 */ /* 0x000fe400078e0009 */
        /* <DEDUP_REMOVED lines=11> */
[----:B------:R-:W-:Y:S02]  /*26f0*/  PRMT R47, R22, 0x7610, R47 ;  /* 0x00007610162f7816 */ /* 0x000fe4000000002f */
[----:B------:R-:W-:Y:S02]  /*2700*/  PRMT R52, R21, 0x7610, R52 ;  /* 0x0000761015347816 */ /* 0x000fe40000000034 */
[----:B------:R-:W-:Y:S01]  /*2710*/  PRMT R49, R20, 0x7610, R49 ;  /* 0x0000761014317816 */ /* 0x000fe20000000031 */
[----:B------:R-:W-:-:S05]  /*2720*/  @P5 BRA `(.L_x_314) ;  /* 0x000006e000005947 */ /* 0x000fca0003800000 */
[----:B------:R-:W-:Y:S01]  /*2730*/  BSSY B0, `(.L_x_315) ;  /* 0x0000036000007945 */ /* 0x000fe20003800000 */
        /* <DEDUP_REMOVED lines=8> */
[----:B------:R-:W-:Y:S02]  /*27c0*/  @!P0 SHF.R.U32.HI R41, RZ, 0x10, R69 ;  /* 0x00000010ff298819 */ /* 0x000fe40000011645 */
[----:B------:R-:W-:Y:S02]  /*27d0*/  @!P0 PRMT R34, R34, 0x5410, R35 ;  /* 0x0000541022228816 */ /* 0x000fe40000000023 */
[----:B------:R-:W-:Y:S02]  /*27e0*/  @!P0 PRMT R31, R31, 0x5410, R36 ;  /* 0x000054101f1f8816 */ /* 0x000fe40000000024 */
[----:B------:R-:W-:Y:S01]  /*27f0*/  @!P0 PRMT R44, R44, 0x5410, R41 ;  /* 0x000054102c2c8816 */ /* 0x000fe20000000029 */
[C---:B------:R-:W-:Y:S01]  /*2800*/  @!P0 IMAD.U32 R41, R42.reuse, 0x10000, RZ ;  /* 0x000100002a298824 */ /* 0x040fe200078e00ff */
[----:B------:R-:W-:Y:S01]  /*2810*/  @!P0 LOP3.LUT R42, R42, 0xffff0000, RZ, 0xc0, !PT ;  /* 0xffff00002a2a8812 */ /* 0x000fe200078ec0ff */
[C---:B------:R-:W-:Y:S01]  /*2820*/  @!P0 IMAD.U32 R35, R34.reuse, 0x10000, RZ ;  /* 0x0001000022238824 */ /* 0x040fe200078e00ff */
[----:B------:R-:W-:Y:S01]  /*2830*/  @!P0 LOP3.LUT R34, R34, 0xffff0000, RZ, 0xc0, !PT ;  /* 0xffff000022228812 */ /* 0x000fe200078ec0ff */
[C---:B-1----:R-:W-:Y:S01]  /*2840*/  @!P0 IMAD.U32 R45, R21.reuse, 0x10000, RZ ;  /* 0x00010000152d8824 */ /* 0x042fe200078e00ff */
[C---:B------:R-:W-:Y:S02]  /*2850*/  @!P0 LOP3.LUT R36, R20.reuse, 0xffff0000, RZ, 0xc0, !PT ;  /* 0xffff000014248812 */ /* 0x040fe400078ec0ff */
[----:B------:R-:W-:Y:S02]  /*2860*/  @!P0 LOP3.LUT R37, R21, 0xffff0000, RZ, 0xc0, !PT ;  /* 0xffff000015258812 */ /* 0x000fe400078ec0ff */
[----:B------:R-:W-:Y:S01]  /*2870*/  @!P0 SHF.L.U32 R40, R20, 0x10, RZ ;  /* 0x0000001014288819 */ /* 0x000fe200000006ff */
[C---:B------:R-:W-:Y:S01]  /*2880*/  @!P0 FMUL.FTZ R65, R36.reuse, R41 ;  /* 0x0000002924418220 */ /* 0x040fe20000410000 */
[----:B------:R-:W-:Y:S01]  /*2890*/  @!P0 SHF.L.U32 R46, R23, 0x10, RZ ;  /* 0x00000010172e8819 */ /* 0x000fe200000006ff */
[----:B------:R-:W-:Y:S02]  /*28a0*/  @!P0 FMUL.FTZ R76, R37, R42 ;  /* 0x0000002a254c8220 */ /* 0x000fe40000410000 */
[-C--:B------:R-:W-:Y:S01]  /*28b0*/  @!P0 FMUL.FTZ R2, R36, R35.reuse ;  /* 0x0000002324028220 */ /* 0x080fe20000410000 */
[----:B------:R-:W-:Y:S01]  /*28c0*/  @!P0 LOP3.LUT R36, R23, 0xffff0000, RZ, 0xc0, !PT ;  /* 0xffff000017248812 */ /* 0x000fe200078ec0ff */
[----:B------:R-:W-:Y:S01]  /*28d0*/  @!P0 FFMA.FTZ R65, R40, R35, -R65 ;  /* 0x0000002328418223 */ /* 0x000fe20000010841 */
[C---:B------:R-:W-:Y:S01]  /*28e0*/  @!P0 LOP3.LUT R35, R22.reuse, 0xffff0000, RZ, 0xc0, !PT ;  /* 0xffff000016238812 */ /* 0x040fe200078ec0ff */
[-C--:B------:R-:W-:Y:S02]  /*28f0*/  @!P0 FMUL.FTZ R3, R37, R34.reuse ;  /* 0x0000002225038220 */ /* 0x080fe40000410000 */
[----:B------:R-:W-:Y:S02]  /*2900*/  @!P0 FFMA.FTZ R76, R45, R34, -R76 ;  /* 0x000000222d4c8223 */ /* 0x000fe4000001084c */
[C---:B------:R-:W-:Y:S01]  /*2910*/  @!P0 IMAD.U32 R34, R31.reuse, 0x10000, RZ ;  /* 0x000100001f228824 */ /* 0x040fe200078e00ff */
[----:B------:R-:W-:Y:S01]  /*2920*/  @!P0 LOP3.LUT R31, R31, 0xffff0000, RZ, 0xc0, !PT ;  /* 0xffff00001f1f8812 */ /* 0x000fe200078ec0ff */
[----:B------:R-:W-:Y:S01]  /*2930*/  @!P0 FFMA.FTZ R2, R41, R40, R2 ;  /* 0x0000002829028223 */ /* 0x000fe20000010002 */
[----:B------:R-:W-:Y:S01]  /*2940*/  @!P0 SHF.L.U32 R41, R22, 0x10, RZ ;  /* 0x0000001016298819 */ /* 0x000fe200000006ff */
[C---:B------:R-:W-:Y:S01]  /*2950*/  @!P0 IMAD.U32 R40, R44.reuse, 0x10000, RZ ;  /* 0x000100002c288824 */ /* 0x040fe200078e00ff */
[----:B------:R-:W-:Y:S01]  /*2960*/  @!P0 LOP3.LUT R44, R44, 0xffff0000, RZ, 0xc0, !PT ;  /* 0xffff00002c2c8812 */ /* 0x000fe200078ec0ff */
[C---:B------:R-:W-:Y:S01]  /*2970*/  @!P0 FMUL.FTZ R4, R35.reuse, R34 ;  /* 0x0000002223048220 */ /* 0x040fe20000410000 */
[----:B------:R-:W-:Y:S01]  /*2980*/  @!P0 F2FP.BF16.PACK_AB R65, R2, R65 ;  /* 0x000000410241823e */ /* 0x000fe200000010ff */
[----:B------:R-:W-:Y:S02]  /*2990*/  @!P0 FMUL.FTZ R77, R35, R40 ;  /* 0x00000028234d8220 */ /* 0x000fe40000410000 */
        /* <DEDUP_REMOVED lines=9> */
[----:B------:R-:W-:Y:S01]  /*2a30*/  @!P0 IMAD.MOV.U32 R20, RZ, RZ, R65 ;  /* 0x000000ffff148224 */ /* 0x000fe200078e0041 */
[----:B------:R-:W-:Y:S02]  /*2a40*/  @!P0 MOV R21, R76 ;  /* 0x0000004c00158202 */ /* 0x000fe40000000f00 */
[----:B------:R-:W-:Y:S01]  /*2a50*/  @!P0 F2FP.BF16.PACK_AB R82, R5, R82 ;  /* 0x000000520552823e */ /* 0x000fe200000010ff */
[----:B------:R-:W-:Y:S03]  /*2a60*/  @!P0 IMAD.MOV.U32 R22, RZ, RZ, R77 ;  /* 0x000000ffff168224 */ /* 0x000fe600078e004d */
[----:B------:R-:W-:Y:S05]  /*2a70*/  @!P0 MOV R23, R82 ;  /* 0x0000005200178202 */ /* 0x000fea0000000f00 */
[----:B------:R1:W-:Y:S02]  /*2a80*/  STG.E.128 [R74.64], R20 ;  /* 0x000000144a007986 */ /* 0x0003e4000c101d10 */
.L_x_316:
[----:B------:R-:W-:Y:S05]  /*2a90*/  BSYNC B0 ;  /* 0x0000000000007941 */ /* 0x000fea0003800000 */
.L_x_315:
[----:B------:R-:W-:Y:S11]  /*2aa0*/  ISETP.GE.AND P0, PT, R123, c[0x0][0x1d4], PT ;  /* 0x000075007b007a0c */ /* 0x000ff60003f06270 */
[----:B------:R-:W-:Y:S02]  /*2ab0*/  @!UPT UIADD3 URZ, URZ, URZ, URZ ;  /* 0x0000003f3f3ff290 */ /* 0x000fe4000fffe03f */
[----:B------:R-:W-:-:S05]  /*2ac0*/  @P0 BRA `(.L_x_314) ;  /* 0x0000034000000947 */ /* 0x000fca0003800000 */
[----:B------:R-:W-:Y:S01]  /*2ad0*/  ISETP.GE.AND P0, PT, R10, c[0x0][0x27c], PT ;  /* 0x00009f000a007a0c */ /* 0x000fe20003f06270 */
[----:B-1----:R-:W1:Y:S11]  /*2ae0*/  LDS.128 R20, [R124+0xb100] ;  /* 0x00b100007c147984 */ /* 0x002e760000000c00 */
[----:B------:R-:W-:Y:S01]  /*2af0*/  @!UPT UIADD3 URZ, URZ, URZ, URZ ;  /* 0x0000003f3f3ff290 */ /* 0x000fe2000fffe03f */
[----:B------:R-:W-:Y:S02]  /*2b00*/  @!P0 SHF.R.U64 R37, R66, 0x10, R67 ;  /* 0x0000001042258819 */ /* 0x000fe40000001243 */
[----:B------:R-:W-:Y:S02]  /*2b10*/  @!P0 SHF.R.U64 R31, R38, 0x10, R39 ;  /* 0x00000010261f8819 */ /* 0x000fe40000001227 */
[----:B------:R-:W-:Y:S02]  /*2b20*/  @!P0 PRMT R64, R64, 0x5410, R37 ;  /* 0x0000541040408816 */ /* 0x000fe40000000025 */
[----:B------:R-:W-:Y:S02]  /*2b30*/  @!P0 PRMT R30, R30, 0x5410, R31 ;  /* 0x000054101e1e8816 */ /* 0x000fe4000000001f */
[C---:B------:R-:W-:Y:S01]  /*2b40*/  @!P0 LOP3.LUT R40, R64.reuse, 0xffff0000, RZ, 0xc0, !PT ;  /* 0xffff000040288812 */ /* 0x040fe200078ec0ff */
[----:B------:R-:W-:Y:S01]  /*2b50*/  @!P0 IMAD.U32 R37, R64, 0x10000, RZ ;  /* 0x0001000040258824 */ /* 0x000fe200078e00ff */
[----:B------:R-:W-:Y:S01]  /*2b60*/  @!P0 SHF.R.U32.HI R38, RZ, 0x10, R39 ;  /* 0x00000010ff268819 */ /* 0x000fe20000011627 */
[C---:B------:R-:W-:Y:S01]  /*2b70*/  @!P0 IMAD.U32 R31, R30.reuse, 0x10000, RZ ;  /* 0x000100001e1f8824 */ /* 0x040fe200078e00ff */
[----:B------:R-:W-:Y:S02]  /*2b80*/  @!P0 SHF.R.U32.HI R66, RZ, 0x10, R67 ;  /* 0x00000010ff428819 */ /* 0x000fe40000011643 */
[----:B------:R-:W-:Y:S02]  /*2b90*/  @!P0 LOP3.LUT R30, R30, 0xffff0000, RZ, 0xc0, !PT ;  /* 0xffff00001e1e8812 */ /* 0x000fe400078ec0ff */
[----:B------:R-:W-:Y:S02]  /*2ba0*/  @!P0 PRMT R25, R25, 0x5410, R38 ;  /* 0x0000541019198816 */ /* 0x000fe40000000026 */
[----:B------:R-:W-:Y:S04]  /*2bb0*/  @!P0 PRMT R61, R61, 0x5410, R66 ;  /* 0x000054103d3d8816 */ /* 0x000fe80000000042 */
        /* <DEDUP_REMOVED lines=18> */
[----:B------:R-:W-:Y:S02]  /*2ce0*/  @!P0 IMAD.U32 R36, R61, 0x10000, RZ ;  /* 0x000100003d248824 */ /* 0x000fe400078e00ff */
        /* <DEDUP_REMOVED lines=17> */
[----:B------:R1:W-:Y:S02]  /*2e00*/  STG.E.128 [R74.64+0x80], R20 ;  /* 0x000080144a007986 */ /* 0x0003e4000c101d10 */
.L_x_314:
[----:B------:R-:W-:Y:S05]  /*2e10*/  BSYNC B1 ;  /* 0x0000000000017941 */ /* 0x000fea0003800000 */
.L_x_313:
[----:B------:R-:W-:Y:S01]  /*2e20*/  BSSY B1, `(.L_x_317) ;  /* 0x0000070000017945 */ /* 0x000fe20003800000 */
[----:B------:R-:W-:-:S05]  /*2e30*/  @P3 BRA `(.L_x_318) ;  /* 0x000006e000003947 */ /* 0x000fca0003800000 */
[----:B------:R-:W-:Y:S01]  /*2e40*/  BSSY B0, `(.L_x_319) ;  /* 0x0000036000007945 */ /* 0x000fe20003800000 */
        /* <DEDUP_REMOVED lines=53> */
.L_x_320:
[----:B------:R-:W-:Y:S05]  /*31a0*/  BSYNC B0 ;  /* 0x0000000000007941 */ /* 0x000fea0003800000 */
.L_x_319:
        /* <DEDUP_REMOVED lines=55> */
.L_x_318:
[----:B------:R-:W-:Y:S05]  /*3520*/  BSYNC B1 ;  /* 0x0000000000017941 */ /* 0x000fea0003800000 */
.L_x_317:
        /* <DEDUP_REMOVED lines=55> */
.L_x_323:
[----:B------:R-:W-:Y:S05]  /*38a0*/  BSYNC B0 ;  /* 0x0000000000007941 */ /* 0x000fea0003800000 */
.L_x_322:
[----:B------:R-:W-:Y:S11]  /*38b0*/  ISETP.GE.AND P0, PT, R123, c[0x0][0x1d4], PT ;  /* 0x000075007b007a0c */ /* 0x000ff60003f06270 */
[----:B------:R-:W-:Y:S02]  /*38c0*/  @!UPT UIADD3 URZ, URZ, URZ, URZ ;  /* 0x0000003f3f3ff290 */ /* 0x000fe4000fffe03f */
[----:B------:R-:W-:-:S05]  /*38d0*/  @P0 BRA `(.L_x_321) ;  /* 0x000020a000000947 */ /* 0x000fca0003800000 */
[----:B------:R-:W-:Y:S01]  /*38e0*/  ISETP.GE.AND P0, PT, R10, c[0x0][0x27c], PT ;  /* 0x00009f000a007a0c */ /* 0x000fe20003f06270 */
[----:B------:R-:W2:Y:S11]  /*38f0*/  LDS.128 R16, [R124+0xd100] ;  /* 0x00d100007c107984 */ /* 0x000eb60000000c00 */
[----:B------:R-:W-:Y:S01]  /*3900*/  @!UPT UIADD3 URZ, URZ, URZ, URZ ;  /* 0x0000003f3f3ff290 */ /* 0x000fe2000fffe03f */
[----:B------:R-:W-:Y:S02]  /*3910*/  @!P0 SHF.R.U64 R11, R50, 0x10, R51 ;  /* 0x00000010320b8819 */ /* 0x000fe40000001233 */
[--C-:B------:R-:W-:Y:S02]  /*3920*/  @!P0 SHF.R.U64 R8, R8, 0x10, R9.reuse ;  /* 0x0000001008088819 */ /* 0x100fe40000001209 */
[----:B------:R-:W-:Y:S02]  /*3930*/  @!P0 SHF.R.U32.HI R9, RZ, 0x10, R9 ;  /* 0x00000010ff098819 */ /* 0x000fe40000011609 */
[----:B------:R-:W-:Y:S02]  /*3940*/  @!P0 PRMT R48, R48, 0x5410, R11 ;  /* 0x0000541030308816 */ /* 0x000fe4000000000b */
[----:B------:R-:W-:Y:S02]  /*3950*/  @!P0 PRMT R7, R7, 0x5410, R8 ;  /* 0x0000541007078816 */ /* 0x000fe40000000008 */
[----:B------:R-:W-:Y:S01]  /*3960*/  @!P0 PRMT R6, R6, 0x5410, R9 ;  /* 0x0000541006068816 */ /* 0x000fe20000000009 */
[C---:B------:R-:W-:Y:S01]  /*3970*/  @!P0 IMAD.U32 R11, R48.reuse, 0x10000, RZ ;  /* 0x00010000300b8824 */ /* 0x040fe200078e00ff */
[----:B-1----:R-:W-:Y:S01]  /*3980*/  @!P0 LOP3.LUT R22, R48, 0xffff0000, RZ, 0xc0, !PT ;  /* 0xffff000030168812 */ /* 0x002fe200078ec0ff */
[C---:B------:R-:W-:Y:S01]  /*3990*/  @!P0 IMAD.U32 R8, R7.reuse, 0x10000, RZ ;  /* 0x0001000007088824 */ /* 0x040fe200078e00ff */
[----:B------:R-:W-:Y:S02]  /*39a0*/  @!P0 SHF.R.U32.HI R50, RZ, 0x10, R51 ;  /* 0x00000010ff328819 */ /* 0x000fe40000011633 */
[----:B------:R-:W-:Y:S02]  /*39b0*/  @!P0 LOP3.LUT R7, R7, 0xffff0000, RZ, 0xc0, !PT ;  /* 0xffff000007078812 */ /* 0x000fe400078ec0ff */
[----:B------:R-:W-:Y:S04]  /*39c0*/  @!P0 PRMT R47, R47, 0x5410, R50 ;  /* 0x000054102f2f8816 */ /* 0x000fe80000000032 */
[----:B------:R-:W-:Y:S01]  /*39d0*/  @!P0 LOP3.LUT R28, R47, 0xffff0000, RZ, 0xc0, !PT ;  /* 0xffff00002f1c8812 */ /* 0x000fe200078ec0ff */
[C---:B--2---:R-:W-:Y:S01]  /*39e0*/  @!P0 IMAD.U32 R24, R17.reuse, 0x10000, RZ ;  /* 0x0001000011188824 */ /* 0x044fe200078e00ff */
        /* <DEDUP_REMOVED lines=9> */
[----:B------:R-:W-:Y:S01]  /*3a80*/  @!P0 LOP3.LUT R8, R18, 0xffff0000, RZ, 0xc0, !PT ;  /* 0xffff000012088812 */ /* 0x000fe200078ec0ff */
[-C--:B------:R-:W-:Y:S02]  /*3a90*/  @!P0 FMUL.FTZ R3, R20, R7.reuse ;  /* 0x0000000714038220 */ /* 0x080fe40000410000 */
[----:B------:R-:W-:Y:S02]  /*3aa0*/  @!P0 FFMA.FTZ R30, R24, R7, -R30 ;  /* 0x00000007181e8223 */ /* 0x000fe4000001081e */
[C---:B------:R-:W-:Y:S01]  /*3ab0*/  @!P0 IMAD.U32 R7, R6.reuse, 0x10000, RZ ;  /* 0x0001000006078824 */ /* 0x040fe200078e00ff */
[----:B------:R-:W-:Y:S01]  /*3ac0*/  @!P0 LOP3.LUT R6, R6, 0xffff0000, RZ, 0xc0, !PT ;  /* 0xffff000006068812 */ /* 0x000fe200078ec0ff */
[----:B------:R-:W-:Y:S01]  /*3ad0*/  @!P0 FFMA.FTZ R2, R11, R21, R2 ;  /* 0x000000150b028223 */ /* 0x000fe20000010002 */
[----:B------:R-:W-:Y:S01]  /*3ae0*/  @!P0 SHF.L.U32 R21, R19, 0x10, RZ ;  /* 0x0000001013158819 */ /* 0x000fe200000006ff */
[----:B------:R-:W-:Y:S02]  /*3af0*/  @!P0 IMAD.U32 R11, R47, 0x10000, RZ ;  /* 0x000100002f0b8824 */ /* 0x000fe400078e00ff */
[----:B------:R-:W-:Y:S01]  /*3b00*/  @!P0 FMUL.FTZ R4, R8, R7 ;  /* 0x0000000708048220 */ /* 0x000fe20000410000 */
        /* <DEDUP_REMOVED lines=16> */
[----:B------:R1:W-:Y:S01]  /*3c10*/  STG.E.128 [R70.64+0x80], R16 ;  /* 0x0000801046007986 */ /* 0x0003e2000c101d10 */
[----:B------:R-:W-:-:S05]  /*3c20*/  BRA `(.L_x_321) ;  /* 0x00001d5000007947 */ /* 0x000fca0003800000 */
.L_x_306:
[-C--:B------:R-:W-:Y:S01]  /*3c30*/  ISETP.GE.AND P0, PT, R122, R82.reuse, PT ;  /* 0x000000527a00720c */ /* 0x080fe20003f06270 */
        /* <DEDUP_REMOVED lines=14> */
[----:B------:R-:W-:Y:S04]  /*3d20*/  @!P2 IADD3 R40, P1, P0, R138, UR22, R48 ;  /* 0x000000168a28ac10 */ /* 0x000fe8000f83e030 */
[--C-:B------:R-:W-:Y:S02]  /*3d30*/  @!P2 IADD3.X R23, R94, UR20, R21.reuse, P1, P0 ;  /* 0x000000145e17ac10 */ /* 0x100fe40008fe0415 */
[----:B------:R-:W-:Y:S04]  /*3d40*/  @!P2 IADD3 R42, P1, P0, R136, UR6, R22 ;  /* 0x00000006882aac10 */ /* 0x000fe8000f83e016 */
[----:B------:R-:W-:Y:S02]  /*3d50*/  @!P2 IADD3.X R35, R92, UR21, R20, P1, P0 ;  /* 0x000000155c23ac10 */ /* 0x000fe40008fe0414 */
[-C--:B------:R-:W-:Y:S04]  /*3d60*/  ISETP.GE.AND P0, PT, R121, R82.reuse, PT ;  /* 0x000000527900720c */ /* 0x080fe80003f06270 */
[----:B------:R-:W-:Y:S11]  /*3d70*/  ISETP.GE.OR P1, PT, R12, c[0x0][0x27c], P0 ;  /* 0x00009f000c007a0c */ /* 0x000ff60000726670 */
[----:B------:R-:W-:Y:S02]  /*3d80*/  @!UPT UIADD3 URZ, URZ, URZ, URZ ;  /* 0x0000003f3f3ff290 */ /* 0x000fe4000fffe03f */
[----:B------:R-:W-:Y:S04]  /*3d90*/  @!P1 IADD3 R50, P3, P0, R138, UR19, R48 ;  /* 0x000000138a329c10 */ /* 0x000fe8000f87e030 */
[----:B------:R-:W-:Y:S02]  /*3da0*/  @!P1 IADD3.X R41, R94, UR18, R21, P3, P0 ;  /* 0x000000125e299c10 */ /* 0x000fe40009fe0415 */
[----:B------:R-:W-:Y:S04]  /*3db0*/  @!P1 IADD3 R52, P3, P0, R136, UR7, R22 ;  /* 0x0000000788349c10 */ /* 0x000fe8000f87e016 */
[----:B------:R-:W-:Y:S02]  /*3dc0*/  @!P1 IADD3.X R49, R92, UR5, R20, P3, P0 ;  /* 0x000000055c319c10 */ /* 0x000fe40009fe0414 */
[C---:B------:R-:W-:Y:S04]  /*3dd0*/  @!P2 LEA R68, P0, R40.reuse, c[0x0][0x270], 0x1 ;  /* 0x00009c002844aa11 */ /* 0x040fe800078008ff */
[----:B------:R-:W-:Y:S02]  /*3de0*/  @!P2 LEA.HI.X R69, R40, c[0x0][0x274], R23, 0x1, P0 ;  /* 0x00009d002845aa11 */ /* 0x000fe400000f0c17 */
[C---:B------:R-:W-:Y:S03]  /*3df0*/  @!P2 LEA R70, P0, R42.reuse, c[0x0][0x288], 0x1 ;  /* 0x0000a2002a46aa11 */ /* 0x040fe600078008ff */
[----:B------:R-:W2:Y:S01]  /*3e00*/  @!P2 LDG.E.128 R24, [R68.64] ;  /* 0x000000104418a981 */ /* 0x000ea2000c1e1d00 */
[----:B------:R-:W-:Y:S02]  /*3e10*/  @!P2 LEA.HI.X R71, R42, c[0x0][0x28c], R35, 0x1, P0 ;  /* 0x0000a3002a47aa11 */ /* 0x000fe400000f0c23 */
[C---:B------:R-:W-:Y:S04]  /*3e20*/  @!P1 LEA R54, P0, R50.reuse, c[0x0][0x270], 0x1 ;  /* 0x00009c0032369a11 */ /* 0x040fe800078008ff */
[----:B------:R-:W-:Y:S01]  /*3e30*/  @!P1 LEA.HI.X R55, R50, c[0x0][0x274], R41, 0x1, P0 ;  /* 0x00009d0032379a11 */ /* 0x000fe200000f0c29 */
[----:B------:R-:W3:Y:S01]  /*3e40*/  @!P2 LDG.E.128 R64, [R70.64] ;  /* 0x000000104640a981 */ /* 0x000ee2000c1e1d00 */
[C---:B------:R-:W-:Y:S04]  /*3e50*/  @!P1 LEA R50, P0, R52.reuse, c[0x0][0x288], 0x1 ;  /* 0x0000a20034329a11 */ /* 0x040fe800078008ff */
[----:B------:R-:W-:Y:S02]  /*3e60*/  @!P1 LEA.HI.X R51, R52, c[0x0][0x28c], R49, 0x1, P0 ;  /* 0x0000a30034339a11 */ /* 0x000fe400000f0c31 */
[----:B------:R-:W-:Y:S01]  /*3e70*/  ISETP.GE.AND P0, PT, R125, R82, PT ;  /* 0x000000527d00720c */ /* 0x000fe20003f06270 */
[----:B------:R-:W4:Y:S03]  /*3e80*/  @!P1 LDG.E.128 R16, [R54.64] ;  /* 0x0000001036109981 */ /* 0x000f26000c1e1d00 */
[----:B------:R-:W-:Y:S05]  /*3e90*/  ISETP.GE.OR P0, PT, R12, c[0x0][0x27c], P0 ;  /* 0x00009f000c007a0c */ /* 0x000fea0000706670 */
[----:B------:R-:W4:Y:S08]  /*3ea0*/  @!P1 LDG.E.128 R60, [R50.64] ;  /* 0x00000010323c9981 */ /* 0x000f30000c1e1d00 */
[----:B------:R-:W-:Y:S05]  /*3eb0*/  @!P0 IADD3 R48, P1, R138, R48, RZ ;  /* 0x000000308a308210 */ /* 0x000fea0007f3e0ff */
[----:B------:R-:W-:Y:S01]  /*3ec0*/  @!P0 IMAD.X R21, R21, 0x1, R94, P1 ;  /* 0x0000000115158824 */ /* 0x000fe200008e065e */
[C---:B------:R-:W-:Y:S04]  /*3ed0*/  @!P0 LEA R40, P1, R48.reuse, c[0x0][0x270], 0x1 ;  /* 0x00009c0030288a11 */ /* 0x040fe800078208ff */
[----:B------:R-:W-:Y:S02]  /*3ee0*/  @!P0 LEA.HI.X R41, R48, c[0x0][0x274], R21, 0x1, P1 ;  /* 0x00009d0030298a11 */ /* 0x000fe400008f0c15 */
[----:B------:R-:W-:Y:S03]  /*3ef0*/  @!P0 IADD3 R22, P1, R136, R22, RZ ;  /* 0x0000001688168210 */ /* 0x000fe60007f3e0ff */
[----:B------:R1:W5:Y:S02]  /*3f00*/  @!P0 LDG.E.128 R36, [R40.64] ;  /* 0x0000001028248981 */ /* 0x000364000c1e1d00 */
[----:B------:R-:W-:Y:S01]  /*3f10*/  @!P0 IMAD.X R21, R20, 0x1, R92, P1 ;  /* 0x0000000114158824 */ /* 0x000fe200008e065c */
[C---:B------:R-:W-:Y:S04]  /*3f20*/  @!P0 LEA R48, P1, R22.reuse, c[0x0][0x288], 0x1 ;  /* 0x0000a20016308a11 */ /* 0x040fe800078208ff */
[----:B------:R-:W-:Y:S02]  /*3f30*/  @!P0 LEA.HI.X R49, R22, c[0x0][0x28c], R21, 0x1, P1 ;  /* 0x0000a30016318a11 */ /* 0x000fe400008f0c15 */
[----:B------:R-:W-:Y:S03]  /*3f40*/  ISETP.GE.AND P1, PT, R12, c[0x0][0x27c], PT ;  /* 0x00009f000c007a0c */ /* 0x000fe60003f26270 */
[----:B------:R1:W5:Y:S01]  /*3f50*/  @!P0 LDG.E.128 R44, [R48.64] ;  /* 0x00000010302c8981 */ /* 0x000362000c1e1d00 */
[----:B------:R-:W-:Y:S01]  /*3f60*/  ISETP.GE.OR P0, PT, R125, R82, P4 ;  /* 0x000000527d00720c */ /* 0x000fe20002706670 */
[----:B--2---:R-:W-:Y:S02]  /*3f70*/  IMAD.MOV.U32 R5, RZ, RZ, R26 ;  /* 0x000000ffff057224 */ /* 0x004fe400078e001a */
[----:B------:R-:W-:Y:S02]  /*3f80*/  IMAD.MOV.U32 R4, RZ, RZ, R27 ;  /* 0x000000ffff047224 */ /* 0x000fe400078e001b */
[----:B------:R-:W-:Y:S01]  /*3f90*/  IMAD.MOV.U32 R3, RZ, RZ, R24 ;  /* 0x000000ffff037224 */ /* 0x000fe200078e0018 */
[----:B------:R-:W-:Y:S01]  /*3fa0*/  PRMT R34, R5, 0x7610, R34 ;  /* 0x0000761005227816 */ /* 0x000fe20000000022 */
[----:B------:R-:W-:Y:S01]  /*3fb0*/  IMAD.MOV.U32 R2, RZ, RZ, R25 ;  /* 0x000000ffff027224 */ /* 0x000fe200078e0019 */
[----:B------:R-:W-:Y:S01]  /*3fc0*/  PRMT R33, R4, 0x7610, R33 ;  /* 0x0000761004217816 */ /* 0x000fe20000000021 */
[----:B---3--:R-:W-:Y:S01]  /*3fd0*/  IMAD.MOV.U32 R9, RZ, RZ, R66 ;  /* 0x000000ffff097224 */ /* 0x008fe200078e0042 */
[----:B------:R-:W-:Y:S01]  /*3fe0*/  PRMT R32, R3, 0x7610, R32 ;  /* 0x0000761003207816 */ /* 0x000fe20000000020 */
[----:B------:R-:W-:Y:S01]  /*3ff0*/  IMAD.MOV.U32 R8, RZ, RZ, R67 ;  /* 0x000000ffff087224 */ /* 0x000fe200078e0043 */
[----:B------:R-:W-:Y:S01]  /*4000*/  PRMT R31, R2, 0x7610, R31 ;  /* 0x00007610021f7816 */ /* 0x000fe2000000001f */
[----:B------:R-:W-:Y:S01]  /*4010*/  IMAD.MOV.U32 R7, RZ, RZ, R64 ;  /* 0x000000ffff077224 */ /* 0x000fe200078e0040 */
[----:B------:R-:W-:Y:S01]  /*4020*/  PRMT R74, R9, 0x7610, R74 ;  /* 0x00007610094a7816 */ /* 0x000fe2000000004a */
[----:B------:R-:W-:Y:S01]  /*4030*/  IMAD.MOV.U32 R6, RZ, RZ, R65 ;  /* 0x000000ffff067224 */ /* 0x000fe200078e0041 */
[----:B------:R-:W-:Y:S01]  /*4040*/  PRMT R75, R8, 0x7610, R75 ;  /* 0x00007610084b7816 */ /* 0x000fe2000000004b */
[----:B----4-:R-:W-:Y:S01]  /*4050*/  IMAD.MOV.U32 R5, RZ, RZ, R18 ;  /* 0x000000ffff057224 */ /* 0x010fe200078e0012 */
        /* <DEDUP_REMOVED lines=18> */
[----:B-1----:R-:W-:Y:S01]  /*4180*/  IADD3 R165, P0, R154, R162, RZ ;  /* 0x000000a29aa57210 */ /* 0x002fe20007f1e0ff */
[----:B------:R-:W1:Y:S01]  /*4190*/  LDS.128 R20, [R115+0x8100] ;  /* 0x0081000073147984 */ /* 0x000e620000000c00 */
[----:B-----5:R-:W-:Y:S01]  /*41a0*/  @!P1 SHF.R.U64 R41, R36, 0x10, R37 ;  /* 0x0000001024299819 */ /* 0x020fe20000001225 */
[----:B------:R-:W-:Y:S01]  /*41b0*/  IMAD.MOV.U32 R49, RZ, RZ, R44 ;  /* 0x000000ffff317224 */ /* 0x000fe200078e002c */
[----:B------:R-:W-:Y:S01]  /*41c0*/  @!P1 SHF.R.U64 R44, R44, 0x10, R45 ;  /* 0x000000102c2c9819 */ /* 0x000fe2000000122d */
[----:B------:R-:W-:Y:S01]  /*41d0*/  IMAD.X R86, R105, 0x1, R161, P0 ;  /* 0x0000000169567824 */ /* 0x000fe200000e06a1 */
[----:B------:R-:W-:Y:S01]  /*41e0*/  IADD3 R167, P2, P0, R144, R165, R120 ;  /* 0x000000a590a77210 */ /* 0x000fe2000785e078 */
[--C-:B------:R-:W-:Y:S01]  /*41f0*/  IMAD.MOV.U32 R48, RZ, RZ, R45.reuse ;  /* 0x000000ffff307224 */ /* 0x100fe200078e002d */
[----:B------:R-:W-:Y:S01]  /*4200*/  @!P1 SHF.R.U32.HI R45, RZ, 0x10, R45 ;  /* 0x00000010ff2d9819 */ /* 0x000fe2000001162d */
[----:B------:R-:W2:Y:S01]  /*4210*/  LDS.128 R68, [R116+0x8100] ;  /* 0x0081000074447984 */ /* 0x000ea20000000c00 */
[-C--:B------:R-:W-:Y:S01]  /*4220*/  IADD3.X R160, R97, R86.reuse, R114, P2, P0 ;  /* 0x0000005661a07210 */ /* 0x080fe200017e0472 */
[----:B------:R-:W-:Y:S01]  /*4230*/  IMAD.MOV.U32 R40, RZ, RZ, R36 ;  /* 0x000000ffff287224 */ /* 0x000fe200078e0024 */
[----:B------:R-:W-:Y:S01]  /*4240*/  ISETP.GE.AND P0, PT, R119, c[0x0][0x1d4], PT ;  /* 0x0000750077007a0c */ /* 0x000fe20003f06270 */
[----:B------:R-:W-:Y:S01]  /*4250*/  IMAD.MOV.U32 R36, RZ, RZ, R39 ;  /* 0x000000ffff247224 */ /* 0x000fe200078e0027 */
[----:B------:R-:W-:Y:S01]  /*4260*/  MOV R35, R37 ;  /* 0x0000002500237202 */ /* 0x000fe20000000f00 */
[----:B------:R-:W-:Y:S01]  /*4270*/  IMAD.MOV.U32 R52, RZ, RZ, R46 ;  /* 0x000000ffff347224 */ /* 0x000fe200078e002e */
[----:B------:R-:W-:Y:S01]  /*4280*/  @!P1 SHF.R.U32.HI R42, RZ, 0x10, R37 ;  /* 0x00000010ff2a9819 */ /* 0x000fe20000011625 */
[--C-:B------:R-:W-:Y:S01]  /*4290*/  IMAD.MOV.U32 R56, RZ, RZ, R47.reuse ;  /* 0x000000ffff387224 */ /* 0x100fe200078e002f */
[----:B------:R-:W-:Y:S02]  /*42a0*/  @!P1 SHF.R.U64 R51, R46, 0x10, R47 ;  /* 0x000000102e339819 */ /* 0x000fe4000000122f */
[----:B------:R-:W-:Y:S02]  /*42b0*/  @!P1 PRMT R46, R49, 0x5410, R44 ;  /* 0x00005410312e9816 */ /* 0x000fe4000000002c */
[----:B------:R-:W-:Y:S02]  /*42c0*/  @!P1 PRMT R40, R40, 0x5410, R41 ;  /* 0x0000541028289816 */ /* 0x000fe40000000029 */
[----:B------:R-:W-:Y:S01]  /*42d0*/  @!P1 PRMT R48, R48, 0x5410, R45 ;  /* 0x0000541030309816 */ /* 0x000fe2000000002d */
[----:B------:R-:W-:Y:S01]  /*42e0*/  @!P1 IMAD.U32 R44, R46, 0x10000, RZ ;  /* 0x000100002e2c9824 */ /* 0x000fe200078e00ff */
[----:B------:R-:W-:Y:S02]  /*42f0*/  @!P0 IADD3 R165, P3, P2, R144, R165, R119 ;  /* 0x000000a590a58210 */ /* 0x000fe40007a7e077 */
[----:B------:R-:W-:Y:S02]  /*4300*/  @!P1 PRMT R52, R52, 0x5410, R51 ;  /* 0x0000541034349816 */ /* 0x000fe40000000033 */
[----:B------:R-:W-:Y:S02]  /*4310*/  @!P0 IADD3.X R86, R97, R86, R112, P3, P2 ;  /* 0x0000005661568210 */ /* 0x000fe40001fe4470 */
[C---:B------:R-:W-:Y:S01]  /*4320*/  LEA R166, P2, R167.reuse, c[0x0][0x1c8], 0x1 ;  /* 0x00007200a7a67a11 */ /* 0x040fe200078408ff */
[----:B------:R-:W-:Y:S01]  /*4330*/  @!P1 IMAD.U32 R50, R52, 0x10000, RZ ;  /* 0x0001000034329824 */ /* 0x000fe200078e00ff */
[--C-:B------:R-:W-:Y:S02]  /*4340*/  @!P1 SHF.R.U64 R37, R38, 0x10, R39.reuse ;  /* 0x0000001026259819 */ /* 0x100fe40000001227 */
[----:B------:R-:W-:Y:S02]  /*4350*/  LEA.HI.X R167, R167, c[0x0][0x1cc], R160, 0x1, P2 ;  /* 0x00007300a7a77a11 */ /* 0x000fe400010f0ca0 */
[C---:B------:R-:W-:Y:S02]  /*4360*/  @!P0 LEA R164, P2, R165.reuse, c[0x0][0x1c8], 0x1 ;  /* 0x00007200a5a48a11 */ /* 0x040fe400078408ff */
[----:B------:R-:W-:Y:S01]  /*4370*/  @!P1 SHF.R.U32.HI R39, RZ, 0x10, R39 ;  /* 0x00000010ff279819 */ /* 0x000fe20000011627 */
[----:B-1----:R-:W-:Y:S01]  /*4380*/  @!P1 IMAD.U32 R41, R20, 0x10000, RZ ;  /* 0x0001000014299824 */ /* 0x002fe200078e00ff */
[----:B------:R-:W-:Y:S02]  /*4390*/  @!P0 LEA.HI.X R165, R165, c[0x0][0x1cc], R86, 0x1, P2 ;  /* 0x00007300a5a58a11 */ /* 0x000fe400010f0c56 */
[----:B------:R-:W-:Y:S01]  /*43a0*/  @!P1 PRMT R42, R35, 0x5410, R42 ;  /* 0x00005410232a9816 */ /* 0x000fe2000000002a */
[----:B------:R-:W-:Y:S01]  /*43b0*/  @!P1 FMUL.FTZ R86, R41, R44 ;  /* 0x0000002c29569220 */ /* 0x000fe20000410000 */
[----:B------:R-:W-:Y:S02]  /*43c0*/  @!P1 PRMT R35, R36, 0x5410, R39 ;  /* 0x0000541024239816 */ /* 0x000fe40000000027 */
[----:B------:R-:W-:Y:S01]  /*43d0*/  @!P1 SHF.L.U32 R39, R21, 0x10, RZ ;  /* 0x0000001015279819 */ /* 0x000fe200000006ff */
[----:B------:R-:W-:Y:S01]  /*43e0*/  @!P1 IMAD.U32 R36, R42, 0x10000, RZ ;  /* 0x000100002a249824 */ /* 0x000fe200078e00ff */
[----:B--2---:R-:W-:Y:S01]  /*43f0*/  @!P1 SHF.L.U32 R45, R68, 0x10, RZ ;  /* 0x00000010442d9819 */ /* 0x004fe200000006ff */
[----:B------:R-:W-:Y:S01]  /*4400*/  @!P1 IMAD.U32 R49, R69, 0x10000, RZ ;  /* 0x0001000045319824 */ /* 0x000fe200078e00ff */
[C---:B------:R-:W-:Y:S01]  /*4410*/  @!P1 LOP3.LUT R54, R70.reuse, 0xffff0000, RZ, 0xc0, !PT ;  /* 0xffff000046369812 */ /* 0x040fe200078ec0ff */
[----:B------:R-:W-:Y:S01]  /*4420*/  @!P1 FMUL.FTZ R4, R39, R36 ;  /* 0x0000002427049220 */ /* 0x000fe20000410000 */
[----:B------:R-:W-:Y:S02]  /*4430*/  @!P1 SHF.L.U32 R51, R70, 0x10, RZ ;  /* 0x0000001046339819 */ /* 0x000fe400000006ff */
[C---:B------:R-:W-:Y:S02]  /*4440*/  @!P1 SHF.L.U32 R55, R71.reuse, 0x10, RZ ;  /* 0x0000001047379819 */ /* 0x040fe400000006ff */
[----:B------:R-:W-:Y:S02]  /*4450*/  @!P1 LOP3.LUT R58, R71, 0xffff0000, RZ, 0xc0, !PT ;  /* 0xffff0000473a9812 */ /* 0x000fe400078ec0ff */
[----:B------:R-:W-:Y:S01]  /*4460*/  @!P1 PRMT R37, R38, 0x5410, R37 ;  /* 0x0000541026259816 */ /* 0x000fe20000000025 */
[----:B------:R-:W-:Y:S01]  /*4470*/  @!P1 IMAD.U32 R38, R40, 0x10000, RZ ;  /* 0x0001000028269824 */ /* 0x000fe200078e00ff */
[----:B------:R-:W-:Y:S02]  /*4480*/  @!P1 LOP3.LUT R52, R52, 0xffff0000, RZ, 0xc0, !PT ;  /* 0xffff000034349812 */ /* 0x000fe400078ec0ff */
[----:B------:R-:W-:Y:S01]  /*4490*/  @!P1 SHF.R.U32.HI R47, RZ, 0x10, R47 ;  /* 0x00000010ff2f9819 */ /* 0x000fe2000001162f */
[-C--:B------:R-:W-:Y:S01]  /*44a0*/  @!P1 FMUL.FTZ R2, R41, R38.reuse ;  /* 0x0000002629029220 */ /* 0x080fe20000410000 */
[----:B------:R-:W-:Y:S01]  /*44b0*/  @!P1 LOP3.LUT R41, R21, 0xffff0000, RZ, 0xc0, !PT ;  /* 0xffff000015299812 */ /* 0x000fe200078ec0ff */
[----:B------:R-:W-:Y:S01]  /*44c0*/  @!P1 FFMA.FTZ R86, R45, R38, -R86 ;  /* 0x000000262d569223 */ /* 0x000fe20000010856 */
[----:B------:R-:W-:Y:S01]  /*44d0*/  @!P1 LOP3.LUT R38, R42, 0xffff0000, RZ, 0xc0, !PT ;  /* 0xffff00002a269812 */ /* 0x000fe200078ec0ff */
[----:B------:R-:W-:Y:S01]  /*44e0*/  @!P1 FFMA.FTZ R2, R44, R45, R2 ;  /* 0x0000002d2c029223 */ /* 0x000fe20000010002 */
[----:B------:R-:W-:Y:S02]  /*44f0*/  @!P1 LOP3.LUT R45, R69, 0xffff0000, RZ, 0xc0, !PT ;  /* 0xffff0000452d9812 */ /* 0x000fe400078ec0ff */
[----:B------:R-:W-:Y:S01]  /*4500*/  @!P1 LOP3.LUT R44, R46, 0xffff0000, RZ, 0xc0, !PT ;  /* 0xffff00002e2c9812 */ /* 0x000fe200078ec0ff */
[----:B------:R-:W-:Y:S01]  /*4510*/  @!P1 FMUL.FTZ R5, R41, R38 ;  /* 0x0000002629059220 */ /* 0x000fe20000410000 */
[----:B------:R-:W-:Y:S01]  /*4520*/  @!P1 PRMT R56, R56, 0x5410, R47 ;  /* 0x0000541038389816 */ /* 0x000fe2000000002f */
[----:B------:R-:W-:Y:S01]  /*4530*/  @!P1 IMAD.U32 R47, R48, 0x10000, RZ ;  /* 0x00010000302f9824 */ /* 0x000fe200078e00ff */
[----:B------:R-:W-:Y:S02]  /*4540*/  @!P1 LOP3.LUT R46, R68, 0xffff0000, RZ, 0xc0, !PT ;  /* 0xffff0000442e9812 */ /* 0x000fe400078ec0ff */
[----:B------:R-:W-:Y:S01]  /*4550*/  @!P1 LOP3.LUT R48, R48, 0xffff0000, RZ, 0xc0, !PT ;  /* 0xffff000030309812 */ /* 0x000fe200078ec0ff */
[----:B------:R-:W-:Y:S01]  /*4560*/  @!P1 FMUL.FTZ R160, R39, R47 ;  /* 0x0000002f27a09220 */ /* 0x000fe20000410000 */
[----:B------:R-:W-:Y:S01]  /*4570*/  @!P1 LOP3.LUT R39, R40, 0xffff0000, RZ, 0xc0, !PT ;  /* 0xffff000028279812 */ /* 0x000fe200078ec0ff */
[C---:B------:R-:W-:Y:S01]  /*4580*/  @!P1 IMAD.U32 R53, R56.reuse, 0x10000, RZ ;  /* 0x0001000038359824 */ /* 0x040fe200078e00ff */
[----:B------:R-:W-:Y:S01]  /*4590*/  @!P1 LOP3.LUT R56, R56, 0xffff0000, RZ, 0xc0, !PT ;  /* 0xffff000038389812 */ /* 0x000fe200078ec0ff */
[----:B------:R-:W-:Y:S01]  /*45a0*/  @!P1 FFMA.FTZ R160, R49, R36, -R160 ;  /* 0x0000002431a09223 */ /* 0x000fe200000108a0 */
[----:B------:R-:W-:Y:S01]  /*45b0*/  @!P1 LOP3.LUT R36, R20, 0xffff0000, RZ, 0xc0, !PT ;  /* 0xffff000014249812 */ /* 0x000fe200078ec0ff */
[----:B------:R-:W-:Y:S04]  /*45c0*/  @!P1 FMUL.FTZ R169, R41, R48 ;  /* 0x0000003029a99220 */ /* 0x000fe80000410000 */
[----:B------:R-:W-:Y:S02]  /*45d0*/  @!P1 FMUL.FTZ R171, R36, R44 ;  /* 0x0000002c24ab9220 */ /* 0x000fe40000410000 */
[----:B------:R-:W-:Y:S01]  /*45e0*/  @!P1 FFMA.FTZ R169, R45, R38, -R169 ;  /* 0x000000262da99223 */ /* 0x000fe200000108a9 */
[----:B------:R-:W-:Y:S01]  /*45f0*/  @!P1 LOP3.LUT R38, R22, 0xffff0000, RZ, 0xc0, !PT ;  /* 0xffff000016269812 */ /* 0x000fe200078ec0ff */
[-C--:B------:R-:W-:Y:S02]  /*4600*/  @!P1 FMUL.FTZ R3, R36, R39.reuse ;  /* 0x0000002724039220 */ /* 0x080fe40000410000 */
[C---:B------:R-:W-:Y:S01]  /*4610*/  @!P1 IMAD.U32 R36, R37.reuse, 0x10000, RZ ;  /* 0x0001000025249824 */ /* 0x040fe200078e00ff */
[----:B------:R-:W-:Y:S01]  /*4620*/  @!P1 LOP3.LUT R37, R37, 0xffff0000, RZ, 0xc0, !PT ;  /* 0xffff000025259812 */ /* 0x000fe200078ec0ff */
[----:B------:R-:W-:Y:S01]  /*4630*/  @!P1 FFMA.FTZ R171, R46, R39, -R171 ;  /* 0x000000272eab9223 */ /* 0x000fe200000108ab */
[----:B------:R-:W-:Y:S01]  /*4640*/  @!P1 F2FP.BF16.PACK_AB R160, R169, R160 ;  /* 0x000000a0a9a0923e */ /* 0x000fe200000010ff */
[----:B------:R-:W-:Y:S02]  /*4650*/  @!P1 IMAD.U32 R39, R22, 0x10000, RZ ;  /* 0x0001000016279824 */ /* 0x000fe400078e00ff */
[C---:B------:R-:W-:Y:S01]  /*4660*/  @!P1 FMUL.FTZ R173, R38.reuse, R52 ;  /* 0x0000003426ad9220 */ /* 0x040fe20000410000 */
[----:B------:R-:W-:Y:S01]  /*4670*/  @!P1 F2FP.BF16.PACK_AB R171, R171, R86 ;  /* 0x00000056abab923e */ /* 0x000fe200000010ff */
[----:B------:R-:W-:Y:S02]  /*4680*/  @!P1 FMUL.FTZ R168, R39, R50 ;  /* 0x0000003227a89220 */ /* 0x000fe40000410000 */
[-C--:B------:R-:W-:Y:S01]  /*4690*/  @!P1 FMUL.FTZ R7, R38, R37.reuse ;  /* 0x0000002526079220 */ /* 0x080fe20000410000 */
[C---:B------:R-:W-:Y:S01]  /*46a0*/  @!P1 LOP3.LUT R38, R23.reuse, 0xffff0000, RZ, 0xc0, !PT ;  /* 0xffff000017269812 */ /* 0x040fe200078ec0ff */
[----:B------:R-:W-:Y:S01]  /*46b0*/  @!P1 FFMA.FTZ R173, R54, R37, -R173 ;  /* 0x0000002536ad9223 */ /* 0x000fe200000108ad */
[----:B------:R-:W-:Y:S01]  /*46c0*/  @!P1 MOV R68, R171 ;  /* 0x000000ab00449202 */ /* 0x000fe20000000f00 */
[----:B------:R-:W-:Y:S02]  /*46d0*/  @!P1 IMAD.U32 R37, R23, 0x10000, RZ ;  /* 0x0001000017259824 */ /* 0x000fe400078e00ff */
[-C--:B------:R-:W-:Y:S02]  /*46e0*/  @!P1 FMUL.FTZ R6, R39, R36.reuse ;  /* 0x0000002427069220 */ /* 0x080fe40000410000 */
[----:B------:R-:W-:Y:S02]  /*46f0*/  @!P1 FFMA.FTZ R168, R51, R36, -R168 ;  /* 0x0000002433a89223 */ /* 0x000fe400000108a8 */
        /* <DEDUP_REMOVED lines=15> */
[----:B------:R-:W-:Y:S02]  /*47f0*/  @!P1 FMUL.FTZ R9, R38, R35 ;  /* 0x0000002326099220 */ /* 0x000fe40000410000 */
[----:B------:R-:W-:Y:S01]  /*4800*/  @!P1 FFMA.FTZ R7, R52, R54, R7 ;  /* 0x0000003634079223 */ /* 0x000fe20000010007 */
[----:B------:R-:W-:Y:S01]  /*4810*/  @!P1 MOV R71, R175 ;  /* 0x000000af00479202 */ /* 0x000fe20000000f00 */
[----:B------:R-:W-:Y:S02]  /*4820*/  @!P1 FFMA.FTZ R8, R53, R55, R8 ;  /* 0x0000003735089223 */ /* 0x000fe40000010008 */
[----:B------:R-:W-:Y:S02]  /*4830*/  @!P1 FFMA.FTZ R9, R56, R58, R9 ;  /* 0x0000003a38099223 */ /* 0x000fe40000010009 */
        /* <DEDUP_REMOVED lines=10> */
.L_x_325:
[----:B-1----:R-:W-:Y:S05]  /*48e0*/  BSYNC B0 ;  /* 0x0000000000007941 */ /* 0x002fea0003800000 */
.L_x_324:
[----:B------:R-:W-:Y:S01]  /*48f0*/  ISETP.GE.OR P0, PT, R122, R82, P4 ;  /* 0x000000527a00720c */ /* 0x000fe20002706670 */
[----:B------:R-:W-:Y:S01]  /*4900*/  @!UPT UIADD3 URZ, URZ, URZ, URZ ;  /* 0x0000003f3f3ff290 */ /* 0x000fe2000fffe03f */
[----:B------:R-:W-:Y:S11]  /*4910*/  BSSY B0, `(.L_x_326) ;  /* 0x0000071000007945 */ /* 0x000ff60003800000 */
[----:B------:R-:W-:-:S05]  /*4920*/  @P0 BRA `(.L_x_327) ;  /* 0x000006f000000947 */ /* 0x000fca0003800000 */
[----:B------:R-:W-:Y:S01]  /*4930*/  IADD3 R69, P0, R152, R162, RZ ;  /* 0x000000a298457210 */ /* 0x000fe20007f1e0ff */
[----:B------:R-:W1:Y:S01]  /*4940*/  LDS.128 R20, [R111+0x8100] ;  /* 0x008100006f147984 */ /* 0x000e620000000c00 */
[--C-:B-----5:R-:W-:Y:S02]  /*4950*/  @!P1 SHF.R.U64 R38, R64, 0x10, R65.reuse ;  /* 0x0000001040269819 */ /* 0x120fe40000001241 */
[----:B------:R-:W-:Y:S01]  /*4960*/  @!P1 SHF.R.U32.HI R65, RZ, 0x10, R65 ;  /* 0x00000010ff419819 */ /* 0x000fe20000011641 */
[----:B------:R-:W-:Y:S01]  /*4970*/  IMAD.X R56, R161, 0x1, R103, P0 ;  /* 0x00000001a1387824 */ /* 0x000fe200000e0667 */
[-C--:B------:R-:W-:Y:S02]  /*4980*/  IADD3 R71, P2, P0, R144, R69.reuse, R120 ;  /* 0x0000004590477210 */ /* 0x080fe4000785e078 */
[--C-:B------:R-:W-:Y:S01]  /*4990*/  @!P1 SHF.R.U64 R35, R24, 0x10, R25.reuse ;  /* 0x0000001018239819 */ /* 0x100fe20000001219 */
[----:B------:R-:W2:Y:S01]  /*49a0*/  LDS.128 R52, [R113+0x8100] ;  /* 0x0081000071347984 */ /* 0x000ea20000000c00 */
[-C--:B------:R-:W-:Y:S02]  /*49b0*/  IADD3.X R58, R97, R56.reuse, R114, P2, P0 ;  /* 0x00000038613a7210 */ /* 0x080fe400017e0472 */
[----:B------:R-:W-:Y:S02]  /*49c0*/  ISETP.GE.AND P0, PT, R119, c[0x0][0x1d4], PT ;  /* 0x0000750077007a0c */ /* 0x000fe40003f06270 */
[----:B------:R-:W-:Y:S02]  /*49d0*/  @!P1 PRMT R77, R77, 0x5410, R38 ;  /* 0x000054104d4d9816 */ /* 0x000fe40000000026 */
[----:B------:R-:W-:Y:S02]  /*49e0*/  @!P1 SHF.R.U32.HI R24, RZ, 0x10, R25 ;  /* 0x00000010ff189819 */ /* 0x000fe40000011619 */
[--C-:B------:R-:W-:Y:S01]  /*49f0*/  @!P1 SHF.R.U32.HI R36, RZ, 0x10, R27.reuse ;  /* 0x00000010ff249819 */ /* 0x100fe2000001161b */
[----:B------:R-:W-:Y:S01]  /*4a00*/  @!P1 IMAD.U32 R37, R77, 0x10000, RZ ;  /* 0x000100004d259824 */ /* 0x000fe200078e00ff */
[----:B------:R-:W-:Y:S02]  /*4a10*/  @!P1 SHF.R.U64 R27, R26, 0x10, R27 ;  /* 0x000000101a1b9819 */ /* 0x000fe4000000121b */
[----:B------:R-:W-:Y:S02]  /*4a20*/  @!P1 PRMT R32, R32, 0x5410, R35 ;  /* 0x0000541020209816 */ /* 0x000fe40000000023 */
[----:B------:R-:W-:Y:S02]  /*4a30*/  @!P1 PRMT R34, R34, 0x5410, R27 ;  /* 0x0000541022229816 */ /* 0x000fe4000000001b */
[----:B------:R-:W-:Y:S01]  /*4a40*/  @!P0 IADD3 R69, P3, P2, R144, R69, R119 ;  /* 0x0000004590458210 */ /* 0x000fe20007a7e077 */
[----:B------:R-:W-:Y:S01]  /*4a50*/  @!P1 IMAD.U32 R25, R32, 0x10000, RZ ;  /* 0x0001000020199824 */ /* 0x000fe200078e00ff */
[----:B------:R-:W-:Y:S02]  /*4a60*/  @!P1 PRMT R31, R31, 0x5410, R24 ;  /* 0x000054101f1f9816 */ /* 0x000fe40000000018 */
[----:B------:R-:W-:Y:S02]  /*4a70*/  @!P0 IADD3.X R56, R97, R56, R112, P3, P2 ;  /* 0x0000003861388210 */ /* 0x000fe40001fe4470 */
[----:B------:R-:W-:Y:S01]  /*4a80*/  LEA R70, P2, R71, c[0x0][0x1c8], 0x1 ;  /* 0x0000720047467a11 */ /* 0x000fe200078408ff */
[----:B------:R-:W-:Y:S01]  /*4a90*/  @!P1 IMAD.U32 R24, R31, 0x10000, RZ ;  /* 0x000100001f189824 */ /* 0x000fe200078e00ff */
[----:B------:R-:W-:Y:S02]  /*4aa0*/  @!P1 PRMT R76, R76, 0x5410, R65 ;  /* 0x000054104c4c9816 */ /* 0x000fe40000000041 */
[----:B------:R-:W-:Y:S02]  /*4ab0*/  LEA.HI.X R71, R71, c[0x0][0x1cc], R58, 0x1, P2 ;  /* 0x0000730047477a11 */ /* 0x000fe400010f0c3a */
[C---:B------:R-:W-:Y:S01]  /*4ac0*/  @!P0 LEA R68, P2, R69.reuse, c[0x0][0x1c8], 0x1 ;  /* 0x0000720045448a11 */ /* 0x040fe200078408ff */
[----:B------:R-:W-:Y:S01]  /*4ad0*/  @!P1 IMAD.U32 R39, R76, 0x10000, RZ ;  /* 0x000100004c279824 */ /* 0x000fe200078e00ff */
[----:B------:R-:W-:Y:S01]  /*4ae0*/  @!P1 SHF.R.U32.HI R40, RZ, 0x10, R67 ;  /* 0x00000010ff289819 */ /* 0x000fe20000011643 */
[----:B-1----:R-:W-:Y:S01]  /*4af0*/  @!P1 IMAD.U32 R26, R20, 0x10000, RZ ;  /* 0x00010000141a9824 */ /* 0x002fe200078e00ff */
[----:B------:R-:W-:Y:S02]  /*4b00*/  @!P0 LEA.HI.X R69, R69, c[0x0][0x1cc], R56, 0x1, P2 ;  /* 0x0000730045458a11 */ /* 0x000fe400010f0c38 */
[----:B------:R-:W-:Y:S01]  /*4b10*/  @!P1 SHF.L.U32 R27, R21, 0x10, RZ ;  /* 0x00000010151b9819 */ /* 0x000fe200000006ff */
[C---:B------:R-:W-:Y:S01]  /*4b20*/  @!P1 FMUL.FTZ R2, R26.reuse, R25 ;  /* 0x000000191a029220 */ /* 0x040fe20000410000 */
[----:B------:R-:W-:Y:S01]  /*4b30*/  @!P1 PRMT R75, R75, 0x5410, R40 ;  /* 0x000054104b4b9816 */ /* 0x000fe20000000028 */
[----:B------:R-:W-:Y:S01]  /*4b40*/  @!P1 FMUL.FTZ R56, R26, R37 ;  /* 0x000000251a389220 */ /* 0x000fe20000410000 */
[----:B------:R-:W-:Y:S01]  /*4b50*/  @!P1 LOP3.LUT R26, R21, 0xffff0000, RZ, 0xc0, !PT ;  /* 0xffff0000151a9812 */ /* 0x000fe200078ec0ff */
[----:B--2---:R-:W-:Y:S01]  /*4b60*/  @!P1 IMAD.U32 R38, R52, 0x10000, RZ ;  /* 0x0001000034269824 */ /* 0x004fe200078e00ff */
[C---:B------:R-:W-:Y:S01]  /*4b70*/  @!P1 LOP3.LUT R42, R53.reuse, 0xffff0000, RZ, 0xc0, !PT ;  /* 0xffff0000352a9812 */ /* 0x040fe200078ec0ff */
[----:B------:R-:W-:Y:S01]  /*4b80*/  @!P1 IMAD.U32 R41, R53, 0x10000, RZ ;  /* 0x0001000035299824 */ /* 0x000fe200078e00ff */
[----:B------:R-:W-:Y:S01]  /*4b90*/  @!P1 LOP3.LUT R51, R55, 0xffff0000, RZ, 0xc0, !PT ;  /* 0xffff000037339812 */ /* 0x000fe200078ec0ff */
[----:B------:R-:W-:Y:S01]  /*4ba0*/  @!P1 FMUL.FTZ R58, R27, R39 ;  /* 0x000000271b3a9220 */ /* 0x000fe20000410000 */
[----:B------:R-:W-:Y:S01]  /*4bb0*/  @!P1 LOP3.LUT R47, R54, 0xffff0000, RZ, 0xc0, !PT ;  /* 0xffff0000362f9812 */ /* 0x000fe200078ec0ff */
[----:B------:R-:W-:Y:S01]  /*4bc0*/  @!P1 FFMA.FTZ R2, R37, R38, R2 ;  /* 0x0000002625029223 */ /* 0x000fe20000010002 */
[----:B------:R-:W-:Y:S01]  /*4bd0*/  @!P1 LOP3.LUT R37, R77, 0xffff0000, RZ, 0xc0, !PT ;  /* 0xffff00004d259812 */ /* 0x000fe200078ec0ff */
[-C--:B------:R-:W-:Y:S01]  /*4be0*/  @!P1 FMUL.FTZ R4, R27, R24.reuse ;  /* 0x000000181b049220 */ /* 0x080fe20000410000 */
[----:B------:R-:W-:Y:S01]  /*4bf0*/  @!P1 LOP3.LUT R27, R32, 0xffff0000, RZ, 0xc0, !PT ;  /* 0xffff0000201b9812 */ /* 0x000fe200078ec0ff */
[----:B------:R-:W-:Y:S01]  /*4c00*/  @!P1 FFMA.FTZ R58, R41, R24, -R58 ;  /* 0x00000018293a9223 */ /* 0x000fe2000001083a */
[----:B------:R-:W-:Y:S01]  /*4c10*/  @!P1 LOP3.LUT R24, R20, 0xffff0000, RZ, 0xc0, !PT ;  /* 0xffff000014189812 */ /* 0x000fe200078ec0ff */
[----:B------:R-:W-:Y:S01]  /*4c20*/  @!P1 FFMA.FTZ R56, R38, R25, -R56 ;  /* 0x0000001926389223 */ /* 0x000fe20000010838 */
[----:B------:R-:W-:Y:S01]  /*4c30*/  @!P1 LOP3.LUT R38, R52, 0xffff0000, RZ, 0xc0, !PT ;  /* 0xffff000034269812 */ /* 0x000fe200078ec0ff */
[----:B------:R-:W-:Y:S01]  /*4c40*/  @!P1 IMAD.U32 R49, R75, 0x10000, RZ ;  /* 0x000100004b319824 */ /* 0x000fe200078e00ff */
[----:B------:R-:W-:Y:S01]  /*4c50*/  @!P1 LOP3.LUT R40, R76, 0xffff0000, RZ, 0xc0, !PT ;  /* 0xffff00004c289812 */ /* 0x000fe200078ec0ff */
[C---:B------:R-:W-:Y:S01]  /*4c60*/  @!P1 FMUL.FTZ R167, R24.reuse, R37 ;  /* 0x0000002518a79220 */ /* 0x040fe20000410000 */
[----:B------:R-:W-:Y:S01]  /*4c70*/  @!P1 LOP3.LUT R25, R31, 0xffff0000, RZ, 0xc0, !PT ;  /* 0xffff00001f199812 */ /* 0x000fe200078ec0ff */
[----:B------:R-:W-:Y:S01]  /*4c80*/  @!P1 FMUL.FTZ R3, R24, R27 ;  /* 0x0000001b18039220 */ /* 0x000fe20000410000 */
[----:B------:R-:W-:Y:S01]  /*4c90*/  @!P1 LOP3.LUT R50, R75, 0xffff0000, RZ, 0xc0, !PT ;  /* 0xffff00004b329812 */ /* 0x000fe200078ec0ff */
[C---:B------:R-:W-:Y:S01]  /*4ca0*/  @!P1 FMUL.FTZ R165, R26.reuse, R40 ;  /* 0x000000281aa59220 */ /* 0x040fe20000410000 */
[----:B------:R-:W-:Y:S01]  /*4cb0*/  @!P1 PRMT R33, R33, 0x5410, R36 ;  /* 0x0000541021219816 */ /* 0x000fe20000000024 */
[----:B------:R-:W-:Y:S01]  /*4cc0*/  @!P1 FMUL.FTZ R5, R26, R25 ;  /* 0x000000191a059220 */ /* 0x000fe20000410000 */
[C---:B------:R-:W-:Y:S01]  /*4cd0*/  @!P1 SHF.L.U32 R26, R23.reuse, 0x10, RZ ;  /* 0x00000010171a9819 */ /* 0x040fe200000006ff */
[----:B------:R-:W-:Y:S01]  /*4ce0*/  @!P1 FFMA.FTZ R167, R38, R27, -R167 ;  /* 0x0000001b26a79223 */ /* 0x000fe200000108a7 */
[----:B------:R-:W-:Y:S01]  /*4cf0*/  @!P1 SHF.R.U64 R67, R66, 0x10, R67 ;  /* 0x0000001042439819 */ /* 0x000fe20000001243 */
[----:B------:R-:W-:Y:S01]  /*4d00*/  @!P1 FFMA.FTZ R165, R42, R25, -R165 ;  /* 0x000000192aa59223 */ /* 0x000fe200000108a5 */
[----:B------:R-:W-:Y:S01]  /*4d10*/  @!P1 LOP3.LUT R27, R23, 0xffff0000, RZ, 0xc0, !PT ;  /* 0xffff0000171b9812 */ /* 0x000fe200078ec0ff */
[C---:B------:R-:W-:Y:S01]  /*4d20*/  @!P1 IMAD.U32 R25, R33.reuse, 0x10000, RZ ;  /* 0x0001000021199824 */ /* 0x040fe200078e00ff */
[----:B------:R-:W-:Y:S01]  /*4d30*/  @!P1 LOP3.LUT R24, R33, 0xffff0000, RZ, 0xc0, !PT ;  /* 0xffff000021189812 */ /* 0x000fe200078ec0ff */
[----:B------:R-:W-:Y:S01]  /*4d40*/  @!P1 IMAD.U32 R48, R55, 0x10000, RZ ;  /* 0x0001000037309824 */ /* 0x000fe200078e00ff */
[----:B------:R-:W-:Y:S01]  /*4d50*/  @!P1 PRMT R74, R74, 0x5410, R67 ;  /* 0x000054104a4a9816 */ /* 0x000fe20000000043 */
[C---:B------:R-:W-:Y:S01]  /*4d60*/  @!P1 FMUL.FTZ R86, R26.reuse, R49 ;  /* 0x000000311a569220 */ /* 0x040fe20000410000 */
[----:B------:R-:W-:Y:S01]  /*4d70*/  @!P1 F2FP.BF16.PACK_AB R167, R167, R56 ;  /* 0x00000038a7a7923e */ /* 0x000fe200000010ff */
[----:B------:R-:W-:Y:S01]  /*4d80*/  @!P1 FMUL.FTZ R169, R27, R50 ;  /* 0x000000321ba99220 */ /* 0x000fe20000410000 */
[----:B------:R-:W-:Y:S01]  /*4d90*/  @!P1 F2FP.BF16.PACK_AB R58, R165, R58 ;  /* 0x0000003aa53a923e */ /* 0x000fe200000010ff */
[-C--:B------:R-:W-:Y:S01]  /*4da0*/  @!P1 FMUL.FTZ R8, R26, R25.reuse ;  /* 0x000000191a089220 */ /* 0x080fe20000410000 */
[C---:B------:R-:W-:Y:S01]  /*4db0*/  @!P1 SHF.L.U32 R26, R22.reuse, 0x10, RZ ;  /* 0x00000010161a9819 */ /* 0x040fe200000006ff */
[----:B------:R-:W-:Y:S01]  /*4dc0*/  @!P1 FMUL.FTZ R9, R27, R24 ;  /* 0x000000181b099220 */ /* 0x000fe20000410000 */
[----:B------:R-:W-:Y:S01]  /*4dd0*/  @!P1 LOP3.LUT R27, R22, 0xffff0000, RZ, 0xc0, !PT ;  /* 0xffff0000161b9812 */ /* 0x000fe200078ec0ff */
[C---:B------:R-:W-:Y:S01]  /*4de0*/  @!P1 IMAD.U32 R45, R74.reuse, 0x10000, RZ ;  /* 0x000100004a2d9824 */ /* 0x040fe200078e00ff */
[----:B------:R-:W-:Y:S01]  /*4df0*/  @!P1 LOP3.LUT R46, R74, 0xffff0000, RZ, 0xc0, !PT ;  /* 0xffff00004a2e9812 */ /* 0x000fe200078ec0ff */
[----:B------:R-:W-:Y:S01]  /*4e00*/  @!P1 FFMA.FTZ R86, R48, R25, -R86 ;  /* 0x0000001930569223 */ /* 0x000fe20000010856 */
[----:B------:R-:W-:Y:S01]  /*4e10*/  @!P1 MOV R53, R58 ;  /* 0x0000003a00359202 */ /* 0x000fe20000000f00 */
[C---:B------:R-:W-:Y:S02]  /*4e20*/  @!P1 IMAD.U32 R25, R34.reuse, 0x10000, RZ ;  /* 0x0001000022199824 */ /* 0x040fe400078e00ff */
[----:B------:R-:W-:Y:S01]  /*4e30*/  @!P1 FFMA.FTZ R169, R51, R24, -R169 ;  /* 0x0000001833a99223 */ /* 0x000fe200000108a9 */
[----:B------:R-:W-:Y:S01]  /*4e40*/  @!P1 LOP3.LUT R24, R34, 0xffff0000, RZ, 0xc0, !PT ;  /* 0xffff000022189812 */ /* 0x000fe200078ec0ff */
[----:B------:R-:W-:Y:S02]  /*4e50*/  @!P1 IMAD.U32 R44, R54, 0x10000, RZ ;  /* 0x00010000362c9824 */ /* 0x000fe400078e00ff */
[C---:B------:R-:W-:Y:S01]  /*4e60*/  @!P1 FMUL.FTZ R171, R26.reuse, R45 ;  /* 0x0000002d1aab9220 */ /* 0x040fe20000410000 */
[----:B------:R-:W-:Y:S01]  /*4e70*/  @!P1 F2FP.BF16.PACK_AB R86, R169, R86 ;  /* 0x00000056a956923e */ /* 0x000fe200000010ff */
[----:B------:R-:W-:Y:S02]  /*4e80*/  @!P1 FMUL.FTZ R160, R27, R46 ;  /* 0x0000002e1ba09220 */ /* 0x000fe40000410000 */
[----:B------:R-:W-:Y:S02]  /*4e90*/  @!P1 FFMA.FTZ R3, R37, R38, R3 ;  /* 0x0000002625039223 */ /* 0x000fe40000010003 */
[----:B------:R-:W-:Y:S02]  /*4ea0*/  @!P1 FMUL.FTZ R6, R26, R25 ;  /* 0x000000191a069220 */ /* 0x000fe40000410000 */
[----:B------:R-:W-:Y:S01]  /*4eb0*/  @!P1 FFMA.FTZ R4, R39, R41, R4 ;  /* 0x0000002927049223 */ /* 0x000fe20000010004 */
[----:B------:R-:W-:Y:S01]  /*4ec0*/  @!P1 F2FP.BF16.PACK_AB R56, R3, R2 ;  /* 0x000000020338923e */ /* 0x000fe200000010ff */
[----:B------:R-:W-:Y:S02]  /*4ed0*/  @!P1 FFMA.FTZ R171, R44, R25, -R171 ;  /* 0x000000192cab9223 */ /* 0x000fe400000108ab */
[-C--:B------:R-:W-:Y:S02]  /*4ee0*/  @!P1 FMUL.FTZ R7, R27, R24.reuse ;  /* 0x000000181b079220 */ /* 0x080fe40000410000 */
[----:B------:R-:W-:Y:S02]  /*4ef0*/  @!P1 FFMA.FTZ R160, R47, R24, -R160 ;  /* 0x000000182fa09223 */ /* 0x000fe400000108a0 */
[----:B------:R-:W-:Y:S02]  /*4f00*/  @!P1 FFMA.FTZ R5, R40, R42, R5 ;  /* 0x0000002a28059223 */ /* 0x000fe40000010005 */
[----:B------:R-:W-:Y:S01]  /*4f10*/  @!P1 FFMA.FTZ R6, R45, R44, R6 ;  /* 0x0000002c2d069223 */ /* 0x000fe20000010006 */
[----:B------:R-:W-:Y:S01]  /*4f20*/  @!P1 F2FP.BF16.PACK_AB R171, R160, R171 ;  /* 0x000000aba0ab923e */ /* 0x000fe200000010ff */
[----:B------:R-:W-:Y:S01]  /*4f30*/  @!P1 FFMA.FTZ R7, R46, R47, R7 ;  /* 0x0000002f2e079223 */ /* 0x000fe20000010007 */
[----:B------:R-:W-:Y:S01]  /*4f40*/  @!P1 F2FP.BF16.PACK_AB R165, R5, R4 ;  /* 0x0000000405a5923e */ /* 0x000fe200000010ff */
[----:B------:R-:W-:Y:S02]  /*4f50*/  @!P1 FFMA.FTZ R8, R49, R48, R8 ;  /* 0x0000003031089223 */ /* 0x000fe40000010008 */
        /* <DEDUP_REMOVED lines=12> */
.L_x_327:
[----:B------:R-:W-:Y:S05]  /*5020*/  BSYNC B0 ;  /* 0x0000000000007941 */ /* 0x000fea0003800000 */
.L_x_326:
[----:B------:R-:W-:Y:S05]  /*5030*/  IADD3 R163, P0, R150, R162, RZ ;  /* 0x000000a296a37210 */ /* 0x000fea0007f1e0ff */
[----:B------:R-:W-:Y:S01]  /*5040*/  IMAD.X R161, R161, 0x1, R104, P0 ;  /* 0x00000001a1a17824 */ /* 0x000fe200000e0668 */
[----:B------:R-:W-:Y:S11]  /*5050*/  ISETP.GE.OR P0, PT, R121, R82, P4 ;  /* 0x000000527900720c */ /* 0x000ff60002706670 */
[----:B------:R-:W-:Y:S02]  /*5060*/  @!UPT UIADD3 URZ, URZ, URZ, URZ ;  /* 0x0000003f3f3ff290 */ /* 0x000fe4000fffe03f */
[----:B------:R-:W-:-:S05]  /*5070*/  @P0 BRA `(.L_x_321) ;  /* 0x0000090000000947 */ /* 0x000fca0003800000 */
[----:B------:R-:W-:Y:S01]  /*5080*/  @!P1 SHF.R.U64 R25, R16, 0x10, R17 ;  /* 0x0000001010199819 */ /* 0x000fe20000001211 */
[----:B-1----:R-:W1:Y:S01]  /*5090*/  LDS.128 R20, [R107+0x8100] ;  /* 0x008100006b147984 */ /* 0x002e620000000c00 */
[--C-:B------:R-:W-:Y:S02]  /*50a0*/  @!P1 SHF.R.U64 R26, R60, 0x10, R61.reuse ;  /* 0x000000103c1a9819 */ /* 0x100fe4000000123d */
[----:B------:R-:W-:Y:S02]  /*50b0*/  @!P1 SHF.R.U32.HI R61, RZ, 0x10, R61 ;  /* 0x00000010ff3d9819 */ /* 0x000fe4000001163d */
[----:B------:R-:W-:Y:S02]  /*50c0*/  @!P1 PRMT R28, R28, 0x5410, R25 ;  /* 0x000054101c1c9816 */ /* 0x000fe40000000019 */
[----:B------:R-:W-:Y:S01]  /*50d0*/  IADD3 R50, P2, P0, R144, R163, R120 ;  /* 0x000000a390327210 */ /* 0x000fe2000785e078 */
[----:B-----5:R-:W2:Y:S01]  /*50e0*/  LDS.128 R44, [R109+0x8100] ;  /* 0x008100006d2c7984 */ /* 0x020ea20000000c00 */
[----:B------:R-:W-:Y:S02]  /*50f0*/  @!P1 PRMT R73, R73, 0x5410, R26 ;  /* 0x0000541049499816 */ /* 0x000fe4000000001a */
[----:B------:R-:W-:Y:S02]  /*5100*/  IADD3.X R49, R97, R161, R114, P2, P0 ;  /* 0x000000a161317210 */ /* 0x000fe400017e0472 */
[C---:B------:R-:W-:Y:S01]  /*5110*/  LEA R48, P0, R50.reuse, c[0x0][0x1c8], 0x1 ;  /* 0x0000720032307a11 */ /* 0x040fe200078008ff */
[----:B------:R-:W-:Y:S01]  /*5120*/  @!P1 IMAD.U32 R27, R73, 0x10000, RZ ;  /* 0x00010000491b9824 */ /* 0x000fe200078e00ff */
[----:B------:R-:W-:Y:S02]  /*5130*/  @!P1 SHF.R.U32.HI R32, RZ, 0x10, R63 ;  /* 0x00000010ff209819 */ /* 0x000fe4000001163f */
[----:B------:R-:W-:Y:S02]  /*5140*/  LEA.HI.X R49, R50, c[0x0][0x1cc], R49, 0x1, P0 ;  /* 0x0000730032317a11 */ /* 0x000fe400000f0c31 */
[----:B------:R-:W-:Y:S02]  /*5150*/  @!P1 PRMT R59, R59, 0x5410, R32 ;  /* 0x000054103b3b9816 */ /* 0x000fe40000000020 */
[----:B------:R-:W-:Y:S02]  /*5160*/  @!P1 SHF.R.U32.HI R16, RZ, 0x10, R17 ;  /* 0x00000010ff109819 */ /* 0x000fe40000011611 */
[----:B------:R-:W-:Y:S02]  /*5170*/  @!P1 SHF.L.U32 R17, R28, 0x10, RZ ;  /* 0x000000101c119819 */ /* 0x000fe400000006ff */
[----:B------:R-:W-:Y:S02]  /*5180*/  @!P1 PRMT R11, R11, 0x5410, R16 ;  /* 0x000054100b0b9816 */ /* 0x000fe40000000010 */
[C---:B------:R-:W-:Y:S02]  /*5190*/  @!P1 SHF.L.U32 R39, R59.reuse, 0x10, RZ ;  /* 0x000000103b279819 */ /* 0x040fe400000006ff */
[----:B------:R-:W-:Y:S01]  /*51a0*/  @!P1 LOP3.LUT R40, R59, 0xffff0000, RZ, 0xc0, !PT ;  /* 0xffff00003b289812 */ /* 0x000fe200078ec0ff */
[C---:B------:R-:W-:Y:S01]  /*51b0*/  @!P1 IMAD.U32 R16, R11.reuse, 0x10000, RZ ;  /* 0x000100000b109824 */ /* 0x040fe200078e00ff */
[----:B------:R-:W-:Y:S02]  /*51c0*/  @!P1 LOP3.LUT R11, R11, 0xffff0000, RZ, 0xc0, !PT ;  /* 0xffff00000b0b9812 */ /* 0x000fe400078ec0ff */
[----:B------:R-:W-:Y:S02]  /*51d0*/  @!P1 PRMT R72, R72, 0x5410, R61 ;  /* 0x0000541048489816 */ /* 0x000fe4000000003d */
[--C-:B------:R-:W-:Y:S02]  /*51e0*/  @!P1 SHF.R.U32.HI R24, RZ, 0x10, R19.reuse ;  /* 0x00000010ff189819 */ /* 0x100fe40000011613 */
[----:B------:R-:W-:Y:S01]  /*51f0*/  @!P1 SHF.R.U64 R19, R18, 0x10, R19 ;  /* 0x0000001012139819 */ /* 0x000fe20000001213 */
[----:B------:R-:W-:Y:S01]  /*5200*/  @!P1 IMAD.U32 R31, R72, 0x10000, RZ ;  /* 0x00010000481f9824 */ /* 0x000fe200078e00ff */
[----:B------:R-:W-:Y:S01]  /*5210*/  @!P1 PRMT R29, R29, 0x5410, R24 ;  /* 0x000054101d1d9816 */ /* 0x000fe20000000018 */
[----:B-1----:R-:W-:Y:S01]  /*5220*/  @!P1 IMAD.U32 R18, R20, 0x10000, RZ ;  /* 0x0001000014129824 */ /* 0x002fe200078e00ff */
[----:B------:R-:W-:Y:S01]  /*5230*/  @!P1 PRMT R30, R30, 0x5410, R19 ;  /* 0x000054101e1e9816 */ /* 0x000fe20000000013 */
[----:B------:R-:W-:Y:S01]  /*5240*/  @!P1 IMAD.U32 R19, R21, 0x10000, RZ ;  /* 0x0001000015139824 */ /* 0x000fe200078e00ff */
[----:B------:R-:W-:Y:S01]  /*5250*/  @!P1 SHF.R.U64 R62, R62, 0x10, R63 ;  /* 0x000000103e3e9819 */ /* 0x000fe2000000123f */
[C---:B------:R-:W-:Y:S01]  /*5260*/  @!P1 FMUL.FTZ R2, R18.reuse, R17 ;  /* 0x0000001112029220 */ /* 0x040fe20000410000 */
[----:B------:R-:W-:Y:S01]  /*5270*/  ISETP.GE.AND P0, PT, R119, c[0x0][0x1d4], PT ;  /* 0x0000750077007a0c */ /* 0x000fe20003f06270 */
[----:B------:R-:W-:Y:S01]  /*5280*/  @!P1 FMUL.FTZ R50, R18, R27 ;  /* 0x0000001b12329220 */ /* 0x000fe20000410000 */
[----:B------:R-:W-:Y:S01]  /*5290*/  @!P1 LOP3.LUT R18, R21, 0xffff0000, RZ, 0xc0, !PT ;  /* 0xffff000015129812 */ /* 0x000fe200078ec0ff */
[C---:B--2---:R-:W-:Y:S01]  /*52a0*/  @!P1 IMAD.U32 R26, R44.reuse, 0x10000, RZ ;  /* 0x000100002c1a9824 */ /* 0x044fe200078e00ff */
[----:B------:R-:W-:Y:S01]  /*52b0*/  @!P1 SHF.L.U32 R33, R45, 0x10, RZ ;  /* 0x000000102d219819 */ /* 0x000fe200000006ff */
[----:B------:R-:W-:Y:S01]  /*52c0*/  @!P1 FMUL.FTZ R51, R19, R31 ;  /* 0x0000001f13339220 */ /* 0x000fe20000410000 */
[----:B------:R-:W-:Y:S01]  /*52d0*/  @!P1 LOP3.LUT R34, R45, 0xffff0000, RZ, 0xc0, !PT ;  /* 0xffff00002d229812 */ /* 0x000fe200078ec0ff */
[----:B------:R-:W-:Y:S01]  /*52e0*/  @!P1 FFMA.FTZ R2, R27, R26, R2 ;  /* 0x0000001a1b029223 */ /* 0x000fe20000010002 */
[----:B------:R-:W-:Y:S01]  /*52f0*/  @!P1 LOP3.LUT R32, R44, 0xffff0000, RZ, 0xc0, !PT ;  /* 0xffff00002c209812 */ /* 0x000fe200078ec0ff */
[----:B------:R-:W-:Y:S01]  /*5300*/  @!P1 FFMA.FTZ R50, R26, R17, -R50 ;  /* 0x000000111a329223 */ /* 0x000fe20000010832 */
[----:B------:R-:W-:Y:S01]  /*5310*/  @!P1 LOP3.LUT R42, R47, 0xffff0000, RZ, 0xc0, !PT ;  /* 0xffff00002f2a9812 */ /* 0x000fe200078ec0ff */
[-C--:B------:R-:W-:Y:S01]  /*5320*/  @!P1 FMUL.FTZ R4, R19, R16.reuse ;  /* 0x0000001013049220 */ /* 0x080fe20000410000 */
[----:B------:R-:W-:Y:S01]  /*5330*/  @!P1 LOP3.LUT R38, R46, 0xffff0000, RZ, 0xc0, !PT ;  /* 0xffff00002e269812 */ /* 0x000fe200078ec0ff */
[----:B------:R-:W-:Y:S01]  /*5340*/  @!P1 FFMA.FTZ R51, R33, R16, -R51 ;  /* 0x0000001021339223 */ /* 0x000fe20000010833 */
[----:B------:R-:W-:Y:S01]  /*5350*/  @!P1 LOP3.LUT R17, R28, 0xffff0000, RZ, 0xc0, !PT ;  /* 0xffff00001c119812 */ /* 0x000fe200078ec0ff */
[----:B------:R-:W-:Y:S01]  /*5360*/  @!P1 FMUL.FTZ R5, R18, R11 ;  /* 0x0000000b12059220 */ /* 0x000fe20000410000 */
[----:B------:R-:W-:Y:S01]  /*5370*/  @!P1 LOP3.LUT R27, R72, 0xffff0000, RZ, 0xc0, !PT ;  /* 0xffff0000481b9812 */ /* 0x000fe200078ec0ff */
[----:B------:R-:W-:Y:S01]  /*5380*/  @!P1 IMAD.U32 R41, R47, 0x10000, RZ ;  /* 0x000100002f299824 */ /* 0x000fe200078e00ff */
[----:B------:R-:W-:Y:S01]  /*5390*/  @!P1 LOP3.LUT R16, R20, 0xffff0000, RZ, 0xc0, !PT ;  /* 0xffff000014109812 */ /* 0x000fe200078ec0ff */
[----:B------:R-:W-:Y:S01]  /*53a0*/  @!P1 IMAD.U32 R37, R46, 0x10000, RZ ;  /* 0x000100002e259824 */ /* 0x000fe200078e00ff */
[----:B------:R-:W-:Y:S01]  /*53b0*/  @!P1 LOP3.LUT R26, R73, 0xffff0000, RZ, 0xc0, !PT ;  /* 0xffff0000491a9812 */ /* 0x000fe200078ec0ff */
[----:B------:R-:W-:Y:S01]  /*53c0*/  @!P1 FMUL.FTZ R52, R18, R27 ;  /* 0x0000001b12349220 */ /* 0x000fe20000410000 */
[----:B------:R-:W-:Y:S01]  /*53d0*/  @!P1 LOP3.LUT R18, R23, 0xffff0000, RZ, 0xc0, !PT ;  /* 0xffff000017129812 */ /* 0x000fe200078ec0ff */
[C---:B------:R-:W-:Y:S01]  /*53e0*/  @!P1 FMUL.FTZ R3, R16.reuse, R17 ;  /* 0x0000001110039220 */ /* 0x040fe20000410000 */
[----:B------:R-:W-:Y:S01]  /*53f0*/  @!P1 PRMT R57, R57, 0x5410, R62 ;  /* 0x0000541039399816 */ /* 0x000fe2000000003e */
[----:B------:R-:W-:Y:S02]  /*5400*/  @!P1 FMUL.FTZ R53, R16, R26 ;  /* 0x0000001a10359220 */ /* 0x000fe40000410000 */
[----:B------:R-:W-:Y:S01]  /*5410*/  @!P1 FFMA.FTZ R52, R34, R11, -R52 ;  /* 0x0000000b22349223 */ /* 0x000fe20000010834 */
[----:B------:R-:W-:Y:S01]  /*5420*/  @!P1 LOP3.LUT R11, R29, 0xffff0000, RZ, 0xc0, !PT ;  /* 0xffff00001d0b9812 */ /* 0x000fe200078ec0ff */
[----:B------:R-:W-:Y:S01]  /*5430*/  @!P1 FFMA.FTZ R53, R32, R17, -R53 ;  /* 0x0000001120359223 */ /* 0x000fe20000010835 */
[----:B------:R-:W-:Y:S01]  /*5440*/  @!P1 LOP3.LUT R36, R57, 0xffff0000, RZ, 0xc0, !PT ;  /* 0xffff000039249812 */ /* 0x000fe200078ec0ff */
[----:B------:R-:W-:Y:S01]  /*5450*/  @!P1 IMAD.U32 R17, R23, 0x10000, RZ ;  /* 0x0001000017119824 */ /* 0x000fe200078e00ff */
[----:B------:R-:W-:Y:S01]  /*5460*/  @!P1 F2FP.BF16.PACK_AB R51, R52, R51 ;  /* 0x000000333433923e */ /* 0x000fe200000010ff */
[----:B------:R-:W-:Y:S01]  /*5470*/  @!P1 IMAD.U32 R16, R29, 0x10000, RZ ;  /* 0x000100001d109824 */ /* 0x000fe200078e00ff */
[----:B------:R-:W-:Y:S01]  /*5480*/  @!P1 F2FP.BF16.PACK_AB R50, R53, R50 ;  /* 0x000000323532923e */ /* 0x000fe200000010ff */
[C---:B------:R-:W-:Y:S02]  /*5490*/  @!P1 FMUL.FTZ R54, R17.reuse, R39 ;  /* 0x0000002711369220 */ /* 0x040fe40000410000 */
[----:B------:R-:W-:Y:S01]  /*54a0*/  @!P1 FMUL.FTZ R65, R18, R40 ;  /* 0x0000002812419220 */ /* 0x000fe20000410000 */
[----:B------:R-:W-:Y:S01]  /*54b0*/  @!P1 MOV R44, R50 ;  /* 0x00000032002c9202 */ /* 0x000fe20000000f00 */
[-C--:B------:R-:W-:Y:S01]  /*54c0*/  @!P1 FMUL.FTZ R8, R17, R16.reuse ;  /* 0x0000001011089220 */ /* 0x080fe20000410000 */
[----:B------:R-:W-:Y:S01]  /*54d0*/  @!P1 SHF.L.U32 R17, R22, 0x10, RZ ;  /* 0x0000001016119819 */ /* 0x000fe200000006ff */
[-C--:B------:R-:W-:Y:S01]  /*54e0*/  @!P1 FMUL.FTZ R9, R18, R11.reuse ;  /* 0x0000000b12099220 */ /* 0x080fe20000410000 */
[----:B------:R-:W-:Y:S01]  /*54f0*/  @!P1 LOP3.LUT R18, R22, 0xffff0000, RZ, 0xc0, !PT ;  /* 0xffff000016129812 */ /* 0x000fe200078ec0ff */
[----:B------:R-:W-:Y:S02]  /*5500*/  @!P1 IMAD.U32 R35, R57, 0x10000, RZ ;  /* 0x0001000039239824 */ /* 0x000fe400078e00ff */
[----:B------:R-:W-:Y:S01]  /*5510*/  @!P1 FFMA.FTZ R65, R42, R11, -R65 ;  /* 0x0000000b2a419223 */ /* 0x000fe20000010841 */
[C---:B------:R-:W-:Y:S01]  /*5520*/  @!P1 LOP3.LUT R11, R30.reuse, 0xffff0000, RZ, 0xc0, !PT ;  /* 0xffff00001e0b9812 */ /* 0x040fe200078ec0ff */
[----:B------:R-:W-:Y:S02]  /*5530*/  @!P1 FFMA.FTZ R54, R41, R16, -R54 ;  /* 0x0000001029369223 */ /* 0x000fe40000010836 */
[----:B------:R-:W-:Y:S02]  /*5540*/  @!P1 IMAD.U32 R16, R30, 0x10000, RZ ;  /* 0x000100001e109824 */ /* 0x000fe400078e00ff */
[----:B------:R-:W-:Y:S01]  /*5550*/  @!P1 FMUL.FTZ R55, R17, R35 ;  /* 0x0000002311379220 */ /* 0x000fe20000410000 */
[----:B------:R-:W-:Y:S01]  /*5560*/  @!P1 F2FP.BF16.PACK_AB R54, R65, R54 ;  /* 0x000000364136923e */ /* 0x000fe200000010ff */
[----:B------:R-:W-:Y:S02]  /*5570*/  @!P1 FMUL.FTZ R56, R18, R36 ;  /* 0x0000002412389220 */ /* 0x000fe40000410000 */
[----:B------:R-:W-:Y:S01]  /*5580*/  @!P1 FFMA.FTZ R55, R37, R16, -R55 ;  /* 0x0000001025379223 */ /* 0x000fe20000010837 */
[----:B------:R-:W-:Y:S01]  /*5590*/  @!P1 MOV R47, R54 ;  /* 0x00000036002f9202 */ /* 0x000fe20000000f00 */
[----:B------:R-:W-:Y:S02]  /*55a0*/  @!P1 FFMA.FTZ R56, R38, R11, -R56 ;  /* 0x0000000b26389223 */ /* 0x000fe40000010838 */
[----:B------:R-:W-:Y:S02]  /*55b0*/  @!P1 IMAD.MOV.U32 R45, RZ, RZ, R51 ;  /* 0x000000ffff2d9224 */ /* 0x000fe400078e0033 */
[----:B------:R-:W-:Y:S01]  /*55c0*/  @!P1 FFMA.FTZ R3, R26, R32, R3 ;  /* 0x000000201a039223 */ /* 0x000fe20000010003 */
[----:B------:R-:W-:Y:S01]  /*55d0*/  @!P1 F2FP.BF16.PACK_AB R55, R56, R55 ;  /* 0x000000373837923e */ /* 0x000fe200000010ff */
[----:B------:R-:W-:Y:S02]  /*55e0*/  @!P1 FMUL.FTZ R6, R17, R16 ;  /* 0x0000001011069220 */ /* 0x000fe40000410000 */
[----:B------:R-:W-:Y:S01]  /*55f0*/  @!P1 FFMA.FTZ R4, R31, R33, R4 ;  /* 0x000000211f049223 */ /* 0x000fe20000010004 */
[----:B------:R-:W-:Y:S01]  /*5600*/  @!P1 F2FP.BF16.PACK_AB R52, R3, R2 ;  /* 0x000000020334923e */ /* 0x000fe200000010ff */
[----:B------:R-:W-:Y:S02]  /*5610*/  @!P1 IMAD.MOV.U32 R46, RZ, RZ, R55 ;  /* 0x000000ffff2e9224 */ /* 0x000fe400078e0037 */
[----:B------:R-:W-:Y:S02]  /*5620*/  @!P1 FMUL.FTZ R7, R18, R11 ;  /* 0x0000000b12079220 */ /* 0x000fe40000410000 */
[----:B------:R-:W-:Y:S01]  /*5630*/  @!P1 FFMA.FTZ R5, R27, R34, R5 ;  /* 0x000000221b059223 */ /* 0x000fe20000010005 */
[----:B------:R1:W-:Y:S01]  /*5640*/  STG.E.128 [R48.64], R44 ;  /* 0x0000002c30007986 */ /* 0x0003e2000c101d10 */
[----:B------:R-:W-:Y:S02]  /*5650*/  @!P1 FFMA.FTZ R6, R35, R37, R6 ;  /* 0x0000002523069223 */ /* 0x000fe40000010006 */
[----:B------:R-:W-:Y:S01]  /*5660*/  @!P1 FFMA.FTZ R7, R36, R38, R7 ;  /* 0x0000002624079223 */ /* 0x000fe20000010007 */
[----:B------:R-:W-:Y:S01]  /*5670*/  @!P1 F2FP.BF16.PACK_AB R53, R5, R4 ;  /* 0x000000040535923e */ /* 0x000fe200000010ff */
        /* <DEDUP_REMOVED lines=15> */
.L_x_305:
[----:B------:R-:W-:Y:S01]  /*5770*/  IMAD R2, R43, -0x60, R0 ;  /* 0xffffffa02b027824 */ /* 0x000fe200078e0200 */
[----:B------:R-:W-:Y:S04]  /*5780*/  BSSY B0, `(.L_x_328) ;  /* 0x000000b000007945 */ /* 0x000fe80003800000 */
[----:B------:R-:W-:Y:S04]  /*5790*/  IMNMX R8, R2, 0x60, PT ;  /* 0x0000006002087817 */ /* 0x000fe80003800200 */
[----:B------:R-:W-:Y:S11]  /*57a0*/  ISETP.GE.AND P0, PT, R125, R8, PT ;  /* 0x000000087d00720c */ /* 0x000ff60003f06270 */
[----:B------:R-:W-:Y:S02]  /*57b0*/  @!UPT UIADD3 URZ, URZ, URZ, URZ ;  /* 0x0000003f3f3ff290 */ /* 0x000fe4000fffe03f */
[----:B------:R-:W-:-:S05]  /*57c0*/  @P0 BRA `(.L_x_329) ;  /* 0x0000006000000947 */ /* 0x000fca0003800000 */
[----:B------:R-:W1:Y:S01]  /*57d0*/  @!P4 LDS.128 R16, [R124+0x8100] ;  /* 0x008100007c10c984 */ /* 0x000e620000000c00 */
[----:B------:R-:W-:Y:S11]  /*57e0*/  ISETP.GE.AND P0, PT, R123, c[0x0][0x1d4], PT ;  /* 0x000075007b007a0c */ /* 0x000ff60003f06270 */
[----:B------:R-:W-:Y:S02]  /*57f0*/  @!UPT UIADD3 URZ, URZ, URZ, URZ ;  /* 0x0000003f3f3ff290 */ /* 0x000fe4000fffe03f */
[----:B------:R-:W2:Y:S04]  /*5800*/  @!P0 LDS.128 R4, [R124+0xb100] ;  /* 0x00b100007c048984 */ /* 0x000ea80000000c00 */
[----:B-1----:R1:W-:Y:S04]  /*5810*/  @!P4 STG.E.128 [R74.64], R16 ;  /* 0x000000104a00c986 */ /* 0x0023e8000c101d10 */
[----:B--2---:R1:W-:Y:S02]  /*5820*/  @!P0 STG.E.128 [R74.64+0x80], R4 ;  /* 0x000080044a008986 */ /* 0x0043e4000c101d10 */
.L_x_329:
[----:B------:R-:W-:Y:S05]  /*5830*/  BSYNC B0 ;  /* 0x0000000000007941 */ /* 0x000fea0003800000 */
.L_x_328:
[----:B------:R-:W-:Y:S01]  /*5840*/  ISETP.GE.AND P0, PT, R122, R8, PT ;  /* 0x000000087a00720c */ /* 0x000fe20003f06270 */
[----:B------:R-:W-:Y:S01]  /*5850*/  @!UPT UIADD3 URZ, URZ, URZ, URZ ;  /* 0x0000003f3f3ff290 */ /* 0x000fe2000fffe03f */
[----:B------:R-:W-:Y:S11]  /*5860*/  BSSY B0, `(.L_x_330) ;  /* 0x0000008000007945 */ /* 0x000ff60003800000 */
[----:B------:R-:W-:-:S05]  /*5870*/  @P0 BRA `(.L_x_331) ;  /* 0x0000006000000947 */ /* 0x000fca0003800000 */
[----:B-1----:R-:W1:Y:S01]  /*5880*/  @!P4 LDS.128 R16, [R124+0x9100] ;  /* 0x009100007c10c984 */ /* 0x002e620000000c00 */
[----:B------:R-:W-:Y:S11]  /*5890*/  ISETP.GE.AND P0, PT, R123, c[0x0][0x1d4], PT ;  /* 0x000075007b007a0c */ /* 0x000ff60003f06270 */
[----:B------:R-:W-:Y:S02]  /*58a0*/  @!UPT UIADD3 URZ, URZ, URZ, URZ ;  /* 0x0000003f3f3ff290 */ /* 0x000fe4000fffe03f */
[----:B------:R-:W2:Y:S04]  /*58b0*/  @!P0 LDS.128 R4, [R124+0xc100] ;  /* 0x00c100007c048984 */ /* 0x000ea80000000c00 */
[----:B-1----:R1:W-:Y:S04]  /*58c0*/  @!P4 STG.E.128 [R72.64], R16 ;  /* 0x000000104800c986 */ /* 0x0023e8000c101d10 */
[----:B--2---:R1:W-:Y:S02]  /*58d0*/  @!P0 STG.E.128 [R72.64+0x80], R4 ;  /* 0x0000800448008986 */ /* 0x0043e4000c101d10 */
.L_x_331:
[----:B------:R-:W-:Y:S05]  /*58e0*/  BSYNC B0 ;  /* 0x0000000000007941 */ /* 0x000fea0003800000 */
.L_x_330:
[----:B------:R-:W-:Y:S11]  /*58f0*/  ISETP.GE.AND P0, PT, R121, R8, PT ;  /* 0x000000087900720c */ /* 0x000ff60003f06270 */
[----:B------:R-:W-:Y:S02]  /*5900*/  @!UPT UIADD3 URZ, URZ, URZ, URZ ;  /* 0x0000003f3f3ff290 */ /* 0x000fe4000fffe03f */
[----:B------:R-:W-:-:S05]  /*5910*/  @P0 BRA `(.L_x_321) ;  /* 0x0000006000000947 */ /* 0x000fca0003800000 */
[----:B-1----:R-:W1:Y:S01]  /*5920*/  @!P4 LDS.128 R16, [R124+0xa100] ;  /* 0x00a100007c10c984 */ /* 0x002e620000000c00 */
[----:B------:R-:W-:Y:S11]  /*5930*/  ISETP.GE.AND P0, PT, R123, c[0x0][0x1d4], PT ;  /* 0x000075007b007a0c */ /* 0x000ff60003f06270 */
[----:B------:R-:W-:Y:S02]  /*5940*/  @!UPT UIADD3 URZ, URZ, URZ, URZ ;  /* 0x0000003f3f3ff290 */ /* 0x000fe4000fffe03f */
[----:B------:R-:W2:Y:S04]  /*5950*/  @!P0 LDS.128 R4, [R124+0xd100] ;  /* 0x00d100007c048984 */ /* 0x000ea80000000c00 */
[----:B-1----:R1:W-:Y:S04]  /*5960*/  @!P4 STG.E.128 [R70.64], R16 ;  /* 0x000000104600c986 */ /* 0x0023e8000c101d10 */
[----:B--2---:R1:W-:Y:S02]  /*5970*/  @!P0 STG.E.128 [R70.64+0x80], R4 ;  /* 0x0000800446008986 */ /* 0x0043e4000c101d10 */
.L_x_321:
[----:B------:R-:W-:Y:S05]  /*5980*/  BSYNC B2 ;  /* 0x0000000000027941 */ /* 0x000fea0003800000 */
.L_x_304:
[----:B-12---:R-:W-:Y:S01]  /*5990*/  IMAD R5, R43, -0x60, RZ ;  /* 0xffffffa02b057824 */ /* 0x006fe200078e02ff */
[----:B------:R-:W-:Y:S01]  /*59a0*/  ISETP.NE.AND P5, PT, R129, RZ, PT ;  /* 0x000000ff8100720c */ /* 0x000fe20003fa5270 */
[----:B------:R-:W-:Y:S01]  /*59b0*/  IMAD.WIDE.U32 R16, R43, 0x60, RZ ;  /* 0x000000602b107825 */ /* 0x000fe200078e00ff */
[----:B------:R-:W-:Y:S02]  /*59c0*/  BSSY B0, `(.L_x_332) ;  /* 0x0000041000007945 */ /* 0x000fe40003800000 */
[----:B------:R-:W-:Y:S01]  /*59d0*/  IADD3 R4, R90, R5, RZ ;  /* 0x000000055a047210 */ /* 0x000fe20007ffe0ff */
[----:B------:R-:W-:Y:S01]  /*59e0*/  IMAD R81, R81, 0x60, RZ ;  /* 0x0000006051517824 */ /* 0x000fe200078e02ff */
[----:B------:R-:W-:Y:S02]  /*59f0*/  IADD3 R7, P0, R93, R16, RZ ;  /* 0x000000105d077210 */ /* 0x000fe40007f1e0ff */
[----:B------:R-:W-:Y:S01]  /*5a00*/  ISETP.GE.AND P1, PT, R4, 0x21, PT ;  /* 0x000000210400780c */ /* 0x000fe20003f26270 */
[----:B------:R-:W-:Y:S04]  /*5a10*/  IMAD.IADD R2, R17, 0x1, R81 ;  /* 0x0000000111027824 */ /* 0x000fe800078e0251 */
[----:B------:R-:W-:Y:S08]  /*5a20*/  IMAD.X R3, R2, 0x1, R91, P0 ;  /* 0x0000000102037824 */ /* 0x000ff000000e065b */
[----:B------:R-:W-:Y:S05]  /*5a30*/  @P1 IADD3 R9, P0, R7, 0x20, RZ ;  /* 0x0000002007091810 */ /* 0x000fea0007f1e0ff */
[----:B------:R-:W-:Y:S01]  /*5a40*/  @P1 IMAD.X R6, RZ, RZ, R3, P0 ;  /* 0x000000ffff061224 */ /* 0x000fe200000e0603 */
[----:B------:R-:W-:Y:S03]  /*5a50*/  ISETP.GE.AND P0, PT, R4, 0x41, PT ;  /* 0x000000410400780c */ /* 0x000fe60003f06270 */
[----:B------:R-:W-:Y:S04]  /*5a60*/  @P1 IMAD R6, R6, c[0x0][0x258], RZ ;  /* 0x0000960006061a24 */ /* 0x000fe800078e02ff */
[----:B------:R-:W-:Y:S06]  /*5a70*/  @P1 IMAD R6, R9, c[0x0][0x25c], R6 ;  /* 0x0000970009061a24 */ /* 0x000fec00078e0206 */
[----:B------:R-:W-:Y:S04]  /*5a80*/  @P0 IADD3 R11, P2, R7, 0x40, RZ ;  /* 0x00000040070b0810 */ /* 0x000fe80007f5e0ff */
[----:B------:R-:W-:Y:S02]  /*5a90*/  @P0 IADD3.X R8, RZ, R3, RZ, P2, !PT ;  /* 0x00000003ff080210 */ /* 0x000fe400017fe4ff */
[----:B------:R-:W-:Y:S03]  /*5aa0*/  ISETP.GE.AND P2, PT, R4, 0x1, PT ;  /* 0x000000010400780c */ /* 0x000fe60003f46270 */
[----:B------:R-:W-:Y:S04]  /*5ab0*/  @P0 IMAD R8, R8, c[0x0][0x258], RZ ;  /* 0x0000960008080a24 */ /* 0x000fe800078e02ff */
[----:B------:R-:W-:Y:S06]  /*5ac0*/  @P0 IMAD R8, R11, c[0x0][0x25c], R8 ;  /* 0x000097000b080a24 */ /* 0x000fec00078e0208 */
[----:B------:R-:W-:Y:S02]  /*5ad0*/  @P2 IMAD.MOV.U32 R86, RZ, RZ, R132 ;  /* 0x000000ffff562224 */ /* 0x000fe400078e0084 */
[----:B------:R-:W-:Y:S02]  /*5ae0*/  @P2 IMAD R4, R3, c[0x0][0x258], RZ ;  /* 0x0000960003042a24 */ /* 0x000fe400078e02ff */
[C---:B------:R-:W-:Y:S04]  /*5af0*/  @P2 IMAD.WIDE.U32 R20, R7.reuse, c[0x0][0x258], R86 ;  /* 0x0000960007142a25 */ /* 0x040fe800078e0056 */
[----:B------:R-:W-:Y:S01]  /*5b00*/  @P2 IMAD R4, R7, c[0x0][0x25c], R4 ;  /* 0x0000970007042a24 */ /* 0x000fe200078e0204 */
[C---:B------:R-:W-:Y:S01]  /*5b10*/  @P2 LEA R18, P3, R20.reuse, c[0x0][0x250], 0x1 ;  /* 0x0000940014122a11 */ /* 0x040fe200078608ff */
[----:B------:R-:W-:Y:S03]  /*5b20*/  @P1 IMAD.MOV.U32 R86, RZ, RZ, R132 ;  /* 0x000000ffff561224 */ /* 0x000fe600078e0084 */
[----:B------:R-:W-:Y:S01]  /*5b30*/  @P2 IADD3 R4, R21, R4, RZ ;  /* 0x0000000415042210 */ /* 0x000fe20007ffe0ff */
[----:B------:R-:W-:Y:S03]  /*5b40*/  @P1 IMAD.WIDE.U32 R22, R9, c[0x0][0x258], R86 ;  /* 0x0000960009161a25 */ /* 0x000fe600078e0056 */
[----:B------:R-:W-:Y:S01]  /*5b50*/  @P2 LEA.HI.X R19, R20, c[0x0][0x254], R4, 0x1, P3 ;  /* 0x0000950014132a11 */ /* 0x000fe200018f0c04 */
[----:B------:R-:W-:Y:S01]  /*5b60*/  @P0 IMAD.MOV.U32 R86, RZ, RZ, R132 ;  /* 0x000000ffff560224 */ /* 0x000fe200078e0084 */
[C---:B------:R-:W-:Y:S02]  /*5b70*/  @P1 LEA R20, P3, R22.reuse, c[0x0][0x250], 0x1 ;  /* 0x0000940016141a11 */ /* 0x040fe400078608ff */
[----:B------:R-:W-:Y:S01]  /*5b80*/  @P1 IADD3 R6, R23, R6, RZ ;  /* 0x0000000617061210 */ /* 0x000fe20007ffe0ff */
[----:B------:R-:W-:Y:S01]  /*5b90*/  @!PT LDS RZ, [RZ] ;  /* 0x00000000fffff984 */ /* 0x000fe20000000800 */
[----:B------:R-:W-:Y:S01]  /*5ba0*/  @!PT LDS RZ, [RZ] ;  /* 0x00000000fffff984 */ /* 0x000fe20000000800 */
[----:B------:R-:W-:Y:S01]  /*5bb0*/  @!PT LDS RZ, [RZ] ;  /* 0x00000000fffff984 */ /* 0x000fe20000000800 */
[----:B------:R1:W-:Y:S03]  /*5bc0*/  @P2 LDGSTS.E.BYPASS.LTC128B.128 [R124+0x100], [R18.64], !P5 ;  /* 0x00100000127c2fae */ /* 0x0003e6000e901d50 */
[----:B------:R-:W-:Y:S01]  /*5bd0*/  @P1 LEA.HI.X R21, R22, c[0x0][0x254], R6, 0x1, P3 ;  /* 0x0000950016151a11 */ /* 0x000fe200018f0c06 */
[----:B------:R-:W-:Y:S01]  /*5be0*/  @P0 IMAD.WIDE.U32 R6, R11, c[0x0][0x258], R86 ;  /* 0x000096000b060a25 */ /* 0x000fe200078e0056 */
[----:B------:R1:W-:Y:S01]  /*5bf0*/  @P2 LDGSTS.E.BYPASS.LTC128B.128 [R124+0x3100], [R18.64+0x80], !P6 ;  /* 0x03100080127c2fae */ /* 0x0003e2000f101d50 */
[----:B------:R-:W-:Y:S03]  /*5c00*/  IADD3 R3, P2, R85, R16, RZ ;  /* 0x0000001055037210 */ /* 0x000fe60007f5e0ff */
[----:B------:R-:W-:Y:S01]  /*5c10*/  @P0 LEA R22, P3, R6, c[0x0][0x250], 0x1 ;  /* 0x0000940006160a11 */ /* 0x000fe200078608ff */
[----:B------:R1:W-:Y:S01]  /*5c20*/  @P1 LDGSTS.E.BYPASS.LTC128B.128 [R124+0x1100], [R20.64], !P5 ;  /* 0x01100000147c1fae */ /* 0x0003e2000e901d50 */
[----:B------:R-:W-:Y:S01]  /*5c30*/  @P0 IADD3 R8, R7, R8, RZ ;  /* 0x0000000807080210 */ /* 0x000fe20007ffe0ff */
[----:B------:R-:W-:Y:S03]  /*5c40*/  IMAD.X R2, R2, 0x1, R84, P2 ;  /* 0x0000000102027824 */ /* 0x000fe600010e0654 */
[----:B------:R1:W-:Y:S01]  /*5c50*/  @P1 LDGSTS.E.BYPASS.LTC128B.128 [R124+0x4100], [R20.64+0x80], !P6 ;  /* 0x04100080147c1fae */ /* 0x0003e2000f101d50 */
[----:B------:R-:W-:Y:S02]  /*5c60*/  @P0 LEA.HI.X R23, R6, c[0x0][0x254], R8, 0x1, P3 ;  /* 0x0000950006170a11 */ /* 0x000fe400018f0c08 */
[----:B------:R-:W-:Y:S03]  /*5c70*/  IADD3 R8, R5, R0, RZ ;  /* 0x0000000005087210 */ /* 0x000fe60007ffe0ff */
[----:B------:R1:W-:Y:S01]  /*5c80*/  @P0 LDGSTS.E.BYPASS.LTC128B.128 [R124+0x2100], [R22.64], !P5 ;  /* 0x02100000167c0fae */ /* 0x0003e2000e901d50 */
[----:B------:R-:W-:Y:S04]  /*5c90*/  IMNMX R8, R8, 0x60, PT ;  /* 0x0000006008087817 */ /* 0x000fe80003800200 */
[----:B------:R1:W-:Y:S01]  /*5ca0*/  @P0 LDGSTS.E.BYPASS.LTC128B.128 [R124+0x5100], [R22.64+0x80], !P6 ;  /* 0x05100080167c0fae */ /* 0x0003e2000f101d50 */
[----:B------:R-:W-:Y:S04]  /*5cb0*/  ISETP.GE.AND P0, PT, R125, R8, PT ;  /* 0x000000087d00720c */ /* 0x000fe80003f06270 */
[----:B------:R-:W0:Y:S01]  /*5cc0*/  LDGDEPBAR ;  /* 0x00000000000079af */ /* 0x000e220000000000 */
[----:B------:R-:W-:Y:S04]  /*5cd0*/  DEPBAR.LE SB0, 0x0 ;  /* 0x000080000000791a */ /* 0x000fe80000000000 */
[----:B------:R-:W-:Y:S06]  /*5ce0*/  BAR.SYNC.DEFER_BLOCKING 0x0 ;  /* 0x0000000000007b1d */ /* 0x000fec0000010000 */
[----:B------:R-:W-:-:S05]  /*5cf0*/  @P0 BRA `(.L_x_333) ;  /* 0x000000d000000947 */ /* 0x000fca0003800000 */
[----:B-1----:R-:W1:Y:S01]  /*5d00*/  @!P4 LDS.128 R16, [R124+0x100] ;  /* 0x000100007c10c984 */ /* 0x002e620000000c00 */
[----:B------:R-:W-:Y:S01]  /*5d10*/  MOV R82, R130 ;  /* 0x0000008200527202 */ /* 0x000fe20000000f00 */
[----:B------:R-:W-:Y:S04]  /*5d20*/  IMAD R9, R2, c[0x0][0x208], RZ ;  /* 0x0000820002097a24 */ /* 0x000fe800078e02ff */
[C---:B------:R-:W-:Y:S04]  /*5d30*/  IMAD.WIDE.U32 R22, R3.reuse, c[0x0][0x208], R82 ;  /* 0x0000820003167a25 */ /* 0x040fe800078e0052 */
[----:B------:R-:W-:Y:S01]  /*5d40*/  IMAD R9, R3, c[0x0][0x20c], R9 ;  /* 0x0000830003097a24 */ /* 0x000fe200078e0209 */
[C---:B------:R-:W-:Y:S04]  /*5d50*/  LEA R20, P0, R22.reuse, c[0x0][0x1f8], 0x1 ;  /* 0x00007e0016147a11 */ /* 0x040fe800078008ff */
[----:B------:R-:W-:Y:S04]  /*5d60*/  IADD3 R9, R23, R9, RZ ;  /* 0x0000000917097210 */ /* 0x000fe80007ffe0ff */
[----:B------:R-:W-:Y:S02]  /*5d70*/  LEA.HI.X R21, R22, c[0x0][0x1fc], R9, 0x1, P0 ;  /* 0x00007f0016157a11 */ /* 0x000fe400000f0c09 */
[----:B------:R-:W-:Y:S11]  /*5d80*/  ISETP.GE.AND P0, PT, R123, c[0x0][0x1d4], PT ;  /* 0x000075007b007a0c */ /* 0x000ff60003f06270 */
[----:B------:R-:W-:Y:S02]  /*5d90*/  @!UPT UIADD3 URZ, URZ, URZ, URZ ;  /* 0x0000003f3f3ff290 */ /* 0x000fe4000fffe03f */
[----:B------:R-:W2:Y:S04]  /*5da0*/  @!P0 LDS.128 R4, [R124+0x3100] ;  /* 0x003100007c048984 */ /* 0x000ea80000000c00 */
[----:B-1----:R1:W-:Y:S04]  /*5db0*/  @!P4 STG.E.128 [R20.64], R16 ;  /* 0x000000101400c986 */ /* 0x0023e8000c101d10 */
[----:B--2---:R1:W-:Y:S02]  /*5dc0*/  @!P0 STG.E.128 [R20.64+0x80], R4 ;  /* 0x0000800414008986 */ /* 0x0043e4000c101d10 */
.L_x_333:
[----:B-1----:R-:W-:Y:S05]  /*5dd0*/  BSYNC B0 ;  /* 0x0000000000007941 */ /* 0x002fea0003800000 */
.L_x_332:
[----:B------:R-:W-:Y:S01]  /*5de0*/  ISETP.GE.AND P0, PT, R122, R8, PT ;  /* 0x000000087a00720c */ /* 0x000fe20003f06270 */
[----:B------:R-:W-:Y:S01]  /*5df0*/  @!UPT UIADD3 URZ, URZ, URZ, URZ ;  /* 0x0000003f3f3ff290 */ /* 0x000fe2000fffe03f */
[----:B------:R-:W-:Y:S11]  /*5e00*/  BSSY B0, `(.L_x_334) ;  /* 0x0000011000007945 */ /* 0x000ff60003800000 */
[----:B------:R-:W-:-:S05]  /*5e10*/  @P0 BRA `(.L_x_335) ;  /* 0x000000f000000947 */ /* 0x000fca0003800000 */
[----:B------:R-:W1:Y:S01]  /*5e20*/  @!P4 LDS.128 R16, [R124+0x1100] ;  /* 0x001100007c10c984 */ /* 0x000e620000000c00 */
[----:B------:R-:W-:Y:S02]  /*5e30*/  IADD3 R4, P0, R3, 0x20, RZ ;  /* 0x0000002003047810 */ /* 0x000fe40007f1e0ff */
[----:B------:R-:W-:Y:S03]  /*5e40*/  MOV R82, R130 ;  /* 0x0000008200527202 */ /* 0x000fe60000000f00 */
[----:B------:R-:W-:Y:S02]  /*5e50*/  IMAD.X R9, RZ, RZ, R2, P0 ;  /* 0x000000ffff097224 */ /* 0x000fe400000e0602 */
[----:B------:R-:W-:Y:S04]  /*5e60*/  IMAD.WIDE.U32 R22, R4, c[0x0][0x208], R82 ;  /* 0x0000820004167a25 */ /* 0x000fe800078e0052 */
[----:B------:R-:W-:Y:S01]  /*5e70*/  IMAD R9, R9, c[0x0][0x208], RZ ;  /* 0x0000820009097a24 */ /* 0x000fe200078e02ff */
[----:B------:R-:W-:Y:S03]  /*5e80*/  LEA R20, P0, R22, c[0x0][0x1f8], 0x1 ;  /* 0x00007e0016147a11 */ /* 0x000fe600078008ff */
[----:B------:R-:W-:Y:S04]  /*5e90*/  IMAD R9, R4, c[0x0][0x20c], R9 ;  /* 0x0000830004097a24 */ /* 0x000fe800078e0209 */
[----:B------:R-:W-:Y:S05]  /*5ea0*/  IMAD.IADD R9, R23, 0x1, R9 ;  /* 0x0000000117097824 */ /* 0x000fea00078e0209 */
[----:B------:R-:W-:Y:S02]  /*5eb0*/  LEA.HI.X R21, R22, c[0x0][0x1fc], R9, 0x1, P0 ;  /* 0x00007f0016157a11 */ /* 0x000fe400000f0c09 */
[----:B------:R-:W-:Y:S11]  /*5ec0*/  ISETP.GE.AND P0, PT, R123, c[0x0][0x1d4], PT ;  /* 0x000075007b007a0c */ /* 0x000ff60003f06270 */
[----:B------:R-:W-:Y:S02]  /*5ed0*/  @!UPT UIADD3 URZ, URZ, URZ, URZ ;  /* 0x0000003f3f3ff290 */ /* 0x000fe4000fffe03f */
[----:B------:R-:W2:Y:S04]  /*5ee0*/  @!P0 LDS.128 R4, [R124+0x4100] ;  /* 0x004100007c048984 */ /* 0x000ea80000000c00 */
[----:B-1----:R1:W-:Y:S04]  /*5ef0*/  @!P4 STG.E.128 [R20.64], R16 ;  /* 0x000000101400c986 */ /* 0x0023e8000c101d10 */
[----:B--2---:R1:W-:Y:S02]  /*5f00*/  @!P0 STG.E.128 [R20.64+0x80], R4 ;  /* 0x0000800414008986 */ /* 0x0043e4000c101d10 */
.L_x_335:
[----:B------:R-:W-:Y:S05]  /*5f10*/  BSYNC B0 ;  /* 0x0000000000007941 */ /* 0x000fea0003800000 */
.L_x_334:
[----:B------:R-:W-:Y:S01]  /*5f20*/  ISETP.GE.AND P0, PT, R121, R8, PT ;  /* 0x000000087900720c */ /* 0x000fe20003f06270 */
[----:B------:R-:W-:Y:S01]  /*5f30*/  @!UPT UIADD3 URZ, URZ, URZ, URZ ;  /* 0x0000003f3f3ff290 */ /* 0x000fe2000fffe03f */
[----:B------:R-:W-:Y:S11]  /*5f40*/  BSSY B0, `(.L_x_336) ;  /* 0x0000011000007945 */ /* 0x000ff60003800000 */
[----:B------:R-:W-:-:S05]  /*5f50*/  @P0 BRA `(.L_x_337) ;  /* 0x000000f000000947 */ /* 0x000fca0003800000 */
[----:B-1----:R-:W1:Y:S01]  /*5f60*/  @!P4 LDS.128 R16, [R124+0x2100] ;  /* 0x002100007c10c984 */ /* 0x002e620000000c00 */
[----:B------:R-:W-:Y:S02]  /*5f70*/  IADD3 R3, P0, R3, 0x40, RZ ;  /* 0x0000004003037810 */ /* 0x000fe40007f1e0ff */
[----:B------:R-:W-:Y:S03]  /*5f80*/  MOV R82, R130 ;  /* 0x0000008200527202 */ /* 0x000fe60000000f00 */
[----:B------:R-:W-:Y:S02]  /*5f90*/  IMAD.X R2, RZ, RZ, R2, P0 ;  /* 0x000000ffff027224 */ /* 0x000fe400000e0602 */
[C---:B------:R-:W-:Y:S04]  /*5fa0*/  IMAD.WIDE.U32 R20, R3.reuse, c[0x0][0x208], R82 ;  /* 0x0000820003147a25 */ /* 0x040fe800078e0052 */
[----:B------:R-:W-:Y:S01]  /*5fb0*/  IMAD R2, R2, c[0x0][0x208], RZ ;  /* 0x0000820002027a24 */ /* 0x000fe200078e02ff */
[C---:B------:R-:W-:Y:S03]  /*5fc0*/  LEA R8, P0, R20.reuse, c[0x0][0x1f8], 0x1 ;  /* 0x00007e0014087a11 */ /* 0x040fe600078008ff */
        /* <DEDUP_REMOVED lines=8> */
.L_x_337:
[----:B------:R-:W-:Y:S05]  /*6050*/  BSYNC B0 ;  /* 0x0000000000007941 */ /* 0x000fea0003800000 */
.L_x_336:
[C---:B------:R-:W-:Y:S02]  /*6060*/  ISETP.GT.AND P0, PT, R43.reuse, R98, PT ;  /* 0x000000622b00720c */ /* 0x040fe40003f04270 */
[----:B------:R-:W-:Y:S11]  /*6070*/  IADD3 R43, R43, -0x1, RZ ;  /* 0xffffffff2b2b7810 */ /* 0x000ff60007ffe0ff */
[----:B------:R-:W-:Y:S01]  /*6080*/  @P0 SHF.R.S32.HI R2, RZ, 0x1f, R43 ;  /* 0x0000001fff020819 */ /* 0x000fe2000001142b */
[----:B-1----:R-:W-:Y:S02]  /*6090*/  @P0 IMAD.MOV.U32 R4, RZ, RZ, R134 ;  /* 0x000000ffff040224 */ /* 0x002fe400078e0086 */
[----:B------:R-:W-:Y:S02]  /*60a0*/  @P0 IMAD.MOV.U32 R5, RZ, RZ, R157 ;  /* 0x000000ffff050224 */ /* 0x000fe400078e009d */
[----:B------:R-:W-:Y:S02]  /*60b0*/  @P0 IMAD R3, R102, R43, RZ ;  /* 0x0000002b66030224 */ /* 0x000fe400078e02ff */
[-C--:B------:R-:W-:Y:S04]  /*60c0*/  @P0 IMAD.WIDE.U32 R4, R43, R158.reuse, R4 ;  /* 0x0000009e2b040225 */ /* 0x080fe800078e0004 */
[----:B------:R-:W-:Y:S01]  /*60d0*/  @P0 IMAD R3, R2, R158, R3 ;  /* 0x0000009e02030224 */ /* 0x000fe200078e0203 */
[C---:B------:R-:W-:Y:S01]  /*60e0*/  @P0 LEA R6, P1, R4.reuse, c[0x0][0x220], 0x1 ;  /* 0x0000880004060a11 */ /* 0x040fe200078208ff */
[----:B------:R-:W-:Y:S02]  /*60f0*/  IMAD.U32 R2, RZ, RZ, UR10 ;  /* 0x0000000aff027e24 */ /* 0x000fe4000f8e00ff */
[----:B------:R-:W-:Y:S05]  /*6100*/  @P0 IMAD.IADD R3, R5, 0x1, R3 ;  /* 0x0000000105030824 */ /* 0x000fea00078e0203 */
[----:B------:R-:W-:Y:S02]  /*6110*/  @P0 LEA.HI.X R7, R4, c[0x0][0x224], R3, 0x1, P1 ;  /* 0x0000890004070a11 */ /* 0x000fe400008f0c03 */
[----:B------:R-:W-:Y:S03]  /*6120*/  @P0 IADD3 R8, P2, P1, R2, 0x80, R6 ;  /* 0x0000008002080810 */ /* 0x000fe6000795e006 */
[----:B------:R-:W-:Y:S01]  /*6130*/  @!PT LDS RZ, [RZ] ;  /* 0x00000000fffff984 */ /* 0x000fe20000000800 */
[----:B------:R-:W-:Y:S01]  /*6140*/  @!PT LDS RZ, [RZ] ;  /* 0x00000000fffff984 */ /* 0x000fe20000000800 */
[----:B------:R-:W-:Y:S01]  /*6150*/  @!PT LDS RZ, [RZ] ;  /* 0x00000000fffff984 */ /* 0x000fe20000000800 */
[----:B------:R1:W-:Y:S01]  /*6160*/  @P0 LDGSTS.E.BYPASS.LTC128B.128 [R124+0x8100], [R6.64], !P5 ;  /* 0x08100000067c0fae */ /* 0x0003e2000e901d50 */
[----:B------:R-:W-:Y:S02]  /*6170*/  @P0 IADD3.X R9, RZ, UR9, R7, P2, P1 ;  /* 0x00000009ff090c10 */ /* 0x000fe400097e2407 */
[----:B------:R-:W-:Y:S01]  /*6180*/  @P0 IADD3 R16, P1, R6, UR10, RZ ;  /* 0x0000000a06100c10 */ /* 0x000fe2000ff3e0ff */
[----:B------:R1:W-:Y:S03]  /*6190*/  @P0 LDGSTS.E.BYPASS.LTC128B.128 [R124+0xb100], [R6.64+0x80], !P6 ;  /* 0x0b100080067c0fae */ /* 0x0003e6000f101d50 */
[----:B------:R-:W-:Y:S02]  /*61a0*/  @P0 IADD3.X R17, R7, UR9, RZ, P1, !PT ;  /* 0x0000000907110c10 */ /* 0x000fe40008ffe4ff */
[C---:B------:R-:W-:Y:S03]  /*61b0*/  @P0 IADD3 R4, P1, R16.reuse, UR10, RZ ;  /* 0x0000000a10040c10 */ /* 0x040fe6000ff3e0ff */
[----:B------:R1:W-:Y:S01]  /*61c0*/  @P0 LDGSTS.E.BYPASS.LTC128B.128 [R124+0x9100], [R16.64], !P5 ;  /* 0x09100000107c0fae */ /* 0x0003e2000e901d50 */
[C---:B------:R-:W-:Y:S02]  /*61d0*/  @P0 IADD3.X R5, R17.reuse, UR9, RZ, P1, !PT ;  /* 0x0000000911050c10 */ /* 0x040fe40008ffe4ff */
[----:B------:R-:W-:Y:S01]  /*61e0*/  @P0 IADD3 R2, P1, R16, UR12, RZ ;  /* 0x0000000c10020c10 */ /* 0x000fe2000ff3e0ff */
[----:B------:R1:W-:Y:S03]  /*61f0*/  @P0 LDGSTS.E.BYPASS.LTC128B.128 [R124+0xc100], [R8.64], !P6 ;  /* 0x0c100000087c0fae */ /* 0x0003e6000f101d50 */
[----:B------:R-:W-:Y:S01]  /*6200*/  @P0 IADD3.X R3, R17, UR8, RZ, P1, !PT ;  /* 0x0000000811030c10 */ /* 0x000fe20008ffe4ff */
[----:B------:R1:W-:Y:S04]  /*6210*/  @P0 LDGSTS.E.BYPASS.LTC128B.128 [R124+0xa100], [R4.64], !P5 ;  /* 0x0a100000047c0fae */ /* 0x0003e8000e901d50 */
[----:B------:R1:W-:Y:S04]  /*6220*/  @P0 LDGSTS.E.BYPASS.LTC128B.128 [R124+0xd100], [R2.64], !P6 ;  /* 0x0d100000027c0fae */ /* 0x0003e8000f101d50 */
[----:B------:R-:W0:Y:S01]  /*6230*/  LDGDEPBAR ;  /* 0x00000000000079af */ /* 0x000e220000000000 */
[----:B------:R-:W-:-:S05]  /*6240*/  @P0 BRA `(.L_x_338) ;  /* 0xffffba8000000947 */ /* 0x000fca000383ffff */
[----:B------:R-:W-:Y:S06]  /*6250*/  BAR.SYNC.DEFER_BLOCKING 0x0 ;  /* 0x0000000000007b1d */ /* 0x000fec0000010000 */
.L_x_303:
[----:B------:R-:W-:Y:S01]  /*6260*/  ISETP.NE.AND P3, PT, R217, 0x1, PT ;  /* 0x00000001d900780c */ /* 0x000fe20003f65270 */
[----:B------:R-:W-:Y:S01]  /*6270*/  IMAD.IADD R127, R126, 0x1, R127 ;  /* 0x000000017e7f7824 */ /* 0x000fe200078e027f */
[----:B-1----:R-:W-:-:S02]  /*6280*/  IADD3 R2, R118, 0x7f, RZ ;  /* 0x0000007f76027810 */ /* 0x002fc40007ffe0ff */
[----:B------:R-:W-:-:S09]  /*6290*/  ISETP.GE.AND P1, PT, R216, 0x1, PT ;  /* 0x00000001d800780c */ /* 0x000fd20003f26270 */
[----:B------:R-:W-:-:S05]  /*62a0*/  @P3 IMAD.HI.U32 R0, R2, c[0x0][0x2c8], RZ ;  /* 0x0000b20002003a27 */ /* 0x000fca00078e00ff */
[----:B------:R-:W-:-:S05]  /*62b0*/  @P3 SHF.R.U32.HI R2, RZ, c[0x0][0x2cc], R0 ;  /* 0x0000b300ff023a19 */ /* 0x000fca0000011600 */
[----:B------:R-:W-:-:S05]  /*62c0*/  IMAD.IADD R100, R100, 0x1, R2 ;  /* 0x0000000164647824 */ /* 0x000fca00078e0202 */
[----:B------:R-:W-:Y:S01]  /*62d0*/  IADD3 R2, R100, c[0x0][0x328], RZ ;  /* 0x0000ca0064027a10 */ /* 0x000fe20007ffe0ff */
[----:B------:R-:W-:Y:S05]  /*62e0*/  @!P1 BRA `(.L_x_339) ;  /* 0x000000f000009947 */ /* 0x000fea0003800000 */
        /* <DEDUP_REMOVED lines=10> */
.L_x_340:
[----:B------:R-:W-:-:S13]  /*6390*/  ISETP.NE.AND P0, PT, R0, 0x1, PT ;  /* 0x000000010000780c */ /* 0x000fda0003f05270 */
[----:B------:R-:W-:-:S05]  /*63a0*/  @P0 IMAD.HI.U32 R4, R3, c[0x0][0x330], RZ ;  /* 0x0000cc0003040a27 */ /* 0x000fca00078e00ff */
[----:B------:R-:W-:-:S05]  /*63b0*/  @P0 SHF.R.U32.HI R3, RZ, c[0x0][0x334], R4 ;  /* 0x0000cd00ff030a19 */ /* 0x000fca0000011604 */
.L_x_341:
[----:B------:R-:W-:-:S05]  /*63c0*/  IMAD R3, R3, R0, c[0x0][0x32c] ;  /* 0x0000cb0003037624 */ /* 0x000fca00078e0200 */
[----:B------:R-:W-:-:S04]  /*63d0*/  IMNMX R2, R2, R3, PT ;  /* 0x0000000302027217 */ /* 0x000fc80003800200 */
.L_x_339:
[----:B------:R-:W-:Y:S01]  /*63e0*/  IADD3 R5, R2, 0x5f, RZ ;  /* 0x0000005f02057810 */ /* 0x000fe20007ffe0ff */
[----:B------:R-:W-:-:S04]  /*63f0*/  @P3 IMAD.HI.U32 R0, R118, c[0x0][0x2c8], RZ ;  /* 0x0000b20076003a27 */ /* 0x000fc800078e00ff */
[----:B------:R-:W-:-:S04]  /*6400*/  IMAD.HI R5, R5, 0x2aaaaaab, RZ ;  /* 0x2aaaaaab05057827 */ /* 0x000fc800078e02ff */
[----:B------:R-:W-:Y:S01]  /*6410*/  IMAD.MOV.U32 R2, RZ, RZ, R118 ;  /* 0x000000ffff027224 */ /* 0x000fe200078e0076 */
[----:B------:R-:W-:Y:S02]  /*6420*/  @P3 SHF.R.U32.HI R2, RZ, c[0x0][0x2cc], R0 ;  /* 0x0000b300ff023a19 */ /* 0x000fe40000011600 */
[----:B------:R-:W-:-:S03]  /*6430*/  SHF.R.U32.HI R0, RZ, 0x1f, R5 ;  /* 0x0000001fff007819 */ /* 0x000fc60000011605 */
[----:B------:R-:W-:Y:S01]  /*6440*/  IMAD.IADD R3, R117, 0x1, R2 ;  /* 0x0000000175037824 */ /* 0x000fe200078e0202 */
[----:B-----5:R-:W-:-:S04]  /*6450*/  LEA.HI.SX32 R36, R5, R0, 0x1c ;  /* 0x0000000005247211 */ /* 0x020fc800078fe2ff */
[----:B------:R-:W-:Y:S02]  /*6460*/  IADD3 R0, R3, -c[0x0][0x324], RZ ;  /* 0x8000c90003007a10 */ /* 0x000fe40007ffe0ff */
[----:B------:R-:W-:Y:S01]  /*6470*/  IMNMX R36, R36, R99, PT ;  /* 0x0000006324247217 */ /* 0x000fe20003800200 */
        /* <DEDUP_REMOVED lines=10> */
.L_x_343:
[----:B------:R-:W-:-:S04]  /*6520*/  MOV R2, c[0x0][0x32c] ;  /* 0x0000cb0000027a02 */ /* 0x000fc80000000f00 */
[----:B------:R-:W-:-:S13]  /*6530*/  ISETP.NE.AND P0, PT, R2, 0x1, PT ;  /* 0x000000010200780c */ /* 0x000fda0003f05270 */
[----:B------:R-:W-:-:S05]  /*6540*/  @P0 IMAD.HI.U32 R2, R3, c[0x0][0x330], RZ ;  /* 0x0000cc0003020a27 */ /* 0x000fca00078e00ff */
[----:B------:R-:W-:-:S05]  /*6550*/  @P0 SHF.R.U32.HI R3, RZ, c[0x0][0x334], R2 ;  /* 0x0000cd00ff030a19 */ /* 0x000fca0000011602 */
.L_x_344:
[----:B------:R-:W-:-:S05]  /*6560*/  IMAD R3, R3, c[0x0][0x32c], RZ ;  /* 0x0000cb0003037a24 */ /* 0x000fca00078e02ff */
[----:B------:R-:W-:-:S05]  /*6570*/  IMNMX R0, R0, R3, !PT ;  /* 0x0000000300007217 */ /* 0x000fca0007800200 */
.L_x_342:
        /* <DEDUP_REMOVED lines=20> */
[----:B------:R-:W-:Y:S01]  /*66c0*/  IMAD.MOV.U32 R4, RZ, RZ, RZ ;  /* 0x000000ffff047224 */ /* 0x000fe200078e00ff */
        /* <DEDUP_REMOVED lines=21> */
[----:B------:R-:W-:Y:S02]  /*6820*/  ISETP.NE.U32.AND P0, PT, RZ, c[0x0][0x340], PT ;  /* 0x0000d000ff007a0c */ /* 0x000fe40003f05070 */
[----:B------:R-:W-:-:S02]  /*6830*/  SHF.R.S32.HI R37, RZ, 0x1f, R78 ;  /* 0x0000001fff257819 */ /* 0x000fc4000001144e */
[----:B------:R-:W-:Y:S01]  /*6840*/  SHF.R.S32.HI R3, RZ, 0x1f, R80 ;  /* 0x0000001fff037819 */ /* 0x000fe20000011450 */
[----:B------:R-:W-:Y:S01]  /*6850*/  IMAD.WIDE.U32 R10, R80, c[0x0][0x178], RZ ;  /* 0x00005e00500a7a25 */ /* 0x000fe200078e00ff */
[----:B------:R-:W-:Y:S01]  /*6860*/  ISETP.NE.AND.EX P1, PT, RZ, c[0x0][0x344], PT, P0 ;  /* 0x0000d100ff007a0c */ /* 0x000fe20003f25300 */
[----:B------:R-:W-:-:S12]  /*6870*/  ULDC.64 UR10, c[0x0][0x1e0] ;  /* 0x00007800000a7ab9 */ /* 0x000fd80000000a00 */
[----:B------:R-:W-:-:S04]  /*6880*/  @P1 IMAD.MOV.U32 R6, RZ, RZ, 0x4 ;  /* 0x00000004ff061424 */ /* 0x000fc800078e00ff */
[----:B------:R-:W-:-:S05]  /*6890*/  @P1 IMAD.WIDE R6, R221, R6, c[0x0][0x340] ;  /* 0x0000d000dd061625 */ /* 0x000fca00078e0206 */
[----:B------:R1:W2:Y:S01]  /*68a0*/  @P1 LDG.E R2, [R6.64] ;  /* 0x0000001006021981 */ /* 0x0002a2000c1e1900 */
[----:B------:R-:W-:Y:S01]  /*68b0*/  LEA.HI R4, R37, R78, RZ, 0x3 ;  /* 0x0000004e25047211 */ /* 0x000fe200078f18ff */
[----:B------:R-:W-:Y:S01]  /*68c0*/  IMAD R3, R3, c[0x0][0x178], RZ ;  /* 0x00005e0003037a24 */ /* 0x000fe200078e02ff */
[----:B------:R-:W-:Y:S01]  /*68d0*/  ISETP.NE.U32.AND P0, PT, RZ, c[0x0][0x348], PT ;  /* 0x0000d200ff007a0c */ /* 0x000fe20003f05070 */
[----:B------:R-:W-:Y:S01]  /*68e0*/  IMAD R0, R218, c[0x0][0x1b8], RZ ;  /* 0x00006e00da007a24 */ /* 0x000fe200078e02ff */
[----:B------:R-:W-:Y:S01]  /*68f0*/  LOP3.LUT R29, R4, 0xfffffff8, RZ, 0xc0, !PT ;  /* 0xfffffff8041d7812 */ /* 0x000fe200078ec0ff */
[----:B------:R-:W-:Y:S01]  /*6900*/  IMAD R3, R80, c[0x0][0x17c], R3 ;  /* 0x00005f0050037a24 */ /* 0x000fe200078e0203 */
[----:B------:R-:W-:Y:S01]  /*6910*/  SHF.R.S32.HI R4, RZ, 0x3, R4 ;  /* 0x00000003ff047819 */ /* 0x000fe20000011404 */
[----:B------:R-:W-:Y:S01]  /*6920*/  IMAD R5, R219, c[0x0][0x1bc], R0 ;  /* 0x00006f00db057a24 */ /* 0x000fe200078e0200 */
[----:B------:R-:W-:Y:S01]  /*6930*/  ISETP.NE.AND.EX P0, PT, RZ, c[0x0][0x34c], PT, P0 ;  /* 0x0000d300ff007a0c */ /* 0x000fe20003f05300 */
[----:B------:R-:W-:Y:S01]  /*6940*/  IMAD.IADD R29, R78, 0x1, -R29 ;  /* 0x000000014e1d7824 */ /* 0x000fe200078e0a1d */
[----:B------:R-:W-:Y:S01]  /*6950*/  ISETP.NE.U32.AND P2, PT, RZ, c[0x0][0x350], PT ;  /* 0x0000d400ff007a0c */ /* 0x000fe20003f45070 */
[----:B------:R-:W-:Y:S01]  /*6960*/  IMAD.IADD R11, R11, 0x1, R3 ;  /* 0x000000010b0b7824 */ /* 0x000fe200078e0203 */
[----:B------:R-:W-:Y:S01]  /*6970*/  SEL R12, R221, RZ, !P0 ;  /* 0x000000ffdd0c7207 */ /* 0x000fe20004000000 */
[----:B------:R-:W-:Y:S01]  /*6980*/  IMAD R3, R29, 0x20, R4 ;  /* 0x000000201d037824 */ /* 0x000fe200078e0204 */
[----:B------:R-:W-:Y:S01]  /*6990*/  IADD3 R110, R36, -0x1, RZ ;  /* 0xffffffff246e7810 */ /* 0x000fe20007ffe0ff */
[----:B------:R-:W-:Y:S01]  /*69a0*/  IMAD.WIDE.U32 R10, R219, c[0x0][0x1b8], R10 ;  /* 0x00006e00db0a7a25 */ /* 0x000fe200078e000a */
[----:B------:R-:W-:Y:S01]  /*69b0*/  UIMAD.WIDE.U32 UR12, UR10, 0x40, URZ ;  /* 0x000000400a0c78a5 */ /* 0x000fe2000f8e003f */
[----:B------:R-:W-:Y:S01]  /*69c0*/  LOP3.LUT R222, R222, 0xfffbffff, RZ, 0xc0, !PT ;  /* 0xfffbffffdede7812 */ /* 0x000fe200078ec0ff */
[----:B------:R-:W-:Y:S01]  /*69d0*/  USHF.L.U32 UR6, UR11, 0x6, URZ ;  /* 0x000000060b067899 */ /* 0x000fe2000800063f */
[----:B------:R-:W-:Y:S01]  /*69e0*/  IMAD.IADD R3, R118, 0x1, R3 ;  /* 0x0000000176037824 */ /* 0x000fe200078e0203 */
[----:B------:R-:W-:Y:S01]  /*69f0*/  SHF.R.S32.HI R31, RZ, 0x1f, R110 ;  /* 0x0000001fff1f7819 */ /* 0x000fe2000001146e */
[----:B------:R-:W-:Y:S01]  /*6a00*/  IMAD.IADD R11, R11, 0x1, R5 ;  /* 0x000000010b0b7824 */ /* 0x000fe200078e0205 */
[----:B------:R-:W-:Y:S01]  /*6a10*/  UIADD3 UR6, UR13, UR6, URZ ;  /* 0x000000060d067290 */ /* 0x000fe2000fffe03f */
[----:B------:R-:W-:Y:S01]  /*6a20*/  @P3 IMAD.HI.U32 R0, R3, c[0x0][0x2c8], RZ ;  /* 0x0000b20003003a27 */ /* 0x000fe200078e00ff */
[----:B-1----:R-:W-:-:S02]  /*6a30*/  SHF.R.S32.HI R6, RZ, 0x1f, R221 ;  /* 0x0000001fff067819 */ /* 0x002fc400000114dd */
[----:B------:R-:W-:Y:S01]  /*6a40*/  SHF.R.S32.HI R7, RZ, 0x1f, R127 ;  /* 0x0000001fff077819 */ /* 0x000fe2000001147f */
[----:B------:R-:W-:Y:S01]  /*6a50*/  IMAD.MOV.U32 R5, RZ, RZ, R3 ;  /* 0x000000ffff057224 */ /* 0x000fe200078e0003 */
[----:B------:R-:W-:Y:S01]  /*6a60*/  SEL R9, R6, RZ, !P0 ;  /* 0x000000ff06097207 */ /* 0x000fe20004000000 */
[----:B------:R-:W-:Y:S01]  /*6a70*/  IMAD.SHL.U32 R82, R29, 0x8, RZ ;  /* 0x000000081d527824 */ /* 0x000fe200078e00ff */
[----:B------:R-:W-:Y:S01]  /*6a80*/  @P3 SHF.R.U32.HI R5, RZ, c[0x0][0x2cc], R0 ;  /* 0x0000b300ff053a19 */ /* 0x000fe20000011600 */
[----:B------:R-:W-:Y:S01]  /*6a90*/  BAR.SYNC.DEFER_BLOCKING 0x0 ;  /* 0x0000000000007b1d */ /* 0x000fe20000010000 */
[C---:B------:R-:W-:Y:S01]  /*6aa0*/  IADD3 R127, P0, R4.reuse, R127, RZ ;  /* 0x0000007f047f7210 */ /* 0x040fe20007f1e0ff */
[----:B------:R-:W-:Y:S01]  /*6ab0*/  IMAD R9, R9, c[0x0][0x1c0], RZ ;  /* 0x0000700009097a24 */ /* 0x000fe200078e02ff */
[----:B------:R-:W-:Y:S01]  /*6ac0*/  SHF.R.S32.HI R83, RZ, 0x1f, R82 ;  /* 0x0000001fff537819 */ /* 0x000fe20000011452 */
[----:B------:R-:W-:Y:S01]  /*6ad0*/  IMAD.MOV R8, RZ, RZ, -R5 ;  /* 0x000000ffff087224 */ /* 0x000fe200078e0a05 */
[----:B------:R-:W-:Y:S01]  /*6ae0*/  LEA.HI.X.SX32 R0, R4, R7, 0x1, P0 ;  /* 0x0000000704007211 */ /* 0x000fe200000f0eff */
[C---:B------:R-:W-:Y:S01]  /*6af0*/  IMAD R9, R12.reuse, c[0x0][0x1c4], R9 ;  /* 0x000071000c097a24 */ /* 0x040fe200078e0209 */
[----:B------:R-:W-:Y:S01]  /*6b00*/  SHF.R.S32.HI R7, RZ, 0x1f, R5 ;  /* 0x0000001fff077819 */ /* 0x000fe20000011405 */
[----:B------:R-:W-:-:S04]  /*6b10*/  IMAD.WIDE.U32 R12, R12, c[0x0][0x1c0], R10 ;  /* 0x000070000c0c7a25 */ /* 0x000fc800078e000a */
[----:B------:R-:W-:Y:S02]  /*6b20*/  IMAD R3, R8, c[0x0][0x2c4], R3 ;  /* 0x0000b10008037a24 */ /* 0x000fe400078e0203 */
[----:B------:R-:W-:Y:S02]  /*6b30*/  IMAD.MOV.U32 R8, RZ, RZ, R12 ;  /* 0x000000ffff087224 */ /* 0x000fe400078e000c */
[----:B------:R-:W-:Y:S02]  /*6b40*/  IMAD.IADD R9, R13, 0x1, R9 ;  /* 0x000000010d097824 */ /* 0x000fe400078e0209 */
[----:B------:R-:W-:Y:S02]  /*6b50*/  IMAD R12, R7, c[0x0][0x1b0], RZ ;  /* 0x00006c00070c7a24 */ /* 0x000fe400078e02ff */
[----:B------:R-:W-:Y:S02]  /*6b60*/  IMAD R10, R0, c[0x0][0x1e0], RZ ;  /* 0x00007800000a7a24 */ /* 0x000fe400078e02ff */
[----:B------:R-:W-:-:S02]  /*6b70*/  IMAD R12, R5, c[0x0][0x1b4], R12 ;  /* 0x00006d00050c7a24 */ /* 0x000fc400078e020c */
[----:B------:R-:W-:Y:S01]  /*6b80*/  IMAD.WIDE.U32 R16, R5, c[0x0][0x1b0], R8 ;  /* 0x00006c0005107a25 */ /* 0x000fe200078e0008 */
[----:B------:R-:W-:-:S03]  /*6b90*/  SHF.R.S32.HI R5, RZ, 0x1f, R3 ;  /* 0x0000001fff057819 */ /* 0x000fc60000011403 */
[C---:B------:R-:W-:Y:S02]  /*6ba0*/  IMAD R10, R127.reuse, c[0x0][0x1e4], R10 ;  /* 0x000079007f0a7a24 */ /* 0x040fe400078e020a */
[----:B------:R-:W-:-:S04]  /*6bb0*/  IMAD.WIDE.U32 R14, R127, c[0x0][0x1e0], R82 ;  /* 0x000078007f0e7a25 */ /* 0x000fc800078e0052 */
[----:B------:R-:W-:Y:S02]  /*6bc0*/  IMAD.IADD R15, R15, 0x1, R10 ;  /* 0x000000010f0f7824 */ /* 0x000fe400078e020a */
[----:B------:R-:W-:Y:S02]  /*6bd0*/  IMAD.IADD R17, R17, 0x1, R12 ;  /* 0x0000000111117824 */ /* 0x000fe400078e020c */
[----:B------:R-:W-:Y:S02]  /*6be0*/  IMAD R10, R5, c[0x0][0x1a8], RZ ;  /* 0x00006a00050a7a24 */ /* 0x000fe400078e02ff */
[----:B------:R-:W-:-:S04]  /*6bf0*/  IMAD.WIDE.U32 R16, R3, c[0x0][0x1a8], R16 ;  /* 0x00006a0003107a25 */ /* 0x000fc800078e0010 */
[----:B------:R-:W-:Y:S02]  /*6c00*/  IMAD R10, R3, c[0x0][0x1ac], R10 ;  /* 0x00006b00030a7a24 */ /* 0x000fe400078e020a */
[----:B------:R-:W-:Y:S02]  /*6c10*/  IMAD R8, R218, c[0x0][0x1e8], RZ ;  /* 0x00007a00da087a24 */ /* 0x000fe400078e02ff */
[----:B------:R-:W-:Y:S01]  /*6c20*/  IMAD.IADD R5, R17, 0x1, R10 ;  /* 0x0000000111057824 */ /* 0x000fe200078e020a */
[C---:B------:R-:W-:Y:S01]  /*6c30*/  LEA R10, P0, R16.reuse, c[0x0][0x160], 0x1 ;  /* 0x00005800100a7a11 */ /* 0x040fe200078008ff */
[C---:B------:R-:W-:Y:S02]  /*6c40*/  IMAD R8, R219.reuse, c[0x0][0x1ec], R8 ;  /* 0x00007b00db087a24 */ /* 0x040fe400078e0208 */
[----:B------:R-:W-:Y:S01]  /*6c50*/  IMAD.WIDE.U32 R224, R219, c[0x0][0x1e8], R14 ;  /* 0x00007a00dbe07a25 */ /* 0x000fe200078e000e */
[----:B------:R-:W-:Y:S01]  /*6c60*/  LEA.HI.X R5, R16, c[0x0][0x164], R5, 0x1, P0 ;  /* 0x0000590010057a11 */ /* 0x000fe200000f0c05 */
[----:B------:R-:W1:Y:S01]  /*6c70*/  SHFL.IDX PT, R44, R10, RZ, 0x181f ;  /* 0x00181fff0a2c7589 */ /* 0x000e6200000e0000 */
[----:B------:R-:W-:Y:S01]  /*6c80*/  ISETP.NE.AND.EX P0, PT, RZ, c[0x0][0x354], PT, P2 ;  /* 0x0000d500ff007a0c */ /* 0x000fe20003f05320 */
[----:B------:R-:W-:-:S02]  /*6c90*/  IMAD.MOV.U32 R3, RZ, RZ, 0x60 ;  /* 0x00000060ff037424 */ /* 0x000fc400078e00ff */
[----:B------:R-:W-:Y:S01]  /*6ca0*/  IMAD.IADD R225, R8, 0x1, R225 ;  /* 0x0000000108e17824 */ /* 0x000fe200078e02e1 */
[----:B------:R-:W-:Y:S01]  /*6cb0*/  SHFL.IDX PT, R42, R10, 0x1, 0x181f ;  /* 0x00381f000a2a7f89 */ /* 0x000fe200000e0000 */
[----:B------:R-:W-:Y:S02]  /*6cc0*/  IMAD R38, R36, -0x60, R3 ;  /* 0xffffffa024267824 */ /* 0x000fe400078e0203 */
[C---:B------:R-:W-:Y:S01]  /*6cd0*/  IMAD R39, R3.reuse, c[0x0][0x1e4], RZ ;  /* 0x0000790003277a24 */ /* 0x040fe200078e02ff */
[----:B------:R-:W3:Y:S01]  /*6ce0*/  SHFL.IDX PT, R45, R5, RZ, 0x181f ;  /* 0x00181fff052d7589 */ /* 0x000ee200000e0000 */
[----:B------:R-:W-:Y:S01]  /*6cf0*/  IMAD.WIDE.U32 R108, R3, c[0x0][0x1e0], RZ ;  /* 0x00007800036c7a25 */ /* 0x000fe200078e00ff */
[----:B------:R-:W-:Y:S02]  /*6d00*/  IADD3 R28, R38, R215, -R4 ;  /* 0x000000d7261c7210 */ /* 0x000fe40007ffe804 */
[----:B------:R-:W4:Y:S01]  /*6d10*/  SHFL.IDX PT, R43, R5, 0x1, 0x181f ;  /* 0x00381f00052b7f89 */ /* 0x000f2200000e0000 */
[----:B------:R-:W-:Y:S01]  /*6d20*/  IMAD.IADD R39, R39, 0x1, R109 ;  /* 0x0000000127277824 */ /* 0x000fe200078e026d */
[C---:B------:R-:W-:Y:S01]  /*6d30*/  ISETP.GE.AND P2, PT, R28.reuse, 0x1, PT ;  /* 0x000000011c00780c */ /* 0x040fe20003f46270 */
[----:B------:R-:W-:Y:S01]  /*6d40*/  IMAD.MOV.U32 R11, RZ, RZ, c[0x0][0x1e4] ;  /* 0x00007900ff0b7624 */ /* 0x000fe200078e00ff */
[C---:B------:R-:W-:Y:S01]  /*6d50*/  ISETP.GE.AND P5, PT, R28.reuse, 0x21, PT ;  /* 0x000000211c00780c */ /* 0x040fe20003fa6270 */
[----:B------:R-:W-:Y:S01]  /*6d60*/  IMAD R3, R39, R110, RZ ;  /* 0x0000006e27037224 */ /* 0x000fe200078e02ff */
[----:B------:R-:W-:Y:S01]  /*6d70*/  ISETP.GE.AND P3, PT, R28, 0x41, PT ;  /* 0x000000411c00780c */ /* 0x000fe20003f66270 */
[----:B------:R-:W-:Y:S01]  /*6d80*/  IMAD R7, R220, c[0x0][0x2c4], RZ ;  /* 0x0000b100dc077a24 */ /* 0x000fe200078e02ff */
[----:B------:R-:W5:Y:S01]  /*6d90*/  SHFL.IDX PT, R40, R10, 0x2, 0x181f ;  /* 0x00581f000a287f89 */ /* 0x000f6200000e0000 */
[----:B------:R-:W-:-:S02]  /*6da0*/  IMAD R3, R31, R108, R3 ;  /* 0x0000006c1f037224 */ /* 0x000fc400078e0203 */
[----:B------:R-:W-:Y:S01]  /*6db0*/  IMAD R0, R0, c[0x0][0x208], RZ ;  /* 0x0000820000007a24 */ /* 0x000fe200078e02ff */
[----:B------:R-:W1:Y:S03]  /*6dc0*/  SHFL.IDX PT, R41, R5, 0x2, 0x181f ;  /* 0x00581f0005297f89 */ /* 0x000e6600000e0000 */
[----:B------:R-:W-:Y:S01]  /*6dd0*/  IMAD R0, R127, c[0x0][0x20c], R0 ;  /* 0x000083007f007a24 */ /* 0x000fe200078e0200 */
[----:B------:R1:W1:Y:S04]  /*6de0*/  SHFL.IDX PT, R18, R10, 0x3, 0x181f ;  /* 0x00781f000a127f89 */ /* 0x00026800000e0000 */
[----:B------:R1:W1:Y:S01]  /*6df0*/  SHFL.IDX PT, R19, R5, 0x3, 0x181f ;  /* 0x00781f0005137f89 */ /* 0x00026200000e0000 */
[----:B--2---:R-:W-:Y:S01]  /*6e00*/  @P1 SHF.R.S32.HI R9, RZ, 0x1f, R2 ;  /* 0x0000001fff091819 */ /* 0x004fe20000011402 */
[----:B------:R-:W-:-:S02]  /*6e10*/  @!P1 IMAD.MOV.U32 R9, RZ, RZ, R6 ;  /* 0x000000ffff099224 */ /* 0x000fc400078e0006 */
[----:B------:R-:W-:Y:S02]  /*6e20*/  @P1 IMAD.MOV.U32 R8, RZ, RZ, R2 ;  /* 0x000000ffff081224 */ /* 0x000fe400078e0002 */
[----:B------:R-:W-:Y:S01]  /*6e30*/  @!P1 IMAD.MOV.U32 R8, RZ, RZ, R221 ;  /* 0x000000ffff089224 */ /* 0x000fe200078e00dd */
[----:B------:R-:W-:Y:S01]  /*6e40*/  SEL R2, R9, RZ, !P0 ;  /* 0x000000ff09027207 */ /* 0x000fe20004000000 */
[----:B------:R-:W-:Y:S02]  /*6e50*/  IMAD.U32 R9, RZ, RZ, UR10 ;  /* 0x0000000aff097e24 */ /* 0x000fe4000f8e00ff */
[----:B------:R-:W-:Y:S01]  /*6e60*/  IMAD.IADD R6, R118, 0x1, R4 ;  /* 0x0000000176067824 */ /* 0x000fe200078e0204 */
[----:B------:R-:W-:Y:S01]  /*6e70*/  SEL R234, R8, RZ, !P0 ;  /* 0x000000ff08ea7207 */ /* 0x000fe20004000000 */
[----:B------:R-:W-:Y:S02]  /*6e80*/  IMAD R227, R2, c[0x0][0x1f0], RZ ;  /* 0x00007c0002e37a24 */ /* 0x000fe400078e02ff */
[----:B------:R-:W-:Y:S01]  /*6e90*/  IMAD.U32 R8, RZ, RZ, UR10 ;  /* 0x0000000aff087e24 */ /* 0x000fe2000f8e00ff */
[----:B------:R-:W-:Y:S01]  /*6ea0*/  ISETP.GE.AND P4, PT, R6, R7, PT ;  /* 0x000000070600720c */ /* 0x000fe20003f86270 */
[----:B------:R-:W-:-:S02]  /*6eb0*/  IMAD R227, R234, c[0x0][0x1f4], R227 ;  /* 0x00007d00eae37a24 */ /* 0x000fc400078e02e3 */
[----:B------:R-:W-:-:S04]  /*6ec0*/  IMAD.WIDE.U32 R224, R234, c[0x0][0x1f0], R224 ;  /* 0x00007c00eae07a25 */ /* 0x000fc800078e00e0 */
[----:B------:R-:W-:Y:S02]  /*6ed0*/  IMAD.IADD R227, R225, 0x1, R227 ;  /* 0x00000001e1e37824 */ /* 0x000fe400078e02e3 */
[----:B------:R-:W-:Y:S02]  /*6ee0*/  IMAD.MOV.U32 R226, RZ, RZ, R224 ;  /* 0x000000ffffe27224 */ /* 0x000fe400078e00e0 */
[----:B------:R-:W-:Y:S02]  /*6ef0*/  IMAD R237, R2, c[0x0][0x218], RZ ;  /* 0x0000860002ed7a24 */ /* 0x000fe400078e02ff */
[----:B------:R-:W-:Y:S01]  /*6f00*/  IMAD.WIDE.U32 R12, R110, R108, R226 ;  /* 0x0000006c6e0c7225 */ /* 0x000fe200078e00e2 */
[----:B-1----:R-:W-:-:S03]  /*6f10*/  @!P4 LEA R34, P1, R82, R44, 0x1 ;  /* 0x0000002c5222c211 */ /* 0x002fc600078208ff */
[----:B------:R-:W-:Y:S01]  /*6f20*/  IMAD.IADD R3, R13, 0x1, R3 ;  /* 0x000000010d037824 */ /* 0x000fe200078e0203 */
[----:B------:R-:W-:Y:S01]  /*6f30*/  @P2 LEA R26, P0, R12, c[0x0][0x1c8], 0x1 ;  /* 0x000072000c1a2a11 */ /* 0x000fe200078008ff */
[----:B------:R-:W-:Y:S01]  /*6f40*/  IMAD R237, R234, c[0x0][0x21c], R237 ;  /* 0x00008700eaed7a24 */ /* 0x000fe200078e02ed */
[----:B---3--:R-:W-:Y:S02]  /*6f50*/  @!P4 LEA.HI.X R35, R82, R45, R83, 0x1, P1 ;  /* 0x0000002d5223c211 */ /* 0x008fe400008f0c53 */
[----:B------:R-:W-:Y:S02]  /*6f60*/  @P2 LEA.HI.X R27, R12, c[0x0][0x1cc], R3, 0x1, P0 ;  /* 0x000073000c1b2a11 */ /* 0x000fe400000f0c03 */
[----:B------:R-:W-:Y:S02]  /*6f70*/  @P5 LEA R9, P0, R9, R12, 0x5 ;  /* 0x0000000c09095211 */ /* 0x000fe400078028ff */
[----:B------:R-:W-:Y:S02]  /*6f80*/  ISETP.GE.AND P1, PT, R82, c[0x0][0x198], PT ;  /* 0x0000660052007a0c */ /* 0x000fe40003f26270 */
[----:B------:R-:W-:Y:S01]  /*6f90*/  @P5 LEA.HI.X R8, R8, R3, R11, 0x5, P0 ;  /* 0x0000000308085211 */ /* 0x000fe200000f2c0b */
[----:B------:R-:W-:Y:S01]  /*6fa0*/  IMAD.SHL.U32 R11, R4, 0x40, RZ ;  /* 0x00000040040b7824 */ /* 0x000fe200078e00ff */
[----:B------:R-:W-:-:S04]  /*6fb0*/  @P5 LEA R16, P0, R9, c[0x0][0x1c8], 0x1 ;  /* 0x0000720009105a11 */ /* 0x000fc800078008ff */
[----:B------:R-:W-:Y:S02]  /*6fc0*/  @P5 LEA.HI.X R17, R9, c[0x0][0x1cc], R8, 0x1, P0 ;  /* 0x0000730009115a11 */ /* 0x000fe400000f0c08 */
[----:B------:R-:W-:Y:S02]  /*6fd0*/  @P3 IADD3 R8, P0, R12, UR12, RZ ;  /* 0x0000000c0c083c10 */ /* 0x000fe4000ff1e0ff */
[----:B------:R-:W-:Y:S02]  /*6fe0*/  IADD3 R12, R6, 0x20, RZ ;  /* 0x00000020060c7810 */ /* 0x000fe40007ffe0ff */
[----:B------:R-:W-:Y:S02]  /*6ff0*/  @P3 IADD3.X R3, R3, UR6, RZ, P0, !PT ;  /* 0x0000000603033c10 */ /* 0x000fe400087fe4ff */
[----:B------:R-:W-:Y:S02]  /*7000*/  @P3 LEA R14, P0, R8, c[0x0][0x1c8], 0x1 ;  /* 0x00007200080e3a11 */ /* 0x000fe400078008ff */
[----:B------:R-:W-:-:S02]  /*7010*/  LEA.HI R9, R37, R78, RZ, 0x6 ;  /* 0x0000004e25097211 */ /* 0x000fc400078f30ff */
[----:B------:R-:W-:Y:S02]  /*7020*/  @P3 LEA.HI.X R15, R8, c[0x0][0x1cc], R3, 0x1, P0 ;  /* 0x00007300080f3a11 */ /* 0x000fe400000f0c03 */
[-C--:B------:R-:W-:Y:S01]  /*7030*/  ISETP.GE.AND P3, PT, R12, R7.reuse, PT ;  /* 0x000000070c00720c */ /* 0x080fe20003f66270 */
[----:B------:R-:W-:Y:S01]  /*7040*/  IMAD.SHL.U32 R9, R9, 0x8, RZ ;  /* 0x0000000809097824 */ /* 0x000fe200078e00ff */
[----:B------:R-:W-:Y:S02]  /*7050*/  IADD3 R8, R6, 0x40, RZ ;  /* 0x0000004006087810 */ /* 0x000fe40007ffe0ff */
[----:B------:R-:W-:Y:S02]  /*7060*/  LOP3.LUT R11, R11, 0x1c0, RZ, 0xc0, !PT ;  /* 0x000001c00b0b7812 */ /* 0x000fe400078ec0ff */
[----:B------:R-:W-:Y:S02]  /*7070*/  ISETP.GE.AND P5, PT, R8, R7, PT ;  /* 0x000000070800720c */ /* 0x000fe40003fa6270 */
[----:B------:R-:W-:-:S02]  /*7080*/  IADD3 R8, R6, 0x60, RZ ;  /* 0x0000006006087810 */ /* 0x000fc40007ffe0ff */
[----:B------:R-:W-:Y:S02]  /*7090*/  LOP3.LUT R9, R9, 0xfffffe00, RZ, 0xc0, !PT ;  /* 0xfffffe0009097812 */ /* 0x000fe400078ec0ff */
[----:B------:R-:W-:Y:S02]  /*70a0*/  ISETP.GE.AND P6, PT, R8, R7, PT ;  /* 0x000000070800720c */ /* 0x000fe40003fc6270 */
[C---:B------:R-:W-:Y:S02]  /*70b0*/  @!P3 LEA R24, P0, R82.reuse, R42, 0x1 ;  /* 0x0000002a5218b211 */ /* 0x040fe400078008ff */
[----:B------:R-:W-:Y:S02]  /*70c0*/  LOP3.LUT R30, R11, 0x38, R82, 0xf8, !PT ;  /* 0x000000380b1e7812 */ /* 0x000fe400078ef852 */
[----:B------:R-:W-:Y:S02]  /*70d0*/  SHF.R.U32.HI R8, RZ, 0x3, R11 ;  /* 0x00000003ff087819 */ /* 0x000fe4000001160b */
[----:B----4-:R-:W-:-:S02]  /*70e0*/  @!P3 LEA.HI.X R25, R82, R43, R83, 0x1, P0 ;  /* 0x0000002b5219b211 */ /* 0x010fc400000f0c53 */
[C---:B------:R-:W-:Y:S02]  /*70f0*/  IADD3 R12, R82.reuse, 0x40, RZ ;  /* 0x00000040520c7810 */ /* 0x040fe40007ffe0ff */
[C---:B-----5:R-:W-:Y:S02]  /*7100*/  @!P5 LEA R22, P0, R82.reuse, R40, 0x1 ;  /* 0x000000285216d211 */ /* 0x060fe400078008ff */
[----:B------:R-:W-:Y:S02]  /*7110*/  LOP3.LUT R30, R9, R30, R8, 0xf6, !PT ;  /* 0x0000001e091e7212 */ /* 0x000fe400078ef608 */
[----:B------:R-:W-:Y:S02]  /*7120*/  @!P4 SHF.R.S32.HI R3, RZ, 0x1f, R12 ;  /* 0x0000001fff03c819 */ /* 0x000fe4000001140c */
[----:B------:R-:W-:Y:S01]  /*7130*/  @!P5 LEA.HI.X R23, R82, R41, R83, 0x1, P0 ;  /* 0x000000295217d211 */ /* 0x000fe200000f0c53 */
[----:B------:R-:W-:Y:S01]  /*7140*/  @!P4 IMAD.SHL.U32 R10, R30, 0x2, RZ ;  /* 0x000000021e0ac824 */ /* 0x000fe200078e00ff */
[----:B------:R-:W-:-:S02]  /*7150*/  @!P6 LEA R20, P0, R82, R18, 0x1 ;  /* 0x000000125214e211 */ /* 0x000fc400078008ff */
[--C-:B------:R-:W-:Y:S02]  /*7160*/  @!P3 SHF.R.S32.HI R5, RZ, 0x1f, R12.reuse ;  /* 0x0000001fff05b819 */ /* 0x100fe4000001140c */
[-C--:B------:R-:W-:Y:S01]  /*7170*/  @!P4 LEA.HI R32, R3, R12.reuse, RZ, 0x3 ;  /* 0x0000000c0320c211 */ /* 0x080fe200078f18ff */
[----:B------:R1:W-:Y:S01]  /*7180*/  @!P4 LDGSTS.E.BYPASS.LTC128B.128 [R10+0x100], [R34.64], !P1 ;  /* 0x00100000220acfae */ /* 0x0003e2000c901d50 */
[----:B------:R-:W-:Y:S02]  /*7190*/  @!P5 SHF.R.S32.HI R3, RZ, 0x1f, R12 ;  /* 0x0000001fff03d819 */ /* 0x000fe4000001140c */
[----:B------:R-:W-:Y:S02]  /*71a0*/  @!P6 LEA.HI.X R21, R82, R19, R83, 0x1, P0 ;  /* 0x000000135215e211 */ /* 0x000fe400000f0c53 */
[----:B------:R-:W-:Y:S02]  /*71b0*/  @!P3 LEA.HI R5, R5, R12, RZ, 0x3 ;  /* 0x0000000c0505b211 */ /* 0x000fe400078f18ff */
[----:B------:R-:W-:-:S02]  /*71c0*/  ISETP.GE.AND P0, PT, R12, c[0x0][0x198], PT ;  /* 0x000066000c007a0c */ /* 0x000fc40003f06270 */
[----:B------:R-:W-:Y:S02]  /*71d0*/  @!P5 LEA.HI R3, R3, R12, RZ, 0x3 ;  /* 0x0000000c0303d211 */ /* 0x000fe400078f18ff */
[----:B------:R-:W-:Y:S02]  /*71e0*/  @!P4 LOP3.LUT R32, R32, 0xfffffff8, RZ, 0xc0, !PT ;  /* 0xfffffff82020c812 */ /* 0x000fe400078ec0ff */
[----:B------:R-:W-:Y:S02]  /*71f0*/  @!P3 LOP3.LUT R5, R5, 0xfffffff8, RZ, 0xc0, !PT ;  /* 0xfffffff80505b812 */ /* 0x000fe400078ec0ff */
[----:B------:R-:W-:Y:S01]  /*7200*/  @!P5 LOP3.LUT R3, R3, 0xfffffff8, RZ, 0xc0, !PT ;  /* 0xfffffff80303d812 */ /* 0x000fe200078ec0ff */
[----:B------:R-:W-:Y:S01]  /*7210*/  @!P4 IMAD.WIDE R32, R32, 0x2, R44 ;  /* 0x000000022020c825 */ /* 0x000fe200078e022c */
[----:B------:R-:W-:-:S03]  /*7220*/  P2R R13, PR, RZ, 0x8 ;  /* 0x00000008ff0d7803 */ /* 0x000fc60000000000 */
[----:B------:R-:W-:Y:S01]  /*7230*/  @!P3 IMAD.WIDE R42, R5, 0x2, R42 ;  /* 0x00000002052ab825 */ /* 0x000fe200078e022a */
[----:B------:R2:W-:Y:S03]  /*7240*/  @!P4 LDGSTS.E.BYPASS.LTC128B.128 [R10+0x4100], [R32.64], !P0 ;  /* 0x04100000200acfae */ /* 0x0005e6000c101d50 */
[C---:B------:R-:W-:Y:S02]  /*7250*/  @!P3 IMAD.SHL.U32 R5, R30.reuse, 0x2, RZ ;  /* 0x000000021e05b824 */ /* 0x040fe400078e00ff */
[----:B------:R-:W-:Y:S01]  /*7260*/  @!P5 IMAD.WIDE R44, R3, 0x2, R40 ;  /* 0x00000002032cd825 */ /* 0x000fe200078e0228 */
[----:B-1----:R-:W-:Y:S02]  /*7270*/  @!P6 SHF.R.S32.HI R35, RZ, 0x1f, R12 ;  /* 0x0000001fff23e819 */ /* 0x002fe4000001140c */
[----:B------:R1:W-:Y:S01]  /*7280*/  @!P3 LDGSTS.E.BYPASS.LTC128B.128 [R5+0x1100], [R24.64], !P1 ;  /* 0x011000001805bfae */ /* 0x0003e2000c901d50 */
[C---:B------:R-:W-:Y:S01]  /*7290*/  @!P5 IMAD.SHL.U32 R3, R30.reuse, 0x2, RZ ;  /* 0x000000021e03d824 */ /* 0x040fe200078e00ff */
[----:B------:R-:W-:Y:S01]  /*72a0*/  @!P6 LEA.HI R35, R35, R12, RZ, 0x3 ;  /* 0x0000000c2323e211 */ /* 0x000fe200078f18ff */
[----:B------:R-:W-:Y:S01]  /*72b0*/  @!P6 IMAD.SHL.U32 R41, R30, 0x2, RZ ;  /* 0x000000021e29e824 */ /* 0x000fe200078e00ff */
[----:B------:R3:W-:Y:S01]  /*72c0*/  @!P3 LDGSTS.E.BYPASS.LTC128B.128 [R5+0x5100], [R42.64], !P0 ;  /* 0x051000002a05bfae */ /* 0x0007e2000c101d50 */
[----:B------:R-:W-:-:S02]  /*72d0*/  ISETP.GE.AND P3, PT, R28, 0x21, PT ;  /* 0x000000211c00780c */ /* 0x000fc40003f66270 */
[----:B------:R-:W-:Y:S01]  /*72e0*/  @!P6 LOP3.LUT R35, R35, 0xfffffff8, RZ, 0xc0, !PT ;  /* 0xfffffff82323e812 */ /* 0x000fe200078ec0ff */
[----:B------:R4:W-:Y:S04]  /*72f0*/  @!P5 LDGSTS.E.BYPASS.LTC128B.128 [R3+0x2100], [R22.64], !P1 ;  /* 0x021000001603dfae */ /* 0x0009e8000c901d50 */
[----:B------:R5:W-:Y:S04]  /*7300*/  @!P5 LDGSTS.E.BYPASS.LTC128B.128 [R3+0x6100], [R44.64], !P0 ;  /* 0x061000002c03dfae */ /* 0x000be8000c101d50 */
[----:B------:R5:W-:Y:S01]  /*7310*/  @!P6 LDGSTS.E.BYPASS.LTC128B.128 [R41+0x3100], [R20.64], !P1 ;  /* 0x031000001429efae */ /* 0x000be2000c901d50 */
[----:B--2---:R-:W-:Y:S01]  /*7320*/  @!P6 IMAD.WIDE R32, R35, 0x2, R18 ;  /* 0x000000022320e825 */ /* 0x004fe200078e0212 */
[----:B------:R-:W-:-:S02]  /*7330*/  LEA.HI R19, R37, R78, RZ, 0x4 ;  /* 0x0000004e25137211 */ /* 0x000fc400078f20ff */
[----:B------:R-:W-:Y:S02]  /*7340*/  P2R R10, PR, RZ, 0x10 ;  /* 0x00000010ff0a7803 */ /* 0x000fe40000000000 */
[----:B------:R2:W-:Y:S01]  /*7350*/  @!P6 LDGSTS.E.BYPASS.LTC128B.128 [R41+0x7100], [R32.64], !P0 ;  /* 0x071000002029efae */ /* 0x0005e2000c101d50 */
[----:B------:R-:W-:Y:S02]  /*7360*/  ISETP.GE.AND P0, PT, R12, c[0x0][0x1d4], PT ;  /* 0x000075000c007a0c */ /* 0x000fe40003f06270 */
[----:B------:R-:W-:Y:S01]  /*7370*/  ISETP.GE.AND P4, PT, R82, c[0x0][0x1d4], PT ;  /* 0x0000750052007a0c */ /* 0x000fe20003f86270 */
[----:B-1----:R-:W-:Y:S01]  /*7380*/  @P2 IMAD.SHL.U32 R25, R30, 0x2, RZ ;  /* 0x000000021e192824 */ /* 0x002fe200078e00ff */
[----:B------:R-:W0:Y:S01]  /*7390*/  LDGDEPBAR ;  /* 0x00000000000079af */ /* 0x000e220000000000 */
[----:B---3--:R-:W-:Y:S02]  /*73a0*/  IMAD.MOV.U32 R5, RZ, RZ, 0x10 ;  /* 0x00000010ff057424 */ /* 0x008fe400078e00ff */
[----:B----4-:R-:W-:Y:S01]  /*73b0*/  IMAD.WIDE.U32 R22, R127, c[0x0][0x208], R82 ;  /* 0x000082007f167a25 */ /* 0x010fe200078e0052 */
[----:B-----5:R-:W-:-:S07]  /*73c0*/  LOP3.LUT R3, R19, 0xfffffff0, RZ, 0xc0, !PT ;  /* 0xfffffff013037812 */ /* 0x020fce00078ec0ff */
[----:B------:R2:W-:Y:S01]  /*73d0*/  @P2 LDGSTS.E.BYPASS.LTC128B.128 [R25+0x8100], [R26.64], !P4 ;  /* 0x081000001a192fae */ /* 0x0005e2000e101d50 */
[----:B------:R-:W-:Y:S01]  /*73e0*/  @P4 LOP3.LUT R222, R222, 0x40000, RZ, 0xfc, !PT ;  /* 0x00040000dede4812 */ /* 0x000fe200078efcff */
[----:B------:R-:W-:Y:S02]  /*73f0*/  @P3 IMAD.SHL.U32 R21, R30, 0x2, RZ ;  /* 0x000000021e153824 */ /* 0x000fe400078e00ff */
[----:B------:R2:W-:Y:S01]  /*7400*/  @P2 LDGSTS.E.BYPASS.LTC128B.128 [R25+0xb100], [R26.64+0x80], !P0 ;  /* 0x0b1000801a192fae */ /* 0x0005e2000c101d50 */
[----:B------:R-:W-:Y:S01]  /*7410*/  IMAD.IADD R3, R78, 0x1, -R3 ;  /* 0x000000014e037824 */ /* 0x000fe200078e0a03 */
[----:B------:R-:W-:Y:S01]  /*7420*/  LOP3.LUT R222, R222, 0xfffdffff, RZ, 0xc0, !PT ;  /* 0xfffdffffdede7812 */ /* 0x000fe200078ec0ff */
[----:B------:R-:W-:Y:S01]  /*7430*/  IMAD.MOV.U32 R20, RZ, RZ, R22 ;  /* 0x000000ffff147224 */ /* 0x000fe200078e0016 */
[----:B------:R1:W-:Y:S02]  /*7440*/  @P3 LDGSTS.E.BYPASS.LTC128B.128 [R21+0x9100], [R16.64], !P4 ;  /* 0x0910000010153fae */ /* 0x0003e4000e101d50 */
[----:B------:R-:W-:-:S02]  /*7450*/  SHF.R.S32.HI R12, RZ, 0x1f, R3 ;  /* 0x0000001fff0c7819 */ /* 0x000fc40000011403 */
[----:B------:R1:W-:Y:S01]  /*7460*/  @P3 LDGSTS.E.BYPASS.LTC128B.128 [R21+0xc100], [R16.64+0x80], !P0 ;  /* 0x0c10008010153fae */ /* 0x0003e2000c101d50 */
[----:B------:R-:W-:Y:S02]  /*7470*/  @P0 LOP3.LUT R222, R222, 0x20000, RZ, 0xfc, !PT ;  /* 0x00020000dede0812 */ /* 0x000fe400078efcff */
[----:B------:R-:W-:-:S04]  /*7480*/  LEA.HI R12, R12, R3, RZ, 0x3 ;  /* 0x000000030c0c7211 */ /* 0x000fc800078f18ff */
[----:B------:R-:W-:-:S05]  /*7490*/  LOP3.LUT R18, R12, 0xfffffff8, RZ, 0xc0, !PT ;  /* 0xfffffff80c127812 */ /* 0x000fca00078ec0ff */
[----:B------:R-:W-:Y:S02]  /*74a0*/  IMAD.IADD R18, R3, 0x1, -R18 ;  /* 0x0000000103127824 */ /* 0x000fe400078e0a12 */
[----:B------:R-:W-:-:S03]  /*74b0*/  IMAD.MOV.U32 R3, RZ, RZ, 0x20 ;  /* 0x00000020ff037424 */ /* 0x000fc600078e00ff */
[C---:B------:R-:W-:Y:S01]  /*74c0*/  R2P PR, R18.reuse, 0x6 ;  /* 0x0000000612007804 */ /* 0x040fe20000000000 */
[----:B------:R-:W-:Y:S01]  /*74d0*/  IMAD.SHL.U32 R18, R18, 0x40, RZ ;  /* 0x0000004012127824 */ /* 0x000fe200078e00ff */
[----:B------:R-:W-:-:S03]  /*74e0*/  ISETP.NE.AND P3, PT, R13, RZ, PT ;  /* 0x000000ff0d00720c */ /* 0x000fc60003f65270 */
[----:B------:R-:W-:Y:S02]  /*74f0*/  SEL R5, R5, 0xfffffff0, !P1 ;  /* 0xfffffff005057807 */ /* 0x000fe40004800000 */
[----:B------:R-:W-:Y:S02]  /*7500*/  ISETP.GE.AND P1, PT, R28, 0x41, PT ;  /* 0x000000411c00780c */ /* 0x000fe40003f26270 */
[----:B------:R-:W-:Y:S01]  /*7510*/  SEL R3, R3, 0xffffffe0, !P2 ;  /* 0xffffffe003037807 */ /* 0x000fe20005000000 */
[----:B-1----:R-:W-:Y:S02]  /*7520*/  IMAD.IADD R21, R23, 0x1, R0 ;  /* 0x0000000117157824 */ /* 0x002fe400078e0200 */
[----:B------:R-:W-:Y:S02]  /*7530*/  IMAD R16, R218, c[0x0][0x210], RZ ;  /* 0x00008400da107a24 */ /* 0x000fe400078e02ff */
[----:B------:R-:W-:-:S04]  /*7540*/  IMAD.WIDE.U32 R20, R219, c[0x0][0x210], R20 ;  /* 0x00008400db147a25 */ /* 0x000fc800078e0014 */
[----:B------:R-:W-:Y:S02]  /*7550*/  IMAD R16, R219, c[0x0][0x214], R16 ;  /* 0x00008500db107a24 */ /* 0x000fe400078e0210 */
[----:B------:R-:W-:Y:S02]  /*7560*/  @P1 IMAD.SHL.U32 R13, R30, 0x2, RZ ;  /* 0x000000021e0d1824 */ /* 0x000fe400078e00ff */
[----:B------:R-:W-:-:S03]  /*7570*/  IMAD.IADD R21, R16, 0x1, R21 ;  /* 0x0000000110157824 */ /* 0x000fc600078e0215 */
[----:B------:R1:W-:Y:S01]  /*7580*/  @P1 LDGSTS.E.BYPASS.LTC128B.128 [R13+0xa100], [R14.64], !P4 ;  /* 0x0a1000000e0d1fae */ /* 0x0003e2000e101d50 */
[----:B------:R-:W-:Y:S01]  /*7590*/  ISETP.NE.AND P4, PT, R10, RZ, PT ;  /* 0x000000ff0a00720c */ /* 0x000fe20003f85270 */
[----:B------:R-:W-:Y:S01]  /*75a0*/  IMAD.WIDE.U32 R234, R234, c[0x0][0x218], R20 ;  /* 0x00008600eaea7a25 */ /* 0x000fe200078e0014 */
[----:B------:R-:W-:Y:S01]  /*75b0*/  SHF.R.S32.HI R10, RZ, 0x4, R19 ;  /* 0x00000004ff0a7819 */ /* 0x000fe20000011413 */
[----:B------:R1:W-:Y:S01]  /*75c0*/  @P1 LDGSTS.E.BYPASS.LTC128B.128 [R13+0xd100], [R14.64+0x80], !P0 ;  /* 0x0d1000800e0d1fae */ /* 0x0003e2000c101d50 */
[----:B------:R-:W-:Y:S01]  /*75d0*/  ISETP.LT.AND P0, PT, RZ, c[0x0][0x27c], PT ;  /* 0x00009f00ff007a0c */ /* 0x000fe20003f01270 */
[----:B------:R-:W-:Y:S01]  /*75e0*/  IMAD.IADD R237, R235, 0x1, R237 ;  /* 0x00000001ebed7824 */ /* 0x000fe200078e02ed */
[----:B------:R-:W-:Y:S01]  /*75f0*/  LEA.HI R19, R19, R10, RZ, 0x1 ;  /* 0x0000000a13137211 */ /* 0x000fe200078f08ff */
[----:B------:R-:W0:Y:S03]  /*7600*/  LDGDEPBAR ;  /* 0x00000000000079af */ /* 0x000e260000000000 */
[----:B------:R-:W-:-:S05]  /*7610*/  LOP3.LUT R17, R19, 0xfffffffe, RZ, 0xc0, !PT ;  /* 0xfffffffe13117812 */ /* 0x000fca00078ec0ff */
[----:B------:R-:W-:-:S04]  /*7620*/  IMAD.IADD R0, R10, 0x1, -R17 ;  /* 0x000000010a007824 */ /* 0x000fc800078e0a11 */
[----:B------:R-:W-:Y:S01]  /*7630*/  IMAD.SHL.U32 R10, R0, 0x8, RZ ;  /* 0x00000008000a7824 */ /* 0x000fe200078e00ff */
[----:B-1----:R-:W-:-:S04]  /*7640*/  LOP3.LUT R13, R18, 0x1c0, RZ, 0xc0, !PT ;  /* 0x000001c0120d7812 */ /* 0x002fc800078ec0ff */
[----:B------:R-:W-:Y:S02]  /*7650*/  LOP3.LUT R10, R13, 0x8, R10, 0xf8, !PT ;  /* 0x000000080d0a7812 */ /* 0x000fe400078ef80a */
[----:B------:R-:W-:-:S04]  /*7660*/  SHF.R.U32.HI R13, RZ, 0x3, R13 ;  /* 0x00000003ff0d7819 */ /* 0x000fc8000001160d */
[----:B------:R-:W-:Y:S01]  /*7670*/  LOP3.LUT R2, R10, R13, RZ, 0x3c, !PT ;  /* 0x0000000d0a027212 */ /* 0x000fe200078e3cff */
[----:B------:R-:W-:-:S05]  /*7680*/  IMAD.SHL.U32 R13, R12, 0x40, RZ ;  /* 0x000000400c0d7824 */ /* 0x000fca00078e00ff */
[----:B------:R-:W-:Y:S01]  /*7690*/  LOP3.LUT R2, R2, 0xfffffe00, R13, 0xf8, !PT ;  /* 0xfffffe0002027812 */ /* 0x000fe200078ef80d */
[----:B------:R-:W-:Y:S05]  /*76a0*/  @P0 BRA `(.L_x_346) ;  /* 0x0000002000000947 */ /* 0x000fea0003800000 */
[----:B--2---:R-:W-:-:S04]  /*76b0*/  DEPBAR.LE SB0, 0x1 ;  /* 0x000080400000791a */ /* 0x004fc80000000000 */
[----:B------:R-:W-:Y:S05]  /*76c0*/  BRA `(.L_x_347) ;  /* 0x00004ea000007947 */ /* 0x000fea0003800000 */
.L_x_346:
[----:B--2---:R-:W-:Y:S01]  /*76d0*/  ULDC.U8 UR4, c[0x0][0x298] ;  /* 0x0000a60000047ab9 */ /* 0x004fe20000000000 */
[----:B------:R-:W-:Y:S01]  /*76e0*/  SHF.R.S32.HI R12, RZ, 0x1f, R79 ;  /* 0x0000001fff0c7819 */ /* 0x000fe2000001144f */
[C---:B------:R-:W-:Y:S01]  /*76f0*/  IMAD.WIDE.U32 R14, R79.reuse, c[0x0][0x280], RZ ;  /* 0x0000a0004f0e7a25 */ /* 0x040fe200078e00ff */
[----:B------:R-:W-:Y:S01]  /*7700*/  ISETP.NE.AND P0, PT, RZ, UR4, PT ;  /* 0x00000004ff007c0c */ /* 0x000fe2000bf05270 */
[----:B------:R-:W-:Y:S02]  /*7710*/  BSSY B2, `(.L_x_347) ;  /* 0x00004e5000027945 */ /* 0x000fe40003800000 */
[C---:B------:R-:W-:Y:S02]  /*7720*/  IMAD R10, R12.reuse, c[0x0][0x280], RZ ;  /* 0x0000a0000c0a7a24 */ /* 0x040fe400078e02ff */
[----:B------:R-:W-:Y:S02]  /*7730*/  IMAD R12, R12, c[0x0][0x290], RZ ;  /* 0x0000a4000c0c7a24 */ /* 0x000fe400078e02ff */
[----:B------:R-:W-:Y:S01]  /*7740*/  IMAD R13, R79, c[0x0][0x284], R10 ;  /* 0x0000a1004f0d7a24 */ /* 0x000fe200078e020a */
[----:B------:R-:W-:Y:S01]  /*7750*/  LEA R10, R29, R6, 0x5 ;  /* 0x000000061d0a7211 */ /* 0x000fe200078e28ff */
[C---:B------:R-:W-:Y:S01]  /*7760*/  IMAD R12, R79.reuse, c[0x0][0x294], R12 ;  /* 0x0000a5004f0c7a24 */ /* 0x040fe200078e020c */
[----:B------:R-:W-:Y:S01]  /*7770*/  SHF.L.U32 R6, R30, 0x1, RZ ;  /* 0x000000011e067819 */ /* 0x000fe200000006ff */
[----:B------:R-:W-:Y:S01]  /*7780*/  IMAD.WIDE.U32 R18, R79, c[0x0][0x290], RZ ;  /* 0x0000a4004f127a25 */ /* 0x000fe200078e00ff */
[----:B------:R-:W-:-:S04]  /*7790*/  IADD3 R17, R13, R15, RZ ;  /* 0x0000000f0d117210 */ /* 0x000fc80007ffe0ff */
[----:B------:R-:W-:Y:S01]  /*77a0*/  IADD3 R21, R12, R19, RZ ;  /* 0x000000130c157210 */ /* 0x000fe20007ffe0ff */
[----:B------:R-:W-:Y:S05]  /*77b0*/  @!P0 BRA `(.L_x_348) ;  /* 0x0000268000008947 */ /* 0x000fea0003800000 */
[----:B------:R-:W-:Y:S01]  /*77c0*/  ISETP.NE.AND P1, PT, R217, 0x1, PT ;  /* 0x00000001d900780c */ /* 0x000fe20003f25270 */
[----:B------:R-:W-:Y:S01]  /*77d0*/  IMAD.MOV.U32 R20, RZ, RZ, R18 ;  /* 0x000000ffff147224 */ /* 0x000fe200078e0012 */
[----:B------:R-:W-:Y:S01]  /*77e0*/  MOV R16, R14 ;  /* 0x0000000e00107202 */ /* 0x000fe20000000f00 */
[----:B------:R-:W-:Y:S01]  /*77f0*/  BSSY B0, `(.L_x_349) ;  /* 0x000002d000007945 */ /* 0x000fe20003800000 */
[----:B------:R-:W-:Y:S01]  /*7800*/  CS2R R68, SRZ ;  /* 0x0000000000447805 */ /* 0x000fe2000001ff00 */
[----:B------:R-:W-:Y:S01]  /*7810*/  CS2R R88, SRZ ;  /* 0x0000000000587805 */ /* 0x000fe2000001ff00 */
[----:B------:R-:W-:Y:S01]  /*7820*/  CS2R R76, SRZ ;  /* 0x00000000004c7805 */ /* 0x000fe2000001ff00 */
[----:B------:R-:W-:Y:S01]  /*7830*/  CS2R R86, SRZ ;  /* 0x0000000000567805 */ /* 0x000fe2000001ff00 */
[----:B------:R-:W-:-:S05]  /*7840*/  CS2R R80, SRZ ;  /* 0x0000000000507805 */ /* 0x000fca000001ff00 */
[----:B------:R-:W-:-:S05]  /*7850*/  @P1 IMAD.HI.U32 R8, R10, c[0x0][0x2c8], RZ ;  /* 0x0000b2000a081a27 */ /* 0x000fca00078e00ff */
[----:B------:R-:W-:-:S04]  /*7860*/  @P1 SHF.R.U32.HI R10, RZ, c[0x0][0x2cc], R8 ;  /* 0x0000b300ff0a1a19 */ /* 0x000fc80000011608 */
[----:B------:R-:W-:Y:S01]  /*7870*/  SHF.R.S32.HI R8, RZ, 0x1f, R10 ;  /* 0x0000001fff087819 */ /* 0x000fe2000001140a */
[----:B------:R-:W-:-:S04]  /*7880*/  IMAD.WIDE.U32 R12, R10, c[0x0][0x280], R16 ;  /* 0x0000a0000a0c7a25 */ /* 0x000fc800078e0010 */
[----:B------:R-:W-:Y:S01]  /*7890*/  IMAD R9, R8, c[0x0][0x280], RZ ;  /* 0x0000a00008097a24 */ /* 0x000fe200078e02ff */
[----:B------:R-:W-:Y:S01]  /*78a0*/  LEA R16, P0, R12, c[0x0][0x270], 0x1 ;  /* 0x00009c000c107a11 */ /* 0x000fe200078008ff */
[----:B------:R-:W-:-:S04]  /*78b0*/  IMAD.WIDE.U32 R20, R10, c[0x0][0x290], R20 ;  /* 0x0000a4000a147a25 */ /* 0x000fc800078e0014 */
[----:B------:R-:W-:Y:S01]  /*78c0*/  IMAD R9, R10, c[0x0][0x284], R9 ;  /* 0x0000a1000a097a24 */ /* 0x000fe200078e0209 */
[----:B------:R1:W2:Y:S04]  /*78d0*/  SHFL.IDX PT, R14, R16, RZ, 0x181f ;  /* 0x00181fff100e7589 */ /* 0x0002a800000e0000 */
[----:B------:R-:W-:Y:S01]  /*78e0*/  IADD3 R19, R13, R9, RZ ;  /* 0x000000090d137210 */ /* 0x000fe20007ffe0ff */
[----:B------:R-:W-:Y:S02]  /*78f0*/  IMAD R9, R8, c[0x0][0x290], RZ ;  /* 0x0000a40008097a24 */ /* 0x000fe400078e02ff */
[----:B------:R-:W-:Y:S01]  /*7900*/  IMAD.SHL.U32 R13, R29, 0x4, RZ ;  /* 0x000000041d0d7824 */ /* 0x000fe200078e00ff */
[----:B------:R-:W-:Y:S01]  /*7910*/  LEA.HI.X R19, R12, c[0x0][0x274], R19, 0x1, P0 ;  /* 0x00009d000c137a11 */ /* 0x000fe200000f0c13 */
[----:B------:R-:W-:Y:S01]  /*7920*/  IMAD R9, R10, c[0x0][0x294], R9 ;  /* 0x0000a5000a097a24 */ /* 0x000fe200078e0209 */
[----:B------:R-:W-:-:S03]  /*7930*/  LEA R12, P0, R20, c[0x0][0x288], 0x1 ;  /* 0x0000a200140c7a11 */ /* 0x000fc600078008ff */
[----:B------:R1:W3:Y:S01]  /*7940*/  SHFL.IDX PT, R15, R19, RZ, 0x181f ;  /* 0x00181fff130f7589 */ /* 0x0002e200000e0000 */
[----:B------:R-:W-:-:S03]  /*7950*/  IADD3 R18, R21, R9, RZ ;  /* 0x0000000915127210 */ /* 0x000fc60007ffe0ff */
[----:B------:R1:W4:Y:S01]  /*7960*/  SHFL.IDX PT, R10, R12, RZ, 0x181f ;  /* 0x00181fff0c0a7589 */ /* 0x00032200000e0000 */
[----:B------:R-:W-:-:S05]  /*7970*/  LEA.HI.X R18, R20, c[0x0][0x28c], R18, 0x1, P0 ;  /* 0x0000a30014127a11 */ /* 0x000fca00000f0c12 */
[----:B------:R1:W1:Y:S01]  /*7980*/  SHFL.IDX PT, R11, R18, RZ, 0x181f ;  /* 0x00181fff120b7589 */ /* 0x00026200000e0000 */
[----:B------:R-:W-:Y:S05]  /*7990*/  @P4 BRA `(.L_x_350) ;  /* 0x0000012000004947 */ /* 0x000fea0003800000 */
[C---:B--2---:R-:W-:Y:S01]  /*79a0*/  ISETP.GE.AND P0, PT, R13.reuse, c[0x0][0x27c], PT ;  /* 0x00009f000d007a0c */ /* 0x044fe20003f06270 */
[----:B------:R-:W-:Y:S01]  /*79b0*/  CS2R R76, SRZ ;  /* 0x00000000004c7805 */ /* 0x000fe2000001ff00 */
[----:B------:R-:W-:Y:S01]  /*79c0*/  CS2R R80, SRZ ;  /* 0x0000000000507805 */ /* 0x000fe2000001ff00 */
[----:B------:R-:W-:-:S10]  /*79d0*/  IADD3 R8, R13, 0x20, RZ ;  /* 0x000000200d087810 */ /* 0x000fd40007ffe0ff */
[----:B---3--:R-:W-:-:S04]  /*79e0*/  @!P0 IMAD.WIDE R22, R13, 0x2, R14 ;  /* 0x000000020d168825 */ /* 0x008fc800078e020e */
[----:B-1--4-:R-:W-:Y:S01]  /*79f0*/  @!P0 IMAD.WIDE R20, R13, 0x2, R10 ;  /* 0x000000020d148825 */ /* 0x012fe200078e020a */
[----:B------:R1:W5:Y:S04]  /*7a00*/  @!P0 LD.E.64 R76, [R22.64] ;  /* 0x00000010164c8980 */ /* 0x000368000c101b00 */
[----:B------:R1:W5:Y:S01]  /*7a10*/  @!P0 LD.E.64 R80, [R20.64] ;  /* 0x0000001014508980 */ /* 0x000362000c101b00 */
[----:B------:R-:W-:Y:S01]  /*7a20*/  ISETP.GE.AND P0, PT, R8, c[0x0][0x27c], PT ;  /* 0x00009f0008007a0c */ /* 0x000fe20003f06270 */
[----:B------:R-:W-:Y:S01]  /*7a30*/  CS2R R88, SRZ ;  /* 0x0000000000587805 */ /* 0x000fe2000001ff00 */
[----:B------:R-:W-:-:S11]  /*7a40*/  CS2R R86, SRZ ;  /* 0x0000000000567805 */ /* 0x000fd6000001ff00 */
[----:B------:R-:W-:-:S04]  /*7a50*/  @!P0 SHF.R.S32.HI R9, RZ, 0x1f, R8 ;  /* 0x0000001fff098819 */ /* 0x000fc80000011408 */
[----:B------:R-:W-:-:S04]  /*7a60*/  @!P0 LEA.HI R8, R9, R8, RZ, 0x2 ;  /* 0x0000000809088211 */ /* 0x000fc800078f10ff */
[----:B------:R-:W-:-:S05]  /*7a70*/  @!P0 LOP3.LUT R8, R8, 0xfffffffc, RZ, 0xc0, !PT ;  /* 0xfffffffc08088812 */ /* 0x000fca00078ec0ff */
[----:B------:R-:W-:-:S04]  /*7a80*/  @!P0 IMAD.WIDE R14, R8, 0x2, R14 ;  /* 0x00000002080e8825 */ /* 0x000fc800078e020e */
[----:B------:R-:W-:Y:S01]  /*7a90*/  @!P0 IMAD.WIDE R8, R8, 0x2, R10 ;  /* 0x0000000208088825 */ /* 0x000fe200078e020a */
[----:B------:R1:W5:Y:S04]  /*7aa0*/  @!P0 LD.E.64 R88, [R14.64] ;  /* 0x000000100e588980 */ /* 0x000368000c101b00 */
[----:B------:R1:W5:Y:S02]  /*7ab0*/  @!P0 LD.E.64 R86, [R8.64] ;  /* 0x0000001008568980 */ /* 0x000364000c101b00 */
.L_x_350:
[----:B--2---:R-:W-:Y:S05]  /*7ac0*/  BSYNC B0 ;  /* 0x0000000000007941 */ /* 0x004fea0003800000 */
.L_x_349:
[----:B-1---5:R-:W-:Y:S01]  /*7ad0*/  IMAD.MOV.U32 R11, RZ, RZ, R88 ;  /* 0x000000ffff0b7224 */ /* 0x022fe200078e0058 */
[----:B------:R1:W2:Y:S01]  /*7ae0*/  SHFL.IDX PT, R21, R19, 0x1, 0x181f ;  /* 0x00381f0013157f89 */ /* 0x0002a200000e0000 */
[----:B----4-:R-:W-:Y:S01]  /*7af0*/  IMAD.MOV.U32 R10, RZ, RZ, R89 ;  /* 0x000000ffff0a7224 */ /* 0x010fe200078e0059 */
[----:B------:R-:W-:Y:S01]  /*7b00*/  BSSY B0, `(.L_x_351) ;  /* 0x0000028000007945 */ /* 0x000fe20003800000 */
        /* <DEDUP_REMOVED lines=9> */
[----:B------:R1:W4:Y:S01]  /*7ba0*/  SHFL.IDX PT, R20, R16, 0x1, 0x181f ;  /* 0x00381f0010147f89 */ /* 0x00032200000e0000 */
[----:B------:R-:W-:Y:S01]  /*7bb0*/  IMAD.MOV.U32 R8, RZ, RZ, R81 ;  /* 0x000000ffff087224 */ /* 0x000fe200078e0051 */
[----:B------:R-:W-:Y:S01]  /*7bc0*/  PRMT R62, R11, 0x7610, R62 ;  /* 0x000076100b3e7816 */ /* 0x000fe2000000003e */
[----:B------:R-:W-:Y:S01]  /*7bd0*/  CS2R R84, SRZ ;  /* 0x0000000000547805 */ /* 0x000fe2000001ff00 */
[----:B---3--:R1:W3:Y:S01]  /*7be0*/  SHFL.IDX PT, R15, R18, 0x1, 0x181f ;  /* 0x00381f00120f7f89 */ /* 0x0082e200000e0000 */
[----:B------:R-:W-:Y:S01]  /*7bf0*/  PRMT R53, R10, 0x7610, R53 ;  /* 0x000076100a357816 */ /* 0x000fe20000000035 */
[----:B------:R-:W-:Y:S01]  /*7c00*/  CS2R R66, SRZ ;  /* 0x0000000000427805 */ /* 0x000fe2000001ff00 */
[----:B------:R-:W-:Y:S01]  /*7c10*/  PRMT R70, R9, 0x7610, R70 ;  /* 0x0000761009467816 */ /* 0x000fe20000000046 */
[----:B------:R1:W1:Y:S01]  /*7c20*/  SHFL.IDX PT, R14, R12, 0x1, 0x181f ;  /* 0x00381f000c0e7f89 */ /* 0x00026200000e0000 */
[----:B------:R-:W-:Y:S01]  /*7c30*/  PRMT R65, R8, 0x7610, R65 ;  /* 0x0000761008417816 */ /* 0x000fe20000000041 */
[----:B------:R-:W-:Y:S01]  /*7c40*/  CS2R R82, SRZ ;  /* 0x0000000000527805 */ /* 0x000fe2000001ff00 */
[----:B------:R-:W-:Y:S05]  /*7c50*/  @P3 BRA `(.L_x_352) ;  /* 0x0000012000003947 */ /* 0x000fea0003800000 */
[C---:B------:R-:W-:Y:S01]  /*7c60*/  ISETP.GE.AND P0, PT, R13.reuse, c[0x0][0x27c], PT ;  /* 0x00009f000d007a0c */ /* 0x040fe20003f06270 */
[----:B------:R-:W-:Y:S01]  /*7c70*/  CS2R R84, SRZ ;  /* 0x0000000000547805 */ /* 0x000fe2000001ff00 */
[----:B------:R-:W-:Y:S01]  /*7c80*/  CS2R R82, SRZ ;  /* 0x0000000000527805 */ /* 0x000fe2000001ff00 */
[----:B------:R-:W-:-:S10]  /*7c90*/  IADD3 R9, R13, 0x20, RZ ;  /* 0x000000200d097810 */ /* 0x000fd40007ffe0ff */
[----:B--2-4-:R-:W-:-:S04]  /*7ca0*/  @!P0 IMAD.WIDE R22, R13, 0x2, R20 ;  /* 0x000000020d168825 */ /* 0x014fc800078e0214 */
[----:B-1-3--:R-:W-:Y:S01]  /*7cb0*/  @!P0 IMAD.WIDE R10, R13, 0x2, R14 ;  /* 0x000000020d0a8825 */ /* 0x00afe200078e020e */
        /* <DEDUP_REMOVED lines=12> */
.L_x_352:
[----:B------:R-:W-:Y:S05]  /*7d80*/  BSYNC B0 ;  /* 0x0000000000007941 */ /* 0x000fea0003800000 */
.L_x_351:
[----:B-1---5:R-:W-:Y:S01]  /*7d90*/  IMAD.MOV.U32 R11, RZ, RZ, R68 ;  /* 0x000000ffff0b7224 */ /* 0x022fe200078e0044 */
[----:B--2---:R1:W2:Y:S01]  /*7da0*/  SHFL.IDX PT, R21, R19, 0x2, 0x181f ;  /* 0x00581f0013157f89 */ /* 0x0042a200000e0000 */
[----:B------:R-:W-:Y:S01]  /*7db0*/  IMAD.MOV.U32 R10, RZ, RZ, R69 ;  /* 0x000000ffff0a7224 */ /* 0x000fe200078e0045 */
        /* <DEDUP_REMOVED lines=10> */
[----:B----4-:R1:W4:Y:S01]  /*7e60*/  SHFL.IDX PT, R20, R16, 0x2, 0x181f ;  /* 0x00581f0010147f89 */ /* 0x01032200000e0000 */
        /* <DEDUP_REMOVED lines=10> */
[----:B------:R-:W-:Y:S01]  /*7f10*/  CS2R R54, SRZ ;  /* 0x0000000000367805 */ /* 0x000fe2000001ff00 */
[----:B------:R-:W-:Y:S01]  /*7f20*/  CS2R R58, SRZ ;  /* 0x00000000003a7805 */ /* 0x000fe2000001ff00 */
[----:B------:R-:W-:Y:S05]  /*7f30*/  @P5 BRA `(.L_x_354) ;  /* 0x0000012000005947 */ /* 0x000fea0003800000 */
[C---:B--2---:R-:W-:Y:S01]  /*7f40*/  IADD3 R9, R13.reuse, 0x20, RZ ;  /* 0x000000200d097810 */ /* 0x044fe20007ffe0ff */
[----:B------:R-:W-:Y:S01]  /*7f50*/  CS2R R60, SRZ ;  /* 0x00000000003c7805 */ /* 0x000fe2000001ff00 */
[----:B------:R-:W-:Y:S01]  /*7f60*/  ISETP.GE.AND P1, PT, R13, c[0x0][0x27c], PT ;  /* 0x00009f000d007a0c */ /* 0x000fe20003f26270 */
[----:B------:R-:W-:Y:S01]  /*7f70*/  CS2R R58, SRZ ;  /* 0x00000000003a7805 */ /* 0x000fe2000001ff00 */
[----:B------:R-:W-:Y:S01]  /*7f80*/  ISETP.GE.AND P0, PT, R9, c[0x0][0x27c], PT ;  /* 0x00009f0009007a0c */ /* 0x000fe20003f06270 */
[----:B------:R-:W-:Y:S01]  /*7f90*/  CS2R R56, SRZ ;  /* 0x0000000000387805 */ /* 0x000fe2000001ff00 */
[----:B------:R-:W-:-:S09]  /*7fa0*/  CS2R R54, SRZ ;  /* 0x0000000000367805 */ /* 0x000fd2000001ff00 */
[----:B----4-:R-:W-:Y:S02]  /*7fb0*/  @!P1 IMAD.WIDE R10, R13, 0x2, R20 ;  /* 0x000000020d0a9825 */ /* 0x010fe400078e0214 */
[----:B------:R-:W-:-:S03]  /*7fc0*/  @!P0 SHF.R.S32.HI R8, RZ, 0x1f, R9 ;  /* 0x0000001fff088819 */ /* 0x000fc60000011409 */
[----:B------:R2:W5:Y:S01]  /*7fd0*/  @!P1 LD.E.64 R60, [R10.64] ;  /* 0x000000100a3c9980 */ /* 0x000562000c101b00 */
[----:B------:R-:W-:-:S04]  /*7fe0*/  @!P0 LEA.HI R8, R8, R9, RZ, 0x2 ;  /* 0x0000000908088211 */ /* 0x000fc800078f10ff */
[----:B------:R-:W-:-:S05]  /*7ff0*/  @!P0 LOP3.LUT R8, R8, 0xfffffffc, RZ, 0xc0, !PT ;  /* 0xfffffffc08088812 */ /* 0x000fca00078ec0ff */
[----:B------:R-:W-:-:S04]  /*8000*/  @!P0 IMAD.WIDE R20, R8, 0x2, R20 ;  /* 0x0000000208148825 */ /* 0x000fc800078e0214 */
[--C-:B-1-3--:R-:W-:Y:S01]  /*8010*/  @!P0 IMAD.WIDE R8, R8, 0x2, R14.reuse ;  /* 0x0000000208088825 */ /* 0x10afe200078e020e */
[----:B------:R2:W5:Y:S03]  /*8020*/  @!P0 LD.E.64 R56, [R20.64] ;  /* 0x0000001014388980 */ /* 0x000566000c101b00 */
[----:B------:R-:W-:Y:S01]  /*8030*/  @!P1 IMAD.WIDE R14, R13, 0x2, R14 ;  /* 0x000000020d0e9825 */ /* 0x000fe200078e020e */
[----:B------:R2:W5:Y:S04]  /*8040*/  @!P0 LD.E.64 R54, [R8.64] ;  /* 0x0000001008368980 */ /* 0x000568000c101b00 */
[----:B------:R2:W5:Y:S02]  /*8050*/  @!P1 LD.E.64 R58, [R14.64] ;  /* 0x000000100e3a9980 */ /* 0x000564000c101b00 */
.L_x_354:
[----:B--2---:R-:W-:Y:S05]  /*8060*/  BSYNC B0 ;  /* 0x0000000000007941 */ /* 0x004fea0003800000 */
.L_x_353:
[----:B-----5:R-:W-:Y:S01]  /*8070*/  IMAD.MOV.U32 R11, RZ, RZ, R56 ;  /* 0x000000ffff0b7224 */ /* 0x020fe200078e0038 */
[----:B------:R2:W4:Y:S01]  /*8080*/  SHFL.IDX PT, R17, R19, 0x3, 0x181f ;  /* 0x00781f0013117f89 */ /* 0x00052200000e0000 */
        /* <DEDUP_REMOVED lines=11> */
[----:B-1----:R-:W1:Y:S01]  /*8140*/  SHFL.IDX PT, R16, R16, 0x3, 0x181f ;  /* 0x00781f0010107f89 */ /* 0x002e6200000e0000 */
[----:B------:R-:W-:Y:S01]  /*8150*/  IMAD.MOV.U32 R8, RZ, RZ, R59 ;  /* 0x000000ffff087224 */ /* 0x000fe200078e003b */
[----:B------:R-:W-:Y:S01]  /*8160*/  PRMT R22, R11, 0x7610, R22 ;  /* 0x000076100b167816 */ /* 0x000fe20000000016 */
[----:B------:R-:W-:Y:S01]  /*8170*/  CS2R R48, SRZ ;  /* 0x0000000000307805 */ /* 0x000fe2000001ff00 */
[----:B---3--:R2:W3:Y:S01]  /*8180*/  SHFL.IDX PT, R15, R18, 0x3, 0x181f ;  /* 0x00781f00120f7f89 */ /* 0x0084e200000e0000 */
[----:B----4-:R-:W-:Y:S01]  /*8190*/  PRMT R20, R10, 0x7610, R20 ;  /* 0x000076100a147816 */ /* 0x010fe20000000014 */
[----:B------:R-:W-:Y:S01]  /*81a0*/  CS2R R34, SRZ ;  /* 0x0000000000227805 */ /* 0x000fe2000001ff00 */
[----:B------:R-:W-:Y:S01]  /*81b0*/  PRMT R26, R9, 0x7610, R26 ;  /* 0x00007610091a7816 */ /* 0x000fe2000000001a */
[----:B------:R2:W4:Y:S01]  /*81c0*/  SHFL.IDX PT, R14, R12, 0x3, 0x181f ;  /* 0x00781f000c0e7f89 */ /* 0x00052200000e0000 */
[----:B------:R-:W-:Y:S01]  /*81d0*/  PRMT R25, R8, 0x7610, R25 ;  /* 0x0000761008197816 */ /* 0x000fe20000000019 */
[----:B------:R-:W-:Y:S01]  /*81e0*/  CS2R R46, SRZ ;  /* 0x00000000002e7805 */ /* 0x000fe2000001ff00 */
[----:B------:R-:W-:Y:S05]  /*81f0*/  @P6 BRA `(.L_x_356) ;  /* 0x0000012000006947 */ /* 0x000fea0003800000 */
[C---:B------:R-:W-:Y:S01]  /*8200*/  IADD3 R9, R13.reuse, 0x20, RZ ;  /* 0x000000200d097810 */ /* 0x040fe20007ffe0ff */
[----:B------:R-:W-:Y:S01]  /*8210*/  CS2R R48, SRZ ;  /* 0x0000000000307805 */ /* 0x000fe2000001ff00 */
[----:B------:R-:W-:Y:S01]  /*8220*/  ISETP.GE.AND P1, PT, R13, c[0x0][0x27c], PT ;  /* 0x00009f000d007a0c */ /* 0x000fe20003f26270 */
[----:B------:R-:W-:Y:S01]  /*8230*/  CS2R R46, SRZ ;  /* 0x00000000002e7805 */ /* 0x000fe2000001ff00 */
[----:B------:R-:W-:Y:S01]  /*8240*/  ISETP.GE.AND P0, PT, R9, c[0x0][0x27c], PT ;  /* 0x00009f0009007a0c */ /* 0x000fe20003f06270 */
[----:B------:R-:W-:Y:S01]  /*8250*/  CS2R R40, SRZ ;  /* 0x0000000000287805 */ /* 0x000fe2000001ff00 */
[----:B------:R-:W-:-:S09]  /*8260*/  CS2R R34, SRZ ;  /* 0x0000000000227805 */ /* 0x000fd2000001ff00 */
[----:B-1----:R-:W-:Y:S02]  /*8270*/  @!P1 IMAD.WIDE R10, R13, 0x2, R16 ;  /* 0x000000020d0a9825 */ /* 0x002fe400078e0210 */
[----:B------:R-:W-:-:S03]  /*8280*/  @!P0 SHF.R.S32.HI R8, RZ, 0x1f, R9 ;  /* 0x0000001fff088819 */ /* 0x000fc60000011409 */
[----:B------:R1:W5:Y:S01]  /*8290*/  @!P1 LD.E.64 R48, [R10.64] ;  /* 0x000000100a309980 */ /* 0x000362000c101b00 */
[----:B------:R-:W-:-:S04]  /*82a0*/  @!P0 LEA.HI R8, R8, R9, RZ, 0x2 ;  /* 0x0000000908088211 */ /* 0x000fc800078f10ff */
[----:B------:R-:W-:-:S05]  /*82b0*/  @!P0 LOP3.LUT R8, R8, 0xfffffffc, RZ, 0xc0, !PT ;  /* 0xfffffffc08088812 */ /* 0x000fca00078ec0ff */
[----:B------:R-:W-:-:S04]  /*82c0*/  @!P0 IMAD.WIDE R16, R8, 0x2, R16 ;  /* 0x0000000208108825 */ /* 0x000fc800078e0210 */
[--C-:B---34-:R-:W-:Y:S01]  /*82d0*/  @!P0 IMAD.WIDE R8, R8, 0x2, R14.reuse ;  /* 0x0000000208088825 */ /* 0x118fe200078e020e */
[----:B------:R1:W5:Y:S03]  /*82e0*/  @!P0 LD.E.64 R40, [R16.64] ;  /* 0x0000001010288980 */ /* 0x000366000c101b00 */
[----:B------:R-:W-:Y:S01]  /*82f0*/  @!P1 IMAD.WIDE R14, R13, 0x2, R14 ;  /* 0x000000020d0e9825 */ /* 0x000fe200078e020e */
[----:B------:R1:W5:Y:S04]  /*8300*/  @!P0 LD.E.64 R34, [R8.64] ;  /* 0x0000001008228980 */ /* 0x000368000c101b00 */
[----:B------:R1:W5:Y:S02]  /*8310*/  @!P1 LD.E.64 R46, [R14.64] ;  /* 0x000000100e2e9980 */ /* 0x000364000c101b00 */
.L_x_356:
[----:B------:R-:W-:Y:S05]  /*8320*/  BSYNC B0 ;  /* 0x0000000000007941 */ /* 0x000fea0003800000 */
.L_x_355:
[----:B------:R-:W-:Y:S01]  /*8330*/  IMAD.IADD R21, R7, 0x1, -R118 ;  /* 0x0000000107157824 */ /* 0x000fe200078e0a76 */
[----:B------:R-:W-:-:S04]  /*8340*/  DEPBAR.LE SB0, 0x1 ;  /* 0x000080400000791a */ /* 0x000fc80000000000 */
[----:B------:R-:W-:Y:S01]  /*8350*/  IMNMX R21, R21, 0x80, PT ;  /* 0x0000008015157817 */ /* 0x000fe20003800200 */
[----:B-1---5:R-:W-:Y:S01]  /*8360*/  IMAD.MOV.U32 R8, RZ, RZ, R40 ;  /* 0x000000ffff087224 */ /* 0x022fe200078e0028 */
[----:B------:R-:W-:Y:S01]  /*8370*/  BSSY B1, `(.L_x_357) ;  /* 0x0000075000017945 */ /* 0x000fe20003800000 */
[----:B------:R-:W-:Y:S01]  /*8380*/  IMAD.MOV.U32 R9, RZ, RZ, R41 ;  /* 0x000000ffff097224 */ /* 0x000fe200078e0029 */
[----:B------:R-:W-:Y:S01]  /*8390*/  BAR.SYNC.DEFER_BLOCKING 0x0 ;  /* 0x0000000000007b1d */ /* 0x000fe20000010000 */
[----:B------:R-:W-:Y:S01]  /*83a0*/  ISETP.GE.AND P0, PT, R4, R21, PT ;  /* 0x000000150400720c */ /* 0x000fe20003f06270 */
[----:B------:R-:W-:Y:S01]  /*83b0*/  IMAD.MOV.U32 R7, RZ, RZ, R49 ;  /* 0x000000ffff077224 */ /* 0x000fe200078e0031 */
[----:B--2---:R-:W-:Y:S01]  /*83c0*/  PRMT R12, R8, 0x7610, R12 ;  /* 0x00007610080c7816 */ /* 0x004fe2000000000c */
[----:B------:R-:W-:Y:S01]  /*83d0*/  IMAD.MOV.U32 R8, RZ, RZ, R48 ;  /* 0x000000ffff087224 */ /* 0x000fe200078e0030 */
[----:B---3--:R-:W-:Y:S01]  /*83e0*/  PRMT R15, R9, 0x7610, R15 ;  /* 0x00007610090f7816 */ /* 0x008fe2000000000f */
[----:B------:R-:W-:Y:S01]  /*83f0*/  IMAD.MOV.U32 R10, RZ, RZ, R34 ;  /* 0x000000ffff0a7224 */ /* 0x000fe200078e0022 */
[----:B------:R-:W-:Y:S01]  /*8400*/  PRMT R18, R7, 0x7610, R18 ;  /* 0x0000761007127816 */ /* 0x000fe20000000012 */
[----:B------:R-:W-:Y:S01]  /*8410*/  IMAD.MOV.U32 R9, RZ, RZ, R46 ;  /* 0x000000ffff097224 */ /* 0x000fe200078e002e */
[----:B------:R-:W-:Y:S01]  /*8420*/  PRMT R19, R8, 0x7610, R19 ;  /* 0x0000761008137816 */ /* 0x000fe20000000013 */
[----:B------:R-:W-:Y:S01]  /*8430*/  IMAD.MOV.U32 R8, RZ, RZ, R47 ;  /* 0x000000ffff087224 */ /* 0x000fe200078e002f */
[----:B----4-:R-:W-:Y:S01]  /*8440*/  PRMT R14, R10, 0x7610, R14 ;  /* 0x000076100a0e7816 */ /* 0x010fe2000000000e */
[----:B------:R-:W-:Y:S01]  /*8450*/  IMAD.MOV.U32 R7, RZ, RZ, R35 ;  /* 0x000000ffff077224 */ /* 0x000fe200078e0023 */
[----:B------:R-:W-:-:S02]  /*8460*/  PRMT R17, R9, 0x7610, R17 ;  /* 0x0000761009117816 */ /* 0x000fc40000000011 */
[----:B------:R-:W-:Y:S01]  /*8470*/  PRMT R16, R8, 0x7610, R16 ;  /* 0x0000761008107816 */ /* 0x000fe20000000010 */
[----:B------:R-:W-:Y:S05]  /*8480*/  @P0 BRA `(.L_x_358) ;  /* 0x0000063000000947 */ /* 0x000fea0003800000 */
[----:B------:R-:W-:Y:S01]  /*8490*/  ISETP.GE.AND P0, PT, R13, c[0x0][0x27c], PT ;  /* 0x00009f000d007a0c */ /* 0x000fe20003f06270 */
[----:B------:R-:W-:-:S12]  /*84a0*/  BSSY B0, `(.L_x_359) ;  /* 0x0000030000007945 */ /* 0x000fd80003800000 */
[----:B------:R-:W-:Y:S05]  /*84b0*/  @P0 BRA `(.L_x_360) ;  /* 0x000002e000000947 */ /* 0x000fea0003800000 */
[----:B------:R-:W1:Y:S01]  /*84c0*/  LDS.128 R8, [R6+0x100] ;  /* 0x0001000006087984 */ /* 0x000e620000000c00 */
[----:B------:R-:W-:Y:S02]  /*84d0*/  SHF.R.U64 R75, R76, 0x10, R77 ;  /* 0x000000104c4b7819 */ /* 0x000fe4000000124d */
[----:B------:R-:W-:Y:S02]  /*84e0*/  SHF.R.U32.HI R74, RZ, 0x10, R81 ;  /* 0x00000010ff4a7819 */ /* 0x000fe40000011651 */
[----:B------:R-:W-:Y:S02]  /*84f0*/  SHF.R.U32.HI R76, RZ, 0x10, R77 ;  /* 0x00000010ff4c7819 */ /* 0x000fe4000001164d */
[----:B------:R-:W-:Y:S02]  /*8500*/  SHF.R.U64 R73, R80, 0x10, R81 ;  /* 0x0000001050497819 */ /* 0x000fe40000001251 */
[----:B------:R-:W-:Y:S02]  /*8510*/  PRMT R65, R65, 0x5410, R74 ;  /* 0x0000541041417816 */ /* 0x000fe4000000004a */
[----:B------:R-:W-:-:S02]  /*8520*/  PRMT R71, R71, 0x5410, R76 ;  /* 0x0000541047477816 */ /* 0x000fc4000000004c */
[----:B------:R-:W-:Y:S02]  /*8530*/  PRMT R70, R70, 0x5410, R73 ;  /* 0x0000541046467816 */ /* 0x000fe40000000049 */
[----:B------:R-:W-:Y:S02]  /*8540*/  PRMT R72, R72, 0x5410, R75 ;  /* 0x0000541048487816 */ /* 0x000fe4000000004b */
[----:B------:R-:W-:Y:S01]  /*8550*/  LOP3.LUT R80, R71, 0xffff0000, RZ, 0xc0, !PT ;  /* 0xffff000047507812 */ /* 0x000fe200078ec0ff */
[C---:B-1----:R-:W-:Y:S01]  /*8560*/  IMAD.U32 R74, R10.reuse, 0x10000, RZ ;  /* 0x000100000a4a7824 */ /* 0x042fe200078e00ff */
[----:B------:R-:W-:Y:S01]  /*8570*/  LOP3.LUT R73, R10, 0xffff0000, RZ, 0xc0, !PT ;  /* 0xffff00000a497812 */ /* 0x000fe200078ec0ff */
[----:B------:R-:W-:Y:S01]  /*8580*/  IMAD.U32 R10, R11, 0x10000, RZ ;  /* 0x000100000b0a7824 */ /* 0x000fe200078e00ff */
[C---:B------:R-:W-:Y:S02]  /*8590*/  SHF.L.U32 R79, R8.reuse, 0x10, RZ ;  /* 0x00000010084f7819 */ /* 0x040fe400000006ff */
[----:B------:R-:W-:Y:S01]  /*85a0*/  LOP3.LUT R77, R8, 0xffff0000, RZ, 0xc0, !PT ;  /* 0xffff0000084d7812 */ /* 0x000fe200078ec0ff */
[----:B------:R-:W-:Y:S01]  /*85b0*/  IMAD.U32 R8, R65, 0x10000, RZ ;  /* 0x0001000041087824 */ /* 0x000fe200078e00ff */
[----:B------:R-:W-:Y:S01]  /*85c0*/  LOP3.LUT R75, R11, 0xffff0000, RZ, 0xc0, !PT ;  /* 0xffff00000b4b7812 */ /* 0x000fe200078ec0ff */
[----:B------:R-:W-:Y:S01]  /*85d0*/  IMAD.U32 R11, R71, 0x10000, RZ ;  /* 0x00010000470b7824 */ /* 0x000fe200078e00ff */
[----:B------:R-:W-:Y:S01]  /*85e0*/  LOP3.LUT R65, R65, 0xffff0000, RZ, 0xc0, !PT ;  /* 0xffff000041417812 */ /* 0x000fe200078ec0ff */
[----:B------:R-:W-:Y:S01]  /*85f0*/  FMUL.FTZ R71, R73, R8 ;  /* 0x0000000849477220 */ /* 0x000fe20000410000 */
[----:B------:R-:W-:Y:S01]  /*8600*/  SHF.L.U32 R76, R9, 0x10, RZ ;  /* 0x00000010094c7819 */ /* 0x000fe200000006ff */
[----:B------:R-:W-:Y:S01]  /*8610*/  FMUL.FTZ R73, R73, R11 ;  /* 0x0000000b49497220 */ /* 0x000fe20000410000 */
[----:B------:R-:W-:Y:S01]  /*8620*/  LOP3.LUT R81, R9, 0xffff0000, RZ, 0xc0, !PT ;  /* 0xffff000009517812 */ /* 0x000fe200078ec0ff */
[----:B------:R-:W-:-:S02]  /*8630*/  FMUL.FTZ R9, R75, R65 ;  /* 0x000000414b097220 */ /* 0x000fc40000410000 */
[C---:B------:R-:W-:Y:S02]  /*8640*/  FFMA.FTZ R71, R74.reuse, R11, -R71 ;  /* 0x0000000b4a477223 */ /* 0x040fe40000010847 */
[----:B------:R-:W-:Y:S02]  /*8650*/  FFMA.FTZ R8, R74, R8, R73 ;  /* 0x000000084a087223 */ /* 0x000fe40000010049 */
[-C--:B------:R-:W-:Y:S02]  /*8660*/  FMUL.FTZ R75, R75, R80.reuse ;  /* 0x000000504b4b7220 */ /* 0x080fe40000410000 */
[----:B------:R-:W-:Y:S01]  /*8670*/  FFMA.FTZ R9, R10, R80, -R9 ;  /* 0x000000500a097223 */ /* 0x000fe20000010809 */
[----:B------:R-:W-:Y:S01]  /*8680*/  SHF.L.U32 R80, R72, 0x10, RZ ;  /* 0x0000001048507819 */ /* 0x000fe200000006ff */
[C---:B------:R-:W-:Y:S01]  /*8690*/  IMAD.U32 R74, R70.reuse, 0x10000, RZ ;  /* 0x00010000464a7824 */ /* 0x040fe200078e00ff */
[----:B------:R-:W-:Y:S01]  /*86a0*/  LOP3.LUT R70, R70, 0xffff0000, RZ, 0xc0, !PT ;  /* 0xffff000046467812 */ /* 0x000fe200078ec0ff */
[----:B------:R-:W-:Y:S01]  /*86b0*/  FFMA.FTZ R90, R10, R65, R75 ;  /* 0x000000410a5a7223 */ /* 0x000fe2000001004b */
[----:B------:R-:W-:Y:S01]  /*86c0*/  LOP3.LUT R72, R72, 0xffff0000, RZ, 0xc0, !PT ;  /* 0xffff000048487812 */ /* 0x000fe200078ec0ff */
[----:B------:R-:W-:-:S02]  /*86d0*/  FMUL.FTZ R10, R77, R74 ;  /* 0x0000004a4d0a7220 */ /* 0x000fc40000410000 */
[----:B------:R-:W-:Y:S02]  /*86e0*/  FMUL.FTZ R11, R81, R70 ;  /* 0x00000046510b7220 */ /* 0x000fe40000410000 */
[----:B------:R-:W-:Y:S02]  /*86f0*/  FMUL.FTZ R77, R77, R80 ;  /* 0x000000504d4d7220 */ /* 0x000fe40000410000 */
[----:B------:R-:W-:Y:S02]  /*8700*/  FMUL.FTZ R81, R81, R72 ;  /* 0x0000004851517220 */ /* 0x000fe40000410000 */
[C---:B------:R-:W-:Y:S01]  /*8710*/  FFMA.FTZ R80, R79.reuse, R80, -R10 ;  /* 0x000000504f507223 */ /* 0x040fe2000001080a */
[----:B------:R-:W-:Y:S01]  /*8720*/  F2FP.BF16.PACK_AB R10, R8, R71 ;  /* 0x00000047080a723e */ /* 0x000fe200000010ff */
[----:B------:R-:W-:Y:S02]  /*8730*/  FFMA.FTZ R77, R79, R74, R77 ;  /* 0x0000004a4f4d7223 */ /* 0x000fe4000001004d */
[----:B------:R-:W-:Y:S01]  /*8740*/  FFMA.FTZ R72, R76, R72, -R11 ;  /* 0x000000484c487223 */ /* 0x000fe2000001080b */
[----:B------:R-:W-:Y:S01]  /*8750*/  F2FP.BF16.PACK_AB R11, R90, R9 ;  /* 0x000000095a0b723e */ /* 0x000fe200000010ff */
[----:B------:R-:W-:Y:S01]  /*8760*/  FFMA.FTZ R81, R76, R70, R81 ;  /* 0x000000464c517223 */ /* 0x000fe20000010051 */
[----:B------:R-:W-:-:S04]  /*8770*/  F2FP.BF16.PACK_AB R8, R77, R80 ;  /* 0x000000504d08723e */ /* 0x000fc800000010ff */
[----:B------:R-:W-:-:S05]  /*8780*/  F2FP.BF16.PACK_AB R9, R81, R72 ;  /* 0x000000485109723e */ /* 0x000fca00000010ff */
[----:B------:R1:W-:Y:S02]  /*8790*/  STS.128 [R6+0x100], R8 ;  /* 0x0001000806007388 */ /* 0x0003e40000000c00 */
.L_x_360:
[----:B------:R-:W-:Y:S05]  /*87a0*/  BSYNC B0 ;  /* 0x0000000000007941 */ /* 0x000fea0003800000 */
.L_x_359:
[----:B-1----:R-:W-:-:S04]  /*87b0*/  IADD3 R8, R13, 0x20, RZ ;  /* 0x000000200d087810 */ /* 0x002fc80007ffe0ff */
[----:B------:R-:W-:-:S13]  /*87c0*/  ISETP.GE.AND P0, PT, R8, c[0x0][0x27c], PT ;  /* 0x00009f0008007a0c */ /* 0x000fda0003f06270 */
[----:B------:R-:W-:Y:S05]  /*87d0*/  @P0 BRA `(.L_x_358) ;  /* 0x000002e000000947 */ /* 0x000fea0003800000 */
[----:B------:R-:W1:Y:S01]  /*87e0*/  LDS.128 R8, [R6+0x4100] ;  /* 0x0041000006087984 */ /* 0x000e620000000c00 */
[--C-:B------:R-:W-:Y:S02]  /*87f0*/  SHF.R.U64 R71, R86, 0x10, R87.reuse ;  /* 0x0000001056477819 */ /* 0x100fe40000001257 */
[----:B------:R-:W-:Y:S02]  /*8800*/  SHF.R.U32.HI R86, RZ, 0x10, R87 ;  /* 0x00000010ff567819 */ /* 0x000fe40000011657 */
[--C-:B------:R-:W-:Y:S02]  /*8810*/  SHF.R.U64 R65, R88, 0x10, R89.reuse ;  /* 0x0000001058417819 */ /* 0x100fe40000001259 */
[----:B------:R-:W-:Y:S02]  /*8820*/  SHF.R.U32.HI R88, RZ, 0x10, R89 ;  /* 0x00000010ff587819 */ /* 0x000fe40000011659 */
[----:B------:R-:W-:Y:S02]  /*8830*/  PRMT R53, R53, 0x5410, R86 ;  /* 0x0000541035357816 */ /* 0x000fe40000000056 */
[----:B------:R-:W-:-:S02]  /*8840*/  PRMT R63, R63, 0x5410, R88 ;  /* 0x000054103f3f7816 */ /* 0x000fc40000000058 */
[----:B------:R-:W-:Y:S02]  /*8850*/  PRMT R64, R64, 0x5410, R65 ;  /* 0x0000541040407816 */ /* 0x000fe40000000041 */
[----:B------:R-:W-:Y:S02]  /*8860*/  PRMT R62, R62, 0x5410, R71 ;  /* 0x000054103e3e7816 */ /* 0x000fe40000000047 */
[----:B------:R-:W-:Y:S02]  /*8870*/  LOP3.LUT R75, R63, 0xffff0000, RZ, 0xc0, !PT ;  /* 0xffff00003f4b7812 */ /* 0x000fe400078ec0ff */
[----:B------:R-:W-:Y:S02]  /*8880*/  LOP3.LUT R77, R64, 0xffff0000, RZ, 0xc0, !PT ;  /* 0xffff0000404d7812 */ /* 0x000fe400078ec0ff */
[----:B-1----:R-:W-:Y:S01]  /*8890*/  SHF.L.U32 R74, R8, 0x10, RZ ;  /* 0x00000010084a7819 */ /* 0x002fe200000006ff */
[----:B------:R-:W-:Y:S01]  /*88a0*/  IMAD.U32 R70, R10, 0x10000, RZ ;  /* 0x000100000a467824 */ /* 0x000fe200078e00ff */
[----:B------:R-:W-:Y:S01]  /*88b0*/  LOP3.LUT R73, R8, 0xffff0000, RZ, 0xc0, !PT ;  /* 0xffff000008497812 */ /* 0x000fe200078ec0ff */
[----:B------:R-:W-:Y:S01]  /*88c0*/  IMAD.U32 R8, R53, 0x10000, RZ ;  /* 0x0001000035087824 */ /* 0x000fe200078e00ff */
[----:B------:R-:W-:Y:S01]  /*88d0*/  LOP3.LUT R65, R10, 0xffff0000, RZ, 0xc0, !PT ;  /* 0xffff00000a417812 */ /* 0x000fe200078ec0ff */
[C---:B------:R-:W-:Y:S01]  /*88e0*/  IMAD.U32 R10, R11.reuse, 0x10000, RZ ;  /* 0x000100000b0a7824 */ /* 0x040fe200078e00ff */
        /* <DEDUP_REMOVED lines=8> */
[-C--:B------:R-:W-:Y:S02]  /*8970*/  FMUL.FTZ R71, R71, R75.reuse ;  /* 0x0000004b47477220 */ /* 0x080fe40000410000 */
[----:B------:R-:W-:Y:S01]  /*8980*/  FFMA.FTZ R9, R10, R75, -R9 ;  /* 0x0000004b0a097223 */ /* 0x000fe20000010809 */
[----:B------:R-:W-:Y:S01]  /*8990*/  LOP3.LUT R75, R62, 0xffff0000, RZ, 0xc0, !PT ;  /* 0xffff00003e4b7812 */ /* 0x000fe200078ec0ff */
[C---:B------:R-:W-:Y:S02]  /*89a0*/  FFMA.FTZ R63, R70.reuse, R11, -R63 ;  /* 0x0000000b463f7223 */ /* 0x040fe4000001083f */
[----:B------:R-:W-:Y:S01]  /*89b0*/  FFMA.FTZ R8, R70, R8, R65 ;  /* 0x0000000846087223 */ /* 0x000fe20000010041 */
[----:B------:R-:W-:Y:S01]  /*89c0*/  SHF.L.U32 R65, R64, 0x10, RZ ;  /* 0x0000001040417819 */ /* 0x000fe200000006ff */
[----:B------:R-:W-:Y:S02]  /*89d0*/  IMAD.U32 R11, R62, 0x10000, RZ ;  /* 0x000100003e0b7824 */ /* 0x000fe400078e00ff */
[----:B------:R-:W-:-:S02]  /*89e0*/  FFMA.FTZ R62, R10, R53, R71 ;  /* 0x000000350a3e7223 */ /* 0x000fc40000010047 */
[C---:B------:R-:W-:Y:S02]  /*89f0*/  FMUL.FTZ R10, R73.reuse, R11 ;  /* 0x0000000b490a7220 */ /* 0x040fe40000410000 */
[C---:B------:R-:W-:Y:S02]  /*8a00*/  FMUL.FTZ R53, R76.reuse, R75 ;  /* 0x0000004b4c357220 */ /* 0x040fe40000410000 */
[----:B------:R-:W-:Y:S02]  /*8a10*/  FMUL.FTZ R73, R73, R65 ;  /* 0x0000004149497220 */ /* 0x000fe40000410000 */
        /* <DEDUP_REMOVED lines=10> */
.L_x_358:
[----:B------:R-:W-:Y:S05]  /*8ac0*/  BSYNC B1 ;  /* 0x0000000000017941 */ /* 0x000fea0003800000 */
.L_x_357:
[----:B-1----:R-:W-:Y:S01]  /*8ad0*/  IADD3 R8, R4, 0x20, RZ ;  /* 0x0000002004087810 */ /* 0x002fe20007ffe0ff */
[----:B------:R-:W-:Y:S03]  /*8ae0*/  BSSY B1, `(.L_x_361) ;  /* 0x0000066000017945 */ /* 0x000fe60003800000 */
[----:B------:R-:W-:-:S13]  /*8af0*/  ISETP.GE.AND P0, PT, R8, R21, PT ;  /* 0x000000150800720c */ /* 0x000fda0003f06270 */
[----:B------:R-:W-:Y:S05]  /*8b00*/  @P0 BRA `(.L_x_362) ;  /* 0x0000063000000947 */ /* 0x000fea0003800000 */
[----:B------:R-:W-:Y:S01]  /*8b10*/  ISETP.GE.AND P0, PT, R13, c[0x0][0x27c], PT ;  /* 0x00009f000d007a0c */ /* 0x000fe20003f06270 */
[----:B------:R-:W-:-:S12]  /*8b20*/  BSSY B0, `(.L_x_363) ;  /* 0x0000030000007945 */ /* 0x000fd80003800000 */
        /* <DEDUP_REMOVED lines=47> */
.L_x_364:
[----:B------:R-:W-:Y:S05]  /*8e20*/  BSYNC B0 ;  /* 0x0000000000007941 */ /* 0x000fea0003800000 */
.L_x_363:
        /* <DEDUP_REMOVED lines=49> */
.L_x_362:
[----:B------:R-:W-:Y:S05]  /*9140*/  BSYNC B1 ;  /* 0x0000000000017941 */ /* 0x000fea0003800000 */
.L_x_361:
        /* <DEDUP_REMOVED lines=53> */
.L_x_368:
[----:B------:R-:W-:Y:S05]  /*94a0*/  BSYNC B0 ;  /* 0x0000000000007941 */ /* 0x000fea0003800000 */
.L_x_367:
        /* <DEDUP_REMOVED lines=49> */
.L_x_366:
[----:B------:R-:W-:Y:S05]  /*97c0*/  BSYNC B1 ;  /* 0x0000000000017941 */ /* 0x000fea0003800000 */
.L_x_365:
[----:B-1----:R-:W-:-:S04]  /*97d0*/  IADD3 R8, R4, 0x60, RZ ;  /* 0x0000006004087810 */ /* 0x002fc80007ffe0ff */
[----:B------:R-:W-:-:S13]  /*97e0*/  ISETP.GE.AND P0, PT, R8, R21, PT ;  /* 0x000000150800720c */ /* 0x000fda0003f06270 */
[----:B------:R-:W-:Y:S05]  /*97f0*/  @P0 BRA `(.L_x_369) ;  /* 0x00002d6000000947 */ /* 0x000fea0003800000 */
[----:B------:R-:W-:Y:S01]  /*9800*/  ISETP.GE.AND P0, PT, R13, c[0x0][0x27c], PT ;  /* 0x00009f000d007a0c */ /* 0x000fe20003f06270 */
[----:B------:R-:W-:-:S12]  /*9810*/  BSSY B0, `(.L_x_370) ;  /* 0x0000030000007945 */ /* 0x000fd80003800000 */
[----:B------:R-:W-:Y:S05]  /*9820*/  @P0 BRA `(.L_x_371) ;  /* 0x000002e000000947 */ /* 0x000fea0003800000 */
[----:B------:R-:W1:Y:S01]  /*9830*/  LDS.128 R8, [R6+0x3100] ;  /* 0x0031000006087984 */ /* 0x000e620000000c00 */
[----:B------:R-:W-:Y:S02]  /*9840*/  SHF.R.U64 R22, R46, 0x10, R47 ;  /* 0x000000102e167819 */ /* 0x000fe4000000122f */
[----:B------:R-:W-:Y:S02]  /*9850*/  SHF.R.U64 R20, R48, 0x10, R49 ;  /* 0x0000001030147819 */ /* 0x000fe40000001231 */
[----:B------:R-:W-:Y:S02]  /*9860*/  SHF.R.U32.HI R47, RZ, 0x10, R47 ;  /* 0x00000010ff2f7819 */ /* 0x000fe4000001162f */
[----:B------:R-:W-:Y:S02]  /*9870*/  SHF.R.U32.HI R49, RZ, 0x10, R49 ;  /* 0x00000010ff317819 */ /* 0x000fe40000011631 */
[----:B------:R-:W-:Y:S02]  /*9880*/  PRMT R16, R16, 0x5410, R47 ;  /* 0x0000541010107816 */ /* 0x000fe4000000002f */
[----:B------:R-:W-:-:S02]  /*9890*/  PRMT R18, R18, 0x5410, R49 ;  /* 0x0000541012127816 */ /* 0x000fc40000000031 */
[----:B------:R-:W-:Y:S02]  /*98a0*/  PRMT R19, R19, 0x5410, R20 ;  /* 0x0000541013137816 */ /* 0x000fe40000000014 */
[----:B------:R-:W-:Y:S02]  /*98b0*/  PRMT R17, R17, 0x5410, R22 ;  /* 0x0000541011117816 */ /* 0x000fe40000000016 */
[----:B------:R-:W-:Y:S02]  /*98c0*/  LOP3.LUT R27, R16, 0xffff0000, RZ, 0xc0, !PT ;  /* 0xffff0000101b7812 */ /* 0x000fe400078ec0ff */
[----:B------:R-:W-:Y:S01]  /*98d0*/  LOP3.LUT R33, R18, 0xffff0000, RZ, 0xc0, !PT ;  /* 0xffff000012217812 */ /* 0x000fe200078ec0ff */
[C---:B-1----:R-:W-:Y:S01]  /*98e0*/  IMAD.U32 R21, R10.reuse, 0x10000, RZ ;  /* 0x000100000a157824 */ /* 0x042fe200078e00ff */
[----:B------:R-:W-:Y:S01]  /*98f0*/  LOP3.LUT R20, R10, 0xffff0000, RZ, 0xc0, !PT ;  /* 0xffff00000a147812 */ /* 0x000fe200078ec0ff */
[----:B------:R-:W-:Y:S01]  /*9900*/  IMAD.U32 R10, R11, 0x10000, RZ ;  /* 0x000100000b0a7824 */ /* 0x000fe200078e00ff */
[----:B------:R-:W-:-:S02]  /*9910*/  SHF.L.U32 R25, R8, 0x10, RZ ;  /* 0x0000001008197819 */ /* 0x000fc400000006ff */
[----:B------:R-:W-:Y:S01]  /*9920*/  LOP3.LUT R24, R8, 0xffff0000, RZ, 0xc0, !PT ;  /* 0xffff000008187812 */ /* 0x000fe200078ec0ff */
[----:B------:R-:W-:Y:S01]  /*9930*/  IMAD.U32 R8, R16, 0x10000, RZ ;  /* 0x0001000010087824 */ /* 0x000fe200078e00ff */
[----:B------:R-:W-:Y:S01]  /*9940*/  LOP3.LUT R22, R11, 0xffff0000, RZ, 0xc0, !PT ;  /* 0xffff00000b167812 */ /* 0x000fe200078ec0ff */
[----:B------:R-:W-:Y:S01]  /*9950*/  IMAD.U32 R11, R18, 0x10000, RZ ;  /* 0x00010000120b7824 */ /* 0x000fe200078e00ff */
[C---:B------:R-:W-:Y:S01]  /*9960*/  SHF.L.U32 R23, R9.reuse, 0x10, RZ ;  /* 0x0000001009177819 */ /* 0x040fe200000006ff */
[CC--:B------:R-:W-:Y:S01]  /*9970*/  FMUL.FTZ R16, R20.reuse, R8.reuse ;  /* 0x0000000814107220 */ /* 0x0c0fe20000410000 */
[----:B------:R-:W-:Y:S01]  /*9980*/  LOP3.LUT R18, R9, 0xffff0000, RZ, 0xc0, !PT ;  /* 0xffff000009127812 */ /* 0x000fe200078ec0ff */
[-C--:B------:R-:W-:Y:S02]  /*9990*/  FMUL.FTZ R20, R20, R11.reuse ;  /* 0x0000000b14147220 */ /* 0x080fe40000410000 */
[----:B------:R-:W-:Y:S01]  /*99a0*/  FFMA.FTZ R16, R21, R11, -R16 ;  /* 0x0000000b15107223 */ /* 0x000fe20000010810 */
[----:B------:R-:W-:Y:S01]  /*99b0*/  SHF.L.U32 R11, R19, 0x10, RZ ;  /* 0x00000010130b7819 */ /* 0x000fe200000006ff */
[----:B------:R-:W-:Y:S01]  /*99c0*/  FFMA.FTZ R21, R21, R8, R20 ;  /* 0x0000000815157223 */ /* 0x000fe20000010014 */
[----:B------:R-:W-:Y:S01]  /*99d0*/  LOP3.LUT R19, R19, 0xffff0000, RZ, 0xc0, !PT ;  /* 0xffff000013137812 */ /* 0x000fe200078ec0ff */
[----:B------:R-:W-:-:S02]  /*99e0*/  FMUL.FTZ R9, R22, R27 ;  /* 0x0000001b16097220 */ /* 0x000fc40000410000 */
[C---:B------:R-:W-:Y:S01]  /*99f0*/  IMAD.U32 R8, R17.reuse, 0x10000, RZ ;  /* 0x0001000011087824 */ /* 0x040fe200078e00ff */
[----:B------:R-:W-:Y:S01]  /*9a00*/  LOP3.LUT R17, R17, 0xffff0000, RZ, 0xc0, !PT ;  /* 0xffff000011117812 */ /* 0x000fe200078ec0ff */
[-C--:B------:R-:W-:Y:S02]  /*9a10*/  FMUL.FTZ R22, R22, R33.reuse ;  /* 0x0000002116167220 */ /* 0x080fe40000410000 */
[C---:B------:R-:W-:Y:S02]  /*9a20*/  FFMA.FTZ R9, R10.reuse, R33, -R9 ;  /* 0x000000210a097223 */ /* 0x040fe40000010809 */
[----:B------:R-:W-:Y:S02]  /*9a30*/  FFMA.FTZ R22, R10, R27, R22 ;  /* 0x0000001b0a167223 */ /* 0x000fe40000010016 */
[----:B------:R-:W-:Y:S02]  /*9a40*/  FMUL.FTZ R10, R24, R8 ;  /* 0x00000008180a7220 */ /* 0x000fe40000410000 */
[----:B------:R-:W-:-:S02]  /*9a50*/  FMUL.FTZ R20, R18, R17 ;  /* 0x0000001112147220 */ /* 0x000fc40000410000 */
[----:B------:R-:W-:Y:S02]  /*9a60*/  FMUL.FTZ R24, R24, R11 ;  /* 0x0000000b18187220 */ /* 0x000fe40000410000 */
[----:B------:R-:W-:Y:S02]  /*9a70*/  FMUL.FTZ R18, R18, R19 ;  /* 0x0000001312127220 */ /* 0x000fe40000410000 */
[C---:B------:R-:W-:Y:S01]  /*9a80*/  FFMA.FTZ R26, R25.reuse, R11, -R10 ;  /* 0x0000000b191a7223 */ /* 0x040fe2000001080a */
[----:B------:R-:W-:Y:S01]  /*9a90*/  F2FP.BF16.PACK_AB R11, R22, R9 ;  /* 0x00000009160b723e */ /* 0x000fe200000010ff */
[----:B------:R-:W-:Y:S01]  /*9aa0*/  FFMA.FTZ R25, R25, R8, R24 ;  /* 0x0000000819197223 */ /* 0x000fe20000010018 */
[----:B------:R-:W-:Y:S01]  /*9ab0*/  F2FP.BF16.PACK_AB R10, R21, R16 ;  /* 0x00000010150a723e */ /* 0x000fe200000010ff */
[C---:B------:R-:W-:Y:S02]  /*9ac0*/  FFMA.FTZ R20, R23.reuse, R19, -R20 ;  /* 0x0000001317147223 */ /* 0x040fe40000010814 */
[----:B------:R-:W-:Y:S01]  /*9ad0*/  FFMA.FTZ R17, R23, R17, R18 ;  /* 0x0000001117117223 */ /* 0x000fe20000010012 */
[----:B------:R-:W-:-:S04]  /*9ae0*/  F2FP.BF16.PACK_AB R8, R25, R26 ;  /* 0x0000001a1908723e */ /* 0x000fc800000010ff */
[----:B------:R-:W-:-:S05]  /*9af0*/  F2FP.BF16.PACK_AB R9, R17, R20 ;  /* 0x000000141109723e */ /* 0x000fca00000010ff */
[----:B------:R1:W-:Y:S02]  /*9b00*/  STS.128 [R6+0x3100], R8 ;  /* 0x0031000806007388 */ /* 0x0003e40000000c00 */
.L_x_371:
[----:B------:R-:W-:Y:S05]  /*9b10*/  BSYNC B0 ;  /* 0x0000000000007941 */ /* 0x000fea0003800000 */
.L_x_370:
[----:B------:R-:W-:-:S04]  /*9b20*/  IADD3 R13, R13, 0x20, RZ ;  /* 0x000000200d0d7810 */ /* 0x000fc80007ffe0ff */
[----:B------:R-:W-:-:S13]  /*9b30*/  ISETP.GE.AND P0, PT, R13, c[0x0][0x27c], PT ;  /* 0x00009f000d007a0c */ /* 0x000fda0003f06270 */
[----:B------:R-:W-:Y:S05]  /*9b40*/  @P0 BRA `(.L_x_369) ;  /* 0x00002a1000000947 */ /* 0x000fea0003800000 */
[----:B-1----:R-:W1:Y:S01]  /*9b50*/  LDS.128 R8, [R6+0x7100] ;  /* 0x0071000006087984 */ /* 0x002e620000000c00 */
        /* <DEDUP_REMOVED lines=36> */
[C---:B------:R-:W-:Y:S02]  /*9da0*/  FFMA.FTZ R7, R20.reuse, R13, -R7 ;  /* 0x0000000d14077223 */ /* 0x040fe40000010807 */
[----:B------:R-:W-:Y:S01]  /*9db0*/  FFMA.FTZ R20, R20, R11, R19 ;  /* 0x0000000b14147223 */ /* 0x000fe20000010013 */
[----:B------:R-:W-:Y:S01]  /*9dc0*/  F2FP.BF16.PACK_AB R11, R12, R9 ;  /* 0x000000090c0b723e */ /* 0x000fe200000010ff */
[----:B------:R-:W-:Y:S01]  /*9dd0*/  FFMA.FTZ R23, R18, R23, -R10 ;  /* 0x0000001712177223 */ /* 0x000fe2000001080a */
[----:B------:R-:W-:Y:S01]  /*9de0*/  F2FP.BF16.PACK_AB R10, R8, R15 ;  /* 0x0000000f080a723e */ /* 0x000fe200000010ff */
[----:B------:R-:W-:Y:S01]  /*9df0*/  FFMA.FTZ R22, R18, R21, R22 ;  /* 0x0000001512167223 */ /* 0x000fe20000010016 */
[----:B------:R-:W-:-:S04]  /*9e00*/  F2FP.BF16.PACK_AB R8, R20, R7 ;  /* 0x000000071408723e */ /* 0x000fc800000010ff */
[----:B------:R-:W-:-:S05]  /*9e10*/  F2FP.BF16.PACK_AB R9, R22, R23 ;  /* 0x000000171609723e */ /* 0x000fca00000010ff */
[----:B------:R1:W-:Y:S01]  /*9e20*/  STS.128 [R6+0x7100], R8 ;  /* 0x0071000806007388 */ /* 0x0003e20000000c00 */
[----:B------:R-:W-:Y:S05]  /*9e30*/  BRA `(.L_x_369) ;  /* 0x0000272000007947 */ /* 0x000fea0003800000 */
.L_x_348:
[----:B------:R-:W-:Y:S01]  /*9e40*/  ISETP.NE.AND P0, PT, R217, 0x1, PT ;  /* 0x00000001d900780c */ /* 0x000fe20003f05270 */
[----:B------:R-:W-:Y:S01]  /*9e50*/  IMAD.MOV.U32 R16, RZ, RZ, R14 ;  /* 0x000000ffff107224 */ /* 0x000fe200078e000e */
[----:B------:R-:W-:Y:S01]  /*9e60*/  CS2R R54, SRZ ;  /* 0x0000000000367805 */ /* 0x000fe2000001ff00 */
[----:B------:R-:W-:-:S10]  /*9e70*/  CS2R R52, SRZ ;  /* 0x0000000000347805 */ /* 0x000fd4000001ff00 */
[----:B------:R-:W-:-:S05]  /*9e80*/  @P0 IMAD.HI.U32 R12, R10, c[0x0][0x2c8], RZ ;  /* 0x0000b2000a0c0a27 */ /* 0x000fca00078e00ff */
[----:B------:R-:W-:-:S04]  /*9e90*/  @P0 SHF.R.U32.HI R10, RZ, c[0x0][0x2cc], R12 ;  /* 0x0000b300ff0a0a19 */ /* 0x000fc8000001160c */
[----:B------:R-:W-:Y:S01]  /*9ea0*/  SHF.R.S32.HI R15, RZ, 0x1f, R10 ;  /* 0x0000001fff0f7819 */ /* 0x000fe2000001140a */
[----:B------:R-:W-:-:S04]  /*9eb0*/  IMAD.WIDE.U32 R16, R10, c[0x0][0x280], R16 ;  /* 0x0000a0000a107a25 */ /* 0x000fc800078e0010 */
[C---:B------:R-:W-:Y:S02]  /*9ec0*/  IMAD R13, R15.reuse, c[0x0][0x280], RZ ;  /* 0x0000a0000f0d7a24 */ /* 0x040fe400078e02ff */
[----:B------:R-:W-:Y:S02]  /*9ed0*/  IMAD R15, R15, c[0x0][0x290], RZ ;  /* 0x0000a4000f0f7a24 */ /* 0x000fe400078e02ff */
[----:B------:R-:W-:Y:S01]  /*9ee0*/  IMAD R14, R10, c[0x0][0x284], R13 ;  /* 0x0000a1000a0e7a24 */ /* 0x000fe200078e020d */
[----:B------:R-:W-:Y:S01]  /*9ef0*/  LEA R13, P0, R16, c[0x0][0x270], 0x1 ;  /* 0x00009c00100d7a11 */ /* 0x000fe200078008ff */
[----:B------:R-:W-:Y:S02]  /*9f00*/  IMAD R12, R10, c[0x0][0x294], R15 ;  /* 0x0000a5000a0c7a24 */ /* 0x000fe400078e020f */
[----:B------:R-:W-:Y:S02]  /*9f10*/  IMAD.IADD R14, R17, 0x1, R14 ;  /* 0x00000001110e7824 */ /* 0x000fe400078e020e */
[----:B------:R-:W-:Y:S01]  /*9f20*/  IMAD.MOV.U32 R17, RZ, RZ, R21 ;  /* 0x000000ffff117224 */ /* 0x000fe200078e0015 */
[----:B------:R-:W1:Y:S02]  /*9f30*/  SHFL.IDX PT, R15, R13, RZ, 0x181f ;  /* 0x00181fff0d0f7589 */ /* 0x000e6400000e0000 */
[----:B------:R-:W-:Y:S01]  /*9f40*/  LEA.HI.X R14, R16, c[0x0][0x274], R14, 0x1, P0 ;  /* 0x00009d00100e7a11 */ /* 0x000fe200000f0c0e */
[----:B------:R-:W-:-:S04]  /*9f50*/  IMAD.MOV.U32 R16, RZ, RZ, R18 ;  /* 0x000000ffff107224 */ /* 0x000fc800078e0012 */
[----:B------:R-:W-:-:S04]  /*9f60*/  IMAD.WIDE.U32 R16, R10, c[0x0][0x290], R16 ;  /* 0x0000a4000a107a25 */ /* 0x000fc800078e0010 */
[----:B------:R-:W-:Y:S01]  /*9f70*/  IMAD.IADD R12, R17, 0x1, R12 ;  /* 0x00000001110c7824 */ /* 0x000fe200078e020c */
[----:B------:R-:W-:-:S04]  /*9f80*/  LEA R10, P0, R16, c[0x0][0x288], 0x1 ;  /* 0x0000a200100a7a11 */ /* 0x000fc800078008ff */
[----:B------:R-:W-:Y:S02]  /*9f90*/  LEA.HI.X R12, R16, c[0x0][0x28c], R12, 0x1, P0 ;  /* 0x0000a300100c7a11 */ /* 0x000fe400000f0c0c */
[----:B------:R-:W2:Y:S01]  /*9fa0*/  SHFL.IDX PT, R16, R14, RZ, 0x181f ;  /* 0x00181fff0e107589 */ /* 0x000ea200000e0000 */
[----:B------:R-:W-:-:S13]  /*9fb0*/  ISETP.GE.OR P0, PT, R82, c[0x0][0x27c], P4 ;  /* 0x00009f0052007a0c */ /* 0x000fda0002706670 */
[C---:B------:R-:W-:Y:S02]  /*9fc0*/  @!P0 SHF.L.U32 R18, R82.reuse, 0x1, RZ ;  /* 0x0000000152128819 */ /* 0x040fe400000006ff */
[----:B------:R-:W-:Y:S02]  /*9fd0*/  @!P0 SHF.L.U64.HI R17, R82, 0x1, R83 ;  /* 0x0000000152118819 */ /* 0x000fe40000010253 */
[----:B-1----:R-:W-:Y:S02]  /*9fe0*/  @!P0 IADD3 R20, P1, R15, R18, RZ ;  /* 0x000000120f148210 */ /* 0x002fe40007f3e0ff */
[----:B------:R-:W1:Y:S03]  /*9ff0*/  SHFL.IDX PT, R15, R10, RZ, 0x181f ;  /* 0x00181fff0a0f7589 */ /* 0x000e6600000e0000 */
[----:B--2---:R-:W-:Y:S02]  /*a000*/  @!P0 IMAD.X R21, R16, 0x1, R17, P1 ;  /* 0x0000000110158824 */ /* 0x004fe400008e0611 */
[----:B------:R-:W2:Y:S01]  /*a010*/  SHFL.IDX PT, R16, R12, RZ, 0x181f ;  /* 0x00181fff0c107589 */ /* 0x000ea200000e0000 */
[----:B------:R-:W-:Y:S01]  /*a020*/  CS2R R50, SRZ ;  /* 0x0000000000327805 */ /* 0x000fe2000001ff00 */
[----:B------:R-:W-:-:S02]  /*a030*/  CS2R R48, SRZ ;  /* 0x0000000000307805 */ /* 0x000fc4000001ff00 */
[----:B------:R-:W3:Y:S01]  /*a040*/  @!P0 LD.E.128 R52, [R20.64] ;  /* 0x0000001014348980 */ /* 0x000ee2000c101d00 */
[----:B-1----:R-:W-:-:S05]  /*a050*/  @!P0 IADD3 R22, P1, R15, R18, RZ ;  /* 0x000000120f168210 */ /* 0x002fca0007f3e0ff */
[----:B--2---:R-:W-:-:S05]  /*a060*/  @!P0 IMAD.X R23, R16, 0x1, R17, P1 ;  /* 0x0000000110178824 */ /* 0x004fca00008e0611 */
[----:B------:R-:W2:Y:S01]  /*a070*/  @!P0 LD.E.128 R48, [R22.64] ;  /* 0x0000001016308980 */ /* 0x000ea2000c101d00 */
[----:B------:R-:W-:Y:S01]  /*a080*/  BSSY B0, `(.L_x_372) ;  /* 0x0000027000007945 */ /* 0x000fe20003800000 */
[----:B------:R-:W-:Y:S01]  /*a090*/  CS2R R46, SRZ ;  /* 0x00000000002e7805 */ /* 0x000fe2000001ff00 */
[----:B------:R-:W-:Y:S01]  /*a0a0*/  CS2R R44, SRZ ;  /* 0x00000000002c7805 */ /* 0x000fe2000001ff00 */
[----:B------:R-:W-:Y:S01]  /*a0b0*/  CS2R R42, SRZ ;  /* 0x00000000002a7805 */ /* 0x000fe2000001ff00 */
[----:B------:R-:W-:Y:S01]  /*a0c0*/  CS2R R40, SRZ ;  /* 0x0000000000287805 */ /* 0x000fe2000001ff00 */
[----:B------:R-:W-:Y:S01]  /*a0d0*/  ISETP.GE.AND P1, PT, R82, c[0x0][0x27c], PT ;  /* 0x00009f0052007a0c */ /* 0x000fe20003f26270 */
[----:B---3--:R-:W-:Y:S01]  /*a0e0*/  IMAD.MOV.U32 R18, RZ, RZ, R54 ;  /* 0x000000ffff127224 */ /* 0x008fe200078e0036 */
[----:B------:R-:W-:Y:S01]  /*a0f0*/  MOV R17, R55 ;  /* 0x0000003700117202 */ /* 0x000fe20000000f00 */
[----:B------:R-:W-:Y:S02]  /*a100*/  IMAD.MOV.U32 R16, RZ, RZ, R52 ;  /* 0x000000ffff107224 */ /* 0x000fe400078e0034 */
[----:B------:R-:W-:Y:S01]  /*a110*/  IMAD.MOV.U32 R15, RZ, RZ, R53 ;  /* 0x000000ffff0f7224 */ /* 0x000fe200078e0035 */
[----:B------:R-:W-:-:S02]  /*a120*/  PRMT R91, R18, 0x7610, R91 ;  /* 0x00007610125b7816 */ /* 0x000fc4000000005b */
[----:B------:R-:W-:Y:S01]  /*a130*/  PRMT R90, R17, 0x7610, R90 ;  /* 0x00007610115a7816 */ /* 0x000fe2000000005a */
[----:B------:R1:W3:Y:S01]  /*a140*/  SHFL.IDX PT, R18, R14, 0x1, 0x181f ;  /* 0x00381f000e127f89 */ /* 0x0002e200000e0000 */
[----:B------:R-:W-:Y:S02]  /*a150*/  PRMT R89, R16, 0x7610, R89 ;  /* 0x0000761010597816 */ /* 0x000fe40000000059 */
[----:B------:R-:W-:Y:S01]  /*a160*/  PRMT R88, R15, 0x7610, R88 ;  /* 0x000076100f587816 */ /* 0x000fe20000000058 */
[----:B------:R1:W4:Y:S04]  /*a170*/  SHFL.IDX PT, R17, R13, 0x1, 0x181f ;  /* 0x00381f000d117f89 */ /* 0x00032800000e0000 */
[----:B------:R1:W1:Y:S04]  /*a180*/  SHFL.IDX PT, R15, R10, 0x1, 0x181f ;  /* 0x00381f000a0f7f89 */ /* 0x00026800000e0000 */
[----:B------:R1:W1:Y:S01]  /*a190*/  SHFL.IDX PT, R16, R12, 0x1, 0x181f ;  /* 0x00381f000c107f89 */ /* 0x00026200000e0000 */
[----:B--2---:R-:W-:Y:S01]  /*a1a0*/  IMAD.MOV.U32 R22, RZ, RZ, R50 ;  /* 0x000000ffff167224 */ /* 0x004fe200078e0032 */
[----:B------:R-:W-:Y:S01]  /*a1b0*/  MOV R21, R51 ;  /* 0x0000003300157202 */ /* 0x000fe20000000f00 */
[----:B------:R-:W-:-:S02]  /*a1c0*/  IMAD.MOV.U32 R20, RZ, RZ, R48 ;  /* 0x000000ffff147224 */ /* 0x000fc400078e0030 */
[----:B------:R-:W-:Y:S01]  /*a1d0*/  IMAD.MOV.U32 R19, RZ, RZ, R49 ;  /* 0x000000ffff137224 */ /* 0x000fe200078e0031 */
[----:B------:R-:W-:Y:S02]  /*a1e0*/  PRMT R87, R22, 0x7610, R87 ;  /* 0x0000761016577816 */ /* 0x000fe40000000057 */
[----:B------:R-:W-:Y:S02]  /*a1f0*/  PRMT R86, R21, 0x7610, R86 ;  /* 0x0000761015567816 */ /* 0x000fe40000000056 */
[----:B------:R-:W-:Y:S02]  /*a200*/  PRMT R85, R20, 0x7610, R85 ;  /* 0x0000761014557816 */ /* 0x000fe40000000055 */
[----:B------:R-:W-:Y:S01]  /*a210*/  PRMT R84, R19, 0x7610, R84 ;  /* 0x0000761013547816 */ /* 0x000fe20000000054 */
[----:B------:R-:W-:Y:S05]  /*a220*/  @P3 BRA `(.L_x_373) ;  /* 0x000000c000003947 */ /* 0x000fea0003800000 */
[----:B---34-:R-:W-:Y:S01]  /*a230*/  CS2R R44, SRZ ;  /* 0x00000000002c7805 */ /* 0x018fe2000001ff00 */
[----:B------:R-:W-:Y:S01]  /*a240*/  CS2R R42, SRZ ;  /* 0x00000000002a7805 */ /* 0x000fe2000001ff00 */
[----:B------:R-:W-:Y:S01]  /*a250*/  CS2R R40, SRZ ;  /* 0x0000000000287805 */ /* 0x000fe2000001ff00 */
[----:B------:R-:W-:Y:S05]  /*a260*/  @P1 BRA `(.L_x_373) ;  /* 0x0000008000001947 */ /* 0x000fea0003800000 */
[C---:B------:R-:W-:Y:S01]  /*a270*/  IMAD.SHL.U32 R20, R82.reuse, 0x2, RZ ;  /* 0x0000000252147824 */ /* 0x040fe200078e00ff */
[----:B------:R-:W-:-:S04]  /*a280*/  SHF.L.U64.HI R19, R82, 0x1, R83 ;  /* 0x0000000152137819 */ /* 0x000fc80000010253 */
[----:B------:R-:W-:-:S05]  /*a290*/  IADD3 R44, P0, R17, R20, RZ ;  /* 0x00000014112c7210 */ /* 0x000fca0007f1e0ff */
[----:B------:R-:W-:Y:S01]  /*a2a0*/  IMAD.X R45, R18, 0x1, R19, P0 ;  /* 0x00000001122d7824 */ /* 0x000fe200000e0613 */
[----:B-1----:R-:W-:-:S05]  /*a2b0*/  IADD3 R20, P0, R15, R20, RZ ;  /* 0x000000140f147210 */ /* 0x002fca0007f1e0ff */
[----:B------:R-:W-:Y:S01]  /*a2c0*/  IMAD.X R21, R16, 0x1, R19, P0 ;  /* 0x0000000110157824 */ /* 0x000fe200000e0613 */
[----:B------:R-:W5:Y:S04]  /*a2d0*/  LD.E.128 R44, [R44.64] ;  /* 0x000000102c2c7980 */ /* 0x000f68000c101d00 */
[----:B------:R1:W5:Y:S03]  /*a2e0*/  LD.E.128 R40, [R20.64] ;  /* 0x0000001014287980 */ /* 0x000366000c101d00 */
.L_x_373:
[----:B---34-:R-:W-:Y:S05]  /*a2f0*/  BSYNC B0 ;  /* 0x0000000000007941 */ /* 0x018fea0003800000 */
.L_x_372:
[----:B------:R-:W2:Y:S01]  /*a300*/  SHFL.IDX PT, R18, R13, 0x2, 0x181f ;  /* 0x00581f000d127f89 */ /* 0x000ea200000e0000 */
[C---:B------:R-:W-:Y:S01]  /*a310*/  ISETP.GE.OR P0, PT, R82.reuse, c[0x0][0x27c], P5 ;  /* 0x00009f0052007a0c */ /* 0x040fe20002f06670 */
[----:B------:R-:W-:Y:S01]  /*a320*/  CS2R R34, SRZ ;  /* 0x0000000000227805 */ /* 0x000fe2000001ff00 */
[----:B------:R-:W-:Y:S01]  /*a330*/  CS2R R32, SRZ ;  /* 0x0000000000207805 */ /* 0x000fe2000001ff00 */
[----:B------:R-:W3:Y:S10]  /*a340*/  SHFL.IDX PT, R17, R14, 0x2, 0x181f ;  /* 0x00581f000e117f89 */ /* 0x000ef400000e0000 */
[C---:B-1----:R-:W-:Y:S01]  /*a350*/  @!P0 IMAD.SHL.U32 R15, R82.reuse, 0x2, RZ ;  /* 0x00000002520f8824 */ /* 0x042fe200078e00ff */
[----:B------:R-:W-:-:S04]  /*a360*/  @!P0 SHF.L.U64.HI R16, R82, 0x1, R83 ;  /* 0x0000000152108819 */ /* 0x000fc80000010253 */
[-C--:B--2---:R-:W-:Y:S02]  /*a370*/  @!P0 IADD3 R20, P2, R18, R15.reuse, RZ ;  /* 0x0000000f12148210 */ /* 0x084fe40007f5e0ff */
[----:B------:R-:W1:Y:S03]  /*a380*/  SHFL.IDX PT, R18, R10, 0x2, 0x181f ;  /* 0x00581f000a127f89 */ /* 0x000e6600000e0000 */
[----:B---3--:R-:W-:Y:S02]  /*a390*/  @!P0 IMAD.X R21, R17, 0x1, R16, P2 ;  /* 0x0000000111158824 */ /* 0x008fe400010e0610 */
[----:B------:R-:W2:Y:S01]  /*a3a0*/  SHFL.IDX PT, R17, R12, 0x2, 0x181f ;  /* 0x00581f000c117f89 */ /* 0x000ea200000e0000 */
[----:B------:R-:W-:Y:S01]  /*a3b0*/  CS2R R26, SRZ ;  /* 0x00000000001a7805 */ /* 0x000fe2000001ff00 */
[----:B------:R-:W-:Y:S02]  /*a3c0*/  CS2R R24, SRZ ;  /* 0x0000000000187805 */ /* 0x000fe4000001ff00 */
[----:B------:R3:W4:Y:S01]  /*a3d0*/  @!P0 LD.E.128 R32, [R20.64] ;  /* 0x0000001014208980 */ /* 0x000722000c101d00 */
[----:B-1----:R-:W-:-:S05]  /*a3e0*/  @!P0 IADD3 R22, P2, R18, R15, RZ ;  /* 0x0000000f12168210 */ /* 0x002fca0007f5e0ff */
[----:B--2---:R-:W-:-:S05]  /*a3f0*/  @!P0 IMAD.X R23, R17, 0x1, R16, P2 ;  /* 0x0000000111178824 */ /* 0x004fca00010e0610 */
[----:B------:R1:W2:Y:S01]  /*a400*/  @!P0 LD.E.128 R24, [R22.64] ;  /* 0x0000001016188980 */ /* 0x0002a2000c101d00 */
[----:B-----5:R-:W-:Y:S02]  /*a410*/  IMAD.MOV.U32 R18, RZ, RZ, R46 ;  /* 0x000000ffff127224 */ /* 0x020fe400078e002e */
[----:B------:R-:W-:Y:S02]  /*a420*/  IMAD.MOV.U32 R17, RZ, RZ, R47 ;  /* 0x000000ffff117224 */ /* 0x000fe400078e002f */
        /* <DEDUP_REMOVED lines=10> */
[----:B------:R-:W-:-:S02]  /*a4d0*/  PRMT R75, R18, 0x7610, R75 ;  /* 0x00007610124b7816 */ /* 0x000fc4000000004b */
[----:B------:R-:W-:Y:S02]  /*a4e0*/  PRMT R74, R17, 0x7610, R74 ;  /* 0x00007610114a7816 */ /* 0x000fe4000000004a */
[----:B------:R-:W-:Y:S02]  /*a4f0*/  PRMT R73, R16, 0x7610, R73 ;  /* 0x0000761010497816 */ /* 0x000fe40000000049 */
[----:B------:R-:W-:Y:S01]  /*a500*/  PRMT R72, R15, 0x7610, R72 ;  /* 0x000076100f487816 */ /* 0x000fe20000000048 */
[----:B------:R-:W2:Y:S01]  /*a510*/  SHFL.IDX PT, R14, R14, 0x3, 0x181f ;  /* 0x00781f000e0e7f89 */ /* 0x000ea200000e0000 */
[----:B------:R-:W-:Y:S03]  /*a520*/  BSSY B0, `(.L_x_374) ;  /* 0x0000025000007945 */ /* 0x000fe60003800000 */
[----:B------:R-:W2:Y:S01]  /*a530*/  SHFL.IDX PT, R13, R13, 0x3, 0x181f ;  /* 0x00781f000d0d7f89 */ /* 0x000ea200000e0000 */
[----:B-1----:R-:W-:-:S03]  /*a540*/  CS2R R22, SRZ ;  /* 0x0000000000167805 */ /* 0x002fc6000001ff00 */
[----:B------:R-:W1:Y:S01]  /*a550*/  SHFL.IDX PT, R10, R10, 0x3, 0x181f ;  /* 0x00781f000a0a7f89 */ /* 0x000e6200000e0000 */
[----:B---3--:R-:W-:-:S03]  /*a560*/  CS2R R20, SRZ ;  /* 0x0000000000147805 */ /* 0x008fc6000001ff00 */
[----:B------:R-:W3:Y:S01]  /*a570*/  SHFL.IDX PT, R12, R12, 0x3, 0x181f ;  /* 0x00781f000c0c7f89 */ /* 0x000ee200000e0000 */
[----:B----4-:R-:W-:Y:S02]  /*a580*/  IMAD.MOV.U32 R18, RZ, RZ, R34 ;  /* 0x000000ffff127224 */ /* 0x010fe400078e0022 */
[----:B------:R-:W-:Y:S02]  /*a590*/  IMAD.MOV.U32 R17, RZ, RZ, R35 ;  /* 0x000000ffff117224 */ /* 0x000fe400078e0023 */
[----:B------:R-:W-:Y:S02]  /*a5a0*/  IMAD.MOV.U32 R16, RZ, RZ, R32 ;  /* 0x000000ffff107224 */ /* 0x000fe400078e0020 */
[----:B------:R-:W-:Y:S01]  /*a5b0*/  IMAD.MOV.U32 R15, RZ, RZ, R33 ;  /* 0x000000ffff0f7224 */ /* 0x000fe200078e0021 */
[----:B------:R-:W-:Y:S02]  /*a5c0*/  PRMT R71, R18, 0x7610, R71 ;  /* 0x0000761012477816 */ /* 0x000fe40000000047 */
[----:B------:R-:W-:-:S02]  /*a5d0*/  PRMT R70, R17, 0x7610, R70 ;  /* 0x0000761011467816 */ /* 0x000fc40000000046 */
[----:B------:R-:W-:Y:S02]  /*a5e0*/  PRMT R69, R16, 0x7610, R69 ;  /* 0x0000761010457816 */ /* 0x000fe40000000045 */
[----:B------:R-:W-:Y:S01]  /*a5f0*/  PRMT R68, R15, 0x7610, R68 ;  /* 0x000076100f447816 */ /* 0x000fe20000000044 */
[----:B--2---:R-:W-:Y:S02]  /*a600*/  IMAD.MOV.U32 R18, RZ, RZ, R26 ;  /* 0x000000ffff127224 */ /* 0x004fe400078e001a */
[----:B------:R-:W-:Y:S02]  /*a610*/  IMAD.MOV.U32 R17, RZ, RZ, R27 ;  /* 0x000000ffff117224 */ /* 0x000fe400078e001b */
[----:B------:R-:W-:Y:S02]  /*a620*/  IMAD.MOV.U32 R16, RZ, RZ, R24 ;  /* 0x000000ffff107224 */ /* 0x000fe400078e0018 */
[----:B------:R-:W-:Y:S01]  /*a630*/  IMAD.MOV.U32 R15, RZ, RZ, R25 ;  /* 0x000000ffff0f7224 */ /* 0x000fe200078e0019 */
[----:B------:R-:W-:-:S02]  /*a640*/  PRMT R67, R18, 0x7610, R67 ;  /* 0x0000761012437816 */ /* 0x000fc40000000043 */
[----:B------:R-:W-:Y:S01]  /*a650*/  PRMT R66, R17, 0x7610, R66 ;  /* 0x0000761011427816 */ /* 0x000fe20000000042 */
[----:B------:R-:W-:Y:S01]  /*a660*/  CS2R R18, SRZ ;  /* 0x0000000000127805 */ /* 0x000fe2000001ff00 */
[----:B------:R-:W-:Y:S02]  /*a670*/  PRMT R65, R16, 0x7610, R65 ;  /* 0x0000761010417816 */ /* 0x000fe40000000041 */
[----:B------:R-:W-:Y:S01]  /*a680*/  PRMT R64, R15, 0x7610, R64 ;  /* 0x000076100f407816 */ /* 0x000fe20000000040 */
[----:B------:R-:W-:Y:S01]  /*a690*/  CS2R R16, SRZ ;  /* 0x0000000000107805 */ /* 0x000fe2000001ff00 */
[----:B------:R-:W-:Y:S05]  /*a6a0*/  @P6 BRA `(.L_x_375) ;  /* 0x000000c000006947 */ /* 0x000fea0003800000 */
[----:B-1-3--:R-:W-:Y:S01]  /*a6b0*/  CS2R R20, SRZ ;  /* 0x0000000000147805 */ /* 0x00afe2000001ff00 */
[----:B------:R-:W-:Y:S01]  /*a6c0*/  CS2R R18, SRZ ;  /* 0x0000000000127805 */ /* 0x000fe2000001ff00 */
[----:B------:R-:W-:Y:S01]  /*a6d0*/  CS2R R16, SRZ ;  /* 0x0000000000107805 */ /* 0x000fe2000001ff00 */
[----:B------:R-:W-:Y:S05]  /*a6e0*/  @P1 BRA `(.L_x_375) ;  /* 0x0000008000001947 */ /* 0x000fea0003800000 */
[C---:B------:R-:W-:Y:S01]  /*a6f0*/  IMAD.SHL.U32 R15, R82.reuse, 0x2, RZ ;  /* 0x00000002520f7824 */ /* 0x040fe200078e00ff */
[----:B------:R-:W-:-:S04]  /*a700*/  SHF.L.U64.HI R17, R82, 0x1, R83 ;  /* 0x0000000152117819 */ /* 0x000fc80000010253 */
[-C--:B------:R-:W-:Y:S02]  /*a710*/  IADD3 R20, P2, R13, R15.reuse, RZ ;  /* 0x0000000f0d147210 */ /* 0x080fe40007f5e0ff */
[----:B------:R-:W-:-:S03]  /*a720*/  IADD3 R16, P0, R10, R15, RZ ;  /* 0x0000000f0a107210 */ /* 0x000fc60007f1e0ff */
[--C-:B------:R-:W-:Y:S02]  /*a730*/  IMAD.X R21, R14, 0x1, R17.reuse, P2 ;  /* 0x000000010e157824 */ /* 0x100fe400010e0611 */
[----:B------:R-:W-:-:S04]  /*a740*/  IMAD.X R17, R12, 0x1, R17, P0 ;  /* 0x000000010c117824 */ /* 0x000fc800000e0611 */
[----:B------:R-:W5:Y:S04]  /*a750*/  LD.E.128 R20, [R20.64] ;  /* 0x0000001014147980 */ /* 0x000f68000c101d00 */
[----:B------:R-:W5:Y:S02]  /*a760*/  LD.E.128 R16, [R16.64] ;  /* 0x0000001010107980 */ /* 0x000f64000c101d00 */
.L_x_375:
[----:B-1-3--:R-:W-:Y:S05]  /*a770*/  BSYNC B0 ;  /* 0x0000000000007941 */ /* 0x00afea0003800000 */
.L_x_374:
[----:B------:R-:W-:Y:S01]  /*a780*/  IMAD.IADD R63, R7, 0x1, -R118 ;  /* 0x00000001073f7824 */ /* 0x000fe200078e0a76 */
[----:B------:R-:W-:-:S04]  /*a790*/  DEPBAR.LE SB0, 0x1 ;  /* 0x000080400000791a */ /* 0x000fc80000000000 */
[----:B------:R-:W-:Y:S01]  /*a7a0*/  IMNMX R63, R63, 0x80, PT ;  /* 0x000000803f3f7817 */ /* 0x000fe20003800200 */
[----:B-----5:R-:W-:Y:S01]  /*a7b0*/  IMAD.MOV.U32 R10, RZ, RZ, R22 ;  /* 0x000000ffff0a7224 */ /* 0x020fe200078e0016 */
[----:B------:R-:W-:Y:S01]  /*a7c0*/  BSSY B0, `(.L_x_376) ;  /* 0x0000079000007945 */ /* 0x000fe20003800000 */
[----:B------:R-:W-:Y:S01]  /*a7d0*/  IMAD.MOV.U32 R12, RZ, RZ, R23 ;  /* 0x000000ffff0c7224 */ /* 0x000fe200078e0017 */
[----:B------:R-:W-:Y:S01]  /*a7e0*/  BAR.SYNC.DEFER_BLOCKING 0x0 ;  /* 0x0000000000007b1d */ /* 0x000fe20000010000 */
[----:B------:R-:W-:Y:S01]  /*a7f0*/  ISETP.GE.OR P0, PT, R4, R63, P1 ;  /* 0x0000003f0400720c */ /* 0x000fe20000f06670 */
        /* <DEDUP_REMOVED lines=12> */
[----:B------:R-:W-:Y:S01]  /*a8c0*/  PRMT R56, R10, 0x7610, R56 ;  /* 0x000076100a387816 */ /* 0x000fe20000000038 */
[----:B------:R-:W-:Y:S05]  /*a8d0*/  @P0 BRA `(.L_x_377) ;  /* 0x0000067000000947 */ /* 0x000fea0003800000 */
[----:B------:R-:W-:Y:S01]  /*a8e0*/  IMAD.MOV.U32 R10, RZ, RZ, c[0x0][0x27c] ;  /* 0x00009f00ff0a7624 */ /* 0x000fe200078e00ff */
[----:B------:R-:W-:Y:S02]  /*a8f0*/  SHF.R.U64 R48, R48, 0x10, R49 ;  /* 0x0000001030307819 */ /* 0x000fe40000001231 */
[----:B------:R-:W-:Y:S02]  /*a900*/  SHF.R.U64 R52, R52, 0x10, R53 ;  /* 0x0000001034347819 */ /* 0x000fe40000001235 */
[----:B------:R-:W-:Y:S02]  /*a910*/  LEA.HI R13, R10, R29, RZ, 0x1d ;  /* 0x0000001d0a0d7211 */ /* 0x000fe400078fe8ff */
[----:B------:R-:W-:Y:S02]  /*a920*/  SHF.R.U64 R50, R50, 0x10, R51 ;  /* 0x0000001032327819 */ /* 0x000fe40000001233 */
[----:B------:R-:W-:Y:S01]  /*a930*/  SHF.R.S32.HI R10, RZ, 0x1f, R13 ;  /* 0x0000001fff0a7819 */ /* 0x000fe2000001140d */
[----:B------:R-:W-:Y:S01]  /*a940*/  IMAD.SHL.U32 R12, R13, 0x8, RZ ;  /* 0x000000080d0c7824 */ /* 0x000fe200078e00ff */
[----:B------:R-:W-:-:S02]  /*a950*/  SHF.R.U32.HI R51, RZ, 0x10, R51 ;  /* 0x00000010ff337819 */ /* 0x000fc40000011633 */
[----:B------:R-:W-:Y:S02]  /*a960*/  LEA.HI R10, R10, R13, RZ, 0x3 ;  /* 0x0000000d0a0a7211 */ /* 0x000fe400078f18ff */
[----:B------:R-:W-:Y:S02]  /*a970*/  LOP3.LUT R11, R11, 0x38, R12, 0xf8, !PT ;  /* 0x000000380b0b7812 */ /* 0x000fe400078ef80c */
[----:B------:R-:W1:Y:S01]  /*a980*/  LDS.128 R12, [R6+0x100] ;  /* 0x00010000060c7984 */ /* 0x000e620000000c00 */
[----:B------:R-:W-:Y:S01]  /*a990*/  IMAD.SHL.U32 R10, R10, 0x400, RZ ;  /* 0x000004000a0a7824 */ /* 0x000fe200078e00ff */
[----:B------:R-:W-:Y:S02]  /*a9a0*/  LOP3.LUT R8, R11, R8, RZ, 0x3c, !PT ;  /* 0x000000080b087212 */ /* 0x000fe400078e3cff */
[----:B------:R-:W-:Y:S02]  /*a9b0*/  PRMT R85, R85, 0x5410, R48 ;  /* 0x0000541055557816 */ /* 0x000fe40000000030 */
[----:B------:R-:W-:-:S02]  /*a9c0*/  LOP3.LUT R10, R10, 0x7fffe000, RZ, 0xc0, !PT ;  /* 0x7fffe0000a0a7812 */ /* 0x000fc400078ec0ff */
[----:B------:R-:W-:Y:S01]  /*a9d0*/  PRMT R89, R89, 0x5410, R52 ;  /* 0x0000541059597816 */ /* 0x000fe20000000034 */
[----:B------:R-:W-:Y:S01]  /*a9e0*/  IMAD.U32 R96, R85, 0x10000, RZ ;  /* 0x0001000055607824 */ /* 0x000fe200078e00ff */
[----:B------:R-:W-:Y:S02]  /*a9f0*/  IADD3 R81, R8, R10, R9 ;  /* 0x0000000a08517210 */ /* 0x000fe40007ffe009 */
[----:B------:R-:W-:Y:S01]  /*aa00*/  SHF.R.U64 R54, R54, 0x10, R55 ;  /* 0x0000001036367819 */ /* 0x000fe20000001237 */
[----:B------:R-:W-:Y:S01]  /*aa10*/  IMAD.U32 R92, R89, 0x10000, RZ ;  /* 0x00010000595c7824 */ /* 0x000fe200078e00ff */
[----:B------:R-:W-:Y:S01]  /*aa20*/  SHF.R.U32.HI R53, RZ, 0x10, R53 ;  /* 0x00000010ff357819 */ /* 0x000fe20000011635 */
[----:B------:R-:W-:Y:S01]  /*aa30*/  IMAD.SHL.U32 R81, R81, 0x2, RZ ;  /* 0x0000000251517824 */ /* 0x000fe200078e00ff */
[----:B------:R-:W-:Y:S02]  /*aa40*/  SHF.R.U32.HI R49, RZ, 0x10, R49 ;  /* 0x00000010ff317819 */ /* 0x000fe40000011631 */
[----:B------:R-:W-:-:S02]  /*aa50*/  PRMT R86, R86, 0x5410, R51 ;  /* 0x0000541056567816 */ /* 0x000fc40000000033 */
[----:B------:R-:W2:Y:S01]  /*aa60*/  LDS.128 R8, [R81+0x100] ;  /* 0x0001000051087984 */ /* 0x000ea20000000c00 */
[----:B------:R-:W-:Y:S02]  /*aa70*/  PRMT R91, R91, 0x5410, R54 ;  /* 0x000054105b5b7816 */ /* 0x000fe40000000036 */
[----:B------:R-:W-:Y:S02]  /*aa80*/  SHF.R.U32.HI R55, RZ, 0x10, R55 ;  /* 0x00000010ff377819 */ /* 0x000fe40000011637 */
[----:B------:R-:W-:Y:S02]  /*aa90*/  PRMT R88, R88, 0x5410, R53 ;  /* 0x0000541058587816 */ /* 0x000fe40000000035 */
[----:B------:R-:W-:Y:S02]  /*aaa0*/  PRMT R84, R84, 0x5410, R49 ;  /* 0x0000541054547816 */ /* 0x000fe40000000031 */
[----:B------:R-:W-:Y:S02]  /*aab0*/  PRMT R90, R90, 0x5410, R55 ;  /* 0x000054105a5a7816 */ /* 0x000fe40000000037 */
[----:B------:R-:W-:Y:S01]  /*aac0*/  LOP3.LUT R85, R85, 0xffff0000, RZ, 0xc0, !PT ;  /* 0xffff000055557812 */ /* 0x000fe200078ec0ff */
[----:B------:R-:W-:Y:S01]  /*aad0*/  IMAD.U32 R94, R84, 0x10000, RZ ;  /* 0x00010000545e7824 */ /* 0x000fe200078e00ff */
[----:B------:R-:W-:-:S02]  /*aae0*/  LOP3.LUT R89, R89, 0xffff0000, RZ, 0xc0, !PT ;  /* 0xffff000059597812 */ /* 0x000fc400078ec0ff */
[----:B------:R-:W-:Y:S02]  /*aaf0*/  PRMT R87, R87, 0x5410, R50 ;  /* 0x0000541057577816 */ /* 0x000fe40000000032 */
[----:B------:R-:W-:Y:S02]  /*ab00*/  LOP3.LUT R84, R84, 0xffff0000, RZ, 0xc0, !PT ;  /* 0xffff000054547812 */ /* 0x000fe400078ec0ff */
[C---:B-1----:R-:W-:Y:S01]  /*ab10*/  SHF.L.U32 R48, R13.reuse, 0x10, RZ ;  /* 0x000000100d307819 */ /* 0x042fe200000006ff */
[----:B------:R-:W-:Y:S01]  /*ab20*/  IMAD.U32 R49, R12, 0x10000, RZ ;  /* 0x000100000c317824 */ /* 0x000fe200078e00ff */
[----:B------:R-:W-:Y:S01]  /*ab30*/  LOP3.LUT R51, R13, 0xffff0000, RZ, 0xc0, !PT ;  /* 0xffff00000d337812 */ /* 0x000fe200078ec0ff */
[C---:B------:R-:W-:Y:S01]  /*ab40*/  IMAD.U32 R13, R15.reuse, 0x10000, RZ ;  /* 0x000100000f0d7824 */ /* 0x040fe200078e00ff */
[----:B------:R-:W-:Y:S01]  /*ab50*/  LOP3.LUT R52, R15, 0xffff0000, RZ, 0xc0, !PT ;  /* 0xffff00000f347812 */ /* 0x000fe200078ec0ff */
[----:B------:R-:W-:Y:S01]  /*ab60*/  IMAD.U32 R50, R14, 0x10000, RZ ;  /* 0x000100000e327824 */ /* 0x000fe200078e00ff */
[----:B------:R-:W-:-:S02]  /*ab70*/  LOP3.LUT R12, R12, 0xffff0000, RZ, 0xc0, !PT ;  /* 0xffff00000c0c7812 */ /* 0x000fc400078ec0ff */
[----:B------:R-:W-:Y:S01]  /*ab80*/  LOP3.LUT R14, R14, 0xffff0000, RZ, 0xc0, !PT ;  /* 0xffff00000e0e7812 */ /* 0x000fe200078ec0ff */
[----:B--2---:R-:W-:Y:S01]  /*ab90*/  IMAD.U32 R95, R8, 0x10000, RZ ;  /* 0x00010000085f7824 */ /* 0x004fe200078e00ff */
[----:B------:R-:W-:Y:S01]  /*aba0*/  SHF.L.U32 R15, R9, 0x10, RZ ;  /* 0x00000010090f7819 */ /* 0x000fe200000006ff */
[----:B------:R-:W-:Y:S01]  /*abb0*/  IMAD.U32 R55, R11, 0x10000, RZ ;  /* 0x000100000b377824 */ /* 0x000fe200078e00ff */
[----:B------:R-:W-:Y:S02]  /*abc0*/  LOP3.LUT R54, R9, 0xffff0000, RZ, 0xc0, !PT ;  /* 0xffff000009367812 */ /* 0x000fe400078ec0ff */
[C---:B------:R-:W-:Y:S01]  /*abd0*/  SHF.L.U32 R53, R10.reuse, 0x10, RZ ;  /* 0x000000100a357819 */ /* 0x040fe200000006ff */
[----:B------:R-:W-:Y:S01]  /*abe0*/  FMUL.FTZ R97, R15, R94 ;  /* 0x0000005e0f617220 */ /* 0x000fe20000410000 */
[----:B------:R-:W-:Y:S01]  /*abf0*/  LOP3.LUT R9, R10, 0xffff0000, RZ, 0xc0, !PT ;  /* 0xffff00000a097812 */ /* 0x000fe200078ec0ff */
[----:B------:R-:W-:Y:S01]  /*ac00*/  FMUL.FTZ R10, R95, R96 ;  /* 0x000000605f0a7220 */ /* 0x000fe20000410000 */
[----:B------:R-:W-:Y:S01]  /*ac10*/  LOP3.LUT R93, R11, 0xffff0000, RZ, 0xc0, !PT ;  /* 0xffff00000b5d7812 */ /* 0x000fe200078ec0ff */
[-C--:B------:R-:W-:Y:S01]  /*ac20*/  FMUL.FTZ R95, R95, R92.reuse ;  /* 0x0000005c5f5f7220 */ /* 0x080fe20000410000 */
[----:B------:R-:W-:Y:S01]  /*ac30*/  LOP3.LUT R8, R8, 0xffff0000, RZ, 0xc0, !PT ;  /* 0xffff000008087812 */ /* 0x000fe200078ec0ff */
[----:B------:R-:W-:-:S02]  /*ac40*/  FFMA.FTZ R11, R49, R92, -R10 ;  /* 0x0000005c310b7223 */ /* 0x000fc4000001080a */
[C---:B------:R-:W-:Y:S01]  /*ac50*/  IMAD.U32 R10, R88.reuse, 0x10000, RZ ;  /* 0x00010000580a7824 */ /* 0x040fe200078e00ff */
[----:B------:R-:W-:Y:S01]  /*ac60*/  LOP3.LUT R88, R88, 0xffff0000, RZ, 0xc0, !PT ;  /* 0xffff000058587812 */ /* 0x000fe200078ec0ff */
[----:B------:R-:W-:Y:S01]  /*ac70*/  FFMA.FTZ R49, R49, R96, R95 ;  /* 0x0000006031317223 */ /* 0x000fe2000001005f */
[----:B------:R-:W-:Y:S01]  /*ac80*/  SHF.L.U32 R96, R90, 0x10, RZ ;  /* 0x000000105a607819 */ /* 0x000fe200000006ff */
[C---:B------:R-:W-:Y:S01]  /*ac90*/  IMAD.U32 R92, R86.reuse, 0x10000, RZ ;  /* 0x00010000565c7824 */ /* 0x040fe200078e00ff */
[----:B------:R-:W-:Y:S01]  /*aca0*/  LOP3.LUT R86, R86, 0xffff0000, RZ, 0xc0, !PT ;  /* 0xffff000056567812 */ /* 0x000fe200078ec0ff */
[----:B------:R-:W-:Y:S01]  /*acb0*/  FMUL.FTZ R95, R15, R10 ;  /* 0x0000000a0f5f7220 */ /* 0x000fe20000410000 */
[----:B------:R-:W-:Y:S01]  /*acc0*/  LOP3.LUT R90, R90, 0xffff0000, RZ, 0xc0, !PT ;  /* 0xffff00005a5a7812 */ /* 0x000fe200078ec0ff */
[C---:B------:R-:W-:Y:S02]  /*acd0*/  FMUL.FTZ R15, R55.reuse, R92 ;  /* 0x0000005c370f7220 */ /* 0x040fe40000410000 */
[----:B------:R-:W-:-:S02]  /*ace0*/  FMUL.FTZ R55, R55, R96 ;  /* 0x0000006037377220 */ /* 0x000fc40000410000 */
[C---:B------:R-:W-:Y:S02]  /*acf0*/  FFMA.FTZ R15, R13.reuse, R96, -R15 ;  /* 0x000000600d0f7223 */ /* 0x040fe4000001080f */
[----:B------:R-:W-:Y:S02]  /*ad00*/  FFMA.FTZ R55, R13, R92, R55 ;  /* 0x0000005c0d377223 */ /* 0x000fe40000010037 */
[----:B------:R-:W-:Y:S02]  /*ad10*/  FMUL.FTZ R13, R8, R85 ;  /* 0x00000055080d7220 */ /* 0x000fe40000410000 */
[----:B------:R-:W-:Y:S02]  /*ad20*/  FFMA.FTZ R10, R48, R10, -R97 ;  /* 0x0000000a300a7223 */ /* 0x000fe40000010861 */
[-C--:B------:R-:W-:Y:S02]  /*ad30*/  FMUL.FTZ R8, R8, R89.reuse ;  /* 0x0000005908087220 */ /* 0x080fe40000410000 */
[----:B------:R-:W-:-:S02]  /*ad40*/  FFMA.FTZ R92, R12, R89, -R13 ;  /* 0x000000590c5c7223 */ /* 0x000fc4000001080d */
[----:B------:R-:W-:Y:S02]  /*ad50*/  FFMA.FTZ R48, R48, R94, R95 ;  /* 0x0000005e30307223 */ /* 0x000fe4000001005f */
[C---:B------:R-:W-:Y:S01]  /*ad60*/  IMAD.U32 R89, R87.reuse, 0x10000, RZ ;  /* 0x0001000057597824 */ /* 0x040fe200078e00ff */
[----:B------:R-:W-:Y:S01]  /*ad70*/  LOP3.LUT R87, R87, 0xffff0000, RZ, 0xc0, !PT ;  /* 0xffff000057577812 */ /* 0x000fe200078ec0ff */
[C---:B------:R-:W-:Y:S01]  /*ad80*/  IMAD.U32 R94, R91.reuse, 0x10000, RZ ;  /* 0x000100005b5e7824 */ /* 0x040fe200078e00ff */
[----:B------:R-:W-:Y:S01]  /*ad90*/  LOP3.LUT R91, R91, 0xffff0000, RZ, 0xc0, !PT ;  /* 0xffff00005b5b7812 */ /* 0x000fe200078ec0ff */
[----:B------:R-:W-:Y:S01]  /*ada0*/  FFMA.FTZ R8, R12, R85, R8 ;  /* 0x000000550c087223 */ /* 0x000fe20000010008 */
[----:B------:R-:W-:Y:S01]  /*adb0*/  F2FP.BF16.PACK_AB R12, R92, R11 ;  /* 0x0000000b5c0c723e */ /* 0x000fe200000010ff */
[----:B------:R-:W-:Y:S02]  /*adc0*/  FMUL.FTZ R13, R54, R84 ;  /* 0x00000054360d7220 */ /* 0x000fe40000410000 */
[----:B------:R-:W-:Y:S01]  /*add0*/  FMUL.FTZ R85, R53, R89 ;  /* 0x0000005935557220 */ /* 0x000fe20000410000 */
[----:B------:R-:W-:Y:S01]  /*ade0*/  F2FP.BF16.PACK_AB R8, R8, R49 ;  /* 0x000000310808723e */ /* 0x000fe200000010ff */
[----:B------:R-:W-:-:S02]  /*adf0*/  FMUL.FTZ R54, R54, R88 ;  /* 0x0000005836367220 */ /* 0x000fc40000410000 */
[----:B------:R-:W-:Y:S02]  /*ae00*/  FMUL.FTZ R53, R53, R94 ;  /* 0x0000005e35357220 */ /* 0x000fe40000410000 */
[C---:B------:R-:W-:Y:S02]  /*ae10*/  FFMA.FTZ R13, R51.reuse, R88, -R13 ;  /* 0x00000058330d7223 */ /* 0x040fe4000001080d */
[----:B------:R-:W-:Y:S02]  /*ae20*/  FFMA.FTZ R51, R51, R84, R54 ;  /* 0x0000005433337223 */ /* 0x000fe40000010036 */
[C---:B------:R-:W-:Y:S01]  /*ae30*/  FFMA.FTZ R85, R50.reuse, R94, -R85 ;  /* 0x0000005e32557223 */ /* 0x040fe20000010855 */
[----:B------:R-:W-:Y:S01]  /*ae40*/  F2FP.BF16.PACK_AB R13, R13, R10 ;  /* 0x0000000a0d0d723e */ /* 0x000fe200000010ff */
[----:B------:R-:W-:Y:S02]  /*ae50*/  FFMA.FTZ R53, R50, R89, R53 ;  /* 0x0000005932357223 */ /* 0x000fe40000010035 */
[----:B------:R-:W-:-:S02]  /*ae60*/  FMUL.FTZ R50, R9, R87 ;  /* 0x0000005709327220 */ /* 0x000fc40000410000 */
[-C--:B------:R-:W-:Y:S02]  /*ae70*/  FMUL.FTZ R54, R9, R91.reuse ;  /* 0x0000005b09367220 */ /* 0x080fe40000410000 */
[C---:B------:R-:W-:Y:S02]  /*ae80*/  FMUL.FTZ R9, R93.reuse, R86 ;  /* 0x000000565d097220 */ /* 0x040fe40000410000 */
[-C--:B------:R-:W-:Y:S02]  /*ae90*/  FMUL.FTZ R93, R93, R90.reuse ;  /* 0x0000005a5d5d7220 */ /* 0x080fe40000410000 */
[----:B------:R-:W-:Y:S02]  /*aea0*/  FFMA.FTZ R50, R14, R91, -R50 ;  /* 0x0000005b0e327223 */ /* 0x000fe40000010832 */
[----:B------:R-:W-:Y:S01]  /*aeb0*/  FFMA.FTZ R90, R52, R90, -R9 ;  /* 0x0000005a345a7223 */ /* 0x000fe20000010809 */
[----:B------:R-:W-:Y:S01]  /*aec0*/  F2FP.BF16.PACK_AB R9, R51, R48 ;  /* 0x000000303309723e */ /* 0x000fe200000010ff */
[----:B------:R-:W-:Y:S01]  /*aed0*/  FFMA.FTZ R54, R14, R87, R54 ;  /* 0x000000570e367223 */ /* 0x000fe20000010036 */
[----:B------:R-:W-:Y:S01]  /*aee0*/  F2FP.BF16.PACK_AB R14, R50, R85 ;  /* 0x00000055320e723e */ /* 0x000fe200000010ff */
[----:B------:R-:W-:Y:S01]  /*aef0*/  FFMA.FTZ R52, R52, R86, R93 ;  /* 0x0000005634347223 */ /* 0x000fe2000001005d */
[----:B------:R-:W-:-:S02]  /*af00*/  F2FP.BF16.PACK_AB R15, R90, R15 ;  /* 0x0000000f5a0f723e */ /* 0x000fc400000010ff */
[----:B------:R-:W-:Y:S02]  /*af10*/  F2FP.BF16.PACK_AB R10, R54, R53 ;  /* 0x00000035360a723e */ /* 0x000fe400000010ff */
[----:B------:R-:W-:Y:S01]  /*af20*/  F2FP.BF16.PACK_AB R11, R52, R55 ;  /* 0x00000037340b723e */ /* 0x000fe200000010ff */
[----:B------:R1:W-:Y:S04]  /*af30*/  STS.128 [R6+0x100], R12 ;  /* 0x0001000c06007388 */ /* 0x0003e80000000c00 */
[----:B------:R1:W-:Y:S02]  /*af40*/  STS.128 [R81+0x100], R8 ;  /* 0x0001000851007388 */ /* 0x0003e40000000c00 */
.L_x_377:
[----:B------:R-:W-:Y:S05]  /*af50*/  BSYNC B0 ;  /* 0x0000000000007941 */ /* 0x000fea0003800000 */
.L_x_376:
[----:B-1----:R-:W-:Y:S01]  /*af60*/  IADD3 R9, R4, 0x20, RZ ;  /* 0x0000002004097810 */ /* 0x002fe20007ffe0ff */
[----:B------:R-:W-:Y:S03]  /*af70*/  BSSY B0, `(.L_x_378) ;  /* 0x0000074000007945 */ /* 0x000fe60003800000 */
[----:B------:R-:W-:-:S13]  /*af80*/  ISETP.GE.OR P0, PT, R9, R63, P1 ;  /* 0x0000003f0900720c */ /* 0x000fda0000f06670 */
[----:B------:R-:W-:Y:S05]  /*af90*/  @P0 BRA `(.L_x_379) ;  /* 0x0000071000000947 */ /* 0x000fea0003800000 */
[----:B------:R-:W-:Y:S01]  /*afa0*/  IMAD.MOV.U32 R8, RZ, RZ, c[0x0][0x27c] ;  /* 0x00009f00ff087624 */ /* 0x000fe200078e00ff */
[----:B------:R-:W-:Y:S01]  /*afb0*/  SHF.R.S32.HI R6, RZ, 0x1f, R9 ;  /* 0x0000001fff067819 */ /* 0x000fe20000011409 */
[----:B------:R-:W-:Y:S01]  /*afc0*/  IMAD.SHL.U32 R10, R9, 0x40, RZ ;  /* 0x00000040090a7824 */ /* 0x000fe200078e00ff */
[----:B------:R-:W-:Y:S02]  /*afd0*/  SHF.R.U64 R40, R40, 0x10, R41 ;  /* 0x0000001028287819 */ /* 0x000fe40000001229 */
[----:B------:R-:W-:Y:S02]  /*afe0*/  LEA.HI R11, R8, R29, RZ, 0x1d ;  /* 0x0000001d080b7211 */ /* 0x000fe400078fe8ff */
[----:B------:R-:W-:Y:S02]  /*aff0*/  LEA.HI R6, R6, R9, RZ, 0x3 ;  /* 0x0000000906067211 */ /* 0x000fe400078f18ff */
[----:B------:R-:W-:Y:S01]  /*b000*/  SHF.R.S32.HI R8, RZ, 0x1f, R11 ;  /* 0x0000001fff087819 */ /* 0x000fe2000001140b */
[----:B------:R-:W-:Y:S01]  /*b010*/  IMAD.SHL.U32 R9, R11, 0x8, RZ ;  /* 0x000000080b097824 */ /* 0x000fe200078e00ff */
[----:B------:R-:W-:Y:S01]  /*b020*/  LOP3.LUT R10, R10, 0x1c0, RZ, 0xc0, !PT ;  /* 0x000001c00a0a7812 */ /* 0x000fe200078ec0ff */
[----:B------:R-:W-:Y:S01]  /*b030*/  IMAD.SHL.U32 R6, R6, 0x40, RZ ;  /* 0x0000004006067824 */ /* 0x000fe200078e00ff */
[----:B------:R-:W-:-:S02]  /*b040*/  LEA.HI R8, R8, R11, RZ, 0x3 ;  /* 0x0000000b08087211 */ /* 0x000fc400078f18ff */
[----:B------:R-:W-:Y:S02]  /*b050*/  LOP3.LUT R12, R10, 0x38, R82, 0xf8, !PT ;  /* 0x000000380a0c7812 */ /* 0x000fe400078ef852 */
[----:B------:R-:W-:Y:S01]  /*b060*/  SHF.R.U32.HI R13, RZ, 0x3, R10 ;  /* 0x00000003ff0d7819 */ /* 0x000fe2000001160a */
[----:B------:R-:W-:Y:S01]  /*b070*/  IMAD.SHL.U32 R8, R8, 0x400, RZ ;  /* 0x0000040008087824 */ /* 0x000fe200078e00ff */
[----:B------:R-:W-:Y:S02]  /*b080*/  LOP3.LUT R6, R6, 0xfffffe00, RZ, 0xc0, !PT ;  /* 0xfffffe0006067812 */ /* 0x000fe400078ec0ff */
[----:B------:R-:W-:Y:S02]  /*b090*/  LOP3.LUT R10, R10, 0x38, R9, 0xf8, !PT ;  /* 0x000000380a0a7812 */ /* 0x000fe400078ef809 */
[----:B------:R-:W-:Y:S02]  /*b0a0*/  LOP3.LUT R12, R6, R12, R13, 0xf6, !PT ;  /* 0x0000000c060c7212 */ /* 0x000fe400078ef60d */
[----:B------:R-:W-:-:S02]  /*b0b0*/  LOP3.LUT R13, R10, R13, RZ, 0x3c, !PT ;  /* 0x0000000d0a0d7212 */ /* 0x000fc400078e3cff */
[----:B------:R-:W-:Y:S01]  /*b0c0*/  LOP3.LUT R8, R8, 0x7fffe000, RZ, 0xc0, !PT ;  /* 0x7fffe00008087812 */ /* 0x000fe200078ec0ff */
[----:B------:R-:W-:Y:S01]  /*b0d0*/  IMAD.SHL.U32 R48, R12, 0x2, RZ ;  /* 0x000000020c307824 */ /* 0x000fe200078e00ff */
[----:B------:R-:W-:Y:S02]  /*b0e0*/  SHF.R.U32.HI R41, RZ, 0x10, R41 ;  /* 0x00000010ff297819 */ /* 0x000fe40000011629 */
[----:B------:R-:W-:Y:S02]  /*b0f0*/  IADD3 R6, R13, R8, R6 ;  /* 0x000000080d067210 */ /* 0x000fe40007ffe006 */
[----:B------:R-:W1:Y:S01]  /*b100*/  LDS.128 R12, [R48+0x100] ;  /* 0x00010000300c7984 */ /* 0x000e620000000c00 */
[----:B------:R-:W-:Y:S02]  /*b110*/  SHF.R.U64 R42, R42, 0x10, R43 ;  /* 0x000000102a2a7819 */ /* 0x000fe4000000122b */
[----:B------:R-:W-:Y:S01]  /*b120*/  IMAD.SHL.U32 R6, R6, 0x2, RZ ;  /* 0x0000000206067824 */ /* 0x000fe200078e00ff */
[----:B------:R-:W-:-:S02]  /*b130*/  SHF.R.U64 R44, R44, 0x10, R45 ;  /* 0x000000102c2c7819 */ /* 0x000fc4000000122d */
[----:B------:R-:W-:Y:S02]  /*b140*/  SHF.R.U32.HI R43, RZ, 0x10, R43 ;  /* 0x00000010ff2b7819 */ /* 0x000fe4000001162b */
[----:B------:R-:W2:Y:S01]  /*b150*/  LDS.128 R8, [R6+0x100] ;  /* 0x0001000006087984 */ /* 0x000ea20000000c00 */
[----:B------:R-:W-:Y:S02]  /*b160*/  SHF.R.U32.HI R45, RZ, 0x10, R45 ;  /* 0x00000010ff2d7819 */ /* 0x000fe4000001162d */
[----:B------:R-:W-:Y:S02]  /*b170*/  PRMT R73, R73, 0x5410, R40 ;  /* 0x0000541049497816 */ /* 0x000fe40000000028 */
[----:B------:R-:W-:Y:S02]  /*b180*/  PRMT R72, R72, 0x5410, R41 ;  /* 0x0000541048487816 */ /* 0x000fe40000000029 */
[----:B------:R-:W-:Y:S02]  /*b190*/  PRMT R74, R74, 0x5410, R43 ;  /* 0x000054104a4a7816 */ /* 0x000fe4000000002b */
[----:B------:R-:W-:Y:S01]  /*b1a0*/  PRMT R77, R77, 0x5410, R44 ;  /* 0x000054104d4d7816 */ /* 0x000fe2000000002c */
[----:B------:R-:W-:Y:S01]  /*b1b0*/  IMAD.U32 R53, R72, 0x10000, RZ ;  /* 0x0001000048357824 */ /* 0x000fe200078e00ff */
[----:B------:R-:W-:-:S02]  /*b1c0*/  PRMT R76, R76, 0x5410, R45 ;  /* 0x000054104c4c7816 */ /* 0x000fc4000000002d */
[--C-:B------:R-:W-:Y:S02]  /*b1d0*/  SHF.R.U64 R49, R46, 0x10, R47.reuse ;  /* 0x000000102e317819 */ /* 0x100fe4000000122f */
[----:B------:R-:W-:Y:S01]  /*b1e0*/  SHF.R.U32.HI R46, RZ, 0x10, R47 ;  /* 0x00000010ff2e7819 */ /* 0x000fe2000001162f */
[C---:B------:R-:W-:Y:S01]  /*b1f0*/  IMAD.U32 R47, R77.reuse, 0x10000, RZ ;  /* 0x000100004d2f7824 */ /* 0x040fe200078e00ff */
[----:B------:R-:W-:Y:S02]  /*b200*/  PRMT R80, R80, 0x5410, R49 ;  /* 0x0000541050507816 */ /* 0x000fe40000000031 */
[----:B------:R-:W-:Y:S02]  /*b210*/  LOP3.LUT R52, R77, 0xffff0000, RZ, 0xc0, !PT ;  /* 0xffff00004d347812 */ /* 0x000fe400078ec0ff */
[----:B------:R-:W-:Y:S01]  /*b220*/  PRMT R79, R79, 0x5410, R46 ;  /* 0x000054104f4f7816 */ /* 0x000fe2000000002e */
[----:B------:R-:W-:Y:S01]  /*b230*/  IMAD.U32 R55, R80, 0x10000, RZ ;  /* 0x0001000050377824 */ /* 0x000fe200078e00ff */
[----:B------:R-:W-:-:S02]  /*b240*/  LOP3.LUT R72, R72, 0xffff0000, RZ, 0xc0, !PT ;  /* 0xffff000048487812 */ /* 0x000fc400078ec0ff */
[----:B------:R-:W-:Y:S02]  /*b250*/  PRMT R75, R75, 0x5410, R42 ;  /* 0x000054104b4b7816 */ /* 0x000fe4000000002a */
[----:B------:R-:W-:Y:S01]  /*b260*/  LOP3.LUT R80, R80, 0xffff0000, RZ, 0xc0, !PT ;  /* 0xffff000050507812 */ /* 0x000fe200078ec0ff */
[C---:B-1----:R-:W-:Y:S01]  /*b270*/  IMAD.U32 R41, R12.reuse, 0x10000, RZ ;  /* 0x000100000c297824 */ /* 0x042fe200078e00ff */
[----:B------:R-:W-:Y:S01]  /*b280*/  LOP3.LUT R40, R12, 0xffff0000, RZ, 0xc0, !PT ;  /* 0xffff00000c287812 */ /* 0x000fe200078ec0ff */
[C---:B------:R-:W-:Y:S01]  /*b290*/  IMAD.U32 R12, R13.reuse, 0x10000, RZ ;  /* 0x000100000d0c7824 */ /* 0x040fe200078e00ff */
[----:B------:R-:W-:Y:S01]  /*b2a0*/  LOP3.LUT R43, R13, 0xffff0000, RZ, 0xc0, !PT ;  /* 0xffff00000d2b7812 */ /* 0x000fe200078ec0ff */
[C---:B------:R-:W-:Y:S01]  /*b2b0*/  IMAD.U32 R13, R15.reuse, 0x10000, RZ ;  /* 0x000100000f0d7824 */ /* 0x040fe200078e00ff */
[----:B------:R-:W-:Y:S01]  /*b2c0*/  LOP3.LUT R45, R15, 0xffff0000, RZ, 0xc0, !PT ;  /* 0xffff00000f2d7812 */ /* 0x000fe200078ec0ff */
[C---:B------:R-:W-:Y:S01]  /*b2d0*/  IMAD.U32 R42, R14.reuse, 0x10000, RZ ;  /* 0x000100000e2a7824 */ /* 0x040fe200078e00ff */
[----:B------:R-:W-:Y:S01]  /*b2e0*/  LOP3.LUT R14, R14, 0xffff0000, RZ, 0xc0, !PT ;  /* 0xffff00000e0e7812 */ /* 0x000fe200078ec0ff */
[----:B--2---:R-:W-:Y:S01]  /*b2f0*/  IMAD.U32 R50, R10, 0x10000, RZ ;  /* 0x000100000a327824 */ /* 0x004fe200078e00ff */
[C---:B------:R-:W-:Y:S01]  /*b300*/  SHF.L.U32 R44, R8.reuse, 0x10, RZ ;  /* 0x00000010082c7819 */ /* 0x040fe200000006ff */
[----:B------:R-:W-:Y:S01]  /*b310*/  IMAD.U32 R46, R11, 0x10000, RZ ;  /* 0x000100000b2e7824 */ /* 0x000fe200078e00ff */
[----:B------:R-:W-:Y:S01]  /*b320*/  LOP3.LUT R15, R8, 0xffff0000, RZ, 0xc0, !PT ;  /* 0xffff0000080f7812 */ /* 0x000fe200078ec0ff */
[C---:B------:R-:W-:Y:S01]  /*b330*/  IMAD.U32 R8, R9.reuse, 0x10000, RZ ;  /* 0x0001000009087824 */ /* 0x040fe200078e00ff */
[----:B------:R-:W-:Y:S01]  /*b340*/  LOP3.LUT R51, R9, 0xffff0000, RZ, 0xc0, !PT ;  /* 0xffff000009337812 */ /* 0x000fe200078ec0ff */
[----:B------:R-:W-:Y:S01]  /*b350*/  IMAD.U32 R9, R73, 0x10000, RZ ;  /* 0x0001000049097824 */ /* 0x000fe200078e00ff */
[----:B------:R-:W-:-:S02]  /*b360*/  LOP3.LUT R49, R10, 0xffff0000, RZ, 0xc0, !PT ;  /* 0xffff00000a317812 */ /* 0x000fc400078ec0ff */
[----:B------:R-:W-:Y:S01]  /*b370*/  LOP3.LUT R73, R73, 0xffff0000, RZ, 0xc0, !PT ;  /* 0xffff000049497812 */ /* 0x000fe200078ec0ff */
[C---:B------:R-:W-:Y:S01]  /*b380*/  FMUL.FTZ R10, R44.reuse, R9 ;  /* 0x000000092c0a7220 */ /* 0x040fe20000410000 */
[----:B------:R-:W-:Y:S01]  /*b390*/  LOP3.LUT R11, R11, 0xffff0000, RZ, 0xc0, !PT ;  /* 0xffff00000b0b7812 */ /* 0x000fe200078ec0ff */
[-C--:B------:R-:W-:Y:S02]  /*b3a0*/  FMUL.FTZ R44, R44, R47.reuse ;  /* 0x0000002f2c2c7220 */ /* 0x080fe40000410000 */
[C---:B------:R-:W-:Y:S02]  /*b3b0*/  FFMA.FTZ R10, R41.reuse, R47, -R10 ;  /* 0x0000002f290a7223 */ /* 0x040fe4000001080a */
[----:B------:R-:W-:Y:S01]  /*b3c0*/  FFMA.FTZ R44, R41, R9, R44 ;  /* 0x00000009292c7223 */ /* 0x000fe2000001002c */
[C---:B------:R-:W-:Y:S01]  /*b3d0*/  SHF.L.U32 R9, R76.reuse, 0x10, RZ ;  /* 0x000000104c097819 */ /* 0x040fe200000006ff */
[C---:B------:R-:W-:Y:S01]  /*b3e0*/  FMUL.FTZ R47, R15.reuse, R73 ;  /* 0x000000490f2f7220 */ /* 0x040fe20000410000 */
[----:B------:R-:W-:Y:S01]  /*b3f0*/  LOP3.LUT R76, R76, 0xffff0000, RZ, 0xc0, !PT ;  /* 0xffff00004c4c7812 */ /* 0x000fe200078ec0ff */
[----:B------:R-:W-:-:S02]  /*b400*/  FMUL.FTZ R15, R15, R52 ;  /* 0x000000340f0f7220 */ /* 0x000fc40000410000 */
[----:B------:R-:W-:Y:S02]  /*b410*/  FMUL.FTZ R41, R8, R53 ;  /* 0x0000003508297220 */ /* 0x000fe40000410000 */
[----:B------:R-:W-:Y:S02]  /*b420*/  FFMA.FTZ R47, R40, R52, -R47 ;  /* 0x00000034282f7223 */ /* 0x000fe4000001082f */
[----:B------:R-:W-:Y:S02]  /*b430*/  FMUL.FTZ R8, R8, R9 ;  /* 0x0000000908087220 */ /* 0x000fe40000410000 */
[C---:B------:R-:W-:Y:S01]  /*b440*/  IMAD.U32 R52, R74.reuse, 0x10000, RZ ;  /* 0x000100004a347824 */ /* 0x040fe200078e00ff */
[----:B------:R-:W-:Y:S01]  /*b450*/  LOP3.LUT R74, R74, 0xffff0000, RZ, 0xc0, !PT ;  /* 0xffff00004a4a7812 */ /* 0x000fe200078ec0ff */
[----:B------:R-:W-:Y:S02]  /*b460*/  FFMA.FTZ R15, R40, R73, R15 ;  /* 0x00000049280f7223 */ /* 0x000fe4000001000f */
[----:B------:R-:W-:-:S02]  /*b470*/  FFMA.FTZ R41, R12, R9, -R41 ;  /* 0x000000090c297223 */ /* 0x000fc40000010829 */
[----:B------:R-:W-:Y:S02]  /*b480*/  IMAD.U32 R40, R79, 0x10000, RZ ;  /* 0x000100004f287824 */ /* 0x000fe400078e00ff */
[----:B------:R-:W-:Y:S02]  /*b490*/  FFMA.FTZ R9, R12, R53, R8 ;  /* 0x000000350c097223 */ /* 0x000fe40000010008 */
[C---:B------:R-:W-:Y:S02]  /*b4a0*/  FMUL.FTZ R8, R46.reuse, R52 ;  /* 0x000000342e087220 */ /* 0x040fe40000410000 */
[-C--:B------:R-:W-:Y:S02]  /*b4b0*/  FMUL.FTZ R46, R46, R40.reuse ;  /* 0x000000282e2e7220 */ /* 0x080fe40000410000 */
[----:B------:R-:W-:Y:S02]  /*b4c0*/  FFMA.FTZ R40, R13, R40, -R8 ;  /* 0x000000280d287223 */ /* 0x000fe40000010808 */
[----:B------:R-:W-:-:S02]  /*b4d0*/  FMUL.FTZ R8, R51, R72 ;  /* 0x0000004833087220 */ /* 0x000fc40000410000 */
[C---:B------:R-:W-:Y:S01]  /*b4e0*/  IMAD.U32 R53, R75.reuse, 0x10000, RZ ;  /* 0x000100004b357824 */ /* 0x040fe200078e00ff */
[----:B------:R-:W-:Y:S01]  /*b4f0*/  LOP3.LUT R75, R75, 0xffff0000, RZ, 0xc0, !PT ;  /* 0xffff00004b4b7812 */ /* 0x000fe200078ec0ff */
[-C--:B------:R-:W-:Y:S02]  /*b500*/  FMUL.FTZ R51, R51, R76.reuse ;  /* 0x0000004c33337220 */ /* 0x080fe40000410000 */
[----:B------:R-:W-:Y:S01]  /*b510*/  FFMA.FTZ R76, R43, R76, -R8 ;  /* 0x0000004c2b4c7223 */ /* 0x000fe20000010808 */
[----:B------:R-:W-:Y:S01]  /*b520*/  LOP3.LUT R8, R79, 0xffff0000, RZ, 0xc0, !PT ;  /* 0xffff00004f087812 */ /* 0x000fe200078ec0ff */
[----:B------:R-:W-:Y:S02]  /*b530*/  FMUL.FTZ R12, R50, R53 ;  /* 0x00000035320c7220 */ /* 0x000fe40000410000 */
[----:B------:R-:W-:Y:S02]  /*b540*/  FFMA.FTZ R52, R13, R52, R46 ;  /* 0x000000340d347223 */ /* 0x000fe4000001002e */
[----:B------:R-:W-:-:S02]  /*b550*/  FFMA.FTZ R72, R43, R72, R51 ;  /* 0x000000482b487223 */ /* 0x000fc40000010033 */
[-C--:B------:R-:W-:Y:S02]  /*b560*/  FMUL.FTZ R50, R50, R55.reuse ;  /* 0x0000003732327220 */ /* 0x080fe40000410000 */
[----:B------:R-:W-:Y:S01]  /*b570*/  FFMA.FTZ R55, R42, R55, -R12 ;  /* 0x000000372a377223 */ /* 0x000fe2000001080c */
[----:B------:R-:W-:Y:S01]  /*b580*/  F2FP.BF16.PACK_AB R9, R72, R9 ;  /* 0x000000094809723e */ /* 0x000fe200000010ff */
[----:B------:R-:W-:Y:S02]  /*b590*/  FMUL.FTZ R43, R49, R75 ;  /* 0x0000004b312b7220 */ /* 0x000fe40000410000 */
[----:B------:R-:W-:Y:S02]  /*b5a0*/  FMUL.FTZ R13, R11, R74 ;  /* 0x0000004a0b0d7220 */ /* 0x000fe40000410000 */
[----:B------:R-:W-:Y:S02]  /*b5b0*/  FMUL.FTZ R49, R49, R80 ;  /* 0x0000005031317220 */ /* 0x000fe40000410000 */
[----:B------:R-:W-:-:S02]  /*b5c0*/  FMUL.FTZ R12, R11, R8 ;  /* 0x000000080b0c7220 */ /* 0x000fc40000410000 */
[----:B------:R-:W-:Y:S02]  /*b5d0*/  FFMA.FTZ R80, R14, R80, -R43 ;  /* 0x000000500e507223 */ /* 0x000fe4000001082b */
[----:B------:R-:W-:Y:S01]  /*b5e0*/  FFMA.FTZ R11, R45, R8, -R13 ;  /* 0x000000082d0b7223 */ /* 0x000fe2000001080d */
[----:B------:R-:W-:Y:S01]  /*b5f0*/  F2FP.BF16.PACK_AB R8, R15, R44 ;  /* 0x0000002c0f08723e */ /* 0x000fe200000010ff */
[----:B------:R-:W-:Y:S01]  /*b600*/  FFMA.FTZ R50, R42, R53, R50 ;  /* 0x000000352a327223 */ /* 0x000fe20000010032 */
[----:B------:R-:W-:Y:S01]  /*b610*/  F2FP.BF16.PACK_AB R13, R76, R41 ;  /* 0x000000294c0d723e */ /* 0x000fe200000010ff */
[----:B------:R-:W-:Y:S01]  /*b620*/  FFMA.FTZ R75, R14, R75, R49 ;  /* 0x0000004b0e4b7223 */ /* 0x000fe20000010031 */
[----:B------:R-:W-:Y:S01]  /*b630*/  F2FP.BF16.PACK_AB R14, R80, R55 ;  /* 0x00000037500e723e */ /* 0x000fe200000010ff */
[----:B------:R-:W-:Y:S01]  /*b640*/  FFMA.FTZ R45, R45, R74, R12 ;  /* 0x0000004a2d2d7223 */ /* 0x000fe2000001000c */
[----:B------:R-:W-:Y:S02]  /*b650*/  F2FP.BF16.PACK_AB R12, R47, R10 ;  /* 0x0000000a2f0c723e */ /* 0x000fe400000010ff */
[----:B------:R-:W-:-:S02]  /*b660*/  F2FP.BF16.PACK_AB R15, R11, R40 ;  /* 0x000000280b0f723e */ /* 0x000fc400000010ff */
[----:B------:R-:W-:Y:S02]  /*b670*/  F2FP.BF16.PACK_AB R10, R75, R50 ;  /* 0x000000324b0a723e */ /* 0x000fe400000010ff */
[----:B------:R-:W-:Y:S01]  /*b680*/  F2FP.BF16.PACK_AB R11, R45, R52 ;  /* 0x000000342d0b723e */ /* 0x000fe200000010ff */
[----:B------:R1:W-:Y:S04]  /*b690*/  STS.128 [R48+0x100], R12 ;  /* 0x0001000c30007388 */ /* 0x0003e80000000c00 */
[----:B------:R1:W-:Y:S02]  /*b6a0*/  STS.128 [R6+0x100], R8 ;  /* 0x0001000806007388 */ /* 0x0003e40000000c00 */
.L_x_379:
[----:B------:R-:W-:Y:S05]  /*b6b0*/  BSYNC B0 ;  /* 0x0000000000007941 */ /* 0x000fea0003800000 */
.L_x_378:
        /* <DEDUP_REMOVED lines=35> */
[----:B------:R-:W-:Y:S02]  /*b8f0*/  SHF.R.U64 R34, R34, 0x10, R35 ;  /* 0x0000001022227819 */ /* 0x000fe40000001223 */
[----:B------:R-:W-:Y:S01]  /*b900*/  PRMT R66, R66, 0x5410, R27 ;  /* 0x0000541042427816 */ /* 0x000fe2000000001b */
[----:B------:R-:W-:Y:S01]  /*b910*/  IMAD.U32 R45, R64, 0x10000, RZ ;  /* 0x00010000402d7824 */ /* 0x000fe200078e00ff */
[----:B------:R-:W-:-:S02]  /*b920*/  SHF.R.U32.HI R35, RZ, 0x10, R35 ;  /* 0x00000010ff237819 */ /* 0x000fc40000011623 */
[----:B------:R-:W-:Y:S02]  /*b930*/  PRMT R69, R69, 0x5410, R32 ;  /* 0x0000541045457816 */ /* 0x000fe40000000020 */
[----:B------:R-:W-:Y:S02]  /*b940*/  PRMT R68, R68, 0x5410, R33 ;  /* 0x0000541044447816 */ /* 0x000fe40000000021 */
[----:B------:R-:W-:Y:S01]  /*b950*/  PRMT R70, R70, 0x5410, R35 ;  /* 0x0000541046467816 */ /* 0x000fe20000000023 */
[C---:B------:R-:W-:Y:S01]  /*b960*/  IMAD.U32 R35, R69.reuse, 0x10000, RZ ;  /* 0x0001000045237824 */ /* 0x040fe200078e00ff */
[----:B------:R-:W-:Y:S02]  /*b970*/  LOP3.LUT R44, R69, 0xffff0000, RZ, 0xc0, !PT ;  /* 0xffff0000452c7812 */ /* 0x000fe400078ec0ff */
[----:B------:R-:W-:Y:S02]  /*b980*/  PRMT R67, R67, 0x5410, R26 ;  /* 0x0000541043437816 */ /* 0x000fe4000000001a */
[----:B------:R-:W-:-:S02]  /*b990*/  PRMT R71, R71, 0x5410, R34 ;  /* 0x0000541047477816 */ /* 0x000fc40000000022 */
[----:B------:R-:W-:-:S03]  /*b9a0*/  LOP3.LUT R64, R64, 0xffff0000, RZ, 0xc0, !PT ;  /* 0xffff000040407812 */ /* 0x000fc600078ec0ff */
[C---:B------:R-:W-:Y:S01]  /*b9b0*/  IMAD.U32 R47, R71.reuse, 0x10000, RZ ;  /* 0x00010000472f7824 */ /* 0x040fe200078e00ff */
        /* <DEDUP_REMOVED lines=24> */
[----:B------:R-:W-:Y:S01]  /*bb40*/  FMUL.FTZ R35, R15, R65 ;  /* 0x000000410f237220 */ /* 0x000fe20000410000 */
[----:B------:R-:W-:Y:S01]  /*bb50*/  LOP3.LUT R68, R68, 0xffff0000, RZ, 0xc0, !PT ;  /* 0xffff000044447812 */ /* 0x000fe200078ec0ff */
[----:B------:R-:W-:-:S02]  /*bb60*/  FMUL.FTZ R25, R8, R45 ;  /* 0x0000002d08197220 */ /* 0x000fc40000410000 */
[-C--:B------:R-:W-:Y:S02]  /*bb70*/  FMUL.FTZ R15, R15, R44.reuse ;  /* 0x0000002c0f0f7220 */ /* 0x080fe40000410000 */
[-C--:B------:R-:W-:Y:S02]  /*bb80*/  FMUL.FTZ R8, R8, R9.reuse ;  /* 0x0000000908087220 */ /* 0x080fe40000410000 */
[----:B------:R-:W-:Y:S02]  /*bb90*/  FFMA.FTZ R35, R24, R44, -R35 ;  /* 0x0000002c18237223 */ /* 0x000fe40000010823 */
[C---:B------:R-:W-:Y:S01]  /*bba0*/  IMAD.U32 R44, R66.reuse, 0x10000, RZ ;  /* 0x00010000422c7824 */ /* 0x040fe200078e00ff */
[----:B------:R-:W-:Y:S01]  /*bbb0*/  LOP3.LUT R66, R66, 0xffff0000, RZ, 0xc0, !PT ;  /* 0xffff000042427812 */ /* 0x000fe200078ec0ff */
[----:B------:R-:W-:Y:S02]  /*bbc0*/  FFMA.FTZ R25, R12, R9, -R25 ;  /* 0x000000090c197223 */ /* 0x000fe40000010819 */
[----:B------:R-:W-:-:S02]  /*bbd0*/  FFMA.FTZ R15, R24, R65, R15 ;  /* 0x00000041180f7223 */ /* 0x000fc4000001000f */
[----:B------:R-:W-:Y:S02]  /*bbe0*/  FFMA.FTZ R9, R12, R45, R8 ;  /* 0x0000002d0c097223 */ /* 0x000fe40000010008 */
[C---:B------:R-:W-:Y:S01]  /*bbf0*/  IMAD.U32 R24, R70.reuse, 0x10000, RZ ;  /* 0x0001000046187824 */ /* 0x040fe200078e00ff */
[----:B------:R-:W-:Y:S01]  /*bc00*/  LOP3.LUT R70, R70, 0xffff0000, RZ, 0xc0, !PT ;  /* 0xffff000046467812 */ /* 0x000fe200078ec0ff */
[C---:B------:R-:W-:Y:S01]  /*bc10*/  IMAD.U32 R45, R67.reuse, 0x10000, RZ ;  /* 0x00010000432d7824 */ /* 0x040fe200078e00ff */
[----:B------:R-:W-:Y:S01]  /*bc20*/  LOP3.LUT R67, R67, 0xffff0000, RZ, 0xc0, !PT ;  /* 0xffff000043437812 */ /* 0x000fe200078ec0ff */
[C---:B------:R-:W-:Y:S02]  /*bc30*/  FMUL.FTZ R8, R34.reuse, R44 ;  /* 0x0000002c22087220 */ /* 0x040fe40000410000 */
[----:B------:R-:W-:Y:S02]  /*bc40*/  FMUL.FTZ R34, R34, R24 ;  /* 0x0000001822227220 */ /* 0x000fe40000410000 */
[----:B------:R-:W-:-:S02]  /*bc50*/  FMUL.FTZ R12, R42, R45 ;  /* 0x0000002d2a0c7220 */ /* 0x000fc40000410000 */
[----:B------:R-:W-:Y:S02]  /*bc60*/  FFMA.FTZ R24, R13, R24, -R8 ;  /* 0x000000180d187223 */ /* 0x000fe40000010808 */
[-C--:B------:R-:W-:Y:S02]  /*bc70*/  FMUL.FTZ R42, R42, R47.reuse ;  /* 0x0000002f2a2a7220 */ /* 0x080fe40000410000 */
[C---:B------:R-:W-:Y:S02]  /*bc80*/  FMUL.FTZ R8, R43.reuse, R64 ;  /* 0x000000402b087220 */ /* 0x040fe40000410000 */
[----:B------:R-:W-:Y:S02]  /*bc90*/  FMUL.FTZ R43, R43, R68 ;  /* 0x000000442b2b7220 */ /* 0x000fe40000410000 */
[C---:B------:R-:W-:Y:S02]  /*bca0*/  FFMA.FTZ R47, R26.reuse, R47, -R12 ;  /* 0x0000002f1a2f7223 */ /* 0x040fe4000001080c */
[----:B------:R-:W-:-:S02]  /*bcb0*/  FFMA.FTZ R42, R26, R45, R42 ;  /* 0x0000002d1a2a7223 */ /* 0x000fc4000001002a */
[----:B------:R-:W-:Y:S02]  /*bcc0*/  FFMA.FTZ R68, R27, R68, -R8 ;  /* 0x000000441b447223 */ /* 0x000fe40000010808 */
[----:B------:R-:W-:Y:S02]  /*bcd0*/  FMUL.FTZ R26, R41, R67 ;  /* 0x00000043291a7220 */ /* 0x000fe40000410000 */
[----:B------:R-:W-:Y:S02]  /*bce0*/  FMUL.FTZ R12, R11, R66 ;  /* 0x000000420b0c7220 */ /* 0x000fe40000410000 */
[-C--:B------:R-:W-:Y:S02]  /*bcf0*/  FMUL.FTZ R41, R41, R71.reuse ;  /* 0x0000004729297220 */ /* 0x080fe40000410000 */
[----:B------:R-:W-:Y:S02]  /*bd00*/  FMUL.FTZ R8, R11, R70 ;  /* 0x000000460b087220 */ /* 0x000fe40000410000 */
[----:B------:R-:W-:-:S02]  /*bd10*/  FFMA.FTZ R26, R14, R71, -R26 ;  /* 0x000000470e1a7223 */ /* 0x000fc4000001081a */
[----:B------:R-:W-:Y:S01]  /*bd20*/  FFMA.FTZ R11, R33, R70, -R12 ;  /* 0x00000046210b7223 */ /* 0x000fe2000001080c */
[----:B------:R-:W-:Y:S01]  /*bd30*/  F2FP.BF16.PACK_AB R12, R35, R10 ;  /* 0x0000000a230c723e */ /* 0x000fe200000010ff */
[----:B------:R-:W-:Y:S01]  /*bd40*/  FFMA.FTZ R44, R13, R44, R34 ;  /* 0x0000002c0d2c7223 */ /* 0x000fe20000010022 */
[----:B------:R-:W-:Y:S01]  /*bd50*/  F2FP.BF16.PACK_AB R13, R68, R25 ;  /* 0x00000019440d723e */ /* 0x000fe200000010ff */
[----:B------:R-:W-:Y:S02]  /*bd60*/  FFMA.FTZ R64, R27, R64, R43 ;  /* 0x000000401b407223 */ /* 0x000fe4000001002b */
[----:B------:R-:W-:Y:S01]  /*bd70*/  FFMA.FTZ R67, R14, R67, R41 ;  /* 0x000000430e437223 */ /* 0x000fe20000010029 */
[----:B------:R-:W-:Y:S01]  /*bd80*/  F2FP.BF16.PACK_AB R14, R26, R47 ;  /* 0x0000002f1a0e723e */ /* 0x000fe200000010ff */
[----:B------:R-:W-:Y:S01]  /*bd90*/  FFMA.FTZ R33, R33, R66, R8 ;  /* 0x0000004221217223 */ /* 0x000fe20000010008 */
[----:B------:R-:W-:Y:S02]  /*bda0*/  F2FP.BF16.PACK_AB R8, R15, R32 ;  /* 0x000000200f08723e */ /* 0x000fe400000010ff */
[----:B------:R-:W-:-:S02]  /*bdb0*/  F2FP.BF16.PACK_AB R15, R11, R24 ;  /* 0x000000180b0f723e */ /* 0x000fc400000010ff */
[----:B------:R-:W-:Y:S02]  /*bdc0*/  F2FP.BF16.PACK_AB R9, R64, R9 ;  /* 0x000000094009723e */ /* 0x000fe400000010ff */
[----:B------:R-:W-:Y:S01]  /*bdd0*/  F2FP.BF16.PACK_AB R10, R67, R42 ;  /* 0x0000002a430a723e */ /* 0x000fe200000010ff */
[----:B------:R1:W-:Y:S01]  /*bde0*/  STS.128 [R40+0x100], R12 ;  /* 0x0001000c28007388 */ /* 0x0003e20000000c00 */
[----:B------:R-:W-:-:S05]  /*bdf0*/  F2FP.BF16.PACK_AB R11, R33, R44 ;  /* 0x0000002c210b723e */ /* 0x000fca00000010ff */
[----:B------:R1:W-:Y:S02]  /*be00*/  STS.128 [R6+0x100], R8 ;  /* 0x0001000806007388 */ /* 0x0003e40000000c00 */
.L_x_381:
[----:B------:R-:W-:Y:S05]  /*be10*/  BSYNC B0 ;  /* 0x0000000000007941 */ /* 0x000fea0003800000 */
.L_x_380:
[----:B-1----:R-:W-:-:S04]  /*be20*/  IADD3 R8, R4, 0x60, RZ ;  /* 0x0000006004087810 */ /* 0x002fc80007ffe0ff */
        /* <DEDUP_REMOVED lines=25> */
[--C-:B------:R-:W-:Y:S02]  /*bfc0*/  SHF.R.U64 R21, R22, 0x10, R23.reuse ;  /* 0x0000001016157819 */ /* 0x100fe40000001217 */
[----:B------:R-:W-:Y:S01]  /*bfd0*/  IMAD.SHL.U32 R6, R6, 0x2, RZ ;  /* 0x0000000206067824 */ /* 0x000fe200078e00ff */
[----:B------:R-:W-:-:S02]  /*bfe0*/  SHF.R.U32.HI R22, RZ, 0x10, R23 ;  /* 0x00000010ff167819 */ /* 0x000fc40000011617 */
[--C-:B------:R-:W-:Y:S02]  /*bff0*/  SHF.R.U64 R23, R16, 0x10, R17.reuse ;  /* 0x0000001010177819 */ /* 0x100fe40000001211 */
[----:B------:R-:W2:Y:S01]  /*c000*/  LDS.128 R8, [R6+0x100] ;  /* 0x0001000006087984 */ /* 0x000ea20000000c00 */
[----:B------:R-:W-:Y:S02]  /*c010*/  SHF.R.U32.HI R16, RZ, 0x10, R17 ;  /* 0x00000010ff107819 */ /* 0x000fe40000011611 */
[----:B------:R-:W-:Y:S02]  /*c020*/  SHF.R.U64 R17, R18, 0x10, R19 ;  /* 0x0000001012117819 */ /* 0x000fe40000001213 */
[----:B------:R-:W-:Y:S02]  /*c030*/  PRMT R7, R7, 0x5410, R16 ;  /* 0x0000541007077816 */ /* 0x000fe40000000010 */
[----:B------:R-:W-:Y:S02]  /*c040*/  PRMT R58, R58, 0x5410, R17 ;  /* 0x000054103a3a7816 */ /* 0x000fe40000000011 */
[----:B------:R-:W-:Y:S01]  /*c050*/  SHF.R.U32.HI R18, RZ, 0x10, R19 ;  /* 0x00000010ff127819 */ /* 0x000fe20000011613 */
[----:B------:R-:W-:Y:S01]  /*c060*/  IMAD.U32 R33, R7, 0x10000, RZ ;  /* 0x0001000007217824 */ /* 0x000fe200078e00ff */
[----:B------:R-:W-:-:S02]  /*c070*/  PRMT R56, R56, 0x5410, R23 ;  /* 0x0000541038387816 */ /* 0x000fc40000000017 */
[----:B------:R-:W-:Y:S02]  /*c080*/  PRMT R60, R60, 0x5410, R25 ;  /* 0x000054103c3c7816 */ /* 0x000fe40000000019 */
[----:B------:R-:W-:Y:S02]  /*c090*/  PRMT R62, R62, 0x5410, R21 ;  /* 0x000054103e3e7816 */ /* 0x000fe40000000015 */
[----:B------:R-:W-:Y:S01]  /*c0a0*/  PRMT R59, R59, 0x5410, R20 ;  /* 0x000054103b3b7816 */ /* 0x000fe20000000014 */
[C---:B------:R-:W-:Y:S01]  /*c0b0*/  IMAD.U32 R23, R60.reuse, 0x10000, RZ ;  /* 0x000100003c177824 */ /* 0x040fe200078e00ff */
[----:B------:R-:W-:Y:S01]  /*c0c0*/  LOP3.LUT R60, R60, 0xffff0000, RZ, 0xc0, !PT ;  /* 0xffff00003c3c7812 */ /* 0x000fe200078ec0ff */
[----:B------:R-:W-:Y:S01]  /*c0d0*/  IMAD.U32 R35, R62, 0x10000, RZ ;  /* 0x000100003e237824 */ /* 0x000fe200078e00ff */
[----:B------:R-:W-:Y:S02]  /*c0e0*/  PRMT R57, R57, 0x5410, R18 ;  /* 0x0000541039397816 */ /* 0x000fe40000000012 */
[----:B------:R-:W-:-:S02]  /*c0f0*/  PRMT R61, R61, 0x5410, R22 ;  /* 0x000054103d3d7816 */ /* 0x000fc40000000016 */
[----:B------:R-:W-:Y:S01]  /*c100*/  LOP3.LUT R34, R7, 0xffff0000, RZ, 0xc0, !PT ;  /* 0xffff000007227812 */ /* 0x000fe200078ec0ff */
[----:B------:R-:W-:Y:S01]  /*c110*/  IMAD.U32 R32, R57, 0x10000, RZ ;  /* 0x0001000039207824 */ /* 0x000fe200078e00ff */
        /* <DEDUP_REMOVED lines=23> */
[----:B------:R-:W-:Y:S01]  /*c290*/  SHF.L.U32 R9, R59, 0x10, RZ ;  /* 0x000000103b097819 */ /* 0x000fe200000006ff */
[----:B------:R-:W-:Y:S02]  /*c2a0*/  FMUL.FTZ R23, R15, R56 ;  /* 0x000000380f177220 */ /* 0x000fe40000410000 */
[----:B------:R-:W-:-:S02]  /*c2b0*/  FMUL.FTZ R17, R8, R33 ;  /* 0x0000002108117220 */ /* 0x000fc40000410000 */
[-C--:B------:R-:W-:Y:S02]  /*c2c0*/  FMUL.FTZ R15, R15, R60.reuse ;  /* 0x0000003c0f0f7220 */ /* 0x080fe40000410000 */
[-C--:B------:R-:W-:Y:S02]  /*c2d0*/  FMUL.FTZ R8, R8, R9.reuse ;  /* 0x0000000908087220 */ /* 0x080fe40000410000 */
[----:B------:R-:W-:Y:S02]  /*c2e0*/  FFMA.FTZ R17, R12, R9, -R17 ;  /* 0x000000090c117223 */ /* 0x000fe40000010811 */
[C---:B------:R-:W-:Y:S02]  /*c2f0*/  FFMA.FTZ R23, R16.reuse, R60, -R23 ;  /* 0x0000003c10177223 */ /* 0x040fe40000010817 */
[----:B------:R-:W-:Y:S02]  /*c300*/  FFMA.FTZ R15, R16, R56, R15 ;  /* 0x00000038100f7223 */ /* 0x000fe4000001000f */
[----:B------:R-:W-:Y:S01]  /*c310*/  FFMA.FTZ R9, R12, R33, R8 ;  /* 0x000000210c097223 */ /* 0x000fe20000010008 */
[----:B------:R-:W-:Y:S01]  /*c320*/  LOP3.LUT R8, R59, 0xffff0000, RZ, 0xc0, !PT ;  /* 0xffff00003b087812 */ /* 0x000fe200078ec0ff */
[----:B------:R-:W-:-:S02]  /*c330*/  IMAD.U32 R16, R61, 0x10000, RZ ;  /* 0x000100003d107824 */ /* 0x000fc400078e00ff */
[C---:B------:R-:W-:Y:S02]  /*c340*/  FMUL.FTZ R12, R22.reuse, R32 ;  /* 0x00000020160c7220 */ /* 0x040fe40000410000 */
[-C--:B------:R-:W-:Y:S02]  /*c350*/  FMUL.FTZ R22, R22, R16.reuse ;  /* 0x0000001016167220 */ /* 0x080fe40000410000 */
[----:B------:R-:W-:Y:S02]  /*c360*/  FFMA.FTZ R7, R13, R16, -R12 ;  /* 0x000000100d077223 */ /* 0x000fe4000001080c */
[C---:B------:R-:W-:Y:S01]  /*c370*/  IMAD.U32 R33, R58.reuse, 0x10000, RZ ;  /* 0x000100003a217824 */ /* 0x040fe200078e00ff */
[----:B------:R-:W-:Y:S01]  /*c380*/  LOP3.LUT R58, R58, 0xffff0000, RZ, 0xc0, !PT ;  /* 0xffff00003a3a7812 */ /* 0x000fe200078ec0ff */
[----:B------:R-:W-:Y:S02]  /*c390*/  FMUL.FTZ R12, R27, R34 ;  /* 0x000000221b0c7220 */ /* 0x000fe40000410000 */
[----:B------:R-:W-:-:S02]  /*c3a0*/  FFMA.FTZ R32, R13, R32, R22 ;  /* 0x000000200d207223 */ /* 0x000fc40000010016 */
[-C--:B------:R-:W-:Y:S02]  /*c3b0*/  FMUL.FTZ R27, R27, R8.reuse ;  /* 0x000000081b1b7220 */ /* 0x080fe40000410000 */
[C---:B------:R-:W-:Y:S02]  /*c3c0*/  FMUL.FTZ R13, R26.reuse, R33 ;  /* 0x000000211a0d7220 */ /* 0x040fe40000410000 */
[----:B------:R-:W-:Y:S01]  /*c3d0*/  FFMA.FTZ R16, R19, R8, -R12 ;  /* 0x0000000813107223 */ /* 0x000fe2000001080c */
[----:B------:R-:W-:Y:S01]  /*c3e0*/  LOP3.LUT R8, R57, 0xffff0000, RZ, 0xc0, !PT ;  /* 0xffff000039087812 */ /* 0x000fe200078ec0ff */
[-C--:B------:R-:W-:Y:S01]  /*c3f0*/  FMUL.FTZ R26, R26, R35.reuse ;  /* 0x000000231a1a7220 */ /* 0x080fe20000410000 */
[----:B------:R-:W-:Y:S01]  /*c400*/  LOP3.LUT R12, R61, 0xffff0000, RZ, 0xc0, !PT ;  /* 0xffff00003d0c7812 */ /* 0x000fe200078ec0ff */
[----:B------:R-:W-:Y:S02]  /*c410*/  FFMA.FTZ R34, R19, R34, R27 ;  /* 0x0000002213227223 */ /* 0x000fe4000001001b */
[----:B------:R-:W-:-:S02]  /*c420*/  FFMA.FTZ R35, R18, R35, -R13 ;  /* 0x0000002312237223 */ /* 0x000fc4000001080d */
[----:B------:R-:W-:Y:S01]  /*c430*/  FFMA.FTZ R26, R18, R33, R26 ;  /* 0x00000021121a7223 */ /* 0x000fe2000001001a */
[----:B------:R-:W-:Y:S01]  /*c440*/  F2FP.BF16.PACK_AB R9, R34, R9 ;  /* 0x000000092209723e */ /* 0x000fe200000010ff */
[C---:B------:R-:W-:Y:S02]  /*c450*/  FMUL.FTZ R19, R25.reuse, R58 ;  /* 0x0000003a19137220 */ /* 0x040fe40000410000 */
[----:B------:R-:W-:Y:S02]  /*c460*/  FMUL.FTZ R25, R25, R62 ;  /* 0x0000003e19197220 */ /* 0x000fe40000410000 */
[C---:B------:R-:W-:Y:S02]  /*c470*/  FMUL.FTZ R18, R11.reuse, R8 ;  /* 0x000000080b127220 */ /* 0x040fe40000410000 */
[----:B------:R-:W-:Y:S02]  /*c480*/  FMUL.FTZ R13, R11, R12 ;  /* 0x0000000c0b0d7220 */ /* 0x000fe40000410000 */
[----:B------:R-:W-:-:S02]  /*c490*/  FFMA.FTZ R62, R14, R62, -R19 ;  /* 0x0000003e0e3e7223 */ /* 0x000fc40000010813 */
[----:B------:R-:W-:Y:S02]  /*c4a0*/  FFMA.FTZ R11, R14, R58, R25 ;  /* 0x0000003a0e0b7223 */ /* 0x000fe40000010019 */
[----:B------:R-:W-:Y:S01]  /*c4b0*/  FFMA.FTZ R18, R21, R12, -R18 ;  /* 0x0000000c15127223 */ /* 0x000fe20000010812 */
[----:B------:R-:W-:Y:S01]  /*c4c0*/  F2FP.BF16.PACK_AB R12, R23, R10 ;  /* 0x0000000a170c723e */ /* 0x000fe200000010ff */
[----:B------:R-:W-:Y:S01]  /*c4d0*/  FFMA.FTZ R21, R21, R8, R13 ;  /* 0x0000000815157223 */ /* 0x000fe2000001000d */
[----:B------:R-:W-:Y:S02]  /*c4e0*/  F2FP.BF16.PACK_AB R8, R15, R20 ;  /* 0x000000140f08723e */ /* 0x000fe400000010ff */
[----:B------:R-:W-:Y:S02]  /*c4f0*/  F2FP.BF16.PACK_AB R13, R16, R17 ;  /* 0x00000011100d723e */ /* 0x000fe400000010ff */
[----:B------:R-:W-:Y:S02]  /*c500*/  F2FP.BF16.PACK_AB R14, R62, R35 ;  /* 0x000000233e0e723e */ /* 0x000fe400000010ff */
[----:B------:R-:W-:-:S02]  /*c510*/  F2FP.BF16.PACK_AB R10, R11, R26 ;  /* 0x0000001a0b0a723e */ /* 0x000fc400000010ff */
[----:B------:R-:W-:Y:S02]  /*c520*/  F2FP.BF16.PACK_AB R15, R18, R7 ;  /* 0x00000007120f723e */ /* 0x000fe400000010ff */
[----:B------:R-:W-:-:S03]  /*c530*/  F2FP.BF16.PACK_AB R11, R21, R32 ;  /* 0x00000020150b723e */ /* 0x000fc600000010ff */
[----:B------:R1:W-:Y:S04]  /*c540*/  STS.128 [R24+0x100], R12 ;  /* 0x0001000c18007388 */ /* 0x0003e80000000c00 */
[----:B------:R1:W-:Y:S02]  /*c550*/  STS.128 [R6+0x100], R8 ;  /* 0x0001000806007388 */ /* 0x0003e40000000c00 */
.L_x_369:
[----:B------:R-:W-:Y:S05]  /*c560*/  BSYNC B2 ;  /* 0x0000000000027941 */ /* 0x000fea0003800000 */
.L_x_347:
[----:B-1----:R-:W-:Y:S01]  /*c570*/  IMAD.SHL.U32 R6, R29, 0x40, RZ ;  /* 0x000000401d067824 */ /* 0x002fe200078e00ff */
[----:B------:R-:W-:Y:S01]  /*c580*/  LEA.HI R76, R37, R78, RZ, 0x5 ;  /* 0x0000004e254c7211 */ /* 0x000fe200078f28ff */
[----:B------:R-:W-:Y:S01]  /*c590*/  IMAD.SHL.U32 R9, R4, 0x8, RZ ;  /* 0x0000000804097824 */ /* 0x000fe200078e00ff */
[----:B------:R-:W-:Y:S01]  /*c5a0*/  BAR.SYNC.DEFER_BLOCKING 0x0 ;  /* 0x0000000000007b1d */ /* 0x000fe20000010000 */
[----:B------:R-:W-:Y:S01]  /*c5b0*/  LOP3.LUT P0, RZ, R29, 0x2, RZ, 0xc0, !PT ;  /* 0x000000021dff7812 */ /* 0x000fe2000780c0ff */
[----:B------:R-:W-:Y:S01]  /*c5c0*/  IMAD.MOV.U32 R236, RZ, RZ, R234 ;  /* 0x000000ffffec7224 */ /* 0x000fe200078e00ea */
[----:B------:R-:W-:Y:S01]  /*c5d0*/  LOP3.LUT R4, R6, 0x1c0, RZ, 0xc0, !PT ;  /* 0x000001c006047812 */ /* 0x000fe200078ec0ff */
[----:B------:R-:W-:Y:S01]  /*c5e0*/  IMAD.SHL.U32 R228, R30, 0x2, RZ ;  /* 0x000000021ee47824 */ /* 0x000fe200078e00ff */
[----:B------:R-:W-:Y:S01]  /*c5f0*/  SHF.R.S32.HI R77, RZ, 0x5, R76 ;  /* 0x00000005ff4d7819 */ /* 0x000fe2000001144c */
[----:B------:R-:W-:Y:S01]  /*c600*/  ULDC.64 UR4, c[0x0][0x208] ;  /* 0x0000820000047ab9 */ /* 0x000fe20000000a00 */
[----:B------:R-:W-:Y:S01]  /*c610*/  LOP3.LUT R9, R4, 0x8, R9, 0xf8, !PT ;  /* 0x0000000804097812 */ /* 0x000fe200078ef809 */
[----:B------:R-:W-:Y:S01]  /*c620*/  USHF.L.U32 UR8, UR4, 0x6, URZ ;  /* 0x0000000604087899 */ /* 0x000fe2000800063f */
[----:B------:R-:W-:Y:S01]  /*c630*/  SHF.R.U32.HI R4, RZ, 0x3, R4 ;  /* 0x00000003ff047819 */ /* 0x000fe20000011604 */
[----:B------:R-:W-:Y:S01]  /*c640*/  IMAD R7, R77, 0x400, R2 ;  /* 0x000004004d077824 */ /* 0x000fe200078e0202 */
[----:B------:R-:W-:Y:S01]  /*c650*/  UMOV UR9, 0x6 ;  /* 0x0000000600097882 */ /* 0x000fe20000000000 */
[----:B------:R-:W-:Y:S01]  /*c660*/  LOP3.LUT P5, RZ, R222, 0x40000, RZ, 0xc0, !PT ;  /* 0x00040000deff7812 */ /* 0x000fe200078ac0ff */
[----:B------:R-:W-:Y:S01]  /*c670*/  USHF.L.U64.HI UR7, UR4, UR9, UR5 ;  /* 0x0000000904077299 */ /* 0x000fe20008010205 */
[----:B------:R-:W-:-:S02]  /*c680*/  LOP3.LUT R9, R9, R4, RZ, 0x3c, !PT ;  /* 0x0000000409097212 */ /* 0x000fc400078e3cff */
[C---:B------:R-:W-:Y:S01]  /*c690*/  LEA R4, R7.reuse, 0x100, 0x1 ;  /* 0x0000010007047811 */ /* 0x040fe200078e08ff */
[----:B------:R-:W-:Y:S01]  /*c6a0*/  IMAD.SHL.U32 R7, R7, 0x2, RZ ;  /* 0x0000000207077824 */ /* 0x000fe200078e00ff */
[----:B------:R-:W-:Y:S01]  /*c6b0*/  LOP3.LUT P4, RZ, R222, 0x20000, RZ, 0xc0, !PT ;  /* 0x00020000deff7812 */ /* 0x000fe2000788c0ff */
[----:B------:R-:W-:Y:S01]  /*c6c0*/  IMAD R214, R0, 0x200, R9 ;  /* 0x0000020000d67824 */ /* 0x000fe200078e0209 */
[C---:B------:R-:W-:Y:S01]  /*c6d0*/  ISETP.LT.OR P3, PT, R28.reuse, 0x1, P5 ;  /* 0x000000011c00780c */ /* 0x040fe20002f61670 */
[--C-:B------:R-:W-:Y:S01]  /*c6e0*/  IMAD R6, R5, 0x2, R4.reuse ;  /* 0x0000000205067824 */ /* 0x100fe200078e0204 */
[----:B------:R-:W-:Y:S01]  /*c6f0*/  ISETP.LT.OR P2, PT, R28, 0x1, P4 ;  /* 0x000000011c00780c */ /* 0x000fe20002741670 */
[C---:B------:R-:W-:Y:S01]  /*c700*/  IMAD R4, R3.reuse, 0x2, R4 ;  /* 0x0000000203047824 */ /* 0x040fe200078e0204 */
[----:B------:R-:W-:Y:S01]  /*c710*/  LDSM.16.M88.4 R120, [R7+0x100] ;  /* 0x000100000778783b */ /* 0x000fe20000000200 */
[----:B------:R-:W-:Y:S02]  /*c720*/  IMAD R0, R3, 0x2, R6 ;  /* 0x0000000203007824 */ /* 0x000fe400078e0206 */
[----:B------:R-:W-:Y:S01]  /*c730*/  IMAD.SHL.U32 R214, R214, 0x2, RZ ;  /* 0x00000002d6d67824 */ /* 0x000fe200078e00ff */
[----:B------:R1:W-:Y:S04]  /*c740*/  LDSM.16.M88.4 R172, [R7+0x4100] ;  /* 0x0041000007ac783b */ /* 0x0003e80000000200 */
[----:B------:R-:W-:Y:S01]  /*c750*/  LDSM.16.M88.4 R140, [R6] ;  /* 0x00000000068c783b */ /* 0x000fe20000000200 */
[----:B------:R-:W-:-:S03]  /*c760*/  IADD3 R213, R214, 0x8120, RZ ;  /* 0x00008120d6d57810 */ /* 0x000fc60007ffe0ff */
[----:B------:R2:W-:Y:S04]  /*c770*/  LDSM.16.M88.4 R176, [R6+0x4000] ;  /* 0x0040000006b0783b */ /* 0x0005e80000000200 */
[----:B------:R-:W-:Y:S04]  /*c780*/  LDSM.16.M88.4 R152, [R4] ;  /* 0x000000000498783b */ /* 0x000fe80000000200 */
[----:B------:R-:W-:Y:S04]  /*c790*/  LDSM.16.M88.4 R180, [R4+0x4000] ;  /* 0x0040000004b4783b */ /* 0x000fe80000000200 */
[----:B------:R-:W-:Y:S01]  /*c7a0*/  LDSM.16.M88.4 R168, [R0] ;  /* 0x0000000000a8783b */ /* 0x000fe20000000200 */
[----:B-1----:R-:W-:-:S03]  /*c7b0*/  IMAD R7, R31, c[0x0][0x208], RZ ;  /* 0x000082001f077a24 */ /* 0x002fc600078e02ff */
[----:B------:R-:W-:Y:S01]  /*c7c0*/  LDSM.16.M88.4 R188, [R0+0x4000] ;  /* 0x0040000000bc783b */ /* 0x000fe20000000200 */
[----:B------:R-:W-:-:S03]  /*c7d0*/  IMAD R7, R110, c[0x0][0x20c], R7 ;  /* 0x000083006e077a24 */ /* 0x000fc600078e0207 */
[----:B------:R-:W-:Y:S01]  /*c7e0*/  BAR.SYNC.DEFER_BLOCKING 0x0 ;  /* 0x0000000000007b1d */ /* 0x000fe20000010000 */
[----:B--2---:R-:W-:-:S04]  /*c7f0*/  IADD3 R6, R214, 0x8100, RZ ;  /* 0x00008100d6067810 */ /* 0x004fc80007ffe0ff */
[----:B------:R-:W-:-:S04]  /*c800*/  @P0 IADD3 R213, R6, -0x20, RZ ;  /* 0xffffffe006d50810 */ /* 0x000fc80007ffe0ff */
[C---:B------:R-:W-:Y:S02]  /*c810*/  IADD3 R207, R213.reuse, 0x800, RZ ;  /* 0x00000800d5cf7810 */ /* 0x040fe40007ffe0ff */
[C---:B------:R-:W-:Y:S02]  /*c820*/  IADD3 R206, R213.reuse, 0x1000, RZ ;  /* 0x00001000d5ce7810 */ /* 0x040fe40007ffe0ff */
        /* <DEDUP_REMOVED lines=11> */
[----:B------:R-:W1:Y:S04]  /*c8e0*/  LDSM.16.M88.4 R8, [R214+0x8100] ;  /* 0x00810000d608783b */ /* 0x000e680000000200 */
[----:B------:R-:W2:Y:S04]  /*c8f0*/  LDSM.16.M88.4 R68, [R214+0x9100] ;  /* 0x00910000d644783b */ /* 0x000ea80000000200 */
[----:B------:R-:W3:Y:S04]  /*c900*/  LDSM.16.M88.4 R24, [R213] ;  /* 0x00000000d518783b */ /* 0x000ee80000000200 */
[----:B------:R-:W4:Y:S04]  /*c910*/  LDSM.16.M88.4 R80, [R214+0x8900] ;  /* 0x00890000d650783b */ /* 0x000f280000000200 */
[----:B------:R-:W5:Y:S04]  /*c920*/  LDSM.16.M88.4 R16, [R213+0x1000] ;  /* 0x00100000d510783b */ /* 0x000f680000000200 */
[----:B------:R-:W3:Y:S04]  /*c930*/  LDSM.16.M88.4 R20, [R213+0x800] ;  /* 0x00080000d514783b */ /* 0x000ee80000000200 */
[----:B------:R-:W3:Y:S04]  /*c940*/  LDSM.16.M88.4 R60, [R214+0x9900] ;  /* 0x00990000d63c783b */ /* 0x000ee80000000200 */
[----:B------:R-:W4:Y:S04]  /*c950*/  LDSM.16.M88.4 R52, [R214+0xa100] ;  /* 0x00a10000d634783b */ /* 0x000f280000000200 */
[----:B------:R-:W4:Y:S04]  /*c960*/  LDSM.16.M88.4 R44, [R214+0xa900] ;  /* 0x00a90000d62c783b */ /* 0x000f280000000200 */
[----:B------:R-:W-:Y:S01]  /*c970*/  LDSM.16.M88.4 R40, [R213+0x2800] ;  /* 0x00280000d528783b */ /* 0x000fe20000000200 */
[C---:B-1----:R-:W-:Y:S08]  /*c980*/  HMMA.16816.F32.BF16 R12, R120.reuse, R8, RZ ;  /* 0x00000008780c723c */ /* 0x042ff000000418ff */
[C---:B--2---:R-:W-:Y:S08]  /*c990*/  HMMA.16816.F32.BF16 R72, R120.reuse, R68, RZ ;  /* 0x000000447848723c */ /* 0x044ff000000418ff */
[----:B------:R-:W-:Y:S08]  /*c9a0*/  HMMA.16816.F32.BF16 R8, R120, R10, RZ ;  /* 0x0000000a7808723c */ /* 0x000ff000000418ff */
[----:B---3--:R-:W-:Y:S07]  /*c9b0*/  HMMA.16816.F32.BF16 R12, R140, R24, R12 ;  /* 0x000000188c0c723c */ /* 0x008fee000004180c */
[----:B------:R-:W-:Y:S01]  /*c9c0*/  IMAD.WIDE.U32 R24, R110, c[0x0][0x208], RZ ;  /* 0x000082006e187a25 */ /* 0x000fe200078e00ff */
[----:B----4-:R-:W-:Y:S03]  /*c9d0*/  HMMA.16816.F32.BF16 R84, R120, R80, RZ ;  /* 0x000000507854723c */ /* 0x010fe600000418ff */
[----:B------:R-:W-:-:S02]  /*c9e0*/  IMAD.IADD R7, R25, 0x1, R7 ;  /* 0x0000000119077824 */ /* 0x000fc400078e0207 */
[----:B------:R-:W-:Y:S02]  /*c9f0*/  IMAD.U32 R25, RZ, RZ, UR8 ;  /* 0x00000008ff197e24 */ /* 0x000fe4000f8e00ff */
[----:B------:R-:W-:Y:S01]  /*ca00*/  IMAD R7, R7, 0x60, RZ ;  /* 0x0000006007077824 */ /* 0x000fe200078e02ff */
[----:B------:R-:W-:Y:S08]  /*ca10*/  HMMA.16816.F32.BF16 R80, R120, R82, RZ ;  /* 0x000000527850723c */ /* 0x000ff000000418ff */
[----:B-----5:R-:W-:Y:S07]  /*ca20*/  HMMA.16816.F32.BF16 R72, R140, R16, R72 ;  /* 0x000000108c48723c */ /* 0x020fee0000041848 */
[----:B------:R-:W-:Y:S01]  /*ca30*/  IMAD.WIDE.U32 R16, R24, 0x60, R236 ;  /* 0x0000006018107825 */ /* 0x000fe200078e00ec */
[----:B------:R-:W-:Y:S03]  /*ca40*/  HMMA.16816.F32.BF16 R68, R120, R70, RZ ;  /* 0x000000467844723c */ /* 0x000fe600000418ff */
[----:B------:R-:W-:Y:S01]  /*ca50*/  IMAD.IADD R0, R17, 0x1, R7 ;  /* 0x0000000111007824 */ /* 0x000fe200078e0207 */
[----:B------:R-:W-:-:S04]  /*ca60*/  LEA R6, P0, R16, c[0x0][0x1f8], 0x1 ;  /* 0x00007e0010067a11 */ /* 0x000fc800078008ff */
[----:B------:R-:W-:Y:S01]  /*ca70*/  LEA.HI.X R7, R16, c[0x0][0x1fc], R0, 0x1, P0 ;  /* 0x00007f0010077a11 */ /* 0x000fe200000f0c00 */
[----:B------:R-:W-:Y:S01]  /*ca80*/  HMMA.16816.F32.BF16 R8, R140, R26, R8 ;  /* 0x0000001a8c08723c */ /* 0x000fe20000041808 */
[----:B------:R-:W-:Y:S01]  /*ca90*/  IADD3 R24, P1, P0, R25, 0x80, R6 ;  /* 0x0000008019187810 */ /* 0x000fe2000783e006 */
[----:B------:R-:W-:-:S03]  /*caa0*/  IMAD.MOV.U32 R0, RZ, RZ, 0x40 ;  /* 0x00000040ff007424 */ /* 0x000fc600078e00ff */
[----:B------:R-:W-:Y:S02]  /*cab0*/  IADD3.X R25, RZ, UR7, R7, P1, P0 ;  /* 0x00000007ff197c10 */ /* 0x000fe40008fe0407 */
[----:B------:R-:W-:Y:S01]  /*cac0*/  IADD3 R26, P0, R6, UR8, RZ ;  /* 0x00000008061a7c10 */ /* 0x000fe2000ff1e0ff */
[----:B------:R-:W-:Y:S01]  /*cad0*/  HMMA.16816.F32.BF16 R84, R140, R20, R84 ;  /* 0x000000148c54723c */ /* 0x000fe20000041854 */
[C---:B------:R-:W-:Y:S02]  /*cae0*/  ISETP.LT.OR P1, PT, R28.reuse, 0x21, P4 ;  /* 0x000000211c00780c */ /* 0x040fe40002721670 */
[----:B------:R-:W-:Y:S02]  /*caf0*/  IADD3.X R27, R7, UR7, RZ, P0, !PT ;  /* 0x00000007071b7c10 */ /* 0x000fe400087fe4ff */
[----:B------:R-:W-:-:S03]  /*cb00*/  ISETP.LT.OR P0, PT, R28, 0x21, P5 ;  /* 0x000000211c00780c */ /* 0x000fc60002f01670 */
[C---:B------:R-:W-:Y:S01]  /*cb10*/  HMMA.16816.F32.BF16 R80, R140.reuse, R22, R80 ;  /* 0x000000168c50723c */ /* 0x040fe20000041850 */
[----:B------:R-:W1:Y:S07]  /*cb20*/  LDSM.16.M88.4 R20, [R213+0x1800] ;  /* 0x00180000d514783b */ /* 0x000e6e0000000200 */
[----:B------:R-:W-:Y:S01]  /*cb30*/  HMMA.16816.F32.BF16 R68, R140, R18, R68 ;  /* 0x000000128c44723c */ /* 0x000fe20000041844 */
[----:B------:R-:W2:Y:S04]  /*cb40*/  LDSM.16.M88.4 R16, [R213+0x2000] ;  /* 0x00200000d510783b */ /* 0x000ea80000000200 */
[----:B------:R-:W-:Y:S01]  /*cb50*/  @!PT LDS RZ, [RZ] ;  /* 0x00000000fffff984 */ /* 0x000fe20000000800 */
[----:B------:R-:W-:Y:S01]  /*cb60*/  @!PT LDS RZ, [RZ] ;  /* 0x00000000fffff984 */ /* 0x000fe20000000800 */
[----:B------:R-:W-:Y:S01]  /*cb70*/  @!PT LDS RZ, [RZ] ;  /* 0x00000000fffff984 */ /* 0x000fe20000000800 */
[----:B------:R3:W-:Y:S03]  /*cb80*/  LDGSTS.E.BYPASS.LTC128B.128 [R228+0x100], [R6.64], !P3 ;  /* 0x0010000006e47fae */ /* 0x0007e6000d901d50 */
[----:B------:R-:W-:Y:S01]  /*cb90*/  HMMA.16816.F32.BF16 R64, R120, R60, RZ ;  /* 0x0000003c7840723c */ /* 0x000fe200000418ff */
[----:B------:R3:W-:Y:S01]  /*cba0*/  LDGSTS.E.BYPASS.LTC128B.128 [R228+0x3100], [R6.64+0x80], !P2 ;  /* 0x0310008006e47fae */ /* 0x0007e2000d101d50 */
[----:B------:R-:W-:-:S03]  /*cbb0*/  LOP3.LUT P2, RZ, R29, 0x4, RZ, 0xc0, !PT ;  /* 0x000000041dff7812 */ /* 0x000fc6000784c0ff */
[----:B------:R4:W-:Y:S01]  /*cbc0*/  LDGSTS.E.BYPASS.LTC128B.128 [R228+0x1100], [R26.64], !P0 ;  /* 0x011000001ae47fae */ /* 0x0009e2000c101d50 */
[----:B------:R-:W-:Y:S02]  /*cbd0*/  IADD3 R88, P0, R26, UR8, RZ ;  /* 0x000000081a587c10 */ /* 0x000fe4000ff1e0ff */
[C---:B------:R-:W-:Y:S01]  /*cbe0*/  HMMA.16816.F32.BF16 R60, R120.reuse, R62, RZ ;  /* 0x0000003e783c723c */ /* 0x040fe200000418ff */
[----:B------:R4:W-:Y:S01]  /*cbf0*/  LDGSTS.E.BYPASS.LTC128B.128 [R228+0x4100], [R24.64], !P1 ;  /* 0x0410000018e47fae */ /* 0x0009e2000c901d50 */
[----:B------:R-:W-:Y:S02]  /*cc00*/  IADD3.X R89, R27, UR7, RZ, P0, !PT ;  /* 0x000000071b597c10 */ /* 0x000fe400087fe4ff */
[C---:B------:R-:W-:Y:S02]  /*cc10*/  ISETP.LT.OR P1, PT, R28.reuse, 0x41, P5 ;  /* 0x000000411c00780c */ /* 0x040fe40002f21670 */
[----:B------:R-:W-:Y:S02]  /*cc20*/  ISETP.LT.OR P0, PT, R28, 0x41, P4 ;  /* 0x000000411c00780c */ /* 0x000fe40002701670 */
[----:B------:R-:W-:Y:S01]  /*cc30*/  HMMA.16816.F32.BF16 R56, R120, R52, RZ ;  /* 0x000000347838723c */ /* 0x000fe200000418ff */
[----:B------:R-:W-:-:S05]  /*cc40*/  SEL R0, R0, 0xffffffc0, !P2 ;  /* 0xffffffc000007807 */ /* 0x000fca0005000000 */
[----:B------:R-:W-:Y:S02]  /*cc50*/  IMAD.IADD R211, R214, 0x1, R0 ;  /* 0x00000001d6d37824 */ /* 0x000fe400078e0200 */
[----:B------:R-:W-:Y:S01]  /*cc60*/  HMMA.16816.F32.BF16 R52, R120, R54, RZ ;  /* 0x000000367834723c */ /* 0x000fe200000418ff */
[----:B------:R5:W-:Y:S01]  /*cc70*/  LDGSTS.E.BYPASS.LTC128B.128 [R228+0x2100], [R88.64], !P1 ;  /* 0x0210000058e47fae */ /* 0x000be2000c901d50 */
[----:B------:R-:W-:-:S03]  /*cc80*/  IMAD.IADD R202, R0, 0x1, R213 ;  /* 0x0000000100ca7824 */ /* 0x000fc600078e02d5 */
[----:B------:R5:W-:Y:S01]  /*cc90*/  LDGSTS.E.BYPASS.LTC128B.128 [R228+0x5100], [R88.64+0x80], !P0 ;  /* 0x0510008058e47fae */ /* 0x000be2000c101d50 */
[----:B------:R-:W-:Y:S02]  /*cca0*/  ISETP.GT.AND P0, PT, R110, R223, PT ;  /* 0x000000df6e00720c */ /* 0x000fe40003f04270 */
[----:B------:R-:W-:Y:S01]  /*ccb0*/  HMMA.16816.F32.BF16 R48, R120, R44, RZ ;  /* 0x0000002c7830723c */ /* 0x000fe200000418ff */
[----:B------:R-:W3:Y:S04]  /*ccc0*/  LDSM.16.M88.4 R32, [R211+0x8100] ;  /* 0x00810000d320783b */ /* 0x000ee80000000200 */
[----:B------:R-:W3:Y:S03]  /*ccd0*/  LDSM.16.M88.4 R100, [R211+0x8900] ;  /* 0x00890000d364783b */ /* 0x000ee60000000200 */
[C---:B-1----:R-:W-:Y:S01]  /*cce0*/  HMMA.16816.F32.BF16 R64, R140.reuse, R20, R64 ;  /* 0x000000148c40723c */ /* 0x042fe20000041840 */
[----:B------:R-:W1:Y:S04]  /*ccf0*/  LDSM.16.M88.4 R28, [R211+0x9100] ;  /* 0x00910000d31c783b */ /* 0x000e680000000200 */
[----:B----4-:R-:W4:Y:S03]  /*cd00*/  LDSM.16.M88.4 R24, [R211+0x9900] ;  /* 0x00990000d318783b */ /* 0x010f260000000200 */
[----:B------:R-:W-:Y:S01]  /*cd10*/  HMMA.16816.F32.BF16 R60, R140, R22, R60 ;  /* 0x000000168c3c723c */ /* 0x000fe2000004183c */
[----:B------:R-:W1:Y:S04]  /*cd20*/  LDSM.16.M88.4 R20, [R211+0xa100] ;  /* 0x00a10000d314783b */ /* 0x000e680000000200 */
[----:B------:R-:W-:Y:S03]  /*cd30*/  LDSM.16.M88.4 R96, [R202] ;  /* 0x00000000ca60783b */ /* 0x000fe60000000200 */
[----:B------:R-:W-:Y:S01]  /*cd40*/  HMMA.16816.F32.BF16 R44, R120, R46, RZ ;  /* 0x0000002e782c723c */ /* 0x000fe200000418ff */
[----:B------:R-:W-:Y:S04]  /*cd50*/  LDSM.16.M88.4 R92, [R202+0x800] ;  /* 0x00080000ca5c783b */ /* 0x000fe80000000200 */
[----:B-----5:R-:W-:Y:S03]  /*cd60*/  LDSM.16.M88.4 R88, [R202+0x1000] ;  /* 0x00100000ca58783b */ /* 0x020fe60000000200 */
[C---:B--2---:R-:W-:Y:S01]  /*cd70*/  HMMA.16816.F32.BF16 R56, R140.reuse, R16, R56 ;  /* 0x000000108c38723c */ /* 0x044fe20000041838 */
[----:B------:R-:W-:Y:S04]  /*cd80*/  LDSM.16.M88.4 R104, [R211+0xb900] ;  /* 0x00b90000d368783b */ /* 0x000fe80000000200 */
[----:B------:R-:W0:Y:S03]  /*cd90*/  LDGDEPBAR ;  /* 0x00000000000079af */ /* 0x000e260000000000 */
[C---:B------:R-:W-:Y:S01]  /*cda0*/  HMMA.16816.F32.BF16 R52, R140.reuse, R18, R52 ;  /* 0x000000128c34723c */ /* 0x040fe20000041834 */
[----:B------:R-:W2:Y:S07]  /*cdb0*/  LDSM.16.M88.4 R16, [R211+0xa900] ;  /* 0x00a90000d310783b */ /* 0x000eae0000000200 */
[C---:B------:R-:W-:Y:S08]  /*cdc0*/  HMMA.16816.F32.BF16 R48, R140.reuse, R40, R48 ;  /* 0x000000288c30723c */ /* 0x040ff00000041830 */
[----:B------:R-:W-:Y:S01]  /*cdd0*/  HMMA.16816.F32.BF16 R44, R140, R42, R44 ;  /* 0x0000002a8c2c723c */ /* 0x000fe2000004182c */
[----:B------:R-:W5:Y:S07]  /*cde0*/  LDSM.16.M88.4 R40, [R202+0x1800] ;  /* 0x00180000ca28783b */ /* 0x000f6e0000000200 */
[C---:B---3--:R-:W-:Y:S08]  /*cdf0*/  HMMA.16816.F32.BF16 R12, R152.reuse, R32, R12 ;  /* 0x00000020980c723c */ /* 0x048ff0000004180c */
[C---:B------:R-:W-:Y:S01]  /*ce00*/  HMMA.16816.F32.BF16 R8, R152.reuse, R34, R8 ;  /* 0x000000229808723c */ /* 0x040fe20000041808 */
[----:B------:R-:W3:Y:S07]  /*ce10*/  LDSM.16.M88.4 R32, [R202+0x2000] ;  /* 0x00200000ca20783b */ /* 0x000eee0000000200 */
[C---:B------:R-:W-:Y:S08]  /*ce20*/  HMMA.16816.F32.BF16 R84, R152.reuse, R100, R84 ;  /* 0x000000649854723c */ /* 0x040ff00000041854 */
[C---:B------:R-:W-:Y:S01]  /*ce30*/  HMMA.16816.F32.BF16 R80, R152.reuse, R102, R80 ;  /* 0x000000669850723c */ /* 0x040fe20000041850 */
[----:B------:R-:W2:Y:S07]  /*ce40*/  LDSM.16.M88.4 R100, [R202+0x2800] ;  /* 0x00280000ca64783b */ /* 0x000eae0000000200 */
[C---:B-1----:R-:W-:Y:S08]  /*ce50*/  HMMA.16816.F32.BF16 R72, R152.reuse, R28, R72 ;  /* 0x0000001c9848723c */ /* 0x042ff00000041848 */
[C---:B------:R-:W-:Y:S01]  /*ce60*/  HMMA.16816.F32.BF16 R68, R152.reuse, R30, R68 ;  /* 0x0000001e9844723c */ /* 0x040fe20000041844 */
        /* <DEDUP_REMOVED lines=8> */
[----:B------:R-:W-:Y:S01]  /*cef0*/  HMMA.16816.F32.BF16 R44, R152, R18, R44 ;  /* 0x00000012982c723c */ /* 0x000fe2000004182c */
[----:B------:R-:W2:Y:S07]  /*cf00*/  LDSM.16.M88.4 R16, [R214+0xc900] ;  /* 0x00c90000d610783b */ /* 0x000eae0000000200 */
        /* <DEDUP_REMOVED lines=14> */
[----:B------:R-:W3:Y:S07]  /*cff0*/  LDSM.16.M88.4 R32, [R213+0x4000] ;  /* 0x00400000d520783b */ /* 0x000eee0000000200 */
[C---:B------:R-:W-:Y:S08]  /*d000*/  HMMA.16816.F32.BF16 R48, R168.reuse, R100, R48 ;  /* 0x00000064a830723c */ /* 0x040ff00000041830 */
[----:B------:R-:W-:Y:S01]  /*d010*/  HMMA.16816.F32.BF16 R44, R168, R102, R44 ;  /* 0x00000066a82c723c */ /* 0x000fe2000004182c */
[----:B------:R-:W-:Y:S07]  /*d020*/  LDSM.16.M88.4 R100, [R211+0xc100] ;  /* 0x00c10000d364783b */ /* 0x000fee0000000200 */
        /* <DEDUP_REMOVED lines=20> */
[----:B------:R-:W2:Y:S07]  /*d170*/  LDSM.16.M88.4 R88, [R211+0xd900] ;  /* 0x00d90000d358783b */ /* 0x000eae0000000200 */
[C---:B-----5:R-:W-:Y:S08]  /*d180*/  HMMA.16816.F32.BF16 R84, R176.reuse, R40, R84 ;  /* 0x00000028b054723c */ /* 0x060ff00000041854 */
[C---:B------:R-:W-:Y:S01]  /*d190*/  HMMA.16816.F32.BF16 R80, R176.reuse, R42, R80 ;  /* 0x0000002ab050723c */ /* 0x040fe20000041850 */
[----:B------:R-:W5:Y:S07]  /*d1a0*/  LDSM.16.M88.4 R40, [R202+0x3000] ;  /* 0x00300000ca28783b */ /* 0x000f6e0000000200 */
        /* <DEDUP_REMOVED lines=9> */
[C---:B------:R-:W-:Y:S08]  /*d240*/  HMMA.16816.F32.BF16 R48, R176.reuse, R20, R48 ;  /* 0x00000014b030723c */ /* 0x040ff00000041830 */
[----:B------:R-:W-:Y:S01]  /*d250*/  HMMA.16816.F32.BF16 R44, R176, R22, R44 ;  /* 0x00000016b02c723c */ /* 0x000fe2000004182c */
[----:B------:R-:W1:Y:S07]  /*d260*/  LDSM.16.M88.4 R20, [R202+0x5000] ;  /* 0x00500000ca14783b */ /* 0x000e6e0000000200 */
[C---:B--2---:R-:W-:Y:S08]  /*d270*/  HMMA.16816.F32.BF16 R12, R180.reuse, R16, R12 ;  /* 0x00000010b40c723c */ /* 0x044ff0000004180c */
[----:B------:R-:W-:Y:S01]  /*d280*/  HMMA.16816.F32.BF16 R8, R180, R18, R8 ;  /* 0x00000012b408723c */ /* 0x000fe20000041808 */
[----:B------:R-:W2:Y:S01]  /*d290*/  LDSM.16.M88.4 R16, [R202+0x5800] ;  /* 0x00580000ca10783b */ /* 0x000ea20000000200 */
        /* <DEDUP_REMOVED lines=13> */
[C---:B---3--:R-:W-:Y:S08]  /*d370*/  HMMA.16816.F32.BF16 R84, R188.reuse, R32, R84 ;  /* 0x00000020bc54723c */ /* 0x048ff00000041854 */
[C---:B------:R-:W-:Y:S08]  /*d380*/  HMMA.16816.F32.BF16 R80, R188.reuse, R34, R80 ;  /* 0x00000022bc50723c */ /* 0x040ff00000041850 */
[C---:B-1----:R-:W-:Y:S08]  /*d390*/  HMMA.16816.F32.BF16 R72, R188.reuse, R28, R72 ;  /* 0x0000001cbc48723c */ /* 0x042ff00000041848 */
[C---:B------:R-:W-:Y:S08]  /*d3a0*/  HMMA.16816.F32.BF16 R68, R188.reuse, R30, R68 ;  /* 0x0000001ebc44723c */ /* 0x040ff00000041844 */
[C---:B----4-:R-:W-:Y:S08]  /*d3b0*/  HMMA.16816.F32.BF16 R64, R188.reuse, R24, R64 ;  /* 0x00000018bc40723c */ /* 0x050ff00000041840 */
[C---:B------:R-:W-:Y:S08]  /*d3c0*/  HMMA.16816.F32.BF16 R60, R188.reuse, R26, R60 ;  /* 0x0000001abc3c723c */ /* 0x040ff0000004183c */
[C---:B------:R-:W-:Y:S08]  /*d3d0*/  HMMA.16816.F32.BF16 R56, R188.reuse, R20, R56 ;  /* 0x00000014bc38723c */ /* 0x040ff00000041838 */
[C---:B------:R-:W-:Y:S08]  /*d3e0*/  HMMA.16816.F32.BF16 R52, R188.reuse, R22, R52 ;  /* 0x00000016bc34723c */ /* 0x040ff00000041834 */
[C---:B--2---:R-:W-:Y:S08]  /*d3f0*/  HMMA.16816.F32.BF16 R48, R188.reuse, R16, R48 ;  /* 0x00000010bc30723c */ /* 0x044ff00000041830 */
[----:B------:R-:W-:Y:S01]  /*d400*/  HMMA.16816.F32.BF16 R44, R188, R18, R44 ;  /* 0x00000012bc2c723c */ /* 0x000fe2000004182c */
[----:B------:R-:W-:Y:S06]  /*d410*/  BAR.SYNC.DEFER_BLOCKING 0x0 ;  /* 0x0000000000007b1d */ /* 0x000fec0000010000 */
[----:B------:R-:W-:Y:S05]  /*d420*/  @!P0 BRA `(.L_x_382) ;  /* 0x000001b000008947 */ /* 0x000fea0003800000 */
[----:B------:R-:W-:Y:S01]  /*d430*/  IADD3 R17, R36, -0x2, RZ ;  /* 0xfffffffe24117810 */ /* 0x000fe20007ffe0ff */
[----:B------:R-:W-:-:S02]  /*d440*/  USHF.L.U32 UR5, UR10, 0x6, URZ ;  /* 0x000000060a057899 */ /* 0x000fc4000800063f */
[----:B------:R-:W-:Y:S01]  /*d450*/  ULDC UR4, c[0x0][0x1e4] ;  /* 0x0000790000047ab9 */ /* 0x000fe20000000800 */
[----:B------:R-:W-:Y:S01]  /*d460*/  SHF.R.S32.HI R7, RZ, 0x1f, R17 ;  /* 0x0000001fff077819 */ /* 0x000fe20000011411 */
[----:B------:R-:W-:Y:S01]  /*d470*/  IMAD R39, R39, R17, RZ ;  /* 0x0000001127277224 */ /* 0x000fe200078e02ff */
[----:B------:R-:W-:Y:S01]  /*d480*/  USHF.L.U64.HI UR4, UR10, UR9, UR4 ;  /* 0x000000090a047299 */ /* 0x000fe20008010204 */
        /* <DEDUP_REMOVED lines=21> */
.L_x_382:
[-C--:B-1----:R-:W-:Y:S01]  /*d5e0*/  LEA.HI R21, R37, R78.reuse, RZ, 0x2 ;  /* 0x0000004e25157211 */ /* 0x082fe200078f10ff */
[----:B------:R-:W-:Y:S01]  /*d5f0*/  FMUL.FTZ R19, R9, c[0x0][0x320] ;  /* 0x0000c80009137a20 */ /* 0x000fe20000410000 */
[----:B------:R-:W-:Y:S01]  /*d600*/  LOP3.LUT R23, R76, 0xffffffe0, RZ, 0xc0, !PT ;  /* 0xffffffe04c177812 */ /* 0x000fe200078ec0ff */
[----:B------:R-:W-:Y:S01]  /*d610*/  FMUL.FTZ R17, R84, c[0x0][0x320] ;  /* 0x0000c80054117a20 */ /* 0x000fe20000410000 */
[----:B------:R-:W-:Y:S01]  /*d620*/  SHF.R.S32.HI R16, RZ, 0x1f, R77 ;  /* 0x0000001fff107819 */ /* 0x000fe2000001144d */
[----:B------:R-:W-:Y:S01]  /*d630*/  FMUL.FTZ R0, R85, c[0x0][0x320] ;  /* 0x0000c80055007a20 */ /* 0x000fe20000410000 */
[----:B------:R-:W-:Y:S01]  /*d640*/  LOP3.LUT R21, R21, 0xfffffffc, RZ, 0xc0, !PT ;  /* 0xfffffffc15157812 */ /* 0x000fe200078ec0ff */
[----:B------:R-:W-:Y:S01]  /*d650*/  FMUL.FTZ R7, R80, c[0x0][0x320] ;  /* 0x0000c80050077a20 */ /* 0x000fe20000410000 */
[-C--:B------:R-:W-:Y:S01]  /*d660*/  IADD3 R4, -R23, R78.reuse, RZ ;  /* 0x0000004e17047210 */ /* 0x080fe20007ffe1ff */
[----:B------:R-:W-:Y:S01]  /*d670*/  FMUL.FTZ R9, R81, c[0x0][0x320] ;  /* 0x0000c80051097a20 */ /* 0x000fe20000410000 */
[----:B------:R-:W-:Y:S01]  /*d680*/  LEA.HI R16, R16, R77, RZ, 0x3 ;  /* 0x0000004d10107211 */ /* 0x000fe200078f18ff */
[----:B------:R-:W-:Y:S01]  /*d690*/  FMUL.FTZ R33, R72, c[0x0][0x320] ;  /* 0x0000c80048217a20 */ /* 0x000fe20000410000 */
[----:B------:R-:W-:Y:S01]  /*d6a0*/  IADD3 R78, -R21, R78, RZ ;  /* 0x0000004e154e7210 */ /* 0x000fe20007ffe1ff */
[----:B------:R-:W-:Y:S01]  /*d6b0*/  FMUL.FTZ R31, R73, c[0x0][0x320] ;  /* 0x0000c800491f7a20 */ /* 0x000fe20000410000 */
[----:B------:R-:W-:Y:S01]  /*d6c0*/  SHF.R.S32.HI R25, RZ, 0x1f, R4 ;  /* 0x0000001fff197819 */ /* 0x000fe20000011404 */
[----:B------:R-:W-:Y:S01]  /*d6d0*/  FMUL.FTZ R29, R68, c[0x0][0x320] ;  /* 0x0000c800441d7a20 */ /* 0x000fe20000410000 */
[----:B------:R-:W-:Y:S01]  /*d6e0*/  LOP3.LUT R16, R16, 0xffffff8, RZ, 0xc0, !PT ;  /* 0x0ffffff810107812 */ /* 0x000fe200078ec0ff */
[----:B------:R-:W-:Y:S01]  /*d6f0*/  FMUL.FTZ R69, R69, c[0x0][0x320] ;  /* 0x0000c80045457a20 */ /* 0x000fe20000410000 */
[----:B------:R-:W-:Y:S01]  /*d700*/  LEA.HI R6, R78, R78, RZ, 0x1 ;  /* 0x0000004e4e067211 */ /* 0x000fe200078f08ff */
[----:B------:R-:W-:Y:S01]  /*d710*/  FMUL.FTZ R64, R64, c[0x0][0x320] ;  /* 0x0000c80040407a20 */ /* 0x000fe20000410000 */
[----:B------:R-:W-:Y:S01]  /*d720*/  LEA.HI R25, R25, R4, RZ, 0x2 ;  /* 0x0000000419197211 */ /* 0x000fe200078f10ff */
[----:B------:R-:W-:Y:S01]  /*d730*/  IMAD.IADD R77, R77, 0x1, -R16 ;  /* 0x000000014d4d7824 */ /* 0x000fe200078e0a10 */
[----:B------:R-:W-:Y:S01]  /*d740*/  LOP3.LUT R21, R6, 0x1ffffffe, RZ, 0xc0, !PT ;  /* 0x1ffffffe06157812 */ /* 0x000fe200078ec0ff */
[----:B------:R-:W-:Y:S01]  /*d750*/  FMUL.FTZ R65, R65, c[0x0][0x320] ;  /* 0x0000c80041417a20 */ /* 0x000fe20000410000 */
[----:B------:R-:W-:Y:S01]  /*d760*/  LEA.HI.SX32 R16, R25, R118, 0x1e ;  /* 0x0000007619107211 */ /* 0x000fe200078ff2ff */
[----:B------:R-:W-:Y:S01]  /*d770*/  FMUL.FTZ R61, R61, c[0x0][0x320] ;  /* 0x0000c8003d3d7a20 */ /* 0x000fe20000410000 */
[----:B------:R-:W-:Y:S01]  /*d780*/  ISETP.NE.AND P0, PT, R217, 0x1, PT ;  /* 0x00000001d900780c */ /* 0x000fe20003f05270 */
[----:B------:R-:W-:Y:S01]  /*d790*/  IMAD.IADD R21, R78, 0x1, -R21 ;  /* 0x000000014e157824 */ /* 0x000fe200078e0a15 */
[----:B------:R-:W-:Y:S01]  /*d7a0*/  LEA R16, R77, R16, 0x4 ;  /* 0x000000104d107211 */ /* 0x000fe200078e20ff */
[----:B------:R-:W-:Y:S01]  /*d7b0*/  FMUL.FTZ R56, R56, c[0x0][0x320] ;  /* 0x0000c80038387a20 */ /* 0x000fe20000410000 */
[----:B------:R-:W-:Y:S01]  /*d7c0*/  LOP3.LUT R25, R25, 0x7ffffffc, RZ, 0xc0, !PT ;  /* 0x7ffffffc19197812 */ /* 0x000fe200078ec0ff */
[----:B------:R-:W-:Y:S01]  /*d7d0*/  FMUL.FTZ R57, R57, c[0x0][0x320] ;  /* 0x0000c80039397a20 */ /* 0x000fe20000410000 */
[----:B------:R-:W-:Y:S01]  /*d7e0*/  LEA R229, R21, R16, 0x3 ;  /* 0x0000001015e57211 */ /* 0x000fe200078e18ff */
[----:B------:R-:W-:Y:S01]  /*d7f0*/  FMUL.FTZ R21, R8, c[0x0][0x320] ;  /* 0x0000c80008157a20 */ /* 0x000fe20000410000 */
[----:B------:R-:W-:Y:S01]  /*d800*/  IADD3 R230, R4, -R25, RZ ;  /* 0x8000001904e67210 */ /* 0x000fe20007ffe0ff */
[----:B------:R-:W-:Y:S01]  /*d810*/  FMUL.FTZ R52, R52, c[0x0][0x320] ;  /* 0x0000c80034347a20 */ /* 0x000fe20000410000 */
[----:B------:R-:W-:Y:S01]  /*d820*/  IADD3 R43, R215, 0x1, R38 ;  /* 0x00000001d72b7810 */ /* 0x000fe20007ffe026 */
[----:B------:R-:W-:Y:S01]  /*d830*/  IMAD.MOV.U32 R6, RZ, RZ, R229 ;  /* 0x000000ffff067224 */ /* 0x000fe200078e00e5 */
[----:B------:R-:W-:Y:S01]  /*d840*/  SHF.L.U32 R230, R230, 0x1, RZ ;  /* 0x00000001e6e67819 */ /* 0x000fe200000006ff */
[----:B------:R-:W-:Y:S01]  /*d850*/  @P0 IMAD.HI.U32 R16, R229, c[0x0][0x2c8], RZ ;  /* 0x0000b200e5100a27 */ /* 0x000fe200078e00ff */
[----:B------:R-:W1:Y:S01]  /*d860*/  MUFU.TANH R19, R19 ;  /* 0x0000001300137308 */ /* 0x000e620000002400 */
[----:B------:R-:W-:Y:S01]  /*d870*/  ULDC UR10, c[0x0][0x324] ;  /* 0x0000c900000a7ab9 */ /* 0x000fe20000000800 */
[----:B------:R-:W-:Y:S01]  /*d880*/  IADD3 R43, -R220, R43, -R230 ;  /* 0x0000002bdc2b7210 */ /* 0x000fe20007ffe9e6 */
[----:B------:R-:W-:Y:S01]  /*d890*/  FMUL.FTZ R53, R53, c[0x0][0x320] ;  /* 0x0000c80035357a20 */ /* 0x000fe20000410000 */
[----:B------:R-:W-:Y:S01]  /*d8a0*/  @P0 SHF.R.U32.HI R6, RZ, c[0x0][0x2cc], R16 ;  /* 0x0000b300ff060a19 */ /* 0x000fe20000011610 */
[----:B------:R-:W-:Y:S01]  /*d8b0*/  FMUL.FTZ R48, R48, c[0x0][0x320] ;  /* 0x0000c80030307a20 */ /* 0x000fe20000410000 */
[----:B------:R-:W-:Y:S01]  /*d8c0*/  ISETP.GE.AND P0, PT, R216, 0x1, PT ;  /* 0x00000001d800780c */ /* 0x000fe20003f06270 */
[----:B------:R-:W-:Y:S01]  /*d8d0*/  FMUL.FTZ R49, R49, c[0x0][0x320] ;  /* 0x0000c80031317a20 */ /* 0x000fe20000410000 */
[----:B------:R-:W2:Y:S01]  /*d8e0*/  MUFU.TANH R17, R17 ;  /* 0x0000001100117308 */ /* 0x000ea20000002400 */
[----:B------:R-:W3:Y:S01]  /*d8f0*/  SHFL.IDX PT, R8, R6, RZ, 0x1c1f ;  /* 0x001c1fff06087589 */ /* 0x000ee200000e0000 */
[----:B------:R-:W-:Y:S01]  /*d900*/  FMUL.FTZ R45, R45, c[0x0][0x320] ;  /* 0x0000c8002d2d7a20 */ /* 0x000fe20000410000 */
[----:B------:R-:W-:Y:S01]  /*d910*/  ULOP3.LUT UR10, URZ, UR10, URZ, 0x33, !UPT ;  /* 0x0000000a3f0a7292 */ /* 0x000fe2000f8e333f */
[----:B------:R-:W-:Y:S01]  /*d920*/  FMUL.FTZ R13, R13, c[0x0][0x320] ;  /* 0x0000c8000d0d7a20 */ /* 0x000fe20000410000 */
[----:B------:R-:W-:Y:S01]  /*d930*/  IADD3 R42, -R230, R215, R38 ;  /* 0x000000d7e62a7210 */ /* 0x000fe20007ffe126 */
[----:B------:R-:W-:Y:S01]  /*d940*/  FMUL.FTZ R12, R12, c[0x0][0x320] ;  /* 0x0000c8000c0c7a20 */ /* 0x000fe20000410000 */
[----:B------:R-:W0:Y:S01]  /*d950*/  LDGDEPBAR ;  /* 0x00000000000079af */ /* 0x000e220000000000 */
[----:B------:R-:W-:Y:S01]  /*d960*/  FMUL.FTZ R60, R60, c[0x0][0x320] ;  /* 0x0000c8003c3c7a20 */ /* 0x000fe20000410000 */
[----:B------:R-:W4:Y:S01]  /*d970*/  MUFU.TANH R0, R0 ;  /* 0x0000000000007308 */ /* 0x000f220000002400 */
[----:B------:R-:W-:Y:S01]  /*d980*/  FMUL.FTZ R44, R44, c[0x0][0x320] ;  /* 0x0000c8002c2c7a20 */ /* 0x000fe20000410000 */
[----:B------:R-:W-:-:S06]  /*d990*/  IADD3 R30, R38, -R230, RZ ;  /* 0x800000e6261e7210 */ /* 0x000fcc0007ffe0ff */
        /* <DEDUP_REMOVED lines=20> */
[----:B------:R5:W1:Y:S02]  /*dae0*/  MUFU.TANH R133, R44 ;  /* 0x0000002c00857308 */ /* 0x000a640000002400 */
[----:B-----5:R-:W-:-:S02]  /*daf0*/  IADD3 R44, R43, c[0x0][0x328], RZ ;  /* 0x0000ca002b2c7a10 */ /* 0x020fc40007ffe0ff */
[----:B------:R-:W-:-:S03]  /*db00*/  IADD3 R43, R43, UR10, RZ ;  /* 0x0000000a2b2b7c10 */ /* 0x000fc6000fffe0ff */
[----:B---3--:R-:W-:Y:S01]  /*db10*/  IMAD.IADD R41, R44, 0x1, R8 ;  /* 0x000000012c297824 */ /* 0x008fe200078e0208 */
[----:B------:R-:W-:-:S04]  /*db20*/  IADD3 R24, R43, R8, RZ ;  /* 0x000000082b187210 */ /* 0x000fc80007ffe0ff */
[----:B------:R-:W-:Y:S01]  /*db30*/  IMNMX R41, R41, R42, PT ;  /* 0x0000002a29297217 */ /* 0x000fe20003800200 */
[----:B------:R-:W-:Y:S05]  /*db40*/  @!P0 BRA `(.L_x_383) ;  /* 0x0000014000008947 */ /* 0x000fea0003800000 */
[----:B-12-4-:R-:W-:Y:S01]  /*db50*/  IADD3 R13, -R220, R215, R8 ;  /* 0x000000d7dc0d7210 */ /* 0x016fe20007ffe108 */
[----:B------:R-:W-:Y:S03]  /*db60*/  BSSY B0, `(.L_x_384) ;  /* 0x000000e000007945 */ /* 0x000fe60003800000 */
        /* <DEDUP_REMOVED lines=9> */
.L_x_385:
[----:B------:R-:W-:-:S04]  /*dc00*/  MOV R8, c[0x0][0x32c] ;  /* 0x0000cb0000087a02 */ /* 0x000fc80000000f00 */
[----:B------:R-:W-:-:S13]  /*dc10*/  ISETP.NE.AND P0, PT, R8, 0x1, PT ;  /* 0x000000010800780c */ /* 0x000fda0003f05270 */
[----:B------:R-:W-:-:S05]  /*dc20*/  @P0 IMAD.HI.U32 R8, R13, c[0x0][0x330], RZ ;  /* 0x0000cc000d080a27 */ /* 0x000fca00078e00ff */
[----:B------:R-:W-:Y:S02]  /*dc30*/  @P0 SHF.R.U32.HI R13, RZ, c[0x0][0x334], R8 ;  /* 0x0000cd00ff0d0a19 */ /* 0x000fe40000011608 */
.L_x_386:
[----:B------:R-:W-:Y:S05]  /*dc40*/  BSYNC B0 ;  /* 0x0000000000007941 */ /* 0x000fea0003800000 */
.L_x_384:
[----:B------:R-:W-:-:S05]  /*dc50*/  IMAD R13, R13, c[0x0][0x32c], R30 ;  /* 0x0000cb000d0d7a24 */ /* 0x000fca00078e021e */
[----:B------:R-:W-:Y:S02]  /*dc60*/  IADD3 R8, R13, c[0x0][0x32c], RZ ;  /* 0x0000cb000d087a10 */ /* 0x000fe40007ffe0ff */
[----:B------:R-:W-:Y:S02]  /*dc70*/  IMNMX R24, R24, R13, !PT ;  /* 0x0000000d18187217 */ /* 0x000fe40007800200 */
[----:B------:R-:W-:Y:S02]  /*dc80*/  IMNMX R41, R41, R8, PT ;  /* 0x0000000829297217 */ /* 0x000fe40003800200 */
.L_x_383:
[C---:B-12-4-:R-:W-:Y:S01]  /*dc90*/  ISETP.GE.AND P0, PT, R38.reuse, 0x2, PT ;  /* 0x000000022600780c */ /* 0x056fe20003f06270 */
        /* <DEDUP_REMOVED lines=40> */
[----:B------:R2:W3:Y:S01]  /*df20*/  MUFU.TANH R156, R67 ;  /* 0x00000043009c7308 */ /* 0x0004e20000002400 */
[----:B------:R-:W-:Y:S01]  /*df30*/  P2R R12, PR, RZ, 0x2 ;  /* 0x00000002ff0c7803 */ /* 0x000fe20000000000 */
[--C-:B-1----:R-:W-:Y:S01]  /*df40*/  IMAD.IADD R11, R44, 0x1, R6.reuse ;  /* 0x000000012c0b7824 */ /* 0x102fe200078e0206 */
[----:B------:R-:W-:Y:S01]  /*df50*/  FSEL R17, R17, -INF , !P0 ;  /* 0xff80000011117808 */ /* 0x000fe20004000000 */
[----:B------:R-:W-:Y:S01]  /*df60*/  IMAD.IADD R43, R43, 0x1, R6 ;  /* 0x000000012b2b7824 */ /* 0x000fe200078e0206 */
[----:B------:R-:W-:-:S02]  /*df70*/  ISETP.GT.AND P0, PT, R24, 0x11, !P1 ;  /* 0x000000111800780c */ /* 0x000fc40004f04270 */
[----:B------:R-:W-:Y:S01]  /*df80*/  ISETP.GE.AND P1, PT, R38, 0x19, PT ;  /* 0x000000192600780c */ /* 0x000fe20003f26270 */
[----:B------:R2:W1:Y:S01]  /*df90*/  MUFU.TANH R166, R62 ;  /* 0x0000003e00a67308 */ /* 0x0004620000002400 */
[----:B------:R-:W-:Y:S02]  /*dfa0*/  ISETP.LT.OR P0, PT, R41, 0x12, P0 ;  /* 0x000000122900780c */ /* 0x000fe40000701670 */
[----:B------:R-:W-:Y:S02]  /*dfb0*/  P2R R37, PR, RZ, 0x2 ;  /* 0x00000002ff257803 */ /* 0x000fe40000000000 */
[----:B------:R-:W-:Y:S02]  /*dfc0*/  FSEL R13, R0, -INF , !P0 ;  /* 0xff800000000d7808 */ /* 0x000fe40004000000 */
[----:B------:R-:W-:Y:S01]  /*dfd0*/  ISETP.GT.AND P0, PT, R24, 0x18, !P1 ;  /* 0x000000181800780c */ /* 0x000fe20004f04270 */
[----:B------:R2:W4:Y:S01]  /*dfe0*/  MUFU.TANH R160, R63 ;  /* 0x0000003f00a07308 */ /* 0x0005220000002400 */
[----:B------:R-:W-:-:S02]  /*dff0*/  ISETP.GE.AND P1, PT, R38, 0x1a, PT ;  /* 0x0000001a2600780c */ /* 0x000fc40003f26270 */
[----:B------:R-:W-:Y:S02]  /*e000*/  ISETP.LT.OR P0, PT, R41, 0x19, P0 ;  /* 0x000000192900780c */ /* 0x000fe40000701670 */
[----:B------:R-:W-:Y:S02]  /*e010*/  P2R R8, PR, RZ, 0x2 ;  /* 0x00000002ff087803 */ /* 0x000fe40000000000 */
[----:B------:R-:W-:Y:S01]  /*e020*/  FSEL R7, R7, -INF , !P0 ;  /* 0xff80000007077808 */ /* 0x000fe20004000000 */
[----:B------:R2:W1:Y:S01]  /*e030*/  MUFU.TANH R164, R58 ;  /* 0x0000003a00a47308 */ /* 0x0004620000002400 */
[----:B------:R-:W-:Y:S02]  /*e040*/  ISETP.GT.AND P0, PT, R24, 0x19, !P1 ;  /* 0x000000191800780c */ /* 0x000fe40004f04270 */
[----:B------:R-:W-:Y:S02]  /*e050*/  ISETP.GE.AND P1, PT, R38, 0x21, PT ;  /* 0x000000212600780c */ /* 0x000fe40003f26270 */
[----:B------:R-:W-:-:S02]  /*e060*/  ISETP.LT.OR P0, PT, R41, 0x1a, P0 ;  /* 0x0000001a2900780c */ /* 0x000fc40000701670 */
[----:B------:R-:W-:Y:S01]  /*e070*/  P2R R35, PR, RZ, 0x2 ;  /* 0x00000002ff237803 */ /* 0x000fe20000000000 */
[----:B------:R2:W1:Y:S01]  /*e080*/  MUFU.TANH R162, R59 ;  /* 0x0000003b00a27308 */ /* 0x0004620000002400 */
[----:B------:R-:W-:Y:S02]  /*e090*/  FSEL R9, R9, -INF , !P0 ;  /* 0xff80000009097808 */ /* 0x000fe40004000000 */
[----:B------:R-:W-:Y:S02]  /*e0a0*/  ISETP.GT.AND P0, PT, R24, 0x20, !P1 ;  /* 0x000000201800780c */ /* 0x000fe40004f04270 */
[----:B------:R-:W-:Y:S02]  /*e0b0*/  ISETP.GE.AND P1, PT, R38, 0x22, PT ;  /* 0x000000222600780c */ /* 0x000fe40003f26270 */
[----:B------:R-:W-:Y:S01]  /*e0c0*/  ISETP.LT.OR P0, PT, R41, 0x21, P0 ;  /* 0x000000212900780c */ /* 0x000fe20000701670 */
[----:B------:R2:W1:Y:S01]  /*e0d0*/  MUFU.TANH R148, R74 ;  /* 0x0000004a00947308 */ /* 0x0004620000002400 */
[----:B------:R-:W-:-:S02]  /*e0e0*/  P2R R34, PR, RZ, 0x2 ;  /* 0x00000002ff227803 */ /* 0x000fc40000000000 */
[----:B------:R-:W-:Y:S02]  /*e0f0*/  FSEL R33, R33, -INF , !P0 ;  /* 0xff80000021217808 */ /* 0x000fe40004000000 */
[----:B------:R-:W-:Y:S02]  /*e100*/  ISETP.GT.AND P0, PT, R24, 0x21, !P1 ;  /* 0x000000211800780c */ /* 0x000fe40004f04270 */
[----:B------:R-:W-:Y:S01]  /*e110*/  ISETP.GE.AND P1, PT, R38, 0x29, PT ;  /* 0x000000292600780c */ /* 0x000fe20003f26270 */
[----:B------:R2:W1:Y:S01]  /*e120*/  MUFU.TANH R158, R54 ;  /* 0x00000036009e7308 */ /* 0x0004620000002400 */
[----:B------:R-:W-:Y:S02]  /*e130*/  ISETP.LT.OR P0, PT, R41, 0x22, P0 ;  /* 0x000000222900780c */ /* 0x000fe40000701670 */
[----:B------:R-:W-:Y:S02]  /*e140*/  P2R R32, PR, RZ, 0x2 ;  /* 0x00000002ff207803 */ /* 0x000fe40000000000 */
[----:B------:R-:W-:-:S02]  /*e150*/  FSEL R31, R31, -INF , !P0 ;  /* 0xff8000001f1f7808 */ /* 0x000fc40004000000 */
[----:B------:R-:W-:Y:S01]  /*e160*/  ISETP.GT.AND P0, PT, R24, 0x28, !P1 ;  /* 0x000000281800780c */ /* 0x000fe20004f04270 */
[----:B------:R2:W1:Y:S01]  /*e170*/  MUFU.TANH R150, R55 ;  /* 0x0000003700967308 */ /* 0x0004620000002400 */
[----:B------:R-:W-:Y:S02]  /*e180*/  ISETP.GE.AND P1, PT, R38, 0x2a, PT ;  /* 0x0000002a2600780c */ /* 0x000fe40003f26270 */
[----:B------:R-:W-:Y:S02]  /*e190*/  ISETP.LT.OR P0, PT, R41, 0x29, P0 ;  /* 0x000000292900780c */ /* 0x000fe40000701670 */
[----:B------:R-:W-:Y:S02]  /*e1a0*/  P2R R28, PR, RZ, 0x2 ;  /* 0x00000002ff1c7803 */ /* 0x000fe40000000000 */
[----:B------:R-:W-:Y:S01]  /*e1b0*/  FSEL R29, R29, -INF , !P0 ;  /* 0xff8000001d1d7808 */ /* 0x000fe20004000000 */
[----:B------:R2:W1:Y:S01]  /*e1c0*/  MUFU.TANH R128, R75 ;  /* 0x0000004b00807308 */ /* 0x0004620000002400 */
[----:B------:R-:W-:-:S02]  /*e1d0*/  ISETP.GT.AND P0, PT, R24, 0x29, !P1 ;  /* 0x000000291800780c */ /* 0x000fc40004f04270 */
[----:B------:R-:W-:Y:S02]  /*e1e0*/  ISETP.GE.AND P1, PT, R38, 0x31, PT ;  /* 0x000000312600780c */ /* 0x000fe40003f26270 */
[----:B------:R-:W-:Y:S02]  /*e1f0*/  ISETP.LT.OR P0, PT, R41, 0x2a, P0 ;  /* 0x0000002a2900780c */ /* 0x000fe40000701670 */
[----:B------:R-:W-:Y:S01]  /*e200*/  P2R R27, PR, RZ, 0x2 ;  /* 0x00000002ff1b7803 */ /* 0x000fe20000000000 */
[----:B------:R2:W1:Y:S01]  /*e210*/  MUFU.TANH R136, R51 ;  /* 0x0000003300887308 */ /* 0x0004620000002400 */
        /* <DEDUP_REMOVED lines=9> */
[----:B------:R2:W1:Y:S01]  /*e2b0*/  MUFU.TANH R146, R70 ;  /* 0x0000004600927308 */ /* 0x0004620000002400 */
[----:B------:R-:W-:-:S02]  /*e2c0*/  ISETP.LT.OR P0, PT, R41, 0x32, P0 ;  /* 0x000000322900780c */ /* 0x000fc40000701670 */
[----:B------:R-:W-:Y:S02]  /*e2d0*/  P2R R25, PR, RZ, 0x2 ;  /* 0x00000002ff197803 */ /* 0x000fe40000000000 */
[----:B------:R-:W-:Y:S02]  /*e2e0*/  FSEL R151, R151, -INF , !P0 ;  /* 0xff80000097977808 */ /* 0x000fe40004000000 */
[----:B------:R-:W-:Y:S01]  /*e2f0*/  ISETP.GT.AND P0, PT, R24, 0x38, !P1 ;  /* 0x000000381800780c */ /* 0x000fe20004f04270 */
[----:B------:R-:W1:Y:S01]  /*e300*/  MUFU.TANH R132, R132 ;  /* 0x0000008400847308 */ /* 0x000e620000002400 */
[C---:B------:R-:W-:Y:S02]  /*e310*/  ISETP.GE.AND P1, PT, R38.reuse, 0x3a, PT ;  /* 0x0000003a2600780c */ /* 0x040fe40003f26270 */
[----:B------:R-:W-:Y:S02]  /*e320*/  ISETP.LT.OR P0, PT, R41, 0x39, P0 ;  /* 0x000000392900780c */ /* 0x000fe40000701670 */
[----:B------:R-:W-:-:S02]  /*e330*/  ISETP.GE.AND P5, PT, R38, 0x42, PT ;  /* 0x000000422600780c */ /* 0x000fc40003fa6270 */
[----:B------:R-:W-:Y:S01]  /*e340*/  FSEL R147, R147, -INF , !P0 ;  /* 0xff80000093937808 */ /* 0x000fe20004000000 */
[----:B------:R2:W1:Y:S01]  /*e350*/  MUFU.TANH R130, R47 ;  /* 0x0000002f00827308 */ /* 0x0004620000002400 */
[----:B------:R-:W-:Y:S02]  /*e360*/  ISETP.GT.AND P0, PT, R24, 0x39, !P1 ;  /* 0x000000391800780c */ /* 0x000fe40004f04270 */
[C---:B------:R-:W-:Y:S02]  /*e370*/  ISETP.GE.AND P4, PT, R38.reuse, 0x49, PT ;  /* 0x000000492600780c */ /* 0x040fe40003f86270 */
[----:B------:R-:W-:Y:S02]  /*e380*/  ISETP.LT.OR P0, PT, R41, 0x3a, P0 ;  /* 0x0000003a2900780c */ /* 0x000fe40000701670 */
[----:B------:R-:W-:Y:S01]  /*e390*/  ISETP.GE.AND P3, PT, R38, 0x4a, PT ;  /* 0x0000004a2600780c */ /* 0x000fe20003f66270 */
[----:B------:R2:W1:Y:S01]  /*e3a0*/  MUFU.TANH R134, R71 ;  /* 0x0000004700867308 */ /* 0x0004620000002400 */
[----:B------:R-:W-:-:S02]  /*e3b0*/  FSEL R145, R145, -INF , !P0 ;  /* 0xff80000091917808 */ /* 0x000fc40004000000 */
[----:B------:R-:W-:Y:S02]  /*e3c0*/  ISETP.GT.AND P0, PT, R24, 0x40, !P6 ;  /* 0x000000401800780c */ /* 0x000fe40007704270 */
[----:B------:R-:W-:Y:S02]  /*e3d0*/  ISETP.GE.AND P2, PT, R38, 0x51, PT ;  /* 0x000000512600780c */ /* 0x000fe40003f46270 */
[----:B------:R-:W-:Y:S01]  /*e3e0*/  ISETP.LT.OR P0, PT, R41, 0x41, P0 ;  /* 0x000000412900780c */ /* 0x000fe20000701670 */
[----:B------:R-:W1:Y:S01]  /*e3f0*/  MUFU.TANH R46, R46 ;  /* 0x0000002e002e7308 */ /* 0x000e620000002400 */
        /* <DEDUP_REMOVED lines=9> */
[----:B------:R2:W1:Y:S01]  /*e490*/  MUFU.TANH R184, R66 ;  /* 0x0000004200b87308 */ /* 0x0004620000002400 */
[----:B------:R-:W-:-:S02]  /*e4a0*/  IMNMX R42, R11, R42, PT ;  /* 0x0000002a0b2a7217 */ /* 0x000fc40003800200 */
[----:B------:R-:W-:-:S04]  /*e4b0*/  ISETP.LT.OR P0, PT, R41, 0x49, P0 ;  /* 0x000000492900780c */ /* 0x000fc80000701670 */
[----:B------:R-:W-:Y:S01]  /*e4c0*/  FSEL R157, R157, -INF , !P0 ;  /* 0xff8000009d9d7808 */ /* 0x000fe20004000000 */
[----:B------:R2:W1:Y:S01]  /*e4d0*/  MUFU.TANH R138, R50 ;  /* 0x00000032008a7308 */ /* 0x0004620000002400 */
[----:B------:R-:W-:-:S04]  /*e4e0*/  ISETP.GT.AND P0, PT, R24, 0x49, !P3 ;  /* 0x000000491800780c */ /* 0x000fc80005f04270 */
[----:B------:R-:W-:-:S04]  /*e4f0*/  ISETP.LT.OR P0, PT, R41, 0x4a, P0 ;  /* 0x0000004a2900780c */ /* 0x000fc80000701670 */
[----:B------:R-:W-:Y:S02]  /*e500*/  FSEL R149, R149, -INF , !P0 ;  /* 0xff80000095957808 */ /* 0x000fe40004000000 */
[----:B------:R-:W-:-:S04]  /*e510*/  ISETP.GT.AND P0, PT, R24, 0x50, !P2 ;  /* 0x000000501800780c */ /* 0x000fc80005704270 */
[----:B------:R-:W-:-:S04]  /*e520*/  ISETP.LT.OR P0, PT, R41, 0x51, P0 ;  /* 0x000000512900780c */ /* 0x000fc80000701670 */
[----:B------:R-:W-:Y:S02]  /*e530*/  FSEL R137, R137, -INF , !P0 ;  /* 0xff80000089897808 */ /* 0x000fe40004000000 */
[----:B------:R-:W-:Y:S02]  /*e540*/  ISETP.GT.AND P0, PT, R24, 0x51, !P1 ;  /* 0x000000511800780c */ /* 0x000fe40004f04270 */
[----:B------:R-:W-:Y:S02]  /*e550*/  ISETP.GE.AND P1, PT, R38, 0x59, PT ;  /* 0x000000592600780c */ /* 0x000fe40003f26270 */
[----:B------:R-:W-:Y:S02]  /*e560*/  ISETP.LT.OR P0, PT, R41, 0x52, P0 ;  /* 0x000000522900780c */ /* 0x000fe40000701670 */
[----:B------:R-:W-:Y:S02]  /*e570*/  P2R R18, PR, RZ, 0x2 ;  /* 0x00000002ff127803 */ /* 0x000fe40000000000 */
[----:B------:R-:W-:-:S02]  /*e580*/  FSEL R135, R135, -INF , !P0 ;  /* 0xff80000087877808 */ /* 0x000fc40004000000 */
[----:B------:R-:W-:Y:S02]  /*e590*/  ISETP.GT.AND P0, PT, R24, 0x58, !P1 ;  /* 0x000000581800780c */ /* 0x000fe40004f04270 */
[----:B------:R-:W-:Y:S02]  /*e5a0*/  ISETP.GE.AND P1, PT, R38, 0x1, PT ;  /* 0x000000012600780c */ /* 0x000fe40003f26270 */
[----:B------:R-:W-:-:S04]  /*e5b0*/  ISETP.LT.OR P0, PT, R41, 0x59, P0 ;  /* 0x000000592900780c */ /* 0x000fc80000701670 */
[----:B------:R-:W-:Y:S02]  /*e5c0*/  FSEL R133, R133, -INF , !P0 ;  /* 0xff80000085857808 */ /* 0x000fe40004000000 */
[----:B------:R-:W-:-:S04]  /*e5d0*/  ISETP.GT.AND P0, PT, R24, RZ, !P1 ;  /* 0x000000ff1800720c */ /* 0x000fc80004f04270 */
[----:B------:R-:W-:-:S04]  /*e5e0*/  ISETP.LT.OR P0, PT, R41, 0x1, P0 ;  /* 0x000000012900780c */ /* 0x000fc80000701670 */
[----:B------:R-:W-:Y:S02]  /*e5f0*/  FSEL R4, R4, -INF , !P0 ;  /* 0xff80000004047808 */ /* 0x000fe40004000000 */
[----:B------:R-:W-:Y:S01]  /*e600*/  ISETP.GE.AND P0, PT, R38, 0x5a, PT ;  /* 0x0000005a2600780c */ /* 0x000fe20003f06270 */
[----:B------:R-:W-:-:S03]  /*e610*/  FMUL.FTZ R38, R82, c[0x0][0x320] ;  /* 0x0000c80052267a20 */ /* 0x000fc60000410000 */
[----:B------:R-:W-:Y:S02]  /*e620*/  P2R R20, PR, RZ, 0x1 ;  /* 0x00000001ff147803 */ /* 0x000fe40000000000 */
        /* <DEDUP_REMOVED lines=8> */
[----:B------:R-:W-:Y:S01]  /*e6b0*/  ISETP.GE.AND P0, PT, R216, 0x1, PT ;  /* 0x00000001d800780c */ /* 0x000fe20003f06270 */
        /* <DEDUP_REMOVED lines=16> */
.L_x_389:
[----:B------:R-:W-:-:S04]  /*e7c0*/  MOV R6, c[0x0][0x32c] ;  /* 0x0000cb0000067a02 */ /* 0x000fc80000000f00 */
[----:B------:R-:W-:-:S13]  /*e7d0*/  ISETP.NE.AND P0, PT, R6, 0x1, PT ;  /* 0x000000010600780c */ /* 0x000fda0003f05270 */
[----:B------:R-:W-:-:S05]  /*e7e0*/  @P0 IMAD.HI.U32 R6, R11, c[0x0][0x330], RZ ;  /* 0x0000cc000b060a27 */ /* 0x000fca00078e00ff */
[----:B------:R-:W-:Y:S02]  /*e7f0*/  @P0 SHF.R.U32.HI R11, RZ, c[0x0][0x334], R6 ;  /* 0x0000cd00ff0b0a19 */ /* 0x000fe40000011606 */
.L_x_390:
[----:B------:R-:W-:Y:S05]  /*e800*/  BSYNC B0 ;  /* 0x0000000000007941 */ /* 0x000fea0003800000 */
.L_x_388:
[----:B------:R-:W-:-:S05]  /*e810*/  IMAD R30, R11, c[0x0][0x32c], R30 ;  /* 0x0000cb000b1e7a24 */ /* 0x000fca00078e021e */
[----:B------:R-:W-:Y:S02]  /*e820*/  IADD3 R11, R30, c[0x0][0x32c], RZ ;  /* 0x0000cb001e0b7a10 */ /* 0x000fe40007ffe0ff */
[----:B------:R-:W-:Y:S02]  /*e830*/  IMNMX R43, R43, R30, !PT ;  /* 0x0000001e2b2b7217 */ /* 0x000fe40007800200 */
[----:B------:R-:W-:Y:S02]  /*e840*/  IMNMX R42, R42, R11, PT ;  /* 0x0000000b2a2a7217 */ /* 0x000fe40003800200 */
.L_x_387:
[----:B--234-:R-:W-:Y:S01]  /*e850*/  ISETP.NE.AND P0, PT, R45, RZ, PT ;  /* 0x000000ff2d00720c */ /* 0x01cfe20003f05270 */
[----:B------:R-:W-:Y:S01]  /*e860*/  IMAD.SHL.U32 R212, R2, 0x2, RZ ;  /* 0x0000000202d47824 */ /* 0x000fe200078e00ff */
[----:B------:R-:W-:Y:S02]  /*e870*/  IADD3 R192, R36, -0x2, RZ ;  /* 0xfffffffe24c07810 */ /* 0x000fe40007ffe0ff */
[----:B------:R-:W-:Y:S01]  /*e880*/  ISETP.GT.AND P0, PT, R43, 0x1, !P0 ;  /* 0x000000012b00780c */ /* 0x000fe20004704270 */
[--C-:B------:R-:W-:Y:S01]  /*e890*/  IMAD R210, R5, 0x2, R212.reuse ;  /* 0x0000000205d27824 */ /* 0x100fe200078e02d4 */
[----:B------:R-:W-:Y:S01]  /*e8a0*/  LDSM.16.MT88.4 R76, [R212+0x3100] ;  /* 0x00310000d44c783b */ /* 0x000fe20000004200 */
[C---:B------:R-:W-:Y:S01]  /*e8b0*/  IMAD R209, R3.reuse, 0x2, R212 ;  /* 0x0000000203d17824 */ /* 0x040fe200078e02d4 */
[----:B------:R-:W-:Y:S01]  /*e8c0*/  ISETP.LT.OR P0, PT, R42, 0x2, P0 ;  /* 0x000000022a00780c */ /* 0x000fe20000701670 */
[----:B------:R-:W-:Y:S01]  /*e8d0*/  IMAD R208, R3, 0x2, R210 ;  /* 0x0000000203d07824 */ /* 0x000fe200078e02d2 */
[----:B------:R-:W-:Y:S02]  /*e8e0*/  LDSM.16.MT88.4 R108, [R212+0x100] ;  /* 0x00010000d46c783b */ /* 0x000fe40000004200 */
[----:B-1----:R-:W-:-:S02]  /*e8f0*/  FSEL R30, R14, -INF , !P0 ;  /* 0xff8000000e1e7808 */ /* 0x002fc40004000000 */
[----:B------:R-:W-:Y:S01]  /*e900*/  ISETP.NE.AND P0, PT, R16, RZ, PT ;  /* 0x000000ff1000720c */ /* 0x000fe20003f05270 */
[----:B------:R-:W-:Y:S03]  /*e910*/  LDSM.16.MT88.4 R84, [R208+0x100] ;  /* 0x00010000d054783b */ /* 0x000fe60000004200 */
[----:B------:R-:W-:Y:S01]  /*e920*/  ISETP.GT.AND P0, PT, R43, 0x8, !P0 ;  /* 0x000000082b00780c */ /* 0x000fe20004704270 */
[----:B------:R-:W-:Y:S03]  /*e930*/  LDSM.16.MT88.4 R100, [R210+0x100] ;  /* 0x00010000d264783b */ /* 0x000fe60000004200 */
[----:B------:R-:W-:Y:S01]  /*e940*/  ISETP.LT.OR P0, PT, R42, 0x9, P0 ;  /* 0x000000092a00780c */ /* 0x000fe20000701670 */
[----:B------:R-:W-:Y:S03]  /*e950*/  LDSM.16.MT88.4 R92, [R209+0x100] ;  /* 0x00010000d15c783b */ /* 0x000fe60000004200 */
[----:B------:R-:W-:Y:S01]  /*e960*/  FSEL R16, R46, -INF , !P0 ;  /* 0xff8000002e107808 */ /* 0x000fe20004000000 */
[----:B------:R-:W-:Y:S01]  /*e970*/  LDSM.16.MT88.4 R68, [R210+0x3100] ;  /* 0x00310000d244783b */ /* 0x000fe20000004200 */
[----:B------:R-:W-:-:S03]  /*e980*/  ISETP.NE.AND P0, PT, R40, RZ, PT ;  /* 0x000000ff2800720c */ /* 0x000fc60003f05270 */
[----:B------:R-:W-:Y:S01]  /*e990*/  LDSM.16.MT88.4 R56, [R209+0x3100] ;  /* 0x00310000d138783b */ /* 0x000fe20000004200 */
        /* <DEDUP_REMOVED lines=51> */
[----:B------:R-:W-:Y:S02]  /*ecd0*/  ISETP.GT.AND P0, PT, R43, 0x40, !P6 ;  /* 0x000000402b00780c */ /* 0x000fe40007704270 */
[----:B------:R-:W-:Y:S02]  /*ece0*/  ISETP.NE.AND P6, PT, R20, RZ, PT ;  /* 0x000000ff1400720c */ /* 0x000fe40003fc5270 */
        /* <DEDUP_REMOVED lines=8> */
[----:B------:R-:W-:Y:S02]  /*ed70*/  ISETP.LT.OR P0, PT, R42, 0x49, P0 ;  /* 0x000000492a00780c */ /* 0x000fe40000701670 */
[----:B------:R-:W-:Y:S02]  /*ed80*/  FMNMX.FTZ R0, R4, R23, !PT ;  /* 0x0000001704007209 */ /* 0x000fe40007810000 */
[----:B------:R-:W-:-:S02]  /*ed90*/  FSEL R158, R158, -INF , !P0 ;  /* 0xff8000009e9e7808 */ /* 0x000fc40004000000 */
[----:B------:R-:W-:Y:S02]  /*eda0*/  ISETP.GT.AND P0, PT, R43, 0x49, !P3 ;  /* 0x000000492b00780c */ /* 0x000fe40005f04270 */
[----:B------:R-:W-:Y:S02]  /*edb0*/  FMNMX.FTZ R0, R21, R0, !PT ;  /* 0x0000000015007209 */ /* 0x000fe40007810000 */
[----:B------:R-:W-:Y:S02]  /*edc0*/  ISETP.LT.OR P0, PT, R42, 0x4a, P0 ;  /* 0x0000004a2a00780c */ /* 0x000fe40000701670 */
[----:B------:R-:W-:Y:S02]  /*edd0*/  FMNMX.FTZ R0, R19, R0, !PT ;  /* 0x0000000013007209 */ /* 0x000fe40007810000 */
[----:B------:R-:W-:Y:S02]  /*ede0*/  FSEL R150, R150, -INF , !P0 ;  /* 0xff80000096967808 */ /* 0x000fe40004000000 */
[----:B------:R-:W-:-:S02]  /*edf0*/  ISETP.GT.AND P0, PT, R43, 0x50, !P2 ;  /* 0x000000502b00780c */ /* 0x000fc40005704270 */
[----:B------:R-:W-:Y:S02]  /*ee00*/  FMNMX.FTZ R0, R17, R0, !PT ;  /* 0x0000000011007209 */ /* 0x000fe40007810000 */
[----:B------:R-:W-:Y:S02]  /*ee10*/  ISETP.LT.OR P0, PT, R42, 0x51, P0 ;  /* 0x000000512a00780c */ /* 0x000fe40000701670 */
[----:B------:R-:W-:Y:S02]  /*ee20*/  FMNMX.FTZ R0, R13, R0, !PT ;  /* 0x000000000d007209 */ /* 0x000fe40007810000 */
[----:B------:R-:W-:Y:S02]  /*ee30*/  FSEL R138, R138, -INF , !P0 ;  /* 0xff8000008a8a7808 */ /* 0x000fe40004000000 */
[----:B------:R-:W-:Y:S02]  /*ee40*/  ISETP.GT.AND P0, PT, R43, RZ, !P1 ;  /* 0x000000ff2b00720c */ /* 0x000fe40004f04270 */
[----:B------:R-:W-:-:S02]  /*ee50*/  FMNMX.FTZ R0, R7, R0, !PT ;  /* 0x0000000007007209 */ /* 0x000fc40007810000 */
[----:B------:R-:W-:Y:S02]  /*ee60*/  ISETP.LT.OR P0, PT, R42, 0x1, P0 ;  /* 0x000000012a00780c */ /* 0x000fe40000701670 */
[----:B------:R-:W-:Y:S02]  /*ee70*/  FMNMX.FTZ R0, R9, R0, !PT ;  /* 0x0000000009007209 */ /* 0x000fe40007810000 */
[----:B------:R-:W-:Y:S02]  /*ee80*/  FSEL R24, R24, -INF , !P0 ;  /* 0xff80000018187808 */ /* 0x000fe40004000000 */
        /* <DEDUP_REMOVED lines=24> */
[----:B------:R-:W-:Y:S02]  /*f010*/  ISETP.GT.AND P0, PT, R43, 0x51, !P4 ;  /* 0x000000512b00780c */ /* 0x000fe40006704270 */
[----:B------:R-:W-:Y:S02]  /*f020*/  FMNMX.FTZ R15, R156, R15, !PT ;  /* 0x0000000f9c0f7209 */ /* 0x000fe40007810000 */
[----:B------:R-:W-:-:S02]  /*f030*/  FMNMX.FTZ R0, R137, R0, !PT ;  /* 0x0000000089007209 */ /* 0x000fc40007810000 */
[----:B------:R-:W-:Y:S02]  /*f040*/  FMNMX.FTZ R15, R166, R15, !PT ;  /* 0x0000000fa60f7209 */ /* 0x000fe40007810000 */
[----:B------:R-:W-:Y:S02]  /*f050*/  ISETP.GT.AND P1, PT, R43, 0x58, !P5 ;  /* 0x000000582b00780c */ /* 0x000fe40006f24270 */
[----:B------:R-:W-:Y:S02]  /*f060*/  FMNMX.FTZ R15, R160, R15, !PT ;  /* 0x0000000fa00f7209 */ /* 0x000fe40007810000 */
[----:B------:R-:W-:Y:S02]  /*f070*/  ISETP.LT.OR P2, PT, R42, 0x52, P0 ;  /* 0x000000522a00780c */ /* 0x000fe40000741670 */
[----:B------:R-:W-:Y:S02]  /*f080*/  FMNMX.FTZ R15, R164, R15, !PT ;  /* 0x0000000fa40f7209 */ /* 0x000fe40007810000 */
[----:B------:R-:W-:-:S02]  /*f090*/  FMNMX.FTZ R0, R135, R0, !PT ;  /* 0x0000000087007209 */ /* 0x000fc40007810000 */
[----:B------:R-:W-:Y:S02]  /*f0a0*/  FMNMX.FTZ R15, R162, R15, !PT ;  /* 0x0000000fa20f7209 */ /* 0x000fe40007810000 */
[----:B------:R-:W-:Y:S02]  /*f0b0*/  ISETP.GT.AND P0, PT, R43, 0x59, !P6 ;  /* 0x000000592b00780c */ /* 0x000fe40007704270 */
[----:B------:R-:W-:Y:S02]  /*f0c0*/  FMNMX.FTZ R15, R158, R15, !PT ;  /* 0x0000000f9e0f7209 */ /* 0x000fe40007810000 */
[----:B------:R-:W-:Y:S02]  /*f0d0*/  ISETP.LT.OR P1, PT, R42, 0x59, P1 ;  /* 0x000000592a00780c */ /* 0x000fe40000f21670 */
[----:B------:R-:W-:Y:S02]  /*f0e0*/  FMNMX.FTZ R15, R150, R15, !PT ;  /* 0x0000000f960f7209 */ /* 0x000fe40007810000 */
[----:B------:R-:W-:-:S02]  /*f0f0*/  FSEL R136, R136, -INF , !P2 ;  /* 0xff80000088887808 */ /* 0x000fc40005000000 */
[----:B------:R-:W-:Y:S02]  /*f100*/  FMNMX.FTZ R15, R138, R15, !PT ;  /* 0x0000000f8a0f7209 */ /* 0x000fe40007810000 */
[----:B------:R-:W-:Y:S02]  /*f110*/  FMNMX.FTZ R0, R133, R0, !PT ;  /* 0x0000000085007209 */ /* 0x000fe40007810000 */
[----:B------:R-:W-:Y:S02]  /*f120*/  ISETP.LT.OR P0, PT, R42, 0x5a, P0 ;  /* 0x0000005a2a00780c */ /* 0x000fe40000701670 */
[----:B------:R-:W-:Y:S02]  /*f130*/  FSEL R132, R132, -INF , !P1 ;  /* 0xff80000084847808 */ /* 0x000fe40004800000 */
[----:B------:R-:W-:Y:S02]  /*f140*/  FMNMX.FTZ R15, R136, R15, !PT ;  /* 0x0000000f880f7209 */ /* 0x000fe40007810000 */
[----:B------:R-:W-:-:S02]  /*f150*/  FMNMX.FTZ R11, R131, R0, !PT ;  /* 0x00000000830b7209 */ /* 0x000fc40007810000 */
[----:B------:R-:W-:Y:S02]  /*f160*/  FSEL R130, R130, -INF , !P0 ;  /* 0xff80000082827808 */ /* 0x000fe40004000000 */
[----:B------:R-:W-:Y:S01]  /*f170*/  FMNMX.FTZ R15, R132, R15, !PT ;  /* 0x0000000f840f7209 */ /* 0x000fe20007810000 */
[----:B------:R-:W1:Y:S01]  /*f180*/  SHFL.BFLY PT, R0, R11, 0x2, 0x1f ;  /* 0x0c401f000b007f89 */ /* 0x000e6200000e0000 */
[----:B------:R-:W-:Y:S02]  /*f190*/  ISETP.NE.AND P6, PT, R217, 0x1, PT ;  /* 0x00000001d900780c */ /* 0x000fe40003fc5270 */
[----:B------:R-:W-:Y:S02]  /*f1a0*/  FMNMX.FTZ R15, R130, R15, !PT ;  /* 0x0000000f820f7209 */ /* 0x000fe40007810000 */
[----:B------:R-:W-:-:S03]  /*f1b0*/  ISETP.GE.AND P5, PT, R216, 0x1, PT ;  /* 0x00000001d800780c */ /* 0x000fc60003fa6270 */
[----:B------:R-:W2:Y:S01]  /*f1c0*/  SHFL.BFLY PT, R18, R15, 0x2, 0x1f ;  /* 0x0c401f000f127f89 */ /* 0x000ea200000e0000 */
[----:B-1----:R-:W-:-:S05]  /*f1d0*/  FMNMX.FTZ R25, R11, R0, !PT ;  /* 0x000000000b197209 */ /* 0x002fca0007810000 */
[----:B------:R-:W1:Y:S01]  /*f1e0*/  SHFL.BFLY PT, R0, R25, 0x1, 0x1f ;  /* 0x0c201f0019007f89 */ /* 0x000e6200000e0000 */
[----:B--2---:R-:W-:-:S05]  /*f1f0*/  FMNMX.FTZ R11, R15, R18, !PT ;  /* 0x000000120f0b7209 */ /* 0x004fca0007810000 */
[----:B------:R-:W2:Y:S01]  /*f200*/  SHFL.BFLY PT, R116, R11, 0x1, 0x1f ;  /* 0x0c201f000b747f89 */ /* 0x000ea200000e0000 */
[----:B-1----:R-:W-:-:S04]  /*f210*/  FMNMX.FTZ R0, R25, R0, !PT ;  /* 0x0000000019007209 */ /* 0x002fc80007810000 */
[C---:B------:R-:W-:Y:S01]  /*f220*/  FSETP.NEU.FTZ.AND P0, PT, R0.reuse, -INF , PT ;  /* 0xff8000000000780b */ /* 0x040fe20003f1d000 */
[----:B------:R-:W-:Y:S01]  /*f230*/  FMUL.FTZ R144, R0, c[0x0][0x2d0] ;  /* 0x0000b40000907a20 */ /* 0x000fe20000410000 */
[----:B--2---:R-:W-:-:S04]  /*f240*/  FMNMX.FTZ R116, R11, R116, !PT ;  /* 0x000000740b747209 */ /* 0x004fc80007810000 */
[----:B------:R-:W-:Y:S02]  /*f250*/  FSEL R144, R144, RZ, P0 ;  /* 0x000000ff90907208 */ /* 0x000fe40000000000 */
[C---:B------:R-:W-:Y:S01]  /*f260*/  FSETP.NEU.FTZ.AND P0, PT, R116.reuse, -INF , PT ;  /* 0xff8000007400780b */ /* 0x040fe20003f1d000 */
[----:B------:R-:W-:Y:S02]  /*f270*/  FMUL.FTZ R127, R116, c[0x0][0x2d0] ;  /* 0x0000b400747f7a20 */ /* 0x000fe40000410000 */
        /* <DEDUP_REMOVED lines=9> */
[--C-:B------:R-:W-:Y:S01]  /*f310*/  FFMA.FTZ R46, R16, c[0x0][0x2d0], -R127.reuse ;  /* 0x0000b400102e7a23 */ /* 0x100fe2000001087f */
[----:B------:R-:W-:Y:S01]  /*f320*/  LDSM.16.MT88.4 R24, [R212+0x900] ;  /* 0x00090000d418783b */ /* 0x000fe20000004200 */
[--C-:B------:R-:W-:Y:S01]  /*f330*/  FFMA.FTZ R45, R6, c[0x0][0x2d0], -R127.reuse ;  /* 0x0000b400062d7a23 */ /* 0x100fe2000001087f */
[----:B------:R-:W1:Y:S01]  /*f340*/  MUFU.EX2 R47, R47 ;  /* 0x0000002f002f7308 */ /* 0x000e620000000800 */
[--C-:B------:R-:W-:Y:S02]  /*f350*/  FFMA.FTZ R38, R7, c[0x0][0x2d0], -R144.reuse ;  /* 0x0000b40007267a23 */ /* 0x100fe40000010890 */
[----:B------:R-:W2:Y:S01]  /*f360*/  LDSM.16.MT88.4 R4, [R208+0x3100] ;  /* 0x00310000d004783b */ /* 0x000ea20000004200 */
[----:B------:R-:W-:Y:S02]  /*f370*/  FFMA.FTZ R41, R13, c[0x0][0x2d0], -R144 ;  /* 0x0000b4000d297a23 */ /* 0x000fe40000010890 */
[--C-:B------:R-:W-:Y:S02]  /*f380*/  FFMA.FTZ R40, R14, c[0x0][0x2d0], -R127.reuse ;  /* 0x0000b4000e287a23 */ /* 0x100fe4000001087f */
[----:B------:R-:W-:Y:S01]  /*f390*/  MUFU.EX2 R44, R44 ;  /* 0x0000002c002c7308 */ /* 0x000fe20000000800 */
[----:B------:R-:W-:-:S02]  /*f3a0*/  FFMA.FTZ R39, R12, c[0x0][0x2d0], -R127 ;  /* 0x0000b4000c277a23 */ /* 0x000fc4000001087f */
[----:B------:R-:W3:Y:S01]  /*f3b0*/  LDSM.16.MT88.4 R12, [R208+0x900] ;  /* 0x00090000d00c783b */ /* 0x000ee20000004200 */
[--C-:B------:R-:W-:Y:S02]  /*f3c0*/  FFMA.FTZ R37, R9, c[0x0][0x2d0], -R144.reuse ;  /* 0x0000b40009257a23 */ /* 0x100fe40000010890 */
[--C-:B------:R-:W-:Y:S02]  /*f3d0*/  FFMA.FTZ R3, R10, c[0x0][0x2d0], -R127.reuse ;  /* 0x0000b4000a037a23 */ /* 0x100fe4000001087f */
[----:B------:R-:W4:Y:S01]  /*f3e0*/  MUFU.EX2 R43, R43 ;  /* 0x0000002b002b7308 */ /* 0x000f220000000800 */
[----:B------:R-:W-:Y:S01]  /*f3f0*/  FFMA.FTZ R2, R8, c[0x0][0x2d0], -R127 ;  /* 0x0000b40008027a23 */ /* 0x000fe2000001087f */
[----:B-1----:R-:W-:Y:S01]  /*f400*/  F2FP.BF16.PACK_AB R64, R47, R48 ;  /* 0x000000302f40723e */ /* 0x002fe200000010ff */
[----:B------:R-:W1:Y:S01]  /*f410*/  LDSM.16.MT88.4 R8, [R212+0x3900] ;  /* 0x00390000d408783b */ /* 0x000e620000004200 */
[--C-:B------:R-:W-:Y:S02]  /*f420*/  FFMA.FTZ R42, R17, c[0x0][0x2d0], -R144.reuse ;  /* 0x0000b400112a7a23 */ /* 0x100fe40000010890 */
[--C-:B------:R-:W-:Y:S01]  /*f430*/  FFMA.FTZ R51, R33, c[0x0][0x2d0], -R144.reuse ;  /* 0x0000b40021337a23 */ /* 0x100fe20000010890 */
[----:B------:R-:W5:Y:S01]  /*f440*/  LDSM.16.MT88.4 R16, [R209+0x900] ;  /* 0x00090000d110783b */ /* 0x000f620000004200 */
[----:B------:R-:W-:Y:S01]  /*f450*/  MUFU.EX2 R49, R49 ;  /* 0x0000003100317308 */ /* 0x000fe20000000800 */
[----:B------:R-:W-:-:S02]  /*f460*/  FFMA.FTZ R124, R31, c[0x0][0x2d0], -R144 ;  /* 0x0000b4001f7c7a23 */ /* 0x000fc40000010890 */
[--C-:B------:R-:W-:Y:S01]  /*f470*/  FFMA.FTZ R126, R29, c[0x0][0x2d0], -R144.reuse ;  /* 0x0000b4001d7e7a23 */ /* 0x100fe20000010890 */
[----:B------:R-:W1:Y:S01]  /*f480*/  LDSM.16.MT88.4 R32, [R210+0x3900] ;  /* 0x00390000d220783b */ /* 0x000e620000004200 */
[----:B------:R-:W-:Y:S02]  /*f490*/  FFMA.FTZ R119, R119, c[0x0][0x2d0], -R144 ;  /* 0x0000b40077777a23 */ /* 0x000fe40000010890 */
[--C-:B------:R-:W-:Y:S01]  /*f4a0*/  FFMA.FTZ R125, R148, c[0x0][0x2d0], -R127.reuse ;  /* 0x0000b400947d7a23 */ /* 0x100fe2000001087f */
[----:B------:R-:W2:Y:S01]  /*f4b0*/  MUFU.EX2 R50, R50 ;  /* 0x0000003200327308 */ /* 0x000ea20000000800 */
[----:B----4-:R-:W-:Y:S01]  /*f4c0*/  F2FP.BF16.PACK_AB R66, R43, R44 ;  /* 0x0000002c2b42723e */ /* 0x010fe200000010ff */
[----:B------:R-:W4:Y:S01]  /*f4d0*/  LDSM.16.MT88.4 R28, [R209+0x3900] ;  /* 0x00390000d11c783b */ /* 0x000f220000004200 */
[--C-:B------:R-:W-:Y:S02]  /*f4e0*/  FFMA.FTZ R128, R128, c[0x0][0x2d0], -R127.reuse ;  /* 0x0000b40080807a23 */ /* 0x100fe4000001087f */
[----:B------:R-:W-:-:S02]  /*f4f0*/  FFMA.FTZ R129, R146, c[0x0][0x2d0], -R127 ;  /* 0x0000b40092817a23 */ /* 0x000fc4000001087f */
[--C-:B------:R-:W-:Y:S01]  /*f500*/  FFMA.FTZ R134, R134, c[0x0][0x2d0], -R127.reuse ;  /* 0x0000b40086867a23 */ /* 0x100fe2000001087f */
[----:B------:R-:W-:Y:S01]  /*f510*/  MUFU.EX2 R46, R46 ;  /* 0x0000002e002e7308 */ /* 0x000fe20000000800 */
[--C-:B------:R-:W-:Y:S02]  /*f520*/  FFMA.FTZ R146, R151, c[0x0][0x2d0], -R144.reuse ;  /* 0x0000b40097927a23 */ /* 0x100fe40000010890 */
[--C-:B------:R-:W-:Y:S02]  /*f530*/  FFMA.FTZ R148, R147, c[0x0][0x2d0], -R144.reuse ;  /* 0x0000b40093947a23 */ /* 0x100fe40000010890 */
[--C-:B------:R-:W-:Y:S02]  /*f540*/  FFMA.FTZ R139, R139, c[0x0][0x2d0], -R144.reuse ;  /* 0x0000b4008b8b7a23 */ /* 0x100fe40000010890 */
[----:B------:R-:W-:Y:S01]  /*f550*/  FFMA.FTZ R145, R145, c[0x0][0x2d0], -R144 ;  /* 0x0000b40091917a23 */ /* 0x000fe20000010890 */
[----:B------:R-:W3:Y:S01]  /*f560*/  MUFU.EX2 R45, R45 ;  /* 0x0000002d002d7308 */ /* 0x000ee20000000800 */
[----:B--2---:R-:W-:Y:S01]  /*f570*/  F2FP.BF16.PACK_AB R65, R50, R49 ;  /* 0x000000313241723e */ /* 0x004fe200000010ff */
        /* <DEDUP_REMOVED lines=8> */
[----:B---3--:R-:W-:Y:S01]  /*f600*/  F2FP.BF16.PACK_AB R67, R45, R46 ;  /* 0x0000002e2d43723e */ /* 0x008fe200000010ff */
        /* <DEDUP_REMOVED lines=24> */
[----:B------:R-:W3:Y:S01]  /*f790*/  MUFU.EX2 R39, R39 ;  /* 0x0000002700277308 */ /* 0x000ee20000000800 */
        /* <DEDUP_REMOVED lines=23> */
[----:B------:R-:W-:Y:S05]  /*f910*/  MUFU.EX2 R139, R139 ;  /* 0x0000008b008b7308 */ /* 0x000fea0000000800 */
[----:B--2---:R-:W-:Y:S01]  /*f920*/  F2FP.BF16.PACK_AB R4, R41, R42 ;  /* 0x0000002a2904723e */ /* 0x004fe200000010ff */
[----:B------:R-:W-:Y:S01]  /*f930*/  HMMA.16816.F32.BF16 R64, R64, R6, RZ ;  /* 0x000000064040723c */ /* 0x000fe200000418ff */
[----:B---3--:R-:W-:Y:S01]  /*f940*/  F2FP.BF16.PACK_AB R5, R39, R40 ;  /* 0x000000282705723e */ /* 0x008fe200000010ff */
[----:B------:R-:W2:Y:S01]  /*f950*/  MUFU.EX2 R146, R146 ;  /* 0x0000009200927308 */ /* 0x000ea20000000800 */
[----:B------:R-:W-:-:S04]  /*f960*/  FADD.FTZ R42, R42, R43 ;  /* 0x0000002b2a2a7221 */ /* 0x000fc80000010000 */
[----:B------:R-:W-:Y:S01]  /*f970*/  F2FP.BF16.PACK_AB R6, R37, R38 ;  /* 0x000000262506723e */ /* 0x000fe200000010ff */
[----:B------:R-:W-:Y:S01]  /*f980*/  FADD.FTZ R41, R41, R42 ;  /* 0x0000002a29297221 */ /* 0x000fe20000010000 */
[----:B-1----:R-:W-:Y:S01]  /*f990*/  F2FP.BF16.PACK_AB R7, R2, R3 ;  /* 0x000000030207723e */ /* 0x002fe200000010ff */
[----:B------:R-:W-:Y:S02]  /*f9a0*/  MUFU.EX2 R148, R148 ;  /* 0x0000009400947308 */ /* 0x000fe40000000800 */
[----:B------:R-:W-:-:S04]  /*f9b0*/  FADD.FTZ R38, R38, R41 ;  /* 0x0000002926267221 */ /* 0x000fc80000010000 */
[C---:B------:R-:W-:Y:S02]  /*f9c0*/  HMMA.16816.F32.BF16 R88, R4.reuse, R12, R88 ;  /* 0x0000000c0458723c */ /* 0x040fe40000041858 */
[----:B------:R-:W1:Y:S06]  /*f9d0*/  MUFU.EX2 R145, R145 ;  /* 0x0000009100917308 */ /* 0x000e6c0000000800 */
[C---:B------:R-:W-:Y:S01]  /*f9e0*/  HMMA.16816.F32.BF16 R84, R4.reuse, R14, R84 ;  /* 0x0000000e0454723c */ /* 0x040fe20000041854 */
[----:B------:R-:W3:Y:S01]  /*f9f0*/  LDSM.16.MT88.4 R12, [R208+0x3900] ;  /* 0x00390000d00c783b */ /* 0x000ee20000004200 */
[----:B------:R-:W-:Y:S06]  /*fa00*/  MUFU.EX2 R147, R147 ;  /* 0x0000009300937308 */ /* 0x000fec0000000800 */
[C---:B------:R-:W-:Y:S02]  /*fa10*/  HMMA.16816.F32.BF16 R80, R4.reuse, R8, R80 ;  /* 0x000000080450723c */ /* 0x040fe40000041850 */
[----:B------:R-:W1:Y:S06]  /*fa20*/  MUFU.EX2 R156, R156 ;  /* 0x0000009c009c7308 */ /* 0x000e6c0000000800 */
        /* <DEDUP_REMOVED lines=13> */
[C---:B-----5:R-:W-:Y:S02]  /*fb00*/  HMMA.16816.F32.BF16 R96, R4.reuse, R16, R96 ;  /* 0x000000100460723c */ /* 0x060fe40000041860 */
[----:B------:R-:W5:Y:S06]  /*fb10*/  MUFU.EX2 R184, R184 ;  /* 0x000000b800b87308 */ /* 0x000f6c0000000800 */
        /* <DEDUP_REMOVED lines=8> */
[C---:B----4-:R-:W-:Y:S02]  /*fba0*/  HMMA.16816.F32.BF16 R52, R4.reuse, R28, R52 ;  /* 0x0000001c0434723c */ /* 0x050fe40000041834 */
[----:B------:R-:W4:Y:S06]  /*fbb0*/  MUFU.EX2 R159, R159 ;  /* 0x0000009f009f7308 */ /* 0x000f2c0000000800 */
[C---:B------:R-:W-:Y:S01]  /*fbc0*/  HMMA.16816.F32.BF16 R56, R4.reuse, R30, R56 ;  /* 0x0000001e0438723c */ /* 0x040fe20000041838 */
[----:B------:R-:W-:Y:S01]  /*fbd0*/  LDSM.16.MT88.4 R28, [R209+0x4100] ;  /* 0x00410000d11c783b */ /* 0x000fe20000004200 */
[----:B------:R-:W-:Y:S06]  /*fbe0*/  MUFU.EX2 R137, R137 ;  /* 0x0000008900897308 */ /* 0x000fec0000000800 */
[C---:B---3--:R-:W-:Y:S02]  /*fbf0*/  HMMA.16816.F32.BF16 R60, R4.reuse, R12, R60 ;  /* 0x0000000c043c723c */ /* 0x048fe4000004183c */
[----:B------:R-:W3:Y:S06]  /*fc00*/  MUFU.EX2 R150, R150 ;  /* 0x0000009600967308 */ /* 0x000eec0000000800 */
        /* <DEDUP_REMOVED lines=34> */
[----:B------:R-:W3:Y:S06]  /*fe30*/  LDSM.16.MT88.4 R28, [R209+0x4900] ;  /* 0x00490000d11c783b */ /* 0x000eec0000004200 */
[----:B------:R-:W-:-:S02]  /*fe40*/  F2FP.BF16.PACK_AB R4, R146, R139 ;  /* 0x0000008b9204723e */ /* 0x000fc400000010ff */
[----:B------:R-:W-:Y:S02]  /*fe50*/  F2FP.BF16.PACK_AB R6, R145, R148 ;  /* 0x000000949106723e */ /* 0x000fe400000010ff */
[----:B------:R-:W-:Y:S02]  /*fe60*/  F2FP.BF16.PACK_AB R5, R156, R147 ;  /* 0x000000939c05723e */ /* 0x000fe400000010ff */
        /* <DEDUP_REMOVED lines=19> */
[C---:B---3--:R-:W-:Y:S08]  /*ffa0*/  HMMA.16816.F32.BF16 R52, R4.reuse, R28, R52 ;  /* 0x0000001c0434723c */ /* 0x048ff00000041834 */
[C---:B------:R-:W-:Y:S01]  /*ffb0*/  HMMA.16816.F32.BF16 R56, R4.reuse, R30, R56 ;  /* 0x0000001e0438723c */ /* 0x040fe20000041838 */
[----:B------:R-:W-:Y:S07]  /*ffc0*/  LDSM.16.MT88.4 R28, [R209+0x5100] ;  /* 0x00510000d11c783b */ /* 0x000fee0000004200 */
[C---:B--2---:R-:W-:Y:S08]  /*ffd0*/  HMMA.16816.F32.BF16 R60, R4.reuse, R12, R60 ;  /* 0x0000000c043c723c */ /* 0x044ff0000004183c */
[----:B------:R-:W-:Y:S01]  /*ffe0*/  HMMA.16816.F32.BF16 R64, R4, R14, R64 ;  /* 0x0000000e0440723c */ /* 0x000fe20000041840 */
[----:B------:R-:W2:Y:S06]  /*fff0*/  LDSM.16.MT88.4 R12, [R212+0x5100] ;  /* 0x00510000d40c783b */ /* 0x000eac0000004200 */
[----:B------:R-:W-:-:S02]  /*10000*/  F2FP.BF16.PACK_AB R4, R166, R161 ;  /* 0x000000a1a604723e */ /* 0x000fc400000010ff */
[----:B-----5:R-:W-:Y:S02]  /*10010*/  F2FP.BF16.PACK_AB R6, R184, R157 ;  /* 0x0000009db806723e */ /* 0x020fe400000010ff */
[----:B------:R-:W-:Y:S02]  /*10020*/  F2FP.BF16.PACK_AB R5, R162, R149 ;  /* 0x00000095a205723e */ /* 0x000fe400000010ff */
[----:B----4-:R-:W-:-:S07]  /*10030*/  F2FP.BF16.PACK_AB R7, R159, R158 ;  /* 0x0000009e9f07723e */ /* 0x010fce00000010ff */
[C---:B-1----:R-:W-:Y:S08]  /*10040*/  HMMA.16816.F32.BF16 R88, R4.reuse, R8, R88 ;  /* 0x000000080458723c */ /* 0x042ff00000041858 */
[C---:B------:R-:W-:Y:S01]  /*10050*/  HMMA.16816.F32.BF16 R84, R4.reuse, R10, R84 ;  /* 0x0000000a0454723c */ /* 0x040fe20000041854 */
[----:B------:R-:W1:Y:S07]  /*10060*/  LDSM.16.MT88.4 R8, [R208+0x5100] ;  /* 0x00510000d008783b */ /* 0x000e6e0000004200 */
[C---:B------:R-:W-:Y:S08]  /*10070*/  HMMA.16816.F32.BF16 R104, R4.reuse, R20, R104 ;  /* 0x000000140468723c */ /* 0x040ff00000041868 */
[C---:B------:R-:W-:Y:S01]  /*10080*/  HMMA.16816.F32.BF16 R100, R4.reuse, R22, R100 ;  /* 0x000000160464723c */ /* 0x040fe20000041864 */
[----:B------:R-:W3:Y:S07]  /*10090*/  LDSM.16.MT88.4 R20, [R210+0x2900] ;  /* 0x00290000d214783b */ /* 0x000eee0000004200 */
[C---:B------:R-:W-:Y:S07]  /*100a0*/  HMMA.16816.F32.BF16 R72, R4.reuse, R32, R72 ;  /* 0x000000200448723c */ /* 0x040fee0000041848 */
        /* <DEDUP_REMOVED lines=65> */
[----:B------:R-:W-:-:S04]  /*104c0*/  @P6 IMAD.HI.U32 R2, R118, c[0x0][0x2c8], RZ ;  /* 0x0000b20076026a27 */ /* 0x000fc800078e00ff */
[----:B------:R-:W-:Y:S01]  /*104d0*/  FADD.FTZ R150, R150, R137 ;  /* 0x0000008996967221 */ /* 0x000fe20000010000 */
[----:B------:R-:W-:Y:S01]  /*104e0*/  @P6 SHF.R.U32.HI R118, RZ, c[0x0][0x2cc], R2 ;  /* 0x0000b300ff766a19 */ /* 0x000fe20000011602 */
[----:B------:R-:W-:Y:S01]  /*104f0*/  FADD.FTZ R131, R136, R131 ;  /* 0x0000008388837221 */ /* 0x000fe20000010000 */
[C---:B---3--:R-:W-:Y:S01]  /*10500*/  HMMA.16816.F32.BF16 R72, R4.reuse, R16, R72 ;  /* 0x000000100448723c */ /* 0x048fe20000041848 */
[----:B------:R-:W-:Y:S02]  /*10510*/  FADD.FTZ R133, R133, R150 ;  /* 0x0000009685857221 */ /* 0x000fe40000010000 */
[----:B------:R-:W-:Y:S02]  /*10520*/  IMAD.IADD R117, R117, 0x1, R118 ;  /* 0x0000000175757824 */ /* 0x000fe400078e0276 */
[----:B------:R-:W-:Y:S02]  /*10530*/  FADD.FTZ R32, R32, R131 ;  /* 0x0000008320207221 */ /* 0x000fe40000010000 */
[----:B------:R-:W-:Y:S01]  /*10540*/  FADD.FTZ R232, R232, R133 ;  /* 0x00000085e8e87221 */ /* 0x000fe20000010000 */
[----:B------:R-:W-:Y:S01]  /*10550*/  HMMA.16816.F32.BF16 R68, R4, R18, R68 ;  /* 0x000000120444723c */ /* 0x000fe20000041844 */
[----:B------:R-:W-:Y:S01]  /*10560*/  FADD.FTZ R231, R231, R32 ;  /* 0x00000020e7e77221 */ /* 0x000fe20000010000 */
[----:B------:R-:W-:-:S06]  /*10570*/  IADD3 R3, R117, c[0x0][0x328], RZ ;  /* 0x0000ca0075037a10 */ /* 0x000fcc0007ffe0ff */
[C---:B--2---:R-:W-:Y:S08]  /*10580*/  HMMA.16816.F32.BF16 R52, R4.reuse, R12, R52 ;  /* 0x0000000c0434723c */ /* 0x044ff00000041834 */
[C---:B------:R-:W-:Y:S08]  /*10590*/  HMMA.16816.F32.BF16 R56, R4.reuse, R14, R56 ;  /* 0x0000000e0438723c */ /* 0x040ff00000041838 */
[C---:B-1----:R-:W-:Y:S08]  /*105a0*/  HMMA.16816.F32.BF16 R60, R4.reuse, R8, R60 ;  /* 0x00000008043c723c */ /* 0x042ff0000004183c */
        /* <DEDUP_REMOVED lines=12> */
.L_x_392:
[----:B------:R-:W-:-:S13]  /*10670*/  ISETP.NE.AND P0, PT, R2, 0x1, PT ;  /* 0x000000010200780c */ /* 0x000fda0003f05270 */
[----:B------:R-:W-:-:S05]  /*10680*/  @P0 IMAD.HI.U32 R4, R5, c[0x0][0x330], RZ ;  /* 0x0000cc0005040a27 */ /* 0x000fca00078e00ff */
[----:B------:R-:W-:-:S05]  /*10690*/  @P0 SHF.R.U32.HI R5, RZ, c[0x0][0x334], R4 ;  /* 0x0000cd00ff050a19 */ /* 0x000fca0000011604 */
.L_x_393:
[----:B------:R-:W-:-:S05]  /*106a0*/  IMAD R2, R5, R2, c[0x0][0x32c] ;  /* 0x0000cb0005027624 */ /* 0x000fca00078e0202 */
[----:B------:R-:W-:-:S05]  /*106b0*/  IMNMX R3, R3, R2, PT ;  /* 0x0000000203037217 */ /* 0x000fca0003800200 */
.L_x_391:
        /* <DEDUP_REMOVED lines=11> */
[----:B------:R-:W-:Y:S01]  /*10770*/  IMAD.MOV.U32 R194, RZ, RZ, 0x6 ;  /* 0x00000006ffc27424 */ /* 0x000fe200078e00ff */
[----:B------:R-:W-:Y:S02]  /*10780*/  MOV R195, c[0x0][0x1e0] ;  /* 0x0000780000c37a02 */ /* 0x000fe40000000f00 */
.L_x_403:
[----:B------:R-:W-:Y:S04]  /*10790*/  DEPBAR.LE SB0, 0x0 ;  /* 0x000080000000791a */ /* 0x000fe80000000000 */
[----:B------:R-:W-:Y:S01]  /*107a0*/  BAR.SYNC.DEFER_BLOCKING 0x0 ;  /* 0x0000000000007b1d */ /* 0x000fe20000010000 */
[----:B------:R-:W-:Y:S02]  /*107b0*/  ISETP.GT.AND P0, PT, R223, R238, PT ;  /* 0x000000eedf00720c */ /* 0x000fe40003f04270 */
[C---:B------:R-:W-:Y:S02]  /*107c0*/  LOP3.LUT P4, RZ, R222.reuse, 0x40000, RZ, 0xc0, !PT ;  /* 0x00040000deff7812 */ /* 0x040fe4000788c0ff */
[----:B------:R-:W-:Y:S02]  /*107d0*/  LOP3.LUT P3, RZ, R222, 0x20000, RZ, 0xc0, !PT ;  /* 0x00020000deff7812 */ /* 0x000fe4000786c0ff */
[----:B------:R-:W-:Y:S07]  /*107e0*/  ISETP.NE.AND P5, PT, R217, 0x1, PT ;  /* 0x00000001d900780c */ /* 0x000fee0003fa5270 */
        /* <DEDUP_REMOVED lines=180> */
[----:B------:R-:W-:Y:S02]  /*11330*/  FMUL.FTZ R158, R12, c[0x0][0x320] ;  /* 0x0000c8000c9e7a20 */ /* 0x000fe40000410000 */
[----:B------:R-:W-:Y:S02]  /*11340*/  FMUL.FTZ R156, R13, c[0x0][0x320] ;  /* 0x0000c8000d9c7a20 */ /* 0x000fe40000410000 */
[----:B------:R-:W-:Y:S02]  /*11350*/  FMUL.FTZ R167, R14, c[0x0][0x320] ;  /* 0x0000c8000ea77a20 */ /* 0x000fe40000410000 */
[----:B------:R-:W-:Y:S02]  /*11360*/  FMUL.FTZ R151, R15, c[0x0][0x320] ;  /* 0x0000c8000f977a20 */ /* 0x000fe40000410000 */
[----:B------:R-:W-:Y:S01]  /*11370*/  FMUL.FTZ R159, R16, c[0x0][0x320] ;  /* 0x0000c800109f7a20 */ /* 0x000fe20000410000 */
[----:B------:R-:W2:Y:S01]  /*11380*/  MUFU.TANH R146, R146 ;  /* 0x0000009200927308 */ /* 0x000ea20000002400 */
[C---:B-1----:R-:W-:Y:S03]  /*11390*/  HMMA.16816.F32.BF16 R28, R188.reuse, R116, R28 ;  /* 0x00000074bc1c723c */ /* 0x042fe6000004181c */
[----:B------:R-:W-:Y:S02]  /*113a0*/  FMUL.FTZ R160, R17, c[0x0][0x320] ;  /* 0x0000c80011a07a20 */ /* 0x000fe40000410000 */
[----:B------:R-:W-:Y:S02]  /*113b0*/  FMUL.FTZ R157, R18, c[0x0][0x320] ;  /* 0x0000c800129d7a20 */ /* 0x000fe40000410000 */
[----:B------:R-:W-:Y:S01]  /*113c0*/  FMUL.FTZ R163, R19, c[0x0][0x320] ;  /* 0x0000c80013a37a20 */ /* 0x000fe20000410000 */
        /* <DEDUP_REMOVED lines=8> */
[----:B------:R-:W-:Y:S02]  /*11450*/  FMUL.FTZ R161, R21, c[0x0][0x320] ;  /* 0x0000c80015a17a20 */ /* 0x000fe40000410000 */
[----:B------:R-:W-:Y:S01]  /*11460*/  FMUL.FTZ R243, R22, c[0x0][0x320] ;  /* 0x0000c80016f37a20 */ /* 0x000fe20000410000 */
[C---:B------:R-:W-:Y:S04]  /*11470*/  HMMA.16816.F32.BF16 R40, R188.reuse, R126, R40 ;  /* 0x0000007ebc28723c */ /* 0x040fe80000041828 */
[----:B------:R-:W-:Y:S01]  /*11480*/  FMUL.FTZ R187, R23, c[0x0][0x320] ;  /* 0x0000c80017bb7a20 */ /* 0x000fe20000410000 */
[----:B------:R-:W1:Y:S01]  /*11490*/  MUFU.TANH R147, R147 ;  /* 0x0000009300937308 */ /* 0x000e620000002400 */
[----:B------:R-:W-:Y:S02]  /*114a0*/  FMUL.FTZ R162, R24, c[0x0][0x320] ;  /* 0x0000c80018a27a20 */ /* 0x000fe40000410000 */
[----:B------:R-:W-:Y:S04]  /*114b0*/  FMUL.FTZ R35, R35, c[0x0][0x320] ;  /* 0x0000c80023237a20 */ /* 0x000fe80000410000 */
        /* <DEDUP_REMOVED lines=8> */
[----:B------:R1:W1:Y:S01]  /*11540*/  MUFU.TANH R192, R37 ;  /* 0x0000002500c07308 */ /* 0x0002620000002400 */
[C---:B-----5:R-:W-:Y:S03]  /*11550*/  HMMA.16816.F32.BF16 R44, R188.reuse, R116, R44 ;  /* 0x00000074bc2c723c */ /* 0x060fe6000004182c */
[----:B------:R-:W-:Y:S02]  /*11560*/  FMUL.FTZ R41, R41, c[0x0][0x320] ;  /* 0x0000c80029297a20 */ /* 0x000fe40000410000 */
[----:B------:R-:W-:Y:S01]  /*11570*/  FMUL.FTZ R184, R40, c[0x0][0x320] ;  /* 0x0000c80028b87a20 */ /* 0x000fe20000410000 */
[----:B------:R-:W-:Y:S01]  /*11580*/  @P0 MOV R40, R224 ;  /* 0x000000e000280202 */ /* 0x000fe20000000f00 */
[----:B------:R-:W-:Y:S01]  /*11590*/  FMUL.FTZ R39, R39, c[0x0][0x320] ;  /* 0x0000c80027277a20 */ /* 0x000fe20000410000 */
[----:B------:R-:W-:Y:S01]  /*115a0*/  HMMA.16816.F32.BF16 R48, R188, R118, R48 ;  /* 0x00000076bc30723c */ /* 0x000fe20000041830 */
[----:B------:R5:W2:Y:S03]  /*115b0*/  MUFU.TANH R247, R34 ;  /* 0x0000002200f77308 */ /* 0x000aa60000002400 */
[----:B------:R-:W-:Y:S02]  /*115c0*/  FMUL.FTZ R164, R25, c[0x0][0x320] ;  /* 0x0000c80019a47a20 */ /* 0x000fe40000410000 */
[----:B------:R-:W-:Y:S02]  /*115d0*/  FMUL.FTZ R241, R26, c[0x0][0x320] ;  /* 0x0000c8001af17a20 */ /* 0x000fe40000410000 */
[----:B------:R-:W-:Y:S03]  /*115e0*/  FMUL.FTZ R239, R27, c[0x0][0x320] ;  /* 0x0000c8001bef7a20 */ /* 0x000fe60000410000 */
[----:B------:R2:W2:Y:S01]  /*115f0*/  MUFU.TANH R166, R41 ;  /* 0x0000002900a67308 */ /* 0x0004a20000002400 */
[----:B------:R-:W-:Y:S02]  /*11600*/  FMUL.FTZ R248, R28, c[0x0][0x320] ;  /* 0x0000c8001cf87a20 */ /* 0x000fe40000410000 */
[----:B------:R-:W-:Y:S01]  /*11610*/  FMUL.FTZ R242, R29, c[0x0][0x320] ;  /* 0x0000c8001df27a20 */ /* 0x000fe20000410000 */
[----:B-1----:R-:W-:Y:S01]  /*11620*/  @P0 IADD3 R37, R238, -0x1, RZ ;  /* 0xffffffffee250810 */ /* 0x002fe20007ffe0ff */
[----:B------:R-:W-:Y:S02]  /*11630*/  FMUL.FTZ R35, R46, c[0x0][0x320] ;  /* 0x0000c8002e237a20 */ /* 0x000fe40000410000 */
[----:B------:R-:W-:Y:S02]  /*11640*/  FMUL.FTZ R251, R30, c[0x0][0x320] ;  /* 0x0000c8001efb7a20 */ /* 0x000fe40000410000 */
[----:B------:R-:W-:Y:S01]  /*11650*/  FMUL.FTZ R249, R31, c[0x0][0x320] ;  /* 0x0000c8001ff97a20 */ /* 0x000fe20000410000 */
[----:B------:R1:W1:Y:S03]  /*11660*/  MUFU.TANH R185, R38 ;  /* 0x0000002600b97308 */ /* 0x0002660000002400 */
[----:B------:R-:W-:Y:S01]  /*11670*/  FMUL.FTZ R43, R49, c[0x0][0x320] ;  /* 0x0000c800312b7a20 */ /* 0x000fe20000410000 */
[----:B-----5:R-:W-:Y:S05]  /*11680*/  @P0 SHF.R.S32.HI R34, RZ, 0x1f, R37 ;  /* 0x0000001fff220819 */ /* 0x020fea0000011425 */
[----:B------:R-:W-:Y:S01]  /*11690*/  @P0 IMAD R34, R34, c[0x0][0x1e0], RZ ;  /* 0x0000780022220a24 */ /* 0x000fe200078e02ff */
[----:B------:R5:W3:Y:S03]  /*116a0*/  MUFU.TANH R244, R33 ;  /* 0x0000002100f47308 */ /* 0x000ae60000002400 */
[C---:B------:R-:W-:Y:S01]  /*116b0*/  @P0 IMAD R34, R37.reuse, c[0x0][0x1e4], R34 ;  /* 0x0000790025220a24 */ /* 0x040fe200078e0222 */
[----:B--2---:R-:W-:Y:S01]  /*116c0*/  @P0 MOV R41, R227 ;  /* 0x000000e300290202 */ /* 0x004fe20000000f00 */
[----:B------:R-:W-:Y:S05]  /*116d0*/  @P0 IMAD.WIDE.U32 R36, R37, c[0x0][0x1e0], RZ ;  /* 0x0000780025240a25 */ /* 0x000fea00078e00ff */
[----:B------:R2:W2:Y:S01]  /*116e0*/  MUFU.TANH R165, R39 ;  /* 0x0000002700a57308 */ /* 0x0004a20000002400 */
[----:B------:R-:W-:Y:S01]  /*116f0*/  @P0 IADD3 R34, R37, R34, RZ ;  /* 0x0000002225220210 */ /* 0x000fe20007ffe0ff */
[----:B------:R-:W-:Y:S04]  /*11700*/  @P0 IMAD.WIDE.U32 R40, R36, 0x60, R40 ;  /* 0x0000006024280825 */ /* 0x000fe800078e0028 */
[----:B------:R-:W-:Y:S01]  /*11710*/  @P0 IMAD R36, R34, 0x60, RZ ;  /* 0x0000006022240824 */ /* 0x000fe200078e02ff */
[----:B------:R-:W-:Y:S01]  /*11720*/  @P0 SHF.L.U32 R37, R40, 0x1, RZ ;  /* 0x0000000128250819 */ /* 0x000fe200000006ff */
[----:B------:R-:W-:Y:S02]  /*11730*/  FMUL.FTZ R34, R47, c[0x0][0x320] ;  /* 0x0000c8002f227a20 */ /* 0x000fe40000410000 */
[----:B------:R-:W3:Y:S01]  /*11740*/  MUFU.TANH R148, R148 ;  /* 0x0000009400947308 */ /* 0x000ee20000002400 */
[C---:B------:R-:W-:Y:S01]  /*11750*/  @P0 IADD3 R6, P1, R37.reuse, c[0x0][0x1c8], RZ ;  /* 0x0000720025060a10 */ /* 0x040fe20007f3e0ff */
[----:B-1----:R-:W-:Y:S01]  /*11760*/  FMUL.FTZ R38, R44, c[0x0][0x320] ;  /* 0x0000c8002c267a20 */ /* 0x002fe20000410000 */
[----:B------:R-:W-:Y:S01]  /*11770*/  @P0 IADD3 R37, P2, R37, 0x80, RZ ;  /* 0x0000008025250810 */ /* 0x000fe20007f5e0ff */
[----:B------:R-:W-:Y:S01]  /*11780*/  FMUL.FTZ R44, R48, c[0x0][0x320] ;  /* 0x0000c800302c7a20 */ /* 0x000fe20000410000 */
[----:B------:R-:W-:Y:S01]  /*11790*/  @P0 IADD3 R36, R41, R36, RZ ;  /* 0x0000002429240210 */ /* 0x000fe20007ffe0ff */
[----:B-----5:R-:W-:Y:S01]  /*117a0*/  FMUL.FTZ R33, R42, c[0x0][0x320] ;  /* 0x0000c8002a217a20 */ /* 0x020fe20000410000 */
[----:B------:R-:W-:Y:S02]  /*117b0*/  MOV R41, R229 ;  /* 0x000000e500297202 */ /* 0x000fe40000000f00 */
[----:B------:R-:W-:Y:S01]  /*117c0*/  @P0 SHF.L.U64.HI R36, R40, 0x1, R36 ;  /* 0x0000000128240819 */ /* 0x000fe20000010224 */
[----:B------:R-:W1:Y:S01]  /*117d0*/  MUFU.TANH R158, R158 ;  /* 0x0000009e009e7308 */ /* 0x000e620000002400 */
[----:B------:R-:W-:Y:S02]  /*117e0*/  @P5 MOV R41, R193 ;  /* 0x000000c100295202 */ /* 0x000fe40000000f00 */
[----:B------:R-:W-:Y:S01]  /*117f0*/  @P0 IADD3.X R7, R36, c[0x0][0x1cc], RZ, P1, !PT ;  /* 0x0000730024070a10 */ /* 0x000fe20000ffe4ff */
[----:B--2---:R-:W-:Y:S01]  /*11800*/  FMUL.FTZ R39, R45, c[0x0][0x320] ;  /* 0x0000c8002d277a20 */ /* 0x004fe20000410000 */
[----:B------:R-:W-:Y:S01]  /*11810*/  @P0 IADD3 R46, P1, R37, c[0x0][0x1c8], RZ ;  /* 0x00007200252e0a10 */ /* 0x000fe20007f3e0ff */
[----:B------:R-:W2:Y:S01]  /*11820*/  SHFL.IDX PT, R40, R41, RZ, 0x1c1f ;  /* 0x001c1fff29287589 */ /* 0x000ea200000e0000 */
[C---:B------:R-:W-:Y:S02]  /*11830*/  @P0 SHF.L.U32 R37, R195.reuse, 0x6, RZ ;  /* 0x00000006c3250819 */ /* 0x040fe400000006ff */
[----:B------:R-:W-:Y:S01]  /*11840*/  @P0 IADD3.X R47, RZ, c[0x0][0x1cc], R36, P1, P2 ;  /* 0x00007300ff2f0a10 */ /* 0x000fe20000fe4424 */
[----:B------:R-:W1:Y:S01]  /*11850*/  MUFU.TANH R156, R156 ;  /* 0x0000009c009c7308 */ /* 0x000e620000002400 */
[-C--:B------:R-:W-:Y:S02]  /*11860*/  @P0 IADD3 R48, P2, R6, R37.reuse, RZ ;  /* 0x0000002506300210 */ /* 0x080fe40007f5e0ff */
[----:B------:R-:W-:Y:S01]  /*11870*/  @P0 SHF.L.U64.HI R36, R195, R194, c[0x0][0x1e4] ;  /* 0x00007900c3240619 */ /* 0x000fe200000102c2 */
[----:B------:R-:W-:Y:S01]  /*11880*/  @!PT LDS RZ, [RZ] ;  /* 0x00000000fffff984 */ /* 0x000fe20000000800 */
[----:B------:R-:W-:Y:S01]  /*11890*/  @!PT LDS RZ, [RZ] ;  /* 0x00000000fffff984 */ /* 0x000fe20000000800 */
[----:B------:R1:W-:Y:S01]  /*118a0*/  @P0 LDGSTS.E.BYPASS.LTC128B.128 [R228+0x8100], [R6.64], !P4 ;  /* 0x0810000006e40fae */ /* 0x0003e2000e101d50 */
[----:B------:R-:W-:Y:S01]  /*118b0*/  @P0 IADD3 R10, P1, R48, R37, RZ ;  /* 0x00000025300a0210 */ /* 0x000fe20007f3e0ff */
[----:B------:R-:W-:Y:S01]  /*118c0*/  FMUL.FTZ R37, R50, c[0x0][0x320] ;  /* 0x0000c80032257a20 */ /* 0x000fe20000410000 */
[-C--:B------:R-:W-:Y:S03]  /*118d0*/  @P0 IADD3.X R49, R7, R36.reuse, RZ, P2, !PT ;  /* 0x0000002407310210 */ /* 0x080fe600017fe4ff */
[----:B------:R-:W1:Y:S01]  /*118e0*/  MUFU.TANH R167, R167 ;  /* 0x000000a700a77308 */ /* 0x000e620000002400 */
[----:B------:R-:W-:Y:S01]  /*118f0*/  @P0 IADD3.X R11, R49, R36, RZ, P1, !PT ;  /* 0x00000024310b0210 */ /* 0x000fe20000ffe4ff */
[----:B------:R5:W-:Y:S01]  /*11900*/  @P0 LDGSTS.E.BYPASS.LTC128B.128 [R228+0xb100], [R46.64], !P3 ;  /* 0x0b1000002ee40fae */ /* 0x000be2000d901d50 */
[----:B------:R-:W-:Y:S07]  /*11910*/  FMUL.FTZ R36, R51, c[0x0][0x320] ;  /* 0x0000c80033247a20 */ /* 0x000fee0000410000 */
[----:B------:R-:W1:Y:S01]  /*11920*/  MUFU.TANH R151, R151 ;  /* 0x0000009700977308 */ /* 0x000e620000002400 */
[----:B------:R1:W-:Y:S08]  /*11930*/  @P0 LDGSTS.E.BYPASS.LTC128B.128 [R228+0x9100], [R48.64], !P4 ;  /* 0x0910000030e40fae */ /* 0x0003f0000e101d50 */
[----:B------:R1:W-:Y:S01]  /*11940*/  @P0 LDGSTS.E.BYPASS.LTC128B.128 [R228+0xc100], [R48.64+0x80], !P3 ;  /* 0x0c10008030e40fae */ /* 0x0003e2000d901d50 */
[----:B------:R-:W1:Y:S07]  /*11950*/  MUFU.TANH R159, R159 ;  /* 0x0000009f009f7308 */ /* 0x000e6e0000002400 */
[----:B------:R3:W-:Y:S01]  /*11960*/  @P0 LDGSTS.E.BYPASS.LTC128B.128 [R228+0xa100], [R10.64], !P4 ;  /* 0x0a1000000ae40fae */ /* 0x0007e2000e101d50 */
[----:B-----5:R-:W-:Y:S02]  /*11970*/  IMAD R47, R238, -0x60, RZ ;  /* 0xffffffa0ee2f7824 */ /* 0x020fe400078e02ff */
[----:B------:R-:W3:Y:S03]  /*11980*/  MUFU.TANH R160, R160 ;  /* 0x000000a000a07308 */ /* 0x000ee60000002400 */
[----:B------:R-:W-:Y:S02]  /*11990*/  IADD3 R45, -R230, 0x1, R47 ;  /* 0x00000001e62d7810 */ /* 0x000fe40007ffe12f */
[----:B------:R3:W-:Y:S01]  /*119a0*/  @P0 LDGSTS.E.BYPASS.LTC128B.128 [R228+0xd100], [R10.64+0x80], !P3 ;  /* 0x0d1000800ae40fae */ /* 0x0007e2000d901d50 */
[----:B------:R-:W-:Y:S02]  /*119b0*/  ISETP.GE.AND P3, PT, R216, 0x1, PT ;  /* 0x00000001d800780c */ /* 0x000fe40003f66270 */
[----:B------:R-:W-:Y:S02]  /*119c0*/  IADD3 R45, -R220, R45, R215 ;  /* 0x0000002ddc2d7210 */ /* 0x000fe40007ffe1d7 */
[----:B------:R-:W3:Y:S02]  /*119d0*/  MUFU.TANH R157, R157 ;  /* 0x0000009d009d7308 */ /* 0x000ee40000002400 */
[C---:B------:R-:W-:Y:S01]  /*119e0*/  IADD3 R46, R45.reuse, c[0x0][0x328], RZ ;  /* 0x0000ca002d2e7a10 */ /* 0x040fe20007ffe0ff */
[----:B------:R-:W0:Y:S01]  /*119f0*/  LDGDEPBAR ;  /* 0x00000000000079af */ /* 0x000e220000000000 */
[----:B------:R-:W-:Y:S02]  /*11a00*/  IADD3 R45, R45, UR10, RZ ;  /* 0x0000000a2d2d7c10 */ /* 0x000fe4000fffe0ff */
[----:B--2---:R-:W-:Y:S02]  /*11a10*/  IADD3 R51, R46, R40, RZ ;  /* 0x000000282e337210 */ /* 0x004fe40007ffe0ff */
[----:B-1----:R-:W-:Y:S02]  /*11a20*/  IADD3 R49, R40, R45, RZ ;  /* 0x0000002d28317210 */ /* 0x002fe40007ffe0ff */
[----:B------:R-:W1:Y:S10]  /*11a30*/  MUFU.TANH R163, R163 ;  /* 0x000000a300a37308 */ /* 0x000e740000002400 */
        /* <DEDUP_REMOVED lines=39> */
.L_x_397:
[----:B------:R-:W-:Y:S04]  /*11cb0*/  MOV R4, c[0x0][0x32c] ;  /* 0x0000cb0000047a02 */ /* 0x000fe80000000f00 */
[----:B------:R-:W-:Y:S11]  /*11cc0*/  ISETP.NE.AND P0, PT, R4, 0x1, PT ;  /* 0x000000010400780c */ /* 0x000ff60003f05270 */
[----:B------:R-:W-:Y:S02]  /*11cd0*/  @!UPT UIADD3 URZ, URZ, URZ, URZ ;  /* 0x0000003f3f3ff290 */ /* 0x000fe4000fffe03f */
[----:B------:R-:W-:Y:S05]  /*11ce0*/  @P0 IMAD.HI.U32 R4, R5, c[0x0][0x330], RZ ;  /* 0x0000cc0005040a27 */ /* 0x000fea00078e00ff */
[----:B------:R-:W-:Y:S02]  /*11cf0*/  @P0 SHF.R.U32.HI R5, RZ, c[0x0][0x334], R4 ;  /* 0x0000cd00ff050a19 */ /* 0x000fe40000011604 */
.L_x_398:
[----:B------:R-:W-:Y:S05]  /*11d00*/  BSYNC B0 ;  /* 0x0000000000007941 */ /* 0x000fea0003800000 */
.L_x_396:
[----:B------:R-:W-:Y:S04]  /*11d10*/  IMAD.IADD R6, R47, 0x1, -R230 ;  /* 0x000000012f067824 */ /* 0x000fe800078e0ae6 */
[----:B------:R-:W-:Y:S05]  /*11d20*/  IMAD R6, R5, c[0x0][0x32c], R6 ;  /* 0x0000cb0005067a24 */ /* 0x000fea00078e0206 */
[----:B------:R-:W-:Y:S02]  /*11d30*/  IADD3 R4, R6, c[0x0][0x32c], RZ ;  /* 0x0000cb0006047a10 */ /* 0x000fe40007ffe0ff */
[----:B------:R-:W-:Y:S02]  /*11d40*/  IMNMX R49, R49, R6, !PT ;  /* 0x0000000631317217 */ /* 0x000fe40007800200 */
[----:B------:R-:W-:Y:S02]  /*11d50*/  IMNMX R51, R51, R4, PT ;  /* 0x0000000433337217 */ /* 0x000fe40003800200 */
.L_x_395:
[C---:B--234-:R-:W-:Y:S01]  /*11d60*/  ISETP.GE.AND P0, PT, R47.reuse, 0x1, PT ;  /* 0x000000012f00780c */ /* 0x05cfe20003f06270 */
[----:B------:R-:W2:Y:S01]  /*11d70*/  SHFL.IDX PT, R4, R41, 0x1, 0x1c1f ;  /* 0x003c1f0029047f89 */ /* 0x000ea200000e0000 */
[C---:B------:R-:W-:Y:S02]  /*11d80*/  ISETP.GE.AND P1, PT, R47.reuse, 0x2, PT ;  /* 0x000000022f00780c */ /* 0x040fe40003f26270 */
[----:B------:R-:W-:Y:S02]  /*11d90*/  LOP3.LUT R222, R222, 0xffff7fff, RZ, 0xc0, !PT ;  /* 0xffff7fffdede7812 */ /* 0x000fe400078ec0ff */
[C---:B------:R-:W-:Y:S02]  /*11da0*/  ISETP.GE.AND P6, PT, R47.reuse, 0x42, PT ;  /* 0x000000422f00780c */ /* 0x040fe40003fc6270 */
[C---:B------:R-:W-:Y:S02]  /*11db0*/  ISETP.GE.AND P5, PT, R47.reuse, 0x49, PT ;  /* 0x000000492f00780c */ /* 0x040fe40003fa6270 */
[C---:B------:R-:W-:Y:S02]  /*11dc0*/  ISETP.GE.AND P4, PT, R47.reuse, 0x4a, PT ;  /* 0x0000004a2f00780c */ /* 0x040fe40003f86270 */
[----:B------:R-:W-:Y:S02]  /*11dd0*/  ISETP.GE.AND P3, PT, R47, 0x51, PT ;  /* 0x000000512f00780c */ /* 0x000fe40003f66270 */
[----:B------:R-:W-:Y:S02]  /*11de0*/  @P0 LOP3.LUT R222, R222, 0x8000, RZ, 0xfc, !PT ;  /* 0x00008000dede0812 */ /* 0x000fe400078efcff */
[----:B------:R-:W-:Y:S02]  /*11df0*/  ISETP.GT.AND P0, PT, R49, RZ, !P0 ;  /* 0x000000ff3100720c */ /* 0x000fe40004704270 */
[----:B------:R-:W-:Y:S02]  /*11e00*/  LOP3.LUT R222, R222, 0xfffeffff, RZ, 0xc0, !PT ;  /* 0xfffeffffdede7812 */ /* 0x000fe400078ec0ff */
[----:B------:R-:W-:Y:S02]  /*11e10*/  ISETP.LT.OR P0, PT, R51, 0x1, P0 ;  /* 0x000000013300780c */ /* 0x000fe40000701670 */
[----:B------:R-:W-:Y:S02]  /*11e20*/  @P1 LOP3.LUT R222, R222, 0x10000, RZ, 0xfc, !PT ;  /* 0x00010000dede1812 */ /* 0x000fe400078efcff */
[----:B------:R-:W-:Y:S01]  /*11e30*/  FSEL R12, R144, -INF , !P0 ;  /* 0xff800000900c7808 */ /* 0x000fe20004000000 */
[--C-:B--2---:R-:W-:Y:S01]  /*11e40*/  IMAD.IADD R46, R46, 0x1, R4.reuse ;  /* 0x000000012e2e7824 */ /* 0x104fe200078e0204 */
[----:B------:R-:W-:Y:S01]  /*11e50*/  ISETP.GT.AND P0, PT, R49, 0x1, !P1 ;  /* 0x000000013100780c */ /* 0x000fe20004f04270 */
[----:B------:R-:W-:Y:S01]  /*11e60*/  IMAD.IADD R45, R45, 0x1, R4 ;  /* 0x000000012d2d7824 */ /* 0x000fe200078e0204 */
[----:B------:R-:W-:Y:S02]  /*11e70*/  ISETP.GE.AND P1, PT, R47, 0x9, PT ;  /* 0x000000092f00780c */ /* 0x000fe40003f26270 */
[----:B------:R-:W-:Y:S02]  /*11e80*/  ISETP.LT.OR P0, PT, R51, 0x2, P0 ;  /* 0x000000023300780c */ /* 0x000fe40000701670 */
[----:B------:R-:W-:Y:S02]  /*11e90*/  LOP3.LUT R222, R222, 0xffffbfff, RZ, 0xc0, !PT ;  /* 0xffffbfffdede7812 */ /* 0x000fe400078ec0ff */
[----:B------:R-:W-:Y:S02]  /*11ea0*/  FSEL R10, R146, -INF , !P0 ;  /* 0xff800000920a7808 */ /* 0x000fe40004000000 */
[----:B------:R-:W-:Y:S02]  /*11eb0*/  ISETP.GT.AND P0, PT, R49, 0x8, !P1 ;  /* 0x000000083100780c */ /* 0x000fe40004f04270 */
[----:B------:R-:W-:Y:S02]  /*11ec0*/  ISETP.GE.AND P2, PT, R47, 0x52, PT ;  /* 0x000000522f00780c */ /* 0x000fe40003f46270 */
        /* <DEDUP_REMOVED lines=91> */
[----:B------:R-:W-:Y:S02]  /*12480*/  ISETP.GT.AND P0, PT, R49, 0x48, !P5 ;  /* 0x000000483100780c */ /* 0x000fe40006f04270 */
[----:B------:R-:W-:Y:S02]  /*12490*/  LOP3.LUT R222, R222, 0xfff7ffff, RZ, 0xc0, !PT ;  /* 0xfff7ffffdede7812 */ /* 0x000fe400078ec0ff */
[----:B------:R-:W-:Y:S04]  /*124a0*/  ISETP.LT.OR P0, PT, R51, 0x49, P0 ;  /* 0x000000493300780c */ /* 0x000fe80000701670 */
[----:B------:R-:W-:Y:S02]  /*124b0*/  FSEL R184, R184, -INF , !P0 ;  /* 0xff800000b8b87808 */ /* 0x000fe40004000000 */
[----:B------:R-:W-:Y:S04]  /*124c0*/  ISETP.GT.AND P0, PT, R49, 0x49, !P4 ;  /* 0x000000493100780c */ /* 0x000fe80006704270 */
        /* <DEDUP_REMOVED lines=11> */
[----:B------:R-:W-:Y:S11]  /*12580*/  ISETP.GE.AND P0, PT, R47, 0x5a, PT ;  /* 0x0000005a2f00780c */ /* 0x000ff60003f06270 */
[----:B------:R-:W-:Y:S02]  /*12590*/  @!UPT UIADD3 URZ, URZ, URZ, URZ ;  /* 0x0000003f3f3ff290 */ /* 0x000fe4000fffe03f */
[----:B------:R-:W-:Y:S02]  /*125a0*/  @P0 LOP3.LUT R222, R222, 0x80000, RZ, 0xfc, !PT ;  /* 0x00080000dede0812 */ /* 0x000fe400078efcff */
[----:B------:R-:W-:Y:S04]  /*125b0*/  ISETP.GT.AND P0, PT, R49, 0x59, !P0 ;  /* 0x000000593100780c */ /* 0x000fe80004704270 */
[----:B------:R-:W-:Y:S04]  /*125c0*/  ISETP.LT.OR P0, PT, R51, 0x5a, P0 ;  /* 0x0000005a3300780c */ /* 0x000fe80000701670 */
[----:B------:R-:W-:Y:S02]  /*125d0*/  FSEL R144, R43, -INF , !P0 ;  /* 0xff8000002b907808 */ /* 0x000fe40004000000 */
[----:B------:R-:W-:Y:S11]  /*125e0*/  ISETP.GE.AND P0, PT, R216, 0x1, PT ;  /* 0x00000001d800780c */ /* 0x000ff60003f06270 */
[----:B------:R-:W-:Y:S02]  /*125f0*/  @!UPT UIADD3 URZ, URZ, URZ, URZ ;  /* 0x0000003f3f3ff290 */ /* 0x000fe4000fffe03f */
        /* <DEDUP_REMOVED lines=14> */
.L_x_401:
[----:B------:R-:W-:Y:S04]  /*126e0*/  MOV R4, c[0x0][0x32c] ;  /* 0x0000cb0000047a02 */ /* 0x000fe80000000f00 */
[----:B------:R-:W-:Y:S11]  /*126f0*/  ISETP.NE.AND P0, PT, R4, 0x1, PT ;  /* 0x000000010400780c */ /* 0x000ff60003f05270 */
[----:B------:R-:W-:Y:S02]  /*12700*/  @!UPT UIADD3 URZ, URZ, URZ, URZ ;  /* 0x0000003f3f3ff290 */ /* 0x000fe4000fffe03f */
[----:B------:R-:W-:Y:S05]  /*12710*/  @P0 IMAD.HI.U32 R4, R5, c[0x0][0x330], RZ ;  /* 0x0000cc0005040a27 */ /* 0x000fea00078e00ff */
[----:B------:R-:W-:Y:S02]  /*12720*/  @P0 SHF.R.U32.HI R5, RZ, c[0x0][0x334], R4 ;  /* 0x0000cd00ff050a19 */ /* 0x000fe40000011604 */
.L_x_402:
[----:B------:R-:W-:Y:S05]  /*12730*/  BSYNC B0 ;  /* 0x0000000000007941 */ /* 0x000fea0003800000 */
.L_x_400:
[----:B------:R-:W-:Y:S04]  /*12740*/  IMAD.IADD R4, R47, 0x1, -R230 ;  /* 0x000000012f047824 */ /* 0x000fe800078e0ae6 */
[----:B------:R-:W-:Y:S05]  /*12750*/  IMAD R4, R5, c[0x0][0x32c], R4 ;  /* 0x0000cb0005047a24 */ /* 0x000fea00078e0204 */
[----:B------:R-:W-:Y:S02]  /*12760*/  IADD3 R5, R4, c[0x0][0x32c], RZ ;  /* 0x0000cb0004057a10 */ /* 0x000fe40007ffe0ff */
[----:B------:R-:W-:Y:S02]  /*12770*/  IMNMX R45, R45, R4, !PT ;  /* 0x000000042d2d7217 */ /* 0x000fe40007800200 */
[----:B------:R-:W-:Y:S02]  /*12780*/  IMNMX R46, R46, R5, PT ;  /* 0x000000052e2e7217 */ /* 0x000fe40003800200 */
.L_x_399:
        /* <DEDUP_REMOVED lines=83> */
[C---:B------:R-:W-:Y:S02]  /*12cc0*/  ISETP.LT.OR P0, PT, R46.reuse, 0x2a, P0 ;  /* 0x0000002a2e00780c */ /* 0x040fe40000701670 */
[----:B------:R-:W-:Y:S02]  /*12cd0*/  ISETP.LT.OR P1, PT, R46, 0x59, P1 ;  /* 0x000000592e00780c */ /* 0x000fe40000f21670 */
[----:B------:R-:W-:Y:S02]  /*12ce0*/  FSEL R239, R239, -INF , !P0 ;  /* 0xff800000efef7808 */ /* 0x000fe40004000000 */
[----:B------:R-:W-:Y:S02]  /*12cf0*/  LOP3.LUT P0, RZ, R222, 0x10, RZ, 0xc0, !PT ;  /* 0x00000010deff7812 */ /* 0x000fe4000780c0ff */
[----:B------:R-:W-:Y:S02]  /*12d00*/  FMNMX.FTZ R0, R239, R0, !PT ;  /* 0x00000000ef007209 */ /* 0x000fe40007810000 */
[----:B------:R-:W-:Y:S02]  /*12d10*/  ISETP.GT.AND P0, PT, R45, 0x30, !P0 ;  /* 0x000000302d00780c */ /* 0x000fe40004704270 */
[----:B------:R-:W-:Y:S02]  /*12d20*/  FMNMX.FTZ R5, R144, R7, !PT ;  /* 0x0000000790057209 */ /* 0x000fe40007810000 */
[----:B------:R-:W-:Y:S02]  /*12d30*/  ISETP.LT.OR P0, PT, R46, 0x31, P0 ;  /* 0x000000312e00780c */ /* 0x000fe40000701670 */
[----:B------:R-:W-:Y:S01]  /*12d40*/  FSEL R135, R37, -INF , !P1 ;  /* 0xff80000025877808 */ /* 0x000fe20004800000 */
[----:B------:R-:W1:Y:S01]  /*12d50*/  SHFL.BFLY PT, R14, R5, 0x2, 0x1f ;  /* 0x0c401f00050e7f89 */ /* 0x000e6200000e0000 */
        /* <DEDUP_REMOVED lines=21> */
[C---:B------:R-:W-:Y:S04]  /*12eb0*/  ISETP.LT.OR P0, PT, R46.reuse, 0x41, P0 ;  /* 0x000000412e00780c */ /* 0x040fe80000701670 */
[----:B------:R-:W-:Y:S02]  /*12ec0*/  FSEL R185, R185, -INF , !P0 ;  /* 0xff800000b9b97808 */ /* 0x000fe40004000000 */
[----:B------:R-:W-:Y:S02]  /*12ed0*/  ISETP.GT.AND P0, PT, R45, 0x41, !P6 ;  /* 0x000000412d00780c */ /* 0x000fe40007704270 */
[----:B------:R-:W-:Y:S02]  /*12ee0*/  FMNMX.FTZ R0, R185, R0, !PT ;  /* 0x00000000b9007209 */ /* 0x000fe40007810000 */
[----:B------:R-:W-:Y:S02]  /*12ef0*/  ISETP.LT.OR P0, PT, R46, 0x42, P0 ;  /* 0x000000422e00780c */ /* 0x000fe40000701670 */
[----:B------:R-:W-:Y:S02]  /*12f00*/  LOP3.LUT P6, RZ, R222, 0x80000, RZ, 0xc0, !PT ;  /* 0x00080000deff7812 */ /* 0x000fe400078cc0ff */
[----:B------:R-:W-:Y:S02]  /*12f10*/  FSEL R165, R165, -INF , !P0 ;  /* 0xff800000a5a57808 */ /* 0x000fe40004000000 */
[----:B------:R-:W-:Y:S02]  /*12f20*/  ISETP.GT.AND P0, PT, R45, 0x48, !P5 ;  /* 0x000000482d00780c */ /* 0x000fe40006f04270 */
[----:B------:R-:W-:Y:S02]  /*12f30*/  FMNMX.FTZ R0, R165, R0, !PT ;  /* 0x00000000a5007209 */ /* 0x000fe40007810000 */
[C---:B------:R-:W-:Y:S04]  /*12f40*/  ISETP.LT.OR P0, PT, R46.reuse, 0x49, P0 ;  /* 0x000000492e00780c */ /* 0x040fe80000701670 */
[----:B------:R-:W-:Y:S02]  /*12f50*/  FSEL R161, R33, -INF , !P0 ;  /* 0xff80000021a17808 */ /* 0x000fe40004000000 */
[----:B------:R-:W-:Y:S02]  /*12f60*/  ISETP.GT.AND P0, PT, R45, 0x49, !P4 ;  /* 0x000000492d00780c */ /* 0x000fe40006704270 */
[----:B------:R-:W-:Y:S02]  /*12f70*/  FMNMX.FTZ R0, R161, R0, !PT ;  /* 0x00000000a1007209 */ /* 0x000fe40007810000 */
[----:B------:R-:W-:Y:S04]  /*12f80*/  ISETP.LT.OR P0, PT, R46, 0x4a, P0 ;  /* 0x0000004a2e00780c */ /* 0x000fe80000701670 */
[----:B------:R-:W-:Y:S02]  /*12f90*/  FSEL R159, R32, -INF , !P0 ;  /* 0xff800000209f7808 */ /* 0x000fe40004000000 */
[----:B------:R-:W-:Y:S02]  /*12fa0*/  ISETP.GT.AND P0, PT, R45, 0x50, !P3 ;  /* 0x000000502d00780c */ /* 0x000fe40005f04270 */
[----:B------:R-:W-:Y:S02]  /*12fb0*/  FMNMX.FTZ R0, R159, R0, !PT ;  /* 0x000000009f007209 */ /* 0x000fe40007810000 */
[C---:B------:R-:W-:Y:S04]  /*12fc0*/  ISETP.LT.OR P0, PT, R46.reuse, 0x51, P0 ;  /* 0x000000512e00780c */ /* 0x040fe80000701670 */
[----:B------:R-:W-:Y:S02]  /*12fd0*/  FSEL R147, R35, -INF , !P0 ;  /* 0xff80000023937808 */ /* 0x000fe40004000000 */
[----:B------:R-:W-:Y:S02]  /*12fe0*/  ISETP.GT.AND P0, PT, R45, 0x51, !P2 ;  /* 0x000000512d00780c */ /* 0x000fe40005704270 */
[----:B------:R-:W-:Y:S02]  /*12ff0*/  FMNMX.FTZ R0, R147, R0, !PT ;  /* 0x0000000093007209 */ /* 0x000fe40007810000 */
[----:B------:R-:W-:Y:S02]  /*13000*/  ISETP.LT.OR P2, PT, R46, 0x52, P0 ;  /* 0x000000522e00780c */ /* 0x000fe40000741670 */
[----:B------:R-:W-:Y:S02]  /*13010*/  ISETP.GT.AND P0, PT, R45, 0x59, !P6 ;  /* 0x000000592d00780c */ /* 0x000fe40007704270 */
[----:B------:R-:W-:Y:S02]  /*13020*/  FSEL R139, R34, -INF , !P2 ;  /* 0xff800000228b7808 */ /* 0x000fe40005000000 */
[----:B------:R-:W-:Y:S02]  /*13030*/  ISETP.LT.OR P0, PT, R46, 0x5a, P0 ;  /* 0x0000005a2e00780c */ /* 0x000fe40000701670 */
[----:B------:R-:W-:Y:S01]  /*13040*/  FMNMX.FTZ R0, R139, R0, !PT ;  /* 0x000000008b007209 */ /* 0x000fe20007810000 */
[----:B------:R-:W-:Y:S01]  /*13050*/  LDSM.16.MT88.4 R44, [R212+0x3100] ;  /* 0x00310000d42c783b */ /* 0x000fe20000004200 */
[----:B------:R-:W-:Y:S02]  /*13060*/  FSEL R117, R36, -INF , !P0 ;  /* 0xff80000024757808 */ /* 0x000fe40004000000 */
[----:B------:R-:W-:Y:S04]  /*13070*/  FMNMX.FTZ R0, R135, R0, !PT ;  /* 0x0000000087007209 */ /* 0x000fe80007810000 */
[----:B------:R-:W-:Y:S01]  /*13080*/  FMNMX.FTZ R7, R117, R0, !PT ;  /* 0x0000000075077209 */ /* 0x000fe20007810000 */
[----:B------:R-:W-:Y:S01]  /*13090*/  LDSM.16.MT88.4 R36, [R208+0x100] ;  /* 0x00010000d024783b */ /* 0x000fe20000004200 */
[----:B-1----:R-:W-:Y:S04]  /*130a0*/  FMNMX.FTZ R0, R14, R15, !PT ;  /* 0x0000000f0e007209 */ /* 0x002fe80007810000 */
[C---:B------:R-:W-:Y:S01]  /*130b0*/  FSETP.NEU.FTZ.AND P0, PT, R0.reuse, -INF , PT ;  /* 0xff8000000000780b */ /* 0x040fe20003f1d000 */
[----:B------:R-:W-:Y:S02]  /*130c0*/  FMUL.FTZ R149, R0, c[0x0][0x2d0] ;  /* 0x0000b40000957a20 */ /* 0x000fe40000410000 */
[----:B------:R-:W1:Y:S03]  /*130d0*/  SHFL.BFLY PT, R4, R7, 0x2, 0x1f ;  /* 0x0c401f0007047f89 */ /* 0x000e6600000e0000 */
        /* <DEDUP_REMOVED lines=8> */
[--C-:B------:R-:W-:Y:S02]  /*13160*/  FFMA.FTZ R136, R42, c[0x0][0x2d0], -R149.reuse ;  /* 0x0000b4002a887a23 */ /* 0x100fe40000010895 */
[--C-:B------:R-:W-:Y:S02]  /*13170*/  FFMA.FTZ R137, R40, c[0x0][0x2d0], -R149.reuse ;  /* 0x0000b40028897a23 */ /* 0x100fe40000010895 */
[--C-:B------:R-:W-:Y:S01]  /*13180*/  FFMA.FTZ R138, R50, c[0x0][0x2d0], -R149.reuse ;  /* 0x0000b400328a7a23 */ /* 0x100fe20000010895 */
[----:B-1----:R-:W-:Y:S02]  /*13190*/  FMNMX.FTZ R5, R7, R4, !PT ;  /* 0x0000000407057209 */ /* 0x002fe40007810000 */
[----:B------:R-:W-:Y:S01]  /*131a0*/  MUFU.EX2 R128, R128 ;  /* 0x0000008000807308 */ /* 0x000fe20000000800 */
[--C-:B------:R-:W-:Y:S02]  /*131b0*/  FFMA.FTZ R240, R240, c[0x0][0x2d0], -R149.reuse ;  /* 0x0000b400f0f07a23 */ /* 0x100fe40000010895 */
[--C-:B------:R-:W-:Y:S01]  /*131c0*/  FFMA.FTZ R184, R184, c[0x0][0x2d0], -R149.reuse ;  /* 0x0000b400b8b87a23 */ /* 0x100fe20000010895 */
[----:B------:R-:W1:Y:S01]  /*131d0*/  SHFL.BFLY PT, R4, R5, 0x1, 0x1f ;  /* 0x0c201f0005047f89 */ /* 0x000e6200000e0000 */
[--C-:B------:R-:W-:Y:S02]  /*131e0*/  FFMA.FTZ R160, R160, c[0x0][0x2d0], -R149.reuse ;  /* 0x0000b400a0a07a23 */ /* 0x100fe40000010895 */
[--C-:B------:R-:W-:Y:S02]  /*131f0*/  FFMA.FTZ R162, R162, c[0x0][0x2d0], -R149.reuse ;  /* 0x0000b400a2a27a23 */ /* 0x100fe40000010895 */
[--C-:B------:R-:W-:Y:S01]  /*13200*/  FFMA.FTZ R242, R242, c[0x0][0x2d0], -R149.reuse ;  /* 0x0000b400f2f27a23 */ /* 0x100fe20000010895 */
[----:B------:R-:W2:Y:S01]  /*13210*/  MUFU.EX2 R119, R119 ;  /* 0x0000007700777308 */ /* 0x000ea20000000800 */
[--C-:B------:R-:W-:Y:S02]  /*13220*/  FFMA.FTZ R244, R244, c[0x0][0x2d0], -R149.reuse ;  /* 0x0000b400f4f47a23 */ /* 0x100fe40000010895 */
[--C-:B------:R-:W-:Y:S02]  /*13230*/  FFMA.FTZ R156, R156, c[0x0][0x2d0], -R149.reuse ;  /* 0x0000b4009c9c7a23 */ /* 0x100fe40000010895 */
[--C-:B------:R-:W-:Y:S05]  /*13240*/  FFMA.FTZ R146, R146, c[0x0][0x2d0], -R149.reuse ;  /* 0x0000b40092927a23 */ /* 0x100fea0000010895 */
[----:B------:R-:W3:Y:S01]  /*13250*/  MUFU.EX2 R129, R129 ;  /* 0x0000008100817308 */ /* 0x000ee20000000800 */
[----:B-1----:R-:W-:Y:S01]  /*13260*/  FMNMX.FTZ R116, R5, R4, !PT ;  /* 0x0000000405747209 */ /* 0x002fe20007810000 */
[----:B------:R-:W-:Y:S08]  /*13270*/  FMUL.FTZ R4, R3, c[0x0][0x2d0] ;  /* 0x0000b40003047a20 */ /* 0x000ff00000410000 */
[----:B------:R-:W-:Y:S01]  /*13280*/  MUFU.EX2 R240, R240 ;  /* 0x000000f000f07308 */ /* 0x000fe20000000800 */
[C---:B------:R-:W-:Y:S01]  /*13290*/  FSETP.NEU.FTZ.AND P0, PT, R116.reuse, -INF , PT ;  /* 0xff8000007400780b */ /* 0x040fe20003f1d000 */
[C---:B------:R-:W-:Y:S01]  /*132a0*/  FMUL.FTZ R134, R116.reuse, c[0x0][0x2d0] ;  /* 0x0000b40074867a20 */ /* 0x040fe20000410000 */
[----:B--2---:R-:W-:Y:S02]  /*132b0*/  F2FP.BF16.PACK_AB R124, R119, R128 ;  /* 0x00000080777c723e */ /* 0x004fe400000010ff */
[----:B------:R-:W-:Y:S02]  /*132c0*/  FSEL R5, R116, RZ, P0 ;  /* 0x000000ff74057208 */ /* 0x000fe40000000000 */
[----:B------:R-:W-:Y:S03]  /*132d0*/  FSEL R134, R134, RZ, P0 ;  /* 0x000000ff86867208 */ /* 0x000fe60000000000 */
[----:B------:R-:W1:Y:S01]  /*132e0*/  MUFU.EX2 R3, R4 ;  /* 0x0000000400037308 */ /* 0x000e620000000800 */
[----:B------:R-:W-:Y:S01]  /*132f0*/  FADD.FTZ R5, -R5, R2 ;  /* 0x0000000205057221 */ /* 0x000fe20000010100 */
[----:B------:R-:W-:Y:S01]  /*13300*/  ISETP.GT.AND P0, PT, R238, R233, PT ;  /* 0x000000e9ee00720c */ /* 0x000fe20003f04270 */
[--C-:B------:R-:W-:Y:S01]  /*13310*/  FFMA.FTZ R133, R13, c[0x0][0x2d0], -R134.reuse ;  /* 0x0000b4000d857a23 */ /* 0x100fe20000010886 */
[----:B---3--:R-:W-:Y:S01]  /*13320*/  F2FP.BF16.PACK_AB R126, R129, R118 ;  /* 0x00000076817e723e */ /* 0x008fe200000010ff */
[----:B------:R-:W2:Y:S01]  /*13330*/  LDSM.16.MT88.4 R12, [R212+0x100] ;  /* 0x00010000d40c783b */ /* 0x000ea20000004200 */
[--C-:B------:R-:W-:Y:S02]  /*13340*/  FFMA.FTZ R131, R11, c[0x0][0x2d0], -R134.reuse ;  /* 0x0000b4000b837a23 */ /* 0x100fe40000010886 */
[--C-:B------:R-:W-:Y:S02]  /*13350*/  FFMA.FTZ R130, R9, c[0x0][0x2d0], -R134.reuse ;  /* 0x0000b40009827a23 */ /* 0x100fe40000010886 */
[--C-:B------:R-:W-:Y:S01]  /*13360*/  FFMA.FTZ R132, R145, c[0x0][0x2d0], -R134.reuse ;  /* 0x0000b40091847a23 */ /* 0x100fe20000010886 */
[----:B------:R-:W-:Y:S01]  /*13370*/  MUFU.EX2 R133, R133 ;  /* 0x0000008500857308 */ /* 0x000fe20000000800 */
[----:B------:R-:W-:Y:S02]  /*13380*/  FMUL.FTZ R2, R5, c[0x0][0x2d0] ;  /* 0x0000b40005027a20 */ /* 0x000fe40000410000 */
[--C-:B------:R-:W-:Y:S02]  /*13390*/  FFMA.FTZ R145, R48, c[0x0][0x2d0], -R149.reuse ;  /* 0x0000b40030917a23 */ /* 0x100fe40000010895 */
[--C-:B------:R-:W-:Y:S02]  /*133a0*/  FFMA.FTZ R165, R165, c[0x0][0x2d0], -R134.reuse ;  /* 0x0000b400a5a57a23 */ /* 0x100fe40000010886 */
[--C-:B------:R-:W-:Y:S02]  /*133b0*/  FFMA.FTZ R161, R161, c[0x0][0x2d0], -R134.reuse ;  /* 0x0000b400a1a17a23 */ /* 0x100fe40000010886 */
[--C-:B------:R-:W-:Y:S01]  /*133c0*/  FFMA.FTZ R148, R167, c[0x0][0x2d0], -R134.reuse ;  /* 0x0000b400a7947a23 */ /* 0x100fe20000010886 */
[----:B------:R-:W3:Y:S01]  /*133d0*/  MUFU.EX2 R2, R2 ;  /* 0x0000000200027308 */ /* 0x000ee20000000800 */
        /* <DEDUP_REMOVED lines=14> */
[C---:B---3--:R-:W-:Y:S02]  /*134c0*/  FMUL.FTZ R6, R2.reuse, R114 ;  /* 0x0000007202067220 */ /* 0x048fe40000410000 */
[C---:B------:R-:W-:Y:S02]  /*134d0*/  FMUL.FTZ R7, R2.reuse, R115 ;  /* 0x0000007302077220 */ /* 0x040fe40000410000 */
[C---:B------:R-:W-:Y:S01]  /*134e0*/  FMUL.FTZ R10, R2.reuse, R110 ;  /* 0x0000006e020a7220 */ /* 0x040fe20000410000 */
[----:B------:R-:W3:Y:S01]  /*134f0*/  MUFU.EX2 R130, R130 ;  /* 0x0000008200827308 */ /* 0x000ee20000000800 */
[C---:B------:R-:W-:Y:S02]  /*13500*/  FMUL.FTZ R11, R2.reuse, R111 ;  /* 0x0000006f020b7220 */ /* 0x040fe40000410000 */
[----:B------:R-:W-:Y:S01]  /*13510*/  FMUL.FTZ R18, R2, R102 ;  /* 0x0000006602127220 */ /* 0x000fe20000410000 */
[----:B-1----:R-:W-:Y:S01]  /*13520*/  F2FP.BF16.PACK_AB R125, R132, R133 ;  /* 0x00000085847d723e */ /* 0x002fe200000010ff */
        /* <DEDUP_REMOVED lines=10> */
[----:B------:R-:W-:Y:S01]  /*135d0*/  FMUL.FTZ R43, R2, R79 ;  /* 0x0000004f022b7220 */ /* 0x000fe20000410000 */
[----:B------:R-:W-:Y:S01]  /*135e0*/  MUFU.EX2 R165, R165 ;  /* 0x000000a500a57308 */ /* 0x000fe20000000800 */
[C---:B------:R-:W-:Y:S01]  /*135f0*/  FMUL.FTZ R48, R3.reuse, R68 ;  /* 0x0000004403307220 */ /* 0x040fe20000410000 */
[----:B------:R-:W1:Y:S01]  /*13600*/  LDSM.16.MT88.4 R84, [R210+0x3100] ;  /* 0x00310000d254783b */ /* 0x000e620000004200 */
[C---:B------:R-:W-:Y:S01]  /*13610*/  FMUL.FTZ R49, R3.reuse, R69 ;  /* 0x0000004503317220 */ /* 0x040fe20000410000 */
[----:B---3--:R-:W-:Y:S01]  /*13620*/  F2FP.BF16.PACK_AB R127, R130, R131 ;  /* 0x00000083827f723e */ /* 0x008fe200000010ff */
[C---:B------:R-:W-:Y:S02]  /*13630*/  FMUL.FTZ R50, R2.reuse, R70 ;  /* 0x0000004602327220 */ /* 0x040fe40000410000 */
[C---:B------:R-:W-:Y:S02]  /*13640*/  FMUL.FTZ R51, R2.reuse, R71 ;  /* 0x0000004702337220 */ /* 0x040fe40000410000 */
[C---:B------:R-:W-:Y:S01]  /*13650*/  FMUL.FTZ R52, R3.reuse, R52 ;  /* 0x0000003403347220 */ /* 0x040fe20000410000 */
[----:B------:R-:W3:Y:S01]  /*13660*/  LDSM.16.MT88.4 R76, [R209+0x3100] ;  /* 0x00310000d14c783b */ /* 0x000ee20000004200 */
        /* <DEDUP_REMOVED lines=22> */
[C---:B------:R-:W-:Y:S01]  /*137d0*/  FMUL.FTZ R21, R3.reuse, R97 ;  /* 0x0000006103157220 */ /* 0x040fe20000410000 */
[----:B------:R-:W-:Y:S01]  /*137e0*/  MUFU.EX2 R145, R145 ;  /* 0x0000009100917308 */ /* 0x000fe20000000800 */
[C---:B------:R-:W-:Y:S04]  /*137f0*/  FMUL.FTZ R22, R2.reuse, R98 ;  /* 0x0000006202167220 */ /* 0x040fe80000410000 */
[C---:B------:R-:W-:Y:S02]  /*13800*/  FMUL.FTZ R23, R2.reuse, R99 ;  /* 0x0000006302177220 */ /* 0x040fe40000410000 */
[C---:B------:R-:W-:Y:S02]  /*13810*/  FMUL.FTZ R60, R3.reuse, R60 ;  /* 0x0000003c033c7220 */ /* 0x040fe40000410000 */
[C---:B------:R-:W-:Y:S01]  /*13820*/  FMUL.FTZ R61, R3.reuse, R61 ;  /* 0x0000003d033d7220 */ /* 0x040fe20000410000 */
[----:B------:R-:W-:Y:S01]  /*13830*/  MUFU.EX2 R148, R148 ;  /* 0x0000009400947308 */ /* 0x000fe20000000800 */
[C---:B------:R-:W-:Y:S01]  /*13840*/  FMUL.FTZ R62, R2.reuse, R62 ;  /* 0x0000003e023e7220 */ /* 0x040fe20000410000 */
[C---:B------:R-:W-:Y:S03]  /*13850*/  HMMA.16816.F32.BF16 R20, R124.reuse, R28, R20 ;  /* 0x0000001c7c14723c */ /* 0x040fe60000041814 */
[C---:B------:R-:W-:Y:S02]  /*13860*/  FMUL.FTZ R63, R2.reuse, R63 ;  /* 0x0000003f023f7220 */ /* 0x040fe40000410000 */
[C---:B------:R-:W-:Y:S02]  /*13870*/  FMUL.FTZ R64, R3.reuse, R64 ;  /* 0x0000004003407220 */ /* 0x040fe40000410000 */
[C---:B------:R-:W-:Y:S01]  /*13880*/  FMUL.FTZ R28, R3.reuse, R88 ;  /* 0x00000058031c7220 */ /* 0x040fe20000410000 */
[C---:B------:R-:W-:Y:S01]  /*13890*/  HMMA.16816.F32.BF16 R24, R124.reuse, R30, R24 ;  /* 0x0000001e7c18723c */ /* 0x040fe20000041818 */
[----:B------:R-:W5:Y:S03]  /*138a0*/  MUFU.EX2 R151, R151 ;  /* 0x0000009700977308 */ /* 0x000f660000000800 */
[C---:B------:R-:W-:Y:S02]  /*138b0*/  FMUL.FTZ R29, R3.reuse, R89 ;  /* 0x00000059031d7220 */ /* 0x040fe40000410000 */
[----:B------:R-:W-:Y:S02]  /*138c0*/  FMUL.FTZ R65, R3, R65 ;  /* 0x0000004103417220 */ /* 0x000fe40000410000 */
[C---:B------:R-:W-:Y:S03]  /*138d0*/  FMUL.FTZ R30, R2.reuse, R90 ;  /* 0x0000005a021e7220 */ /* 0x040fe60000410000 */
[----:B------:R-:W-:Y:S01]  /*138e0*/  MUFU.EX2 R160, R160 ;  /* 0x000000a000a07308 */ /* 0x000fe20000000800 */
[C---:B------:R-:W-:Y:S02]  /*138f0*/  FMUL.FTZ R31, R2.reuse, R91 ;  /* 0x0000005b021f7220 */ /* 0x040fe40000410000 */
[----:B------:R-:W-:Y:S01]  /*13900*/  LDSM.16.MT88.4 R88, [R212+0x3900] ;  /* 0x00390000d458783b */ /* 0x000fe20000004200 */
[C---:B------:R-:W-:Y:S02]  /*13910*/  FMUL.FTZ R66, R2.reuse, R66 ;  /* 0x0000004202427220 */ /* 0x040fe40000410000 */
[----:B------:R-:W-:Y:S02]  /*13920*/  FMUL.FTZ R67, R2, R67 ;  /* 0x0000004302437220 */ /* 0x000fe40000410000 */
[C---:B------:R-:W-:Y:S02]  /*13930*/  HMMA.16816.F32.BF16 R28, R124.reuse, R36, R28 ;  /* 0x000000247c1c723c */ /* 0x040fe4000004181c */
[----:B------:R-:W-:Y:S01]  /*13940*/  MUFU.EX2 R162, R162 ;  /* 0x000000a200a27308 */ /* 0x000fe20000000800 */
[--C-:B------:R-:W-:Y:S02]  /*13950*/  FFMA.FTZ R157, R157, c[0x0][0x2d0], -R134.reuse ;  /* 0x0000b4009d9d7a23 */ /* 0x100fe40000010886 */
[--C-:B------:R-:W-:Y:S02]  /*13960*/  FFMA.FTZ R158, R163, c[0x0][0x2d0], -R134.reuse ;  /* 0x0000b400a39e7a23 */ /* 0x100fe40000010886 */
[C---:B------:R-:W-:Y:S01]  /*13970*/  FMUL.FTZ R36, R3.reuse, R80 ;  /* 0x0000005003247220 */ /* 0x040fe20000410000 */
[C---:B------:R-:W-:Y:S04]  /*13980*/  HMMA.16816.F32.BF16 R32, R124.reuse, R38, R32 ;  /* 0x000000267c20723c */ /* 0x040fe80000041820 */
[----:B------:R-:W-:Y:S01]  /*13990*/  FMUL.FTZ R37, R3, R81 ;  /* 0x0000005103257220 */ /* 0x000fe20000410000 */
[----:B------:R-:W-:Y:S01]  /*139a0*/  MUFU.EX2 R157, R157 ;  /* 0x0000009d009d7308 */ /* 0x000fe20000000800 */
[--C-:B------:R-:W-:Y:S02]  /*139b0*/  FFMA.FTZ R163, R186, c[0x0][0x2d0], -R149.reuse ;  /* 0x0000b400baa37a23 */ /* 0x100fe40000010895 */
[C---:B------:R-:W-:Y:S04]  /*139c0*/  FMUL.FTZ R38, R2.reuse, R82 ;  /* 0x0000005202267220 */ /* 0x040fe80000410000 */
[----:B------:R-:W-:Y:S02]  /*139d0*/  FMUL.FTZ R39, R2, R83 ;  /* 0x0000005302277220 */ /* 0x000fe40000410000 */
[----:B------:R-:W-:Y:S01]  /*139e0*/  LDSM.16.MT88.4 R80, [R209+0x900] ;  /* 0x00090000d150783b */ /* 0x000fe20000004200 */
[----:B------:R-:W1:Y:S01]  /*139f0*/  MUFU.EX2 R158, R158 ;  /* 0x0000009e009e7308 */ /* 0x000e620000000800 */
[--C-:B------:R-:W-:Y:S02]  /*13a00*/  FFMA.FTZ R167, R164, c[0x0][0x2d0], -R149.reuse ;  /* 0x0000b400a4a77a23 */ /* 0x100fe40000010895 */
[--C-:B------:R-:W-:Y:S01]  /*13a10*/  FFMA.FTZ R164, R243, c[0x0][0x2d0], -R134.reuse ;  /* 0x0000b400f3a47a23 */ /* 0x100fe20000010886 */
[C---:B------:R-:W-:Y:S03]  /*13a20*/  HMMA.16816.F32.BF16 R36, R124.reuse, R44, R36 ;  /* 0x0000002c7c24723c */ /* 0x040fe60000041824 */
[--C-:B------:R-:W-:Y:S02]  /*13a30*/  FFMA.FTZ R187, R187, c[0x0][0x2d0], -R134.reuse ;  /* 0x0000b400bbbb7a23 */ /* 0x100fe40000010886 */
[--C-:B------:R-:W-:Y:S01]  /*13a40*/  FFMA.FTZ R186, R241, c[0x0][0x2d0], -R134.reuse ;  /* 0x0000b400f1ba7a23 */ /* 0x100fe20000010886 */
[----:B------:R-:W2:Y:S01]  /*13a50*/  MUFU.EX2 R163, R163 ;  /* 0x000000a300a37308 */ /* 0x000ea20000000800 */
[C---:B------:R-:W-:Y:S01]  /*13a60*/  FMUL.FTZ R44, R3.reuse, R72 ;  /* 0x00000048032c7220 */ /* 0x040fe20000410000 */
[C---:B------:R-:W-:Y:S04]  /*13a70*/  HMMA.16816.F32.BF16 R40, R124.reuse, R46, R40 ;  /* 0x0000002e7c28723c */ /* 0x040fe80000041828 */
[----:B------:R-:W-:Y:S02]  /*13a80*/  FMUL.FTZ R45, R3, R73 ;  /* 0x00000049032d7220 */ /* 0x000fe40000410000 */
[--C-:B------:R-:W-:Y:S02]  /*13a90*/  FFMA.FTZ R239, R239, c[0x0][0x2d0], -R134.reuse ;  /* 0x0000b400efef7a23 */ /* 0x100fe40000010886 */
[C---:B------:R-:W-:Y:S01]  /*13aa0*/  FMUL.FTZ R46, R2.reuse, R74 ;  /* 0x0000004a022e7220 */ /* 0x040fe20000410000 */
[----:B------:R-:W2:Y:S03]  /*13ab0*/  MUFU.EX2 R167, R167 ;  /* 0x000000a700a77308 */ /* 0x000ea60000000800 */
[----:B------:R-:W-:Y:S02]  /*13ac0*/  FMUL.FTZ R47, R2, R75 ;  /* 0x0000004b022f7220 */ /* 0x000fe40000410000 */
[----:B------:R-:W4:Y:S01]  /*13ad0*/  LDSM.16.MT88.4 R72, [R212+0x900] ;  /* 0x00090000d448783b */ /* 0x000f220000004200 */
[--C-:B------:R-:W-:Y:S02]  /*13ae0*/  FFMA.FTZ R241, R248, c[0x0][0x2d0], -R149.reuse ;  /* 0x0000b400f8f17a23 */ /* 0x100fe40000010895 */
[--C-:B------:R-:W-:Y:S02]  /*13af0*/  FFMA.FTZ R243, R246, c[0x0][0x2d0], -R149.reuse ;  /* 0x0000b400f6f37a23 */ /* 0x100fe40000010895 */
[C---:B-1----:R-:W-:Y:S01]  /*13b00*/  HMMA.16816.F32.BF16 R44, R124.reuse, R84, R44 ;  /* 0x000000547c2c723c */ /* 0x042fe2000004182c */
[----:B------:R-:W-:Y:S02]  /*13b10*/  MUFU.EX2 R164, R164 ;  /* 0x000000a400a47308 */ /* 0x000fe40000000800 */
[--C-:B------:R-:W-:Y:S02]  /*13b20*/  FFMA.FTZ R246, R251, c[0x0][0x2d0], -R134.reuse ;  /* 0x0000b400fbf67a23 */ /* 0x100fe40000010886 */
[--C-:B------:R-:W-:Y:S02]  /*13b30*/  FFMA.FTZ R251, R166, c[0x0][0x2d0], -R149.reuse ;  /* 0x0000b400a6fb7a23 */ /* 0x100fe40000010895 */
[--C-:B------:R-:W-:Y:S01]  /*13b40*/  FFMA.FTZ R166, R185, c[0x0][0x2d0], -R134.reuse ;  /* 0x0000b400b9a67a23 */ /* 0x100fe20000010886 */
[C---:B------:R-:W-:Y:S01]  /*13b50*/  HMMA.16816.F32.BF16 R48, R124.reuse, R86, R48 ;  /* 0x000000567c30723c */ /* 0x040fe20000041830 */
[----:B------:R-:W-:Y:S02]  /*13b60*/  LDSM.16.MT88.4 R84, [R208+0x900] ;  /* 0x00090000d054783b */ /* 0x000fe40000004200 */
[----:B------:R-:W-:Y:S01]  /*13b70*/  MUFU.EX2 R251, R251 ;  /* 0x000000fb00fb7308 */ /* 0x000fe20000000800 */
[--C-:B------:R-:W-:Y:S02]  /*13b80*/  FFMA.FTZ R249, R249, c[0x0][0x2d0], -R134.reuse ;  /* 0x0000b400f9f97a23 */ /* 0x100fe40000010886 */
[--C-:B------:R-:W-:Y:S02]  /*13b90*/  FFMA.FTZ R247, R247, c[0x0][0x2d0], -R134.reuse ;  /* 0x0000b400f7f77a23 */ /* 0x100fe40000010886 */
[C---:B---3--:R-:W-:Y:S04]  /*13ba0*/  HMMA.16816.F32.BF16 R52, R124.reuse, R76, R52 ;  /* 0x0000004c7c34723c */ /* 0x048fe80000041834 */
[--C-:B------:R-:W-:Y:S01]  /*13bb0*/  FFMA.FTZ R248, R245, c[0x0][0x2d0], -R134.reuse ;  /* 0x0000b400f5f87a23 */ /* 0x100fe20000010886 */
[----:B------:R-:W-:Y:S01]  /*13bc0*/  MUFU.EX2 R166, R166 ;  /* 0x000000a600a67308 */ /* 0x000fe20000000800 */
[--C-:B------:R-:W-:Y:S02]  /*13bd0*/  FFMA.FTZ R245, R192, c[0x0][0x2d0], -R149.reuse ;  /* 0x0000b400c0f57a23 */ /* 0x100fe40000010895 */
[C---:B------:R-:W-:Y:S01]  /*13be0*/  HMMA.16816.F32.BF16 R56, R124.reuse, R78, R56 ;  /* 0x0000004e7c38723c */ /* 0x040fe20000041838 */
[----:B------:R-:W1:Y:S03]  /*13bf0*/  LDSM.16.MT88.4 R76, [R210+0x900] ;  /* 0x00090000d24c783b */ /* 0x000e660000004200 */
[--C-:B------:R-:W-:Y:S02]  /*13c00*/  FFMA.FTZ R192, R159, c[0x0][0x2d0], -R134.reuse ;  /* 0x0000b4009fc07a23 */ /* 0x100fe40000010886 */
[--C-:B------:R-:W-:Y:S01]  /*13c10*/  FFMA.FTZ R159, R150, c[0x0][0x2d0], -R149.reuse ;  /* 0x0000b400969f7a23 */ /* 0x100fe20000010895 */
[----:B------:R-:W-:Y:S01]  /*13c20*/  MUFU.EX2 R245, R245 ;  /* 0x000000f500f57308 */ /* 0x000fe20000000800 */
[C---:B--2---:R-:W-:Y:S04]  /*13c30*/  HMMA.16816.F32.BF16 R60, R124.reuse, R68, R60 ;  /* 0x000000447c3c723c */ /* 0x044fe8000004183c */
[----:B------:R-:W-:Y:S02]  /*13c40*/  FFMA.FTZ R149, R144, c[0x0][0x2d0], -R149 ;  /* 0x0000b40090957a23 */ /* 0x000fe40000010895 */
[--C-:B------:R-:W-:Y:S01]  /*13c50*/  FFMA.FTZ R144, R147, c[0x0][0x2d0], -R134.reuse ;  /* 0x0000b40093907a23 */ /* 0x100fe20000010886 */
[----:B----4-:R-:W-:Y:S01]  /*13c60*/  F2FP.BF16.PACK_AB R68, R137, R136 ;  /* 0x000000888944723e */ /* 0x010fe200000010ff */
[----:B------:R-:W-:Y:S01]  /*13c70*/  HMMA.16816.F32.BF16 R64, R124, R70, R64 ;  /* 0x000000467c40723c */ /* 0x000fe20000041840 */
[----:B------:R-:W-:Y:S03]  /*13c80*/  MUFU.EX2 R192, R192 ;  /* 0x000000c000c07308 */ /* 0x000fe60000000800 */
[----:B-----5:R-:W-:Y:S01]  /*13c90*/  F2FP.BF16.PACK_AB R69, R151, R148 ;  /* 0x000000949745723e */ /* 0x020fe200000010ff */
[--C-:B------:R-:W-:Y:S02]  /*13ca0*/  FFMA.FTZ R139, R139, c[0x0][0x2d0], -R134.reuse ;  /* 0x0000b4008b8b7a23 */ /* 0x100fe40000010886 */
[----:B------:R-:W-:Y:S01]  /*13cb0*/  F2FP.BF16.PACK_AB R70, R145, R138 ;  /* 0x0000008a9146723e */ /* 0x000fe200000010ff */
[--C-:B------:R-:W-:Y:S01]  /*13cc0*/  FFMA.FTZ R135, R135, c[0x0][0x2d0], -R134.reuse ;  /* 0x0000b40087877a23 */ /* 0x100fe20000010886 */
[----:B------:R-:W-:Y:S02]  /*13cd0*/  F2FP.BF16.PACK_AB R71, R158, R157 ;  /* 0x0000009d9e47723e */ /* 0x000fe400000010ff */
[----:B------:R-:W2:Y:S01]  /*13ce0*/  MUFU.EX2 R187, R187 ;  /* 0x000000bb00bb7308 */ /* 0x000ea20000000800 */
[----:B------:R-:W-:Y:S02]  /*13cf0*/  FFMA.FTZ R134, R117, c[0x0][0x2d0], -R134 ;  /* 0x0000b40075867a23 */ /* 0x000fe40000010886 */
[----:B------:R-:W-:Y:S02]  /*13d00*/  FFMA.FTZ R128, R3, R232, R128 ;  /* 0x000000e803807223 */ /* 0x000fe40000010080 */
[C---:B------:R-:W-:Y:S05]  /*13d10*/  HMMA.16816.F32.BF16 R4, R68.reuse, R72, R4 ;  /* 0x000000484404723c */ /* 0x040fea0000041804 */
[----:B------:R-:W-:Y:S01]  /*13d20*/  MUFU.EX2 R186, R186 ;  /* 0x000000ba00ba7308 */ /* 0x000fe20000000800 */
[----:B------:R-:W-:Y:S02]  /*13d30*/  FFMA.FTZ R133, R2, R231, R133 ;  /* 0x000000e702857223 */ /* 0x000fe40000010085 */
[C---:B------:R-:W-:Y:S01]  /*13d40*/  HMMA.16816.F32.BF16 R8, R68.reuse, R74, R8 ;  /* 0x0000004a4408723c */ /* 0x040fe20000041808 */
[----:B------:R-:W3:Y:S03]  /*13d50*/  LDSM.16.MT88.4 R72, [R210+0x3900] ;  /* 0x00390000d248783b */ /* 0x000ee60000004200 */
[----:B------:R-:W-:Y:S02]  /*13d60*/  FADD.FTZ R119, R119, R128 ;  /* 0x0000008077777221 */ /* 0x000fe40000010000 */
[----:B------:R-:W-:Y:S01]  /*13d70*/  FADD.FTZ R132, R132, R133 ;  /* 0x0000008584847221 */ /* 0x000fe20000010000 */
[----:B------:R-:W4:Y:S01]  /*13d80*/  MUFU.EX2 R239, R239 ;  /* 0x000000ef00ef7308 */ /* 0x000f220000000800 */
[C---:B-1----:R-:W-:Y:S04]  /*13d90*/  HMMA.16816.F32.BF16 R12, R68.reuse, R76, R12 ;  /* 0x0000004c440c723c */ /* 0x042fe8000004180c */
        /* <DEDUP_REMOVED lines=12> */
[----:B------:R-:W5:Y:S03]  /*13e60*/  LDSM.16.MT88.4 R80, [R208+0x3900] ;  /* 0x00390000d050783b */ /* 0x000f660000004200 */
[----:B------:R-:W-:Y:S02]  /*13e70*/  FADD.FTZ R137, R137, R136 ;  /* 0x0000008889897221 */ /* 0x000fe40000010000 */
[----:B------:R-:W-:Y:S01]  /*13e80*/  MUFU.EX2 R243, R243 ;  /* 0x000000f300f37308 */ /* 0x000fe20000000800 */
[----:B------:R-:W-:Y:S01]  /*13e90*/  FADD.FTZ R2, R151, R2 ;  /* 0x0000000297027221 */ /* 0x000fe20000010000 */
[C---:B------:R-:W-:Y:S04]  /*13ea0*/  HMMA.16816.F32.BF16 R28, R68.reuse, R84, R28 ;  /* 0x00000054441c723c */ /* 0x040fe8000004181c */
[----:B------:R-:W-:Y:S02]  /*13eb0*/  FADD.FTZ R138, R138, R137 ;  /* 0x000000898a8a7221 */ /* 0x000fe40000010000 */
[----:B------:R-:W-:Y:S02]  /*13ec0*/  FADD.FTZ R3, R157, R2 ;  /* 0x000000029d037221 */ /* 0x000fe40000010000 */
[C---:B------:R-:W-:Y:S01]  /*13ed0*/  HMMA.16816.F32.BF16 R32, R68.reuse, R86, R32 ;  /* 0x000000564420723c */ /* 0x040fe20000041820 */
[----:B------:R-:W-:Y:S01]  /*13ee0*/  LDSM.16.MT88.4 R84, [R210+0x1100] ;  /* 0x00110000d254783b */ /* 0x000fe20000004200 */
[----:B------:R-:W-:Y:S02]  /*13ef0*/  MUFU.EX2 R244, R244 ;  /* 0x000000f400f47308 */ /* 0x000fe40000000800 */
[----:B------:R-:W-:Y:S02]  /*13f00*/  FADD.FTZ R138, R145, R138 ;  /* 0x0000008a918a7221 */ /* 0x000fe40000010000 */
[----:B------:R-:W-:Y:S02]  /*13f10*/  FADD.FTZ R3, R158, R3 ;  /* 0x000000039e037221 */ /* 0x000fe40000010000 */
[C---:B------:R-:W-:Y:S04]  /*13f20*/  HMMA.16816.F32.BF16 R36, R68.reuse, R88, R36 ;  /* 0x000000584424723c */ /* 0x040fe80000041824 */
[----:B------:R-:W-:Y:S04]  /*13f30*/  MUFU.EX2 R246, R246 ;  /* 0x000000f600f67308 */ /* 0x000fe80000000800 */
[C---:B------:R-:W-:Y:S01]  /*13f40*/  HMMA.16816.F32.BF16 R40, R68.reuse, R90, R40 ;  /* 0x0000005a4428723c */ /* 0x040fe20000041828 */
[----:B------:R-:W-:Y:S05]  /*13f50*/  LDSM.16.MT88.4 R88, [R208+0x4100] ;  /* 0x00410000d058783b */ /* 0x000fea0000004200 */
[----:B------:R-:W-:Y:S02]  /*13f60*/  MUFU.EX2 R249, R249 ;  /* 0x000000f900f97308 */ /* 0x000fe40000000800 */
[C---:B---3--:R-:W-:Y:S08]  /*13f70*/  HMMA.16816.F32.BF16 R44, R68.reuse, R72, R44 ;  /* 0x00000048442c723c */ /* 0x048ff0000004182c */
[C---:B------:R-:W-:Y:S01]  /*13f80*/  HMMA.16816.F32.BF16 R48, R68.reuse, R74, R48 ;  /* 0x0000004a4430723c */ /* 0x040fe20000041830 */
[----:B------:R-:W3:Y:S01]  /*13f90*/  LDSM.16.MT88.4 R72, [R212+0x1100] ;  /* 0x00110000d448783b */ /* 0x000ee20000004200 */
[----:B------:R-:W-:Y:S06]  /*13fa0*/  MUFU.EX2 R247, R247 ;  /* 0x000000f700f77308 */ /* 0x000fec0000000800 */
[C---:B-1----:R-:W-:Y:S04]  /*13fb0*/  HMMA.16816.F32.BF16 R52, R68.reuse, R76, R52 ;  /* 0x0000004c4434723c */ /* 0x042fe80000041834 */
[----:B------:R-:W-:Y:S04]  /*13fc0*/  MUFU.EX2 R248, R248 ;  /* 0x000000f800f87308 */ /* 0x000fe80000000800 */
[C---:B------:R-:W-:Y:S01]  /*13fd0*/  HMMA.16816.F32.BF16 R56, R68.reuse, R78, R56 ;  /* 0x0000004e4438723c */ /* 0x040fe20000041838 */
[----:B------:R-:W1:Y:S05]  /*13fe0*/  LDSM.16.MT88.4 R76, [R209+0x1100] ;  /* 0x00110000d14c783b */ /* 0x000e6a0000004200 */
[----:B------:R-:W-:Y:S02]  /*13ff0*/  MUFU.EX2 R156, R156 ;  /* 0x0000009c009c7308 */ /* 0x000fe40000000800 */
[C---:B-----5:R-:W-:Y:S08]  /*14000*/  HMMA.16816.F32.BF16 R60, R68.reuse, R80, R60 ;  /* 0x00000050443c723c */ /* 0x060ff0000004183c */
[----:B------:R-:W-:Y:S01]  /*14010*/  HMMA.16816.F32.BF16 R64, R68, R82, R64 ;  /* 0x000000524440723c */ /* 0x000fe20000041840 */
[----:B------:R-:W5:Y:S01]  /*14020*/  LDSM.16.MT88.4 R80, [R208+0x1100] ;  /* 0x00110000d050783b */ /* 0x000f620000004200 */
[----:B------:R-:W1:Y:S05]  /*14030*/  MUFU.EX2 R159, R159 ;  /* 0x0000009f009f7308 */ /* 0x000e6a0000000800 */
[----:B------:R-:W-:Y:S01]  /*14040*/  F2FP.BF16.PACK_AB R68, R160, R163 ;  /* 0x000000a3a044723e */ /* 0x000fe200000010ff */
[----:B------:R-:W-:Y:S01]  /*14050*/  FADD.FTZ R163, R163, R138 ;  /* 0x0000008aa3a37221 */ /* 0x000fe20000010000 */
[----:B------:R-:W-:Y:S03]  /*14060*/  F2FP.BF16.PACK_AB R70, R167, R162 ;  /* 0x000000a2a746723e */ /* 0x000fe600000010ff */
[----:B--2---:R-:W-:Y:S01]  /*14070*/  F2FP.BF16.PACK_AB R69, R187, R164 ;  /* 0x000000a4bb45723e */ /* 0x004fe200000010ff */
[----:B------:R-:W-:Y:S01]  /*14080*/  MUFU.EX2 R146, R146 ;  /* 0x0000009200927308 */ /* 0x000fe20000000800 */
[----:B----4-:R-:W-:Y:S01]  /*14090*/  F2FP.BF16.PACK_AB R71, R239, R186 ;  /* 0x000000baef47723e */ /* 0x010fe200000010ff */
[----:B------:R-:W-:Y:S02]  /*140a0*/  FADD.FTZ R164, R164, R3 ;  /* 0x00000003a4a47221 */ /* 0x000fe40000010000 */
[----:B------:R-:W-:Y:S02]  /*140b0*/  FADD.FTZ R163, R160, R163 ;  /* 0x000000a3a0a37221 */ /* 0x000fe40000010000 */
[----:B------:R-:W-:Y:S02]  /*140c0*/  FADD.FTZ R187, R187, R164 ;  /* 0x000000a4bbbb7221 */ /* 0x000fe40000010000 */
[C---:B---3--:R-:W-:Y:S02]  /*140d0*/  HMMA.16816.F32.BF16 R4, R68.reuse, R72, R4 ;  /* 0x000000484404723c */ /* 0x048fe40000041804 */
[----:B------:R-:W2:Y:S01]  /*140e0*/  MUFU.EX2 R149, R149 ;  /* 0x0000009500957308 */ /* 0x000ea20000000800 */
[----:B------:R-:W-:Y:S01]  /*140f0*/  FADD.FTZ R162, R162, R163 ;  /* 0x000000a3a2a27221 */ /* 0x000fe20000010000 */
[----:B-1----:R-:W-:Y:S01]  /*14100*/  F2FP.BF16.PACK_AB R124, R159, R156 ;  /* 0x0000009c9f7c723e */ /* 0x002fe200000010ff */
[----:B------:R-:W-:Y:S03]  /*14110*/  FADD.FTZ R186, R186, R187 ;  /* 0x000000bbbaba7221 */ /* 0x000fe60000010000 */
[C---:B------:R-:W-:Y:S01]  /*14120*/  HMMA.16816.F32.BF16 R8, R68.reuse, R74, R8 ;  /* 0x0000004a4408723c */ /* 0x040fe20000041808 */
[----:B------:R-:W1:Y:S03]  /*14130*/  LDSM.16.MT88.4 R72, [R212+0x4100] ;  /* 0x00410000d448783b */ /* 0x000e660000004200 */
[----:B------:R-:W-:Y:S01]  /*14140*/  MUFU.EX2 R144, R144 ;  /* 0x0000009000907308 */ /* 0x000fe20000000800 */
[----:B------:R-:W-:Y:S02]  /*14150*/  FADD.FTZ R162, R167, R162 ;  /* 0x000000a2a7a27221 */ /* 0x000fe40000010000 */
[----:B------:R-:W-:Y:S01]  /*14160*/  FADD.FTZ R239, R239, R186 ;  /* 0x000000baefef7221 */ /* 0x000fe20000010000 */
[C---:B------:R-:W-:Y:S04]  /*14170*/  HMMA.16816.F32.BF16 R12, R68.reuse, R84, R12 ;  /* 0x00000054440c723c */ /* 0x040fe8000004180c */
[----:B------:R-:W-:Y:S02]  /*14180*/  FADD.FTZ R2, R246, R239 ;  /* 0x000000eff6027221 */ /* 0x000fe40000010000 */
[----:B------:R-:W3:Y:S02]  /*14190*/  MUFU.EX2 R139, R139 ;  /* 0x0000008b008b7308 */ /* 0x000ee40000000800 */
[C---:B------:R-:W-:Y:S01]  /*141a0*/  HMMA.16816.F32.BF16 R16, R68.reuse, R86, R16 ;  /* 0x000000564410723c */ /* 0x040fe20000041810 */
[----:B------:R-:W4:Y:S03]  /*141b0*/  LDSM.16.MT88.4 R84, [R210+0x4100] ;  /* 0x00410000d254783b */ /* 0x000f260000004200 */
[----:B--2---:R-:W-:Y:S01]  /*141c0*/  F2FP.BF16.PACK_AB R126, R149, R146 ;  /* 0x00000092957e723e */ /* 0x004fe200000010ff */
[----:B------:R-:W-:Y:S03]  /*141d0*/  FADD.FTZ R2, R249, R2 ;  /* 0x00000002f9027221 */ /* 0x000fe60000010000 */
[C---:B------:R-:W-:Y:S01]  /*141e0*/  HMMA.16816.F32.BF16 R20, R68.reuse, R76, R20 ;  /* 0x0000004c4414723c */ /* 0x040fe20000041814 */
[----:B------:R-:W-:Y:S03]  /*141f0*/  MUFU.EX2 R135, R135 ;  /* 0x0000008700877308 */ /* 0x000fe60000000800 */
[----:B------:R-:W-:Y:S04]  /*14200*/  FADD.FTZ R3, R247, R2 ;  /* 0x00000002f7037221 */ /* 0x000fe80000010000 */
[C---:B------:R-:W-:Y:S01]  /*14210*/  HMMA.16816.F32.BF16 R24, R68.reuse, R78, R24 ;  /* 0x0000004e4418723c */ /* 0x040fe20000041818 */
[----:B------:R-:W2:Y:S02]  /*14220*/  LDSM.16.MT88.4 R76, [R209+0x4100] ;  /* 0x00410000d14c783b */ /* 0x000ea40000004200 */
[----:B------:R-:W4:Y:S01]  /*14230*/  MUFU.EX2 R134, R134 ;  /* 0x0000008600867308 */ /* 0x000f220000000800 */
[----:B------:R-:W-:Y:S01]  /*14240*/  FADD.FTZ R3, R248, R3 ;  /* 0x00000003f8037221 */ /* 0x000fe20000010000 */
[----:B---3--:R-:W-:Y:S03]  /*14250*/  F2FP.BF16.PACK_AB R125, R139, R144 ;  /* 0x000000908b7d723e */ /* 0x008fe600000010ff */
[C---:B-----5:R-:W-:Y:S04]  /*14260*/  HMMA.16816.F32.BF16 R28, R68.reuse, R80, R28 ;  /* 0x00000050441c723c */ /* 0x060fe8000004181c */
[----:B------:R-:W-:Y:S04]  /*14270*/  FADD.FTZ R2, R166, R3 ;  /* 0x00000003a6027221 */ /* 0x000fe80000010000 */
[C---:B------:R-:W-:Y:S01]  /*14280*/  HMMA.16816.F32.BF16 R32, R68.reuse, R82, R32 ;  /* 0x000000524420723c */ /* 0x040fe20000041820 */
[----:B------:R-:W3:Y:S03]  /*14290*/  LDSM.16.MT88.4 R80, [R212+0x1900] ;  /* 0x00190000d450783b */ /* 0x000ee60000004200 */
[----:B------:R-:W-:Y:S04]  /*142a0*/  FADD.FTZ R2, R165, R2 ;  /* 0x00000002a5027221 */ /* 0x000fe80000010000 */
[C---:B-1----:R-:W-:Y:S04]  /*142b0*/  HMMA.16816.F32.BF16 R36, R68.reuse, R72, R36 ;  /* 0x000000484424723c */ /* 0x042fe80000041824 */
[----:B----4-:R-:W-:Y:S01]  /*142c0*/  F2FP.BF16.PACK_AB R127, R134, R135 ;  /* 0x00000087867f723e */ /* 0x010fe200000010ff */
[----:B------:R-:W-:Y:S02]  /*142d0*/  FADD.FTZ R3, R161, R2 ;  /* 0x00000002a1037221 */ /* 0x000fe40000010000 */
[----:B------:R-:W-:Y:S01]  /*142e0*/  IMAD.MOV.U32 R2, RZ, RZ, R116 ;  /* 0x000000ffff027224 */ /* 0x000fe200078e0074 */
[C---:B------:R-:W-:Y:S01]  /*142f0*/  HMMA.16816.F32.BF16 R40, R68.reuse, R74, R40 ;  /* 0x0000004a4428723c */ /* 0x040fe20000041828 */
[----:B------:R-:W1:Y:S03]  /*14300*/  LDSM.16.MT88.4 R72, [R210+0x1900] ;  /* 0x00190000d248783b */ /* 0x000e660000004200 */
[----:B------:R-:W-:Y:S04]  /*14310*/  FADD.FTZ R3, R192, R3 ;  /* 0x00000003c0037221 */ /* 0x000fe80000010000 */
[C---:B------:R-:W-:Y:S04]  /*14320*/  HMMA.16816.F32.BF16 R44, R68.reuse, R84, R44 ;  /* 0x00000054442c723c */ /* 0x040fe8000004182c */
[----:B------:R-:W-:Y:S02]  /*14330*/  FADD.FTZ R144, R144, R3 ;  /* 0x0000000390907221 */ /* 0x000fe40000010000 */
[----:B------:R-:W-:Y:S02]  /*14340*/  IMAD.MOV.U32 R3, RZ, RZ, R0 ;  /* 0x000000ffff037224 */ /* 0x000fe400078e0000 */
[C---:B------:R-:W-:Y:S01]  /*14350*/  HMMA.16816.F32.BF16 R48, R68.reuse, R86, R48 ;  /* 0x000000564430723c */ /* 0x040fe20000041830 */
[----:B------:R-:W-:Y:S03]  /*14360*/  LDSM.16.MT88.4 R84, [R208+0x1900] ;  /* 0x00190000d054783b */ /* 0x000fe60000004200 */
[----:B------:R-:W-:Y:S04]  /*14370*/  FADD.FTZ R144, R139, R144 ;  /* 0x000000908b907221 */ /* 0x000fe80000010000 */
[C---:B--2---:R-:W-:Y:S04]  /*14380*/  HMMA.16816.F32.BF16 R52, R68.reuse, R76, R52 ;  /* 0x0000004c4434723c */ /* 0x044fe80000041834 */
        /* <DEDUP_REMOVED lines=14> */
[C---:B---3--:R-:W-:Y:S03]  /*14470*/  HMMA.16816.F32.BF16 R4, R68.reuse, R80, R4 ;  /* 0x000000504404723c */ /* 0x048fe60000041804 */
        /* <DEDUP_REMOVED lines=32> */
[C---:B--2---:R-:W-:Y:S03]  /*14680*/  HMMA.16816.F32.BF16 R4, R68.reuse, R76, R4 ;  /* 0x0000004c4404723c */ /* 0x044fe60000041804 */
[----:B------:R-:W-:Y:S02]  /*14690*/  FADD.FTZ R251, R251, R184 ;  /* 0x000000b8fbfb7221 */ /* 0x000fe40000010000 */
[----:B------:R-:W-:Y:S02]  /*146a0*/  IMAD.MOV.U32 R238, RZ, RZ, R192 ;  /* 0x000000ffffee7224 */ /* 0x000fe400078e00c0 */
        /* <DEDUP_REMOVED lines=44> */
.L_x_394:
[----:B------:R-:W1:Y:S01]  /*14970*/  S2R R5, SR_CTAID.X ;  /* 0x0000000000057919 */ /* 0x000e620000002500 */
[----:B------:R-:W-:-:S02]  /*14980*/  ISETP.NE.AND P1, PT, R217, 0x1, PT ;  /* 0x00000001d900780c */ /* 0x000fc40003f25270 */
[----:B------:R-:W-:Y:S02]  /*14990*/  ISETP.GE.AND P0, PT, R216, 0x1, PT ;  /* 0x00000001d800780c */ /* 0x000fe40003f06270 */
[----:B------:R-:W-:Y:S02]  /*149a0*/  IADD3 R2, R215, 0x1, -R220 ;  /* 0x00000001d7027810 */ /* 0x000fe40007ffe8dc */
[----:B-1----:R-:W-:-:S07]  /*149b0*/  LEA R5, R5, 0x7f, 0x7 ;  /* 0x0000007f05057811 */ /* 0x002fce00078e38ff */
        /* <DEDUP_REMOVED lines=14> */
.L_x_405:
[----:B------:R-:W-:-:S04]  /*14aa0*/  MOV R2, c[0x0][0x32c] ;  /* 0x0000cb0000027a02 */ /* 0x000fc80000000f00 */
[----:B------:R-:W-:-:S13]  /*14ab0*/  ISETP.NE.AND P0, PT, R2, 0x1, PT ;  /* 0x000000010200780c */ /* 0x000fda0003f05270 */
[----:B------:R-:W-:-:S05]  /*14ac0*/  @P0 IMAD.HI.U32 R2, R4, c[0x0][0x330], RZ ;  /* 0x0000cc0004020a27 */ /* 0x000fca00078e00ff */
[----:B------:R-:W-:-:S05]  /*14ad0*/  @P0 SHF.R.U32.HI R4, RZ, c[0x0][0x334], R2 ;  /* 0x0000cd00ff040a19 */ /* 0x000fca0000011602 */
.L_x_406:
[----:B------:R-:W-:-:S05]  /*14ae0*/  IMAD R4, R4, c[0x0][0x32c], RZ ;  /* 0x0000cb0004047a24 */ /* 0x000fca00078e02ff */
[----:B------:R-:W-:-:S04]  /*14af0*/  IMNMX R3, R3, R4, !PT ;  /* 0x0000000403037217 */ /* 0x000fc80007800200 */
.L_x_404:
        /* <DEDUP_REMOVED lines=10> */
[----:B------:R-:W-:Y:S01]  /*14ba0*/  IMAD.MOV.U32 R233, RZ, RZ, 0x6 ;  /* 0x00000006ffe97424 */ /* 0x000fe200078e00ff */
[----:B------:R-:W-:Y:S02]  /*14bb0*/  MOV R238, c[0x0][0x1e0] ;  /* 0x0000780000ee7a02 */ /* 0x000fe40000000f00 */
.L_x_408:
[----:B------:R-:W-:Y:S04]  /*14bc0*/  DEPBAR.LE SB0, 0x0 ;  /* 0x000080000000791a */ /* 0x000fe80000000000 */
[----:B------:R-:W-:Y:S01]  /*14bd0*/  BAR.SYNC.DEFER_BLOCKING 0x0 ;  /* 0x0000000000007b1d */ /* 0x000fe20000010000 */
[----:B------:R-:W-:Y:S02]  /*14be0*/  ISETP.GT.AND P0, PT, R223, R240, PT ;  /* 0x000000f0df00720c */ /* 0x000fe40003f04270 */
[C---:B------:R-:W-:Y:S02]  /*14bf0*/  LOP3.LUT P4, RZ, R222.reuse, 0x40000, RZ, 0xc0, !PT ;  /* 0x00040000deff7812 */ /* 0x040fe4000788c0ff */
[----:B------:R-:W-:Y:S09]  /*14c00*/  LOP3.LUT P3, RZ, R222, 0x20000, RZ, 0xc0, !PT ;  /* 0x00020000deff7812 */ /* 0x000ff2000786c0ff */
        /* <DEDUP_REMOVED lines=270> */
[----:B------:R-:W-:Y:S01]  /*15cf0*/  MUFU.TANH R241, R27 ;  /* 0x0000001b00f17308 */ /* 0x000fe20000002400 */
[----:B--2---:R-:W-:Y:S09]  /*15d00*/  FMNMX.FTZ R7, R186, R7, !PT ;  /* 0x00000007ba077209 */ /* 0x004ff20007810000 */
[----:B------:R-:W1:Y:S01]  /*15d10*/  MUFU.TANH R164, R164 ;  /* 0x000000a400a47308 */ /* 0x000e620000002400 */
[----:B---3--:R-:W-:Y:S09]  /*15d20*/  FMNMX.FTZ R0, R162, R5, !PT ;  /* 0x00000005a2007209 */ /* 0x008ff20007810000 */
[----:B------:R-:W2:Y:S10]  /*15d30*/  MUFU.TANH R243, R29 ;  /* 0x0000001d00f37308 */ /* 0x000eb40000002400 */
[----:B------:R-:W3:Y:S01]  /*15d40*/  MUFU.TANH R184, R30 ;  /* 0x0000001e00b87308 */ /* 0x000ee20000002400 */
[----:B-1----:R-:W-:Y:S02]  /*15d50*/  FMNMX.FTZ R2, R164, R7, !PT ;  /* 0x00000007a4027209 */ /* 0x002fe40007810000 */
[----:B------:R-:W-:Y:S01]  /*15d60*/  FMNMX.FTZ R7, R241, R0, !PT ;  /* 0x00000000f1077209 */ /* 0x000fe20007810000 */
[----:B------:R-:W-:Y:S06]  /*15d70*/  FMUL.FTZ R0, R51, c[0x0][0x320] ;  /* 0x0000c80033007a20 */ /* 0x000fec0000410000 */
        /* <DEDUP_REMOVED lines=46> */
[----:B-1----:R-:W-:Y:S01]  /*16060*/  FMNMX.FTZ R11, R6, R9, !PT ;  /* 0x00000009060b7209 */ /* 0x002fe20007810000 */
[----:B------:R-:W-:Y:S06]  /*16070*/  @P0 IMAD.WIDE.U32 R8, R192, c[0x0][0x1e0], RZ ;  /* 0x00007800c0080a25 */ /* 0x000fec00078e00ff */
[----:B------:R-:W1:Y:S01]  /*16080*/  SHFL.BFLY PT, R2, R11, 0x1, 0x1f ;  /* 0x0c201f000b027f89 */ /* 0x000e6200000e0000 */
[----:B--2---:R-:W-:Y:S02]  /*16090*/  FMNMX.FTZ R5, R7, R0, !PT ;  /* 0x0000000007057209 */ /* 0x004fe40007810000 */
[----:B------:R-:W-:Y:S05]  /*160a0*/  @P0 MOV R7, R227 ;  /* 0x000000e300070202 */ /* 0x000fea0000000f00 */
[----:B------:R-:W2:Y:S01]  /*160b0*/  SHFL.BFLY PT, R4, R5, 0x1, 0x1f ;  /* 0x0c201f0005047f89 */ /* 0x000ea200000e0000 */
[----:B-1----:R-:W-:Y:S05]  /*160c0*/  FMNMX.FTZ R0, R11, R2, !PT ;  /* 0x000000020b007209 */ /* 0x002fea0007810000 */
[C---:B------:R-:W-:Y:S02]  /*160d0*/  FADD.FTZ R2, -R0.reuse, R3 ;  /* 0x0000000300027221 */ /* 0x040fe40000010100 */
[----:B------:R-:W-:Y:S01]  /*160e0*/  FMUL.FTZ R148, R0, c[0x0][0x2d0] ;  /* 0x0000b40000947a20 */ /* 0x000fe20000410000 */
[----:B--2---:R-:W-:Y:S01]  /*160f0*/  FMNMX.FTZ R116, R5, R4, !PT ;  /* 0x0000000405747209 */ /* 0x004fe20007810000 */
        /* <DEDUP_REMOVED lines=48> */
[----:B------:R-:W-:Y:S01]  /*16400*/  @P0 SHF.L.U64.HI R4, R238, R233, c[0x0][0x1e4] ;  /* 0x00007900ee040619 */ /* 0x000fe200000102e9 */
        /* <DEDUP_REMOVED lines=15> */
[C---:B------:R-:W-:Y:S02]  /*16500*/  FMUL.FTZ R50, R2.reuse, R70 ;  /* 0x0000004602327220 */ /* 0x040fe40000410000 */
[C---:B------:R-:W-:Y:S02]  /*16510*/  FMUL.FTZ R51, R2.reuse, R71 ;  /* 0x0000004702337220 */ /* 0x040fe40000410000 */
[C---:B------:R-:W-:Y:S01]  /*16520*/  FMUL.FTZ R52, R3.reuse, R52 ;  /* 0x0000003403347220 */ /* 0x040fe20000410000 */
[----:B------:R-:W-:Y:S01]  /*16530*/  MUFU.EX2 R128, R128 ;  /* 0x0000008000807308 */ /* 0x000fe20000000800 */
[C---:B------:R-:W-:Y:S01]  /*16540*/  FMUL.FTZ R53, R3.reuse, R53 ;  /* 0x0000003503357220 */ /* 0x040fe20000410000 */
[----:B------:R1:W-:Y:S01]  /*16550*/  @P0 LDGSTS.E.BYPASS.LTC128B.128 [R228+0xc100], [R6.64+0x80], !P3 ;  /* 0x0c10008006e40fae */ /* 0x0003e2000d901d50 */
[C---:B------:R-:W-:Y:S02]  /*16560*/  FMUL.FTZ R54, R2.reuse, R54 ;  /* 0x0000003602367220 */ /* 0x040fe40000410000 */
[C---:B--2---:R-:W-:Y:S02]  /*16570*/  FMUL.FTZ R10, R2.reuse, R110 ;  /* 0x0000006e020a7220 */ /* 0x044fe40000410000 */
[C---:B------:R-:W-:Y:S02]  /*16580*/  FMUL.FTZ R11, R2.reuse, R111 ;  /* 0x0000006f020b7220 */ /* 0x040fe40000410000 */
[----:B------:R-:W-:Y:S01]  /*16590*/  FMUL.FTZ R55, R2, R55 ;  /* 0x0000003702377220 */ /* 0x000fe20000410000 */
[----:B------:R2:W-:Y:S01]  /*165a0*/  @P0 LDGSTS.E.BYPASS.LTC128B.128 [R228+0xa100], [R16.64], !P4 ;  /* 0x0a10000010e40fae */ /* 0x0005e2000e101d50 */
[----:B------:R-:W5:Y:S01]  /*165b0*/  MUFU.EX2 R119, R119 ;  /* 0x0000007700777308 */ /* 0x000f620000000800 */
[----:B------:R-:W-:Y:S01]  /*165c0*/  FMUL.FTZ R56, R3, R56 ;  /* 0x0000003803387220 */ /* 0x000fe20000410000 */
[----:B----4-:R-:W-:Y:S01]  /*165d0*/  F2FP.BF16.PACK_AB R113, R129, R134 ;  /* 0x000000868171723e */ /* 0x010fe200000010ff */
[C---:B---3--:R-:W-:Y:S02]  /*165e0*/  FMUL.FTZ R8, R3.reuse, R108 ;  /* 0x0000006c03087220 */ /* 0x048fe40000410000 */
[C---:B------:R-:W-:Y:S02]  /*165f0*/  FMUL.FTZ R9, R3.reuse, R109 ;  /* 0x0000006d03097220 */ /* 0x040fe40000410000 */
[----:B------:R2:W-:Y:S01]  /*16600*/  @P0 LDGSTS.E.BYPASS.LTC128B.128 [R228+0xd100], [R16.64+0x80], !P3 ;  /* 0x0d10008010e40fae */ /* 0x0005e2000d901d50 */
[C---:B------:R-:W-:Y:S01]  /*16610*/  FMUL.FTZ R57, R3.reuse, R57 ;  /* 0x0000003903397220 */ /* 0x040fe20000410000 */
[----:B------:R-:W-:Y:S01]  /*16620*/  ISETP.GT.AND P0, PT, R240, R239, PT ;  /* 0x000000eff000720c */ /* 0x000fe20003f04270 */
[C---:B------:R-:W-:Y:S01]  /*16630*/  FMUL.FTZ R58, R2.reuse, R58 ;  /* 0x0000003a023a7220 */ /* 0x040fe20000410000 */
[----:B------:R-:W-:Y:S01]  /*16640*/  MUFU.EX2 R185, R185 ;  /* 0x000000b900b97308 */ /* 0x000fe20000000800 */
[C---:B------:R-:W-:Y:S01]  /*16650*/  FMUL.FTZ R59, R2.reuse, R59 ;  /* 0x0000003b023b7220 */ /* 0x040fe20000410000 */
[----:B------:R-:W-:Y:S01]  /*16660*/  MOV R240, R192 ;  /* 0x000000c000f07202 */ /* 0x000fe20000000f00 */
        /* <DEDUP_REMOVED lines=328> */
.L_x_407:
[----:B------:R-:W-:-:S13]  /*17af0*/  ISETP.GE.AND P0, PT, R192, R223, PT ;  /* 0x000000dfc000720c */ /* 0x000fda0003f06270 */
[----:B------:R-:W-:Y:S05]  /*17b00*/  @!P0 BRA `(.L_x_409) ;  /* 0x000042d000008947 */ /* 0x000fea0003800000 */
[----:B------:R-:W-:Y:S01]  /*17b10*/  ISETP.NE.AND P1, PT, R217, 0x1, PT ;  /* 0x00000001d900780c */ /* 0x000fe20003f25270 */
[----:B------:R-:W-:Y:S01]  /*17b20*/  UMOV UR11, 0x6 ;  /* 0x00000006000b7882 */ /* 0x000fe20000000000 */
[----:B------:R-:W-:Y:S01]  /*17b30*/  IADD3 R194, P0, R234, 0x40, RZ ;  /* 0x00000040eac27810 */ /* 0x000fe20007f1e0ff */
[----:B------:R-:W-:Y:S01]  /*17b40*/  ULDC.64 UR4, c[0x0][0x1e0] ;  /* 0x0000780000047ab9 */ /* 0x000fe20000000a00 */
[----:B------:R-:W-:Y:S01]  /*17b50*/  IMAD.MOV.U32 R2, RZ, RZ, R116 ;  /* 0x000000ffff027224 */ /* 0x000fe200078e0074 */
[----:B------:R-:W-:Y:S01]  /*17b60*/  UIADD3 UR9, UP1, UR12, 0x80, URZ ;  /* 0x000000800c097890 */ /* 0x000fe2000ff3e03f */
[----:B------:R-:W-:Y:S01]  /*17b70*/  IMAD.MOV.U32 R3, RZ, RZ, R0 ;  /* 0x000000ffff037224 */ /* 0x000fe200078e0000 */
[----:B------:R-:W-:Y:S01]  /*17b80*/  USHF.L.U64.HI UR11, UR4, UR11, UR5 ;  /* 0x0000000b040b7299 */ /* 0x000fe20008010205 */
[-C--:B------:R-:W-:Y:S01]  /*17b90*/  IADD3.X R195, RZ, R237.reuse, RZ, P0, !PT ;  /* 0x000000edffc37210 */ /* 0x080fe200007fe4ff */
[----:B------:R-:W-:Y:S01]  /*17ba0*/  USHF.L.U32 UR13, UR4, 0x6, URZ ;  /* 0x00000006040d7899 */ /* 0x000fe2000800063f */
[----:B------:R-:W-:Y:S01]  /*17bb0*/  MOV R235, R237 ;  /* 0x000000ed00eb7202 */ /* 0x000fe20000000f00 */
[----:B------:R-:W-:-:S02]  /*17bc0*/  UMOV UR12, 0x60 ;  /* 0x00000060000c7882 */ /* 0x000fc40000000000 */
[----:B------:R-:W-:Y:S01]  /*17bd0*/  ULDC.64 UR4, c[0x0][0x208] ;  /* 0x0000820000047ab9 */ /* 0x000fe20000000a00 */
[----:B------:R-:W-:Y:S01]  /*17be0*/  @P1 IMAD.HI.U32 R193, R229, c[0x0][0x2c8], RZ ;  /* 0x0000b200e5c11a27 */ /* 0x000fe200078e00ff */
[----:B------:R-:W-:Y:S02]  /*17bf0*/  UIADD3 UR14, UP0, UR8, 0x80, URZ ;  /* 0x00000080080e7890 */ /* 0x000fe4000ff1e03f */
[----:B------:R-:W-:Y:S02]  /*17c00*/  UIMAD.WIDE.U32 UR18, UR12, UR4, URZ ;  /* 0x000000040c1272a5 */ /* 0x000fe4000f8e003f */
[----:B------:R-:W-:Y:S02]  /*17c10*/  UIMAD UR5, UR12, UR5, URZ ;  /* 0x000000050c0572a4 */ /* 0x000fe4000f8e023f */
[----:B------:R-:W-:Y:S02]  /*17c20*/  UIADD3.X UR6, URZ, UR6, URZ, UP1, !UPT ;  /* 0x000000063f067290 */ /* 0x000fe40008ffe43f */
[----:B------:R-:W-:-:S02]  /*17c30*/  UIADD3.X UR4, URZ, UR7, URZ, UP0, !UPT ;  /* 0x000000073f047290 */ /* 0x000fc400087fe43f */
[----:B------:R-:W-:Y:S02]  /*17c40*/  UIADD3 UR5, UR19, UR5, URZ ;  /* 0x0000000513057290 */ /* 0x000fe4000fffe03f */
.L_x_418:
[----:B------:R-:W-:Y:S04]  /*17c50*/  DEPBAR.LE SB0, 0x0 ;  /* 0x000080000000791a */ /* 0x000fe80000000000 */
[----:B------:R-:W-:Y:S01]  /*17c60*/  BAR.SYNC.DEFER_BLOCKING 0x0 ;  /* 0x0000000000007b1d */ /* 0x000fe20000010000 */
[----:B------:R-:W-:Y:S01]  /*17c70*/  SHF.R.S32.HI R29, RZ, 0x1f, R192 ;  /* 0x0000001fff1d7819 */ /* 0x000fe200000114c0 */
[----:B------:R-:W-:Y:S01]  /*17c80*/  IMAD R0, R192, UR5, RZ ;  /* 0x00000005c0007c24 */ /* 0x000fe2000f8e02ff */
[----:B------:R-:W-:Y:S01]  /*17c90*/  LOP3.LUT P4, RZ, R222, 0x40000, RZ, 0xc0, !PT ;  /* 0x00040000deff7812 */ /* 0x000fe2000788c0ff */
[----:B------:R-:W-:Y:S01]  /*17ca0*/  IMAD.WIDE.U32 R38, R192, UR18, R234 ;  /* 0x00000012c0267c25 */ /* 0x000fe2000f8e00ea */
[----:B------:R-:W-:Y:S02]  /*17cb0*/  LOP3.LUT P3, RZ, R222, 0x20000, RZ, 0xc0, !PT ;  /* 0x00020000deff7812 */ /* 0x000fe4000786c0ff */
[----:B------:R-:W-:Y:S01]  /*17cc0*/  ISETP.NE.AND P5, PT, R217, 0x1, PT ;  /* 0x00000001d900780c */ /* 0x000fe20003fa5270 */
        /* <DEDUP_REMOVED lines=15> */
[----:B------:R-:W-:Y:S02]  /*17dc0*/  IADD3.X R163, R161, UR4, RZ, P0, !PT ;  /* 0x00000004a1a37c10 */ /* 0x000fe400087fe4ff */
[----:B------:R-:W-:Y:S01]  /*17dd0*/  ISETP.GT.AND P0, PT, R192, R223, PT ;  /* 0x000000dfc000720c */ /* 0x000fe20003f04270 */
        /* <DEDUP_REMOVED lines=175> */
[----:B------:R2:W2:Y:S01]  /*188d0*/  MUFU.TANH R160, R21 ;  /* 0x0000001500a07308 */ /* 0x0004a20000002400 */
        /* <DEDUP_REMOVED lines=42> */
[----:B------:R1:W1:Y:S01]  /*18b80*/  MUFU.TANH R239, R22 ;  /* 0x0000001600ef7308 */ /* 0x0002620000002400 */
        /* <DEDUP_REMOVED lines=27> */
[C---:B------:R-:W-:Y:S01]  /*18d40*/  @P0 IADD3 R20, P2, R16.reuse, UR13, RZ ;  /* 0x0000000d10140c10 */ /* 0x040fe2000ff5e0ff */
[----:B------:R-:W-:Y:S01]  /*18d50*/  FMUL.FTZ R45, R45, c[0x0][0x320] ;  /* 0x0000c8002d2d7a20 */ /* 0x000fe20000410000 */
[----:B------:R-:W-:Y:S01]  /*18d60*/  @P0 IADD3 R18, P1, R16, UR9, RZ ;  /* 0x0000000910120c10 */ /* 0x000fe2000ff3e0ff */
[----:B------:R-:W-:Y:S01]  /*18d70*/  FMUL.FTZ R46, R46, c[0x0][0x320] ;  /* 0x0000c8002e2e7a20 */ /* 0x000fe20000410000 */
[C---:B--2---:R-:W-:Y:S01]  /*18d80*/  @P0 IADD3.X R21, R17.reuse, UR11, RZ, P2, !PT ;  /* 0x0000000b11150c10 */ /* 0x044fe200097fe4ff */
        /* <DEDUP_REMOVED lines=15> */
[----:B------:R1:W-:Y:S01]  /*18e80*/  @P0 LDGSTS.E.BYPASS.LTC128B.128 [R228+0xd100], [R18.64], !P3 ;  /* 0x0d10000012e40fae */ /* 0x0003e2000d901d50 */
[----:B------:R-:W-:Y:S02]  /*18e90*/  ISETP.GE.AND P3, PT, R216, 0x1, PT ;  /* 0x00000001d800780c */ /* 0x000fe40003f66270 */
[----:B------:R-:W1:Y:S05]  /*18ea0*/  MUFU.TANH R246, R246 ;  /* 0x000000f600f67308 */ /* 0x000e6a0000002400 */
[----:B------:R-:W0:Y:S05]  /*18eb0*/  LDGDEPBAR ;  /* 0x00000000000079af */ /* 0x000e2a0000000000 */
[----:B------:R1:W1:Y:S03]  /*18ec0*/  MUFU.TANH R240, R29 ;  /* 0x0000001d00f07308 */ /* 0x0002660000002400 */
[----:B------:R-:W2:Y:S07]  /*18ed0*/  SHFL.IDX PT, R8, R5, RZ, 0x1c1f ;  /* 0x001c1fff05087589 */ /* 0x000eae00000e0000 */
[----:B------:R1:W1:Y:S10]  /*18ee0*/  MUFU.TANH R243, R30 ;  /* 0x0000001e00f37308 */ /* 0x0002740000002400 */
[----:B------:R1:W1:Y:S01]  /*18ef0*/  MUFU.TANH R247, R31 ;  /* 0x0000001f00f77308 */ /* 0x0002620000002400 */
[-C--:B--2---:R-:W-:Y:S02]  /*18f00*/  IADD3 R17, R11, R8.reuse, RZ ;  /* 0x000000080b117210 */ /* 0x084fe40007ffe0ff */
[----:B------:R-:W-:Y:S07]  /*18f10*/  IADD3 R16, R9, R8, RZ ;  /* 0x0000000809107210 */ /* 0x000fee0007ffe0ff */
[----:B------:R-:W2:Y:S10]  /*18f20*/  MUFU.TANH R244, R244 ;  /* 0x000000f400f47308 */ /* 0x000eb40000002400 */
        /* <DEDUP_REMOVED lines=33> */
.L_x_412:
[----:B------:R-:W-:Y:S04]  /*19140*/  MOV R6, c[0x0][0x32c] ;  /* 0x0000cb0000067a02 */ /* 0x000fe80000000f00 */
[----:B------:R-:W-:Y:S11]  /*19150*/  ISETP.NE.AND P0, PT, R6, 0x1, PT ;  /* 0x000000010600780c */ /* 0x000ff60003f05270 */
[----:B------:R-:W-:Y:S02]  /*19160*/  @!UPT UIADD3 URZ, URZ, URZ, URZ ;  /* 0x0000003f3f3ff290 */ /* 0x000fe4000fffe03f */
[----:B------:R-:W-:Y:S05]  /*19170*/  @P0 IMAD.HI.U32 R6, R8, c[0x0][0x330], RZ ;  /* 0x0000cc0008060a27 */ /* 0x000fea00078e00ff */
[----:B------:R-:W-:Y:S02]  /*19180*/  @P0 SHF.R.U32.HI R8, RZ, c[0x0][0x334], R6 ;  /* 0x0000cd00ff080a19 */ /* 0x000fe40000011606 */
.L_x_413:
[----:B------:R-:W-:Y:S05]  /*19190*/  BSYNC B0 ;  /* 0x0000000000007941 */ /* 0x000fea0003800000 */
.L_x_411:
[----:B-1----:R-:W-:Y:S05]  /*191a0*/  IMAD R19, R8, c[0x0][0x32c], R7 ;  /* 0x0000cb0008137a24 */ /* 0x002fea00078e0207 */
[----:B------:R-:W-:Y:S02]  /*191b0*/  IADD3 R6, R19, c[0x0][0x32c], RZ ;  /* 0x0000cb0013067a10 */ /* 0x000fe40007ffe0ff */
[----:B------:R-:W-:Y:S02]  /*191c0*/  IMNMX R16, R16, R19, !PT ;  /* 0x0000001310107217 */ /* 0x000fe40007800200 */
[----:B------:R-:W-:Y:S02]  /*191d0*/  IMNMX R17, R17, R6, PT ;  /* 0x0000000611117217 */ /* 0x000fe40003800200 */
.L_x_410:
[C---:B--234-:R-:W-:Y:S02]  /*191e0*/  ISETP.GE.AND P0, PT, R15.reuse, 0x2, PT ;  /* 0x000000020f00780c */ /* 0x05cfe40003f06270 */
[C---:B------:R-:W-:Y:S02]  /*191f0*/  ISETP.GE.AND P1, PT, R15.reuse, 0x9, PT ;  /* 0x000000090f00780c */ /* 0x040fe40003f26270 */
[----:B------:R-:W-:Y:S02]  /*19200*/  LOP3.LUT R222, R222, 0xffff7fff, RZ, 0xc0, !PT ;  /* 0xffff7fffdede7812 */ /* 0x000fe400078ec0ff */
[C---:B------:R-:W-:Y:S02]  /*19210*/  ISETP.GE.AND P6, PT, R15.reuse, 0x49, PT ;  /* 0x000000490f00780c */ /* 0x040fe40003fc6270 */
[C---:B------:R-:W-:Y:S02]  /*19220*/  ISETP.GE.AND P5, PT, R15.reuse, 0x4a, PT ;  /* 0x0000004a0f00780c */ /* 0x040fe40003fa6270 */
[C---:B------:R-:W-:Y:S02]  /*19230*/  ISETP.GE.AND P4, PT, R15.reuse, 0x51, PT ;  /* 0x000000510f00780c */ /* 0x040fe40003f86270 */
[----:B------:R-:W-:Y:S02]  /*19240*/  ISETP.GE.AND P3, PT, R15, 0x52, PT ;  /* 0x000000520f00780c */ /* 0x000fe40003f66270 */
        /* <DEDUP_REMOVED lines=99> */
[C---:B------:R-:W-:Y:S04]  /*19880*/  ISETP.LT.OR P0, PT, R17.reuse, 0x42, P0 ;  /* 0x000000421100780c */ /* 0x040fe80000701670 */
        /* <DEDUP_REMOVED lines=8> */
[C---:B------:R-:W-:Y:S04]  /*19910*/  ISETP.LT.OR P0, PT, R17.reuse, 0x4a, P0 ;  /* 0x0000004a1100780c */ /* 0x040fe80000701670 */
[----:B------:R-:W-:Y:S02]  /*19920*/  FSEL R166, R166, -INF , !P0 ;  /* 0xff800000a6a67808 */ /* 0x000fe40004000000 */
[----:B------:R-:W-:Y:S04]  /*19930*/  ISETP.GT.AND P0, PT, R16, 0x50, !P4 ;  /* 0x000000501000780c */ /* 0x000fe80006704270 */
        /* <DEDUP_REMOVED lines=8> */
[----:B------:R-:W-:Y:S04]  /*199c0*/  ISETP.GT.AND P0, PT, R16, RZ, !P1 ;  /* 0x000000ff1000720c */ /* 0x000fe80004f04270 */
[----:B------:R-:W-:Y:S04]  /*199d0*/  ISETP.LT.OR P0, PT, R17, 0x1, P0 ;  /* 0x000000011100780c */ /* 0x000fe80000701670 */
[----:B------:R-:W-:Y:S01]  /*199e0*/  FSEL R10, R0, -INF , !P0 ;  /* 0xff800000000a7808 */ /* 0x000fe20004000000 */
[----:B------:R-:W-:Y:S01]  /*199f0*/  IMAD.IADD R0, R11, 0x1, R14 ;  /* 0x000000010b007824 */ /* 0x000fe200078e020e */
        /* <DEDUP_REMOVED lines=22> */
.L_x_416:
[----:B------:R-:W-:Y:S04]  /*19b60*/  MOV R5, c[0x0][0x32c] ;  /* 0x0000cb0000057a02 */ /* 0x000fe80000000f00 */
[----:B------:R-:W-:Y:S11]  /*19b70*/  ISETP.NE.AND P0, PT, R5, 0x1, PT ;  /* 0x000000010500780c */ /* 0x000ff60003f05270 */
[----:B------:R-:W-:Y:S02]  /*19b80*/  @!UPT UIADD3 URZ, URZ, URZ, URZ ;  /* 0x0000003f3f3ff290 */ /* 0x000fe4000fffe03f */
[----:B------:R-:W-:Y:S05]  /*19b90*/  @P0 IMAD.HI.U32 R5, R14, c[0x0][0x330], RZ ;  /* 0x0000cc000e050a27 */ /* 0x000fea00078e00ff */
[----:B------:R-:W-:Y:S02]  /*19ba0*/  @P0 SHF.R.U32.HI R14, RZ, c[0x0][0x334], R5 ;  /* 0x0000cd00ff0e0a19 */ /* 0x000fe40000011605 */
.L_x_417:
[----:B------:R-:W-:Y:S05]  /*19bb0*/  BSYNC B0 ;  /* 0x0000000000007941 */ /* 0x000fea0003800000 */
.L_x_415:
[----:B------:R-:W-:Y:S05]  /*19bc0*/  IMAD R7, R14, c[0x0][0x32c], R7 ;  /* 0x0000cb000e077a24 */ /* 0x000fea00078e0207 */
[----:B------:R-:W-:Y:S02]  /*19bd0*/  IADD3 R5, R7, c[0x0][0x32c], RZ ;  /* 0x0000cb0007057a10 */ /* 0x000fe40007ffe0ff */
[----:B------:R-:W-:Y:S02]  /*19be0*/  IMNMX R12, R12, R7, !PT ;  /* 0x000000070c0c7217 */ /* 0x000fe40007800200 */
[----:B------:R-:W-:Y:S02]  /*19bf0*/  IMNMX R0, R0, R5, PT ;  /* 0x0000000500007217 */ /* 0x000fe40003800200 */
.L_x_414:
[----:B------:R-:W-:Y:S01]  /*19c00*/  ISETP.GT.AND P0, PT, R12, RZ, !P1 ;  /* 0x000000ff0c00720c */ /* 0x000fe20004f04270 */
[----:B------:R-:W-:Y:S01]  /*19c10*/  LDSM.16.MT88.4 R20, [R210+0x100] ;  /* 0x00010000d214783b */ /* 0x000fe20000004200 */
[----:B------:R-:W-:Y:S02]  /*19c20*/  LOP3.LUT P1, RZ, R222, 0x800, RZ, 0xc0, !PT ;  /* 0x00000800deff7812 */ /* 0x000fe4000782c0ff */
[----:B------:R-:W-:Y:S02]  /*19c30*/  ISETP.LT.OR P0, PT, R0, 0x1, P0 ;  /* 0x000000010000780c */ /* 0x000fe40000701670 */
[----:B------:R-:W-:Y:S02]  /*19c40*/  FMNMX.FTZ R5, R10, R3, !PT ;  /* 0x000000030a057209 */ /* 0x000fe40007810000 */
[----:B------:R-:W-:Y:S01]  /*19c50*/  FSEL R13, R124, -INF , !P0 ;  /* 0xff8000007c0d7808 */ /* 0x000fe20004000000 */
[----:B------:R-:W-:Y:S01]  /*19c60*/  LDSM.16.MT88.4 R28, [R209+0x100] ;  /* 0x00010000d11c783b */ /* 0x000fe20000004200 */
[----:B------:R-:W-:Y:S02]  /*19c70*/  LOP3.LUT P0, RZ, R222, 0x8000, RZ, 0xc0, !PT ;  /* 0x00008000deff7812 */ /* 0x000fe4000780c0ff */
[----:B------:R-:W-:Y:S02]  /*19c80*/  FMNMX.FTZ R5, R126, R5, !PT ;  /* 0x000000057e057209 */ /* 0x000fe40007810000 */
[----:B------:R-:W-:Y:S02]  /*19c90*/  ISETP.GT.AND P0, PT, R12, 0x1, !P0 ;  /* 0x000000010c00780c */ /* 0x000fe40004704270 */
[----:B------:R-:W-:Y:S01]  /*19ca0*/  FMNMX.FTZ R5, R6, R5, !PT ;  /* 0x0000000506057209 */ /* 0x000fe20007810000 */
[----:B------:R-:W-:Y:S01]  /*19cb0*/  LDSM.16.MT88.4 R36, [R208+0x100] ;  /* 0x00010000d024783b */ /* 0x000fe20000004200 */
[----:B------:R-:W-:Y:S02]  /*19cc0*/  ISETP.LT.OR P0, PT, R0, 0x2, P0 ;  /* 0x000000020000780c */ /* 0x000fe40000701670 */
[----:B------:R-:W-:Y:S02]  /*19cd0*/  FMNMX.FTZ R16, R13, R2, !PT ;  /* 0x000000020d107209 */ /* 0x000fe40007810000 */
[----:B------:R-:W-:Y:S02]  /*19ce0*/  FSEL R125, R125, -INF , !P0 ;  /* 0xff8000007d7d7808 */ /* 0x000fe40004000000 */
[----:B------:R-:W-:Y:S01]  /*19cf0*/  LOP3.LUT P0, RZ, R222, 0x10000, RZ, 0xc0, !PT ;  /* 0x00010000deff7812 */ /* 0x000fe2000780c0ff */
[----:B------:R-:W-:Y:S01]  /*19d00*/  LDSM.16.MT88.4 R44, [R212+0x3100] ;  /* 0x00310000d42c783b */ /* 0x000fe20000004200 */
        /* <DEDUP_REMOVED lines=35> */
[----:B------:R-:W-:Y:S02]  /*19f40*/  LOP3.LUT P1, RZ, R222, 0x1, RZ, 0xc0, !PT ;  /* 0x00000001deff7812 */ /* 0x000fe4000782c0ff */
        /* <DEDUP_REMOVED lines=60> */
[----:B------:R-:W-:Y:S02]  /*1a310*/  ISETP.GT.AND P0, PT, R12, 0x41, !P1 ;  /* 0x000000410c00780c */ /* 0x000fe40004f04270 */
[----:B------:R-:W-:Y:S02]  /*1a320*/  FMNMX.FTZ R16, R185, R16, !PT ;  /* 0x00000010b9107209 */ /* 0x000fe40007810000 */
[----:B------:R-:W-:Y:S02]  /*1a330*/  ISETP.LT.OR P0, PT, R0, 0x42, P0 ;  /* 0x000000420000780c */ /* 0x000fe40000701670 */
[C---:B------:R-:W-:Y:S02]  /*1a340*/  ISETP.GT.AND P1, PT, R12.reuse, 0x58, !P2 ;  /* 0x000000580c00780c */ /* 0x040fe40005724270 */
        /* <DEDUP_REMOVED lines=8> */
[C---:B------:R-:W-:Y:S02]  /*1a3d0*/  ISETP.LT.OR P0, PT, R0.reuse, 0x4a, P0 ;  /* 0x0000004a0000780c */ /* 0x040fe40000701670 */
[----:B------:R-:W-:Y:S02]  /*1a3e0*/  ISETP.LT.OR P1, PT, R0, 0x59, P1 ;  /* 0x000000590000780c */ /* 0x000fe40000f21670 */
[----:B------:R-:W-:Y:S02]  /*1a3f0*/  FSEL R159, R159, -INF , !P0 ;  /* 0xff8000009f9f7808 */ /* 0x000fe40004000000 */
[----:B------:R-:W-:Y:S02]  /*1a400*/  ISETP.GT.AND P0, PT, R12, 0x50, !P4 ;  /* 0x000000500c00780c */ /* 0x000fe40006704270 */
[----:B------:R-:W-:Y:S02]  /*1a410*/  FMNMX.FTZ R16, R159, R16, !PT ;  /* 0x000000109f107209 */ /* 0x000fe40007810000 */
[----:B------:R-:W-:Y:S02]  /*1a420*/  ISETP.LT.OR P0, PT, R0, 0x51, P0 ;  /* 0x000000510000780c */ /* 0x000fe40000701670 */
[----:B------:R-:W-:Y:S02]  /*1a430*/  FSEL R135, R135, -INF , !P1 ;  /* 0xff80000087877808 */ /* 0x000fe40004800000 */
[----:B------:R-:W-:Y:S02]  /*1a440*/  FSEL R147, R147, -INF , !P0 ;  /* 0xff80000093937808 */ /* 0x000fe40004000000 */
[----:B------:R-:W-:Y:S02]  /*1a450*/  ISETP.GT.AND P0, PT, R12, 0x51, !P3 ;  /* 0x000000510c00780c */ /* 0x000fe40005f04270 */
[----:B------:R-:W-:Y:S02]  /*1a460*/  FMNMX.FTZ R16, R147, R16, !PT ;  /* 0x0000001093107209 */ /* 0x000fe40007810000 */
[----:B------:R-:W-:Y:S02]  /*1a470*/  ISETP.LT.OR P2, PT, R0, 0x52, P0 ;  /* 0x000000520000780c */ /* 0x000fe40000741670 */
[----:B------:R-:W-:Y:S02]  /*1a480*/  ISETP.GT.AND P0, PT, R12, 0x59, !P6 ;  /* 0x000000590c00780c */ /* 0x000fe40007704270 */
[----:B------:R-:W-:Y:S02]  /*1a490*/  FSEL R139, R139, -INF , !P2 ;  /* 0xff8000008b8b7808 */ /* 0x000fe40005000000 */
[----:B------:R-:W-:Y:S02]  /*1a4a0*/  ISETP.LT.OR P0, PT, R0, 0x5a, P0 ;  /* 0x0000005a0000780c */ /* 0x000fe40000701670 */
[----:B------:R-:W-:Y:S02]  /*1a4b0*/  FMNMX.FTZ R0, R139, R16, !PT ;  /* 0x000000108b007209 */ /* 0x000fe40007810000 */
[----:B------:R-:W-:Y:S02]  /*1a4c0*/  FSEL R117, R4, -INF , !P0 ;  /* 0xff80000004757808 */ /* 0x000fe40004000000 */
[----:B------:R-:W-:Y:S02]  /*1a4d0*/  FMNMX.FTZ R0, R135, R0, !PT ;  /* 0x0000000087007209 */ /* 0x000fe40007810000 */
[----:B-1----:R-:W-:Y:S02]  /*1a4e0*/  FMNMX.FTZ R12, R14, R5, !PT ;  /* 0x000000050e0c7209 */ /* 0x002fe40007810000 */
[----:B------:R-:W-:Y:S03]  /*1a4f0*/  FMNMX.FTZ R7, R117, R0, !PT ;  /* 0x0000000075077209 */ /* 0x000fe60007810000 */
[----:B------:R-:W1:Y:S08]  /*1a500*/  SHFL.BFLY PT, R15, R12, 0x1, 0x1f ;  /* 0x0c201f000c0f7f89 */ /* 0x000e7000000e0000 */
[----:B------:R-:W2:Y:S01]  /*1a510*/  SHFL.BFLY PT, R4, R7, 0x2, 0x1f ;  /* 0x0c401f0007047f89 */ /* 0x000ea200000e0000 */
[----:B-1----:R-:W-:Y:S04]  /*1a520*/  FMNMX.FTZ R0, R12, R15, !PT ;  /* 0x0000000f0c007209 */ /* 0x002fe80007810000 */
[C---:B------:R-:W-:Y:S01]  /*1a530*/  FSETP.NEU.FTZ.AND P0, PT, R0.reuse, -INF , PT ;  /* 0xff8000000000780b */ /* 0x040fe20003f1d000 */
[----:B------:R-:W-:Y:S01]  /*1a540*/  FMUL.FTZ R149, R0, c[0x0][0x2d0] ;  /* 0x0000b40000957a20 */ /* 0x000fe20000410000 */
[----:B--2---:R-:W-:Y:S04]  /*1a550*/  FMNMX.FTZ R5, R7, R4, !PT ;  /* 0x0000000407057209 */ /* 0x004fe80007810000 */
[----:B------:R-:W-:Y:S01]  /*1a560*/  FSEL R149, R149, RZ, P0 ;  /* 0x000000ff95957208 */ /* 0x000fe20000000000 */
[----:B------:R-:W1:Y:S04]  /*1a570*/  SHFL.BFLY PT, R4, R5, 0x1, 0x1f ;  /* 0x0c201f0005047f89 */ /* 0x000e6800000e0000 */
        /* <DEDUP_REMOVED lines=9> */
[--C-:B------:R-:W-:Y:S02]  /*1a610*/  FFMA.FTZ R138, R50, c[0x0][0x2d0], -R149.reuse ;  /* 0x0000b400328a7a23 */ /* 0x100fe40000010895 */
[--C-:B------:R-:W-:Y:S01]  /*1a620*/  FFMA.FTZ R145, R48, c[0x0][0x2d0], -R149.reuse ;  /* 0x0000b40030917a23 */ /* 0x100fe20000010895 */
[----:B------:R-:W-:Y:S01]  /*1a630*/  MUFU.EX2 R128, R128 ;  /* 0x0000008000807308 */ /* 0x000fe20000000800 */
        /* <DEDUP_REMOVED lines=9> */
[----:B------:R-:W-:Y:S01]  /*1a6d0*/  FSEL R5, R116, RZ, P0 ;  /* 0x000000ff74057208 */ /* 0x000fe20000000000 */
[--C-:B------:R-:W-:Y:S01]  /*1a6e0*/  FFMA.FTZ R240, R240, c[0x0][0x2d0], -R149.reuse ;  /* 0x0000b400f0f07a23 */ /* 0x100fe20000010895 */
[----:B------:R-:W-:Y:S01]  /*1a6f0*/  FSEL R134, R134, RZ, P0 ;  /* 0x000000ff86867208 */ /* 0x000fe20000000000 */
[--C-:B------:R-:W-:Y:S01]  /*1a700*/  FFMA.FTZ R242, R242, c[0x0][0x2d0], -R149.reuse ;  /* 0x0000b400f2f27a23 */ /* 0x100fe20000010895 */
[----:B------:R-:W-:Y:S01]  /*1a710*/  ISETP.GT.AND P0, PT, R192, R223, PT ;  /* 0x000000dfc000720c */ /* 0x000fe20003f04270 */
[----:B------:R-:W-:Y:S02]  /*1a720*/  FADD.FTZ R5, -R5, R2 ;  /* 0x0000000205057221 */ /* 0x000fe40000010100 */
[--C-:B------:R-:W-:Y:S01]  /*1a730*/  FFMA.FTZ R133, R13, c[0x0][0x2d0], -R134.reuse ;  /* 0x0000b4000d857a23 */ /* 0x100fe20000010886 */
[----:B------:R-:W2:Y:S01]  /*1a740*/  MUFU.EX2 R119, R119 ;  /* 0x0000007700777308 */ /* 0x000ea20000000800 */
[----:B------:R-:W3:Y:S01]  /*1a750*/  LDSM.16.MT88.4 R12, [R212+0x100] ;  /* 0x00010000d40c783b */ /* 0x000ee20000004200 */
[--C-:B------:R-:W-:Y:S02]  /*1a760*/  FFMA.FTZ R131, R11, c[0x0][0x2d0], -R134.reuse ;  /* 0x0000b4000b837a23 */ /* 0x100fe40000010886 */
[--C-:B------:R-:W-:Y:S02]  /*1a770*/  FFMA.FTZ R130, R9, c[0x0][0x2d0], -R134.reuse ;  /* 0x0000b40009827a23 */ /* 0x100fe40000010886 */
[--C-:B------:R-:W-:Y:S02]  /*1a780*/  FFMA.FTZ R132, R125, c[0x0][0x2d0], -R134.reuse ;  /* 0x0000b4007d847a23 */ /* 0x100fe40000010886 */
[----:B------:R-:W-:Y:S02]  /*1a790*/  FMUL.FTZ R2, R5, c[0x0][0x2d0] ;  /* 0x0000b40005027a20 */ /* 0x000fe40000410000 */
[----:B------:R-:W4:Y:S01]  /*1a7a0*/  MUFU.EX2 R129, R129 ;  /* 0x0000008100817308 */ /* 0x000f220000000800 */
        /* <DEDUP_REMOVED lines=8> */
[----:B--2---:R-:W-:Y:S01]  /*1a830*/  F2FP.BF16.PACK_AB R124, R119, R128 ;  /* 0x00000080777c723e */ /* 0x004fe200000010ff */
[C---:B------:R-:W-:Y:S02]  /*1a840*/  FMUL.FTZ R17, R3.reuse, R101 ;  /* 0x0000006503117220 */ /* 0x040fe40000410000 */
[C---:B------:R-:W-:Y:S02]  /*1a850*/  FMUL.FTZ R24, R3.reuse, R92 ;  /* 0x0000005c03187220 */ /* 0x040fe40000410000 */
[C---:B------:R-:W-:Y:S01]  /*1a860*/  FMUL.FTZ R25, R3.reuse, R93 ;  /* 0x0000005d03197220 */ /* 0x040fe20000410000 */
[----:B------:R-:W-:Y:S01]  /*1a870*/  MUFU.EX2 R133, R133 ;  /* 0x0000008500857308 */ /* 0x000fe20000000800 */
[C---:B------:R-:W-:Y:S02]  /*1a880*/  FMUL.FTZ R32, R3.reuse, R84 ;  /* 0x0000005403207220 */ /* 0x040fe40000410000 */
[----:B------:R-:W-:Y:S01]  /*1a890*/  FMUL.FTZ R33, R3, R85 ;  /* 0x0000005503217220 */ /* 0x000fe20000410000 */
[----:B----4-:R-:W-:Y:S01]  /*1a8a0*/  F2FP.BF16.PACK_AB R126, R129, R118 ;  /* 0x00000076817e723e */ /* 0x010fe200000010ff */
[C---:B------:R-:W-:Y:S02]  /*1a8b0*/  FMUL.FTZ R40, R3.reuse, R76 ;  /* 0x0000004c03287220 */ /* 0x040fe40000410000 */
[C---:B------:R-:W-:Y:S02]  /*1a8c0*/  FMUL.FTZ R41, R3.reuse, R77 ;  /* 0x0000004d03297220 */ /* 0x040fe40000410000 */
[C---:B------:R-:W-:Y:S01]  /*1a8d0*/  FMUL.FTZ R48, R3.reuse, R68 ;  /* 0x0000004403307220 */ /* 0x040fe20000410000 */
[----:B------:R-:W2:Y:S01]  /*1a8e0*/  MUFU.EX2 R132, R132 ;  /* 0x0000008400847308 */ /* 0x000ea20000000800 */
[C---:B------:R-:W-:Y:S02]  /*1a8f0*/  FMUL.FTZ R49, R3.reuse, R69 ;  /* 0x0000004503317220 */ /* 0x040fe40000410000 */
[C---:B------:R-:W-:Y:S02]  /*1a900*/  FMUL.FTZ R52, R3.reuse, R52 ;  /* 0x0000003403347220 */ /* 0x040fe40000410000 */
[C---:B-1----:R-:W-:Y:S02]  /*1a910*/  FMUL.FTZ R6, R2.reuse, R114 ;  /* 0x0000007202067220 */ /* 0x042fe40000410000 */
        /* <DEDUP_REMOVED lines=9> */
[----:B------:R-:W1:Y:S01]  /*1a9b0*/  MUFU.EX2 R130, R130 ;  /* 0x0000008200827308 */ /* 0x000e620000000800 */
[C---:B------:R-:W-:Y:S01]  /*1a9c0*/  FMUL.FTZ R34, R2.reuse, R86 ;  /* 0x0000005602227220 */ /* 0x040fe20000410000 */
[----:B------:R-:W-:Y:S01]  /*1a9d0*/  LDSM.16.MT88.4 R92, [R208+0x4900] ;  /* 0x00490000d05c783b */ /* 0x000fe20000004200 */
[----:B------:R-:W-:Y:S01]  /*1a9e0*/  FMUL.FTZ R35, R2, R87 ;  /* 0x0000005702237220 */ /* 0x000fe20000410000 */
[----:B--2---:R-:W-:Y:S01]  /*1a9f0*/  F2FP.BF16.PACK_AB R125, R132, R133 ;  /* 0x00000085847d723e */ /* 0x004fe200000010ff */
[C---:B------:R-:W-:Y:S02]  /*1aa00*/  FMUL.FTZ R42, R2.reuse, R78 ;  /* 0x0000004e022a7220 */ /* 0x040fe40000410000 */
[C---:B------:R-:W-:Y:S02]  /*1aa10*/  FMUL.FTZ R43, R2.reuse, R79 ;  /* 0x0000004f022b7220 */ /* 0x040fe40000410000 */
[C---:B------:R-:W-:Y:S01]  /*1aa20*/  FMUL.FTZ R50, R2.reuse, R70 ;  /* 0x0000004602327220 */ /* 0x040fe20000410000 */
[----:B------:R-:W2:Y:S01]  /*1aa30*/  LDSM.16.MT88.4 R84, [R210+0x3100] ;  /* 0x00310000d254783b */ /* 0x000ea20000004200 */
[C---:B------:R-:W-:Y:S01]  /*1aa40*/  FMUL.FTZ R51, R2.reuse, R71 ;  /* 0x0000004702337220 */ /* 0x040fe20000410000 */
[----:B------:R-:W-:Y:S01]  /*1aa50*/  MUFU.EX2 R238, R238 ;  /* 0x000000ee00ee7308 */ /* 0x000fe20000000800 */
[C---:B------:R-:W-:Y:S02]  /*1aa60*/  FMUL.FTZ R53, R3.reuse, R53 ;  /* 0x0000003503357220 */ /* 0x040fe40000410000 */
[C---:B------:R-:W-:Y:S02]  /*1aa70*/  FMUL.FTZ R54, R2.reuse, R54 ;  /* 0x0000003602367220 */ /* 0x040fe40000410000 */
[C---:B------:R-:W-:Y:S01]  /*1aa80*/  FMUL.FTZ R55, R2.reuse, R55 ;  /* 0x0000003702377220 */ /* 0x040fe20000410000 */
[----:B------:R-:W4:Y:S01]  /*1aa90*/  LDSM.16.MT88.4 R76, [R209+0x3100] ;  /* 0x00310000d14c783b */ /* 0x000f220000004200 */
[C---:B------:R-:W-:Y:S02]  /*1aaa0*/  FMUL.FTZ R56, R3.reuse, R56 ;  /* 0x0000003803387220 */ /* 0x040fe40000410000 */
[C---:B------:R-:W-:Y:S01]  /*1aab0*/  FMUL.FTZ R57, R3.reuse, R57 ;  /* 0x0000003903397220 */ /* 0x040fe20000410000 */
[----:B------:R-:W-:Y:S01]  /*1aac0*/  MUFU.EX2 R184, R184 ;  /* 0x000000b800b87308 */ /* 0x000fe20000000800 */
[----:B------:R-:W-:Y:S01]  /*1aad0*/  FMUL.FTZ R58, R2, R58 ;  /* 0x0000003a023a7220 */ /* 0x000fe20000410000 */
[----:B-1----:R-:W-:Y:S01]  /*1aae0*/  F2FP.BF16.PACK_AB R127, R130, R131 ;  /* 0x00000083827f723e */ /* 0x002fe200000010ff */
[C---:B------:R-:W-:Y:S01]  /*1aaf0*/  FMUL.FTZ R59, R2.reuse, R59 ;  /* 0x0000003b023b7220 */ /* 0x040fe20000410000 */
[----:B------:R-:W1:Y:S01]  /*1ab00*/  LDSM.16.MT88.4 R68, [R208+0x3100] ;  /* 0x00310000d044783b */ /* 0x000e620000004200 */
[C---:B------:R-:W-:Y:S02]  /*1ab10*/  FMUL.FTZ R60, R3.reuse, R60 ;  /* 0x0000003c033c7220 */ /* 0x040fe40000410000 */
[C---:B------:R-:W-:Y:S02]  /*1ab20*/  FMUL.FTZ R61, R3.reuse, R61 ;  /* 0x0000003d033d7220 */ /* 0x040fe40000410000 */
[C---:B---3--:R-:W-:Y:S01]  /*1ab30*/  HMMA.16816.F32.BF16 R4, R124.reuse, R12, R4 ;  /* 0x0000000c7c04723c */ /* 0x048fe20000041804 */
[----:B------:R-:W-:Y:S02]  /*1ab40*/  MUFU.EX2 R165, R165 ;  /* 0x000000a500a57308 */ /* 0x000fe40000000800 */
[----:B------:R-:W-:Y:S02]  /*1ab50*/  LDSM.16.MT88.4 R100, [R210+0x2900] ;  /* 0x00290000d264783b */ /* 0x000fe40000004200 */
[C---:B------:R-:W-:Y:S02]  /*1ab60*/  FMUL.FTZ R62, R2.reuse, R62 ;  /* 0x0000003e023e7220 */ /* 0x040fe40000410000 */
[C---:B------:R-:W-:Y:S01]  /*1ab70*/  FMUL.FTZ R12, R3.reuse, R104 ;  /* 0x00000068030c7220 */ /* 0x040fe20000410000 */
[C---:B------:R-:W-:Y:S03]  /*1ab80*/  HMMA.16816.F32.BF16 R8, R124.reuse, R14, R8 ;  /* 0x0000000e7c08723c */ /* 0x040fe60000041808 */
[----:B------:R-:W-:Y:S01]  /*1ab90*/  MUFU.EX2 R161, R161 ;  /* 0x000000a100a17308 */ /* 0x000fe20000000800 */
[C---:B------:R-:W-:Y:S02]  /*1aba0*/  FMUL.FTZ R13, R3.reuse, R105 ;  /* 0x00000069030d7220 */ /* 0x040fe40000410000 */
[C---:B------:R-:W-:Y:S02]  /*1abb0*/  FMUL.FTZ R63, R2.reuse, R63 ;  /* 0x0000003f023f7220 */ /* 0x040fe40000410000 */
[C---:B------:R-:W-:Y:S04]  /*1abc0*/  FMUL.FTZ R14, R2.reuse, R106 ;  /* 0x0000006a020e7220 */ /* 0x040fe80000410000 */
[C---:B------:R-:W-:Y:S01]  /*1abd0*/  FMUL.FTZ R15, R2.reuse, R107 ;  /* 0x0000006b020f7220 */ /* 0x040fe20000410000 */
[----:B------:R-:W-:Y:S01]  /*1abe0*/  MUFU.EX2 R136, R136 ;  /* 0x0000008800887308 */ /* 0x000fe20000000800 */
[C---:B------:R-:W-:Y:S02]  /*1abf0*/  FMUL.FTZ R64, R3.reuse, R64 ;  /* 0x0000004003407220 */ /* 0x040fe40000410000 */
[----:B------:R-:W-:Y:S02]  /*1ac00*/  FMUL.FTZ R65, R3, R65 ;  /* 0x0000004103417220 */ /* 0x000fe40000410000 */
[C---:B------:R-:W-:Y:S01]  /*1ac10*/  FMUL.FTZ R66, R2.reuse, R66 ;  /* 0x0000004202427220 */ /* 0x040fe20000410000 */
[C---:B------:R-:W-:Y:S03]  /*1ac20*/  HMMA.16816.F32.BF16 R12, R124.reuse, R20, R12 ;  /* 0x000000147c0c723c */ /* 0x040fe6000004180c */
[C---:B------:R-:W-:Y:S01]  /*1ac30*/  FMUL.FTZ R67, R2.reuse, R67 ;  /* 0x0000004302437220 */ /* 0x040fe20000410000 */
[----:B------:R-:W3:Y:S01]  /*1ac40*/  MUFU.EX2 R137, R137 ;  /* 0x0000008900897308 */ /* 0x000ee20000000800 */
[--C-:B------:R-:W-:Y:S02]  /*1ac50*/  FFMA.FTZ R148, R167, c[0x0][0x2d0], -R134.reuse ;  /* 0x0000b400a7947a23 */ /* 0x100fe40000010886 */
[C---:B------:R-:W-:Y:S01]  /*1ac60*/  FMUL.FTZ R20, R3.reuse, R96 ;  /* 0x0000006003147220 */ /* 0x040fe20000410000 */
[C---:B------:R-:W-:Y:S04]  /*1ac70*/  HMMA.16816.F32.BF16 R16, R124.reuse, R22, R16 ;  /* 0x000000167c10723c */ /* 0x040fe80000041810 */
[----:B------:R-:W-:Y:S02]  /*1ac80*/  FMUL.FTZ R21, R3, R97 ;  /* 0x0000006103157220 */ /* 0x000fe40000410000 */
[----:B------:R-:W-:Y:S01]  /*1ac90*/  MUFU.EX2 R138, R138 ;  /* 0x0000008a008a7308 */ /* 0x000fe20000000800 */
[C---:B------:R-:W-:Y:S02]  /*1aca0*/  FMUL.FTZ R22, R2.reuse, R98 ;  /* 0x0000006202167220 */ /* 0x040fe40000410000 */
[----:B------:R-:W-:Y:S03]  /*1acb0*/  FMUL.FTZ R23, R2, R99 ;  /* 0x0000006302177220 */ /* 0x000fe60000410000 */
        /* <DEDUP_REMOVED lines=8> */
[----:B------:R-:W-:Y:S01]  /*1ad40*/  MUFU.EX2 R148, R148 ;  /* 0x0000009400947308 */ /* 0x000fe20000000800 */
[----:B------:R-:W-:Y:S02]  /*1ad50*/  FMUL.FTZ R29, R3, R89 ;  /* 0x00000059031d7220 */ /* 0x000fe40000410000 */
[--C-:B------:R-:W-:Y:S02]  /*1ad60*/  FFMA.FTZ R167, R164, c[0x0][0x2d0], -R149.reuse ;  /* 0x0000b400a4a77a23 */ /* 0x100fe40000010895 */
[C---:B------:R-:W-:Y:S04]  /*1ad70*/  FMUL.FTZ R30, R2.reuse, R90 ;  /* 0x0000005a021e7220 */ /* 0x040fe80000410000 */
[C---:B------:R-:W-:Y:S01]  /*1ad80*/  FMUL.FTZ R31, R2.reuse, R91 ;  /* 0x0000005b021f7220 */ /* 0x040fe20000410000 */
[----:B------:R-:W5:Y:S01]  /*1ad90*/  MUFU.EX2 R151, R151 ;  /* 0x0000009700977308 */ /* 0x000f620000000800 */
        /* <DEDUP_REMOVED lines=10> */
[----:B------:R-:W1:Y:S01]  /*1ae40*/  MUFU.EX2 R158, R158 ;  /* 0x0000009e009e7308 */ /* 0x000e620000000800 */
        /* <DEDUP_REMOVED lines=16> */
[----:B------:R-:W-:Y:S01]  /*1af50*/  MUFU.EX2 R247, R247 ;  /* 0x000000f700f77308 */ /* 0x000fe20000000800 */
[----:B------:R-:W3:Y:S01]  /*1af60*/  LDSM.16.MT88.4 R72, [R212+0x900] ;  /* 0x00090000d448783b */ /* 0x000ee20000004200 */
[--C-:B------:R-:W-:Y:S02]  /*1af70*/  FFMA.FTZ R166, R185, c[0x0][0x2d0], -R134.reuse ;  /* 0x0000b400b9a67a23 */ /* 0x100fe40000010886 */
[--C-:B------:R-:W-:Y:S02]  /*1af80*/  FFMA.FTZ R245, R245, c[0x0][0x2d0], -R134.reuse ;  /* 0x0000b400f5f57a23 */ /* 0x100fe40000010886 */
[C---:B--2---:R-:W-:Y:S03]  /*1af90*/  HMMA.16816.F32.BF16 R44, R124.reuse, R84, R44 ;  /* 0x000000547c2c723c */ /* 0x044fe6000004182c */
        /* <DEDUP_REMOVED lines=9> */
[C---:B----4-:R-:W-:Y:S04]  /*1b030*/  HMMA.16816.F32.BF16 R52, R124.reuse, R76, R52 ;  /* 0x0000004c7c34723c */ /* 0x050fe80000041834 */
[--C-:B------:R-:W-:Y:S02]  /*1b040*/  FFMA.FTZ R146, R146, c[0x0][0x2d0], -R149.reuse ;  /* 0x0000b40092927a23 */ /* 0x100fe40000010895 */
[----:B------:R-:W-:Y:S02]  /*1b050*/  FFMA.FTZ R149, R144, c[0x0][0x2d0], -R149 ;  /* 0x0000b40090957a23 */ /* 0x000fe40000010895 */
[C---:B------:R-:W-:Y:S01]  /*1b060*/  HMMA.16816.F32.BF16 R56, R124.reuse, R78, R56 ;  /* 0x0000004e7c38723c */ /* 0x040fe20000041838 */
[----:B------:R-:W2:Y:S01]  /*1b070*/  LDSM.16.MT88.4 R76, [R210+0x900] ;  /* 0x00090000d24c783b */ /* 0x000ea20000004200 */
[----:B------:R-:W-:Y:S02]  /*1b080*/  MUFU.EX2 R236, R236 ;  /* 0x000000ec00ec7308 */ /* 0x000fe40000000800 */
[--C-:B------:R-:W-:Y:S02]  /*1b090*/  FFMA.FTZ R144, R147, c[0x0][0x2d0], -R134.reuse ;  /* 0x0000b40093907a23 */ /* 0x100fe40000010886 */
[--C-:B------:R-:W-:Y:S02]  /*1b0a0*/  FFMA.FTZ R139, R139, c[0x0][0x2d0], -R134.reuse ;  /* 0x0000b4008b8b7a23 */ /* 0x100fe40000010886 */
[C---:B-1----:R-:W-:Y:S04]  /*1b0b0*/  HMMA.16816.F32.BF16 R60, R124.reuse, R68, R60 ;  /* 0x000000447c3c723c */ /* 0x042fe8000004183c */
[----:B------:R-:W-:Y:S01]  /*1b0c0*/  MUFU.EX2 R162, R162 ;  /* 0x000000a200a27308 */ /* 0x000fe20000000800 */
[--C-:B------:R-:W-:Y:S02]  /*1b0d0*/  FFMA.FTZ R135, R135, c[0x0][0x2d0], -R134.reuse ;  /* 0x0000b40087877a23 */ /* 0x100fe40000010886 */
[----:B---3--:R-:W-:Y:S01]  /*1b0e0*/  F2FP.BF16.PACK_AB R68, R137, R136 ;  /* 0x000000888944723e */ /* 0x008fe200000010ff */
[----:B------:R-:W-:Y:S04]  /*1b0f0*/  HMMA.16816.F32.BF16 R64, R124, R70, R64 ;  /* 0x000000467c40723c */ /* 0x000fe80000041840 */
[----:B-----5:R-:W-:Y:S01]  /*1b100*/  F2FP.BF16.PACK_AB R69, R151, R148 ;  /* 0x000000949745723e */ /* 0x020fe200000010ff */
[----:B------:R-:W-:Y:S01]  /*1b110*/  FFMA.FTZ R134, R117, c[0x0][0x2d0], -R134 ;  /* 0x0000b40075867a23 */ /* 0x000fe20000010886 */
[----:B------:R-:W1:Y:S01]  /*1b120*/  MUFU.EX2 R167, R167 ;  /* 0x000000a700a77308 */ /* 0x000e620000000800 */
[----:B------:R-:W-:Y:S01]  /*1b130*/  F2FP.BF16.PACK_AB R70, R145, R138 ;  /* 0x0000008a9146723e */ /* 0x000fe200000010ff */
[----:B------:R-:W-:Y:S01]  /*1b140*/  FFMA.FTZ R128, R3, R232, R128 ;  /* 0x000000e803807223 */ /* 0x000fe20000010080 */
[----:B------:R-:W-:Y:S03]  /*1b150*/  F2FP.BF16.PACK_AB R71, R158, R157 ;  /* 0x0000009d9e47723e */ /* 0x000fe600000010ff */
[----:B------:R-:W-:Y:S02]  /*1b160*/  FFMA.FTZ R133, R2, R231, R133 ;  /* 0x000000e702857223 */ /* 0x000fe40000010085 */
[----:B------:R-:W-:Y:S02]  /*1b170*/  FADD.FTZ R119, R119, R128 ;  /* 0x0000008077777221 */ /* 0x000fe40000010000 */
[C---:B------:R-:W-:Y:S01]  /*1b180*/  HMMA.16816.F32.BF16 R4, R68.reuse, R72, R4 ;  /* 0x000000484404723c */ /* 0x040fe20000041804 */
[----:B------:R-:W-:Y:S04]  /*1b190*/  MUFU.EX2 R164, R164 ;  /* 0x000000a400a47308 */ /* 0x000fe80000000800 */
[----:B------:R-:W-:Y:S02]  /*1b1a0*/  FADD.FTZ R132, R132, R133 ;  /* 0x0000008584847221 */ /* 0x000fe40000010000 */
[----:B------:R-:W-:Y:S01]  /*1b1b0*/  FADD.FTZ R118, R118, R119 ;  /* 0x0000007776767221 */ /* 0x000fe20000010000 */
[C---:B------:R-:W-:Y:S01]  /*1b1c0*/  HMMA.16816.F32.BF16 R8, R68.reuse, R74, R8 ;  /* 0x0000004a4408723c */ /* 0x040fe20000041808 */
[----:B------:R-:W3:Y:S02]  /*1b1d0*/  LDSM.16.MT88.4 R72, [R210+0x3900] ;  /* 0x00390000d248783b */ /* 0x000ee40000004200 */
[----:B------:R-:W4:Y:S01]  /*1b1e0*/  MUFU.EX2 R187, R187 ;  /* 0x000000bb00bb7308 */ /* 0x000f220000000800 */
[----:B------:R-:W-:Y:S02]  /*1b1f0*/  FADD.FTZ R3, R131, R132 ;  /* 0x0000008483037221 */ /* 0x000fe40000010000 */
[----:B------:R-:W-:Y:S02]  /*1b200*/  FADD.FTZ R129, R129, R118 ;  /* 0x0000007681817221 */ /* 0x000fe40000010000 */
[C---:B--2---:R-:W-:Y:S04]  /*1b210*/  HMMA.16816.F32.BF16 R12, R68.reuse, R76, R12 ;  /* 0x0000004c440c723c */ /* 0x044fe8000004180c */
[----:B------:R-:W-:Y:S01]  /*1b220*/  FADD.FTZ R3, R130, R3 ;  /* 0x0000000382037221 */ /* 0x000fe20000010000 */
[----:B------:R-:W-:Y:S01]  /*1b230*/  MUFU.EX2 R186, R186 ;  /* 0x000000ba00ba7308 */ /* 0x000fe20000000800 */
[----:B------:R-:W-:Y:S02]  /*1b240*/  FADD.FTZ R136, R136, R129 ;  /* 0x0000008188887221 */ /* 0x000fe40000010000 */
[C---:B------:R-:W-:Y:S01]  /*1b250*/  HMMA.16816.F32.BF16 R16, R68.reuse, R78, R16 ;  /* 0x0000004e4410723c */ /* 0x040fe20000041810 */
[----:B------:R-:W2:Y:S03]  /*1b260*/  LDSM.16.MT88.4 R76, [R209+0x3900] ;  /* 0x00390000d14c783b */ /* 0x000ea60000004200 */
        /* <DEDUP_REMOVED lines=13> */
[----:B------:R-:W-:Y:S03]  /*1b340*/  FADD.FTZ R3, R158, R3 ;  /* 0x000000039e037221 */ /* 0x000fe60000010000 */
[C---:B------:R-:W-:Y:S01]  /*1b350*/  HMMA.16816.F32.BF16 R32, R68.reuse, R86, R32 ;  /* 0x000000564420723c */ /* 0x040fe20000041820 */
[----:B------:R-:W-:Y:S05]  /*1b360*/  LDSM.16.MT88.4 R84, [R210+0x1100] ;  /* 0x00110000d254783b */ /* 0x000fea0000004200 */
[----:B------:R-:W-:Y:S02]  /*1b370*/  MUFU.EX2 R239, R239 ;  /* 0x000000ef00ef7308 */ /* 0x000fe40000000800 */
        /* <DEDUP_REMOVED lines=9> */
[C---:B--2---:R-:W-:Y:S08]  /*1b410*/  HMMA.16816.F32.BF16 R52, R68.reuse, R76, R52 ;  /* 0x0000004c4434723c */ /* 0x044ff00000041834 */
[C---:B------:R-:W-:Y:S01]  /*1b420*/  HMMA.16816.F32.BF16 R56, R68.reuse, R78, R56 ;  /* 0x0000004e4438723c */ /* 0x040fe20000041838 */
[----:B------:R-:W2:Y:S01]  /*1b430*/  LDSM.16.MT88.4 R76, [R209+0x1100] ;  /* 0x00110000d14c783b */ /* 0x000ea20000004200 */
        /* <DEDUP_REMOVED lines=9> */
[----:B----4-:R-:W-:Y:S01]  /*1b4d0*/  F2FP.BF16.PACK_AB R69, R187, R164 ;  /* 0x000000a4bb45723e */ /* 0x010fe200000010ff */
[----:B------:R-:W-:Y:S01]  /*1b4e0*/  FADD.FTZ R164, R164, R3 ;  /* 0x00000003a4a47221 */ /* 0x000fe20000010000 */
[----:B-----5:R-:W-:Y:S01]  /*1b4f0*/  F2FP.BF16.PACK_AB R71, R233, R186 ;  /* 0x000000bae947723e */ /* 0x020fe200000010ff */
[----:B------:R-:W-:Y:S01]  /*1b500*/  FADD.FTZ R163, R160, R163 ;  /* 0x000000a3a0a37221 */ /* 0x000fe20000010000 */
[----:B------:R-:W4:Y:S01]  /*1b510*/  MUFU.EX2 R159, R159 ;  /* 0x0000009f009f7308 */ /* 0x000f220000000800 */
        /* <DEDUP_REMOVED lines=9> */
[----:B------:R-:W5:Y:S01]  /*1b5b0*/  MUFU.EX2 R149, R149 ;  /* 0x0000009500957308 */ /* 0x000f620000000800 */
[C---:B------:R-:W-:Y:S04]  /*1b5c0*/  HMMA.16816.F32.BF16 R12, R68.reuse, R84, R12 ;  /* 0x00000054440c723c */ /* 0x040fe8000004180c */
[----:B----4-:R-:W-:Y:S04]  /*1b5d0*/  F2FP.BF16.PACK_AB R124, R159, R156 ;  /* 0x0000009c9f7c723e */ /* 0x010fe800000010ff */
[C---:B------:R-:W-:Y:S01]  /*1b5e0*/  HMMA.16816.F32.BF16 R16, R68.reuse, R86, R16 ;  /* 0x000000564410723c */ /* 0x040fe20000041810 */
[----:B------:R-:W4:Y:S01]  /*1b5f0*/  LDSM.16.MT88.4 R84, [R210+0x4100] ;  /* 0x00410000d254783b */ /* 0x000f220000004200 */
[----:B------:R-:W-:Y:S06]  /*1b600*/  MUFU.EX2 R144, R144 ;  /* 0x0000009000907308 */ /* 0x000fec0000000800 */
[C---:B--2---:R-:W-:Y:S04]  /*1b610*/  HMMA.16816.F32.BF16 R20, R68.reuse, R76, R20 ;  /* 0x0000004c4414723c */ /* 0x044fe80000041814 */
[----:B------:R-:W2:Y:S01]  /*1b620*/  MUFU.EX2 R139, R139 ;  /* 0x0000008b008b7308 */ /* 0x000ea20000000800 */
[----:B-----5:R-:W-:Y:S03]  /*1b630*/  F2FP.BF16.PACK_AB R126, R149, R146 ;  /* 0x00000092957e723e */ /* 0x020fe600000010ff */
[C---:B------:R-:W-:Y:S01]  /*1b640*/  HMMA.16816.F32.BF16 R24, R68.reuse, R78, R24 ;  /* 0x0000004e4418723c */ /* 0x040fe20000041818 */
[----:B------:R-:W5:Y:S05]  /*1b650*/  LDSM.16.MT88.4 R76, [R209+0x4100] ;  /* 0x00410000d14c783b */ /* 0x000f6a0000004200 */
[----:B------:R-:W-:Y:S02]  /*1b660*/  MUFU.EX2 R135, R135 ;  /* 0x0000008700877308 */ /* 0x000fe40000000800 */
[C---:B-1----:R-:W-:Y:S08]  /*1b670*/  HMMA.16816.F32.BF16 R28, R68.reuse, R80, R28 ;  /* 0x00000050441c723c */ /* 0x042ff0000004181c */
[C---:B------:R-:W-:Y:S01]  /*1b680*/  HMMA.16816.F32.BF16 R32, R68.reuse, R82, R32 ;  /* 0x000000524420723c */ /* 0x040fe20000041820 */
[----:B------:R-:W1:Y:S01]  /*1b690*/  LDSM.16.MT88.4 R80, [R212+0x1900] ;  /* 0x00190000d450783b */ /* 0x000e620000004200 */
[----:B------:R-:W5:Y:S02]  /*1b6a0*/  MUFU.EX2 R134, R134 ;  /* 0x0000008600867308 */ /* 0x000f640000000800 */
[----:B--2---:R-:W-:Y:S04]  /*1b6b0*/  F2FP.BF16.PACK_AB R125, R139, R144 ;  /* 0x000000908b7d723e */ /* 0x004fe800000010ff */
[C---:B---3--:R-:W-:Y:S08]  /*1b6c0*/  HMMA.16816.F32.BF16 R36, R68.reuse, R72, R36 ;  /* 0x000000484424723c */ /* 0x048ff00000041824 */
[C---:B------:R-:W-:Y:S01]  /*1b6d0*/  HMMA.16816.F32.BF16 R40, R68.reuse, R74, R40 ;  /* 0x0000004a4428723c */ /* 0x040fe20000041828 */
[----:B------:R-:W2:Y:S07]  /*1b6e0*/  LDSM.16.MT88.4 R72, [R210+0x1900] ;  /* 0x00190000d248783b */ /* 0x000eae0000004200 */
[C---:B----4-:R-:W-:Y:S04]  /*1b6f0*/  HMMA.16816.F32.BF16 R44, R68.reuse, R84, R44 ;  /* 0x00000054442c723c */ /* 0x050fe8000004182c */
[----:B-----5:R-:W-:Y:S04]  /*1b700*/  F2FP.BF16.PACK_AB R127, R134, R135 ;  /* 0x00000087867f723e */ /* 0x020fe800000010ff */
[C---:B------:R-:W-:Y:S01]  /*1b710*/  HMMA.16816.F32.BF16 R48, R68.reuse, R86, R48 ;  /* 0x000000564430723c */ /* 0x040fe20000041830 */
[----:B------:R-:W-:Y:S07]  /*1b720*/  LDSM.16.MT88.4 R84, [R208+0x1900] ;  /* 0x00190000d054783b */ /* 0x000fee0000004200 */
[C---:B------:R-:W-:Y:S08]  /*1b730*/  HMMA.16816.F32.BF16 R52, R68.reuse, R76, R52 ;  /* 0x0000004c4434723c */ /* 0x040ff00000041834 */
[C---:B------:R-:W-:Y:S01]  /*1b740*/  HMMA.16816.F32.BF16 R56, R68.reuse, R78, R56 ;  /* 0x0000004e4438723c */ /* 0x040fe20000041838 */
[----:B------:R-:W3:Y:S07]  /*1b750*/  LDSM.16.MT88.4 R76, [R209+0x1900] ;  /* 0x00190000d14c783b */ /* 0x000eee0000004200 */
        /* <DEDUP_REMOVED lines=12> */
[C---:B-1----:R-:W-:Y:S03]  /*1b820*/  HMMA.16816.F32.BF16 R4, R68.reuse, R80, R4 ;  /* 0x000000504404723c */ /* 0x042fe60000041804 */
[----:B------:R-:W-:Y:S02]  /*1b830*/  FADD.FTZ R3, R245, R244 ;  /* 0x000000f4f5037221 */ /* 0x000fe40000010000 */
[----:B------:R-:W-:Y:S02]  /*1b840*/  FADD.FTZ R239, R242, R239 ;  /* 0x000000eff2ef7221 */ /* 0x000fe40000010000 */
[----:B------:R-:W-:Y:S01]  /*1b850*/  FADD.FTZ R3, R246, R3 ;  /* 0x00000003f6037221 */ /* 0x000fe20000010000 */
[C---:B------:R-:W-:Y:S01]  /*1b860*/  HMMA.16816.F32.BF16 R8, R68.reuse, R82, R8 ;  /* 0x000000524408723c */ /* 0x040fe20000041808 */
[----:B------:R-:W1:Y:S03]  /*1b870*/  LDSM.16.MT88.4 R80, [R212+0x4900] ;  /* 0x00490000d450783b */ /* 0x000e660000004200 */
[----:B------:R-:W-:Y:S04]  /*1b880*/  FADD.FTZ R2, R166, R3 ;  /* 0x00000003a6027221 */ /* 0x000fe80000010000 */
[C---:B--2---:R-:W-:Y:S04]  /*1b890*/  HMMA.16816.F32.BF16 R12, R68.reuse, R72, R12 ;  /* 0x00000048440c723c */ /* 0x044fe8000004180c */
[----:B------:R-:W-:Y:S04]  /*1b8a0*/  FADD.FTZ R2, R165, R2 ;  /* 0x00000002a5027221 */ /* 0x000fe80000010000 */
[C---:B------:R-:W-:Y:S01]  /*1b8b0*/  HMMA.16816.F32.BF16 R16, R68.reuse, R74, R16 ;  /* 0x0000004a4410723c */ /* 0x040fe20000041810 */
[----:B------:R-:W2:Y:S03]  /*1b8c0*/  LDSM.16.MT88.4 R72, [R210+0x4900] ;  /* 0x00490000d248783b */ /* 0x000ea60000004200 */
[----:B------:R-:W-:Y:S01]  /*1b8d0*/  FADD.FTZ R3, R161, R2 ;  /* 0x00000002a1037221 */ /* 0x000fe20000010000 */
[----:B------:R-:W-:Y:S03]  /*1b8e0*/  IADD3 R2, R192, -0x1, RZ ;  /* 0xffffffffc0027810 */ /* 0x000fe60007ffe0ff */
[C---:B---3--:R-:W-:Y:S04]  /*1b8f0*/  HMMA.16816.F32.BF16 R20, R68.reuse, R76, R20 ;  /* 0x0000004c4414723c */ /* 0x048fe80000041814 */
[----:B------:R-:W-:Y:S02]  /*1b900*/  FADD.FTZ R3, R236, R3 ;  /* 0x00000003ec037221 */ /* 0x000fe40000010000 */
[----:B------:R-:W-:Y:S02]  /*1b910*/  IMAD.MOV.U32 R192, RZ, RZ, R2 ;  /* 0x000000ffffc07224 */ /* 0x000fe400078e0002 */
[C---:B------:R-:W-:Y:S01]  /*1b920*/  HMMA.16816.F32.BF16 R24, R68.reuse, R78, R24 ;  /* 0x0000004e4418723c */ /* 0x040fe20000041818 */
[----:B------:R-:W3:Y:S03]  /*1b930*/  LDSM.16.MT88.4 R76, [R212+0x2100] ;  /* 0x00210000d44c783b */ /* 0x000ee60000004200 */
        /* <DEDUP_REMOVED lines=29> */
[----:B------:R-:W-:Y:S04]  /*1bb10*/  FADD.FTZ R247, R247, R184 ;  /* 0x000000b8f7f77221 */ /* 0x000fe80000010000 */
        /* <DEDUP_REMOVED lines=8> */
[----:B------:R-:W-:Y:S04]  /*1bba0*/  FADD.FTZ R232, R149, R146 ;  /* 0x0000009295e87221 */ /* 0x000fe80000010000 */
        /* <DEDUP_REMOVED lines=10> */
[C---:B------:R-:W-:Y:S08]  /*1bc50*/  HMMA.16816.F32.BF16 R48, R68.reuse, R82, R48 ;  /* 0x000000524430723c */ /* 0x040ff00000041830 */
[C---:B------:R-:W-:Y:S08]  /*1bc60*/  HMMA.16816.F32.BF16 R52, R68.reuse, R88, R52 ;  /* 0x000000584434723c */ /* 0x040ff00000041834 */
[C---:B------:R-:W-:Y:S08]  /*1bc70*/  HMMA.16816.F32.BF16 R56, R68.reuse, R90, R56 ;  /* 0x0000005a4438723c */ /* 0x040ff00000041838 */
[C---:B--2---:R-:W-:Y:S08]  /*1bc80*/  HMMA.16816.F32.BF16 R60, R68.reuse, R72, R60 ;  /* 0x00000048443c723c */ /* 0x044ff0000004183c */
[----:B------:R-:W-:Y:S01]  /*1bc90*/  HMMA.16816.F32.BF16 R64, R68, R74, R64 ;  /* 0x0000004a4440723c */ /* 0x000fe20000041840 */
[----:B------:R-:W1:Y:S07]  /*1bca0*/  LDSM.16.MT88.4 R68, [R210+0x5900] ;  /* 0x00590000d244783b */ /* 0x000e6e0000004200 */
[C---:B------:R-:W-:Y:S01]  /*1bcb0*/  HMMA.16816.F32.BF16 R112, R124.reuse, R108, R4 ;  /* 0x0000006c7c70723c */ /* 0x040fe20000041804 */
[----:B------:R-:W2:Y:S07]  /*1bcc0*/  LDSM.16.MT88.4 R4, [R209+0x5900] ;  /* 0x00590000d104783b */ /* 0x000eae0000004200 */
        /* <DEDUP_REMOVED lines=8> */
[C---:B---3--:R-:W-:Y:S08]  /*1bd50*/  HMMA.16816.F32.BF16 R80, R124.reuse, R76, R36 ;  /* 0x0000004c7c50723c */ /* 0x048ff00000041824 */
[C---:B------:R-:W-:Y:S08]  /*1bd60*/  HMMA.16816.F32.BF16 R76, R124.reuse, R78, R40 ;  /* 0x0000004e7c4c723c */ /* 0x040ff00000041828 */
[C---:B-1----:R-:W-:Y:S08]  /*1bd70*/  HMMA.16816.F32.BF16 R72, R124.reuse, R68, R44 ;  /* 0x000000447c48723c */ /* 0x042ff0000004182c */
[C---:B------:R-:W-:Y:S08]  /*1bd80*/  HMMA.16816.F32.BF16 R68, R124.reuse, R70, R48 ;  /* 0x000000467c44723c */ /* 0x040ff00000041830 */
[C---:B--2---:R-:W-:Y:S08]  /*1bd90*/  HMMA.16816.F32.BF16 R52, R124.reuse, R4, R52 ;  /* 0x000000047c34723c */ /* 0x044ff00000041834 */
[C---:B------:R-:W-:Y:S08]  /*1bda0*/  HMMA.16816.F32.BF16 R56, R124.reuse, R6, R56 ;  /* 0x000000067c38723c */ /* 0x040ff00000041838 */
[C---:B-----5:R-:W-:Y:S08]  /*1bdb0*/  HMMA.16816.F32.BF16 R60, R124.reuse, R8, R60 ;  /* 0x000000087c3c723c */ /* 0x060ff0000004183c */
[----:B------:R-:W-:Y:S01]  /*1bdc0*/  HMMA.16816.F32.BF16 R64, R124, R10, R64 ;  /* 0x0000000a7c40723c */ /* 0x000fe20000041840 */
[----:B------:R-:W-:-:S07]  /*1bdd0*/  @P0 BRA `(.L_x_418) ;  /* 0xffffbe7000000947 */ /* 0x000fce000383ffff */
.L_x_409:
[----:B------:R-:W1:Y:S01]  /*1bde0*/  SHFL.BFLY PT, R3, R232, 0x2, 0x1f ;  /* 0x0c401f00e8037f89 */ /* 0x000e6200000e0000 */
[----:B------:R-:W-:-:S02]  /*1bdf0*/  MOV R4, RZ ;  /* 0x000000ff00047202 */ /* 0x000fc40000000f00 */
[----:B------:R-:W-:Y:S01]  /*1be00*/  MOV R8, 0xff800000 ;  /* 0xff80000000087802 */ /* 0x000fe20000000f00 */
[----:B------:R-:W2:Y:S01]  /*1be10*/  SHFL.BFLY PT, R2, R231, 0x2, 0x1f ;  /* 0x0c401f00e7027f89 */ /* 0x000ea200000e0000 */
[----:B------:R-:W-:Y:S01]  /*1be20*/  PLOP3.LUT P2, PT, PT, PT, PT, 0x8, 0x0 ;  /* 0x000000000000781c */ /* 0x000fe20003f4e170 */
        /* <DEDUP_REMOVED lines=13> */
[----:B------:R-:W2:Y:S08]  /*1bf00*/  @P0 MUFU.LG2 R9, R2 ;  /* 0x0000000200090308 */ /* 0x000eb00000000c00 */
[----:B------:R-:W3:Y:S01]  /*1bf10*/  @P1 MUFU.LG2 R5, R5 ;  /* 0x0000000500051308 */ /* 0x000ee20000000c00 */
[----:B-1----:R-:W-:-:S02]  /*1bf20*/  FMUL.FTZ R112, R4, R112 ;  /* 0x0000007004707220 */ /* 0x002fc40000410000 */
[C---:B------:R-:W-:Y:S02]  /*1bf30*/  FMUL.FTZ R113, R4.reuse, R113 ;  /* 0x0000007104717220 */ /* 0x040fe40000410000 */
[C---:B------:R-:W-:Y:S02]  /*1bf40*/  FMUL.FTZ R108, R4.reuse, R108 ;  /* 0x0000006c046c7220 */ /* 0x040fe40000410000 */
[----:B------:R-:W-:Y:S01]  /*1bf50*/  FMUL.FTZ R109, R4, R109 ;  /* 0x0000006d046d7220 */ /* 0x000fe20000410000 */
[----:B------:R1:W4:Y:S01]  /*1bf60*/  @P0 MUFU.RCP R3, R2 ;  /* 0x0000000200030308 */ /* 0x0003220000001000 */
[----:B--2---:R-:W-:Y:S02]  /*1bf70*/  @P0 FMUL.FTZ R11, R9, 0.69314718246459960938 ;  /* 0x3f317218090b0820 */ /* 0x004fe40000410000 */
[----:B------:R-:W-:Y:S02]  /*1bf80*/  @P0 FMUL.FTZ R9, R12, c[0x0][0x2d0] ;  /* 0x0000b4000c090a20 */ /* 0x000fe40000410000 */
[----:B------:R-:W-:-:S02]  /*1bf90*/  FMUL.FTZ R104, R4, R104 ;  /* 0x0000006804687220 */ /* 0x000fc40000410000 */
[C---:B------:R-:W-:Y:S02]  /*1bfa0*/  FMUL.FTZ R105, R4.reuse, R105 ;  /* 0x0000006904697220 */ /* 0x040fe40000410000 */
        /* <DEDUP_REMOVED lines=28> */
[C---:B----4-:R-:W-:Y:S02]  /*1c170*/  FMUL.FTZ R114, R3.reuse, R114 ;  /* 0x0000007203727220 */ /* 0x050fe40000410000 */
        /* <DEDUP_REMOVED lines=33> */
.L_x_345:
        /* <DEDUP_REMOVED lines=17> */
[CC--:B------:R-:W-:Y:S02]  /*1c4a0*/  LEA.HI R9, R5.reuse, R0.reuse, RZ, 0x2 ;  /* 0x0000000005097211 */ /* 0x0c0fe400078f10ff */
[----:B------:R-:W-:Y:S02]  /*1c4b0*/  LEA.HI R7, R5, R0, RZ, 0x5 ;  /* 0x0000000005077211 */ /* 0x000fe400078f28ff */
        /* <DEDUP_REMOVED lines=10> */
[----:B------:R-:W-:Y:S02]  /*1c560*/  SHF.R.S32.HI R11, RZ, 0x5, R7 ;  /* 0x00000005ff0b7819 */ /* 0x000fe40000011407 */
[----:B------:R-:W-:Y:S01]  /*1c570*/  F2FP.BF16.PACK_AB R86, R87, R86 ;  /* 0x000000565756723e */ /* 0x000fe200000010ff */
[C---:B------:R-:W-:Y:S01]  /*1c580*/  IMAD.SHL.U32 R12, R10.reuse, 0x40, RZ ;  /* 0x000000400a0c7824 */ /* 0x040fe200078e00ff */
[----:B------:R-:W-:Y:S01]  /*1c590*/  LOP3.LUT R13, R10, 0x1, RZ, 0xc0, !PT ;  /* 0x000000010a0d7812 */ /* 0x000fe200078ec0ff */
[----:B------:R-:W-:Y:S01]  /*1c5a0*/  IMAD R9, R11, 0x200, R14 ;  /* 0x000002000b097824 */ /* 0x000fe200078e020e */
[----:B------:R-:W-:Y:S02]  /*1c5b0*/  F2FP.BF16.PACK_AB R6, R81, R6 ;  /* 0x000000065106723e */ /* 0x000fe400000010ff */
[----:B------:R-:W-:-:S02]  /*1c5c0*/  LOP3.LUT R12, R12, 0x1c0, RZ, 0xc0, !PT ;  /* 0x000001c00c0c7812 */ /* 0x000fc400078ec0ff */
[----:B------:R-:W-:Y:S02]  /*1c5d0*/  ISETP.NE.U32.AND P0, PT, R13, 0x1, PT ;  /* 0x000000010d00780c */ /* 0x000fe40003f05070 */
        /* <DEDUP_REMOVED lines=51> */
[----:B------:R1:W-:Y:S04]  /*1c910*/  STS [R9+0x4080], R6 ;  /* 0x0040800609007388 */ /* 0x0003e80000000800 */
[----:B------:R-:W-:Y:S04]  /*1c920*/  STS [R9+0x4480], R82 ;  /* 0x0044805209007388 */ /* 0x000fe80000000800 */
[----:B------:R-:W-:Y:S04]  /*1c930*/  STS [R13+0x4000], R76 ;  /* 0x0040004c0d007388 */ /* 0x000fe80000000800 */
[----:B------:R2:W-:Y:S04]  /*1c940*/  STS [R13+0x4400], R4 ;  /* 0x004400040d007388 */ /* 0x0005e80000000800 */
[----:B------:R-:W-:Y:S04]  /*1c950*/  STS [R15+0x4080], R72 ;  /* 0x004080480f007388 */ /* 0x000fe80000000800 */
[----:B------:R-:W-:Y:S04]  /*1c960*/  STS [R15+0x4480], R74 ;  /* 0x0044804a0f007388 */ /* 0x000fe80000000800 */
[----:B------:R-:W-:Y:S01]  /*1c970*/  STS [R17+0x4000], R68 ;  /* 0x0040004411007388 */ /* 0x000fe20000000800 */
[----:B-1----:R-:W-:-:S03]  /*1c980*/  IMAD.MOV.U32 R6, RZ, RZ, 0x4 ;  /* 0x00000004ff067424 */ /* 0x002fc600078e00ff */
[----:B------:R1:W-:Y:S04]  /*1c990*/  STS [R17+0x4400], R70 ;  /* 0x0044004611007388 */ /* 0x0003e80000000800 */
        /* <DEDUP_REMOVED lines=11> */
[----:B-1----:R-:W-:-:S03]  /*1ca50*/  @P1 IMAD.WIDE R16, R221, R6, c[0x0][0x508] ;  /* 0x00014200dd101625 */ /* 0x002fc600078e0206 */
[----:B------:R-:W4:Y:S04]  /*1ca60*/  @P0 LDG.E R9, [R12.64] ;  /* 0x000000100c090981 */ /* 0x000f28000c1e1900 */
[----:B------:R3:W5:Y:S01]  /*1ca70*/  @P1 LDG.E R4, [R16.64] ;  /* 0x0000001010041981 */ /* 0x000762000c1e1900 */
[----:B--2---:R-:W-:Y:S02]  /*1ca80*/  CS2R R20, SRZ ;  /* 0x0000000000147805 */ /* 0x004fe4000001ff00 */
[--C-:B----4-:R-:W-:Y:S01]  /*1ca90*/  @P0 SHF.R.S32.HI R21, RZ, 0x1f, R9.reuse ;  /* 0x0000001fff150819 */ /* 0x110fe20000011409 */
[----:B------:R-:W-:Y:S01]  /*1caa0*/  @P0 IMAD.MOV.U32 R20, RZ, RZ, R9 ;  /* 0x000000ffff140224 */ /* 0x000fe200078e0009 */
[----:B------:R-:W-:Y:S05]  /*1cab0*/  @P1 BRA `(.L_x_420) ;  /* 0x0000004000001947 */ /* 0x000fea0003800000 */
[----:B---3--:R-:W-:Y:S05]  /*1cac0*/  @!P0 BRA `(.L_x_420) ;  /* 0x0000003000008947 */ /* 0x008fea0003800000 */
[----:B-----5:R-:W2:Y:S04]  /*1cad0*/  LDG.E R4, [R12.64] ;  /* 0x000000100c047981 */ /* 0x020ea8000c1e1900 */
[----:B------:R-:W2:Y:S02]  /*1cae0*/  LDG.E R3, [R12.64+0x4] ;  /* 0x000004100c037981 */ /* 0x000ea4000c1e1900 */
[----:B--2---:R-:W-:-:S02]  /*1caf0*/  IADD3 R4, -R4, R3, RZ ;  /* 0x0000000304047210 */ /* 0x004fc40007ffe1ff */
.L_x_420:
[----:B---3--:R-:W-:Y:S01]  /*1cb00*/  LOP3.LUT R9, R7, 0xffffffe0, RZ, 0xc0, !PT ;  /* 0xffffffe007097812 */ /* 0x008fe200078ec0ff */
[----:B------:R-:W1:Y:S01]  /*1cb10*/  S2R R40, SR_CTAID.X ;  /* 0x0000000000287919 */ /* 0x000e620000002500 */
[----:B------:R-:W-:Y:S01]  /*1cb20*/  SHF.R.S32.HI R6, RZ, 0x1f, R11 ;  /* 0x0000001fff067819 */ /* 0x000fe2000001140b */
[----:B------:R-:W-:Y:S01]  /*1cb30*/  IMAD.MOV.U32 R10, RZ, RZ, c[0x0][0x4e8] ;  /* 0x00013a00ff0a7624 */ /* 0x000fe200078e00ff */
[----:B------:R-:W-:Y:S01]  /*1cb40*/  LEA.HI R3, R14, R14, RZ, 0x1 ;  /* 0x0000000e0e037211 */ /* 0x000fe200078f08ff */
[----:B------:R-:W-:Y:S01]  /*1cb50*/  IMAD.IADD R9, R0, 0x1, -R9 ;  /* 0x0000000100097824 */ /* 0x000fe200078e0a09 */
[----:B------:R-:W-:Y:S01]  /*1cb60*/  LEA.HI R6, R6, R11, RZ, 0x3 ;  /* 0x0000000b06067211 */ /* 0x000fe200078f18ff */
[----:B------:R-:W-:Y:S01]  /*1cb70*/  IMAD.MOV.U32 R19, RZ, RZ, R21 ;  /* 0x000000ffff137224 */ /* 0x000fe200078e0015 */
[----:B------:R-:W-:Y:S01]  /*1cb80*/  LOP3.LUT R3, R3, 0x1ffffffe, RZ, 0xc0, !PT ;  /* 0x1ffffffe03037812 */ /* 0x000fe200078ec0ff */
[----:B------:R-:W-:Y:S01]  /*1cb90*/  BSSY B0, `(.L_x_421) ;  /* 0x0000075000007945 */ /* 0x000fe20003800000 */
[----:B------:R-:W-:-:S02]  /*1cba0*/  SHF.R.S32.HI R12, RZ, 0x1f, R9 ;  /* 0x0000001fff0c7819 */ /* 0x000fc40000011409 */
[----:B------:R-:W-:Y:S01]  /*1cbb0*/  LOP3.LUT R6, R6, 0xffffff8, RZ, 0xc0, !PT ;  /* 0x0ffffff806067812 */ /* 0x000fe200078ec0ff */
[----:B------:R-:W-:Y:S01]  /*1cbc0*/  IMAD.IADD R14, R14, 0x1, -R3 ;  /* 0x000000010e0e7824 */ /* 0x000fe200078e0a03 */
[----:B------:R-:W-:Y:S02]  /*1cbd0*/  LEA.HI R7, R12, R9, RZ, 0x2 ;  /* 0x000000090c077211 */ /* 0x000fe400078f10ff */
[----:B------:R-:W-:Y:S02]  /*1cbe0*/  IADD3 R6, R11, -R6, RZ ;  /* 0x800000060b067210 */ /* 0x000fe40007ffe0ff */
[----:B------:R-:W-:Y:S01]  /*1cbf0*/  SHF.R.S32.HI R11, RZ, 0x2, R7 ;  /* 0x00000002ff0b7819 */ /* 0x000fe20000011407 */
[----:B------:R-:W-:Y:S01]  /*1cc00*/  IMAD R7, R21, c[0x0][0x3a0], RZ ;  /* 0x0000e80015077a24 */ /* 0x000fe200078e02ff */
[----:B------:R-:W-:Y:S02]  /*1cc10*/  ISETP.NE.AND P1, PT, R10, 0x1, PT ;  /* 0x000000010a00780c */ /* 0x000fe40003f25270 */
[----:B------:R-:W-:Y:S01]  /*1cc20*/  MOV R18, R20 ;  /* 0x0000001400127202 */ /* 0x000fe20000000f00 */
[----:B------:R-:W-:Y:S01]  /*1cc30*/  IMAD R3, R6, 0x10, R11 ;  /* 0x0000001006037824 */ /* 0x000fe200078e020b */
[----:B------:R-:W-:Y:S01]  /*1cc40*/  LOP3.LUT P2, RZ, R9, 0x3, RZ, 0xc0, !PT ;  /* 0x0000000309ff7812 */ /* 0x000fe2000784c0ff */
[C---:B------:R-:W-:Y:S01]  /*1cc50*/  IMAD R7, R20.reuse, c[0x0][0x3a4], R7 ;  /* 0x0000e90014077a24 */ /* 0x040fe200078e0207 */
[CC--:B------:R-:W-:Y:S01]  /*1cc60*/  LEA.HI R9, R5.reuse, R0.reuse, RZ, 0x3 ;  /* 0x0000000005097211 */ /* 0x0c0fe200078f18ff */
[----:B------:R-:W-:Y:S01]  /*1cc70*/  IMAD.WIDE.U32 R20, R20, c[0x0][0x3a0], RZ ;  /* 0x0000e80014147a25 */ /* 0x000fe200078e00ff */
[----:B------:R-:W-:-:S02]  /*1cc80*/  LEA.HI R5, R5, R0, RZ, 0x6 ;  /* 0x0000000005057211 */ /* 0x000fc400078f30ff */
[----:B------:R-:W-:Y:S01]  /*1cc90*/  LOP3.LUT R11, R9, 0xfffffff8, RZ, 0xc0, !PT ;  /* 0xfffffff8090b7812 */ /* 0x000fe200078ec0ff */
[----:B------:R-:W-:Y:S01]  /*1cca0*/  IMAD R6, R218, c[0x0][0x490], RZ ;  /* 0x00012400da067a24 */ /* 0x000fe200078e02ff */
[----:B------:R-:W-:Y:S01]  /*1ccb0*/  IADD3 R21, R21, R7, RZ ;  /* 0x0000000715157210 */ /* 0x000fe20007ffe0ff */
[----:B------:R-:W-:Y:S01]  /*1ccc0*/  IMAD R13, R14, 0x8, R3 ;  /* 0x000000080e0d7824 */ /* 0x000fe200078e0203 */
[----:B------:R-:W-:Y:S01]  /*1ccd0*/  SHF.R.S32.HI R17, RZ, 0x1f, R221 ;  /* 0x0000001fff117819 */ /* 0x000fe200000114dd */
[----:B------:R-:W-:Y:S01]  /*1cce0*/  IMAD R7, R219, c[0x0][0x494], R6 ;  /* 0x00012500db077a24 */ /* 0x000fe200078e0206 */
[----:B------:R-:W-:Y:S01]  /*1ccf0*/  SEL R14, R221, RZ, !P0 ;  /* 0x000000ffdd0e7207 */ /* 0x000fe20004000000 */
[----:B-1----:R-:W-:Y:S01]  /*1cd00*/  IMAD R6, R40, 0x80, R13 ;  /* 0x0000008028067824 */ /* 0x002fe200078e020d */
[----:B------:R-:W-:Y:S01]  /*1cd10*/  SEL R17, R17, RZ, !P0 ;  /* 0x000000ff11117207 */ /* 0x000fe20004000000 */
[----:B------:R-:W-:Y:S01]  /*1cd20*/  IMAD.WIDE.U32 R18, R219, c[0x0][0x490], R18 ;  /* 0x00012400db127a25 */ /* 0x000fe200078e0012 */
[----:B------:R-:W-:-:S03]  /*1cd30*/  SHF.R.S32.HI R9, RZ, 0x3, R9 ;  /* 0x00000003ff097819 */ /* 0x000fc60000011409 */
[----:B------:R-:W-:Y:S01]  /*1cd40*/  IMAD.IADD R0, R0, 0x1, -R11 ;  /* 0x0000000100007824 */ /* 0x000fe200078e0a0b */
[----:B------:R-:W-:Y:S01]  /*1cd50*/  IADD3 R19, R19, R7, RZ ;  /* 0x0000000713137210 */ /* 0x000fe20007ffe0ff */
[----:B------:R-:W-:-:S03]  /*1cd60*/  @P1 IMAD.HI.U32 R11, R6, c[0x0][0x4ec], RZ ;  /* 0x00013b00060b1a27 */ /* 0x000fc600078e00ff */
[----:B------:R-:W-:Y:S01]  /*1cd70*/  LEA R13, R0, R9, 0x5 ;  /* 0x00000009000d7211 */ /* 0x000fe200078e28ff */
[----:B------:R-:W-:Y:S02]  /*1cd80*/  IMAD R218, R218, c[0x0][0x3e8], RZ ;  /* 0x0000fa00dada7a24 */ /* 0x000fe400078e02ff */
[----:B------:R-:W-:Y:S01]  /*1cd90*/  IMAD.MOV.U32 R10, RZ, RZ, R6 ;  /* 0x000000ffff0a7224 */ /* 0x000fe200078e0006 */
[----:B------:R-:W-:Y:S01]  /*1cda0*/  @P1 SHF.R.U32.HI R10, RZ, c[0x0][0x4f0], R11 ;  /* 0x00013c00ff0a1a19 */ /* 0x000fe2000001160b */
[C---:B------:R-:W-:Y:S02]  /*1cdb0*/  IMAD R7, R219.reuse, c[0x0][0x3ec], R218 ;  /* 0x0000fb00db077a24 */ /* 0x040fe400078e02da */
[----:B------:R-:W-:Y:S01]  /*1cdc0*/  IMAD.WIDE.U32 R20, R219, c[0x0][0x3e8], R20 ;  /* 0x0000fa00db147a25 */ /* 0x000fe200078e0014 */
[----:B------:R-:W-:-:S03]  /*1cdd0*/  SHF.R.S32.HI R16, RZ, 0x1f, R10 ;  /* 0x0000001fff107819 */ /* 0x000fc6000001140a */
[----:B------:R-:W-:Y:S02]  /*1cde0*/  IMAD.IADD R21, R21, 0x1, R7 ;  /* 0x0000000115157824 */ /* 0x000fe400078e0207 */
[----:B------:R-:W-:Y:S02]  /*1cdf0*/  IMAD.MOV R7, RZ, RZ, -R10 ;  /* 0x000000ffff077224 */ /* 0x000fe400078e0a0a */
[----:B------:R-:W-:Y:S02]  /*1ce00*/  IMAD R11, R17, c[0x0][0x498], RZ ;  /* 0x00012600110b7a24 */ /* 0x000fe400078e02ff */
[----:B------:R-:W-:-:S04]  /*1ce10*/  IMAD.WIDE.U32 R18, R14, c[0x0][0x498], R18 ;  /* 0x000126000e127a25 */ /* 0x000fc800078e0012 */
[----:B------:R-:W-:Y:S01]  /*1ce20*/  IMAD R6, R7, c[0x0][0x4e8], R6 ;  /* 0x00013a0007067a24 */ /* 0x000fe200078e0206 */
[----:B------:R-:W-:Y:S01]  /*1ce30*/  IADD3 R10, P0, R10, R18, RZ ;  /* 0x000000120a0a7210 */ /* 0x000fe20007f1e0ff */
[----:B------:R-:W-:Y:S02]  /*1ce40*/  IMAD R11, R14, c[0x0][0x49c], R11 ;  /* 0x000127000e0b7a24 */ /* 0x000fe400078e020b */
[----:B------:R-:W-:Y:S01]  /*1ce50*/  IMAD R13, R40, 0x80, R13 ;  /* 0x00000080280d7824 */ /* 0x000fe200078e020d */
[----:B------:R-:W-:Y:S01]  /*1ce60*/  SHF.R.S32.HI R15, RZ, 0x1f, R6 ;  /* 0x0000001fff0f7819 */ /* 0x000fe20000011406 */
[----:B------:R-:W-:Y:S01]  /*1ce70*/  IMAD.SHL.U32 R23, R9, 0x40, RZ ;  /* 0x0000004009177824 */ /* 0x000fe200078e00ff */
[----:B------:R-:W-:Y:S01]  /*1ce80*/  IADD3.X R11, R16, R19, R11, P0, !PT ;  /* 0x00000013100b7210 */ /* 0x000fe200007fe40b */
[----:B------:R-:W-:Y:S01]  /*1ce90*/  @P1 IMAD.HI.U32 R12, R13, c[0x0][0x4ec], RZ ;  /* 0x00013b000d0c1a27 */ /* 0x000fe200078e00ff */
[----:B------:R-:W-:Y:S02]  /*1cea0*/  MOV R7, R13 ;  /* 0x0000000d00077202 */ /* 0x000fe40000000f00 */
[----:B------:R-:W-:Y:S01]  /*1ceb0*/  LEA R16, R40, R3, 0x7 ;  /* 0x0000000328107211 */ /* 0x000fe200078e38ff */
[----:B------:R-:W-:Y:S01]  /*1cec0*/  IMAD R15, R15, c[0x0][0x488], RZ ;  /* 0x000122000f0f7a24 */ /* 0x000fe200078e02ff */
[----:B------:R-:W-:Y:S01]  /*1ced0*/  @P1 SHF.R.U32.HI R7, RZ, c[0x0][0x4f0], R12 ;  /* 0x00013c00ff071a19 */ /* 0x000fe2000001160c */
[----:B------:R-:W-:Y:S01]  /*1cee0*/  IMAD.WIDE.U32 R10, R6, c[0x0][0x488], R10 ;  /* 0x00012200060a7a25 */ /* 0x000fe200078e000a */
[----:B------:R-:W-:-:S02]  /*1cef0*/  LOP3.LUT R23, R23, 0x1c0, RZ, 0xc0, !PT ;  /* 0x000001c017177812 */ /* 0x000fc400078ec0ff */
[----:B------:R-:W-:Y:S01]  /*1cf00*/  LEA R40, R40, R9, 0x7 ;  /* 0x0000000928287211 */ /* 0x000fe200078e38ff */
[----:B------:R-:W-:Y:S01]  /*1cf10*/  IMAD R15, R6, c[0x0][0x48c], R15 ;  /* 0x00012300060f7a24 */ /* 0x000fe200078e020f */
[----:B------:R-:W-:Y:S01]  /*1cf20*/  LEA R12, P0, R10, c[0x0][0x450], 0x2 ;  /* 0x000114000a0c7a11 */ /* 0x000fe200078010ff */
[----:B------:R-:W-:Y:S01]  /*1cf30*/  IMAD R17, R17, c[0x0][0x3f0], RZ ;  /* 0x0000fc0011117a24 */ /* 0x000fe200078e02ff */
[----:B------:R-:W-:Y:S01]  /*1cf40*/  SHF.R.U32.HI R6, RZ, 0x3, R23 ;  /* 0x00000003ff067819 */ /* 0x000fe20000011617 */
[----:B------:R-:W-:Y:S01]  /*1cf50*/  IMAD.SHL.U32 R0, R0, 0x8, RZ ;  /* 0x0000000800007824 */ /* 0x000fe200078e00ff */
[----:B------:R-:W-:Y:S01]  /*1cf60*/  IADD3 R11, R11, R15, RZ ;  /* 0x0000000f0b0b7210 */ /* 0x000fe20007ffe0ff */
[----:B------:R-:W-:Y:S01]  /*1cf70*/  SHFL.IDX PT, R42, R12, RZ, 0x1c1f ;  /* 0x001c1fff0c2a7589 */ /* 0x000fe200000e0000 */
[----:B------:R-:W-:Y:S02]  /*1cf80*/  IMAD R17, R14, c[0x0][0x3f4], R17 ;  /* 0x0000fd000e117a24 */ /* 0x000fe400078e0211 */
[----:B------:R-:W-:Y:S01]  /*1cf90*/  LEA.HI.X R11, R10, c[0x0][0x454], R11, 0x2, P0 ;  /* 0x000115000a0b7a11 */ /* 0x000fe200000f140b */
[----:B------:R-:W-:Y:S01]  /*1cfa0*/  SHFL.IDX PT, R34, R12, 0x1, 0x1c1f ;  /* 0x003c1f000c227f89 */ /* 0x000fe200000e0000 */
[----:B------:R-:W-:Y:S01]  /*1cfb0*/  SHF.R.S32.HI R10, RZ, 0x1f, R7 ;  /* 0x0000001fff0a7819 */ /* 0x000fe20000011407 */
[----:B------:R-:W-:Y:S01]  /*1cfc0*/  IMAD.WIDE.U32 R14, R14, c[0x0][0x3f0], R20 ;  /* 0x0000fc000e0e7a25 */ /* 0x000fe200078e0014 */
[----:B------:R-:W-:Y:S01]  /*1cfd0*/  LOP3.LUT R19, R23, 0x38, R0, 0xf8, !PT ;  /* 0x0000003817137812 */ /* 0x000fe200078ef800 */
[----:B------:R-:W1:Y:S01]  /*1cfe0*/  SHFL.IDX PT, R43, R11, RZ, 0x1c1f ;  /* 0x001c1fff0b2b7589 */ /* 0x000e6200000e0000 */
[----:B------:R-:W-:Y:S01]  /*1cff0*/  IADD3 R36, R0, 0x40, RZ ;  /* 0x0000004000247810 */ /* 0x000fe20007ffe0ff */
[----:B------:R-:W-:Y:S01]  /*1d000*/  IMAD.MOV R32, RZ, RZ, -R7 ;  /* 0x000000ffff207224 */ /* 0x000fe200078e0a07 */
[----:B------:R-:W-:Y:S01]  /*1d010*/  LOP3.LUT R6, R19, R6, RZ, 0x3c, !PT ;  /* 0x0000000613067212 */ /* 0x000fe200078e3cff */
[----:B------:R-:W2:Y:S01]  /*1d020*/  SHFL.IDX PT, R35, R11, 0x1, 0x1c1f ;  /* 0x003c1f000b237f89 */ /* 0x000ea200000e0000 */
[----:B-----5:R-:W-:Y:S01]  /*1d030*/  IMAD R3, R4, c[0x0][0x4e8], RZ ;  /* 0x00013a0004037a24 */ /* 0x020fe200078e02ff */
[----:B------:R-:W-:Y:S01]  /*1d040*/  IADD3 R4, R16, 0x8, RZ ;  /* 0x0000000810047810 */ /* 0x000fe20007ffe0ff */
[----:B------:R-:W-:-:S02]  /*1d050*/  IMAD.IADD R15, R15, 0x1, R17 ;  /* 0x000000010f0f7824 */ /* 0x000fc400078e0211 */
[----:B------:R-:W-:Y:S01]  /*1d060*/  IMAD R32, R32, c[0x0][0x4e8], R13 ;  /* 0x00013a0020207a24 */ /* 0x000fe200078e020d */
[-C--:B------:R-:W-:Y:S01]  /*1d070*/  ISETP.GE.OR P1, PT, R16, R3.reuse, P2 ;  /* 0x000000031000720c */ /* 0x080fe20001726670 */
[----:B------:R-:W-:Y:S01]  /*1d080*/  IMAD R10, R10, c[0x0][0x3e0], RZ ;  /* 0x0000f8000a0a7a24 */ /* 0x000fe200078e02ff */
[----:B------:R-:W-:Y:S01]  /*1d090*/  ISETP.GE.OR P0, PT, R4, R3, P2 ;  /* 0x000000030400720c */ /* 0x000fe20001706670 */
[----:B------:R-:W-:Y:S02]  /*1d0a0*/  IMAD.SHL.U32 R5, R5, 0x8, RZ ;  /* 0x0000000805057824 */ /* 0x000fe400078e00ff */
[C---:B------:R-:W-:Y:S02]  /*1d0b0*/  IMAD R10, R7.reuse, c[0x0][0x3e4], R10 ;  /* 0x0000f900070a7a24 */ /* 0x040fe400078e020a */
[----:B------:R-:W-:Y:S01]  /*1d0c0*/  IMAD.WIDE.U32 R14, R7, c[0x0][0x3e0], R14 ;  /* 0x0000f800070e7a25 */ /* 0x000fe200078e000e */
[----:B------:R-:W-:Y:S02]  /*1d0d0*/  SHF.R.S32.HI R7, RZ, 0x1f, R32 ;  /* 0x0000001fff077819 */ /* 0x000fe40000011420 */
[----:B------:R-:W-:Y:S01]  /*1d0e0*/  LOP3.LUT R5, R6, 0x7ffffe00, R5, 0xf8, !PT ;  /* 0x7ffffe0006057812 */ /* 0x000fe200078ef805 */
[----:B------:R-:W-:-:S02]  /*1d0f0*/  IMAD.IADD R15, R15, 0x1, R10 ;  /* 0x000000010f0f7824 */ /* 0x000fc400078e020a */
[----:B------:R-:W-:Y:S01]  /*1d100*/  IMAD R7, R7, c[0x0][0x3d8], RZ ;  /* 0x0000f60007077a24 */ /* 0x000fe200078e02ff */
[----:B------:R-:W-:Y:S01]  /*1d110*/  SHF.L.U32 R41, R5, 0x1, RZ ;  /* 0x0000000105297819 */ /* 0x000fe200000006ff */
[----:B-1----:R1:W-:Y:S02]  /*1d120*/  @!P1 ST.E [R42.64], R2 ;  /* 0x000000022a009985 */ /* 0x0023e4000c101910 */
[C---:B------:R-:W-:Y:S02]  /*1d130*/  IMAD R10, R32.reuse, c[0x0][0x3dc], R7 ;  /* 0x0000f700200a7a24 */ /* 0x040fe400078e0207 */
[----:B------:R-:W-:Y:S01]  /*1d140*/  IMAD.WIDE.U32 R32, R32, c[0x0][0x3d8], R14 ;  /* 0x0000f60020207a25 */ /* 0x000fe200078e000e */
[----:B--2---:R1:W-:Y:S03]  /*1d150*/  @!P0 ST.E [R34.64], R8 ;  /* 0x0000000822008985 */ /* 0x0043e6000c101910 */
[----:B------:R-:W-:Y:S01]  /*1d160*/  IMAD.IADD R10, R33, 0x1, R10 ;  /* 0x00000001210a7824 */ /* 0x000fe200078e020a */
[----:B------:R1:W2:Y:S01]  /*1d170*/  LDS.128 R28, [R41+0x1080] ;  /* 0x00108000291c7984 */ /* 0x0002a20000000c00 */
[----:B------:R-:W-:-:S03]  /*1d180*/  LEA R38, P0, R32, c[0x0][0x380], 0x1 ;  /* 0x0000e00020267a11 */ /* 0x000fc600078008ff */
[----:B------:R1:W3:Y:S01]  /*1d190*/  LDS.128 R24, [R41+0x2080] ;  /* 0x0020800029187984 */ /* 0x0002e20000000c00 */
[----:B------:R-:W-:Y:S02]  /*1d1a0*/  LEA.HI.X R37, R32, c[0x0][0x384], R10, 0x1, P0 ;  /* 0x0000e10020257a11 */ /* 0x000fe400000f0c0a */
[----:B------:R-:W-:Y:S01]  /*1d1b0*/  ISETP.GE.AND P0, PT, R40, R3, PT ;  /* 0x000000032800720c */ /* 0x000fe20003f06270 */
[----:B------:R1:W4:Y:S04]  /*1d1c0*/  LDS.128 R20, [R41+0x3080] ;  /* 0x0030800029147984 */ /* 0x0003280000000c00 */
        /* <DEDUP_REMOVED lines=17> */
.L_x_422:
[----:B------:R-:W-:Y:S05]  /*1d2e0*/  BSYNC B0 ;  /* 0x0000000000007941 */ /* 0x000fea0003800000 */
.L_x_421:
        /* <DEDUP_REMOVED lines=12> */
[----:B--2---:R2:W-:Y:S03]  /*1d3b0*/  @!P1 ST.E.128 [R8.64], R28 ;  /* 0x0000001c08009985 */ /* 0x0045e6000c101d10 */
[----:B------:R-:W-:-:S05]  /*1d3c0*/  @!P0 IMAD.WIDE R10, R2, 0x2, R10 ;  /* 0x00000002020a8825 */ /* 0x000fca00078e020a */
[----:B------:R2:W-:Y:S02]  /*1d3d0*/  @!P0 ST.E.128 [R10.64], R16 ;  /* 0x000000100a008985 */ /* 0x0005e4000c101d10 */
.L_x_424:
[----:B------:R-:W-:Y:S05]  /*1d3e0*/  BSYNC B0 ;  /* 0x0000000000007941 */ /* 0x000fea0003800000 */
.L_x_423:
        /* <DEDUP_REMOVED lines=15> */
.L_x_426:
[----:B------:R-:W-:Y:S05]  /*1d4e0*/  BSYNC B0 ;  /* 0x0000000000007941 */ /* 0x000fea0003800000 */
.L_x_425:
[----:B------:R-:W-:Y:S01]  /*1d4f0*/  IADD3 R40, R40, 0x60, RZ ;  /* 0x0000006028287810 */ /* 0x000fe20007ffe0ff */
[----:B---3--:R3:W1:Y:S03]  /*1d500*/  SHFL.IDX PT, R9, R37, 0x3, 0x181f ;  /* 0x00781f0025097f89 */ /* 0x00866600000e0000 */
[----:B------:R-:W-:Y:S01]  /*1d510*/  ISETP.GE.AND P0, PT, R40, R3, PT ;  /* 0x000000032800720c */ /* 0x000fe20003f06270 */
[----:B------:R3:W2:-:S12]  /*1d520*/  SHFL.IDX PT, R8, R38, 0x3, 0x181f ;  /* 0x00781f0026087f89 */ /* 0x00069800000e0000 */
[----:B------:R-:W-:Y:S05]  /*1d530*/  @P0 EXIT ;  /* 0x000000000000094d */ /* 0x000fea0003800000 */
[----:B------:R-:W-:-:S13]  /*1d540*/  ISETP.GE.AND P0, PT, R0, c[0x0][0x3c8], PT ;  /* 0x0000f20000007a0c */ /* 0x000fda0003f06270 */
[----:B-12---:R-:W-:-:S05]  /*1d550*/  @!P0 IMAD.WIDE R2, R0, 0x2, R8 ;  /* 0x0000000200028825 */ /* 0x006fca00078e0208 */
        /* <DEDUP_REMOVED lines=9> */
.L_x_419:
        /* <DEDUP_REMOVED lines=18> */
.L_x_427:
        /* <DEDUP_REMOVED lines=19> */
[----:B------:R-:W-:-:S04]  /*1d840*/  IMAD.WIDE.U32 R12, R219, c[0x0][0x490], R12 ;  /* 0x00012400db0c7a25 */ /* 0x000fc800078e000c */
[----:B------:R-:W-:Y:S01]  /*1d850*/  IMAD R14, R4, c[0x0][0x498], RZ ;  /* 0x00012600040e7a24 */ /* 0x000fe200078e02ff */
[----:B------:R-:W-:-:S03]  /*1d860*/  IADD3 R13, R3, R13, RZ ;  /* 0x0000000d030d7210 */ /* 0x000fc60007ffe0ff */
[----:B------:R-:W-:Y:S02]  /*1d870*/  IMAD R3, R221, c[0x0][0x49c], R14 ;  /* 0x00012700dd037a24 */ /* 0x000fe400078e020e */
[----:B------:R-:W-:-:S04]  /*1d880*/  @P0 IMAD.HI.U32 R5, R7, c[0x0][0x4ec], RZ ;  /* 0x00013b0007050a27 */ /* 0x000fc800078e00ff */
[----:B------:R-:W-:Y:S01]  /*1d890*/  IMAD.WIDE.U32 R12, R221, c[0x0][0x498], R12 ;  /* 0x00012600dd0c7a25 */ /* 0x000fe200078e000c */
[----:B------:R-:W-:-:S04]  /*1d8a0*/  @P0 SHF.R.U32.HI R6, RZ, c[0x0][0x4f0], R5 ;  /* 0x00013c00ff060a19 */ /* 0x000fc80000011605 */
[--C-:B------:R-:W-:Y:S01]  /*1d8b0*/  SHF.R.S32.HI R5, RZ, 0x1f, R6.reuse ;  /* 0x0000001fff057819 */ /* 0x100fe20000011406 */
[----:B------:R-:W-:Y:S01]  /*1d8c0*/  IMAD.MOV R10, RZ, RZ, -R6 ;  /* 0x000000ffff0a7224 */ /* 0x000fe200078e0a06 */
[----:B------:R-:W-:-:S03]  /*1d8d0*/  IADD3 R12, P0, R6, R12, RZ ;  /* 0x0000000c060c7210 */ /* 0x000fc60007f1e0ff */
[----:B------:R-:W-:Y:S01]  /*1d8e0*/  IMAD R10, R10, c[0x0][0x4e8], R7 ;  /* 0x00013a000a0a7a24 */ /* 0x000fe200078e0207 */
[----:B------:R-:W-:-:S04]  /*1d8f0*/  IADD3.X R13, R5, R13, R3, P0, !PT ;  /* 0x0000000d050d7210 */ /* 0x000fc800007fe403 */
[----:B------:R-:W-:Y:S01]  /*1d900*/  SHF.R.S32.HI R6, RZ, 0x1f, R10 ;  /* 0x0000001fff067819 */ /* 0x000fe2000001140a */
[----:B------:R-:W-:-:S04]  /*1d910*/  IMAD.WIDE.U32 R12, R10, c[0x0][0x488], R12 ;  /* 0x000122000a0c7a25 */ /* 0x000fc800078e000c */
[----:B------:R-:W-:Y:S01]  /*1d920*/  IMAD R3, R6, c[0x0][0x488], RZ ;  /* 0x0001220006037a24 */ /* 0x000fe200078e02ff */
[----:B------:R-:W-:-:S03]  /*1d930*/  LEA R6, P0, R12, c[0x0][0x450], 0x2 ;  /* 0x000114000c067a11 */ /* 0x000fc600078010ff */
[----:B------:R-:W-:-:S05]  /*1d940*/  IMAD R3, R10, c[0x0][0x48c], R3 ;  /* 0x000123000a037a24 */ /* 0x000fca00078e0203 */
[----:B------:R-:W-:-:S04]  /*1d950*/  IADD3 R3, R13, R3, RZ ;  /* 0x000000030d037210 */ /* 0x000fc80007ffe0ff */
[----:B------:R-:W-:Y:S02]  /*1d960*/  LEA.HI.X R7, R12, c[0x0][0x454], R3, 0x2, P0 ;  /* 0x000115000c077a11 */ /* 0x000fe400000f1403 */
[----:B------:R-:W-:-:S05]  /*1d970*/  MOV R3, 0xff800000 ;  /* 0xff80000000037802 */ /* 0x000fca0000000f00 */
[----:B------:R1:W-:Y:S02]  /*1d980*/  STG.E [R6.64], R3 ;  /* 0x0000000306007986 */ /* 0x0003e4000c101910 */
.L_x_429:
[----:B------:R-:W-:Y:S05]  /*1d990*/  BSYNC B0 ;  /* 0x0000000000007941 */ /* 0x000fea0003800000 */
.L_x_428:
[----:B------:R-:W2:Y:S01]  /*1d9a0*/  S2R R5, SR_CTAID.X ;  /* 0x0000000000057919 */ /* 0x000ea20000002500 */
[----:B-1----:R-:W-:Y:S01]  /*1d9b0*/  SHF.R.S32.HI R3, RZ, 0x1f, R0 ;  /* 0x0000001fff037819 */ /* 0x002fe20000011400 */
[----:B------:R-:W-:Y:S01]  /*1d9c0*/  IMAD R7, R9, c[0x0][0x3a0], RZ ;  /* 0x0000e80009077a24 */ /* 0x000fe200078e02ff */
[----:B------:R-:W-:Y:S01]  /*1d9d0*/  BSSY B0, `(.L_x_430) ;  /* 0x0000036000007945 */ /* 0x000fe20003800000 */
[----:B------:R-:W-:Y:S01]  /*1d9e0*/  IMAD.WIDE.U32 R10, R8, c[0x0][0x3a0], RZ ;  /* 0x0000e800080a7a25 */ /* 0x000fe200078e00ff */
[----:B------:R-:W-:-:S03]  /*1d9f0*/  LEA.HI R3, R3, R0, RZ, 0x3 ;  /* 0x0000000003037211 */ /* 0x000fc600078f18ff */
[----:B------:R-:W-:Y:S01]  /*1da00*/  IMAD R6, R8, c[0x0][0x3a4], R7 ;  /* 0x0000e90008067a24 */ /* 0x000fe200078e0207 */
[----:B------:R-:W-:Y:S01]  /*1da10*/  LOP3.LUT R9, R3, 0xfffffff8, RZ, 0xc0, !PT ;  /* 0xfffffff803097812 */ /* 0x000fe200078ec0ff */
[----:B------:R-:W-:Y:S01]  /*1da20*/  IMAD R218, R218, c[0x0][0x3e8], RZ ;  /* 0x0000fa00dada7a24 */ /* 0x000fe200078e02ff */
[----:B------:R-:W-:Y:S01]  /*1da30*/  MOV R7, c[0x0][0x4e8] ;  /* 0x00013a0000077a02 */ /* 0x000fe20000000f00 */
[----:B------:R-:W-:Y:S01]  /*1da40*/  IMAD R4, R4, c[0x0][0x3f0], RZ ;  /* 0x0000fc0004047a24 */ /* 0x000fe200078e02ff */
[----:B------:R-:W-:Y:S01]  /*1da50*/  IADD3 R9, -R9, R0, RZ ;  /* 0x0000000009097210 */ /* 0x000fe20007ffe1ff */
[----:B------:R-:W-:Y:S01]  /*1da60*/  IMAD R218, R219, c[0x0][0x3ec], R218 ;  /* 0x0000fb00dbda7a24 */ /* 0x000fe200078e02da */
[----:B------:R-:W-:Y:S01]  /*1da70*/  SHF.R.S32.HI R0, RZ, 0x3, R3 ;  /* 0x00000003ff007819 */ /* 0x000fe20000011403 */
[----:B------:R-:W-:Y:S01]  /*1da80*/  IMAD R4, R221, c[0x0][0x3f4], R4 ;  /* 0x0000fd00dd047a24 */ /* 0x000fe200078e0204 */
[----:B------:R-:W-:Y:S01]  /*1da90*/  ISETP.NE.AND P0, PT, R7, 0x1, PT ;  /* 0x000000010700780c */ /* 0x000fe20003f05270 */
[----:B-----5:R-:W-:Y:S01]  /*1daa0*/  IMAD R2, R2, c[0x0][0x4e8], RZ ;  /* 0x00013a0002027a24 */ /* 0x020fe200078e02ff */
[----:B------:R-:W-:Y:S01]  /*1dab0*/  IADD3 R11, R11, R6, RZ ;  /* 0x000000060b0b7210 */ /* 0x000fe20007ffe0ff */
[C---:B------:R-:W-:Y:S01]  /*1dac0*/  IMAD R6, R9.reuse, 0x20, R0 ;  /* 0x0000002009067824 */ /* 0x040fe200078e0200 */
[----:B------:R-:W-:-:S03]  /*1dad0*/  SHF.L.U32 R9, R9, 0x3, RZ ;  /* 0x0000000309097819 */ /* 0x000fc600000006ff */
[----:B------:R-:W-:Y:S01]  /*1dae0*/  IMAD.WIDE.U32 R10, R219, c[0x0][0x3e8], R10 ;  /* 0x0000fa00db0a7a25 */ /* 0x000fe200078e000a */
[C---:B--2---:R-:W-:Y:S02]  /*1daf0*/  LEA R6, R5.reuse, R6, 0x7 ;  /* 0x0000000605067211 */ /* 0x044fe400078e38ff */
[----:B------:R-:W-:Y:S02]  /*1db00*/  LEA R5, R5, R0, 0x7 ;  /* 0x0000000005057211 */ /* 0x000fe400078e38ff */
[----:B------:R-:W-:Y:S01]  /*1db10*/  IADD3 R11, R218, R11, RZ ;  /* 0x0000000bda0b7210 */ /* 0x000fe20007ffe0ff */
[----:B------:R-:W-:Y:S01]  /*1db20*/  @P0 IMAD.HI.U32 R3, R6, c[0x0][0x4ec], RZ ;  /* 0x00013b0006030a27 */ /* 0x000fe200078e00ff */
[----:B------:R-:W-:-:S03]  /*1db30*/  IADD3 R0, R9, 0x40, RZ ;  /* 0x0000004009007810 */ /* 0x000fc60007ffe0ff */
        /* <DEDUP_REMOVED lines=10> */
[----:B------:R-:W-:Y:S02]  /*1dbe0*/  IMAD R7, R7, c[0x0][0x3e4], R8 ;  /* 0x0000f90007077a24 */ /* 0x000fe400078e0208 */
[----:B------:R-:W-:Y:S02]  /*1dbf0*/  IMAD R4, R4, c[0x0][0x3d8], RZ ;  /* 0x0000f60004047a24 */ /* 0x000fe400078e02ff */
[----:B------:R-:W-:Y:S02]  /*1dc00*/  IMAD.IADD R11, R11, 0x1, R7 ;  /* 0x000000010b0b7824 */ /* 0x000fe400078e0207 */
[C---:B------:R-:W-:Y:S02]  /*1dc10*/  IMAD R4, R3.reuse, c[0x0][0x3dc], R4 ;  /* 0x0000f70003047a24 */ /* 0x040fe400078e0204 */
[----:B------:R-:W-:-:S05]  /*1dc20*/  IMAD.WIDE.U32 R10, R3, c[0x0][0x3d8], R10 ;  /* 0x0000f600030a7a25 */ /* 0x000fca00078e000a */
[----:B------:R-:W-:Y:S02]  /*1dc30*/  IADD3 R3, R11, R4, RZ ;  /* 0x000000040b037210 */ /* 0x000fe40007ffe0ff */
        /* <DEDUP_REMOVED lines=15> */
.L_x_431:
[----:B------:R-:W-:Y:S05]  /*1dd30*/  BSYNC B0 ;  /* 0x0000000000007941 */ /* 0x000fea0003800000 */
.L_x_430:
        /* <DEDUP_REMOVED lines=15> */
.L_x_433:
[----:B------:R-:W-:Y:S05]  /*1de30*/  BSYNC B0 ;  /* 0x0000000000007941 */ /* 0x000fea0003800000 */
.L_x_432:
        /* <DEDUP_REMOVED lines=15> */
.L_x_435:
[----:B------:R-:W-:Y:S05]  /*1df30*/  BSYNC B0 ;  /* 0x0000000000007941 */ /* 0x000fea0003800000 */
.L_x_434:
        /* <DEDUP_REMOVED lines=16> */
.L_x_436:
        /* <DEDUP_REMOVED lines=12> */
.L_x_1829:


//--------------------- .text._ZN7cutlass13device_kernelIN5flash19enable_sm80_to_sm89INS1_16FlashAttnFwdSm80INS1_25CollectiveMainloopFwdSm80ILi8ELi1ELb1EN4cute5tupleIJNS5_1CILi128EEES8_S8_EEELi128ENS_10bfloat16_tEfNS_4arch4Sm80ELb1ELb0ELb1ELb0ELb0ELb0ELb1ELb0EEENS1_21CollectiveEpilogueFwdIS9_NS6_IJNS7_ILi1EEESF_SF_EEESA_SC_Li256ELb0ELb1ELb0ELb0EEENS1_30DynamicPersistentTileSchedulerILi256ELi256ELb0ELb1ELb0EEEEEEEEEvNT_6ParamsE --------------------------
	.section	.text._ZN7cutlass13device_kernelIN5flash19enable_sm80_to_sm89INS1_16FlashAttnFwdSm80INS1_25CollectiveMainloopFwdSm80ILi8ELi1ELb1EN4cute5tupleIJNS5_1CILi128EEES8_S8_EEELi128ENS_10bfloat16_tEfNS_4arch4Sm80ELb1ELb0ELb1ELb0ELb0ELb0ELb1ELb0EEENS1_21CollectiveEpilogueFwdIS9_NS6_IJNS7_ILi1EEESF_SF_EEESA_SC_Li256ELb0ELb1ELb0ELb0EEENS1_30DynamicPersistentTileSchedulerILi256ELi256ELb0ELb1ELb0EEEEEEEEEvNT_6ParamsE,"ax",@progbits
	.sectioninfo	@"SHI_REGISTERS=255"
	.align	128
.text._ZN7cutlass13device_kernelIN5flash19enable_sm80_to_sm89INS1_16FlashAttnFwdSm80INS1_25CollectiveMainloopFwdSm80ILi8ELi1ELb1EN4cute5tupleIJNS5_1CILi128EEES8_S8_EEELi128ENS_10bfloat16_tEfNS_4arch4Sm80ELb1ELb0ELb1ELb0ELb0ELb0ELb1ELb0EEENS1_21CollectiveEpilogueFwdIS9_NS6_IJNS7_ILi1EEESF_SF_EEESA_SC_Li256ELb0ELb1ELb0ELb0EEENS1_30DynamicPersistentTileSchedulerILi256ELi256ELb0ELb1ELb0EEEEEEEEEvNT_6ParamsE:
        .type           _ZN7cutlass13device_kernelIN5flash19enable_sm80_to_sm89INS1_16FlashAttnFwdSm80INS1_25CollectiveMainloopFwdSm80ILi8ELi1ELb1EN4cute5tupleIJNS5_1CILi128EEES8_S8_EEELi128ENS_10bfloat16_tEfNS_4arch4Sm80ELb1ELb0ELb1ELb0ELb0ELb0ELb1ELb0EEENS1_21CollectiveEpilogueFwdIS9_NS6_IJNS7_ILi1EEESF_SF_EEESA_SC_Li256ELb0ELb1ELb0ELb0EEENS1_30DynamicPersistentTileSchedulerILi256ELi256ELb0ELb1ELb0EEEEEEEEEvNT_6ParamsE,@function
        .size           _ZN7cutlass13device_kernelIN5flash19enable_sm80_to_sm89INS1_16FlashAttnFwdSm80INS1_25CollectiveMainloopFwdSm80ILi8ELi1ELb1EN4cute5tupleIJNS5_1CILi128EEES8_S8_EEELi128ENS_10bfloat16_tEfNS_4arch4Sm80ELb1ELb0ELb1ELb0ELb0ELb0ELb1ELb0EEENS1_21CollectiveEpilogueFwdIS9_NS6_IJNS7_ILi1EEESF_SF_EEESA_SC_Li256ELb0ELb1ELb0ELb0EEENS1_30DynamicPersistentTileSchedulerILi256ELi256ELb0ELb1ELb0EEEEEEEEEvNT_6ParamsE,(.L_x_1830 - _ZN7cutlass13device_kernelIN5flash19enable_sm80_to_sm89INS1_16FlashAttnFwdSm80INS1_25CollectiveMainloopFwdSm80ILi8ELi1ELb1EN4cute5tupleIJNS5_1CILi128EEES8_S8_EEELi128ENS_10bfloat16_tEfNS_4arch4Sm80ELb1ELb0ELb1ELb0ELb0ELb0ELb1ELb0EEENS1_21CollectiveEpilogueFwdIS9_NS6_IJNS7_ILi1EEESF_SF_EEESA_SC_Li256ELb0ELb1ELb0ELb0EEENS1_30DynamicPersistentTileSchedulerILi256ELi256ELb0ELb1ELb0EEEEEEEEEvNT_6ParamsE)
        .other          _ZN7cutlass13device_kernelIN5flash19enable_sm80_to_sm89INS1_16FlashAttnFwdSm80INS1_25CollectiveMainloopFwdSm80ILi8ELi1ELb1EN4cute5tupleIJNS5_1CILi128EEES8_S8_EEELi128ENS_10bfloat16_tEfNS_4arch4Sm80ELb1ELb0ELb1ELb0ELb0ELb0ELb1ELb0EEENS1_21CollectiveEpilogueFwdIS9_NS6_IJNS7_ILi1EEESF_SF_EEESA_SC_Li256ELb0ELb1ELb0ELb0EEENS1_30DynamicPersistentTileSchedulerILi256ELi256ELb0ELb1ELb0EEEEEEEEEvNT_6ParamsE,@"STO_CUDA_ENTRY STV_DEFAULT"
_ZN7cutlass13device_kernelIN5flash19enable_sm80_to_sm89INS1_16FlashAttnFwdSm80INS1_25CollectiveMainloopFwdSm80ILi8ELi1ELb1EN4cute5tupleIJNS5_1CILi128EEES8_S8_EEELi128ENS_10bfloat16_tEfNS_4arch4Sm80ELb1ELb0ELb1ELb0ELb0ELb0ELb1ELb0EEENS1_21CollectiveEpilogueFwdIS9_NS6_IJNS7_ILi1EEESF_SF_EEESA_SC_Li256ELb0ELb1ELb0ELb0EEENS1_30DynamicPersistentTileSchedulerILi256ELi256ELb0ELb1ELb0EEEEEEEEEvNT_6ParamsE:
[----:B------:R-:W-:-:S03]  /*0000*/  MOV R1, c[0x0][0x28] ;  /* 0x00000a0000017a02 */ /* 0x000fc60000000f00 */
[----:B------:R-:W1:Y:S01]  /*0010*/  S2R R20, SR_TID.X ;  /* 0x0000000000147919 */ /* 0x000e620000002100 */
[----:B------:R-:W-:-:S03]  /*0020*/  IADD3 R1, R1, -0x78, RZ ;  /* 0xffffff8801017810 */ /* 0x000fc60007ffe0ff */
[----:B------:R-:W2:Y:S01]  /*0030*/  S2R R14, SR_CTAID.X ;  /* 0x00000000000e7919 */ /* 0x000ea20000002500 */
[----:B-1----:R-:W-:-:S05]  /*0040*/  SHF.R.U32.HI R2, RZ, 0x5, R20 ;  /* 0x00000005ff027819 */ /* 0x002fca0000011614 */
[----:B------:R-:W1:Y:S02]  /*0050*/  SHFL.IDX PT, R0, R2, RZ, 0x1f ;  /* 0x00001fff02007589 */ /* 0x000e6400000e0000 */
[----:B-1----:R-:W-:Y:S02]  /*0060*/  ISETP.GE.AND P0, PT, R0, 0x1, PT ;  /* 0x000000010000780c */ /* 0x002fe40003f06270 */
[----:B------:R1:W-:Y:S11]  /*0070*/  STL [R1+0x70], R0 ;  /* 0x0000700001007387 */ /* 0x0003f60000100800 */
[----:B------:R-:W-:Y:S06]  /*0080*/  @P0 BAR.ARV 0x4, 0x100 ;  /* 0x0104000000000b1d */ /* 0x000fec0000002000 */
[----:B--2---:R-:W-:-:S13]  /*0090*/  ISETP.GE.AND P0, PT, R14, c[0x0][0x538], PT ;  /* 0x00014e000e007a0c */ /* 0x004fda0003f06270 */
[----:B------:R-:W-:Y:S05]  /*00a0*/  @P0 EXIT ;  /* 0x000000000000094d */ /* 0x000fea0003800000 */
[----:B-1----:R-:W-:Y:S01]  /*00b0*/  SHF.R.S32.HI R11, RZ, 0x1f, R20 ;  /* 0x0000001fff0b7819 */ /* 0x002fe20000011414 */
[----:B------:R-:W-:-:S03]  /*00c0*/  ULDC.64 UR6, c[0x0][0x118] ;  /* 0x0000460000067ab9 */ /* 0x000fc60000000a00 */
[CC--:B------:R-:W-:Y:S02]  /*00d0*/  LEA.HI R12, R11.reuse, R20.reuse, RZ, 0x3 ;  /* 0x000000140b0c7211 */ /* 0x0c0fe400078f18ff */
[CC--:B------:R-:W-:Y:S02]  /*00e0*/  LEA.HI R2, R11.reuse, R20.reuse, RZ, 0x4 ;  /* 0x000000140b027211 */ /* 0x0c0fe400078f20ff */
[----:B------:R-:W-:Y:S02]  /*00f0*/  LEA.HI R13, R11, R20, RZ, 0x2 ;  /* 0x000000140b0d7211 */ /* 0x000fe400078f10ff */
[----:B------:R-:W-:Y:S02]  /*0100*/  SHF.R.S32.HI R17, RZ, 0x3, R12 ;  /* 0x00000003ff117819 */ /* 0x000fe4000001140c */
[----:B------:R-:W-:Y:S02]  /*0110*/  SHF.R.S32.HI R4, RZ, 0x4, R2 ;  /* 0x00000004ff047819 */ /* 0x000fe40000011402 */
[----:B------:R-:W-:Y:S01]  /*0120*/  LOP3.LUT R0, R2, 0xfffffff0, RZ, 0xc0, !PT ;  /* 0xfffffff002007812 */ /* 0x000fe200078ec0ff */
[----:B------:R-:W-:Y:S01]  /*0130*/  IMAD.SHL.U32 R7, R17, 0x40, RZ ;  /* 0x0000004011077824 */ /* 0x000fe200078e00ff */
[----:B------:R-:W-:-:S02]  /*0140*/  LOP3.LUT R3, R12, 0xfffffff8, RZ, 0xc0, !PT ;  /* 0xfffffff80c037812 */ /* 0x000fc400078ec0ff */
[--C-:B------:R-:W-:Y:S01]  /*0150*/  SHF.R.S32.HI R8, RZ, 0x2, R13.reuse ;  /* 0x00000002ff087819 */ /* 0x100fe2000001140d */
[C---:B------:R-:W-:Y:S01]  /*0160*/  IMAD.IADD R0, R20.reuse, 0x1, -R0 ;  /* 0x0000000114007824 */ /* 0x040fe200078e0a00 */
[----:B------:R-:W-:Y:S01]  /*0170*/  SHF.R.S32.HI R5, RZ, 0x1f, R13 ;  /* 0x0000001fff057819 */ /* 0x000fe2000001140d */
[----:B------:R-:W-:Y:S01]  /*0180*/  IMAD.IADD R6, R20, 0x1, -R3 ;  /* 0x0000000114067824 */ /* 0x000fe200078e0a03 */
[----:B------:R-:W-:Y:S02]  /*0190*/  LEA.HI R2, R2, R4, RZ, 0x1 ;  /* 0x0000000402027211 */ /* 0x000fe400078f08ff */
[----:B------:R-:W-:Y:S01]  /*01a0*/  LEA.HI R3, R5, R8, RZ, 0x3 ;  /* 0x0000000805037211 */ /* 0x000fe200078f18ff */
[----:B------:R-:W-:Y:S01]  /*01b0*/  IMAD.SHL.U32 R18, R6, 0x8, RZ ;  /* 0x0000000806127824 */ /* 0x000fe200078e00ff */
[----:B------:R-:W-:Y:S01]  /*01c0*/  LOP3.LUT R5, R2, 0xfffffffe, RZ, 0xc0, !PT ;  /* 0xfffffffe02057812 */ /* 0x000fe200078ec0ff */
[----:B------:R-:W-:Y:S01]  /*01d0*/  IMAD.SHL.U32 R9, R6, 0x40, RZ ;  /* 0x0000004006097824 */ /* 0x000fe200078e00ff */
[----:B------:R-:W-:-:S02]  /*01e0*/  LOP3.LUT R2, R7, 0x1c0, RZ, 0xc0, !PT ;  /* 0x000001c007027812 */ /* 0x000fc400078ec0ff */
[----:B------:R-:W-:Y:S01]  /*01f0*/  SHF.R.S32.HI R7, RZ, 0x1f, R0 ;  /* 0x0000001fff077819 */ /* 0x000fe20000011400 */
[----:B------:R-:W-:Y:S01]  /*0200*/  IMAD.IADD R201, R4, 0x1, -R5 ;  /* 0x0000000104c97824 */ /* 0x000fe200078e0a05 */
[----:B------:R-:W-:Y:S02]  /*0210*/  LOP3.LUT R3, R3, 0xfffffff8, RZ, 0xc0, !PT ;  /* 0xfffffff803037812 */ /* 0x000fe400078ec0ff */
[----:B------:R-:W-:Y:S02]  /*0220*/  LEA.HI R200, R7, R0, RZ, 0x3 ;  /* 0x0000000007c87211 */ /* 0x000fe400078f18ff */
[----:B------:R-:W-:Y:S01]  /*0230*/  LOP3.LUT R4, R2, 0x38, R18, 0xf8, !PT ;  /* 0x0000003802047812 */ /* 0x000fe200078ef812 */
[----:B------:R-:W-:Y:S01]  /*0240*/  IMAD.IADD R7, R8, 0x1, -R3 ;  /* 0x0000000108077824 */ /* 0x000fe200078e0a03 */
[----:B------:R-:W-:Y:S02]  /*0250*/  SHF.R.U32.HI R3, RZ, 0x3, R2 ;  /* 0x00000003ff037819 */ /* 0x000fe40000011602 */
[C---:B------:R-:W-:Y:S01]  /*0260*/  LOP3.LUT R2, R200.reuse, 0xfffffff8, RZ, 0xc0, !PT ;  /* 0xfffffff8c8027812 */ /* 0x040fe200078ec0ff */
[----:B------:R-:W-:Y:S01]  /*0270*/  IMAD.SHL.U32 R200, R200, 0x40, RZ ;  /* 0x00000040c8c87824 */ /* 0x000fe200078e00ff */
[----:B------:R-:W-:-:S02]  /*0280*/  LEA.HI R10, R11, R20, RZ, 0x5 ;  /* 0x000000140b0a7211 */ /* 0x000fc400078f28ff */
[----:B------:R-:W-:Y:S01]  /*0290*/  LOP3.LUT R8, R4, R3, RZ, 0x3c, !PT ;  /* 0x0000000304087212 */ /* 0x000fe200078e3cff */
[----:B------:R-:W-:Y:S01]  /*02a0*/  IMAD.IADD R5, R0, 0x1, -R2 ;  /* 0x0000000100057824 */ /* 0x000fe200078e0a02 */
[----:B------:R-:W-:Y:S02]  /*02b0*/  LOP3.LUT R2, R10, 0xffffffe0, RZ, 0xc0, !PT ;  /* 0xffffffe00a027812 */ /* 0x000fe400078ec0ff */
[----:B------:R-:W-:Y:S02]  /*02c0*/  LOP3.LUT R0, R9, 0x1c0, RZ, 0xc0, !PT ;  /* 0x000001c009007812 */ /* 0x000fe400078ec0ff */
[----:B------:R-:W-:Y:S01]  /*02d0*/  SHF.R.S32.HI R224, RZ, 0x5, R10 ;  /* 0x00000005ffe07819 */ /* 0x000fe2000001140a */
[----:B------:R-:W-:Y:S01]  /*02e0*/  IMAD.IADD R16, R20, 0x1, -R2 ;  /* 0x0000000114107824 */ /* 0x000fe200078e0a02 */
[----:B------:R-:W-:Y:S02]  /*02f0*/  SHF.R.S32.HI R3, RZ, 0x1f, R10 ;  /* 0x0000001fff037819 */ /* 0x000fe4000001140a */
[----:B------:R-:W-:Y:S01]  /*0300*/  LOP3.LUT R4, R0, 0x8, R12, 0xf8, !PT ;  /* 0x0000000800047812 */ /* 0x000fe200078ef80c */
[----:B------:R-:W-:Y:S01]  /*0310*/  IMAD.MOV.U32 R12, RZ, RZ, 0x10 ;  /* 0x00000010ff0c7424 */ /* 0x000fe200078e00ff */
[----:B------:R-:W-:-:S02]  /*0320*/  SHF.R.U32.HI R2, RZ, 0x3, R0 ;  /* 0x00000003ff027819 */ /* 0x000fc40000011600 */
[----:B------:R-:W-:Y:S01]  /*0330*/  LEA.HI R9, R11, R20, RZ, 0x6 ;  /* 0x000000140b097211 */ /* 0x000fe200078f30ff */
[----:B------:R-:W-:Y:S01]  /*0340*/  IMAD.MOV.U32 R11, RZ, RZ, 0x20 ;  /* 0x00000020ff0b7424 */ /* 0x000fe200078e00ff */
[----:B------:R-:W-:Y:S02]  /*0350*/  LEA.HI R0, R3, R224, RZ, 0x3 ;  /* 0x000000e003007211 */ /* 0x000fe400078f18ff */
[----:B------:R-:W-:Y:S02]  /*0360*/  SHF.R.S32.HI R3, RZ, 0x1f, R16 ;  /* 0x0000001fff037819 */ /* 0x000fe40000011410 */
[----:B------:R-:W-:Y:S01]  /*0370*/  LOP3.LUT R10, R4, R2, RZ, 0x3c, !PT ;  /* 0x00000002040a7212 */ /* 0x000fe200078e3cff */
[----:B------:R-:W-:Y:S01]  /*0380*/  IMAD.SHL.U32 R2, R9, 0x8, RZ ;  /* 0x0000000809027824 */ /* 0x000fe200078e00ff */
[----:B------:R-:W-:Y:S02]  /*0390*/  LOP3.LUT R0, R0, 0xffffff8, RZ, 0xc0, !PT ;  /* 0x0ffffff800007812 */ /* 0x000fe400078ec0ff */
[----:B------:R-:W-:-:S02]  /*03a0*/  LEA.HI R9, R3, R16, RZ, 0x2 ;  /* 0x0000001003097211 */ /* 0x000fc400078f10ff */
[----:B------:R-:W-:Y:S02]  /*03b0*/  LOP3.LUT R3, R7, 0x1, RZ, 0xc0, !PT ;  /* 0x0000000107037812 */ /* 0x000fe400078ec0ff */
[----:B------:R-:W-:Y:S01]  /*03c0*/  LOP3.LUT R8, R8, 0x7ffffe00, R2, 0xf8, !PT ;  /* 0x7ffffe0008087812 */ /* 0x000fe200078ef802 */
[----:B------:R-:W-:Y:S01]  /*03d0*/  IMAD.IADD R2, R224, 0x1, -R0 ;  /* 0x00000001e0027824 */ /* 0x000fe200078e0a00 */
[----:B------:R-:W-:Y:S02]  /*03e0*/  SHF.R.S32.HI R0, RZ, 0x2, R9 ;  /* 0x00000002ff007819 */ /* 0x000fe40000011409 */
[----:B------:R-:W-:Y:S01]  /*03f0*/  ISETP.NE.U32.AND P0, PT, R3, 0x1, PT ;  /* 0x000000010300780c */ /* 0x000fe20003f05070 */
[----:B------:R-:W-:Y:S01]  /*0400*/  IMAD.SHL.U32 R3, R5, 0x40, RZ ;  /* 0x0000004005037824 */ /* 0x000fe200078e00ff */
[----:B------:R-:W-:Y:S01]  /*0410*/  LOP3.LUT R4, R13, 0xfffffffc, RZ, 0xc0, !PT ;  /* 0xfffffffc0d047812 */ /* 0x000fe200078ec0ff */
[----:B------:R-:W-:Y:S01]  /*0420*/  IMAD R15, R2, 0x10, R0 ;  /* 0x00000010020f7824 */ /* 0x000fe200078e0200 */
[----:B------:R-:W-:Y:S01]  /*0430*/  LOP3.LUT P4, RZ, R5, 0x2, RZ, 0xc0, !PT ;  /* 0x0000000205ff7812 */ /* 0x000fe2000788c0ff */
[----:B------:R-:W-:Y:S01]  /*0440*/  IMAD.SHL.U32 R2, R201, 0x8, RZ ;  /* 0x00000008c9027824 */ /* 0x000fe200078e00ff */
[----:B------:R-:W-:Y:S01]  /*0450*/  LOP3.LUT R0, R3, 0x1c0, RZ, 0xc0, !PT ;  /* 0x000001c003007812 */ /* 0x000fe200078ec0ff */
[----:B------:R-:W-:Y:S01]  /*0460*/  IMAD.IADD R3, R20, 0x1, -R4 ;  /* 0x0000000114037824 */ /* 0x000fe200078e0a04 */
[----:B------:R-:W-:Y:S01]  /*0470*/  LOP3.LUT P3, RZ, R5, 0x4, RZ, 0xc0, !PT ;  /* 0x0000000405ff7812 */ /* 0x000fe2000786c0ff */
[----:B------:R-:W-:Y:S01]  /*0480*/  IMAD.SHL.U32 R4, R7, 0x40, RZ ;  /* 0x0000004007047824 */ /* 0x000fe200078e00ff */
[----:B------:R-:W-:Y:S01]  /*0490*/  LOP3.LUT R5, R0, 0x8, R2, 0xf8, !PT ;  /* 0x0000000800057812 */ /* 0x000fe200078ef802 */
[----:B------:R-:W-:Y:S01]  /*04a0*/  STL [R1+0x74], R15 ;  /* 0x0000740f01007387 */ /* 0x000fe20000100800 */
[----:B------:R-:W-:Y:S01]  /*04b0*/  SHF.R.U32.HI R2, RZ, 0x3, R0 ;  /* 0x00000003ff027819 */ /* 0x000fe20000011600 */
[----:B------:R-:W-:Y:S01]  /*04c0*/  IMAD R201, R201, 0x200, R10 ;  /* 0x00000200c9c97824 */ /* 0x000fe200078e020a */
[----:B------:R-:W-:Y:S01]  /*04d0*/  LEA.HI R0, R3, R3, RZ, 0x1 ;  /* 0x0000000303007211 */ /* 0x000fe200078f08ff */
[----:B------:R-:W-:Y:S01]  /*04e0*/  STL [R1+0x48], R14 ;  /* 0x0000480e01007387 */ /* 0x000fe20000100800 */
[----:B------:R-:W-:Y:S01]  /*04f0*/  LOP3.LUT R5, R5, R2, RZ, 0x3c, !PT ;  /* 0x0000000205057212 */ /* 0x000fe200078e3cff */
[----:B------:R-:W-:Y:S01]  /*0500*/  IMAD.MOV.U32 R10, RZ, RZ, 0x40 ;  /* 0x00000040ff0a7424 */ /* 0x000fe200078e00ff */
[----:B------:R-:W-:Y:S01]  /*0510*/  LOP3.LUT R0, R0, 0x1ffffffe, RZ, 0xc0, !PT ;  /* 0x1ffffffe00007812 */ /* 0x000fe200078ec0ff */
[----:B------:R-:W-:Y:S01]  /*0520*/  IMAD.SHL.U32 R228, R8, 0x2, RZ ;  /* 0x0000000208e47824 */ /* 0x000fe200078e00ff */
[----:B------:R-:W-:-:S02]  /*0530*/  LOP3.LUT R2, R4, 0x1c0, RZ, 0xc0, !PT ;  /* 0x000001c004027812 */ /* 0x000fc400078ec0ff */
[----:B------:R-:W-:Y:S01]  /*0540*/  R2P PR, R7, 0x6 ;  /* 0x0000000607007804 */ /* 0x000fe20000000000 */
[----:B------:R-:W-:Y:S01]  /*0550*/  IMAD.IADD R7, R3, 0x1, -R0 ;  /* 0x0000000103077824 */ /* 0x000fe200078e0a00 */
[----:B------:R-:W-:Y:S01]  /*0560*/  LEA.HI R0, R2, R2, RZ, 0x1d ;  /* 0x0000000202007211 */ /* 0x000fe200078fe8ff */
[----:B------:R-:W-:Y:S01]  /*0570*/  IMAD R3, R224, 0x200, R3 ;  /* 0x00000200e0037824 */ /* 0x000fe200078e0203 */
[----:B------:R-:W-:Y:S02]  /*0580*/  SEL R2, R12, 0xfffffff0, !P4 ;  /* 0xfffffff00c027807 */ /* 0x000fe40006000000 */
[----:B------:R-:W-:Y:S01]  /*0590*/  SEL R223, R11, 0xffffffe0, !P3 ;  /* 0xffffffe00bdf7807 */ /* 0x000fe20005800000 */
[----:B------:R-:W-:Y:S01]  /*05a0*/  IMAD.U32 R4, R3, 0x2, R0 ;  /* 0x0000000203047824 */ /* 0x000fe200078e0000 */
[----:B------:R-:W-:Y:S01]  /*05b0*/  LOP3.LUT R0, R9, 0x7ffffffc, RZ, 0xc0, !PT ;  /* 0x7ffffffc09007812 */ /* 0x000fe200078ec0ff */
[----:B------:R-:W-:Y:S01]  /*05c0*/  IMAD R3, R6, 0x20, R17 ;  /* 0x0000002006037824 */ /* 0x000fe200078e0211 */
[----:B------:R-:W-:Y:S01]  /*05d0*/  LOP3.LUT R200, R5, 0x7ffffe00, R200, 0xf8, !PT ;  /* 0x7ffffe0005c87812 */ /* 0x000fe200078ef8c8 */
[----:B------:R-:W-:Y:S01]  /*05e0*/  IMAD.IADD R223, R2, 0x1, R223 ;  /* 0x0000000102df7824 */ /* 0x000fe200078e02df */
[----:B------:R-:W-:Y:S01]  /*05f0*/  IADD3 R2, R18, 0x40, RZ ;  /* 0x0000004012027810 */ /* 0x000fe20007ffe0ff */
[----:B------:R-:W-:Y:S01]  /*0600*/  IMAD.IADD R0, R16, 0x1, -R0 ;  /* 0x0000000110007824 */ /* 0x000fe200078e0a00 */
[----:B------:R1:W-:Y:S01]  /*0610*/  STL [R1+0x6c], R3 ;  /* 0x00006c0301007387 */ /* 0x0003e20000100800 */
[----:B------:R-:W-:-:S02]  /*0620*/  SHF.R.S32.HI R19, RZ, 0x1f, R18 ;  /* 0x0000001fff137819 */ /* 0x000fc40000011412 */
[C---:B------:R-:W-:Y:S01]  /*0630*/  LOP3.LUT P6, RZ, R6.reuse, 0x2, RZ, 0xc0, !PT ;  /* 0x0000000206ff7812 */ /* 0x040fe200078cc0ff */
[----:B------:R2:W-:Y:S01]  /*0640*/  STL [R1+0x2c], R2 ;  /* 0x00002c0201007387 */ /* 0x0005e20000100800 */
[----:B------:R-:W-:Y:S01]  /*0650*/  LOP3.LUT P5, RZ, R6, 0x4, RZ, 0xc0, !PT ;  /* 0x0000000406ff7812 */ /* 0x000fe200078ac0ff */
[----:B------:R-:W-:Y:S01]  /*0660*/  IMAD.SHL.U32 R6, R0, 0x2, RZ ;  /* 0x0000000200067824 */ /* 0x000fe200078e00ff */
[----:B------:R-:W-:Y:S01]  /*0670*/  SEL R5, R11, 0xffffffe0, !P1 ;  /* 0xffffffe00b057807 */ /* 0x000fe20004800000 */
[----:B------:R-:W-:Y:S01]  /*0680*/  IMAD R0, R7, 0x8, R15 ;  /* 0x0000000807007824 */ /* 0x000fe200078e020f */
[----:B------:R-:W-:Y:S01]  /*0690*/  LEA R4, R4, 0x80, 0x1 ;  /* 0x0000008004047811 */ /* 0x000fe200078e08ff */
[----:B------:R-:W-:Y:S01]  /*06a0*/  STL.64 [R1+0x8], R18 ;  /* 0x0000081201007387 */ /* 0x000fe20000100a00 */
[----:B------:R-:W-:Y:S02]  /*06b0*/  LEA R200, R200, 0x100, 0x1 ;  /* 0x00000100c8c87811 */ /* 0x000fe400078e08ff */
[----:B------:R-:W-:Y:S01]  /*06c0*/  LEA R201, R201, 0x8100, 0x1 ;  /* 0x00008100c9c97811 */ /* 0x000fe200078e08ff */
[----:B------:R-:W-:Y:S01]  /*06d0*/  IMAD.IADD R8, R4, 0x1, R5 ;  /* 0x0000000104087824 */ /* 0x000fe200078e0205 */
[----:B------:R-:W-:Y:S01]  /*06e0*/  SEL R202, R10, 0xffffffc0, !P5 ;  /* 0xffffffc00aca7807 */ /* 0x000fe20006800000 */
[--C-:B------:R-:W-:Y:S01]  /*06f0*/  IMAD R224, R224, 0x800, R200.reuse ;  /* 0x00000800e0e07824 */ /* 0x100fe200078e02c8 */
[----:B------:R-:W-:Y:S01]  /*0700*/  IADD3 R207, R201, 0x20, RZ ;  /* 0x00000020c9cf7810 */ /* 0x000fe20007ffe0ff */
[----:B------:R-:W-:Y:S01]  /*0710*/  IMAD R223, R223, 0x2, R200 ;  /* 0x00000002dfdf7824 */ /* 0x000fe200078e02c8 */
[C---:B------:R-:W-:Y:S01]  /*0720*/  @P6 IADD3 R207, R201.reuse, -0x20, RZ ;  /* 0xffffffe0c9cf6810 */ /* 0x040fe20007ffe0ff */
[----:B------:R-:W-:-:S03]  /*0730*/  IMAD.IADD R205, R201, 0x1, R202 ;  /* 0x00000001c9cd7824 */ /* 0x000fc600078e02ca */
[C---:B------:R-:W-:Y:S01]  /*0740*/  IADD3 R222, R207.reuse, 0x800, RZ ;  /* 0x00000800cfde7810 */ /* 0x040fe20007ffe0ff */
[----:B------:R-:W-:Y:S01]  /*0750*/  IMAD.IADD R202, R202, 0x1, R207 ;  /* 0x00000001caca7824 */ /* 0x000fe200078e02cf */
[----:B-1----:R-:W-:Y:S02]  /*0760*/  SEL R3, R10, 0xffffffc0, !P2 ;  /* 0xffffffc00a037807 */ /* 0x002fe40005000000 */
[C---:B------:R-:W-:Y:S02]  /*0770*/  IADD3 R221, R207.reuse, 0x1000, RZ ;  /* 0x00001000cfdd7810 */ /* 0x040fe40007ffe0ff */
[----:B--2---:R-:W-:Y:S01]  /*0780*/  SHF.R.S32.HI R2, RZ, 0x1f, R2 ;  /* 0x0000001fff027819 */ /* 0x004fe20000011402 */
[----:B------:R-:W-:Y:S01]  /*0790*/  IMAD.IADD R7, R4, 0x1, R3 ;  /* 0x0000000104077824 */ /* 0x000fe200078e0203 */
[C---:B------:R-:W-:Y:S02]  /*07a0*/  IADD3 R220, R207.reuse, 0x1800, RZ ;  /* 0x00001800cfdc7810 */ /* 0x040fe40007ffe0ff */
[C---:B------:R-:W-:Y:S01]  /*07b0*/  IADD3 R219, R207.reuse, 0x2000, RZ ;  /* 0x00002000cfdb7810 */ /* 0x040fe20007ffe0ff */
[----:B------:R1:W-:Y:S01]  /*07c0*/  STL [R1+0x44], R2 ;  /* 0x0000440201007387 */ /* 0x0003e20000100800 */
[----:B------:R-:W-:-:S02]  /*07d0*/  IADD3 R218, R207, 0x2800, RZ ;  /* 0x00002800cfda7810 */ /* 0x000fc40007ffe0ff */
[C---:B------:R-:W-:Y:S01]  /*07e0*/  IADD3 R217, R207.reuse, 0x3000, RZ ;  /* 0x00003000cfd97810 */ /* 0x040fe20007ffe0ff */
[----:B------:R2:W-:Y:S01]  /*07f0*/  STL [R1+0x40], R6 ;  /* 0x0000400601007387 */ /* 0x0005e20000100800 */
[C---:B------:R-:W-:Y:S02]  /*0800*/  IADD3 R216, R207.reuse, 0x3800, RZ ;  /* 0x00003800cfd87810 */ /* 0x040fe40007ffe0ff */
[C---:B------:R-:W-:Y:S01]  /*0810*/  IADD3 R215, R207.reuse, 0x4000, RZ ;  /* 0x00004000cfd77810 */ /* 0x040fe20007ffe0ff */
[----:B------:R3:W-:Y:S01]  /*0820*/  STL [R1+0x3c], R0 ;  /* 0x00003c0001007387 */ /* 0x0007e20000100800 */
[C---:B------:R-:W-:Y:S02]  /*0830*/  IADD3 R214, R207.reuse, 0x4800, RZ ;  /* 0x00004800cfd67810 */ /* 0x040fe40007ffe0ff */
[C---:B------:R-:W-:Y:S01]  /*0840*/  IADD3 R213, R207.reuse, 0x5000, RZ ;  /* 0x00005000cfd57810 */ /* 0x040fe20007ffe0ff */
[----:B------:R4:W-:Y:S01]  /*0850*/  STL [R1+0x4c], R4 ;  /* 0x00004c0401007387 */ /* 0x0009e20000100800 */
[----:B------:R-:W-:-:S02]  /*0860*/  IADD3 R212, R207, 0x5800, RZ ;  /* 0x00005800cfd47810 */ /* 0x000fc40007ffe0ff */
[C---:B------:R-:W-:Y:S01]  /*0870*/  IADD3 R211, R207.reuse, 0x6000, RZ ;  /* 0x00006000cfd37810 */ /* 0x040fe20007ffe0ff */
[----:B------:R-:W-:Y:S01]  /*0880*/  STL [R1+0x68], R7 ;  /* 0x0000680701007387 */ /* 0x000fe20000100800 */
[C---:B------:R-:W-:Y:S02]  /*0890*/  IADD3 R210, R207.reuse, 0x6800, RZ ;  /* 0x00006800cfd27810 */ /* 0x040fe40007ffe0ff */
[C---:B------:R-:W-:Y:S01]  /*08a0*/  IADD3 R209, R207.reuse, 0x7000, RZ ;  /* 0x00007000cfd17810 */ /* 0x040fe20007ffe0ff */
[----:B------:R-:W-:Y:S01]  /*08b0*/  STL [R1+0x58], R8 ;  /* 0x0000580801007387 */ /* 0x000fe20000100800 */
[----:B------:R-:W-:Y:S02]  /*08c0*/  IADD3 R208, R207, 0x7800, RZ ;  /* 0x00007800cfd07810 */ /* 0x000fe40007ffe0ff */
[----:B-1----:R-:W-:Y:S02]  /*08d0*/  SEL R2, R11, 0xffffffe0, !P4 ;  /* 0xffffffe00b027807 */ /* 0x002fe40006000000 */
[----:B--2---:R-:W-:-:S03]  /*08e0*/  IADD3 R6, R4, -0x10, RZ ;  /* 0xfffffff004067810 */ /* 0x004fc60007ffe0ff */
[----:B------:R-:W-:Y:S01]  /*08f0*/  IMAD.IADD R204, R200, 0x1, R2 ;  /* 0x00000001c8cc7824 */ /* 0x000fe200078e0202 */
[----:B------:R-:W-:Y:S01]  /*0900*/  @P0 IADD3 R6, R4, 0x10, RZ ;  /* 0x0000001004060810 */ /* 0x000fe20007ffe0ff */
[----:B------:R-:W-:Y:S01]  /*0910*/  IMAD.IADD R225, R2, 0x1, R224 ;  /* 0x0000000102e17824 */ /* 0x000fe200078e02e0 */
[----:B---3--:R-:W-:Y:S01]  /*0920*/  SEL R0, R10, 0xffffffc0, !P3 ;  /* 0xffffffc00a007807 */ /* 0x008fe20005800000 */
[----:B----4-:R-:W-:-:S03]  /*0930*/  IMAD.IADD R4, R8, 0x1, R3 ;  /* 0x0000000108047824 */ /* 0x010fc600078e0203 */
[----:B------:R-:W-:Y:S01]  /*0940*/  IADD3 R206, R0, R200, R2 ;  /* 0x000000c800ce7210 */ /* 0x000fe20007ffe002 */
[----:B------:R-:W-:Y:S02]  /*0950*/  IMAD.IADD R203, R200, 0x1, R0 ;  /* 0x00000001c8cb7824 */ /* 0x000fe400078e0200 */
[C---:B------:R-:W-:Y:S01]  /*0960*/  IMAD.IADD R227, R0.reuse, 0x1, R224 ;  /* 0x0000000100e37824 */ /* 0x040fe200078e02e0 */
[----:B------:R1:W-:Y:S01]  /*0970*/  STL [R1+0x64], R4 ;  /* 0x0000640401007387 */ /* 0x0003e20000100800 */
[----:B------:R-:W-:-:S03]  /*0980*/  IMAD.IADD R226, R0, 0x1, R225 ;  /* 0x0000000100e27824 */ /* 0x000fc600078e02e1 */
[----:B------:R2:W-:Y:S01]  /*0990*/  STL [R1+0x50], R6 ;  /* 0x0000500601007387 */ /* 0x0005e20000100800 */
[--C-:B-1----:R-:W-:Y:S02]  /*09a0*/  IMAD.IADD R4, R5, 0x1, R6.reuse ;  /* 0x0000000105047824 */ /* 0x102fe400078e0206 */
[----:B------:R-:W-:Y:S02]  /*09b0*/  IMAD.IADD R5, R3, 0x1, R6 ;  /* 0x0000000103057824 */ /* 0x000fe400078e0206 */
[----:B------:R-:W-:-:S03]  /*09c0*/  IMAD.IADD R2, R4, 0x1, R3 ;  /* 0x0000000104027824 */ /* 0x000fc600078e0203 */
[----:B------:R2:W-:Y:S04]  /*09d0*/  STL [R1+0x60], R5 ;  /* 0x0000600501007387 */ /* 0x0005e80000100800 */
[----:B------:R2:W-:Y:S04]  /*09e0*/  STL [R1+0x54], R4 ;  /* 0x0000540401007387 */ /* 0x0005e80000100800 */
[----:B------:R2:W-:Y:S02]  /*09f0*/  STL [R1+0x5c], R2 ;  /* 0x00005c0201007387 */ /* 0x0005e40000100800 */
.L_x_478:
[----:B--2---:R-:W2:Y:S01]  /*0a00*/  LDL R4, [R1+0x48] ;  /* 0x0000480001047983 */ /* 0x004ea20000100800 */
[----:B------:R-:W-:Y:S01]  /*0a10*/  IMAD.MOV.U32 R0, RZ, RZ, c[0x0][0x560] ;  /* 0x00015800ff007624 */ /* 0x000fe200078e00ff */
[----:B------:R-:W-:Y:S01]  /*0a20*/  YIELD ;  /* 0x0000000000007946 */ /* 0x000fe20003800000 */
[----:B------:R-:W-:Y:S03]  /*0a30*/  BSSY B0, `(.L_x_437) ;  /* 0x0000016000007945 */ /* 0x000fe60003800000 */
[----:B------:R-:W-:-:S13]  /*0a40*/  ISETP.NE.AND P0, PT, R0, 0x1, PT ;  /* 0x000000010000780c */ /* 0x000fda0003f05270 */
[----:B--2---:R-:W-:Y:S01]  /*0a50*/  @P0 IMAD.HI.U32 R0, R4, c[0x0][0x564], RZ ;  /* 0x0001590004000a27 */ /* 0x004fe200078e00ff */
[----:B------:R-:W-:-:S04]  /*0a60*/  MOV R3, R4 ;  /* 0x0000000400037202 */ /* 0x000fc80000000f00 */
[----:B------:R-:W-:-:S04]  /*0a70*/  @P0 SHF.R.U32.HI R3, RZ, c[0x0][0x568], R0 ;  /* 0x00015a00ff030a19 */ /* 0x000fc80000011600 */
[----:B------:R-:W-:Y:S01]  /*0a80*/  ISETP.GE.AND P0, PT, R3, c[0x0][0x578], PT ;  /* 0x00015e0003007a0c */ /* 0x000fe20003f06270 */
[----:B------:R-:W-:-:S04]  /*0a90*/  IMAD.MOV R2, RZ, RZ, -R3 ;  /* 0x000000ffff027224 */ /* 0x000fc800078e0a03 */
[----:B------:R-:W-:-:S08]  /*0aa0*/  IMAD R2, R2, c[0x0][0x560], R4 ;  /* 0x0001580002027a24 */ /* 0x000fd000078e0204 */
[----:B------:R-:W-:Y:S05]  /*0ab0*/  @!P0 BRA `(.L_x_438) ;  /* 0x0000007000008947 */ /* 0x000fea0003800000 */
[----:B------:R-:W-:-:S04]  /*0ac0*/  MOV R0, c[0x0][0x56c] ;  /* 0x00015b0000007a02 */ /* 0x000fc80000000f00 */
[----:B------:R-:W-:Y:S02]  /*0ad0*/  ISETP.NE.AND P0, PT, R0, 0x1, PT ;  /* 0x000000010000780c */ /* 0x000fe40003f05270 */
[----:B------:R-:W-:-:S11]  /*0ae0*/  MOV R0, R2 ;  /* 0x0000000200007202 */ /* 0x000fd60000000f00 */
[----:B------:R-:W-:-:S05]  /*0af0*/  @P0 IMAD.HI.U32 R4, R2, c[0x0][0x570], RZ ;  /* 0x00015c0002040a27 */ /* 0x000fca00078e00ff */
[----:B------:R-:W-:-:S05]  /*0b00*/  @P0 SHF.R.U32.HI R0, RZ, c[0x0][0x574], R4 ;  /* 0x00015d00ff000a19 */ /* 0x000fca0000011604 */
[----:B------:R-:W-:Y:S01]  /*0b10*/  IMAD R4, R0, c[0x0][0x56c], RZ ;  /* 0x00015b0000047a24 */ /* 0x000fe200078e02ff */
[----:B------:R-:W-:Y:S05]  /*0b20*/  BRA `(.L_x_439) ;  /* 0x0000006000007947 */ /* 0x000fea0003800000 */
.L_x_438:
[----:B------:R-:W-:-:S04]  /*0b30*/  MOV R0, c[0x0][0x554] ;  /* 0x0001550000007a02 */ /* 0x000fc80000000f00 */
[----:B------:R-:W-:Y:S02]  /*0b40*/  ISETP.NE.AND P0, PT, R0, 0x1, PT ;  /* 0x000000010000780c */ /* 0x000fe40003f05270 */
[----:B------:R-:W-:-:S11]  /*0b50*/  MOV R0, R2 ;  /* 0x0000000200007202 */ /* 0x000fd60000000f00 */
[----:B------:R-:W-:-:S05]  /*0b60*/  @P0 IMAD.HI.U32 R4, R2, c[0x0][0x558], RZ ;  /* 0x0001560002040a27 */ /* 0x000fca00078e00ff */
[----:B------:R-:W-:-:S05]  /*0b70*/  @P0 SHF.R.U32.HI R0, RZ, c[0x0][0x55c], R4 ;  /* 0x00015700ff000a19 */ /* 0x000fca0000011604 */
[----:B------:R-:W-:Y:S02]  /*0b80*/  IMAD R4, R0, c[0x0][0x554], RZ ;  /* 0x0001550000047a24 */ /* 0x000fe400078e02ff */
.L_x_439:
[----:B------:R-:W-:Y:S05]  /*0b90*/  BSYNC B0 ;  /* 0x0000000000007941 */ /* 0x000fea0003800000 */
.L_x_437:
[----:B------:R-:W-:Y:S01]  /*0ba0*/  IMAD.MOV.U32 R35, RZ, RZ, c[0x0][0x2c4] ;  /* 0x0000b100ff237624 */ /* 0x000fe200078e00ff */
[----:B------:R-:W-:Y:S01]  /*0bb0*/  LOP3.LUT R0, RZ, R0, RZ, 0x33, !PT ;  /* 0x00000000ff007212 */ /* 0x000fe200078e33ff */
[----:B------:R-:W-:Y:S01]  /*0bc0*/  IMAD.MOV.U32 R5, RZ, RZ, c[0x0][0x548] ;  /* 0x00015200ff057624 */ /* 0x000fe200078e00ff */
[----:B------:R-:W-:Y:S01]  /*0bd0*/  ULDC UR5, c[0x0][0x1d0] ;  /* 0x0000740000057ab9 */ /* 0x000fe20000000800 */
[----:B------:R-:W-:Y:S01]  /*0be0*/  IMAD.IADD R2, R2, 0x1, -R4 ;  /* 0x0000000102027824 */ /* 0x000fe200078e0a04 */
[----:B------:R-:W-:Y:S01]  /*0bf0*/  IADD3 R0, R0, c[0x0][0x53c], RZ ;  /* 0x00014f0000007a10 */ /* 0x000fe20007ffe0ff */
[----:B------:R-:W-:Y:S01]  /*0c00*/  UIADD3 UR5, UR5, 0x7f, URZ ;  /* 0x0000007f05057890 */ /* 0x000fe2000fffe03f */
[----:B------:R-:W-:Y:S01]  /*0c10*/  ISETP.NE.AND P4, PT, R35, 0x1, PT ;  /* 0x000000012300780c */ /* 0x000fe20003f85270 */
[----:B------:R-:W-:Y:S01]  /*0c20*/  IMAD R2, R3, c[0x0][0x554], R2 ;  /* 0x0001550003027a24 */ /* 0x000fe200078e0202 */
[----:B------:R-:W-:Y:S01]  /*0c30*/  ISETP.NE.AND P0, PT, R5, 0x1, PT ;  /* 0x000000010500780c */ /* 0x000fe20003f05270 */
[----:B------:R-:W-:Y:S01]  /*0c40*/  IMAD.MOV.U32 R5, RZ, RZ, 0x80 ;  /* 0x00000080ff057424 */ /* 0x000fe200078e00ff */
[----:B------:R-:W-:Y:S01]  /*0c50*/  SHF.L.U32 R153, R0, 0x7, RZ ;  /* 0x0000000700997819 */ /* 0x000fe200000006ff */
[----:B------:R-:W-:Y:S01]  /*0c60*/  USHF.R.S32.HI UR4, URZ, 0x1f, UR5 ;  /* 0x0000001f3f047899 */ /* 0x000fe20008011405 */
[----:B------:R-:W-:Y:S01]  /*0c70*/  MOV R36, R2 ;  /* 0x0000000200247202 */ /* 0x000fe20000000f00 */
[----:B------:R-:W-:Y:S01]  /*0c80*/  CS2R R134, SRZ ;  /* 0x0000000000867805 */ /* 0x000fe2000001ff00 */
[----:B------:R-:W-:Y:S01]  /*0c90*/  IADD3 R0, R153, 0x7f, RZ ;  /* 0x0000007f99007810 */ /* 0x000fe20007ffe0ff */
[----:B------:R-:W-:Y:S01]  /*0ca0*/  ULEA.HI UR4, UR4, UR5, URZ, 0x7 ;  /* 0x0000000504047291 */ /* 0x000fe2000f8f383f */
[----:B------:R1:W-:Y:S01]  /*0cb0*/  STL [R1+0x30], R153 ;  /* 0x0000309901007387 */ /* 0x0003e20000100800 */
[----:B------:R-:W-:Y:S01]  /*0cc0*/  CS2R R132, SRZ ;  /* 0x0000000000847805 */ /* 0x000fe2000001ff00 */
[----:B------:R-:W-:Y:S01]  /*0cd0*/  CS2R R130, SRZ ;  /* 0x0000000000827805 */ /* 0x000fe2000001ff00 */
[----:B------:R-:W-:Y:S01]  /*0ce0*/  @P4 IMAD.HI.U32 R3, R0, c[0x0][0x2c8], RZ ;  /* 0x0000b20000034a27 */ /* 0x000fe200078e00ff */
[----:B------:R-:W-:Y:S01]  /*0cf0*/  USHF.R.S32.HI UR4, URZ, 0x7, UR4 ;  /* 0x000000073f047899 */ /* 0x000fe20008011404 */
[----:B------:R-:W-:Y:S01]  /*0d00*/  MOV R126, RZ ;  /* 0x000000ff007e7202 */ /* 0x000fe20000000f00 */
[----:B------:R-:W-:Y:S01]  /*0d10*/  CS2R R6, SRZ ;  /* 0x0000000000067805 */ /* 0x000fe2000001ff00 */
[----:B------:R-:W-:Y:S01]  /*0d20*/  @P0 IMAD.HI.U32 R4, R2, c[0x0][0x54c], RZ ;  /* 0x0001530002040a27 */ /* 0x000fe200078e00ff */
[----:B------:R-:W-:Y:S01]  /*0d30*/  @P4 SHF.R.U32.HI R0, RZ, c[0x0][0x2cc], R3 ;  /* 0x0000b300ff004a19 */ /* 0x000fe20000011603 */
[----:B------:R-:W-:Y:S01]  /*0d40*/  CS2R R8, SRZ ;  /* 0x0000000000087805 */ /* 0x000fe2000001ff00 */
[----:B------:R-:W-:Y:S01]  /*0d50*/  IADD3 R3, R5, -c[0x0][0x168], RZ ;  /* 0x80005a0005037a10 */ /* 0x000fe20007ffe0ff */
[----:B------:R-:W-:Y:S01]  /*0d60*/  IMAD.MOV.U32 R128, RZ, RZ, RZ ;  /* 0x000000ffff807224 */ /* 0x000fe200078e00ff */
[----:B------:R-:W-:Y:S01]  /*0d70*/  @P0 SHF.R.U32.HI R36, RZ, c[0x0][0x550], R4 ;  /* 0x00015400ff240a19 */ /* 0x000fe20000011604 */
[----:B------:R-:W-:Y:S01]  /*0d80*/  IMAD.MOV.U32 R124, RZ, RZ, RZ ;  /* 0x000000ffff7c7224 */ /* 0x000fe200078e00ff */
[----:B------:R-:W-:Y:S01]  /*0d90*/  IADD3 R0, R0, c[0x0][0x1d0], R3 ;  /* 0x0000740000007a10 */ /* 0x000fe20007ffe003 */
[----:B------:R-:W-:Y:S01]  /*0da0*/  IMAD.MOV.U32 R122, RZ, RZ, RZ ;  /* 0x000000ffff7a7224 */ /* 0x000fe200078e00ff */
[----:B------:R-:W-:Y:S01]  /*0db0*/  MOV R120, RZ ;  /* 0x000000ff00787202 */ /* 0x000fe20000000f00 */
[----:B------:R-:W-:Y:S01]  /*0dc0*/  IMAD.MOV R3, RZ, RZ, -R36 ;  /* 0x000000ffff037224 */ /* 0x000fe200078e0a24 */
[----:B------:R-:W-:Y:S01]  /*0dd0*/  SHF.R.S32.HI R4, RZ, 0x1f, R0 ;  /* 0x0000001fff047819 */ /* 0x000fe20000011400 */
[----:B------:R1:W-:Y:S01]  /*0de0*/  STL [R1+0x38], R36 ;  /* 0x0000382401007387 */ /* 0x0003e20000100800 */
[----:B------:R-:W-:Y:S01]  /*0df0*/  IMAD.MOV.U32 R118, RZ, RZ, RZ ;  /* 0x000000ffff767224 */ /* 0x000fe200078e00ff */
[----:B------:R-:W-:Y:S01]  /*0e00*/  CS2R R10, SRZ ;  /* 0x00000000000a7805 */ /* 0x000fe2000001ff00 */
[----:B------:R-:W-:Y:S01]  /*0e10*/  IMAD R37, R3, c[0x0][0x548], R2 ;  /* 0x0001520003257a24 */ /* 0x000fe200078e0202 */
[----:B------:R-:W-:Y:S01]  /*0e20*/  LEA.HI R2, R4, R0, RZ, 0x7 ;  /* 0x0000000004027211 */ /* 0x000fe200078f38ff */
[----:B------:R-:W-:Y:S01]  /*0e30*/  IMAD.MOV.U32 R116, RZ, RZ, RZ ;  /* 0x000000ffff747224 */ /* 0x000fe200078e00ff */
[----:B------:R-:W-:Y:S01]  /*0e40*/  PRMT R0, RZ, 0x7610, R0 ;  /* 0x00007610ff007816 */ /* 0x000fe20000000000 */
[----:B------:R-:W-:Y:S01]  /*0e50*/  CS2R R4, SRZ ;  /* 0x0000000000047805 */ /* 0x000fe2000001ff00 */
[----:B------:R-:W-:Y:S01]  /*0e60*/  SHF.R.S32.HI R2, RZ, 0x7, R2 ;  /* 0x00000007ff027819 */ /* 0x000fe20000011402 */
[----:B------:R1:W-:Y:S01]  /*0e70*/  STL [R1+0x34], R37 ;  /* 0x0000342501007387 */ /* 0x0003e20000100800 */
[----:B------:R-:W-:Y:S01]  /*0e80*/  MOV R114, RZ ;  /* 0x000000ff00727202 */ /* 0x000fe20000000f00 */
[----:B------:R-:W-:Y:S01]  /*0e90*/  CS2R R12, SRZ ;  /* 0x00000000000c7805 */ /* 0x000fe2000001ff00 */
[----:B------:R-:W-:Y:S01]  /*0ea0*/  IMNMX R154, R2, UR4, PT ;  /* 0x00000004029a7c17 */ /* 0x000fe2000b800200 */
[----:B------:R-:W-:Y:S01]  /*0eb0*/  IMAD.MOV.U32 R112, RZ, RZ, RZ ;  /* 0x000000ffff707224 */ /* 0x000fe200078e00ff */
[----:B------:R-:W-:Y:S01]  /*0ec0*/  CS2R R14, SRZ ;  /* 0x00000000000e7805 */ /* 0x000fe2000001ff00 */
[----:B------:R-:W-:Y:S01]  /*0ed0*/  IMAD.MOV.U32 R110, RZ, RZ, RZ ;  /* 0x000000ffff6e7224 */ /* 0x000fe200078e00ff */
[----:B------:R-:W-:Y:S01]  /*0ee0*/  ISETP.GE.AND P0, PT, R154, 0x1, PT ;  /* 0x000000019a00780c */ /* 0x000fe20003f06270 */
[----:B------:R-:W-:Y:S01]  /*0ef0*/  IMAD.MOV.U32 R106, RZ, RZ, RZ ;  /* 0x000000ffff6a7224 */ /* 0x000fe200078e00ff */
[----:B------:R-:W-:Y:S01]  /*0f00*/  MOV R108, RZ ;  /* 0x000000ff006c7202 */ /* 0x000fe20000000f00 */
[----:B------:R-:W-:Y:S01]  /*0f10*/  CS2R R16, SRZ ;  /* 0x0000000000107805 */ /* 0x000fe2000001ff00 */
[----:B------:R-:W-:Y:S01]  /*0f20*/  IMAD.MOV.U32 R104, RZ, RZ, RZ ;  /* 0x000000ffff687224 */ /* 0x000fe200078e00ff */
[----:B------:R-:W-:Y:S01]  /*0f30*/  MOV R102, RZ ;  /* 0x000000ff00667202 */ /* 0x000fe20000000f00 */
[----:B------:R-:W-:Y:S01]  /*0f40*/  CS2R R18, SRZ ;  /* 0x0000000000127805 */ /* 0x000fe2000001ff00 */
[----:B------:R-:W-:Y:S01]  /*0f50*/  IMAD.MOV.U32 R100, RZ, RZ, RZ ;  /* 0x000000ffff647224 */ /* 0x000fe200078e00ff */
[----:B------:R-:W-:Y:S01]  /*0f60*/  CS2R R20, SRZ ;  /* 0x0000000000147805 */ /* 0x000fe2000001ff00 */
[----:B------:R-:W-:Y:S01]  /*0f70*/  IMAD.MOV.U32 R98, RZ, RZ, RZ ;  /* 0x000000ffff627224 */ /* 0x000fe200078e00ff */
[----:B------:R-:W-:Y:S01]  /*0f80*/  MOV R96, RZ ;  /* 0x000000ff00607202 */ /* 0x000fe20000000f00 */
[----:B------:R-:W-:Y:S01]  /*0f90*/  IMAD.MOV.U32 R94, RZ, RZ, RZ ;  /* 0x000000ffff5e7224 */ /* 0x000fe200078e00ff */
        /* <DEDUP_REMOVED lines=18> */
[----:B------:R-:W-:Y:S05]  /*10c0*/  @!P0 BRA `(.L_x_440) ;  /* 0x0000dcd000008947 */ /* 0x000fea0003800000 */
[----:B-1----:R-:W-:Y:S01]  /*10d0*/  ISETP.NE.U32.AND P0, PT, RZ, c[0x0][0x340], PT ;  /* 0x0000d000ff007a0c */ /* 0x002fe20003f05070 */
[----:B------:R-:W2:Y:S03]  /*10e0*/  LDL.64 R136, [R1+0x8] ;  /* 0x0000080001887983 */ /* 0x000ea60000100a00 */
[----:B------:R-:W-:Y:S01]  /*10f0*/  ISETP.NE.AND.EX P0, PT, RZ, c[0x0][0x344], PT, P0 ;  /* 0x0000d100ff007a0c */ /* 0x000fe20003f05300 */
[----:B------:R-:W1:-:S12]  /*1100*/  S2R R38, SR_TID.X ;  /* 0x0000000000267919 */ /* 0x000e580000002100 */
[----:B------:R-:W-:-:S05]  /*1110*/  @P0 MOV R2, 0x4 ;  /* 0x0000000400020802 */ /* 0x000fca0000000f00 */
[----:B------:R-:W-:-:S05]  /*1120*/  @P0 IMAD.WIDE R2, R36, R2, c[0x0][0x340] ;  /* 0x0000d00024020625 */ /* 0x000fca00078e0202 */
[----:B------:R3:W4:Y:S01]  /*1130*/  @P0 LDG.E R0, [R2.64] ;  /* 0x0000000602000981 */ /* 0x000722000c1e1900 */
[----:B-1----:R-:W-:-:S04]  /*1140*/  SHF.R.S32.HI R40, RZ, 0x1f, R38 ;  /* 0x0000001fff287819 */ /* 0x002fc80000011426 */
[----:B------:R-:W-:-:S04]  /*1150*/  LEA.HI R40, R40, R38, RZ, 0x3 ;  /* 0x0000002628287211 */ /* 0x000fc800078f18ff */
[----:B------:R-:W-:-:S04]  /*1160*/  SHF.R.S32.HI R40, RZ, 0x3, R40 ;  /* 0x00000003ff287819 */ /* 0x000fc80000011428 */
[----:B------:R-:W-:-:S05]  /*1170*/  SHF.R.S32.HI R7, RZ, 0x1f, R40 ;  /* 0x0000001fff077819 */ /* 0x000fca0000011428 */
[C---:B------:R-:W-:Y:S02]  /*1180*/  IMAD R6, R7.reuse, c[0x0][0x1e0], RZ ;  /* 0x0000780007067a24 */ /* 0x040fe400078e02ff */
[----:B------:R-:W-:Y:S02]  /*1190*/  IMAD R7, R7, c[0x0][0x208], RZ ;  /* 0x0000820007077a24 */ /* 0x000fe400078e02ff */
[----:B------:R-:W-:Y:S01]  /*11a0*/  IMAD R6, R40, c[0x0][0x1e4], R6 ;  /* 0x0000790028067a24 */ /* 0x000fe200078e0206 */
[----:B------:R-:W-:Y:S02]  /*11b0*/  SHF.R.S32.HI R8, RZ, 0x1f, R37 ;  /* 0x0000001fff087819 */ /* 0x000fe40000011425 */
[----:B------:R-:W-:-:S03]  /*11c0*/  SHF.R.S32.HI R10, RZ, 0x1f, R36 ;  /* 0x0000001fff0a7819 */ /* 0x000fc60000011424 */
[----:B------:R-:W-:Y:S01]  /*11d0*/  IMAD R11, R8, c[0x0][0x1b8], RZ ;  /* 0x00006e00080b7a24 */ /* 0x000fe200078e02ff */
[----:B------:R-:W-:Y:S03]  /*11e0*/  WARPSYNC 0xffffffff ;  /* 0xffffffff00007948 */ /* 0x000fe60003800000 */
[----:B------:R-:W-:Y:S02]  /*11f0*/  IMAD R11, R37, c[0x0][0x1bc], R11 ;  /* 0x00006f00250b7a24 */ /* 0x000fe400078e020b */
[----:B--2---:R-:W-:-:S04]  /*1200*/  IMAD.WIDE.U32 R4, R40, c[0x0][0x1e0], R136 ;  /* 0x0000780028047a25 */ /* 0x004fc800078e0088 */
[----:B---3--:R-:W-:Y:S01]  /*1210*/  IMAD.WIDE.U32 R2, R40, c[0x0][0x208], R136 ;  /* 0x0000820028027a25 */ /* 0x008fe200078e0088 */
[----:B------:R-:W-:-:S03]  /*1220*/  IADD3 R5, R5, R6, RZ ;  /* 0x0000000605057210 */ /* 0x000fc60007ffe0ff */
[----:B------:R-:W-:Y:S02]  /*1230*/  IMAD R6, R40, c[0x0][0x20c], R7 ;  /* 0x0000830028067a24 */ /* 0x000fe400078e0207 */
[----:B------:R-:W-:-:S03]  /*1240*/  IMAD R7, R8, c[0x0][0x1e8], RZ ;  /* 0x00007a0008077a24 */ /* 0x000fc600078e02ff */
[----:B------:R-:W-:Y:S01]  /*1250*/  IADD3 R3, R3, R6, RZ ;  /* 0x0000000603037210 */ /* 0x000fe20007ffe0ff */
[----:B------:R-:W-:Y:S02]  /*1260*/  IMAD R6, R8, c[0x0][0x210], RZ ;  /* 0x0000840008067a24 */ /* 0x000fe400078e02ff */
[C---:B------:R-:W-:Y:S02]  /*1270*/  IMAD R7, R37.reuse, c[0x0][0x1ec], R7 ;  /* 0x00007b0025077a24 */ /* 0x040fe400078e0207 */
[----:B------:R-:W-:-:S04]  /*1280*/  IMAD.WIDE.U32 R4, R37, c[0x0][0x1e8], R4 ;  /* 0x00007a0025047a25 */ /* 0x000fc800078e0004 */
[C---:B------:R-:W-:Y:S02]  /*1290*/  IMAD R6, R37.reuse, c[0x0][0x214], R6 ;  /* 0x0000850025067a24 */ /* 0x040fe400078e0206 */
[----:B------:R-:W-:Y:S01]  /*12a0*/  IMAD.WIDE.U32 R2, R37, c[0x0][0x210], R2 ;  /* 0x0000840025027a25 */ /* 0x000fe200078e0002 */
[----:B------:R-:W-:-:S04]  /*12b0*/  IADD3 R7, R5, R7, RZ ;  /* 0x0000000705077210 */ /* 0x000fc80007ffe0ff */
[----:B------:R-:W-:Y:S02]  /*12c0*/  IADD3 R5, R3, R6, RZ ;  /* 0x0000000603057210 */ /* 0x000fe40007ffe0ff */
[----:B----4-:R-:W-:Y:S02]  /*12d0*/  @P0 SHF.R.S32.HI R3, RZ, 0x1f, R0 ;  /* 0x0000001fff030819 */ /* 0x010fe40000011400 */
[----:B------:R-:W-:Y:S02]  /*12e0*/  @!P0 MOV R3, R10 ;  /* 0x0000000a00038202 */ /* 0x000fe40000000f00 */
[----:B------:R-:W-:Y:S02]  /*12f0*/  MOV R6, R4 ;  /* 0x0000000400067202 */ /* 0x000fe40000000f00 */
[----:B------:R-:W-:Y:S02]  /*1300*/  MOV R4, R2 ;  /* 0x0000000200047202 */ /* 0x000fe40000000f00 */
[----:B------:R-:W-:Y:S01]  /*1310*/  @P0 MOV R2, R0 ;  /* 0x0000000000020202 */ /* 0x000fe20000000f00 */
[C---:B------:R-:W-:Y:S01]  /*1320*/  IMAD R0, R3.reuse, c[0x0][0x1f0], RZ ;  /* 0x00007c0003007a24 */ /* 0x040fe200078e02ff */
[----:B------:R-:W-:Y:S01]  /*1330*/  @!P0 MOV R2, R36 ;  /* 0x0000002400028202 */ /* 0x000fe20000000f00 */
[----:B------:R-:W-:-:S04]  /*1340*/  IMAD R3, R3, c[0x0][0x218], RZ ;  /* 0x0000860003037a24 */ /* 0x000fc800078e02ff */
[----:B------:R-:W-:-:S04]  /*1350*/  IMAD.WIDE.U32 R134, R2, c[0x0][0x1f0], R6 ;  /* 0x00007c0002867a25 */ /* 0x000fc800078e0006 */
[----:B------:R-:W-:-:S04]  /*1360*/  IMAD.WIDE.U32 R22, R2, c[0x0][0x218], R4 ;  /* 0x0000860002167a25 */ /* 0x000fc800078e0004 */
[C---:B------:R-:W-:Y:S02]  /*1370*/  IMAD R0, R2.reuse, c[0x0][0x1f4], R0 ;  /* 0x00007d0002007a24 */ /* 0x040fe400078e0200 */
[----:B------:R-:W-:-:S03]  /*1380*/  IMAD R2, R2, c[0x0][0x21c], R3 ;  /* 0x0000870002027a24 */ /* 0x000fc600078e0203 */
[----:B------:R-:W-:Y:S02]  /*1390*/  IADD3 R132, R135, R0, RZ ;  /* 0x0000000087847210 */ /* 0x000fe40007ffe0ff */
[----:B------:R-:W-:Y:S01]  /*13a0*/  IADD3 R21, R23, R2, RZ ;  /* 0x0000000217157210 */ /* 0x000fe20007ffe0ff */
[----:B------:R1:W-:Y:S04]  /*13b0*/  STL.64 [R1+0x18], R134 ;  /* 0x0000188601007387 */ /* 0x0003e80000100a00 */
[----:B------:R1:W-:Y:S04]  /*13c0*/  STL.64 [R1+0x20], R22 ;  /* 0x0000201601007387 */ /* 0x0003e80000100a00 */
[----:B------:R1:W-:Y:S04]  /*13d0*/  STL [R1+0x14], R132 ;  /* 0x0000148401007387 */ /* 0x0003e80000100800 */
[----:B------:R1:W-:Y:S01]  /*13e0*/  STL [R1+0x28], R21 ;  /* 0x0000281501007387 */ /* 0x0003e20000100800 */
[----:B------:R-:W-:-:S05]  /*13f0*/  IMAD.WIDE.U32 R8, R37, c[0x0][0x1b8], RZ ;  /* 0x00006e0025087a25 */ /* 0x000fca00078e00ff */
[----:B------:R-:W-:Y:S02]  /*1400*/  IADD3 R6, R9, R11, RZ ;  /* 0x0000000b09067210 */ /* 0x000fe40007ffe0ff */
[----:B------:R-:W2:Y:S04]  /*1410*/  LDL R12, [R1+0x6c] ;  /* 0x00006c00010c7983 */ /* 0x000ea80000100800 */
[----:B------:R-:W3:Y:S04]  /*1420*/  LDL R15, [R1+0x2c] ;  /* 0x00002c00010f7983 */ /* 0x000ee80000100800 */
[----:B------:R-:W4:Y:S01]  /*1430*/  LDL R16, [R1+0x44] ;  /* 0x0000440001107983 */ /* 0x000f220000100800 */
[----:B------:R-:W-:Y:S01]  /*1440*/  MOV R7, R6 ;  /* 0x0000000600077202 */ /* 0x000fe20000000f00 */
[----:B------:R-:W-:-:S02]  /*1450*/  IMAD R3, R10, c[0x0][0x1c0], RZ ;  /* 0x000070000a037a24 */ /* 0x000fc400078e02ff */
[----:B------:R-:W-:Y:S02]  /*1460*/  IMAD.MOV.U32 R6, RZ, RZ, R8 ;  /* 0x000000ffff067224 */ /* 0x000fe400078e0008 */
[C---:B------:R-:W-:Y:S02]  /*1470*/  IMAD R3, R36.reuse, c[0x0][0x1c4], R3 ;  /* 0x0000710024037a24 */ /* 0x040fe400078e0203 */
[----:B------:R-:W-:Y:S01]  /*1480*/  IMAD.WIDE.U32 R6, R36, c[0x0][0x1c0], R6 ;  /* 0x0000700024067a25 */ /* 0x000fe200078e0006 */
[----:B------:R-:W-:Y:S04]  /*1490*/  BAR.SYNC.DEFER_BLOCKING 0x0 ;  /* 0x0000000000007b1d */ /* 0x000fe80000010000 */
[----:B------:R-:W-:Y:S01]  /*14a0*/  IADD3 R3, R7, R3, RZ ;  /* 0x0000000307037210 */ /* 0x000fe20007ffe0ff */
[----:B------:R-:W-:Y:S01]  /*14b0*/  IMAD R14, R35, c[0x0][0x168], RZ ;  /* 0x00005a00230e7a24 */ /* 0x000fe200078e02ff */
[----:B------:R-:W-:-:S02]  /*14c0*/  ISETP.GE.AND P3, PT, R136, c[0x0][0x198], PT ;  /* 0x0000660088007a0c */ /* 0x000fc40003f66270 */
[----:B------:R-:W-:-:S04]  /*14d0*/  IADD3 R68, R154, -0x1, RZ ;  /* 0xffffffff9a447810 */ /* 0x000fc80007ffe0ff */
[----:B------:R-:W-:Y:S02]  /*14e0*/  SHF.R.S32.HI R20, RZ, 0x1f, R68 ;  /* 0x0000001fff147819 */ /* 0x000fe40000011444 */
[----:B------:R-:W-:Y:S01]  /*14f0*/  MOV R129, c[0x0][0x1e0] ;  /* 0x0000780000817a02 */ /* 0x000fe20000000f00 */
[----:B------:R-:W-:Y:S01]  /*1500*/  IMAD.MOV.U32 R130, RZ, RZ, c[0x0][0x1e4] ;  /* 0x00007900ff827624 */ /* 0x000fe200078e00ff */
[----:B--2---:R-:W-:-:S05]  /*1510*/  IADD3 R2, R12, R153, RZ ;  /* 0x000000990c027210 */ /* 0x004fca0007ffe0ff */
[----:B------:R-:W-:Y:S01]  /*1520*/  @P4 IMAD.HI.U32 R4, R2, c[0x0][0x2c8], RZ ;  /* 0x0000b20002044a27 */ /* 0x000fe200078e00ff */
[----:B------:R-:W-:-:S04]  /*1530*/  MOV R0, R2 ;  /* 0x0000000200007202 */ /* 0x000fc80000000f00 */
[----:B------:R-:W-:-:S04]  /*1540*/  @P4 SHF.R.U32.HI R0, RZ, c[0x0][0x2cc], R4 ;  /* 0x0000b300ff004a19 */ /* 0x000fc80000011604 */
[----:B------:R-:W-:Y:S02]  /*1550*/  IADD3 R4, -R0, RZ, RZ ;  /* 0x000000ff00047210 */ /* 0x000fe40007ffe1ff */
[----:B------:R-:W-:-:S03]  /*1560*/  SHF.R.S32.HI R5, RZ, 0x1f, R0 ;  /* 0x0000001fff057819 */ /* 0x000fc60000011400 */
[----:B------:R-:W-:Y:S02]  /*1570*/  IMAD R4, R4, c[0x0][0x2c4], R2 ;  /* 0x0000b10004047a24 */ /* 0x000fe400078e0202 */
[----:B------:R-:W-:Y:S02]  /*1580*/  IMAD.MOV.U32 R2, RZ, RZ, R6 ;  /* 0x000000ffff027224 */ /* 0x000fe400078e0006 */
[----:B------:R-:W-:Y:S02]  /*1590*/  IMAD R5, R5, c[0x0][0x1b0], RZ ;  /* 0x00006c0005057a24 */ /* 0x000fe400078e02ff */
[----:B------:R-:W-:-:S04]  /*15a0*/  IMAD.WIDE.U32 R2, R0, c[0x0][0x1b0], R2 ;  /* 0x00006c0000027a25 */ /* 0x000fc800078e0002 */
[----:B------:R-:W-:Y:S01]  /*15b0*/  IMAD R0, R0, c[0x0][0x1b4], R5 ;  /* 0x00006d0000007a24 */ /* 0x000fe200078e0205 */
[----:B------:R-:W-:-:S04]  /*15c0*/  SHF.R.S32.HI R5, RZ, 0x1f, R4 ;  /* 0x0000001fff057819 */ /* 0x000fc80000011404 */
[----:B------:R-:W-:Y:S01]  /*15d0*/  IADD3 R3, R3, R0, RZ ;  /* 0x0000000003037210 */ /* 0x000fe20007ffe0ff */
[----:B------:R-:W-:-:S04]  /*15e0*/  IMAD R0, R5, c[0x0][0x1a8], RZ ;  /* 0x00006a0005007a24 */ /* 0x000fc800078e02ff */
[C---:B------:R-:W-:Y:S02]  /*15f0*/  IMAD R0, R4.reuse, c[0x0][0x1ac], R0 ;  /* 0x00006b0004007a24 */ /* 0x040fe400078e0200 */
[----:B------:R-:W-:-:S05]  /*1600*/  IMAD.WIDE.U32 R4, R4, c[0x0][0x1a8], R2 ;  /* 0x00006a0004047a25 */ /* 0x000fca00078e0002 */
[----:B------:R-:W-:Y:S02]  /*1610*/  IADD3 R0, R5, R0, RZ ;  /* 0x0000000005007210 */ /* 0x000fe40007ffe0ff */
[----:B------:R-:W-:-:S04]  /*1620*/  LEA R2, P0, R4, c[0x0][0x160], 0x1 ;  /* 0x0000580004027a11 */ /* 0x000fc800078008ff */
[----:B------:R-:W-:Y:S02]  /*1630*/  LEA.HI.X R0, R4, c[0x0][0x164], R0, 0x1, P0 ;  /* 0x0000590004007a11 */ /* 0x000fe400000f0c00 */
[----:B------:R-:W2:Y:S01]  /*1640*/  SHFL.IDX PT, R4, R2, RZ, 0x181f ;  /* 0x00181fff02047589 */ /* 0x000ea200000e0000 */
[----:B------:R-:W-:-:S03]  /*1650*/  IMAD.IADD R3, R40, 0x1, R153 ;  /* 0x0000000128037824 */ /* 0x000fc600078e0299 */
[----:B------:R-:W5:Y:S02]  /*1660*/  SHFL.IDX PT, R5, R0, RZ, 0x181f ;  /* 0x00181fff00057589 */ /* 0x000f6400000e0000 */
[C---:B------:R-:W-:Y:S02]  /*1670*/  ISETP.GE.AND P5, PT, R3.reuse, R14, PT ;  /* 0x0000000e0300720c */ /* 0x040fe40003fa6270 */
[----:B------:R-:W1:Y:S01]  /*1680*/  SHFL.IDX PT, R8, R2, 0x1, 0x181f ;  /* 0x00381f0002087f89 */ /* 0x000e6200000e0000 */
[----:B------:R-:W-:-:S03]  /*1690*/  IADD3 R6, R3, 0x20, RZ ;  /* 0x0000002003067810 */ /* 0x000fc60007ffe0ff */
[----:B------:R-:W1:Y:S01]  /*16a0*/  SHFL.IDX PT, R9, R0, 0x1, 0x181f ;  /* 0x00381f0000097f89 */ /* 0x000e6200000e0000 */
[----:B---3--:R-:W-:-:S03]  /*16b0*/  ISETP.GE.AND P6, PT, R15, c[0x0][0x198], PT ;  /* 0x000066000f007a0c */ /* 0x008fc60003fc6270 */
[----:B------:R-:W3:Y:S01]  /*16c0*/  SHFL.IDX PT, R10, R2, 0x2, 0x181f ;  /* 0x00581f00020a7f89 */ /* 0x000ee200000e0000 */
[----:B------:R-:W-:-:S03]  /*16d0*/  ISETP.GE.AND P1, PT, R6, R14, PT ;  /* 0x0000000e0600720c */ /* 0x000fc60003f26270 */
[----:B------:R-:W1:Y:S01]  /*16e0*/  SHFL.IDX PT, R13, R0, 0x2, 0x181f ;  /* 0x00581f00000d7f89 */ /* 0x000e6200000e0000 */
[----:B------:R-:W-:Y:S02]  /*16f0*/  IADD3 R11, R3, 0x40, RZ ;  /* 0x00000040030b7810 */ /* 0x000fe40007ffe0ff */
[CC--:B--2---:R-:W-:Y:S02]  /*1700*/  @!P5 LEA R6, P2, R136.reuse, R4.reuse, 0x1 ;  /* 0x000000048806d211 */ /* 0x0c4fe400078408ff */
[C---:B------:R-:W-:Y:S01]  /*1710*/  @!P5 LEA R4, P0, R15.reuse, R4, 0x1 ;  /* 0x000000040f04d211 */ /* 0x040fe200078008ff */
[----:B------:R1:W2:Y:S01]  /*1720*/  SHFL.IDX PT, R12, R2, 0x3, 0x181f ;  /* 0x00781f00020c7f89 */ /* 0x0002a200000e0000 */
[-C--:B-----5:R-:W-:Y:S02]  /*1730*/  @!P5 LEA.HI.X R7, R136, R5.reuse, R137, 0x1, P2 ;  /* 0x000000058807d211 */ /* 0x0a0fe400010f0c89 */
[----:B----4-:R-:W-:Y:S02]  /*1740*/  @!P5 LEA.HI.X R5, R15, R5, R16, 0x1, P0 ;  /* 0x000000050f05d211 */ /* 0x010fe400000f0c10 */
[----:B------:R-:W-:Y:S01]  /*1750*/  ISETP.GE.AND P2, PT, R11, R14, PT ;  /* 0x0000000e0b00720c */ /* 0x000fe20003f46270 */
[----:B------:R3:W-:Y:S01]  /*1760*/  @!P5 LDGSTS.E.BYPASS.LTC128B.128 [R228+0x100], [R6.64], !P3 ;  /* 0x0010000006e4dfae */ /* 0x0007e2000d901d46 */
[----:B------:R-:W-:-:S03]  /*1770*/  IADD3 R3, R3, 0x60, RZ ;  /* 0x0000006003037810 */ /* 0x000fc60007ffe0ff */
[----:B------:R4:W5:Y:S04]  /*1780*/  SHFL.IDX PT, R11, R0, 0x3, 0x181f ;  /* 0x00781f00000b7f89 */ /* 0x00096800000e0000 */
[----:B------:R2:W-:Y:S01]  /*1790*/  @!P5 LDGSTS.E.BYPASS.LTC128B.128 [R228+0x4100], [R4.64], !P6 ;  /* 0x0410000004e4dfae */ /* 0x0005e2000f101d46 */
[-C--:B-1----:R-:W-:Y:S02]  /*17a0*/  @!P1 LEA R2, P0, R15, R8.reuse, 0x1 ;  /* 0x000000080f029211 */ /* 0x082fe400078008ff */
[----:B----4-:R-:W-:Y:S02]  /*17b0*/  IADD3 R0, -R40, c[0x0][0x1d0], RZ ;  /* 0x0000740028007a10 */ /* 0x010fe40007ffe1ff */
[----:B--2---:R-:W-:-:S04]  /*17c0*/  @!P1 LEA R4, P5, R136, R8, 0x1 ;  /* 0x0000000888049211 */ /* 0x004fc800078a08ff */
[CCC-:B------:R-:W-:Y:S02]  /*17d0*/  @!P1 LEA.HI.X R5, R136.reuse, R9.reuse, R137.reuse, 0x1, P5 ;  /* 0x0000000988059211 */ /* 0x1c0fe400028f0c89 */
[----:B------:R-:W-:Y:S02]  /*17e0*/  ISETP.GE.AND P5, PT, R3, R14, PT ;  /* 0x0000000e0300720c */ /* 0x000fe40003fa6270 */
[----:B------:R-:W-:Y:S01]  /*17f0*/  @!P1 LEA.HI.X R3, R15, R9, R16, 0x1, P0 ;  /* 0x000000090f039211 */ /* 0x000fe200000f0c10 */
[----:B------:R1:W-:Y:S01]  /*1800*/  @!P1 LDGSTS.E.BYPASS.LTC128B.128 [R228+0x1100], [R4.64], !P3 ;  /* 0x0110000004e49fae */ /* 0x0003e2000d901d46 */
[----:B---3--:R-:W-:Y:S01]  /*1810*/  @!P2 LEA R6, P0, R136, R10, 0x1 ;  /* 0x0000000a8806a211 */ /* 0x008fe200078008ff */
[----:B------:R-:W-:Y:S02]  /*1820*/  IMAD R0, R68, -0x80, R0 ;  /* 0xffffff8044007824 */ /* 0x000fe400078e0200 */
[----:B------:R2:W-:Y:S01]  /*1830*/  @!P1 LDGSTS.E.BYPASS.LTC128B.128 [R228+0x5100], [R2.64], !P6 ;  /* 0x0510000002e49fae */ /* 0x0005e2000f101d46 */
[----:B------:R-:W-:-:S05]  /*1840*/  @!P2 LEA.HI.X R7, R136, R13, R137, 0x1, P0 ;  /* 0x0000000d8807a211 */ /* 0x000fca00000f0c89 */
[----:B------:R3:W-:Y:S01]  /*1850*/  @!P2 LDGSTS.E.BYPASS.LTC128B.128 [R228+0x2100], [R6.64], !P3 ;  /* 0x0210000006e4afae */ /* 0x0007e2000d901d46 */
[----:B-1----:R-:W-:-:S04]  /*1860*/  @!P2 LEA R4, P1, R15, R10, 0x1 ;  /* 0x0000000a0f04a211 */ /* 0x002fc800078208ff */
[C---:B------:R-:W-:Y:S02]  /*1870*/  @!P2 LEA.HI.X R5, R15.reuse, R13, R16, 0x1, P1 ;  /* 0x0000000d0f05a211 */ /* 0x040fe400008f0c10 */
[----:B------:R-:W-:Y:S02]  /*1880*/  ISETP.GE.AND P1, PT, R0, 0x1, PT ;  /* 0x000000010000780c */ /* 0x000fe40003f26270 */
[-C--:B--2---:R-:W-:Y:S01]  /*1890*/  @!P5 LEA R2, P0, R136, R12.reuse, 0x1 ;  /* 0x0000000c8802d211 */ /* 0x084fe200078008ff */
[----:B------:R1:W-:Y:S01]  /*18a0*/  @!P2 LDGSTS.E.BYPASS.LTC128B.128 [R228+0x6100], [R4.64], !P6 ;  /* 0x0610000004e4afae */ /* 0x0003e2000f101d46 */
[----:B---3--:R-:W-:Y:S02]  /*18b0*/  IMAD R6, R20, c[0x0][0x1e0], RZ ;  /* 0x0000780014067a24 */ /* 0x008fe400078e02ff */
[----:B-----5:R-:W-:Y:S02]  /*18c0*/  @!P5 LEA.HI.X R3, R136, R11, R137, 0x1, P0 ;  /* 0x0000000b8803d211 */ /* 0x020fe400000f0c89 */
[----:B------:R-:W-:Y:S01]  /*18d0*/  IMAD R7, R68, c[0x0][0x1e4], R6 ;  /* 0x0000790044077a24 */ /* 0x000fe200078e0206 */
[----:B------:R-:W-:-:S02]  /*18e0*/  @!P5 LEA R6, P0, R15, R12, 0x1 ;  /* 0x0000000c0f06d211 */ /* 0x000fc400078008ff */
[----:B------:R2:W-:Y:S01]  /*18f0*/  @!P5 LDGSTS.E.BYPASS.LTC128B.128 [R228+0x3100], [R2.64], !P3 ;  /* 0x0310000002e4dfae */ /* 0x0005e2000d901d46 */
[----:B------:R-:W-:Y:S01]  /*1900*/  ISETP.GE.AND P2, PT, R0, 0x21, PT ;  /* 0x000000210000780c */ /* 0x000fe20003f46270 */
[----:B-1----:R-:W-:-:S05]  /*1910*/  IMAD.WIDE.U32 R4, R68, c[0x0][0x1e0], RZ ;  /* 0x0000780044047a25 */ /* 0x002fca00078e00ff */
[----:B--2---:R-:W-:Y:S02]  /*1920*/  IADD3 R3, R5, R7, RZ ;  /* 0x0000000705037210 */ /* 0x004fe40007ffe0ff */
[----:B------:R-:W-:Y:S02]  /*1930*/  LEA R2, P3, R4, R134, 0x7 ;  /* 0x0000008604027211 */ /* 0x000fe400078638ff */
[----:B------:R-:W-:Y:S02]  /*1940*/  @!P5 LEA.HI.X R7, R15, R11, R16, 0x1, P0 ;  /* 0x0000000b0f07d211 */ /* 0x000fe400000f0c10 */
[----:B------:R-:W-:Y:S02]  /*1950*/  @P1 ISETP.GE.AND P0, PT, R136, c[0x0][0x1d4], PT ;  /* 0x0000750088001a0c */ /* 0x000fe40003f06270 */
[----:B------:R-:W-:Y:S01]  /*1960*/  LEA.HI.X R3, R4, R132, R3, 0x7, P3 ;  /* 0x0000008404037211 */ /* 0x000fe200018f3c03 */
[----:B------:R1:W-:Y:S01]  /*1970*/  @!P5 LDGSTS.E.BYPASS.LTC128B.128 [R228+0x7100], [R6.64], !P6 ;  /* 0x0710000006e4dfae */ /* 0x0003e2000f101d46 */
[----:B------:R-:W-:-:S02]  /*1980*/  @P1 LEA R4, P3, R2, c[0x0][0x1c8], 0x1 ;  /* 0x0000720002041a11 */ /* 0x000fc400078608ff */
[----:B------:R-:W-:Y:S01]  /*1990*/  ISETP.GE.AND P6, PT, R15, c[0x0][0x1d4], PT ;  /* 0x000075000f007a0c */ /* 0x000fe20003fc6270 */
[----:B------:R-:W0:Y:S01]  /*19a0*/  LDGDEPBAR ;  /* 0x00000000000079af */ /* 0x000e220000000000 */
[----:B------:R-:W-:Y:S02]  /*19b0*/  @P1 LEA.HI.X R5, R2, c[0x0][0x1cc], R3, 0x1, P3 ;  /* 0x0000730002051a11 */ /* 0x000fe400018f0c03 */
[----:B------:R-:W-:-:S03]  /*19c0*/  ISETP.GE.AND P5, PT, R0, 0x41, PT ;  /* 0x000000410000780c */ /* 0x000fc60003fa6270 */
[----:B------:R2:W-:Y:S01]  /*19d0*/  @P1 LDGSTS.E.BYPASS.LTC128B.128 [R228+0x8100], [R4.64], !P0 ;  /* 0x0810000004e41fae */ /* 0x0005e2000c101d46 */
[----:B------:R-:W-:-:S05]  /*19e0*/  IMAD.WIDE.U32 R10, R129, 0x40, RZ ;  /* 0x00000040810a7825 */ /* 0x000fca00078e00ff */
[----:B------:R2:W-:Y:S01]  /*19f0*/  @P1 LDGSTS.E.BYPASS.LTC128B.128 [R228+0xc100], [R4.64+0x80], !P6 ;  /* 0x0c10008004e41fae */ /* 0x0005e2000f101d46 */
[----:B-1----:R-:W-:-:S04]  /*1a00*/  @P2 LEA R6, P3, R129, R2, 0x5 ;  /* 0x0000000281062211 */ /* 0x002fc800078628ff */
[----:B------:R-:W-:Y:S02]  /*1a10*/  @P2 LEA R8, P0, R6, c[0x0][0x1c8], 0x1 ;  /* 0x0000720006082a11 */ /* 0x000fe400078008ff */
[----:B------:R-:W-:Y:S02]  /*1a20*/  @P2 LEA.HI.X R7, R129, R3, R130, 0x5, P3 ;  /* 0x0000000381072211 */ /* 0x000fe400018f2c82 */
[----:B------:R-:W-:Y:S02]  /*1a30*/  ISETP.GE.AND P3, PT, R0, 0x61, PT ;  /* 0x000000610000780c */ /* 0x000fe40003f66270 */
[----:B------:R-:W-:Y:S02]  /*1a40*/  @P2 LEA.HI.X R9, R6, c[0x0][0x1cc], R7, 0x1, P0 ;  /* 0x0000730006092a11 */ /* 0x000fe400000f0c07 */
[----:B------:R-:W-:Y:S02]  /*1a50*/  @P2 ISETP.GE.AND P0, PT, R136, c[0x0][0x1d4], PT ;  /* 0x0000750088002a0c */ /* 0x000fe40003f06270 */
[----:B------:R-:W-:-:S02]  /*1a60*/  @P5 IADD3 R0, P1, R2, R10, RZ ;  /* 0x0000000a02005210 */ /* 0x000fc40007f3e0ff */
[----:B--2---:R-:W-:-:S04]  /*1a70*/  SHF.L.U32 R4, R130, 0x6, RZ ;  /* 0x0000000682047819 */ /* 0x004fc800000006ff */
[----:B------:R-:W-:Y:S02]  /*1a80*/  @P5 IADD3.X R4, R3, R11, R4, P1, !PT ;  /* 0x0000000b03045210 */ /* 0x000fe40000ffe404 */
[C---:B------:R-:W-:Y:S01]  /*1a90*/  @P5 LEA R6, P1, R0.reuse, c[0x0][0x1c8], 0x1 ;  /* 0x0000720000065a11 */ /* 0x040fe200078208ff */
[----:B------:R-:W-:Y:S02]  /*1aa0*/  @P3 IMAD.WIDE.U32 R2, R129, 0x60, R2 ;  /* 0x0000006081023825 */ /* 0x000fe400078e0002 */
[----:B------:R1:W-:Y:S01]  /*1ab0*/  @P2 LDGSTS.E.BYPASS.LTC128B.128 [R228+0x9100], [R8.64], !P0 ;  /* 0x0910000008e42fae */ /* 0x0003e2000c101d46 */
[----:B------:R-:W-:Y:S01]  /*1ac0*/  @P5 LEA.HI.X R7, R0, c[0x0][0x1cc], R4, 0x1, P1 ;  /* 0x0000730000075a11 */ /* 0x000fe200008f0c04 */
[----:B------:R-:W-:Y:S01]  /*1ad0*/  @P3 IMAD R0, R130, 0x60, RZ ;  /* 0x0000006082003824 */ /* 0x000fe200078e02ff */
[C---:B------:R-:W-:Y:S01]  /*1ae0*/  @P5 ISETP.GE.AND P1, PT, R136.reuse, c[0x0][0x1d4], PT ;  /* 0x0000750088005a0c */ /* 0x040fe20003f26270 */
[----:B------:R1:W-:Y:S01]  /*1af0*/  @P2 LDGSTS.E.BYPASS.LTC128B.128 [R228+0xd100], [R8.64+0x80], !P6 ;  /* 0x0d10008008e42fae */ /* 0x0003e2000f101d46 */
[----:B------:R-:W-:-:S02]  /*1b00*/  @P3 ISETP.GE.AND P0, PT, R136, c[0x0][0x1d4], PT ;  /* 0x0000750088003a0c */ /* 0x000fc40003f06270 */
[----:B------:R-:W-:Y:S02]  /*1b10*/  @P3 IADD3 R0, R3, R0, RZ ;  /* 0x0000000003003210 */ /* 0x000fe40007ffe0ff */
[----:B------:R-:W-:-:S04]  /*1b20*/  @P3 LEA R4, P2, R2, c[0x0][0x1c8], 0x1 ;  /* 0x0000720002043a11 */ /* 0x000fc800078408ff */
[----:B------:R-:W-:-:S03]  /*1b30*/  @P3 LEA.HI.X R5, R2, c[0x0][0x1cc], R0, 0x1, P2 ;  /* 0x0000730002053a11 */ /* 0x000fc600010f0c00 */
[----:B------:R2:W-:Y:S04]  /*1b40*/  @P5 LDGSTS.E.BYPASS.LTC128B.128 [R228+0xa100], [R6.64], !P1 ;  /* 0x0a10000006e45fae */ /* 0x0005e8000c901d46 */
[----:B------:R2:W-:Y:S04]  /*1b50*/  @P5 LDGSTS.E.BYPASS.LTC128B.128 [R228+0xe100], [R6.64+0x80], !P6 ;  /* 0x0e10008006e45fae */ /* 0x0005e8000f101d46 */
[----:B------:R2:W-:Y:S04]  /*1b60*/  @P3 LDGSTS.E.BYPASS.LTC128B.128 [R228+0xb100], [R4.64], !P0 ;  /* 0x0b10000004e43fae */ /* 0x0005e8000c101d46 */
[----:B------:R2:W-:Y:S04]  /*1b70*/  @P3 LDGSTS.E.BYPASS.LTC128B.128 [R228+0xf100], [R4.64+0x80], !P6 ;  /* 0x0f10008004e43fae */ /* 0x0005e8000f101d46 */
[----:B------:R-:W0:Y:S01]  /*1b80*/  LDGDEPBAR ;  /* 0x00000000000079af */ /* 0x000e220000000000 */
[----:B------:R-:W-:-:S04]  /*1b90*/  DEPBAR.LE SB0, 0x1 ;  /* 0x000080400000791a */ /* 0x000fc80000000000 */
[----:B------:R-:W-:Y:S06]  /*1ba0*/  BAR.SYNC.DEFER_BLOCKING 0x0 ;  /* 0x0000000000007b1d */ /* 0x000fec0000010000 */
[----:B------:R-:W-:Y:S04]  /*1bb0*/  LDSM.16.M88.4 R140, [R224] ;  /* 0x00000000e08c783b */ /* 0x000fe80000000200 */
[----:B------:R-:W-:Y:S04]  /*1bc0*/  LDSM.16.M88.4 R144, [R225] ;  /* 0x00000000e190783b */ /* 0x000fe80000000200 */
[----:B------:R-:W-:Y:S04]  /*1bd0*/  LDSM.16.M88.4 R164, [R227] ;  /* 0x00000000e3a4783b */ /* 0x000fe80000000200 */
[----:B------:R-:W-:Y:S04]  /*1be0*/  LDSM.16.M88.4 R172, [R226] ;  /* 0x00000000e2ac783b */ /* 0x000fe80000000200 */
[----:B------:R-:W-:Y:S04]  /*1bf0*/  LDSM.16.M88.4 R176, [R224+0x4000] ;  /* 0x00400000e0b0783b */ /* 0x000fe80000000200 */
[----:B------:R-:W-:Y:S04]  /*1c00*/  LDSM.16.M88.4 R180, [R225+0x4000] ;  /* 0x00400000e1b4783b */ /* 0x000fe80000000200 */
[----:B------:R-:W-:Y:S04]  /*1c10*/  LDSM.16.M88.4 R184, [R227+0x4000] ;  /* 0x00400000e3b8783b */ /* 0x000fe80000000200 */
[----:B------:R-:W-:Y:S04]  /*1c20*/  LDSM.16.M88.4 R188, [R226+0x4000] ;  /* 0x00400000e2bc783b */ /* 0x000fe80000000200 */
[----:B------:R-:W-:Y:S06]  /*1c30*/  BAR.SYNC.DEFER_BLOCKING 0x0 ;  /* 0x0000000000007b1d */ /* 0x000fec0000010000 */
[----:B------:R-:W-:-:S04]  /*1c40*/  DEPBAR.LE SB0, 0x0 ;  /* 0x000080000000791a */ /* 0x000fc80000000000 */
[----:B------:R-:W-:Y:S06]  /*1c50*/  BAR.SYNC.DEFER_BLOCKING 0x0 ;  /* 0x0000000000007b1d */ /* 0x000fec0000010000 */
[----:B--2---:R-:W2:Y:S04]  /*1c60*/  LDSM.16.M88.4 R4, [R201] ;  /* 0x00000000c904783b */ /* 0x004ea80000000200 */
[----:B------:R-:W3:Y:S04]  /*1c70*/  LDSM.16.M88.4 R16, [R201+0x800] ;  /* 0x00080000c910783b */ /* 0x000ee80000000200 */
[----:B------:R-:W4:Y:S04]  /*1c80*/  LDSM.16.M88.4 R28, [R222] ;  /* 0x00000000de1c783b */ /* 0x000f280000000200 */
[----:B------:R-:W5:Y:S04]  /*1c90*/  LDSM.16.M88.4 R24, [R207] ;  /* 0x00000000cf18783b */ /* 0x000f680000000200 */
[----:B------:R-:W3:Y:S01]  /*1ca0*/  LDSM.16.M88.4 R32, [R201+0x1000] ;  /* 0x00100000c920783b */ /* 0x000ee20000000200 */
[----:B------:R-:W-:Y:S01]  /*1cb0*/  IMAD R0, R20, c[0x0][0x208], RZ ;  /* 0x0000820014007a24 */ /* 0x000fe200078e02ff */
[----:B------:R-:W-:-:S02]  /*1cc0*/  MOV R131, 0xffffff80 ;  /* 0xffffff8000837802 */ /* 0x000fc40000000f00 */
[----:B------:R-:W4:Y:S01]  /*1cd0*/  LDSM.16.M88.4 R36, [R221] ;  /* 0x00000000dd24783b */ /* 0x000f220000000200 */
[----:B------:R-:W-:-:S03]  /*1ce0*/  ISETP.GE.AND P5, PT, R136, c[0x0][0x1d4], PT ;  /* 0x0000750088007a0c */ /* 0x000fc60003fa6270 */
[----:B------:R-:W-:Y:S04]  /*1cf0*/  LDSM.16.M88.4 R48, [R201+0x3800] ;  /* 0x00380000c930783b */ /* 0x000fe80000000200 */
[----:B------:R-:W-:Y:S04]  /*1d00*/  LDSM.16.M88.4 R56, [R220] ;  /* 0x00000000dc38783b */ /* 0x000fe80000000200 */
[----:B------:R-:W-:Y:S04]  /*1d10*/  LDSM.16.M88.4 R60, [R218] ;  /* 0x00000000da3c783b */ /* 0x000fe80000000200 */
[----:B------:R-:W-:Y:S01]  /*1d20*/  LDSM.16.M88.4 R76, [R217] ;  /* 0x00000000d94c783b */ /* 0x000fe20000000200 */
[C---:B--2---:R-:W-:Y:S03]  /*1d30*/  HMMA.16816.F32.BF16 R12, R140.reuse, R4, RZ ;  /* 0x000000048c0c723c */ /* 0x044fe600000418ff */
[----:B------:R-:W-:Y:S04]  /*1d40*/  LDSM.16.M88.4 R52, [R219] ;  /* 0x00000000db34783b */ /* 0x000fe80000000200 */
[----:B------:R-:W-:Y:S01]  /*1d50*/  LDSM.16.M88.4 R92, [R216] ;  /* 0x00000000d85c783b */ /* 0x000fe20000000200 */
[C---:B-1----:R-:W-:Y:S08]  /*1d60*/  HMMA.16816.F32.BF16 R8, R140.reuse, R6, RZ ;  /* 0x000000068c08723c */ /* 0x042ff000000418ff */
[C---:B---3--:R-:W-:Y:S08]  /*1d70*/  HMMA.16816.F32.BF16 R4, R140.reuse, R16, RZ ;  /* 0x000000108c04723c */ /* 0x048ff000000418ff */
[----:B------:R-:W-:Y:S01]  /*1d80*/  HMMA.16816.F32.BF16 R16, R140, R18, RZ ;  /* 0x000000128c10723c */ /* 0x000fe200000418ff */
[----:B------:R-:W-:-:S02]  /*1d90*/  IMAD R0, R68, c[0x0][0x20c], R0 ;  /* 0x0000830044007a24 */ /* 0x000fc400078e0200 */
[C---:B------:R-:W-:Y:S11]  /*1da0*/  IMAD R128, R68.reuse, R131, c[0x0][0x1d0] ;  /* 0x0000740044807624 */ /* 0x040ff600078e0283 */
[----:B------:R-:W-:Y:S02]  /*1db0*/  @!UPT UIADD3 URZ, URZ, URZ, URZ ;  /* 0x0000003f3f3ff290 */ /* 0x000fe4000fffe03f */
[C---:B----4-:R-:W-:Y:S07]  /*1dc0*/  HMMA.16816.F32.BF16 R124, R144.reuse, R28, R4 ;  /* 0x0000001c907c723c */ /* 0x050fee0000041804 */
[----:B------:R-:W-:Y:S01]  /*1dd0*/  IMAD.WIDE.U32 R4, R68, c[0x0][0x208], RZ ;  /* 0x0000820044047a25 */ /* 0x000fe200078e00ff */
[----:B-----5:R-:W-:Y:S01]  /*1de0*/  HMMA.16816.F32.BF16 R112, R144, R24, R12 ;  /* 0x000000189070723c */ /* 0x020fe2000004180c */
[----:B------:R-:W-:Y:S03]  /*1df0*/  LDSM.16.M88.4 R12, [R201+0x2800] ;  /* 0x00280000c90c783b */ /* 0x000fe60000000200 */
[----:B------:R-:W-:-:S02]  /*1e00*/  LEA R3, P0, R4, R22, 0x7 ;  /* 0x0000001604037211 */ /* 0x000fc400078038ff */
[----:B------:R-:W-:Y:S02]  /*1e10*/  IADD3 R0, R5, R0, RZ ;  /* 0x0000000005007210 */ /* 0x000fe40007ffe0ff */
[C---:B------:R-:W-:Y:S01]  /*1e20*/  HMMA.16816.F32.BF16 R120, R144.reuse, R26, R8 ;  /* 0x0000001a9078723c */ /* 0x040fe20000041808 */
[----:B------:R-:W1:Y:S01]  /*1e30*/  LDSM.16.M88.4 R24, [R201+0x1800] ;  /* 0x00180000c918783b */ /* 0x000e620000000200 */
[----:B------:R-:W-:Y:S01]  /*1e40*/  LEA.HI.X R4, R4, R21, R0, 0x7, P0 ;  /* 0x0000001504047211 */ /* 0x000fe200000f3c00 */
[----:B------:R-:W-:Y:S02]  /*1e50*/  IMAD.IADD R0, R128, 0x1, -R40 ;  /* 0x0000000180007824 */ /* 0x000fe400078e0a28 */
[----:B------:R-:W2:Y:S03]  /*1e60*/  LDSM.16.M88.4 R40, [R201+0x3000] ;  /* 0x00300000c928783b */ /* 0x000ea60000000200 */
[----:B------:R-:W-:Y:S01]  /*1e70*/  HMMA.16816.F32.BF16 R100, R144, R30, R16 ;  /* 0x0000001e9064723c */ /* 0x000fe20000041810 */
[----:B------:R-:W3:Y:S01]  /*1e80*/  LDSM.16.M88.4 R16, [R201+0x2000] ;  /* 0x00200000c910783b */ /* 0x000ee20000000200 */
[----:B------:R-:W-:Y:S01]  /*1e90*/  IMAD.MOV.U32 R28, RZ, RZ, 0x6 ;  /* 0x00000006ff1c7424 */ /* 0x000fe200078e00ff */
[----:B------:R-:W-:-:S05]  /*1ea0*/  MOV R29, c[0x0][0x208] ;  /* 0x00008200001d7a02 */ /* 0x000fca0000000f00 */
[----:B------:R-:W-:Y:S01]  /*1eb0*/  HMMA.16816.F32.BF16 R8, R140, R32, RZ ;  /* 0x000000208c08723c */ /* 0x000fe200000418ff */
[C---:B------:R-:W-:Y:S02]  /*1ec0*/  SHF.L.U64.HI R28, R29.reuse, R28, c[0x0][0x20c] ;  /* 0x000083001d1c7619 */ /* 0x040fe4000001021c */
[----:B------:R-:W-:Y:S02]  /*1ed0*/  SHF.L.U32 R29, R29, 0x6, RZ ;  /* 0x000000061d1d7819 */ /* 0x000fe400000006ff */
[----:B------:R-:W-:-:S03]  /*1ee0*/  LEA R2, P1, R3, c[0x0][0x1f8], 0x1 ;  /* 0x00007e0003027a11 */ /* 0x000fc600078208ff */
[----:B------:R-:W-:Y:S01]  /*1ef0*/  HMMA.16816.F32.BF16 R20, R140, R34, RZ ;  /* 0x000000228c14723c */ /* 0x000fe200000418ff */
[----:B------:R-:W-:Y:S02]  /*1f00*/  IADD3 R6, P0, R29, R2, RZ ;  /* 0x000000021d067210 */ /* 0x000fe40007f1e0ff */
[----:B------:R-:W-:Y:S02]  /*1f10*/  LEA.HI.X R3, R3, c[0x0][0x1fc], R4, 0x1, P1 ;  /* 0x00007f0003037a11 */ /* 0x000fe400008f0c04 */
[----:B------:R-:W-:Y:S02]  /*1f20*/  ISETP.LT.OR P2, PT, R0, 0x1, P5 ;  /* 0x000000010000780c */ /* 0x000fe40002f41670 */
[----:B------:R-:W-:Y:S02]  /*1f30*/  IADD3.X R7, R28, R3, RZ, P0, !PT ;  /* 0x000000031c077210 */ /* 0x000fe400007fe4ff */
[----:B------:R-:W-:Y:S02]  /*1f40*/  ISETP.LT.OR P0, PT, R0, 0x1, P6 ;  /* 0x000000010000780c */ /* 0x000fe40003701670 */
[----:B------:R-:W-:-:S02]  /*1f50*/  IADD3 R4, P1, R6, R29, RZ ;  /* 0x0000001d06047210 */ /* 0x000fc40007f3e0ff */
[----:B------:R-:W-:Y:S02]  /*1f60*/  ISETP.LT.OR P3, PT, R0, 0x21, P5 ;  /* 0x000000210000780c */ /* 0x000fe40002f61670 */
[----:B------:R-:W-:Y:S01]  /*1f70*/  IADD3.X R5, R7, R28, RZ, P1, !PT ;  /* 0x0000001c07057210 */ /* 0x000fe20000ffe4ff */
[C---:B------:R-:W-:Y:S02]  /*1f80*/  HMMA.16816.F32.BF16 R108, R144.reuse, R36, R8 ;  /* 0x00000024906c723c */ /* 0x040fe40000041808 */
[----:B------:R-:W-:Y:S01]  /*1f90*/  @!PT LDS RZ, [RZ] ;  /* 0x00000000fffff984 */ /* 0x000fe20000000800 */
[----:B------:R-:W-:Y:S01]  /*1fa0*/  @!PT LDS RZ, [RZ] ;  /* 0x00000000fffff984 */ /* 0x000fe20000000800 */
[----:B------:R-:W-:Y:S01]  /*1fb0*/  @!PT LDS RZ, [RZ] ;  /* 0x00000000fffff984 */ /* 0x000fe20000000800 */
[----:B------:R4:W-:Y:S04]  /*1fc0*/  LDGSTS.E.BYPASS.LTC128B.128 [R228+0x100], [R2.64], !P2 ;  /* 0x0010000002e47fae */ /* 0x0009e8000d101d46 */
[----:B------:R4:W-:Y:S01]  /*1fd0*/  LDGSTS.E.BYPASS.LTC128B.128 [R228+0x4100], [R2.64+0x80], !P0 ;  /* 0x0410008002e47fae */ /* 0x0009e2000c101d46 */
[----:B------:R-:W-:Y:S01]  /*1fe0*/  IADD3 R8, P2, P1, R29, 0x80, R2 ;  /* 0x000000801d087810 */ /* 0x000fe2000795e002 */
[----:B------:R-:W-:Y:S02]  /*1ff0*/  HMMA.16816.F32.BF16 R116, R144, R38, R20 ;  /* 0x000000269074723c */ /* 0x000fe40000041814 */
[----:B------:R5:W-:Y:S01]  /*2000*/  LDGSTS.E.BYPASS.LTC128B.128 [R228+0x1100], [R6.64], !P3 ;  /* 0x0110000006e47fae */ /* 0x000be2000d901d46 */
[----:B------:R-:W-:-:S02]  /*2010*/  IADD3.X R9, R28, RZ, R3, P2, P1 ;  /* 0x000000ff1c097210 */ /* 0x000fc400017e2403 */
[----:B------:R-:W-:-:S03]  /*2020*/  ISETP.LT.OR P1, PT, R0, 0x21, P6 ;  /* 0x000000210000780c */ /* 0x000fc60003721670 */
[----:B-1----:R-:W-:Y:S01]  /*2030*/  HMMA.16816.F32.BF16 R44, R140, R24, RZ ;  /* 0x000000188c2c723c */ /* 0x002fe200000418ff */
[C---:B------:R-:W-:Y:S02]  /*2040*/  ISETP.LT.OR P2, PT, R0.reuse, 0x41, P5 ;  /* 0x000000410000780c */ /* 0x040fe40002f41670 */
[----:B------:R-:W-:-:S05]  /*2050*/  ISETP.LT.OR P5, PT, R0, 0x61, P5 ;  /* 0x000000610000780c */ /* 0x000fca0002fa1670 */
[C---:B------:R-:W-:Y:S01]  /*2060*/  HMMA.16816.F32.BF16 R36, R140.reuse, R26, RZ ;  /* 0x0000001a8c24723c */ /* 0x040fe200000418ff */
[----:B------:R-:W-:Y:S01]  /*2070*/  ISETP.LT.OR P3, PT, R0, 0x61, P6 ;  /* 0x000000610000780c */ /* 0x000fe20003761670 */
[----:B------:R1:W-:Y:S04]  /*2080*/  LDGSTS.E.BYPASS.LTC128B.128 [R228+0x5100], [R8.64], !P1 ;  /* 0x0510000008e47fae */ /* 0x0003e8000c901d46 */
[----:B------:R5:W-:Y:S01]  /*2090*/  LDGSTS.E.BYPASS.LTC128B.128 [R228+0x2100], [R4.64], !P2 ;  /* 0x0210000004e47fae */ /* 0x000be2000d101d46 */
[----:B----4-:R-:W-:Y:S01]  /*20a0*/  IADD3 R2, P0, R4, R29, RZ ;  /* 0x0000001d04027210 */ /* 0x010fe20007f1e0ff */
[----:B------:R-:W-:Y:S03]  /*20b0*/  HMMA.16816.F32.BF16 R24, R140, R12, RZ ;  /* 0x0000000c8c18723c */ /* 0x000fe600000418ff */
[----:B------:R-:W-:-:S02]  /*20c0*/  IADD3.X R3, R5, R28, RZ, P0, !PT ;  /* 0x0000001c05037210 */ /* 0x000fc400007fe4ff */
[----:B------:R-:W-:-:S03]  /*20d0*/  ISETP.LT.OR P0, PT, R0, 0x41, P6 ;  /* 0x000000410000780c */ /* 0x000fc60003701670 */
[C---:B------:R-:W-:Y:S08]  /*20e0*/  HMMA.16816.F32.BF16 R20, R140.reuse, R14, RZ ;  /* 0x0000000e8c14723c */ /* 0x040ff000000418ff */
[C---:B--2---:R-:W-:Y:S02]  /*20f0*/  HMMA.16816.F32.BF16 R12, R140.reuse, R42, RZ ;  /* 0x0000002a8c0c723c */ /* 0x044fe400000418ff */
[----:B------:R5:W-:Y:S04]  /*2100*/  LDGSTS.E.BYPASS.LTC128B.128 [R228+0x6100], [R4.64+0x80], !P0 ;  /* 0x0610008004e47fae */ /* 0x000be8000c101d46 */
[----:B------:R2:W-:Y:S02]  /*2110*/  LDGSTS.E.BYPASS.LTC128B.128 [R228+0x3100], [R2.64], !P5 ;  /* 0x0310000002e47fae */ /* 0x0005e4000e901d46 */
[C---:B---3--:R-:W-:Y:S02]  /*2120*/  HMMA.16816.F32.BF16 R28, R140.reuse, R18, RZ ;  /* 0x000000128c1c723c */ /* 0x048fe400000418ff */
[----:B------:R2:W-:Y:S04]  /*2130*/  LDGSTS.E.BYPASS.LTC128B.128 [R228+0x7100], [R2.64+0x80], !P3 ;  /* 0x0710008002e47fae */ /* 0x0005e8000d901d46 */
[----:B------:R-:W3:Y:S02]  /*2140*/  LDSM.16.M88.4 R64, [R205] ;  /* 0x00000000cd40783b */ /* 0x000ee40000000200 */
[C---:B------:R-:W-:Y:S02]  /*2150*/  HMMA.16816.F32.BF16 R32, R140.reuse, R16, RZ ;  /* 0x000000108c20723c */ /* 0x040fe400000418ff */
[----:B------:R-:W-:Y:S04]  /*2160*/  LDSM.16.M88.4 R72, [R205+0x800] ;  /* 0x00080000cd48783b */ /* 0x000fe80000000200 */
[----:B------:R-:W-:Y:S02]  /*2170*/  LDSM.16.M88.4 R88, [R205+0x1000] ;  /* 0x00100000cd58783b */ /* 0x000fe40000000200 */
[C---:B------:R-:W-:Y:S02]  /*2180*/  HMMA.16816.F32.BF16 R16, R140.reuse, R40, RZ ;  /* 0x000000288c10723c */ /* 0x040fe400000418ff */
[----:B------:R-:W0:Y:S06]  /*2190*/  LDGDEPBAR ;  /* 0x00000000000079af */ /* 0x000e2c0000000000 */
[C---:B-1----:R-:W-:Y:S08]  /*21a0*/  HMMA.16816.F32.BF16 R8, R140.reuse, R48, RZ ;  /* 0x000000308c08723c */ /* 0x042ff000000418ff */
[----:B-----5:R-:W-:Y:S08]  /*21b0*/  HMMA.16816.F32.BF16 R4, R140, R50, RZ ;  /* 0x000000328c04723c */ /* 0x020ff000000418ff */
[C---:B------:R-:W-:Y:S08]  /*21c0*/  HMMA.16816.F32.BF16 R96, R144.reuse, R56, R44 ;  /* 0x000000389060723c */ /* 0x040ff0000004182c */
[C---:B------:R-:W-:Y:S08]  /*21d0*/  HMMA.16816.F32.BF16 R80, R144.reuse, R58, R36 ;  /* 0x0000003a9050723c */ /* 0x040ff00000041824 */
[C---:B------:R-:W-:Y:S01]  /*21e0*/  HMMA.16816.F32.BF16 R56, R144.reuse, R60, R24 ;  /* 0x0000003c9038723c */ /* 0x040fe20000041818 */
[----:B------:R-:W1:Y:S07]  /*21f0*/  LDSM.16.M88.4 R24, [R205+0x2000] ;  /* 0x00200000cd18783b */ /* 0x000e6e0000000200 */
[C---:B------:R-:W-:Y:S01]  /*2200*/  HMMA.16816.F32.BF16 R44, R144.reuse, R78, R12 ;  /* 0x0000004e902c723c */ /* 0x040fe2000004180c */
[----:B------:R-:W4:Y:S07]  /*2210*/  LDSM.16.M88.4 R12, [R205+0x3800] ;  /* 0x00380000cd0c783b */ /* 0x000f2e0000000200 */
[C---:B------:R-:W-:Y:S01]  /*2220*/  HMMA.16816.F32.BF16 R104, R144.reuse, R54, R28 ;  /* 0x000000369068723c */ /* 0x040fe2000004181c */
[----:B------:R-:W5:Y:S07]  /*2230*/  LDSM.16.M88.4 R28, [R205+0x1800] ;  /* 0x00180000cd1c783b */ /* 0x000f6e0000000200 */
[C---:B------:R-:W-:Y:S01]  /*2240*/  HMMA.16816.F32.BF16 R48, R144.reuse, R76, R16 ;  /* 0x0000004c9030723c */ /* 0x040fe20000041810 */
[----:B------:R-:W1:Y:S07]  /*2250*/  LDSM.16.M88.4 R16, [R205+0x3000] ;  /* 0x00300000cd10783b */ /* 0x000e6e0000000200 */
[C---:B------:R-:W-:Y:S08]  /*2260*/  HMMA.16816.F32.BF16 R40, R144.reuse, R92, R8 ;  /* 0x0000005c9028723c */ /* 0x040ff00000041808 */
[C---:B------:R-:W-:Y:S01]  /*2270*/  HMMA.16816.F32.BF16 R84, R144.reuse, R52, R32 ;  /* 0x000000349054723c */ /* 0x040fe20000041820 */
[----:B------:R-:W2:Y:S07]  /*2280*/  LDSM.16.M88.4 R32, [R202] ;  /* 0x00000000ca20783b */ /* 0x000eae0000000200 */
[C---:B------:R-:W-:Y:S01]  /*2290*/  HMMA.16816.F32.BF16 R8, R144.reuse, R94, R4 ;  /* 0x0000005e9008723c */ /* 0x040fe20000041804 */
[----:B------:R-:W-:Y:S07]  /*22a0*/  LDSM.16.M88.4 R92, [R202+0x1800] ;  /* 0x00180000ca5c783b */ /* 0x000fee0000000200 */
[----:B------:R-:W-:Y:S01]  /*22b0*/  HMMA.16816.F32.BF16 R52, R144, R62, R20 ;  /* 0x0000003e9034723c */ /* 0x000fe20000041814 */
[----:B------:R-:W2:Y:S07]  /*22c0*/  LDSM.16.M88.4 R20, [R205+0x2800] ;  /* 0x00280000cd14783b */ /* 0x000eae0000000200 */
[C---:B---3--:R-:W-:Y:S08]  /*22d0*/  HMMA.16816.F32.BF16 R4, R164.reuse, R64, R112 ;  /* 0x00000040a404723c */ /* 0x048ff00000041870 */
[C---:B-1----:R-:W-:Y:S08]  /*22e0*/  HMMA.16816.F32.BF16 R60, R164.reuse, R26, R104 ;  /* 0x0000001aa43c723c */ /* 0x042ff00000041868 */
[C---:B----4-:R-:W-:Y:S01]  /*22f0*/  HMMA.16816.F32.BF16 R104, R164.reuse, R14, R8 ;  /* 0x0000000ea468723c */ /* 0x050fe20000041808 */
[----:B------:R-:W1:Y:S07]  /*2300*/  LDSM.16.M88.4 R8, [R201+0x4000] ;  /* 0x00400000c908783b */ /* 0x000e6e0000000200 */
[C---:B------:R-:W-:Y:S08]  /*2310*/  HMMA.16816.F32.BF16 R36, R164.reuse, R66, R120 ;  /* 0x00000042a424723c */ /* 0x040ff00000041878 */
[C---:B------:R-:W-:Y:S08]  /*2320*/  HMMA.16816.F32.BF16 R64, R164.reuse, R72, R124 ;  /* 0x00000048a440723c */ /* 0x040ff0000004187c */
[C---:B------:R-:W-:Y:S01]  /*2330*/  HMMA.16816.F32.BF16 R100, R164.reuse, R74, R100 ;  /* 0x0000004aa464723c */ /* 0x040fe20000041864 */
[----:B------:R-:W3:Y:S07]  /*2340*/  LDSM.16.M88.4 R72, [R202+0x800] ;  /* 0x00080000ca48783b */ /* 0x000eee0000000200 */
[C---:B------:R-:W-:Y:S08]  /*2350*/  HMMA.16816.F32.BF16 R108, R164.reuse, R88, R108 ;  /* 0x00000058a46c723c */ /* 0x040ff0000004186c */
[C---:B------:R-:W-:Y:S01]  /*2360*/  HMMA.16816.F32.BF16 R112, R164.reuse, R90, R116 ;  /* 0x0000005aa470723c */ /* 0x040fe20000041874 */
[----:B------:R-:W-:Y:S07]  /*2370*/  LDSM.16.M88.4 R116, [R202+0x2000] ;  /* 0x00200000ca74783b */ /* 0x000fee0000000200 */
[C---:B-----5:R-:W-:Y:S08]  /*2380*/  HMMA.16816.F32.BF16 R88, R164.reuse, R28, R96 ;  /* 0x0000001ca458723c */ /* 0x060ff00000041860 */
[C---:B------:R-:W-:Y:S01]  /*2390*/  HMMA.16816.F32.BF16 R96, R164.reuse, R30, R80 ;  /* 0x0000001ea460723c */ /* 0x040fe20000041850 */
[----:B------:R-:W4:Y:S07]  /*23a0*/  LDSM.16.M88.4 R80, [R202+0x1000] ;  /* 0x00100000ca50783b */ /* 0x000f2e0000000200 */
[C---:B------:R-:W-:Y:S01]  /*23b0*/  HMMA.16816.F32.BF16 R76, R164.reuse, R24, R84 ;  /* 0x00000018a44c723c */ /* 0x040fe20000041854 */
[----:B------:R-:W-:Y:S07]  /*23c0*/  LDSM.16.M88.4 R84, [R202+0x2800] ;  /* 0x00280000ca54783b */ /* 0x000fee0000000200 */
[C---:B------:R-:W-:Y:S08]  /*23d0*/  HMMA.16816.F32.BF16 R48, R164.reuse, R16, R48 ;  /* 0x00000010a430723c */ /* 0x040ff00000041830 */
[----:B------:R-:W-:Y:S01]  /*23e0*/  HMMA.16816.F32.BF16 R24, R164, R18, R44 ;  /* 0x00000012a418723c */ /* 0x000fe2000004182c */
[----:B------:R-:W5:Y:S07]  /*23f0*/  LDSM.16.M88.4 R16, [R202+0x3000] ;  /* 0x00300000ca10783b */ /* 0x000f6e0000000200 */
[----:B--2---:R-:W-:Y:S08]  /*2400*/  HMMA.16816.F32.BF16 R4, R172, R32, R4 ;  /* 0x00000020ac04723c */ /* 0x004ff00000041804 */
[C---:B------:R-:W-:Y:S08]  /*2410*/  HMMA.16816.F32.BF16 R56, R164.reuse, R20, R56 ;  /* 0x00000014a438723c */ /* 0x040ff00000041838 */
[C---:B------:R-:W-:Y:S01]  /*2420*/  HMMA.16816.F32.BF16 R28, R164.reuse, R22, R52 ;  /* 0x00000016a41c723c */ /* 0x040fe20000041834 */
[----:B------:R-:W2:Y:S07]  /*2430*/  LDSM.16.M88.4 R20, [R215] ;  /* 0x00000000d714783b */ /* 0x000eae0000000200 */
[----:B------:R-:W-:Y:S01]  /*2440*/  HMMA.16816.F32.BF16 R44, R164, R12, R40 ;  /* 0x0000000ca42c723c */ /* 0x000fe20000041828 */
[----:B------:R-:W2:Y:S07]  /*2450*/  LDSM.16.M88.4 R40, [R202+0x3800] ;  /* 0x00380000ca28783b */ /* 0x000eae0000000200 */
[----:B------:R-:W-:Y:S01]  /*2460*/  HMMA.16816.F32.BF16 R12, R172, R34, R36 ;  /* 0x00000022ac0c723c */ /* 0x000fe20000041824 */
[----:B------:R-:W-:Y:S04]  /*2470*/  LDSM.16.M88.4 R36, [R214] ;  /* 0x00000000d624783b */ /* 0x000fe80000000200 */
[----:B------:R-:W-:Y:S03]  /*2480*/  LDSM.16.M88.4 R32, [R201+0x5800] ;  /* 0x00580000c920783b */ /* 0x000fe60000000200 */
[----:B-1----:R-:W-:Y:S08]  /*2490*/  HMMA.16816.F32.BF16 R4, R176, R8, R4 ;  /* 0x00000008b004723c */ /* 0x002ff00000041804 */
[C---:B---3--:R-:W-:Y:S08]  /*24a0*/  HMMA.16816.F32.BF16 R52, R172.reuse, R72, R64 ;  /* 0x00000048ac34723c */ /* 0x048ff00000041840 */
[C---:B------:R-:W-:Y:S08]  /*24b0*/  HMMA.16816.F32.BF16 R64, R172.reuse, R74, R100 ;  /* 0x0000004aac40723c */ /* 0x040ff00000041864 */
[C---:B----4-:R-:W-:Y:S08]  /*24c0*/  HMMA.16816.F32.BF16 R72, R172.reuse, R80, R108 ;  /* 0x00000050ac48723c */ /* 0x050ff0000004186c */
[----:B-----5:R-:W-:Y:S01]  /*24d0*/  HMMA.16816.F32.BF16 R108, R172, R18, R24 ;  /* 0x00000012ac6c723c */ /* 0x020fe20000041818 */
[----:B------:R-:W1:Y:S07]  /*24e0*/  LDSM.16.M88.4 R24, [R205+0x4000] ;  /* 0x00400000cd18783b */ /* 0x000e6e0000000200 */
[----:B------:R-:W-:Y:S01]  /*24f0*/  HMMA.16816.F32.BF16 R8, R176, R10, R12 ;  /* 0x0000000ab008723c */ /* 0x000fe2000004180c */
[----:B------:R-:W3:Y:S07]  /*2500*/  LDSM.16.M88.4 R12, [R201+0x4800] ;  /* 0x00480000c90c783b */ /* 0x000eee0000000200 */
[----:B--2---:R-:W-:Y:S08]  /*2510*/  HMMA.16816.F32.BF16 R4, R180, R20, R4 ;  /* 0x00000014b404723c */ /* 0x004ff00000041804 */
[C---:B------:R-:W-:Y:S08]  /*2520*/  HMMA.16816.F32.BF16 R80, R172.reuse, R82, R112 ;  /* 0x00000052ac50723c */ /* 0x040ff00000041870 */
[----:B------:R-:W-:Y:S01]  /*2530*/  HMMA.16816.F32.BF16 R112, R172, R40, R44 ;  /* 0x00000028ac70723c */ /* 0x000fe2000004182c */
[----:B------:R-:W2:Y:S07]  /*2540*/  LDSM.16.M88.4 R44, [R202+0x4000] ;  /* 0x00400000ca2c783b */ /* 0x000eae0000000200 */
[----:B------:R-:W-:Y:S08]  /*2550*/  HMMA.16816.F32.BF16 R8, R180, R22, R8 ;  /* 0x00000016b408723c */ /* 0x000ff00000041808 */
[C---:B------:R-:W-:Y:S08]  /*2560*/  HMMA.16816.F32.BF16 R88, R172.reuse, R92, R88 ;  /* 0x0000005cac58723c */ /* 0x040ff00000041858 */
[C---:B------:R-:W-:Y:S08]  /*2570*/  HMMA.16816.F32.BF16 R96, R172.reuse, R94, R96 ;  /* 0x0000005eac60723c */ /* 0x040ff00000041860 */
[C---:B------:R-:W-:Y:S01]  /*2580*/  HMMA.16816.F32.BF16 R92, R172.reuse, R84, R56 ;  /* 0x00000054ac5c723c */ /* 0x040fe20000041838 */
[----:B------:R-:W-:Y:S07]  /*2590*/  LDSM.16.M88.4 R56, [R201+0x6000] ;  /* 0x00600000c938783b */ /* 0x000fee0000000200 */
[C---:B------:R-:W-:Y:S01]  /*25a0*/  HMMA.16816.F32.BF16 R84, R172.reuse, R86, R28 ;  /* 0x00000056ac54723c */ /* 0x040fe2000004181c */
[----:B------:R-:W4:Y:S07]  /*25b0*/  LDSM.16.M88.4 R28, [R201+0x5000] ;  /* 0x00500000c91c783b */ /* 0x000f2e0000000200 */
[----:B------:R-:W-:Y:S01]  /*25c0*/  HMMA.16816.F32.BF16 R100, R172, R16, R48 ;  /* 0x00000010ac64723c */ /* 0x000fe20000041830 */
[----:B------:R-:W-:Y:S07]  /*25d0*/  LDSM.16.M88.4 R48, [R205+0x5000] ;  /* 0x00500000cd30783b */ /* 0x000fee0000000200 */
[----:B-1----:R-:W-:Y:S08]  /*25e0*/  HMMA.16816.F32.BF16 R4, R184, R24, R4 ;  /* 0x00000018b804723c */ /* 0x002ff00000041804 */
[C---:B---3--:R-:W-:Y:S08]  /*25f0*/  HMMA.16816.F32.BF16 R16, R176.reuse, R12, R52 ;  /* 0x0000000cb010723c */ /* 0x048ff00000041834 */
[----:B------:R-:W-:Y:S08]  /*2600*/  HMMA.16816.F32.BF16 R20, R176, R14, R64 ;  /* 0x0000000eb014723c */ /* 0x000ff00000041840 */
[----:B------:R-:W-:Y:S01]  /*2610*/  HMMA.16816.F32.BF16 R8, R184, R26, R8 ;  /* 0x0000001ab808723c */ /* 0x000fe20000041808 */
[----:B------:R-:W1:Y:S07]  /*2620*/  LDSM.16.M88.4 R24, [R205+0x4800] ;  /* 0x00480000cd18783b */ /* 0x000e6e0000000200 */
[----:B------:R-:W-:Y:S01]  /*2630*/  HMMA.16816.F32.BF16 R104, R172, R42, R104 ;  /* 0x0000002aac68723c */ /* 0x000fe20000041868 */
[----:B------:R-:W3:Y:S07]  /*2640*/  LDSM.16.M88.4 R40, [R213] ;  /* 0x00000000d528783b */ /* 0x000eee0000000200 */
[----:B--2---:R-:W-:Y:S08]  /*2650*/  HMMA.16816.F32.BF16 R12, R188, R44, R4 ;  /* 0x0000002cbc0c723c */ /* 0x004ff00000041804 */
[C---:B------:R-:W-:Y:S08]  /*2660*/  HMMA.16816.F32.BF16 R4, R180.reuse, R36, R16 ;  /* 0x00000024b404723c */ /* 0x040ff00000041810 */
[----:B------:R-:W-:Y:S01]  /*2670*/  HMMA.16816.F32.BF16 R16, R180, R38, R20 ;  /* 0x00000026b410723c */ /* 0x000fe20000041814 */
[----:B------:R-:W2:Y:S04]  /*2680*/  LDSM.16.M88.4 R36, [R202+0x4800] ;  /* 0x00480000ca24783b */ /* 0x000ea80000000200 */
[----:B------:R-:W5:Y:S03]  /*2690*/  LDSM.16.M88.4 R20, [R212] ;  /* 0x00000000d414783b */ /* 0x000f660000000200 */
[----:B----4-:R-:W-:Y:S01]  /*26a0*/  HMMA.16816.F32.BF16 R52, R176, R28, R72 ;  /* 0x0000001cb034723c */ /* 0x010fe20000041848 */
[----:B------:R-:W-:-:S07]  /*26b0*/  FMUL.FTZ R0, R12, c[0x0][0x320] ;  /* 0x0000c8000c007a20 */ /* 0x000fce0000410000 */
[----:B-1----:R-:W-:Y:S08]  /*26c0*/  HMMA.16816.F32.BF16 R4, R184, R24, R4 ;  /* 0x00000018b804723c */ /* 0x002ff00000041804 */
[C---:B------:R-:W-:Y:S01]  /*26d0*/  HMMA.16816.F32.BF16 R76, R172.reuse, R116, R76 ;  /* 0x00000074ac4c723c */ /* 0x040fe2000004184c */
[----:B------:R1:W4:Y:S07]  /*26e0*/  MUFU.TANH R123, R0 ;  /* 0x00000000007b7308 */ /* 0x00032e0000002400 */
[----:B------:R-:W-:Y:S08]  /*26f0*/  HMMA.16816.F32.BF16 R116, R172, R118, R60 ;  /* 0x00000076ac74723c */ /* 0x000ff0000004183c */
[----:B------:R-:W-:Y:S01]  /*2700*/  HMMA.16816.F32.BF16 R60, R176, R30, R80 ;  /* 0x0000001eb03c723c */ /* 0x000fe20000041850 */
[----:B-1----:R-:W-:-:S07]  /*2710*/  FMUL.FTZ R0, R13, c[0x0][0x320] ;  /* 0x0000c8000d007a20 */ /* 0x002fce0000410000 */
[----:B------:R-:W-:Y:S01]  /*2720*/  HMMA.16816.F32.BF16 R28, R188, R46, R8 ;  /* 0x0000002ebc1c723c */ /* 0x000fe20000041808 */
[----:B------:R1:W1:Y:S01]  /*2730*/  MUFU.TANH R122, R0 ;  /* 0x00000000007a7308 */ /* 0x0002620000002400 */
[----:B------:R-:W-:Y:S06]  /*2740*/  LDSM.16.M88.4 R44, [R201+0x6800] ;  /* 0x00680000c92c783b */ /* 0x000fec0000000200 */
[----:B---3--:R-:W-:Y:S01]  /*2750*/  HMMA.16816.F32.BF16 R8, R180, R40, R52 ;  /* 0x00000028b408723c */ /* 0x008fe20000041834 */
[----:B------:R-:W-:Y:S01]  /*2760*/  LDSM.16.M88.4 R52, [R205+0x5800] ;  /* 0x00580000cd34783b */ /* 0x000fe20000000200 */
[----:B-1----:R-:W-:-:S04]  /*2770*/  FMUL.FTZ R0, R14, c[0x0][0x320] ;  /* 0x0000c8000e007a20 */ /* 0x002fc80000410000 */
[----:B------:R1:W3:Y:S02]  /*2780*/  MUFU.TANH R127, R0 ;  /* 0x00000000007f7308 */ /* 0x0002e40000002400 */
[C---:B------:R-:W-:Y:S08]  /*2790*/  HMMA.16816.F32.BF16 R88, R176.reuse, R32, R88 ;  /* 0x00000020b058723c */ /* 0x040ff00000041858 */
[----:B------:R-:W-:Y:S01]  /*27a0*/  HMMA.16816.F32.BF16 R64, R176, R34, R96 ;  /* 0x00000022b040723c */ /* 0x000fe20000041860 */
[----:B------:R-:W3:Y:S01]  /*27b0*/  LDSM.16.M88.4 R32, [R202+0x5000] ;  /* 0x00500000ca20783b */ /* 0x000ee20000000200 */
[----:B-1----:R-:W-:-:S06]  /*27c0*/  FMUL.FTZ R0, R15, c[0x0][0x320] ;  /* 0x0000c8000f007a20 */ /* 0x002fcc0000410000 */
[----:B------:R-:W-:Y:S01]  /*27d0*/  HMMA.16816.F32.BF16 R12, R184, R26, R16 ;  /* 0x0000001ab80c723c */ /* 0x000fe20000041810 */
[----:B------:R1:W1:Y:S07]  /*27e0*/  MUFU.TANH R126, R0 ;  /* 0x00000000007e7308 */ /* 0x00026e0000002400 */
[----:B--2---:R-:W-:Y:S01]  /*27f0*/  HMMA.16816.F32.BF16 R16, R188, R36, R4 ;  /* 0x00000024bc10723c */ /* 0x004fe20000041804 */
[----:B-1----:R-:W-:-:S04]  /*2800*/  FMUL.FTZ R0, R28, c[0x0][0x320] ;  /* 0x0000c8001c007a20 */ /* 0x002fc80000410000 */
[----:B------:R1:W2:Y:S03]  /*2810*/  MUFU.TANH R99, R0 ;  /* 0x0000000000637308 */ /* 0x0002a60000002400 */
[----:B------:R-:W-:Y:S01]  /*2820*/  HMMA.16816.F32.BF16 R4, R184, R48, R8 ;  /* 0x00000030b804723c */ /* 0x000fe20000041808 */
[----:B-1----:R-:W-:-:S04]  /*2830*/  FMUL.FTZ R0, R29, c[0x0][0x320] ;  /* 0x0000c8001d007a20 */ /* 0x002fc80000410000 */
[----:B------:R1:W1:Y:S03]  /*2840*/  MUFU.TANH R98, R0 ;  /* 0x0000000000627308 */ /* 0x0002660000002400 */
[----:B------:R-:W-:Y:S01]  /*2850*/  HMMA.16816.F32.BF16 R24, R180, R42, R60 ;  /* 0x0000002ab418723c */ /* 0x000fe2000004183c */
[----:B------:R-:W-:Y:S07]  /*2860*/  LDSM.16.M88.4 R40, [R202+0x5800] ;  /* 0x00580000ca28783b */ /* 0x000fee0000000200 */
[----:B------:R-:W-:Y:S01]  /*2870*/  HMMA.16816.F32.BF16 R8, R188, R38, R12 ;  /* 0x00000026bc08723c */ /* 0x000fe2000004180c */
[----:B------:R-:W-:Y:S01]  /*2880*/  LDSM.16.M88.4 R36, [R210] ;  /* 0x00000000d224783b */ /* 0x000fe20000000200 */
[----:B-1----:R-:W-:-:S04]  /*2890*/  FMUL.FTZ R0, R30, c[0x0][0x320] ;  /* 0x0000c8001e007a20 */ /* 0x002fc80000410000 */
[----:B------:R1:W1:Y:S02]  /*28a0*/  MUFU.TANH R121, R0 ;  /* 0x0000000000797308 */ /* 0x0002640000002400 */
[----:B-1----:R-:W-:Y:S01]  /*28b0*/  FMUL.FTZ R0, R31, c[0x0][0x320] ;  /* 0x0000c8001f007a20 */ /* 0x002fe20000410000 */
[----:B------:R-:W-:Y:S01]  /*28c0*/  HMMA.16816.F32.BF16 R72, R176, R58, R116 ;  /* 0x0000003ab048723c */ /* 0x000fe20000041874 */
[----:B------:R-:W1:Y:S04]  /*28d0*/  LDSM.16.M88.4 R28, [R211] ;  /* 0x00000000d31c783b */ /* 0x000e680000000200 */
[----:B------:R2:W1:Y:S02]  /*28e0*/  MUFU.TANH R120, R0 ;  /* 0x0000000000787308 */ /* 0x0004640000002400 */
[----:B--2---:R-:W-:-:S06]  /*28f0*/  FMUL.FTZ R0, R16, c[0x0][0x320] ;  /* 0x0000c80010007a20 */ /* 0x004fcc0000410000 */
[----:B------:R2:W1:Y:S01]  /*2900*/  MUFU.TANH R97, R0 ;  /* 0x0000000000617308 */ /* 0x0004620000002400 */
[----:B-----5:R-:W-:Y:S01]  /*2910*/  HMMA.16816.F32.BF16 R12, R180, R20, R88 ;  /* 0x00000014b40c723c */ /* 0x020fe20000041858 */
[----:B--2---:R-:W-:-:S06]  /*2920*/  FMUL.FTZ R0, R17, c[0x0][0x320] ;  /* 0x0000c80011007a20 */ /* 0x004fcc0000410000 */
[----:B------:R2:W1:Y:S02]  /*2930*/  MUFU.TANH R96, R0 ;  /* 0x0000000000607308 */ /* 0x0004640000002400 */
[----:B--2---:R-:W-:-:S06]  /*2940*/  FMUL.FTZ R0, R18, c[0x0][0x320] ;  /* 0x0000c80012007a20 */ /* 0x004fcc0000410000 */
[----:B------:R2:W1:Y:S02]  /*2950*/  MUFU.TANH R117, R0 ;  /* 0x0000000000757308 */ /* 0x0004640000002400 */
[----:B--2---:R-:W-:Y:S02]  /*2960*/  FMUL.FTZ R0, R19, c[0x0][0x320] ;  /* 0x0000c80013007a20 */ /* 0x004fe40000410000 */
[----:B---3--:R-:W-:Y:S04]  /*2970*/  HMMA.16816.F32.BF16 R16, R188, R32, R4 ;  /* 0x00000020bc10723c */ /* 0x008fe80000041804 */
[----:B------:R2:W3:Y:S04]  /*2980*/  MUFU.TANH R116, R0 ;  /* 0x0000000000747308 */ /* 0x0004e80000002400 */
[----:B------:R-:W-:Y:S01]  /*2990*/  HMMA.16816.F32.BF16 R4, R184, R50, R24 ;  /* 0x00000032b804723c */ /* 0x000fe20000041818 */
[----:B------:R-:W-:Y:S01]  /*29a0*/  LDSM.16.M88.4 R48, [R202+0x6000] ;  /* 0x00600000ca30783b */ /* 0x000fe20000000200 */
[----:B--2---:R-:W-:-:S04]  /*29b0*/  FMUL.FTZ R0, R8, c[0x0][0x320] ;  /* 0x0000c80008007a20 */ /* 0x004fc80000410000 */
[----:B------:R2:W1:Y:S02]  /*29c0*/  MUFU.TANH R90, R0 ;  /* 0x00000000005a7308 */ /* 0x0004640000002400 */
[----:B------:R-:W-:Y:S01]  /*29d0*/  HMMA.16816.F32.BF16 R76, R176, R56, R76 ;  /* 0x00000038b04c723c */ /* 0x000fe2000004184c */
[----:B------:R-:W-:Y:S01]  /*29e0*/  LDSM.16.M88.4 R56, [R201+0x7000] ;  /* 0x00700000c938783b */ /* 0x000fe20000000200 */
[----:B--2---:R-:W-:-:S04]  /*29f0*/  FMUL.FTZ R0, R9, c[0x0][0x320] ;  /* 0x0000c80009007a20 */ /* 0x004fc80000410000 */
[----:B------:R2:W1:Y:S02]  /*2a00*/  MUFU.TANH R89, R0 ;  /* 0x0000000000597308 */ /* 0x0004640000002400 */
[----:B------:R-:W-:Y:S08]  /*2a10*/  HMMA.16816.F32.BF16 R60, R176, R44, R92 ;  /* 0x0000002cb03c723c */ /* 0x000ff0000004185c */
[----:B------:R-:W-:Y:S01]  /*2a20*/  HMMA.16816.F32.BF16 R20, R180, R22, R64 ;  /* 0x00000016b414723c */ /* 0x000fe20000041840 */
[----:B--2---:R-:W-:-:S04]  /*2a30*/  FMUL.FTZ R0, R10, c[0x0][0x320] ;  /* 0x0000c8000a007a20 */ /* 0x004fc80000410000 */
[----:B------:R2:W1:Y:S03]  /*2a40*/  MUFU.TANH R92, R0 ;  /* 0x00000000005c7308 */ /* 0x0004660000002400 */
[----:B------:R-:W-:Y:S01]  /*2a50*/  HMMA.16816.F32.BF16 R4, R188, R34, R4 ;  /* 0x00000022bc04723c */ /* 0x000fe20000041804 */
[----:B------:R-:W5:Y:S01]  /*2a60*/  LDSM.16.M88.4 R32, [R205+0x6000] ;  /* 0x00600000cd20783b */ /* 0x000f620000000200 */
[----:B--2---:R-:W-:-:S06]  /*2a70*/  FMUL.FTZ R0, R11, c[0x0][0x320] ;  /* 0x0000c8000b007a20 */ /* 0x004fcc0000410000 */
[----:B------:R-:W-:Y:S01]  /*2a80*/  HMMA.16816.F32.BF16 R8, R184, R52, R12 ;  /* 0x00000034b808723c */ /* 0x000fe2000004180c */
[----:B------:R2:W2:Y:S07]  /*2a90*/  MUFU.TANH R91, R0 ;  /* 0x00000000005b7308 */ /* 0x0004ae0000002400 */
[----:B-1----:R-:W-:Y:S01]  /*2aa0*/  HMMA.16816.F32.BF16 R12, R180, R28, R76 ;  /* 0x0000001cb40c723c */ /* 0x002fe2000004184c */
[----:B--2---:R-:W-:-:S04]  /*2ab0*/  FMUL.FTZ R0, R16, c[0x0][0x320] ;  /* 0x0000c80010007a20 */ /* 0x004fc80000410000 */
[----:B------:R1:W2:Y:S11]  /*2ac0*/  MUFU.TANH R88, R0 ;  /* 0x0000000000587308 */ /* 0x0002b60000002400 */
[----:B------:R-:W-:Y:S01]  /*2ad0*/  HMMA.16816.F32.BF16 R24, R188, R40, R8 ;  /* 0x00000028bc18723c */ /* 0x000fe20000041808 */
[----:B-1----:R-:W-:-:S07]  /*2ae0*/  FMUL.FTZ R0, R17, c[0x0][0x320] ;  /* 0x0000c80011007a20 */ /* 0x002fce0000410000 */
[----:B------:R-:W-:Y:S01]  /*2af0*/  HMMA.16816.F32.BF16 R8, R184, R54, R20 ;  /* 0x00000036b808723c */ /* 0x000fe20000041814 */
[----:B------:R1:W1:Y:S07]  /*2b00*/  MUFU.TANH R82, R0 ;  /* 0x0000000000527308 */ /* 0x00026e0000002400 */
[----:B------:R-:W-:Y:S01]  /*2b10*/  HMMA.16816.F32.BF16 R64, R176, R46, R84 ;  /* 0x0000002eb040723c */ /* 0x000fe20000041854 */
[----:B------:R-:W-:Y:S01]  /*2b20*/  LDSM.16.M88.4 R44, [R205+0x6800] ;  /* 0x00680000cd2c783b */ /* 0x000fe20000000200 */
[----:B-1----:R-:W-:-:S04]  /*2b30*/  FMUL.FTZ R0, R18, c[0x0][0x320] ;  /* 0x0000c80012007a20 */ /* 0x002fc80000410000 */
[----:B------:R1:W1:Y:S02]  /*2b40*/  MUFU.TANH R85, R0 ;  /* 0x0000000000557308 */ /* 0x0002640000002400 */
[----:B------:R-:W-:Y:S01]  /*2b50*/  HMMA.16816.F32.BF16 R20, R180, R30, R72 ;  /* 0x0000001eb414723c */ /* 0x000fe20000041848 */
[----:B------:R-:W-:Y:S01]  /*2b60*/  LDSM.16.M88.4 R28, [R209] ;  /* 0x00000000d11c783b */ /* 0x000fe20000000200 */
[----:B-1----:R-:W-:-:S04]  /*2b70*/  FMUL.FTZ R0, R19, c[0x0][0x320] ;  /* 0x0000c80013007a20 */ /* 0x002fc80000410000 */
[----:B------:R1:W1:Y:S02]  /*2b80*/  MUFU.TANH R84, R0 ;  /* 0x0000000000547308 */ /* 0x0002640000002400 */
[----:B-----5:R-:W-:Y:S01]  /*2b90*/  HMMA.16816.F32.BF16 R16, R184, R32, R12 ;  /* 0x00000020b810723c */ /* 0x020fe2000004180c */
[----:B-1----:R-:W-:-:S05]  /*2ba0*/  FMUL.FTZ R0, R4, c[0x0][0x320] ;  /* 0x0000c80004007a20 */ /* 0x002fca0000410000 */
[----:B------:R1:W1:Y:S02]  /*2bb0*/  MUFU.TANH R81, R0 ;  /* 0x0000000000517308 */ /* 0x0002640000002400 */
[----:B-1----:R-:W-:-:S06]  /*2bc0*/  FMUL.FTZ R0, R5, c[0x0][0x320] ;  /* 0x0000c80005007a20 */ /* 0x002fcc0000410000 */
[----:B------:R1:W1:Y:S02]  /*2bd0*/  MUFU.TANH R80, R0 ;  /* 0x0000000000507308 */ /* 0x0002640000002400 */
[----:B-1----:R-:W-:-:S06]  /*2be0*/  FMUL.FTZ R0, R6, c[0x0][0x320] ;  /* 0x0000c80006007a20 */ /* 0x002fcc0000410000 */
[----:B------:R1:W1:Y:S02]  /*2bf0*/  MUFU.TANH R83, R0 ;  /* 0x0000000000537308 */ /* 0x0002640000002400 */
[----:B-1----:R-:W-:Y:S02]  /*2c00*/  FMUL.FTZ R0, R7, c[0x0][0x320] ;  /* 0x0000c80007007a20 */ /* 0x002fe40000410000 */
[----:B------:R-:W-:Y:S04]  /*2c10*/  HMMA.16816.F32.BF16 R4, R188, R42, R8 ;  /* 0x0000002abc04723c */ /* 0x000fe80000041808 */
[----:B------:R1:W1:Y:S02]  /*2c20*/  MUFU.TANH R75, R0 ;  /* 0x00000000004b7308 */ /* 0x0002640000002400 */
[----:B-1----:R-:W-:-:S06]  /*2c30*/  FMUL.FTZ R0, R24, c[0x0][0x320] ;  /* 0x0000c80018007a20 */ /* 0x002fcc0000410000 */
[----:B------:R1:W1:Y:S01]  /*2c40*/  MUFU.TANH R72, R0 ;  /* 0x0000000000487308 */ /* 0x0002620000002400 */
[----:B------:R-:W-:Y:S01]  /*2c50*/  HMMA.16816.F32.BF16 R8, R184, R34, R20 ;  /* 0x00000022b808723c */ /* 0x000fe20000041814 */
[----:B------:R-:W-:Y:S01]  /*2c60*/  LDSM.16.M88.4 R32, [R202+0x6800] ;  /* 0x00680000ca20783b */ /* 0x000fe20000000200 */
[----:B-1----:R-:W-:-:S05]  /*2c70*/  FMUL.FTZ R0, R25, c[0x0][0x320] ;  /* 0x0000c80019007a20 */ /* 0x002fca0000410000 */
[----:B------:R1:W1:Y:S01]  /*2c80*/  MUFU.TANH R71, R0 ;  /* 0x0000000000477308 */ /* 0x0002620000002400 */
[----:B------:R-:W-:Y:S01]  /*2c90*/  HMMA.16816.F32.BF16 R12, R180, R36, R60 ;  /* 0x00000024b40c723c */ /* 0x000fe2000004183c */
[----:B------:R-:W5:Y:S01]  /*2ca0*/  LDSM.16.M88.4 R60, [R201+0x7800] ;  /* 0x00780000c93c783b */ /* 0x000f620000000200 */
[----:B-1----:R-:W-:-:S05]  /*2cb0*/  FMUL.FTZ R0, R26, c[0x0][0x320] ;  /* 0x0000c8001a007a20 */ /* 0x002fca0000410000 */
        /* <DEDUP_REMOVED lines=11> */
[----:B-1----:R-:W-:-:S06]  /*2d70*/  FMUL.FTZ R0, R6, c[0x0][0x320] ;  /* 0x0000c80006007a20 */ /* 0x002fcc0000410000 */
[----:B------:R1:W1:Y:S01]  /*2d80*/  MUFU.TANH R66, R0 ;  /* 0x0000000000427308 */ /* 0x0002620000002400 */
[----:B------:R-:W-:Y:S01]  /*2d90*/  HMMA.16816.F32.BF16 R76, R176, R56, R100 ;  /* 0x00000038b04c723c */ /* 0x000fe20000041864 */
[----:B-1----:R-:W-:-:S07]  /*2da0*/  FMUL.FTZ R0, R7, c[0x0][0x320] ;  /* 0x0000c80007007a20 */ /* 0x002fce0000410000 */
[----:B------:R-:W-:Y:S01]  /*2db0*/  HMMA.16816.F32.BF16 R4, R188, R50, R8 ;  /* 0x00000032bc04723c */ /* 0x000fe20000041808 */
[----:B------:R-:W1:Y:S01]  /*2dc0*/  LDSM.16.M88.4 R48, [R205+0x7000] ;  /* 0x00700000cd30783b */ /* 0x000e620000000200 */
[----:B------:R2:W1:Y:S02]  /*2dd0*/  MUFU.TANH R65, R0 ;  /* 0x0000000000417308 */ /* 0x0004640000002400 */
[----:B--2---:R-:W-:-:S06]  /*2de0*/  FMUL.FTZ R0, R24, c[0x0][0x320] ;  /* 0x0000c80018007a20 */ /* 0x004fcc0000410000 */
[----:B------:R2:W1:Y:S01]  /*2df0*/  MUFU.TANH R58, R0 ;  /* 0x00000000003a7308 */ /* 0x0004620000002400 */
[----:B-----5:R-:W-:Y:S01]  /*2e00*/  HMMA.16816.F32.BF16 R52, R176, R60, R112 ;  /* 0x0000003cb034723c */ /* 0x020fe20000041870 */
[----:B--2---:R-:W-:-:S06]  /*2e10*/  FMUL.FTZ R0, R25, c[0x0][0x320] ;  /* 0x0000c80019007a20 */ /* 0x004fcc0000410000 */
[----:B------:R2:W1:Y:S01]  /*2e20*/  MUFU.TANH R57, R0 ;  /* 0x0000000000397308 */ /* 0x0004620000002400 */
[----:B------:R-:W-:Y:S01]  /*2e30*/  HMMA.16816.F32.BF16 R16, R184, R44, R12 ;  /* 0x0000002cb810723c */ /* 0x000fe2000004180c */
[----:B--2---:R-:W-:-:S06]  /*2e40*/  FMUL.FTZ R0, R26, c[0x0][0x320] ;  /* 0x0000c8001a007a20 */ /* 0x004fcc0000410000 */
[----:B------:R2:W1:Y:S01]  /*2e50*/  MUFU.TANH R64, R0 ;  /* 0x0000000000407308 */ /* 0x0004620000002400 */
[----:B------:R-:W-:Y:S01]  /*2e60*/  HMMA.16816.F32.BF16 R8, R184, R46, R20 ;  /* 0x0000002eb808723c */ /* 0x000fe20000041814 */
[----:B------:R-:W5:Y:S01]  /*2e70*/  LDSM.16.M88.4 R44, [R208] ;  /* 0x00000000d02c783b */ /* 0x000f620000000200 */
[----:B--2---:R-:W-:-:S05]  /*2e80*/  FMUL.FTZ R0, R27, c[0x0][0x320] ;  /* 0x0000c8001b007a20 */ /* 0x004fca0000410000 */
[----:B------:R2:W1:Y:S01]  /*2e90*/  MUFU.TANH R61, R0 ;  /* 0x00000000003d7308 */ /* 0x0004620000002400 */
[----:B------:R-:W-:Y:S01]  /*2ea0*/  HMMA.16816.F32.BF16 R24, R180, R30, R40 ;  /* 0x0000001eb418723c */ /* 0x000fe20000041828 */
[----:B--2---:R-:W-:-:S06]  /*2eb0*/  FMUL.FTZ R0, R4, c[0x0][0x320] ;  /* 0x0000c80004007a20 */ /* 0x004fcc0000410000 */
[----:B------:R2:W1:Y:S01]  /*2ec0*/  MUFU.TANH R56, R0 ;  /* 0x0000000000387308 */ /* 0x0004620000002400 */
[----:B------:R-:W-:Y:S01]  /*2ed0*/  HMMA.16816.F32.BF16 R12, R180, R28, R76 ;  /* 0x0000001cb40c723c */ /* 0x000fe2000004184c */
[----:B------:R-:W-:Y:S01]  /*2ee0*/  LDSM.16.M88.4 R28, [R202+0x7800] ;  /* 0x00780000ca1c783b */ /* 0x000fe20000000200 */
[----:B--2---:R-:W-:-:S05]  /*2ef0*/  FMUL.FTZ R0, R5, c[0x0][0x320] ;  /* 0x0000c80005007a20 */ /* 0x004fca0000410000 */
[----:B------:R2:W1:Y:S01]  /*2f00*/  MUFU.TANH R43, R0 ;  /* 0x00000000002b7308 */ /* 0x0004620000002400 */
[----:B------:R-:W-:Y:S01]  /*2f10*/  HMMA.16816.F32.BF16 R20, R188, R32, R16 ;  /* 0x00000020bc14723c */ /* 0x000fe20000041810 */
[----:B--2---:R-:W-:-:S06]  /*2f20*/  FMUL.FTZ R0, R6, c[0x0][0x320] ;  /* 0x0000c80006007a20 */ /* 0x004fcc0000410000 */
[----:B------:R2:W1:Y:S01]  /*2f30*/  MUFU.TANH R60, R0 ;  /* 0x00000000003c7308 */ /* 0x0004620000002400 */
[----:B------:R-:W-:Y:S01]  /*2f40*/  HMMA.16816.F32.BF16 R8, R188, R34, R8 ;  /* 0x00000022bc08723c */ /* 0x000fe20000041808 */
[----:B------:R-:W3:Y:S01]  /*2f50*/  LDSM.16.M88.4 R32, [R205+0x7800] ;  /* 0x00780000cd20783b */ /* 0x000ee20000000200 */
[----:B------:R-:W-:Y:S01]  /*2f60*/  ISETP.GE.AND P0, PT, R154, 0x2, PT ;  /* 0x000000029a00780c */ /* 0x000fe20003f06270 */
[----:B------:R-:W-:-:S04]  /*2f70*/  DEPBAR.LE SB0, 0x0 ;  /* 0x000080000000791a */ /* 0x000fc80000000000 */
[----:B--2---:R-:W-:Y:S02]  /*2f80*/  FMUL.FTZ R0, R7, c[0x0][0x320] ;  /* 0x0000c80007007a20 */ /* 0x004fe40000410000 */
[----:B------:R-:W-:Y:S08]  /*2f90*/  HMMA.16816.F32.BF16 R4, R176, R62, R104 ;  /* 0x0000003eb004723c */ /* 0x000ff00000041868 */
[----:B-1----:R-:W-:Y:S08]  /*2fa0*/  HMMA.16816.F32.BF16 R16, R184, R48, R12 ;  /* 0x00000030b810723c */ /* 0x002ff0000004180c */
[C---:B-----5:R-:W-:Y:S08]  /*2fb0*/  HMMA.16816.F32.BF16 R12, R180.reuse, R44, R52 ;  /* 0x0000002cb40c723c */ /* 0x060ff00000041834 */
[----:B------:R-:W-:Y:S08]  /*2fc0*/  HMMA.16816.F32.BF16 R4, R180, R46, R4 ;  /* 0x0000002eb404723c */ /* 0x000ff00000041804 */
[C---:B------:R-:W-:Y:S08]  /*2fd0*/  HMMA.16816.F32.BF16 R24, R184.reuse, R50, R24 ;  /* 0x00000032b818723c */ /* 0x040ff00000041818 */
[C---:B---3--:R-:W-:Y:S08]  /*2fe0*/  HMMA.16816.F32.BF16 R12, R184.reuse, R32, R12 ;  /* 0x00000020b80c723c */ /* 0x048ff0000004180c */
[----:B------:R-:W-:Y:S01]  /*2ff0*/  HMMA.16816.F32.BF16 R4, R184, R34, R4 ;  /* 0x00000022b804723c */ /* 0x000fe20000041804 */
[----:B------:R-:W-:-:S02]  /*3000*/  FMUL.FTZ R21, R21, c[0x0][0x320] ;  /* 0x0000c80015157a20 */ /* 0x000fc40000410000 */
[----:B------:R-:W-:Y:S02]  /*3010*/  FMUL.FTZ R22, R22, c[0x0][0x320] ;  /* 0x0000c80016167a20 */ /* 0x000fe40000410000 */
[----:B------:R-:W-:Y:S01]  /*3020*/  FMUL.FTZ R23, R23, c[0x0][0x320] ;  /* 0x0000c80017177a20 */ /* 0x000fe20000410000 */
[----:B------:R1:W2:Y:S01]  /*3030*/  MUFU.TANH R59, R0 ;  /* 0x00000000003b7308 */ /* 0x0002a20000002400 */
[----:B------:R-:W-:Y:S02]  /*3040*/  FMUL.FTZ R8, R8, c[0x0][0x320] ;  /* 0x0000c80008087a20 */ /* 0x000fe40000410000 */
[----:B------:R-:W-:Y:S02]  /*3050*/  FMUL.FTZ R9, R9, c[0x0][0x320] ;  /* 0x0000c80009097a20 */ /* 0x000fe40000410000 */
[----:B------:R-:W-:Y:S02]  /*3060*/  FMUL.FTZ R10, R10, c[0x0][0x320] ;  /* 0x0000c8000a0a7a20 */ /* 0x000fe40000410000 */
[----:B------:R-:W-:Y:S01]  /*3070*/  FMUL.FTZ R11, R11, c[0x0][0x320] ;  /* 0x0000c8000b0b7a20 */ /* 0x000fe20000410000 */
[----:B------:R-:W3:Y:S01]  /*3080*/  MUFU.TANH R40, R21 ;  /* 0x0000001500287308 */ /* 0x000ee20000002400 */
[----:B-1----:R-:W-:-:S07]  /*3090*/  FMUL.FTZ R0, R20, c[0x0][0x320] ;  /* 0x0000c80014007a20 */ /* 0x002fce0000410000 */
[----:B------:R-:W1:Y:S02]  /*30a0*/  MUFU.TANH R49, R22 ;  /* 0x0000001600317308 */ /* 0x000e640000002400 */
[C---:B------:R-:W-:Y:S06]  /*30b0*/  HMMA.16816.F32.BF16 R4, R188.reuse, R30, R4 ;  /* 0x0000001ebc04723c */ /* 0x040fec0000041804 */
[----:B------:R5:W1:Y:S08]  /*30c0*/  MUFU.TANH R48, R23 ;  /* 0x0000001700307308 */ /* 0x000a700000002400 */
[----:B------:R-:W1:Y:S01]  /*30d0*/  MUFU.TANH R45, R10 ;  /* 0x0000000a002d7308 */ /* 0x000e620000002400 */
[C---:B-----5:R-:W-:Y:S07]  /*30e0*/  HMMA.16816.F32.BF16 R20, R188.reuse, R36, R16 ;  /* 0x00000024bc14723c */ /* 0x060fee0000041810 */
[----:B------:R-:W1:Y:S01]  /*30f0*/  MUFU.TANH R37, R8 ;  /* 0x0000000800257308 */ /* 0x000e620000002400 */
[C---:B------:R-:W-:Y:S07]  /*3100*/  HMMA.16816.F32.BF16 R16, R188.reuse, R38, R24 ;  /* 0x00000026bc10723c */ /* 0x040fee0000041818 */
[----:B------:R-:W1:Y:S08]  /*3110*/  MUFU.TANH R36, R9 ;  /* 0x0000000900247308 */ /* 0x000e700000002400 */
[----:B------:R5:W1:Y:S02]  /*3120*/  MUFU.TANH R42, R11 ;  /* 0x0000000b002a7308 */ /* 0x000a640000002400 */
[----:B-----5:R-:W-:Y:S01]  /*3130*/  HMMA.16816.F32.BF16 R8, R188, R28, R12 ;  /* 0x0000001cbc08723c */ /* 0x020fe2000004180c */
[----:B------:R-:W-:-:S06]  /*3140*/  FMUL.FTZ R23, R23, c[0x0][0x320] ;  /* 0x0000c80017177a20 */ /* 0x000fcc0000410000 */
[----:B------:R-:W-:Y:S02]  /*3150*/  FMUL.FTZ R16, R16, c[0x0][0x320] ;  /* 0x0000c80010107a20 */ /* 0x000fe40000410000 */
[----:B------:R-:W-:Y:S02]  /*3160*/  FMUL.FTZ R19, R19, c[0x0][0x320] ;  /* 0x0000c80013137a20 */ /* 0x000fe40000410000 */
[----:B------:R-:W-:Y:S02]  /*3170*/  FMUL.FTZ R15, R17, c[0x0][0x320] ;  /* 0x0000c800110f7a20 */ /* 0x000fe40000410000 */
[----:B------:R-:W-:Y:S02]  /*3180*/  FMUL.FTZ R20, R20, c[0x0][0x320] ;  /* 0x0000c80014147a20 */ /* 0x000fe40000410000 */
[----:B------:R-:W-:Y:S02]  /*3190*/  FMUL.FTZ R21, R21, c[0x0][0x320] ;  /* 0x0000c80015157a20 */ /* 0x000fe40000410000 */
[----:B------:R-:W-:-:S02]  /*31a0*/  FMUL.FTZ R22, R22, c[0x0][0x320] ;  /* 0x0000c80016167a20 */ /* 0x000fc40000410000 */
        /* <DEDUP_REMOVED lines=8> */
[----:B------:R-:W-:Y:S01]  /*3230*/  FMUL.FTZ R11, R11, c[0x0][0x320] ;  /* 0x0000c8000b0b7a20 */ /* 0x000fe20000410000 */
        /* <DEDUP_REMOVED lines=16> */
[----:B------:R1:W1:Y:S01]  /*3340*/  MUFU.TANH R23, R7 ;  /* 0x0000000700177308 */ /* 0x0002620000002400 */
[----:B------:R-:W-:Y:S01]  /*3350*/  BSSY B0, `(.L_x_441) ;  /* 0x0000023000007945 */ /* 0x000fe20003800000 */
[----:B------:R-:W-:Y:S06]  /*3360*/  BAR.SYNC.DEFER_BLOCKING 0x0 ;  /* 0x0000000000007b1d */ /* 0x000fec0000010000 */
[----:B------:R-:W-:Y:S05]  /*3370*/  @!P0 BRA `(.L_x_442) ;  /* 0x0000020000008947 */ /* 0x000fea0003800000 */
[----:B-1234-:R-:W-:Y:S01]  /*3380*/  IADD3 R0, R154, -0x2, RZ ;  /* 0xfffffffe9a007810 */ /* 0x01efe20007ffe0ff */
[C---:B------:R-:W-:Y:S01]  /*3390*/  IMAD.SHL.U32 R8, R129.reuse, 0x40, RZ ;  /* 0x0000004081087824 */ /* 0x040fe200078e00ff */
[----:B------:R-:W-:-:S02]  /*33a0*/  SHF.L.U64.HI R9, R129, 0x6, R130 ;  /* 0x0000000681097819 */ /* 0x000fc40000010282 */
[----:B------:R-:W-:Y:S01]  /*33b0*/  SHF.R.S32.HI R2, RZ, 0x1f, R0 ;  /* 0x0000001fff027819 */ /* 0x000fe20000011400 */
[----:B------:R-:W-:-:S04]  /*33c0*/  IMAD.WIDE.U32 R4, R0, c[0x0][0x1e0], RZ ;  /* 0x0000780000047a25 */ /* 0x000fc800078e00ff */
[----:B------:R-:W-:-:S04]  /*33d0*/  IMAD R2, R2, c[0x0][0x1e0], RZ ;  /* 0x0000780002027a24 */ /* 0x000fc800078e02ff */
[----:B------:R-:W-:Y:S01]  /*33e0*/  IMAD R2, R0, c[0x0][0x1e4], R2 ;  /* 0x0000790000027a24 */ /* 0x000fe200078e0202 */
[----:B------:R-:W-:-:S03]  /*33f0*/  LEA R0, P0, R4, R134, 0x7 ;  /* 0x0000008604007211 */ /* 0x000fc600078038ff */
[----:B------:R-:W-:Y:S01]  /*3400*/  IMAD.IADD R3, R5, 0x1, R2 ;  /* 0x0000000105037824 */ /* 0x000fe200078e0202 */
[----:B------:R-:W-:-:S04]  /*3410*/  LEA R2, P2, R0, c[0x0][0x1c8], 0x1 ;  /* 0x0000720000027a11 */ /* 0x000fc800078408ff */
[----:B------:R-:W-:Y:S02]  /*3420*/  LEA.HI.X R3, R4, R132, R3, 0x7, P0 ;  /* 0x0000008404037211 */ /* 0x000fe400000f3c03 */
[----:B------:R-:W-:Y:S02]  /*3430*/  ISETP.GE.AND P0, PT, R136, c[0x0][0x1d4], PT ;  /* 0x0000750088007a0c */ /* 0x000fe40003f06270 */
[----:B------:R-:W-:Y:S02]  /*3440*/  IADD3 R6, P1, R8, R2, RZ ;  /* 0x0000000208067210 */ /* 0x000fe40007f3e0ff */
[----:B------:R-:W-:Y:S02]  /*3450*/  LEA.HI.X R3, R0, c[0x0][0x1cc], R3, 0x1, P2 ;  /* 0x0000730000037a11 */ /* 0x000fe400010f0c03 */
[-C--:B------:R-:W-:Y:S02]  /*3460*/  IADD3 R4, P2, R6, R8.reuse, RZ ;  /* 0x0000000806047210 */ /* 0x080fe40007f5e0ff */
[----:B------:R-:W-:Y:S01]  /*3470*/  IADD3 R10, P5, P3, R8, 0x80, R2 ;  /* 0x00000080080a7810 */ /* 0x000fe20007bbe002 */
[----:B------:R-:W-:Y:S01]  /*3480*/  IMAD.X R7, R9, 0x1, R3, P1 ;  /* 0x0000000109077824 */ /* 0x000fe200008e0603 */
[----:B------:R-:W-:-:S02]  /*3490*/  IADD3 R8, P1, R4, R8, RZ ;  /* 0x0000000804087210 */ /* 0x000fc40007f3e0ff */
[----:B------:R-:W-:Y:S01]  /*34a0*/  IADD3.X R11, R9, RZ, R3, P5, P3 ;  /* 0x000000ff090b7210 */ /* 0x000fe20002fe6403 */
[--C-:B------:R-:W-:Y:S01]  /*34b0*/  IMAD.X R5, R7, 0x1, R9.reuse, P2 ;  /* 0x0000000107057824 */ /* 0x100fe200010e0609 */
[----:B------:R-:W-:Y:S01]  /*34c0*/  @!PT LDS RZ, [RZ] ;  /* 0x00000000fffff984 */ /* 0x000fe20000000800 */
[----:B------:R-:W-:Y:S01]  /*34d0*/  @!PT LDS RZ, [RZ] ;  /* 0x00000000fffff984 */ /* 0x000fe20000000800 */
[----:B------:R-:W-:Y:S01]  /*34e0*/  @!PT LDS RZ, [RZ] ;  /* 0x00000000fffff984 */ /* 0x000fe20000000800 */
[----:B------:R1:W-:Y:S03]  /*34f0*/  LDGSTS.E.BYPASS.LTC128B.128 [R228+0x8100], [R2.64], !P0 ;  /* 0x0810000002e47fae */ /* 0x0003e6000c101d46 */
[----:B------:R-:W-:Y:S01]  /*3500*/  IMAD.X R9, R5, 0x1, R9, P1 ;  /* 0x0000000105097824 */ /* 0x000fe200008e0609 */
[----:B------:R1:W-:Y:S04]  /*3510*/  LDGSTS.E.BYPASS.LTC128B.128 [R228+0xc100], [R2.64+0x80], !P6 ;  /* 0x0c10008002e47fae */ /* 0x0003e8000f101d46 */
[----:B------:R1:W-:Y:S04]  /*3520*/  LDGSTS.E.BYPASS.LTC128B.128 [R228+0x9100], [R6.64], !P0 ;  /* 0x0910000006e47fae */ /* 0x0003e8000c101d46 */
[----:B------:R1:W-:Y:S04]  /*3530*/  LDGSTS.E.BYPASS.LTC128B.128 [R228+0xd100], [R10.64], !P6 ;  /* 0x0d1000000ae47fae */ /* 0x0003e8000f101d46 */
[----:B------:R1:W-:Y:S04]  /*3540*/  LDGSTS.E.BYPASS.LTC128B.128 [R228+0xa100], [R4.64], !P0 ;  /* 0x0a10000004e47fae */ /* 0x0003e8000c101d46 */
[----:B------:R1:W-:Y:S04]  /*3550*/  LDGSTS.E.BYPASS.LTC128B.128 [R228+0xe100], [R4.64+0x80], !P6 ;  /* 0x0e10008004e47fae */ /* 0x0003e8000f101d46 */
[----:B------:R1:W-:Y:S04]  /*3560*/  LDGSTS.E.BYPASS.LTC128B.128 [R228+0xb100], [R8.64], !P0 ;  /* 0x0b10000008e47fae */ /* 0x0003e8000c101d46 */
[----:B------:R1:W-:Y:S02]  /*3570*/  LDGSTS.E.BYPASS.LTC128B.128 [R228+0xf100], [R8.64+0x80], !P6 ;  /* 0x0f10008008e47fae */ /* 0x0003e4000f101d46 */
.L_x_442:
[----:B--234-:R-:W-:Y:S05]  /*3580*/  BSYNC B0 ;  /* 0x0000000000007941 */ /* 0x01cfea0003800000 */
.L_x_441:
[----:B-1----:R-:W2:Y:S04]  /*3590*/  LDL R0, [R1+0x3c] ;  /* 0x00003c0001007983 */ /* 0x002ea80000100800 */
[----:B------:R-:W3:Y:S04]  /*35a0*/  LDL R3, [R1+0x40] ;  /* 0x0000400001037983 */ /* 0x000ee80000100800 */
[----:B------:R-:W0:Y:S01]  /*35b0*/  LDGDEPBAR ;  /* 0x00000000000079af */ /* 0x000e220000000000 */
[----:B--2---:R-:W-:-:S04]  /*35c0*/  IMAD.IADD R0, R0, 0x1, R153 ;  /* 0x0000000100007824 */ /* 0x004fc800078e0299 */
[----:B------:R-:W-:-:S05]  /*35d0*/  @P4 IMAD.HI.U32 R2, R0, c[0x0][0x2c8], RZ ;  /* 0x0000b20000024a27 */ /* 0x000fca00078e00ff */
[----:B------:R-:W-:-:S05]  /*35e0*/  @P4 SHF.R.U32.HI R0, RZ, c[0x0][0x2cc], R2 ;  /* 0x0000b300ff004a19 */ /* 0x000fca0000011602 */
[----:B------:R-:W1:Y:S04]  /*35f0*/  SHFL.IDX PT, R2, R0, RZ, 0x1c1f ;  /* 0x001c1fff00027589 */ /* 0x000e6800000e0000 */
[----:B------:R2:W4:Y:S02]  /*3600*/  SHFL.IDX PT, R4, R0, 0x1, 0x1c1f ;  /* 0x003c1f0000047f89 */ /* 0x00052400000e0000 */
[----:B--2---:R-:W-:-:S05]  /*3610*/  IMAD R0, R68, R131, 0x1 ;  /* 0x0000000144007424 */ /* 0x004fca00078e0283 */
[----:B---3--:R-:W-:Y:S01]  /*3620*/  IADD3 R0, -R3, c[0x0][0x1d0], R0 ;  /* 0x0000740003007a10 */ /* 0x008fe20007ffe100 */
[----:B------:R-:W-:-:S03]  /*3630*/  IMAD.IADD R3, R128, 0x1, -R3 ;  /* 0x0000000180037824 */ /* 0x000fc600078e0a03 */
[----:B------:R-:W-:-:S05]  /*3640*/  IADD3 R0, R0, -c[0x0][0x168], RZ ;  /* 0x80005a0000007a10 */ /* 0x000fca0007ffe0ff */
[C---:B-1----:R-:W-:Y:S02]  /*3650*/  IMAD.IADD R2, R0.reuse, 0x1, R2 ;  /* 0x0000000100027824 */ /* 0x042fe400078e0202 */
[----:B----4-:R-:W-:-:S03]  /*3660*/  IMAD.IADD R0, R0, 0x1, R4 ;  /* 0x0000000100007824 */ /* 0x010fc600078e0204 */
[C---:B------:R-:W-:Y:S02]  /*3670*/  IMNMX R2, R3.reuse, R2, PT ;  /* 0x0000000203027217 */ /* 0x040fe40003800200 */
[----:B------:R-:W-:Y:S02]  /*3680*/  IMNMX R0, R3, R0, PT ;  /* 0x0000000003007217 */ /* 0x000fe40003800200 */
[C---:B------:R-:W-:Y:S02]  /*3690*/  ISETP.GT.AND P3, PT, R2.reuse, 0x8, PT ;  /* 0x000000080200780c */ /* 0x040fe40003f64270 */
[C---:B------:R-:W-:Y:S02]  /*36a0*/  ISETP.GT.AND P2, PT, R2.reuse, 0x9, PT ;  /* 0x000000090200780c */ /* 0x040fe40003f44270 */
[C---:B------:R-:W-:Y:S02]  /*36b0*/  ISETP.GT.AND P0, PT, R2.reuse, RZ, PT ;  /* 0x000000ff0200720c */ /* 0x040fe40003f04270 */
[----:B------:R-:W-:-:S02]  /*36c0*/  ISETP.GT.AND P1, PT, R2, 0x10, PT ;  /* 0x000000100200780c */ /* 0x000fc40003f24270 */
[----:B------:R-:W-:Y:S02]  /*36d0*/  FSEL R7, R99, -INF , P3 ;  /* 0xff80000063077808 */ /* 0x000fe40001800000 */
[----:B------:R-:W-:Y:S02]  /*36e0*/  FSEL R8, R98, -INF , P2 ;  /* 0xff80000062087808 */ /* 0x000fe40001000000 */
[C---:B------:R-:W-:Y:S02]  /*36f0*/  ISETP.GT.AND P3, PT, R2.reuse, 0x19, PT ;  /* 0x000000190200780c */ /* 0x040fe40003f64270 */
[C---:B------:R-:W-:Y:S02]  /*3700*/  ISETP.GT.AND P2, PT, R2.reuse, 0x20, PT ;  /* 0x000000200200780c */ /* 0x040fe40003f44270 */
[----:B------:R-:W-:Y:S02]  /*3710*/  ISETP.GT.AND P5, PT, R2, 0x1, PT ;  /* 0x000000010200780c */ /* 0x000fe40003fa4270 */
[----:B------:R-:W-:-:S02]  /*3720*/  FSEL R4, R123, -INF , P0 ;  /* 0xff8000007b047808 */ /* 0x000fc40000000000 */
[C---:B------:R-:W-:Y:S02]  /*3730*/  ISETP.GT.AND P0, PT, R2.reuse, 0x11, PT ;  /* 0x000000110200780c */ /* 0x040fe40003f04270 */
[----:B------:R-:W-:Y:S02]  /*3740*/  FSEL R20, R97, -INF , P1 ;  /* 0xff80000061147808 */ /* 0x000fe40000800000 */
[----:B------:R-:W-:Y:S02]  /*3750*/  ISETP.GT.AND P1, PT, R2, 0x21, PT ;  /* 0x000000210200780c */ /* 0x000fe40003f24270 */
[----:B------:R-:W-:Y:S02]  /*3760*/  FSEL R25, R89, -INF , P3 ;  /* 0xff80000059197808 */ /* 0x000fe40001800000 */
[----:B------:R-:W-:Y:S02]  /*3770*/  FSEL R98, R88, -INF , P2 ;  /* 0xff80000058627808 */ /* 0x000fe40001000000 */
[----:B------:R-:W-:-:S02]  /*3780*/  ISETP.GT.AND P3, PT, R2, 0x30, PT ;  /* 0x000000300200780c */ /* 0x000fc40003f64270 */
[----:B------:R-:W-:Y:S02]  /*3790*/  ISETP.GT.AND P2, PT, R2, 0x31, PT ;  /* 0x000000310200780c */ /* 0x000fe40003f44270 */
[----:B------:R-:W-:Y:S02]  /*37a0*/  FSEL R5, R122, -INF , P5 ;  /* 0xff8000007a057808 */ /* 0x000fe40002800000 */
[----:B------:R-:W-:Y:S02]  /*37b0*/  ISETP.GT.AND P5, PT, R2, 0x18, PT ;  /* 0x000000180200780c */ /* 0x000fe40003fa4270 */
[----:B------:R-:W-:Y:S02]  /*37c0*/  FSEL R21, R96, -INF , P0 ;  /* 0xff80000060157808 */ /* 0x000fe40000000000 */
[----:B------:R-:W-:Y:S02]  /*37d0*/  ISETP.GT.AND P0, PT, R2, 0x28, PT ;  /* 0x000000280200780c */ /* 0x000fe40003f04270 */
[----:B------:R-:W-:-:S02]  /*37e0*/  FSEL R99, R82, -INF , P1 ;  /* 0xff80000052637808 */ /* 0x000fc40000800000 */
[----:B------:R-:W-:Y:S02]  /*37f0*/  ISETP.GT.AND P1, PT, R2, 0x38, PT ;  /* 0x000000380200780c */ /* 0x000fe40003f24270 */
[----:B------:R-:W-:Y:S02]  /*3800*/  FSEL R122, R72, -INF , P3 ;  /* 0xff800000487a7808 */ /* 0x000fe40001800000 */
[----:B------:R-:W-:Y:S02]  /*3810*/  FSEL R125, R71, -INF , P2 ;  /* 0xff800000477d7808 */ /* 0x000fe40001000000 */
[C---:B------:R-:W-:Y:S02]  /*3820*/  ISETP.GT.AND P3, PT, R2.reuse, 0x41, PT ;  /* 0x000000410200780c */ /* 0x040fe40003f64270 */
[----:B------:R-:W-:Y:S02]  /*3830*/  ISETP.GT.AND P2, PT, R2, 0x48, PT ;  /* 0x000000480200780c */ /* 0x000fe40003f44270 */
[----:B------:R-:W-:-:S02]  /*3840*/  FSEL R22, R90, -INF , P5 ;  /* 0xff8000005a167808 */ /* 0x000fc40002800000 */
[C---:B------:R-:W-:Y:S02]  /*3850*/  ISETP.GT.AND P5, PT, R2.reuse, 0x29, PT ;  /* 0x000000290200780c */ /* 0x040fe40003fa4270 */
[----:B------:R-:W-:Y:S02]  /*3860*/  FSEL R112, R81, -INF , P0 ;  /* 0xff80000051707808 */ /* 0x000fe40000000000 */
[----:B------:R-:W-:Y:S02]  /*3870*/  ISETP.GT.AND P0, PT, R2, 0x39, PT ;  /* 0x000000390200780c */ /* 0x000fe40003f04270 */
[----:B------:R-:W-:Y:S02]  /*3880*/  FSEL R124, R70, -INF , P1 ;  /* 0xff800000467c7808 */ /* 0x000fe40000800000 */
[----:B------:R-:W-:Y:S02]  /*3890*/  ISETP.GT.AND P1, PT, R2, 0x49, PT ;  /* 0x000000490200780c */ /* 0x000fe40003f24270 */
[----:B------:R-:W-:-:S02]  /*38a0*/  FSEL R132, R57, -INF , P3 ;  /* 0xff80000039847808 */ /* 0x000fc40001800000 */
[----:B------:R-:W-:Y:S02]  /*38b0*/  FSEL R131, R56, -INF , P2 ;  /* 0xff80000038837808 */ /* 0x000fe40001000000 */
[C---:B------:R-:W-:Y:S02]  /*38c0*/  ISETP.GT.AND P3, PT, R2.reuse, 0x58, PT ;  /* 0x000000580200780c */ /* 0x040fe40003f64270 */
[----:B------:R-:W-:Y:S02]  /*38d0*/  ISETP.GT.AND P2, PT, R2, 0x59, PT ;  /* 0x000000590200780c */ /* 0x000fe40003f44270 */
[----:B------:R-:W-:Y:S02]  /*38e0*/  FSEL R113, R80, -INF , P5 ;  /* 0xff80000050717808 */ /* 0x000fe40002800000 */
[----:B------:R-:W-:Y:S02]  /*38f0*/  ISETP.GT.AND P5, PT, R2, 0x40, PT ;  /* 0x000000400200780c */ /* 0x000fe40003fa4270 */
[----:B------:R-:W-:-:S02]  /*3900*/  FSEL R123, R69, -INF , P0 ;  /* 0xff800000457b7808 */ /* 0x000fc40000000000 */
[C---:B------:R-:W-:Y:S02]  /*3910*/  ISETP.GT.AND P0, PT, R2.reuse, 0x50, PT ;  /* 0x000000500200780c */ /* 0x040fe40003f04270 */
[----:B------:R-:W-:Y:S02]  /*3920*/  FSEL R130, R43, -INF , P1 ;  /* 0xff8000002b827808 */ /* 0x000fe40000800000 */
[----:B------:R-:W-:Y:S02]  /*3930*/  ISETP.GT.AND P1, PT, R2, 0x60, PT ;  /* 0x000000600200780c */ /* 0x000fe40003f24270 */
[----:B------:R-:W-:Y:S02]  /*3940*/  FSEL R148, R37, -INF , P3 ;  /* 0xff80000025947808 */ /* 0x000fe40001800000 */
[----:B------:R-:W-:Y:S02]  /*3950*/  FSEL R149, R36, -INF , P2 ;  /* 0xff80000024957808 */ /* 0x000fe40001000000 */
[----:B------:R-:W-:-:S02]  /*3960*/  FMNMX.FTZ R69, R4, R5, !PT ;  /* 0x0000000504457209 */ /* 0x000fc40007810000 */
[C---:B------:R-:W-:Y:S02]  /*3970*/  ISETP.GT.AND P3, PT, R2.reuse, 0x69, PT ;  /* 0x000000690200780c */ /* 0x040fe40003f64270 */
[----:B------:R-:W-:Y:S02]  /*3980*/  ISETP.GT.AND P2, PT, R2, 0x70, PT ;  /* 0x000000700200780c */ /* 0x000fe40003f44270 */
[----:B------:R-:W-:Y:S02]  /*3990*/  FSEL R133, R58, -INF , P5 ;  /* 0xff8000003a857808 */ /* 0x000fe40002800000 */
[C---:B------:R-:W-:Y:S02]  /*39a0*/  ISETP.GT.AND P5, PT, R2.reuse, 0x51, PT ;  /* 0x000000510200780c */ /* 0x040fe40003fa4270 */
[----:B------:R-:W-:Y:S02]  /*39b0*/  FSEL R138, R41, -INF , P0 ;  /* 0xff800000298a7808 */ /* 0x000fe40000000000 */
[----:B------:R-:W-:-:S02]  /*39c0*/  ISETP.GT.AND P0, PT, R2, 0x61, PT ;  /* 0x000000610200780c */ /* 0x000fc40003f04270 */
[----:B------:R-:W-:Y:S02]  /*39d0*/  FSEL R231, R26, -INF , P1 ;  /* 0xff8000001ae77808 */ /* 0x000fe40000800000 */
[----:B------:R-:W-:Y:S02]  /*39e0*/  FMNMX.FTZ R69, R7, R69, !PT ;  /* 0x0000004507457209 */ /* 0x000fe40007810000 */
[----:B------:R-:W-:Y:S02]  /*39f0*/  ISETP.GT.AND P1, PT, R2, 0x71, PT ;  /* 0x000000710200780c */ /* 0x000fe40003f24270 */
[----:B------:R-:W-:Y:S02]  /*3a00*/  FSEL R233, R15, -INF , P3 ;  /* 0xff8000000fe97808 */ /* 0x000fe40001800000 */
[----:B------:R-:W-:Y:S02]  /*3a10*/  FSEL R150, R14, -INF , P2 ;  /* 0xff8000000e967808 */ /* 0x000fe40001000000 */
[----:B------:R-:W-:-:S02]  /*3a20*/  ISETP.GT.AND P3, PT, R0, RZ, PT ;  /* 0x000000ff0000720c */ /* 0x000fc40003f64270 */
[----:B------:R-:W-:Y:S02]  /*3a30*/  ISETP.GT.AND P2, PT, R0, 0x1, PT ;  /* 0x000000010000780c */ /* 0x000fe40003f44270 */
[----:B------:R-:W-:Y:S02]  /*3a40*/  FSEL R139, R40, -INF , P5 ;  /* 0xff800000288b7808 */ /* 0x000fe40002800000 */
[----:B------:R-:W-:Y:S02]  /*3a50*/  ISETP.GT.AND P5, PT, R2, 0x68, PT ;  /* 0x000000680200780c */ /* 0x000fe40003fa4270 */
[----:B------:R-:W-:Y:S02]  /*3a60*/  FSEL R232, R24, -INF , P0 ;  /* 0xff80000018e87808 */ /* 0x000fe40000000000 */
[----:B------:R-:W-:Y:S02]  /*3a70*/  FMNMX.FTZ R69, R8, R69, !PT ;  /* 0x0000004508457209 */ /* 0x000fe40007810000 */
[----:B------:R-:W-:-:S02]  /*3a80*/  ISETP.GT.AND P0, PT, R2, 0x78, PT ;  /* 0x000000780200780c */ /* 0x000fc40003f04270 */
[----:B------:R-:W-:Y:S02]  /*3a90*/  FSEL R151, R13, -INF , P1 ;  /* 0xff8000000d977808 */ /* 0x000fe40000800000 */
[----:B------:R-:W-:Y:S02]  /*3aa0*/  ISETP.GT.AND P1, PT, R0, 0x8, PT ;  /* 0x000000080000780c */ /* 0x000fe40003f24270 */
[----:B------:R-:W-:Y:S02]  /*3ab0*/  FSEL R6, R127, -INF , P3 ;  /* 0xff8000007f067808 */ /* 0x000fe40001800000 */
[----:B------:R-:W-:Y:S02]  /*3ac0*/  FSEL R18, R126, -INF , P2 ;  /* 0xff8000007e127808 */ /* 0x000fe40001000000 */
[----:B------:R-:W-:Y:S02]  /*3ad0*/  FSEL R234, R16, -INF , P5 ;  /* 0xff80000010ea7808 */ /* 0x000fe40002800000 */
[----:B------:R-:W-:-:S02]  /*3ae0*/  FMNMX.FTZ R69, R20, R69, !PT ;  /* 0x0000004514457209 */ /* 0x000fc40007810000 */
[----:B------:R-:W-:Y:S02]  /*3af0*/  ISETP.GT.AND P5, PT, R2, 0x79, PT ;  /* 0x000000790200780c */ /* 0x000fe40003fa4270 */
[----:B------:R-:W-:Y:S02]  /*3b00*/  FSEL R152, R12, -INF , P0 ;  /* 0xff8000000c987808 */ /* 0x000fe40000000000 */
[----:B------:R-:W-:Y:S01]  /*3b10*/  ISETP.GT.AND P0, PT, R0, 0x9, PT ;  /* 0x000000090000780c */ /* 0x000fe20003f04270 */
[----:B------:R-:W-:Y:S01]  /*3b20*/  LDSM.16.MT88.4 R12, [R204] ;  /* 0x00000000cc0c783b */ /* 0x000fe20000004200 */
[----:B------:R-:W-:Y:S02]  /*3b30*/  FSEL R17, R121, -INF , P1 ;  /* 0xff80000079117808 */ /* 0x000fe40000800000 */
[----:B------:R-:W-:Y:S02]  /*3b40*/  FMNMX.FTZ R2, R6, R18, !PT ;  /* 0x0000001206027209 */ /* 0x000fe40007810000 */
[----:B------:R-:W-:-:S02]  /*3b50*/  FMNMX.FTZ R69, R21, R69, !PT ;  /* 0x0000004515457209 */ /* 0x000fc40007810000 */
[----:B------:R-:W-:Y:S02]  /*3b60*/  ISETP.GT.AND P2, PT, R0, 0x10, PT ;  /* 0x000000100000780c */ /* 0x000fe40003f44270 */
[----:B------:R-:W-:Y:S02]  /*3b70*/  FSEL R16, R120, -INF , P0 ;  /* 0xff80000078107808 */ /* 0x000fe40000000000 */
[----:B------:R-:W-:Y:S02]  /*3b80*/  FMNMX.FTZ R2, R17, R2, !PT ;  /* 0x0000000211027209 */ /* 0x000fe40007810000 */
[----:B------:R-:W-:Y:S02]  /*3b90*/  FMNMX.FTZ R69, R22, R69, !PT ;  /* 0x0000004516457209 */ /* 0x000fe40007810000 */
        /* <DEDUP_REMOVED lines=44> */
[C---:B------:R-:W-:Y:S02]  /*3e60*/  ISETP.GT.AND P2, PT, R0.reuse, 0x40, PT ;  /* 0x000000400000780c */ /* 0x040fe40003f44270 */
        /* <DEDUP_REMOVED lines=49> */
[----:B------:R-:W-:Y:S01]  /*4180*/  FMNMX.FTZ R2, R171, R2, !PT ;  /* 0x00000002ab027209 */ /* 0x000fe20007810000 */
[----:B------:R-:W-:Y:S01]  /*4190*/  LDSM.16.MT88.4 R32, [R223] ;  /* 0x00000000df20783b */ /* 0x000fe20000004200 */
[----:B------:R-:W-:Y:S02]  /*41a0*/  FSEL R241, R19, -INF , P5 ;  /* 0xff80000013f17808 */ /* 0x000fe40002800000 */
[----:B------:R-:W-:Y:S02]  /*41b0*/  FMNMX.FTZ R69, R152, R69, !PT ;  /* 0x0000004598457209 */ /* 0x000fe40007810000 */
[----:B------:R-:W-:-:S02]  /*41c0*/  ISETP.GT.AND P0, PT, R0, 0x71, PT ;  /* 0x000000710000780c */ /* 0x000fc40003f04270 */
[----:B------:R-:W-:Y:S02]  /*41d0*/  FSEL R240, R29, -INF , P1 ;  /* 0xff8000001df07808 */ /* 0x000fe40000800000 */
[----:B------:R-:W-:Y:S02]  /*41e0*/  FMNMX.FTZ R2, R193, R2, !PT ;  /* 0x00000002c1027209 */ /* 0x000fe40007810000 */
[----:B------:R-:W-:Y:S02]  /*41f0*/  FMNMX.FTZ R69, R241, R69, !PT ;  /* 0x00000045f1457209 */ /* 0x000fe40007810000 */
[----:B------:R-:W-:Y:S02]  /*4200*/  ISETP.GT.AND P1, PT, R0, 0x78, PT ;  /* 0x000000780000780c */ /* 0x000fe40003f24270 */
[----:B------:R-:W-:Y:S01]  /*4210*/  FSEL R239, R28, -INF , P0 ;  /* 0xff8000001cef7808 */ /* 0x000fe20000000000 */
[----:B------:R-:W1:Y:S01]  /*4220*/  SHFL.BFLY PT, R3, R69, 0x2, 0x1f ;  /* 0x0c401f0045037f89 */ /* 0x000e6200000e0000 */
[----:B------:R-:W-:-:S02]  /*4230*/  FMNMX.FTZ R2, R240, R2, !PT ;  /* 0x00000002f0027209 */ /* 0x000fc40007810000 */
[----:B------:R-:W-:Y:S01]  /*4240*/  ISETP.GT.AND P0, PT, R0, 0x79, PT ;  /* 0x000000790000780c */ /* 0x000fe20003f04270 */
[----:B------:R-:W-:Y:S01]  /*4250*/  LDSM.16.MT88.4 R28, [R200+0x4000] ;  /* 0x00400000c81c783b */ /* 0x000fe20000004200 */
[----:B------:R-:W-:Y:S02]  /*4260*/  FSEL R245, R27, -INF , P1 ;  /* 0xff8000001bf57808 */ /* 0x000fe40000800000 */
[----:B------:R-:W-:Y:S02]  /*4270*/  FMNMX.FTZ R0, R239, R2, !PT ;  /* 0x00000002ef007209 */ /* 0x000fe40007810000 */
[----:B------:R-:W-:Y:S02]  /*4280*/  FSEL R244, R23, -INF , P0 ;  /* 0xff80000017f47808 */ /* 0x000fe40000000000 */
[----:B------:R-:W-:-:S04]  /*4290*/  FMNMX.FTZ R0, R245, R0, !PT ;  /* 0x00000000f5007209 */ /* 0x000fc80007810000 */
[----:B------:R-:W-:-:S05]  /*42a0*/  FMNMX.FTZ R0, R244, R0, !PT ;  /* 0x00000000f4007209 */ /* 0x000fca0007810000 */
[----:B------:R-:W2:Y:S01]  /*42b0*/  SHFL.BFLY PT, R2, R0, 0x2, 0x1f ;  /* 0x0c401f0000027f89 */ /* 0x000ea200000e0000 */
[----:B-1----:R-:W-:-:S05]  /*42c0*/  FMNMX.FTZ R69, R69, R3, !PT ;  /* 0x0000000345457209 */ /* 0x002fca0007810000 */
[----:B------:R-:W1:Y:S01]  /*42d0*/  SHFL.BFLY PT, R3, R69, 0x1, 0x1f ;  /* 0x0c201f0045037f89 */ /* 0x000e6200000e0000 */
[----:B--2---:R-:W-:-:S05]  /*42e0*/  FMNMX.FTZ R0, R0, R2, !PT ;  /* 0x0000000200007209 */ /* 0x004fca0007810000 */
[----:B------:R-:W2:Y:S01]  /*42f0*/  SHFL.BFLY PT, R68, R0, 0x1, 0x1f ;  /* 0x0c201f0000447f89 */ /* 0x000ea200000e0000 */
[----:B-1----:R-:W-:-:S04]  /*4300*/  FMNMX.FTZ R69, R69, R3, !PT ;  /* 0x0000000345457209 */ /* 0x002fc80007810000 */
[C---:B------:R-:W-:Y:S01]  /*4310*/  FSETP.NEU.FTZ.AND P0, PT, R69.reuse, -INF , PT ;  /* 0xff8000004500780b */ /* 0x040fe20003f1d000 */
[----:B------:R-:W-:-:S05]  /*4320*/  FMUL.FTZ R2, R69, c[0x0][0x2d0] ;  /* 0x0000b40045027a20 */ /* 0x000fca0000410000 */
[----:B------:R-:W-:-:S05]  /*4330*/  FSEL R2, R2, RZ, P0 ;  /* 0x000000ff02027208 */ /* 0x000fca0000000000 */
[----:B------:R-:W-:-:S04]  /*4340*/  FFMA.FTZ R3, R4, c[0x0][0x2d0], -R2 ;  /* 0x0000b40004037a23 */ /* 0x000fc80000010802 */
[----:B------:R1:W-:Y:S01]  /*4350*/  MUFU.EX2 R238, R3 ;  /* 0x0000000300ee7308 */ /* 0x0003e20000000800 */
[----:B--2---:R-:W-:Y:S01]  /*4360*/  FMNMX.FTZ R68, R0, R68, !PT ;  /* 0x0000004400447209 */ /* 0x004fe20007810000 */
[----:B------:R-:W-:-:S03]  /*4370*/  FFMA.FTZ R0, R5, c[0x0][0x2d0], -R2 ;  /* 0x0000b40005007a23 */ /* 0x000fc60000010802 */
[----:B------:R-:W-:-:S03]  /*4380*/  FSETP.NEU.FTZ.AND P0, PT, R68, -INF , PT ;  /* 0xff8000004400780b */ /* 0x000fc60003f1d000 */
[----:B------:R2:W3:Y:S01]  /*4390*/  MUFU.EX2 R235, R0 ;  /* 0x0000000000eb7308 */ /* 0x0004e20000000800 */
[----:B-1----:R-:W-:-:S07]  /*43a0*/  FFMA.FTZ R3, R7, c[0x0][0x2d0], -R2 ;  /* 0x0000b40007037a23 */ /* 0x002fce0000010802 */
[----:B------:R1:W-:Y:S01]  /*43b0*/  MUFU.EX2 R243, R3 ;  /* 0x0000000300f37308 */ /* 0x0003e20000000800 */
[----:B--2---:R-:W-:Y:S01]  /*43c0*/  FMUL.FTZ R0, R68, c[0x0][0x2d0] ;  /* 0x0000b40044007a20 */ /* 0x004fe20000410000 */
[----:B---3--:R-:W-:-:S04]  /*43d0*/  F2FP.BF16.PACK_AB R4, R235, R238 ;  /* 0x000000eeeb04723e */ /* 0x008fc800000010ff */
[----:B------:R-:W-:Y:S01]  /*43e0*/  FSEL R0, R0, RZ, P0 ;  /* 0x000000ff00007208 */ /* 0x000fe20000000000 */
[----:B-1----:R-:W-:Y:S02]  /*43f0*/  FFMA.FTZ R3, R8, c[0x0][0x2d0], -R2 ;  /* 0x0000b40008037a23 */ /* 0x002fe40000010802 */
[----:B------:R-:W1:Y:S02]  /*4400*/  LDSM.16.MT88.4 R8, [R200] ;  /* 0x00000000c808783b */ /* 0x000e640000004200 */
[----:B------:R2:W3:Y:S02]  /*4410*/  MUFU.EX2 R246, R3 ;  /* 0x0000000300f67308 */ /* 0x0004e40000000800 */
[----:B--2---:R-:W-:Y:S01]  /*4420*/  FFMA.FTZ R3, R6, c[0x0][0x2d0], -R0 ;  /* 0x0000b40006037a23 */ /* 0x004fe20000010800 */
[----:B---3--:R-:W-:-:S05]  /*4430*/  F2FP.BF16.PACK_AB R6, R246, R243 ;  /* 0x000000f3f606723e */ /* 0x008fca00000010ff */
[----:B------:R2:W-:Y:S02]  /*4440*/  MUFU.EX2 R237, R3 ;  /* 0x0000000300ed7308 */ /* 0x0005e40000000800 */
[----:B--2---:R-:W-:-:S06]  /*4450*/  FFMA.FTZ R3, R18, c[0x0][0x2d0], -R0 ;  /* 0x0000b40012037a23 */ /* 0x004fcc0000010800 */
[----:B------:R2:W3:Y:S02]  /*4460*/  MUFU.EX2 R236, R3 ;  /* 0x0000000300ec7308 */ /* 0x0004e40000000800 */
[----:B--2---:R-:W-:Y:S01]  /*4470*/  FFMA.FTZ R3, R17, c[0x0][0x2d0], -R0 ;  /* 0x0000b40011037a23 */ /* 0x004fe20000010800 */
[----:B---3--:R-:W-:-:S05]  /*4480*/  F2FP.BF16.PACK_AB R5, R236, R237 ;  /* 0x000000edec05723e */ /* 0x008fca00000010ff */
[----:B------:R2:W-:Y:S02]  /*4490*/  MUFU.EX2 R242, R3 ;  /* 0x0000000300f27308 */ /* 0x0005e40000000800 */
[----:B--2---:R-:W-:Y:S02]  /*44a0*/  FFMA.FTZ R3, R16, c[0x0][0x2d0], -R0 ;  /* 0x0000b40010037a23 */ /* 0x004fe40000010800 */
[----:B------:R-:W2:Y:S04]  /*44b0*/  LDSM.16.MT88.4 R16, [R203] ;  /* 0x00000000cb10783b */ /* 0x000ea80000004200 */
[----:B------:R-:W3:Y:S02]  /*44c0*/  MUFU.EX2 R157, R3 ;  /* 0x00000003009d7308 */ /* 0x000ee40000000800 */
[----:B---3--:R-:W-:Y:S01]  /*44d0*/  F2FP.BF16.PACK_AB R7, R157, R242 ;  /* 0x000000f29d07723e */ /* 0x008fe200000010ff */
[----:B------:R-:W-:-:S05]  /*44e0*/  FFMA.FTZ R3, R20, c[0x0][0x2d0], -R2 ;  /* 0x0000b40014037a23 */ /* 0x000fca0000010802 */
[----:B------:R3:W-:Y:S01]  /*44f0*/  MUFU.EX2 R252, R3 ;  /* 0x0000000300fc7308 */ /* 0x0007e20000000800 */
[C---:B------:R-:W-:Y:S08]  /*4500*/  HMMA.16816.F32.BF16 R52, R4.reuse, R12, RZ ;  /* 0x0000000c0434723c */ /* 0x040ff000000418ff */
[----:B------:R-:W-:Y:S01]  /*4510*/  HMMA.16816.F32.BF16 R80, R4, R14, RZ ;  /* 0x0000000e0450723c */ /* 0x000fe200000418ff */
[----:B------:R-:W4:Y:S01]  /*4520*/  LDSM.16.MT88.4 R12, [R203+0x4000] ;  /* 0x00400000cb0c783b */ /* 0x000f220000004200 */
[----:B---3--:R-:W-:-:S06]  /*4530*/  FFMA.FTZ R3, R21, c[0x0][0x2d0], -R2 ;  /* 0x0000b40015037a23 */ /* 0x008fcc0000010802 */
[C---:B-1----:R-:W-:Y:S01]  /*4540*/  HMMA.16816.F32.BF16 R64, R4.reuse, R8, RZ ;  /* 0x000000080440723c */ /* 0x042fe200000418ff */
[----:B------:R1:W3:Y:S07]  /*4550*/  MUFU.EX2 R156, R3 ;  /* 0x00000003009c7308 */ /* 0x0002ee0000000800 */
[C---:B------:R-:W-:Y:S01]  /*4560*/  HMMA.16816.F32.BF16 R56, R4.reuse, R10, RZ ;  /* 0x0000000a0438723c */ /* 0x040fe200000418ff */
[----:B------:R-:W5:Y:S07]  /*4570*/  LDSM.16.MT88.4 R8, [R206+0x4000] ;  /* 0x00400000ce08783b */ /* 0x000f6e0000004200 */
[----:B------:R-:W-:Y:S01]  /*4580*/  HMMA.16816.F32.BF16 R40, R4, R34, RZ ;  /* 0x000000220428723c */ /* 0x000fe200000418ff */
[----:B-1----:R-:W-:-:S02]  /*4590*/  FFMA.FTZ R3, R22, c[0x0][0x2d0], -R2 ;  /* 0x0000b40016037a23 */ /* 0x002fc40000010802 */
[----:B------:R-:W1:Y:S02]  /*45a0*/  LDSM.16.MT88.4 R20, [R204+0x4000] ;  /* 0x00400000cc14783b */ /* 0x000e640000004200 */
[----:B------:R3:W-:Y:S03]  /*45b0*/  MUFU.EX2 R251, R3 ;  /* 0x0000000300fb7308 */ /* 0x0007e60000000800 */
[C---:B------:R-:W-:Y:S08]  /*45c0*/  HMMA.16816.F32.BF16 R48, R4.reuse, R32, RZ ;  /* 0x000000200430723c */ /* 0x040ff000000418ff */
[----:B--2---:R-:W-:Y:S01]  /*45d0*/  HMMA.16816.F32.BF16 R76, R4, R16, RZ ;  /* 0x00000010044c723c */ /* 0x004fe200000418ff */
[----:B---3--:R-:W-:-:S07]  /*45e0*/  FFMA.FTZ R3, R25, c[0x0][0x2d0], -R2 ;  /* 0x0000b40019037a23 */ /* 0x008fce0000010802 */
[C---:B----4-:R-:W-:Y:S01]  /*45f0*/  HMMA.16816.F32.BF16 R84, R4.reuse, R12, RZ ;  /* 0x0000000c0454723c */ /* 0x050fe200000418ff */
[----:B------:R2:W-:Y:S07]  /*4600*/  MUFU.EX2 R155, R3 ;  /* 0x00000003009b7308 */ /* 0x0005ee0000000800 */
[C---:B------:R-:W-:Y:S01]  /*4610*/  HMMA.16816.F32.BF16 R88, R4.reuse, R14, RZ ;  /* 0x0000000e0458723c */ /* 0x040fe200000418ff */
[----:B------:R-:W-:Y:S07]  /*4620*/  LDSM.16.MT88.4 R12, [R206+0x800] ;  /* 0x00080000ce0c783b */ /* 0x000fee0000004200 */
[----:B-----5:R-:W-:Y:S01]  /*4630*/  HMMA.16816.F32.BF16 R108, R4, R8, RZ ;  /* 0x00000008046c723c */ /* 0x020fe200000418ff */
[----:B--2---:R-:W-:-:S02]  /*4640*/  FFMA.FTZ R3, R24, c[0x0][0x2d0], -R0 ;  /* 0x0000b40018037a23 */ /* 0x004fc40000010800 */
[----:B------:R-:W2:Y:S02]  /*4650*/  LDSM.16.MT88.4 R24, [R204+0x800] ;  /* 0x00080000cc18783b */ /* 0x000ea40000004200 */
[----:B------:R3:W-:Y:S03]  /*4660*/  MUFU.EX2 R249, R3 ;  /* 0x0000000300f97308 */ /* 0x0007e60000000800 */
[C---:B------:R-:W-:Y:S01]  /*4670*/  HMMA.16816.F32.BF16 R104, R4.reuse, R10, RZ ;  /* 0x0000000a0468723c */ /* 0x040fe200000418ff */
[----:B------:R-:W4:Y:S07]  /*4680*/  LDSM.16.MT88.4 R8, [R200+0x4800] ;  /* 0x00480000c808783b */ /* 0x000f2e0000004200 */
[----:B------:R-:W-:Y:S01]  /*4690*/  HMMA.16816.F32.BF16 R60, R4, R18, RZ ;  /* 0x00000012043c723c */ /* 0x000fe200000418ff */
[----:B------:R-:W5:Y:S01]  /*46a0*/  LDSM.16.MT88.4 R16, [R200+0x800] ;  /* 0x00080000c810783b */ /* 0x000f620000004200 */
[----:B---3--:R-:W-:-:S06]  /*46b0*/  FFMA.FTZ R3, R36, c[0x0][0x2d0], -R0 ;  /* 0x0000b40024037a23 */ /* 0x008fcc0000010800 */
[C---:B-1----:R-:W-:Y:S01]  /*46c0*/  HMMA.16816.F32.BF16 R32, R4.reuse, R20, RZ ;  /* 0x000000140420723c */ /* 0x042fe200000418ff */
[----:B------:R1:W3:Y:S07]  /*46d0*/  MUFU.EX2 R247, R3 ;  /* 0x0000000300f77308 */ /* 0x0002ee0000000800 */
[----:B------:R-:W-:Y:S01]  /*46e0*/  HMMA.16816.F32.BF16 R72, R4, R22, RZ ;  /* 0x000000160448723c */ /* 0x000fe200000418ff */
[----:B------:R-:W2:Y:S01]  /*46f0*/  LDSM.16.MT88.4 R20, [R204+0x4800] ;  /* 0x00480000cc14783b */ /* 0x000ea20000004200 */
[----:B-1----:R-:W-:-:S06]  /*4700*/  FFMA.FTZ R3, R37, c[0x0][0x2d0], -R0 ;  /* 0x0000b40025037a23 */ /* 0x002fcc0000010800 */
[C---:B------:R-:W-:Y:S01]  /*4710*/  HMMA.16816.F32.BF16 R36, R4.reuse, R28, RZ ;  /* 0x0000001c0424723c */ /* 0x040fe200000418ff */
[----:B------:R1:W-:Y:S07]  /*4720*/  MUFU.EX2 R248, R3 ;  /* 0x0000000300f87308 */ /* 0x0003ee0000000800 */
[----:B------:R-:W-:Y:S07]  /*4730*/  HMMA.16816.F32.BF16 R28, R4, R30, RZ ;  /* 0x0000001e041c723c */ /* 0x000fee00000418ff */
[----:B------:R-:W-:-:S02]  /*4740*/  F2FP.BF16.PACK_AB R4, R156, R252 ;  /* 0x000000fc9c04723e */ /* 0x000fc400000010ff */
[----:B---3--:R-:W-:Y:S01]  /*4750*/  F2FP.BF16.PACK_AB R5, R247, R249 ;  /* 0x000000f9f705723e */ /* 0x008fe200000010ff */
[----:B-1----:R-:W-:Y:S01]  /*4760*/  FFMA.FTZ R3, R44, c[0x0][0x2d0], -R0 ;  /* 0x0000b4002c037a23 */ /* 0x002fe20000010800 */
[----:B------:R-:W-:-:S03]  /*4770*/  F2FP.BF16.PACK_AB R6, R155, R251 ;  /* 0x000000fb9b06723e */ /* 0x000fc600000010ff */
[----:B------:R-:W1:Y:S02]  /*4780*/  MUFU.EX2 R250, R3 ;  /* 0x0000000300fa7308 */ /* 0x000e640000000800 */
[----:B-1----:R-:W-:Y:S01]  /*4790*/  F2FP.BF16.PACK_AB R7, R250, R248 ;  /* 0x000000f8fa07723e */ /* 0x002fe200000010ff */
[----:B------:R-:W-:-:S05]  /*47a0*/  FFMA.FTZ R3, R98, c[0x0][0x2d0], -R2 ;  /* 0x0000b40062037a23 */ /* 0x000fca0000010802 */
[----:B------:R1:W-:Y:S01]  /*47b0*/  MUFU.EX2 R198, R3 ;  /* 0x0000000300c67308 */ /* 0x0003e20000000800 */
[C---:B--2---:R-:W-:Y:S08]  /*47c0*/  HMMA.16816.F32.BF16 R92, R4.reuse, R24, R52 ;  /* 0x00000018045c723c */ /* 0x044ff00000041834 */
[----:B------:R-:W-:Y:S01]  /*47d0*/  HMMA.16816.F32.BF16 R52, R4, R14, R40 ;  /* 0x0000000e0434723c */ /* 0x000fe20000041828 */
[----:B-1----:R-:W-:-:S07]  /*47e0*/  FFMA.FTZ R3, R99, c[0x0][0x2d0], -R2 ;  /* 0x0000b40063037a23 */ /* 0x002fce0000010802 */
[C---:B----4-:R-:W-:Y:S01]  /*47f0*/  HMMA.16816.F32.BF16 R44, R4.reuse, R8, R36 ;  /* 0x00000008042c723c */ /* 0x050fe20000041824 */
[----:B------:R1:W2:Y:S07]  /*4800*/  MUFU.EX2 R229, R3 ;  /* 0x0000000300e57308 */ /* 0x0002ae0000000800 */
[C---:B------:R-:W-:Y:S01]  /*4810*/  HMMA.16816.F32.BF16 R40, R4.reuse, R10, R28 ;  /* 0x0000000a0428723c */ /* 0x040fe2000004181c */
[----:B------:R-:W3:Y:S07]  /*4820*/  LDSM.16.MT88.4 R8, [R203+0x4800] ;  /* 0x00480000cb08783b */ /* 0x000eee0000004200 */
[----:B-----5:R-:W-:Y:S01]  /*4830*/  HMMA.16816.F32.BF16 R100, R4, R18, R56 ;  /* 0x000000120464723c */ /* 0x020fe20000041838 */
[----:B-1----:R-:W-:-:S04]  /*4840*/  FFMA.FTZ R3, R112, c[0x0][0x2d0], -R2 ;  /* 0x0000b40070037a23 */ /* 0x002fc80000010802 */
[----:B------:R1:W-:Y:S03]  /*4850*/  MUFU.EX2 R199, R3 ;  /* 0x0000000300c77308 */ /* 0x0003e60000000800 */
[C---:B------:R-:W-:Y:S01]  /*4860*/  HMMA.16816.F32.BF16 R64, R4.reuse, R16, R64 ;  /* 0x000000100440723c */ /* 0x040fe20000041840 */
[----:B------:R-:W4:Y:S07]  /*4870*/  LDSM.16.MT88.4 R16, [R203+0x800] ;  /* 0x00080000cb10783b */ /* 0x000f2e0000004200 */
[----:B------:R-:W-:Y:S01]  /*4880*/  HMMA.16816.F32.BF16 R56, R4, R12, R48 ;  /* 0x0000000c0438723c */ /* 0x000fe20000041830 */
[----:B------:R-:W5:Y:S01]  /*4890*/  LDSM.16.MT88.4 R12, [R206+0x4800] ;  /* 0x00480000ce0c783b */ /* 0x000f620000004200 */
[----:B-1----:R-:W-:-:S06]  /*48a0*/  FFMA.FTZ R3, R113, c[0x0][0x2d0], -R2 ;  /* 0x0000b40071037a23 */ /* 0x002fcc0000010802 */
[C---:B------:R-:W-:Y:S01]  /*48b0*/  HMMA.16816.F32.BF16 R80, R4.reuse, R26, R80 ;  /* 0x0000001a0450723c */ /* 0x040fe20000041850 */
[----:B------:R1:W-:Y:S07]  /*48c0*/  MUFU.EX2 R230, R3 ;  /* 0x0000000300e67308 */ /* 0x0003ee0000000800 */
[C---:B------:R-:W-:Y:S08]  /*48d0*/  HMMA.16816.F32.BF16 R36, R4.reuse, R20, R32 ;  /* 0x000000140424723c */ /* 0x040ff00000041820 */
[----:B---3--:R-:W-:Y:S01]  /*48e0*/  HMMA.16816.F32.BF16 R24, R4, R8, R84 ;  /* 0x000000080418723c */ /* 0x008fe20000041854 */
[----:B-1----:R-:W-:-:S04]  /*48f0*/  FFMA.FTZ R3, R70, c[0x0][0x2d0], -R0 ;  /* 0x0000b40046037a23 */ /* 0x002fc80000010800 */
[----:B------:R1:W-:Y:S03]  /*4900*/  MUFU.EX2 R197, R3 ;  /* 0x0000000300c57308 */ /* 0x0003e60000000800 */
[C---:B------:R-:W-:Y:S01]  /*4910*/  HMMA.16816.F32.BF16 R28, R4.reuse, R10, R88 ;  /* 0x0000000a041c723c */ /* 0x040fe20000041858 */
[----:B------:R-:W3:Y:S07]  /*4920*/  LDSM.16.MT88.4 R8, [R200+0x1000] ;  /* 0x00100000c808783b */ /* 0x000eee0000004200 */
[----:B------:R-:W-:Y:S01]  /*4930*/  HMMA.16816.F32.BF16 R32, R4, R22, R72 ;  /* 0x000000160420723c */ /* 0x000fe20000041848 */
[----:B------:R-:W3:Y:S01]  /*4940*/  LDSM.16.MT88.4 R20, [R204+0x1000] ;  /* 0x00100000cc14783b */ /* 0x000ee20000004200 */
[----:B-1----:R-:W-:-:S06]  /*4950*/  FFMA.FTZ R3, R96, c[0x0][0x2d0], -R0 ;  /* 0x0000b40060037a23 */ /* 0x002fcc0000010800 */
[C---:B----4-:R-:W-:Y:S01]  /*4960*/  HMMA.16816.F32.BF16 R116, R4.reuse, R16, R76 ;  /* 0x000000100474723c */ /* 0x050fe2000004184c */
[----:B------:R1:W4:Y:S07]  /*4970*/  MUFU.EX2 R195, R3 ;  /* 0x0000000300c37308 */ /* 0x00032e0000000800 */
[C---:B------:R-:W-:Y:S01]  /*4980*/  HMMA.16816.F32.BF16 R60, R4.reuse, R18, R60 ;  /* 0x00000012043c723c */ /* 0x040fe2000004183c */
[----:B------:R-:W-:Y:S07]  /*4990*/  LDSM.16.MT88.4 R16, [R203+0x1000] ;  /* 0x00100000cb10783b */ /* 0x000fee0000004200 */
[----:B-----5:R-:W-:Y:S01]  /*49a0*/  HMMA.16816.F32.BF16 R72, R4, R12, R108 ;  /* 0x0000000c0448723c */ /* 0x020fe2000004186c */
[----:B-1----:R-:W-:-:S04]  /*49b0*/  FFMA.FTZ R3, R71, c[0x0][0x2d0], -R0 ;  /* 0x0000b40047037a23 */ /* 0x002fc80000010800 */
[----:B------:R1:W-:Y:S02]  /*49c0*/  MUFU.EX2 R194, R3 ;  /* 0x0000000300c27308 */ /* 0x0003e40000000800 */
[----:B------:R-:W-:Y:S01]  /*49d0*/  IMAD.MOV.U32 R108, RZ, RZ, R154 ;  /* 0x000000ffff6c7224 */ /* 0x000fe200078e009a */
[----:B------:R-:W-:Y:S01]  /*49e0*/  HMMA.16816.F32.BF16 R48, R4, R14, R104 ;  /* 0x0000000e0430723c */ /* 0x000fe20000041868 */
[----:B------:R-:W5:Y:S01]  /*49f0*/  LDSM.16.MT88.4 R12, [R206+0x1000] ;  /* 0x00100000ce0c783b */ /* 0x000f620000004200 */
[----:B------:R-:W-:Y:S02]  /*4a00*/  IMAD.MOV.U32 R111, RZ, RZ, R157 ;  /* 0x000000ffff6f7224 */ /* 0x000fe400078e009d */
[----:B------:R-:W-:Y:S02]  /*4a10*/  IMAD.MOV.U32 R110, RZ, RZ, R156 ;  /* 0x000000ffff6e7224 */ /* 0x000fe400078e009c */
[----:B------:R-:W-:Y:S01]  /*4a20*/  IMAD.MOV.U32 R109, RZ, RZ, R155 ;  /* 0x000000ffff6d7224 */ /* 0x000fe200078e009b */
[----:B--2---:R-:W-:-:S02]  /*4a30*/  F2FP.BF16.PACK_AB R4, R229, R198 ;  /* 0x000000c6e504723e */ /* 0x004fc400000010ff */
[----:B----4-:R-:W-:Y:S02]  /*4a40*/  F2FP.BF16.PACK_AB R5, R195, R197 ;  /* 0x000000c5c305723e */ /* 0x010fe400000010ff */
[----:B------:R-:W-:Y:S01]  /*4a50*/  F2FP.BF16.PACK_AB R6, R230, R199 ;  /* 0x000000c7e606723e */ /* 0x000fe200000010ff */
[----:B-1----:R-:W-:-:S04]  /*4a60*/  FFMA.FTZ R3, R97, c[0x0][0x2d0], -R0 ;  /* 0x0000b40061037a23 */ /* 0x002fc80000010800 */
[----:B------:R-:W1:Y:S02]  /*4a70*/  MUFU.EX2 R196, R3 ;  /* 0x0000000300c47308 */ /* 0x000e640000000800 */
[----:B-1----:R-:W-:Y:S01]  /*4a80*/  F2FP.BF16.PACK_AB R7, R196, R194 ;  /* 0x000000c2c407723e */ /* 0x002fe200000010ff */
[----:B------:R-:W-:-:S05]  /*4a90*/  FFMA.FTZ R3, R122, c[0x0][0x2d0], -R2 ;  /* 0x0000b4007a037a23 */ /* 0x000fca0000010802 */
[----:B------:R1:W-:Y:S01]  /*4aa0*/  MUFU.EX2 R162, R3 ;  /* 0x0000000300a27308 */ /* 0x0003e20000000800 */
[C---:B---3--:R-:W-:Y:S08]  /*4ab0*/  HMMA.16816.F32.BF16 R64, R4.reuse, R8, R64 ;  /* 0x000000080440723c */ /* 0x048ff00000041840 */
[----:B------:R-:W-:Y:S01]  /*4ac0*/  HMMA.16816.F32.BF16 R76, R4, R10, R100 ;  /* 0x0000000a044c723c */ /* 0x000fe20000041864 */
[----:B------:R-:W2:Y:S01]  /*4ad0*/  LDSM.16.MT88.4 R8, [R200+0x5000] ;  /* 0x00500000c808783b */ /* 0x000ea20000004200 */
[----:B-1----:R-:W-:-:S06]  /*4ae0*/  FFMA.FTZ R3, R125, c[0x0][0x2d0], -R2 ;  /* 0x0000b4007d037a23 */ /* 0x002fcc0000010802 */
[C---:B------:R-:W-:Y:S01]  /*4af0*/  HMMA.16816.F32.BF16 R84, R4.reuse, R20, R92 ;  /* 0x000000140454723c */ /* 0x040fe2000004185c */
[----:B------:R1:W3:Y:S07]  /*4b00*/  MUFU.EX2 R169, R3 ;  /* 0x0000000300a97308 */ /* 0x0002ee0000000800 */
[C---:B------:R-:W-:Y:S01]  /*4b10*/  HMMA.16816.F32.BF16 R96, R4.reuse, R22, R80 ;  /* 0x000000160460723c */ /* 0x040fe20000041850 */
[----:B------:R-:W4:Y:S07]  /*4b20*/  LDSM.16.MT88.4 R20, [R204+0x5000] ;  /* 0x00500000cc14783b */ /* 0x000f2e0000004200 */
[----:B-----5:R-:W-:Y:S01]  /*4b30*/  HMMA.16816.F32.BF16 R92, R4, R12, R56 ;  /* 0x0000000c045c723c */ /* 0x020fe20000041838 */
[----:B-1----:R-:W-:-:S02]  /*4b40*/  FFMA.FTZ R3, R124, c[0x0][0x2d0], -R2 ;  /* 0x0000b4007c037a23 */ /* 0x002fc40000010802 */
[----:B------:R-:W-:Y:S02]  /*4b50*/  IMAD.MOV.U32 R124, RZ, RZ, R108 ;  /* 0x000000ffff7c7224 */ /* 0x000fe400078e006c */
[----:B------:R1:W-:Y:S03]  /*4b60*/  MUFU.EX2 R168, R3 ;  /* 0x0000000300a87308 */ /* 0x0003e60000000800 */
[C---:B------:R-:W-:Y:S01]  /*4b70*/  HMMA.16816.F32.BF16 R88, R4.reuse, R14, R52 ;  /* 0x0000000e0458723c */ /* 0x040fe20000041834 */
[----:B------:R-:W5:Y:S07]  /*4b80*/  LDSM.16.MT88.4 R12, [R206+0x5000] ;  /* 0x00500000ce0c783b */ /* 0x000f6e0000004200 */
[----:B------:R-:W-:Y:S01]  /*4b90*/  HMMA.16816.F32.BF16 R100, R4, R18, R60 ;  /* 0x000000120464723c */ /* 0x000fe2000004183c */
[----:B-1----:R-:W-:-:S07]  /*4ba0*/  FFMA.FTZ R3, R123, c[0x0][0x2d0], -R2 ;  /* 0x0000b4007b037a23 */ /* 0x002fce0000010802 */
[C---:B--2---:R-:W-:Y:S01]  /*4bb0*/  HMMA.16816.F32.BF16 R80, R4.reuse, R8, R44 ;  /* 0x000000080450723c */ /* 0x044fe2000004182c */
[----:B------:R1:W-:Y:S07]  /*4bc0*/  MUFU.EX2 R163, R3 ;  /* 0x0000000300a37308 */ /* 0x0003ee0000000800 */
[C---:B------:R-:W-:Y:S01]  /*4bd0*/  HMMA.16816.F32.BF16 R56, R4.reuse, R10, R40 ;  /* 0x0000000a0438723c */ /* 0x040fe20000041828 */
[----:B------:R-:W2:Y:S07]  /*4be0*/  LDSM.16.MT88.4 R8, [R203+0x5000] ;  /* 0x00500000cb08783b */ /* 0x000eae0000004200 */
[----:B----4-:R-:W-:Y:S01]  /*4bf0*/  HMMA.16816.F32.BF16 R60, R4, R20, R36 ;  /* 0x00000014043c723c */ /* 0x010fe20000041824 */
[----:B-1----:R-:W-:-:S04]  /*4c00*/  FFMA.FTZ R3, R114, c[0x0][0x2d0], -R0 ;  /* 0x0000b40072037a23 */ /* 0x002fc80000010800 */
[----:B------:R1:W-:Y:S03]  /*4c10*/  MUFU.EX2 R161, R3 ;  /* 0x0000000300a17308 */ /* 0x0003e60000000800 */
[C---:B------:R-:W-:Y:S01]  /*4c20*/  HMMA.16816.F32.BF16 R52, R4.reuse, R22, R32 ;  /* 0x000000160434723c */ /* 0x040fe20000041820 */
[----:B------:R-:W-:Y:S07]  /*4c30*/  LDSM.16.MT88.4 R20, [R204+0x1800] ;  /* 0x00180000cc14783b */ /* 0x000fee0000004200 */
[----:B------:R-:W-:Y:S01]  /*4c40*/  HMMA.16816.F32.BF16 R104, R4, R16, R116 ;  /* 0x000000100468723c */ /* 0x000fe20000041874 */
[----:B------:R-:W-:Y:S01]  /*4c50*/  LDSM.16.MT88.4 R16, [R203+0x1800] ;  /* 0x00180000cb10783b */ /* 0x000fe20000004200 */
[----:B-1----:R-:W-:-:S06]  /*4c60*/  FFMA.FTZ R3, R120, c[0x0][0x2d0], -R0 ;  /* 0x0000b40078037a23 */ /* 0x002fcc0000010800 */
[C---:B-----5:R-:W-:Y:S01]  /*4c70*/  HMMA.16816.F32.BF16 R72, R4.reuse, R12, R72 ;  /* 0x0000000c0448723c */ /* 0x060fe20000041848 */
[----:B------:R-:W-:Y:S01]  /*4c80*/  IMAD.MOV.U32 R119, RZ, RZ, R153 ;  /* 0x000000ffff777224 */ /* 0x000fe200078e0099 */
[----:B------:R1:W4:Y:S01]  /*4c90*/  MUFU.EX2 R159, R3 ;  /* 0x00000003009f7308 */ /* 0x0003220000000800 */
[----:B------:R-:W-:Y:S02]  /*4ca0*/  IMAD.MOV.U32 R116, RZ, RZ, R150 ;  /* 0x000000ffff747224 */ /* 0x000fe400078e0096 */
[----:B------:R-:W-:Y:S02]  /*4cb0*/  IMAD.MOV.U32 R118, RZ, RZ, R152 ;  /* 0x000000ffff767224 */ /* 0x000fe400078e0098 */
[----:B------:R-:W-:Y:S01]  /*4cc0*/  IMAD.MOV.U32 R117, RZ, RZ, R151 ;  /* 0x000000ffff757224 */ /* 0x000fe200078e0097 */
[----:B------:R-:W-:Y:S01]  /*4cd0*/  HMMA.16816.F32.BF16 R32, R4, R14, R48 ;  /* 0x0000000e0420723c */ /* 0x000fe20000041830 */
[----:B------:R-:W-:Y:S01]  /*4ce0*/  LDSM.16.MT88.4 R12, [R206+0x1800] ;  /* 0x00180000ce0c783b */ /* 0x000fe20000004200 */
[----:B------:R-:W-:-:S02]  /*4cf0*/  IMAD.MOV.U32 R125, RZ, RZ, R119 ;  /* 0x000000ffff7d7224 */ /* 0x000fc400078e0077 */
[----:B------:R-:W-:-:S04]  /*4d00*/  IMAD.MOV.U32 R119, RZ, RZ, R110 ;  /* 0x000000ffff777224 */ /* 0x000fc800078e006e */
[----:B--2---:R-:W-:Y:S01]  /*4d10*/  HMMA.16816.F32.BF16 R44, R4, R8, R24 ;  /* 0x00000008042c723c */ /* 0x004fe20000041818 */
[----:B-1----:R-:W-:-:S04]  /*4d20*/  FFMA.FTZ R3, R115, c[0x0][0x2d0], -R0 ;  /* 0x0000b40073037a23 */ /* 0x002fc80000010800 */
[----:B------:R1:W-:Y:S03]  /*4d30*/  MUFU.EX2 R158, R3 ;  /* 0x00000003009e7308 */ /* 0x0003e60000000800 */
[----:B------:R-:W-:Y:S01]  /*4d40*/  HMMA.16816.F32.BF16 R36, R4, R10, R28 ;  /* 0x0000000a0424723c */ /* 0x000fe2000004181c */
[----:B------:R-:W2:Y:S06]  /*4d50*/  LDSM.16.MT88.4 R8, [R200+0x1800] ;  /* 0x00180000c808783b */ /* 0x000eac0000004200 */
[----:B---3--:R-:W-:-:S02]  /*4d60*/  F2FP.BF16.PACK_AB R4, R169, R162 ;  /* 0x000000a2a904723e */ /* 0x008fc400000010ff */
[----:B----4-:R-:W-:Y:S02]  /*4d70*/  F2FP.BF16.PACK_AB R5, R159, R161 ;  /* 0x000000a19f05723e */ /* 0x010fe400000010ff */
[----:B------:R-:W-:Y:S01]  /*4d80*/  F2FP.BF16.PACK_AB R6, R163, R168 ;  /* 0x000000a8a306723e */ /* 0x000fe200000010ff */
[----:B-1----:R-:W-:-:S04]  /*4d90*/  FFMA.FTZ R3, R121, c[0x0][0x2d0], -R0 ;  /* 0x0000b40079037a23 */ /* 0x002fc80000010800 */
[----:B------:R-:W1:Y:S02]  /*4da0*/  MUFU.EX2 R160, R3 ;  /* 0x0000000300a07308 */ /* 0x000e640000000800 */
[----:B-1----:R-:W-:Y:S01]  /*4db0*/  F2FP.BF16.PACK_AB R7, R160, R158 ;  /* 0x0000009ea007723e */ /* 0x002fe200000010ff */
[----:B------:R-:W-:-:S05]  /*4dc0*/  FFMA.FTZ R3, R133, c[0x0][0x2d0], -R2 ;  /* 0x0000b40085037a23 */ /* 0x000fca0000010802 */
[----:B------:R1:W-:Y:S01]  /*4dd0*/  MUFU.EX2 R154, R3 ;  /* 0x00000003009a7308 */ /* 0x0003e20000000800 */
[C---:B--2---:R-:W-:Y:S08]  /*4de0*/  HMMA.16816.F32.BF16 R40, R4.reuse, R8, R64 ;  /* 0x000000080428723c */ /* 0x044ff00000041840 */
[----:B------:R-:W-:Y:S01]  /*4df0*/  HMMA.16816.F32.BF16 R28, R4, R10, R76 ;  /* 0x0000000a041c723c */ /* 0x000fe2000004184c */
[----:B------:R-:W2:Y:S01]  /*4e00*/  LDSM.16.MT88.4 R8, [R200+0x5800] ;  /* 0x00580000c808783b */ /* 0x000ea20000004200 */
[----:B-1----:R-:W-:-:S06]  /*4e10*/  FFMA.FTZ R3, R132, c[0x0][0x2d0], -R2 ;  /* 0x0000b40084037a23 */ /* 0x002fcc0000010802 */
[C---:B------:R-:W-:Y:S01]  /*4e20*/  HMMA.16816.F32.BF16 R24, R4.reuse, R20, R84 ;  /* 0x000000140418723c */ /* 0x040fe20000041854 */
[----:B------:R1:W3:Y:S07]  /*4e30*/  MUFU.EX2 R157, R3 ;  /* 0x00000003009d7308 */ /* 0x0002ee0000000800 */
[C---:B------:R-:W-:Y:S01]  /*4e40*/  HMMA.16816.F32.BF16 R96, R4.reuse, R22, R96 ;  /* 0x000000160460723c */ /* 0x040fe20000041860 */
[----:B------:R-:W4:Y:S07]  /*4e50*/  LDSM.16.MT88.4 R20, [R204+0x5800] ;  /* 0x00580000cc14783b */ /* 0x000f2e0000004200 */
[----:B------:R-:W-:Y:S01]  /*4e60*/  HMMA.16816.F32.BF16 R92, R4, R12, R92 ;  /* 0x0000000c045c723c */ /* 0x000fe2000004185c */
[----:B-1----:R-:W-:-:S04]  /*4e70*/  FFMA.FTZ R3, R131, c[0x0][0x2d0], -R2 ;  /* 0x0000b40083037a23 */ /* 0x002fc80000010802 */
        /* <DEDUP_REMOVED lines=10> */
[----:B-1----:R-:W-:-:S02]  /*4f20*/  FFMA.FTZ R3, R126, c[0x0][0x2d0], -R0 ;  /* 0x0000b4007e037a23 */ /* 0x002fc40000010800 */
[----:B------:R-:W-:Y:S02]  /*4f30*/  IMAD.MOV.U32 R126, RZ, RZ, R109 ;  /* 0x000000ffff7e7224 */ /* 0x000fe400078e006d */
[----:B------:R1:W-:Y:S03]  /*4f40*/  MUFU.EX2 R153, R3 ;  /* 0x0000000300997308 */ /* 0x0003e60000000800 */
[C---:B------:R-:W-:Y:S01]  /*4f50*/  HMMA.16816.F32.BF16 R64, R4.reuse, R22, R52 ;  /* 0x000000160440723c */ /* 0x040fe20000041834 */
[----:B------:R-:W-:Y:S07]  /*4f60*/  LDSM.16.MT88.4 R20, [R204+0x2000] ;  /* 0x00200000cc14783b */ /* 0x000fee0000004200 */
[----:B------:R-:W-:Y:S01]  /*4f70*/  HMMA.16816.F32.BF16 R100, R4, R18, R100 ;  /* 0x000000120464723c */ /* 0x000fe20000041864 */
[----:B------:R-:W-:Y:S01]  /*4f80*/  LDSM.16.MT88.4 R16, [R203+0x2000] ;  /* 0x00200000cb10783b */ /* 0x000fe20000004200 */
[----:B-1----:R-:W-:-:S06]  /*4f90*/  FFMA.FTZ R3, R128, c[0x0][0x2d0], -R0 ;  /* 0x0000b40080037a23 */ /* 0x002fcc0000010800 */
[C---:B-----5:R-:W-:Y:S01]  /*4fa0*/  HMMA.16816.F32.BF16 R88, R4.reuse, R12, R72 ;  /* 0x0000000c0458723c */ /* 0x060fe20000041848 */
[----:B------:R1:W4:Y:S07]  /*4fb0*/  MUFU.EX2 R123, R3 ;  /* 0x00000003007b7308 */ /* 0x00032e0000000800 */
[C---:B------:R-:W-:Y:S01]  /*4fc0*/  HMMA.16816.F32.BF16 R56, R4.reuse, R14, R32 ;  /* 0x0000000e0438723c */ /* 0x040fe20000041820 */
[----:B------:R-:W-:Y:S07]  /*4fd0*/  LDSM.16.MT88.4 R12, [R206+0x2000] ;  /* 0x00200000ce0c783b */ /* 0x000fee0000004200 */
        /* <DEDUP_REMOVED lines=42> */
[C---:B--2---:R-:W-:Y:S08]  /*5280*/  HMMA.16816.F32.BF16 R24, R4.reuse, R8, R52 ;  /* 0x000000080418723c */ /* 0x044ff00000041834 */
[----:B------:R-:W-:Y:S01]  /*5290*/  HMMA.16816.F32.BF16 R48, R4, R10, R60 ;  /* 0x0000000a0430723c */ /* 0x000fe2000004183c */
[----:B------:R-:W2:Y:S01]  /*52a0*/  LDSM.16.MT88.4 R8, [R200+0x2800] ;  /* 0x00280000c808783b */ /* 0x000ea20000004200 */
[----:B-1----:R-:W-:-:S04]  /*52b0*/  FFMA.FTZ R3, R135, c[0x0][0x2d0], -R0 ;  /* 0x0000b40087037a23 */ /* 0x002fc80000010800 */
[----:B------:R1:W-:Y:S02]  /*52c0*/  MUFU.EX2 R130, R3 ;  /* 0x0000000300827308 */ /* 0x0003e40000000800 */
[----:B------:R-:W-:Y:S01]  /*52d0*/  HMMA.16816.F32.BF16 R52, R4, R14, R56 ;  /* 0x0000000e0434723c */ /* 0x000fe20000041838 */
[----:B------:R-:W5:Y:S06]  /*52e0*/  LDSM.16.MT88.4 R12, [R206+0x2800] ;  /* 0x00280000ce0c783b */ /* 0x000f6c0000004200 */
[----:B---3--:R-:W-:Y:S02]  /*52f0*/  F2FP.BF16.PACK_AB R4, R150, R120 ;  /* 0x000000789604723e */ /* 0x008fe400000010ff */
[----:B----4-:R-:W-:-:S02]  /*5300*/  F2FP.BF16.PACK_AB R5, R148, R149 ;  /* 0x000000959405723e */ /* 0x010fc400000010ff */
[----:B------:R-:W-:Y:S01]  /*5310*/  F2FP.BF16.PACK_AB R6, R151, R152 ;  /* 0x000000989706723e */ /* 0x000fe200000010ff */
[----:B-1----:R-:W-:-:S04]  /*5320*/  FFMA.FTZ R3, R137, c[0x0][0x2d0], -R0 ;  /* 0x0000b40089037a23 */ /* 0x002fc80000010800 */
[----:B------:R-:W1:Y:S02]  /*5330*/  MUFU.EX2 R131, R3 ;  /* 0x0000000300837308 */ /* 0x000e640000000800 */
[----:B-1----:R-:W-:Y:S01]  /*5340*/  F2FP.BF16.PACK_AB R7, R131, R130 ;  /* 0x000000828307723e */ /* 0x002fe200000010ff */
[----:B------:R-:W-:Y:S02]  /*5350*/  FFMA.FTZ R3, R231, c[0x0][0x2d0], -R2 ;  /* 0x0000b400e7037a23 */ /* 0x000fe40000010802 */
[----:B------:R-:W-:-:S03]  /*5360*/  IMAD.MOV.U32 R231, RZ, RZ, R124 ;  /* 0x000000ffffe77224 */ /* 0x000fc600078e007c */
[----:B------:R1:W-:Y:S01]  /*5370*/  MUFU.EX2 R129, R3 ;  /* 0x0000000300817308 */ /* 0x0003e20000000800 */
[C---:B--2---:R-:W-:Y:S08]  /*5380*/  HMMA.16816.F32.BF16 R72, R4.reuse, R8, R72 ;  /* 0x000000080448723c */ /* 0x044ff00000041848 */
[----:B------:R-:W-:Y:S01]  /*5390*/  HMMA.16816.F32.BF16 R56, R4, R10, R44 ;  /* 0x0000000a0438723c */ /* 0x000fe2000004182c */
[----:B------:R-:W2:Y:S01]  /*53a0*/  LDSM.16.MT88.4 R8, [R200+0x6800] ;  /* 0x00680000c808783b */ /* 0x000ea20000004200 */
[----:B-1----:R-:W-:-:S06]  /*53b0*/  FFMA.FTZ R3, R232, c[0x0][0x2d0], -R2 ;  /* 0x0000b400e8037a23 */ /* 0x002fcc0000010802 */
[C---:B------:R-:W-:Y:S01]  /*53c0*/  HMMA.16816.F32.BF16 R44, R4.reuse, R20, R28 ;  /* 0x00000014042c723c */ /* 0x040fe2000004181c */
[----:B------:R-:W-:Y:S01]  /*53d0*/  IMAD.MOV.U32 R232, RZ, RZ, R125 ;  /* 0x000000ffffe87224 */ /* 0x000fe200078e007d */
[----:B------:R1:W3:Y:S06]  /*53e0*/  MUFU.EX2 R137, R3 ;  /* 0x0000000300897308 */ /* 0x0002ec0000000800 */
[C---:B------:R-:W-:Y:S01]  /*53f0*/  HMMA.16816.F32.BF16 R88, R4.reuse, R22, R96 ;  /* 0x000000160458723c */ /* 0x040fe20000041860 */
[----:B------:R-:W4:Y:S07]  /*5400*/  LDSM.16.MT88.4 R20, [R204+0x6800] ;  /* 0x00680000cc14783b */ /* 0x000f2e0000004200 */
[----:B-----5:R-:W-:Y:S01]  /*5410*/  HMMA.16816.F32.BF16 R92, R4, R12, R92 ;  /* 0x0000000c045c723c */ /* 0x020fe2000004185c */
        /* <DEDUP_REMOVED lines=19> */
[----:B------:R-:W-:Y:S01]  /*5550*/  LDSM.16.MT88.4 R76, [R200+0x3800] ;  /* 0x00380000c84c783b */ /* 0x000fe20000004200 */
[----:B------:R1:W4:Y:S06]  /*5560*/  MUFU.EX2 R71, R3 ;  /* 0x0000000300477308 */ /* 0x00032c0000000800 */
        /* <DEDUP_REMOVED lines=13> */
[----:B------:R-:W-:-:S06]  /*5640*/  FFMA.FTZ R3, R116, c[0x0][0x2d0], -R2 ;  /* 0x0000b40074037a23 */ /* 0x000fcc0000010802 */
[C---:B--2---:R-:W-:Y:S08]  /*5650*/  HMMA.16816.F32.BF16 R72, R4.reuse, R8, R72 ;  /* 0x000000080448723c */ /* 0x044ff00000041848 */
[C---:B------:R-:W-:Y:S01]  /*5660*/  HMMA.16816.F32.BF16 R56, R4.reuse, R10, R56 ;  /* 0x0000000a0438723c */ /* 0x040fe20000041838 */
[----:B------:R-:W1:Y:S07]  /*5670*/  LDSM.16.MT88.4 R8, [R200+0x7000] ;  /* 0x00700000c808783b */ /* 0x000e6e0000004200 */
[C---:B------:R-:W-:Y:S08]  /*5680*/  HMMA.16816.F32.BF16 R44, R4.reuse, R20, R44 ;  /* 0x00000014042c723c */ /* 0x040ff0000004182c */
[C---:B------:R-:W-:Y:S01]  /*5690*/  HMMA.16816.F32.BF16 R48, R4.reuse, R22, R88 ;  /* 0x000000160430723c */ /* 0x040fe20000041858 */
[----:B------:R-:W2:Y:S07]  /*56a0*/  LDSM.16.MT88.4 R20, [R204+0x7000] ;  /* 0x00700000cc14783b */ /* 0x000eae0000004200 */
[C---:B------:R-:W-:Y:S08]  /*56b0*/  HMMA.16816.F32.BF16 R88, R4.reuse, R16, R96 ;  /* 0x000000100458723c */ /* 0x040ff00000041860 */
[C---:B------:R-:W-:Y:S01]  /*56c0*/  HMMA.16816.F32.BF16 R52, R4.reuse, R18, R100 ;  /* 0x000000120434723c */ /* 0x040fe20000041864 */
[----:B------:R-:W-:Y:S07]  /*56d0*/  LDSM.16.MT88.4 R100, [R206+0x3800] ;  /* 0x00380000ce64783b */ /* 0x000fee0000004200 */
[C---:B------:R-:W-:Y:S01]  /*56e0*/  HMMA.16816.F32.BF16 R96, R4.reuse, R12, R92 ;  /* 0x0000000c0460723c */ /* 0x040fe2000004185c */
[----:B------:R-:W-:Y:S07]  /*56f0*/  LDSM.16.MT88.4 R92, [R203+0x3800] ;  /* 0x00380000cb5c783b */ /* 0x000fee0000004200 */
[C---:B-1----:R-:W-:Y:S08]  /*5700*/  HMMA.16816.F32.BF16 R112, R4.reuse, R8, R80 ;  /* 0x000000080470723c */ /* 0x042ff00000041850 */
[C---:B------:R-:W-:Y:S01]  /*5710*/  HMMA.16816.F32.BF16 R64, R4.reuse, R10, R64 ;  /* 0x0000000a0440723c */ /* 0x040fe20000041840 */
[----:B------:R-:W1:Y:S07]  /*5720*/  LDSM.16.MT88.4 R8, [R203+0x7000] ;  /* 0x00700000cb08783b */ /* 0x000e6e0000004200 */
[C---:B--2---:R-:W-:Y:S01]  /*5730*/  HMMA.16816.F32.BF16 R60, R4.reuse, R20, R60 ;  /* 0x00000014043c723c */ /* 0x044fe2000004183c */
[----:B------:R2:W-:Y:S07]  /*5740*/  MUFU.EX2 R20, R3 ;  /* 0x0000000300147308 */ /* 0x0005ee0000000800 */
[C---:B------:R-:W-:Y:S01]  /*5750*/  HMMA.16816.F32.BF16 R104, R4.reuse, R14, R84 ;  /* 0x0000000e0468723c */ /* 0x040fe20000041854 */
[----:B------:R-:W3:Y:S04]  /*5760*/  LDSM.16.MT88.4 R12, [R206+0x7000] ;  /* 0x00700000ce0c783b */ /* 0x000ee80000004200 */
[----:B------:R-:W-:Y:S03]  /*5770*/  LDSM.16.MT88.4 R84, [R204+0x3800] ;  /* 0x00380000cc54783b */ /* 0x000fe60000004200 */
[----:B------:R-:W-:Y:S01]  /*5780*/  HMMA.16816.F32.BF16 R40, R4, R22, R40 ;  /* 0x000000160428723c */ /* 0x000fe20000041828 */
[----:B--2---:R-:W-:-:S04]  /*5790*/  FFMA.FTZ R3, R117, c[0x0][0x2d0], -R2 ;  /* 0x0000b40075037a23 */ /* 0x004fc80000010802 */
[----:B------:R2:W4:Y:S03]  /*57a0*/  MUFU.EX2 R17, R3 ;  /* 0x0000000300117308 */ /* 0x0005260000000800 */
[C---:B-1----:R-:W-:Y:S01]  /*57b0*/  HMMA.16816.F32.BF16 R28, R4.reuse, R8, R28 ;  /* 0x00000008041c723c */ /* 0x042fe2000004181c */
[--C-:B--2---:R-:W-:Y:S01]  /*57c0*/  FFMA.FTZ R3, R118, c[0x0][0x2d0], -R2.reuse ;  /* 0x0000b40076037a23 */ /* 0x104fe20000010802 */
[----:B----4-:R-:W-:Y:S01]  /*57d0*/  F2FP.BF16.PACK_AB R132, R17, R20 ;  /* 0x000000141184723e */ /* 0x010fe200000010ff */
[----:B------:R-:W-:Y:S02]  /*57e0*/  FFMA.FTZ R2, R241, c[0x0][0x2d0], -R2 ;  /* 0x0000b400f1027a23 */ /* 0x000fe40000010802 */
[----:B------:R1:W-:Y:S03]  /*57f0*/  MUFU.EX2 R19, R3 ;  /* 0x0000000300137308 */ /* 0x0003e60000000800 */
[----:B------:R-:W-:Y:S01]  /*5800*/  HMMA.16816.F32.BF16 R24, R4, R10, R24 ;  /* 0x0000000a0418723c */ /* 0x000fe20000041818 */
[----:B------:R-:W-:-:S02]  /*5810*/  IMAD.MOV.U32 R118, RZ, RZ, R111 ;  /* 0x000000ffff767224 */ /* 0x000fc400078e006f */
[----:B------:R-:W2:Y:S02]  /*5820*/  LDSM.16.MT88.4 R108, [R200+0x7800] ;  /* 0x00780000c86c783b */ /* 0x000ea40000004200 */
[----:B------:R4:W5:Y:S03]  /*5830*/  MUFU.EX2 R18, R2 ;  /* 0x0000000200127308 */ /* 0x0009660000000800 */
[----:B---3--:R-:W-:Y:S01]  /*5840*/  HMMA.16816.F32.BF16 R36, R4, R12, R36 ;  /* 0x0000000c0424723c */ /* 0x008fe20000041824 */
[----:B-1----:R-:W-:-:S07]  /*5850*/  FADD.FTZ R3, R238, R235 ;  /* 0x000000ebee037221 */ /* 0x002fce0000010000 */
[----:B------:R-:W-:Y:S01]  /*5860*/  HMMA.16816.F32.BF16 R32, R4, R14, R32 ;  /* 0x0000000e0420723c */ /* 0x000fe20000041820 */
[----:B------:R-:W-:Y:S01]  /*5870*/  LDSM.16.MT88.4 R12, [R206+0x7800] ;  /* 0x00780000ce0c783b */ /* 0x000fe20000004200 */
[----:B----4-:R-:W-:Y:S01]  /*5880*/  FFMA.FTZ R2, R240, c[0x0][0x2d0], -R0 ;  /* 0x0000b400f0027a23 */ /* 0x010fe20000010800 */
[----:B-----5:R-:W-:-:S04]  /*5890*/  F2FP.BF16.PACK_AB R134, R18, R19 ;  /* 0x000000131286723e */ /* 0x020fc800000010ff */
[----:B------:R-:W-:Y:S01]  /*58a0*/  IMAD.MOV.U32 R5, RZ, RZ, c[0x0][0x168] ;  /* 0x00005a00ff057624 */ /* 0x000fe200078e00ff */
[----:B------:R1:W-:Y:S02]  /*58b0*/  MUFU.EX2 R16, R2 ;  /* 0x0000000200107308 */ /* 0x0003e40000000800 */
[----:B-1----:R-:W-:-:S06]  /*58c0*/  FFMA.FTZ R2, R239, c[0x0][0x2d0], -R0 ;  /* 0x0000b400ef027a23 */ /* 0x002fcc0000010800 */
[----:B------:R1:W3:Y:S02]  /*58d0*/  MUFU.EX2 R9, R2 ;  /* 0x0000000200097308 */ /* 0x0002e40000000800 */
[--C-:B-1----:R-:W-:Y:S01]  /*58e0*/  FFMA.FTZ R2, R245, c[0x0][0x2d0], -R0.reuse ;  /* 0x0000b400f5027a23 */ /* 0x102fe20000010800 */
[----:B---3--:R-:W-:Y:S01]  /*58f0*/  F2FP.BF16.PACK_AB R133, R9, R16 ;  /* 0x000000100985723e */ /* 0x008fe200000010ff */
[----:B------:R-:W-:-:S04]  /*5900*/  FFMA.FTZ R0, R244, c[0x0][0x2d0], -R0 ;  /* 0x0000b400f4007a23 */ /* 0x000fc80000010800 */
[----:B------:R1:W-:Y:S08]  /*5910*/  MUFU.EX2 R10, R2 ;  /* 0x00000002000a7308 */ /* 0x0003f00000000800 */
        /* <DEDUP_REMOVED lines=12> */
[----:B------:R-:W-:Y:S01]  /*59e0*/  FADD.FTZ R2, R248, R2 ;  /* 0x00000002f8027221 */ /* 0x000fe20000010000 */
[----:B------:R-:W1:Y:S01]  /*59f0*/  LDSM.16.MT88.4 R116, [R204+0x7800] ;  /* 0x00780000cc74783b */ /* 0x000e620000004200 */
[----:B------:R-:W-:Y:S01]  /*5a00*/  FADD.FTZ R0, R251, R0 ;  /* 0x00000000fb007221 */ /* 0x000fe20000010000 */
[C---:B------:R-:W-:Y:S01]  /*5a10*/  HMMA.16816.F32.BF16 R100, R132.reuse, R102, R104 ;  /* 0x000000668464723c */ /* 0x040fe20000041868 */
[----:B------:R-:W-:Y:S02]  /*5a20*/  FADD.FTZ R2, R250, R2 ;  /* 0x00000002fa027221 */ /* 0x000fe40000010000 */
[----:B------:R-:W-:Y:S02]  /*5a30*/  FADD.FTZ R0, R126, R0 ;  /* 0x000000007e007221 */ /* 0x000fe40000010000 */
[----:B------:R-:W-:Y:S01]  /*5a40*/  FADD.FTZ R2, R197, R2 ;  /* 0x00000002c5027221 */ /* 0x000fe20000010000 */
[----:B------:R-:W3:Y:S01]  /*5a50*/  LDSM.16.MT88.4 R124, [R203+0x7800] ;  /* 0x00780000cb7c783b */ /* 0x000ee20000004200 */
[----:B------:R-:W-:Y:S01]  /*5a60*/  FADD.FTZ R0, R198, R0 ;  /* 0x00000000c6007221 */ /* 0x000fe20000010000 */
[----:B--2---:R-:W-:Y:S01]  /*5a70*/  HMMA.16816.F32.BF16 R104, R132, R108, R112 ;  /* 0x0000006c8468723c */ /* 0x004fe20000041870 */
[----:B------:R-:W-:-:S02]  /*5a80*/  FADD.FTZ R2, R195, R2 ;  /* 0x00000002c3027221 */ /* 0x000fc40000010000 */
[----:B------:R-:W-:Y:S01]  /*5a90*/  FADD.FTZ R0, R229, R0 ;  /* 0x00000000e5007221 */ /* 0x000fe20000010000 */
[----:B------:R-:W-:Y:S01]  /*5aa0*/  IADD3 R229, R231, -0x2, RZ ;  /* 0xfffffffee7e57810 */ /* 0x000fe20007ffe0ff */
        /* <DEDUP_REMOVED lines=29> */
[----:B------:R-:W-:Y:S02]  /*5c80*/  FADD.FTZ R4, R150, R0 ;  /* 0x0000000096047221 */ /* 0x000fe40000010000 */
[----:B------:R-:W-:Y:S01]  /*5c90*/  FADD.FTZ R3, R148, R3 ;  /* 0x0000000394037221 */ /* 0x000fe20000010000 */
[C---:B---3--:R-:W-:Y:S01]  /*5ca0*/  HMMA.16816.F32.BF16 R120, R132.reuse, R124, R28 ;  /* 0x0000007c8478723c */ /* 0x048fe2000004181c */
[----:B------:R-:W-:Y:S02]  /*5cb0*/  FADD.FTZ R4, R152, R4 ;  /* 0x0000000498047221 */ /* 0x000fe40000010000 */
[----:B------:R-:W-:Y:S01]  /*5cc0*/  IMAD.MOV.U32 R0, RZ, RZ, R232 ;  /* 0x000000ffff007224 */ /* 0x000fe200078e00e8 */
[----:B------:R-:W-:Y:S01]  /*5cd0*/  @P4 SHF.R.U32.HI R0, RZ, c[0x0][0x2cc], R2 ;  /* 0x0000b300ff004a19 */ /* 0x000fe20000011602 */
[----:B------:R-:W-:Y:S02]  /*5ce0*/  FADD.FTZ R3, R130, R3 ;  /* 0x0000000382037221 */ /* 0x000fe40000010000 */
[----:B------:R-:W-:Y:S01]  /*5cf0*/  FADD.FTZ R2, R151, R4 ;  /* 0x0000000497027221 */ /* 0x000fe20000010000 */
[----:B------:R-:W-:Y:S01]  /*5d00*/  IADD3 R0, R0, c[0x0][0x1d0], -R5 ;  /* 0x0000740000007a10 */ /* 0x000fe20007ffe805 */
[----:B------:R-:W-:Y:S01]  /*5d10*/  FADD.FTZ R3, R131, R3 ;  /* 0x0000000383037221 */ /* 0x000fe20000010000 */
[----:B------:R-:W-:Y:S01]  /*5d20*/  HMMA.16816.F32.BF16 R92, R132, R94, R52 ;  /* 0x0000005e845c723c */ /* 0x000fe20000041834 */
[----:B------:R-:W-:-:S02]  /*5d30*/  FADD.FTZ R4, R129, R2 ;  /* 0x0000000281047221 */ /* 0x000fc40000010000 */
[----:B------:R-:W-:Y:S02]  /*5d40*/  FADD.FTZ R2, R128, R3 ;  /* 0x0000000380027221 */ /* 0x000fe40000010000 */
[----:B------:R-:W-:Y:S01]  /*5d50*/  FADD.FTZ R3, R137, R4 ;  /* 0x0000000489037221 */ /* 0x000fe20000010000 */
[----:B------:R-:W-:Y:S01]  /*5d60*/  SHF.R.S32.HI R4, RZ, 0x1f, R0 ;  /* 0x0000001fff047819 */ /* 0x000fe20000011400 */
[----:B------:R-:W-:Y:S01]  /*5d70*/  FADD.FTZ R2, R71, R2 ;  /* 0x0000000247027221 */ /* 0x000fe20000010000 */
[C---:B------:R-:W-:Y:S01]  /*5d80*/  HMMA.16816.F32.BF16 R108, R132.reuse, R110, R64 ;  /* 0x0000006e846c723c */ /* 0x040fe20000041840 */
[----:B------:R-:W-:Y:S01]  /*5d90*/  FADD.FTZ R3, R139, R3 ;  /* 0x000000038b037221 */ /* 0x000fe20000010000 */
[----:B------:R-:W-:Y:S01]  /*5da0*/  LEA.HI R4, R4, R0, RZ, 0x7 ;  /* 0x0000000004047211 */ /* 0x000fe200078f38ff */
[----:B------:R-:W-:Y:S02]  /*5db0*/  FADD.FTZ R0, R70, R2 ;  /* 0x0000000246007221 */ /* 0x000fe40000010000 */
[----:B------:R-:W-:Y:S01]  /*5dc0*/  FADD.FTZ R2, R138, R3 ;  /* 0x000000038a027221 */ /* 0x000fe20000010000 */
[----:B------:R-:W-:Y:S01]  /*5dd0*/  SHF.R.S32.HI R3, RZ, 0x7, R4 ;  /* 0x00000007ff037819 */ /* 0x000fe20000011404 */
[----:B------:R-:W-:Y:S01]  /*5de0*/  FADD.FTZ R0, R136, R0 ;  /* 0x0000000088007221 */ /* 0x000fe20000010000 */
[----:B------:R-:W-:Y:S01]  /*5df0*/  HMMA.16816.F32.BF16 R116, R132, R118, R40 ;  /* 0x000000768474723c */ /* 0x000fe20000041828 */
[----:B------:R-:W-:Y:S01]  /*5e00*/  FADD.FTZ R2, R20, R2 ;  /* 0x0000000214027221 */ /* 0x000fe20000010000 */
[----:B------:R-:W-:Y:S01]  /*5e10*/  IMNMX R3, RZ, R3, !PT ;  /* 0x00000003ff037217 */ /* 0x000fe20007800200 */
[----:B------:R-:W-:-:S02]  /*5e20*/  FADD.FTZ R0, R16, R0 ;  /* 0x0000000010007221 */ /* 0x000fc40000010000 */
[----:B------:R-:W-:Y:S01]  /*5e30*/  FADD.FTZ R2, R17, R2 ;  /* 0x0000000211027221 */ /* 0x000fe20000010000 */
[----:B------:R-:W-:Y:S01]  /*5e40*/  ISETP.GE.AND P0, PT, R229, R3, PT ;  /* 0x00000003e500720c */ /* 0x000fe20003f06270 */
[----:B------:R-:W-:Y:S01]  /*5e50*/  FADD.FTZ R0, R9, R0 ;  /* 0x0000000009007221 */ /* 0x000fe20000010000 */
[----:B------:R1:W-:Y:S01]  /*5e60*/  STL [R1], R3 ;  /* 0x0000000301007387 */ /* 0x0003e20000100800 */
[----:B------:R-:W-:Y:S01]  /*5e70*/  FADD.FTZ R2, R19, R2 ;  /* 0x0000000213027221 */ /* 0x000fe20000010000 */
[----:B------:R-:W-:Y:S01]  /*5e80*/  HMMA.16816.F32.BF16 R124, R132, R126, R24 ;  /* 0x0000007e847c723c */ /* 0x000fe20000041818 */
[----:B------:R-:W-:Y:S02]  /*5e90*/  FADD.FTZ R0, R10, R0 ;  /* 0x000000000a007221 */ /* 0x000fe40000010000 */
[----:B------:R-:W-:Y:S02]  /*5ea0*/  FADD.FTZ R2, R18, R2 ;  /* 0x0000000212027221 */ /* 0x000fe40000010000 */
[----:B------:R-:W-:-:S03]  /*5eb0*/  FADD.FTZ R0, R8, R0 ;  /* 0x0000000008007221 */ /* 0x000fc60000010000 */
[C---:B------:R-:W-:Y:S02]  /*5ec0*/  HMMA.16816.F32.BF16 R128, R132.reuse, R12, R36 ;  /* 0x0000000c8480723c */ /* 0x040fe40000041824 */
[----:B------:R1:W-:Y:S04]  /*5ed0*/  STL [R1+0x10], R0 ;  /* 0x0000100001007387 */ /* 0x0003e80000100800 */
[----:B------:R1:W-:Y:S02]  /*5ee0*/  STL [R1+0x4], R2 ;  /* 0x0000040201007387 */ /* 0x0003e40000100800 */
[----:B------:R-:W-:Y:S01]  /*5ef0*/  HMMA.16816.F32.BF16 R132, R132, R14, R32 ;  /* 0x0000000e8484723c */ /* 0x000fe20000041820 */
[----:B------:R-:W-:Y:S01]  /*5f00*/  @!UPT UIADD3 URZ, URZ, URZ, URZ ;  /* 0x0000003f3f3ff290 */ /* 0x000fe2000fffe03f */
[----:B------:R-:W-:Y:S11]  /*5f10*/  @!P0 BRA `(.L_x_443) ;  /* 0x000048c000008947 */ /* 0x000ff60003800000 */
[----:B------:R-:W-:Y:S02]  /*5f20*/  MOV R70, R68 ;  /* 0x0000004400467202 */ /* 0x000fe40000000f00 */
[----:B-1----:R-:W-:-:S02]  /*5f30*/  MOV R3, R69 ;  /* 0x0000004500037202 */ /* 0x002fc40000000f00 */
[----:B------:R-:W-:-:S07]  /*5f40*/  MOV R192, R229 ;  /* 0x000000e500c07202 */ /* 0x000fce0000000f00 */
.L_x_444:
[----:B------:R-:W2:Y:S01]  /*5f50*/  LDL.64 R170, [R1+0x20] ;  /* 0x0000200001aa7983 */ /* 0x000ea20000100a00 */
[----:B------:R-:W-:Y:S04]  /*5f60*/  DEPBAR.LE SB0, 0x0 ;  /* 0x000080000000791a */ /* 0x000fe80000000000 */
[----:B------:R-:W-:Y:S01]  /*5f70*/  WARPSYNC 0xffffffff ;  /* 0xffffffff00007948 */ /* 0x000fe20003800000 */
[----:B------:R-:W3:Y:S04]  /*5f80*/  LDL R168, [R1+0x28] ;  /* 0x0000280001a87983 */ /* 0x000ee80000100800 */
[----:B------:R-:W-:Y:S01]  /*5f90*/  BAR.SYNC.DEFER_BLOCKING 0x0 ;  /* 0x0000000000007b1d */ /* 0x000fe20000010000 */
[C---:B------:R-:W-:Y:S02]  /*5fa0*/  ISETP.GE.AND P5, PT, R192.reuse, RZ, PT ;  /* 0x000000ffc000720c */ /* 0x040fe40003fa6270 */
[C---:B------:R-:W-:Y:S11]  /*5fb0*/  IADD3 R229, R192.reuse, -0x1, RZ ;  /* 0xffffffffc0e57810 */ /* 0x040ff60007ffe0ff */
[----:B------:R-:W-:Y:S01]  /*5fc0*/  @P5 SHF.R.S32.HI R0, RZ, 0x1f, R192 ;  /* 0x0000001fff005819 */ /* 0x000fe200000114c0 */
[----:B------:R-:W-:Y:S04]  /*5fd0*/  @P5 IMAD.WIDE.U32 R68, R192, c[0x0][0x208], RZ ;  /* 0x00008200c0445a25 */ /* 0x000fe800078e00ff */
[----:B------:R-:W-:Y:S01]  /*5fe0*/  @P5 IMAD R0, R0, c[0x0][0x208], RZ ;  /* 0x0000820000005a24 */ /* 0x000fe200078e02ff */
[----:B------:R-:W-:Y:S03]  /*5ff0*/  @P5 SHF.L.U32 R2, R68, 0x7, RZ ;  /* 0x0000000744025819 */ /* 0x000fe600000006ff */
[----:B------:R-:W-:Y:S01]  /*6000*/  @P5 IMAD R0, R192, c[0x0][0x20c], R0 ;  /* 0x00008300c0005a24 */ /* 0x000fe200078e0200 */
[----:B------:R-:W3:Y:S03]  /*6010*/  LDL.64 R232, [R1+0x8] ;  /* 0x0000080001e87983 */ /* 0x000ee60000100a00 */
[----:B------:R-:W-:Y:S03]  /*6020*/  @P5 IMAD.IADD R69, R69, 0x1, R0 ;  /* 0x0000000145455824 */ /* 0x000fe600078e0200 */
[----:B------:R-:W1:Y:S02]  /*6030*/  LDSM.16.M88.4 R8, [R201] ;  /* 0x00000000c908783b */ /* 0x000e640000000200 */
[----:B------:R-:W-:Y:S06]  /*6040*/  @P5 SHF.L.U64.HI R68, R68, 0x7, R69 ;  /* 0x0000000744445819 */ /* 0x000fec0000010245 */
[----:B------:R-:W5:Y:S08]  /*6050*/  LDSM.16.M88.4 R16, [R201+0x800] ;  /* 0x00080000c910783b */ /* 0x000f700000000200 */
[----:B------:R-:W5:Y:S08]  /*6060*/  LDSM.16.M88.4 R24, [R201+0x1000] ;  /* 0x00100000c918783b */ /* 0x000f700000000200 */
[----:B------:R-:W5:Y:S08]  /*6070*/  LDSM.16.M88.4 R32, [R201+0x1800] ;  /* 0x00180000c920783b */ /* 0x000f700000000200 */
[----:B------:R-:W5:Y:S01]  /*6080*/  LDSM.16.M88.4 R40, [R201+0x2000] ;  /* 0x00200000c928783b */ /* 0x000f620000000200 */
[C---:B-1----:R-:W-:Y:S07]  /*6090*/  HMMA.16816.F32.BF16 R4, R140.reuse, R8, RZ ;  /* 0x000000088c04723c */ /* 0x042fee00000418ff */
[----:B------:R-:W1:Y:S01]  /*60a0*/  LDSM.16.M88.4 R48, [R201+0x2800] ;  /* 0x00280000c930783b */ /* 0x000e620000000200 */
[C---:B------:R-:W-:Y:S07]  /*60b0*/  HMMA.16816.F32.BF16 R8, R140.reuse, R10, RZ ;  /* 0x0000000a8c08723c */ /* 0x040fee00000418ff */
[----:B------:R-:W1:Y:S01]  /*60c0*/  LDSM.16.M88.4 R56, [R201+0x3000] ;  /* 0x00300000c938783b */ /* 0x000e620000000200 */
[C---:B-----5:R-:W-:Y:S07]  /*60d0*/  HMMA.16816.F32.BF16 R12, R140.reuse, R16, RZ ;  /* 0x000000108c0c723c */ /* 0x060fee00000418ff */
[----:B------:R-:W5:Y:S01]  /*60e0*/  LDSM.16.M88.4 R64, [R201+0x3800] ;  /* 0x00380000c940783b */ /* 0x000f620000000200 */
[C---:B------:R-:W-:Y:S07]  /*60f0*/  HMMA.16816.F32.BF16 R16, R140.reuse, R18, RZ ;  /* 0x000000128c10723c */ /* 0x040fee00000418ff */
[----:B------:R-:W1:Y:S01]  /*6100*/  LDSM.16.M88.4 R136, [R207] ;  /* 0x00000000cf88783b */ /* 0x000e620000000200 */
[C---:B------:R-:W-:Y:S07]  /*6110*/  HMMA.16816.F32.BF16 R20, R140.reuse, R24, RZ ;  /* 0x000000188c14723c */ /* 0x040fee00000418ff */
[----:B------:R-:W1:Y:S01]  /*6120*/  LDSM.16.M88.4 R148, [R222] ;  /* 0x00000000de94783b */ /* 0x000e620000000200 */
[C---:B------:R-:W-:Y:S07]  /*6130*/  HMMA.16816.F32.BF16 R24, R140.reuse, R26, RZ ;  /* 0x0000001a8c18723c */ /* 0x040fee00000418ff */
[----:B------:R-:W5:Y:S01]  /*6140*/  LDSM.16.M88.4 R152, [R221] ;  /* 0x00000000dd98783b */ /* 0x000f620000000200 */
[C---:B------:R-:W-:Y:S07]  /*6150*/  HMMA.16816.F32.BF16 R28, R140.reuse, R32, RZ ;  /* 0x000000208c1c723c */ /* 0x040fee00000418ff */
[----:B------:R-:W5:Y:S01]  /*6160*/  LDSM.16.M88.4 R156, [R220] ;  /* 0x00000000dc9c783b */ /* 0x000f620000000200 */
[C---:B------:R-:W-:Y:S07]  /*6170*/  HMMA.16816.F32.BF16 R32, R140.reuse, R34, RZ ;  /* 0x000000228c20723c */ /* 0x040fee00000418ff */
[----:B------:R-:W5:Y:S01]  /*6180*/  LDSM.16.M88.4 R160, [R219] ;  /* 0x00000000dba0783b */ /* 0x000f620000000200 */
[C---:B------:R-:W-:Y:S07]  /*6190*/  HMMA.16816.F32.BF16 R36, R140.reuse, R40, RZ ;  /* 0x000000288c24723c */ /* 0x040fee00000418ff */
[----:B------:R-:W4:Y:S04]  /*61a0*/  LDL R195, [R1+0x30] ;  /* 0x0000300001c37983 */ /* 0x000f280000100800 */
[----:B------:R-:W4:Y:S01]  /*61b0*/  LDL R194, [R1+0x3c] ;  /* 0x00003c0001c27983 */ /* 0x000f220000100800 */
[C---:B------:R-:W-:Y:S03]  /*61c0*/  HMMA.16816.F32.BF16 R40, R140.reuse, R42, RZ ;  /* 0x0000002a8c28723c */ /* 0x040fe600000418ff */
[----:B------:R-:W4:Y:S05]  /*61d0*/  LDL R193, [R1+0x40] ;  /* 0x0000400001c17983 */ /* 0x000f2a0000100800 */
[C---:B-1----:R-:W-:Y:S08]  /*61e0*/  HMMA.16816.F32.BF16 R44, R140.reuse, R48, RZ ;  /* 0x000000308c2c723c */ /* 0x042ff000000418ff */
[C---:B------:R-:W-:Y:S08]  /*61f0*/  HMMA.16816.F32.BF16 R48, R140.reuse, R50, RZ ;  /* 0x000000328c30723c */ /* 0x040ff000000418ff */
[C---:B------:R-:W-:Y:S08]  /*6200*/  HMMA.16816.F32.BF16 R52, R140.reuse, R56, RZ ;  /* 0x000000388c34723c */ /* 0x040ff000000418ff */
[C---:B------:R-:W-:Y:S08]  /*6210*/  HMMA.16816.F32.BF16 R56, R140.reuse, R58, RZ ;  /* 0x0000003a8c38723c */ /* 0x040ff000000418ff */
[C---:B-----5:R-:W-:Y:S08]  /*6220*/  HMMA.16816.F32.BF16 R60, R140.reuse, R64, RZ ;  /* 0x000000408c3c723c */ /* 0x060ff000000418ff */
[----:B------:R-:W-:Y:S08]  /*6230*/  HMMA.16816.F32.BF16 R64, R140, R66, RZ ;  /* 0x000000428c40723c */ /* 0x000ff000000418ff */
[C---:B------:R-:W-:Y:S08]  /*6240*/  HMMA.16816.F32.BF16 R4, R144.reuse, R136, R4 ;  /* 0x000000889004723c */ /* 0x040ff00000041804 */
[C---:B------:R-:W-:Y:S01]  /*6250*/  HMMA.16816.F32.BF16 R8, R144.reuse, R138, R8 ;  /* 0x0000008a9008723c */ /* 0x040fe20000041808 */
[----:B------:R-:W1:Y:S07]  /*6260*/  LDSM.16.M88.4 R136, [R218] ;  /* 0x00000000da88783b */ /* 0x000e6e0000000200 */
[C---:B------:R-:W-:Y:S08]  /*6270*/  HMMA.16816.F32.BF16 R12, R144.reuse, R148, R12 ;  /* 0x00000094900c723c */ /* 0x040ff0000004180c */
[C---:B------:R-:W-:Y:S01]  /*6280*/  HMMA.16816.F32.BF16 R16, R144.reuse, R150, R16 ;  /* 0x000000969010723c */ /* 0x040fe20000041810 */
[----:B------:R-:W5:Y:S07]  /*6290*/  LDSM.16.M88.4 R148, [R217] ;  /* 0x00000000d994783b */ /* 0x000f6e0000000200 */
[C---:B------:R-:W-:Y:S07]  /*62a0*/  HMMA.16816.F32.BF16 R20, R144.reuse, R152, R20 ;  /* 0x000000989014723c */ /* 0x040fee0000041814 */
[----:B------:R-:W-:Y:S01]  /*62b0*/  @P5 IMAD.MOV.U32 R152, RZ, RZ, c[0x0][0x208] ;  /* 0x00008200ff985624 */ /* 0x000fe200078e00ff */
[C---:B------:R-:W-:Y:S04]  /*62c0*/  HMMA.16816.F32.BF16 R24, R144.reuse, R154, R24 ;  /* 0x0000009a9018723c */ /* 0x040fe80000041818 */
[----:B------:R-:W-:Y:S04]  /*62d0*/  @P5 IMAD.SHL.U32 R71, R152, 0x40, RZ ;  /* 0x0000004098475824 */ /* 0x000fe800078e00ff */
[C---:B------:R-:W-:Y:S08]  /*62e0*/  HMMA.16816.F32.BF16 R28, R144.reuse, R156, R28 ;  /* 0x0000009c901c723c */ /* 0x040ff0000004181c */
[C---:B------:R-:W-:Y:S08]  /*62f0*/  HMMA.16816.F32.BF16 R32, R144.reuse, R158, R32 ;  /* 0x0000009e9020723c */ /* 0x040ff00000041820 */
[C---:B------:R-:W-:Y:S08]  /*6300*/  HMMA.16816.F32.BF16 R36, R144.reuse, R160, R36 ;  /* 0x000000a09024723c */ /* 0x040ff00000041824 */
[C---:B------:R-:W-:Y:S08]  /*6310*/  HMMA.16816.F32.BF16 R40, R144.reuse, R162, R40 ;  /* 0x000000a29028723c */ /* 0x040ff00000041828 */
[C---:B-1----:R-:W-:Y:S08]  /*6320*/  HMMA.16816.F32.BF16 R44, R144.reuse, R136, R44 ;  /* 0x00000088902c723c */ /* 0x042ff0000004182c */
[C---:B------:R-:W-:Y:S04]  /*6330*/  HMMA.16816.F32.BF16 R48, R144.reuse, R138, R48 ;  /* 0x0000008a9030723c */ /* 0x040fe80000041830 */
[----:B--2---:R-:W-:Y:S04]  /*6340*/  @P5 IADD3 R0, P1, R2, R170, RZ ;  /* 0x000000aa02005210 */ /* 0x004fe80007f3e0ff */
[C---:B-----5:R-:W-:Y:S04]  /*6350*/  HMMA.16816.F32.BF16 R52, R144.reuse, R148, R52 ;  /* 0x000000949034723c */ /* 0x060fe80000041834 */
[----:B------:R-:W-:Y:S02]  /*6360*/  @P5 LEA R158, P0, R0, c[0x0][0x1f8], 0x1 ;  /* 0x00007e00009e5a11 */ /* 0x000fe400078008ff */
[----:B---3--:R-:W-:Y:S02]  /*6370*/  @P5 IADD3.X R69, R68, R168, RZ, P1, !PT ;  /* 0x000000a844455210 */ /* 0x008fe40000ffe4ff */
[C---:B------:R-:W-:Y:S04]  /*6380*/  HMMA.16816.F32.BF16 R56, R144.reuse, R150, R56 ;  /* 0x000000969038723c */ /* 0x040fe80000041838 */
[----:B------:R-:W-:Y:S02]  /*6390*/  @P5 LEA.HI.X R159, R0, c[0x0][0x1fc], R69, 0x1, P0 ;  /* 0x00007f00009f5a11 */ /* 0x000fe400000f0c45 */
[----:B------:R-:W-:Y:S02]  /*63a0*/  @P5 IADD3 R0, P3, P2, R2, 0x40, R170 ;  /* 0x0000004002005810 */ /* 0x000fe40007a7e0aa */
[----:B------:R-:W-:Y:S04]  /*63b0*/  @P5 MOV R2, 0x6 ;  /* 0x0000000600025802 */ /* 0x000fe80000000f00 */
[----:B------:R-:W-:Y:S02]  /*63c0*/  @P5 SHF.L.U64.HI R2, R152, R2, c[0x0][0x20c] ;  /* 0x0000830098025619 */ /* 0x000fe40000010202 */
[----:B------:R-:W1:Y:S01]  /*63d0*/  LDSM.16.M88.4 R152, [R216] ;  /* 0x00000000d898783b */ /* 0x000e620000000200 */
[----:B------:R-:W-:Y:S02]  /*63e0*/  @P5 LEA R160, P1, R0, c[0x0][0x1f8], 0x1 ;  /* 0x00007e0000a05a11 */ /* 0x000fe400078208ff */
[----:B------:R-:W-:Y:S02]  /*63f0*/  @P5 IADD3.X R69, R68, RZ, R168, P3, P2 ;  /* 0x000000ff44455210 */ /* 0x000fe40001fe44a8 */
[-C--:B------:R-:W-:Y:S02]  /*6400*/  @P5 IADD3 R68, P2, R158, R71.reuse, RZ ;  /* 0x000000479e445210 */ /* 0x080fe40007f5e0ff */
[----:B------:R-:W-:Y:S02]  /*6410*/  @P5 LEA.HI.X R161, R0, c[0x0][0x1fc], R69, 0x1, P1 ;  /* 0x00007f0000a15a11 */ /* 0x000fe400008f0c45 */
[----:B------:R-:W-:Y:S02]  /*6420*/  @P5 ISETP.GE.AND P0, PT, R232, c[0x0][0x1d4], PT ;  /* 0x00007500e8005a0c */ /* 0x000fe40003f06270 */
[-C--:B------:R-:W-:Y:S02]  /*6430*/  @P5 IADD3.X R69, R159, R2.reuse, RZ, P2, !PT ;  /* 0x000000029f455210 */ /* 0x080fe400017fe4ff */
[-C--:B------:R-:W-:Y:S04]  /*6440*/  @P5 IADD3 R156, P1, R68, R71.reuse, RZ ;  /* 0x00000047449c5210 */ /* 0x080fe80007f3e0ff */
[----:B------:R-:W-:Y:S01]  /*6450*/  @P5 IADD3 R136, P2, R156, R71, RZ ;  /* 0x000000479c885210 */ /* 0x000fe20007f5e0ff */
[----:B------:R-:W-:Y:S04]  /*6460*/  @P5 IMAD.X R157, R69, 0x1, R2, P1 ;  /* 0x00000001459d5824 */ /* 0x000fe800008e0602 */
[----:B------:R-:W-:Y:S01]  /*6470*/  @!PT LDS RZ, [RZ] ;  /* 0x00000000fffff984 */ /* 0x000fe20000000800 */
[----:B------:R-:W-:Y:S01]  /*6480*/  @!PT LDS RZ, [RZ] ;  /* 0x00000000fffff984 */ /* 0x000fe20000000800 */
[----:B------:R-:W-:Y:S01]  /*6490*/  @!PT LDS RZ, [RZ] ;  /* 0x00000000fffff984 */ /* 0x000fe20000000800 */
[----:B------:R2:W-:Y:S01]  /*64a0*/  @P5 LDGSTS.E.BYPASS.LTC128B.128 [R228+0x100], [R158.64], !P0 ;  /* 0x001000009ee45fae */ /* 0x0005e2000c101d46 */
[----:B------:R-:W-:Y:S07]  /*64b0*/  @P5 IADD3.X R137, R157, R2, RZ, P2, !PT ;  /* 0x000000029d895210 */ /* 0x000fee00017fe4ff */
[----:B------:R3:W-:Y:S08]  /*64c0*/  @P5 LDGSTS.E.BYPASS.LTC128B.128 [R228+0x4100], [R160.64], !P6 ;  /* 0x04100000a0e45fae */ /* 0x0007f0000f101d46 */
[----:B------:R5:W-:Y:S01]  /*64d0*/  @P5 LDGSTS.E.BYPASS.LTC128B.128 [R228+0x1100], [R68.64], !P0 ;  /* 0x0110000044e45fae */ /* 0x000be2000c101d46 */
[C---:B-1----:R-:W-:Y:S07]  /*64e0*/  HMMA.16816.F32.BF16 R60, R144.reuse, R152, R60 ;  /* 0x00000098903c723c */ /* 0x042fee000004183c */
[----:B------:R5:W-:Y:S01]  /*64f0*/  @P5 LDGSTS.E.BYPASS.LTC128B.128 [R228+0x5100], [R68.64+0x80], !P6 ;  /* 0x0510008044e45fae */ /* 0x000be2000f101d46 */
[----:B------:R-:W-:Y:S07]  /*6500*/  HMMA.16816.F32.BF16 R64, R144, R154, R64 ;  /* 0x0000009a9040723c */ /* 0x000fee0000041840 */
[----:B------:R2:W-:Y:S08]  /*6510*/  @P5 LDGSTS.E.BYPASS.LTC128B.128 [R228+0x2100], [R156.64], !P0 ;  /* 0x021000009ce45fae */ /* 0x0005f0000c101d46 */
[----:B------:R2:W-:Y:S08]  /*6520*/  @P5 LDGSTS.E.BYPASS.LTC128B.128 [R228+0x6100], [R156.64+0x80], !P6 ;  /* 0x061000809ce45fae */ /* 0x0005f0000f101d46 */
[----:B------:R1:W-:Y:S08]  /*6530*/  @P5 LDGSTS.E.BYPASS.LTC128B.128 [R228+0x3100], [R136.64], !P0 ;  /* 0x0310000088e45fae */ /* 0x0003f0000c101d46 */
[----:B------:R1:W-:Y:S08]  /*6540*/  @P5 LDGSTS.E.BYPASS.LTC128B.128 [R228+0x7100], [R136.64+0x80], !P6 ;  /* 0x0710008088e45fae */ /* 0x0003f0000f101d46 */
[----:B---3--:R-:W-:Y:S08]  /*6550*/  LDSM.16.M88.4 R160, [R205+0x1000] ;  /* 0x00100000cda0783b */ /* 0x008ff00000000200 */
[----:B--2---:R-:W-:Y:S08]  /*6560*/  LDSM.16.M88.4 R156, [R205+0x800] ;  /* 0x00080000cd9c783b */ /* 0x004ff00000000200 */
[----:B------:R-:W-:Y:S08]  /*6570*/  LDSM.16.M88.4 R168, [R205+0x1800] ;  /* 0x00180000cda8783b */ /* 0x000ff00000000200 */
[----:B-1----:R-:W1:Y:S08]  /*6580*/  LDSM.16.M88.4 R136, [R205] ;  /* 0x00000000cd88783b */ /* 0x002e700000000200 */
[----:B------:R-:W0:Y:S01]  /*6590*/  LDGDEPBAR ;  /* 0x00000000000079af */ /* 0x000e220000000000 */
[----:B----4-:R-:W-:Y:S07]  /*65a0*/  IMAD.IADD R0, R194, 0x1, R195 ;  /* 0x00000001c2007824 */ /* 0x010fee00078e02c3 */
[----:B------:R-:W2:Y:S01]  /*65b0*/  LDSM.16.M88.4 R148, [R205+0x2000] ;  /* 0x00200000cd94783b */ /* 0x000ea20000000200 */
[----:B------:R-:W-:Y:S05]  /*65c0*/  @P4 IMAD.HI.U32 R2, R0, c[0x0][0x2c8], RZ ;  /* 0x0000b20000024a27 */ /* 0x000fea00078e00ff */
[----:B------:R-:W-:Y:S02]  /*65d0*/  @P4 SHF.R.U32.HI R0, RZ, c[0x0][0x2cc], R2 ;  /* 0x0000b300ff004a19 */ /* 0x000fe40000011602 */
[----:B------:R-:W-:Y:S08]  /*65e0*/  LDSM.16.M88.4 R152, [R205+0x3000] ;  /* 0x00300000cd98783b */ /* 0x000ff00000000200 */
[----:B------:R-:W-:Y:S01]  /*65f0*/  SHFL.IDX PT, R2, R0, RZ, 0x1c1f ;  /* 0x001c1fff00027589 */ /* 0x000fe200000e0000 */
[C---:B-1----:R-:W-:Y:S08]  /*6600*/  HMMA.16816.F32.BF16 R4, R164.reuse, R136, R4 ;  /* 0x00000088a404723c */ /* 0x042ff00000041804 */
[C---:B------:R-:W-:Y:S01]  /*6610*/  HMMA.16816.F32.BF16 R8, R164.reuse, R138, R8 ;  /* 0x0000008aa408723c */ /* 0x040fe20000041808 */
[----:B------:R-:W1:Y:S07]  /*6620*/  LDSM.16.M88.4 R136, [R205+0x2800] ;  /* 0x00280000cd88783b */ /* 0x000e6e0000000200 */
[C---:B------:R-:W-:Y:S08]  /*6630*/  HMMA.16816.F32.BF16 R12, R164.reuse, R156, R12 ;  /* 0x0000009ca40c723c */ /* 0x040ff0000004180c */
[C---:B------:R-:W-:Y:S01]  /*6640*/  HMMA.16816.F32.BF16 R16, R164.reuse, R158, R16 ;  /* 0x0000009ea410723c */ /* 0x040fe20000041810 */
[----:B------:R-:W3:Y:S07]  /*6650*/  LDSM.16.M88.4 R156, [R205+0x3800] ;  /* 0x00380000cd9c783b */ /* 0x000eee0000000200 */
[C---:B------:R-:W-:Y:S08]  /*6660*/  HMMA.16816.F32.BF16 R20, R164.reuse, R160, R20 ;  /* 0x000000a0a414723c */ /* 0x040ff00000041814 */
[C---:B------:R-:W-:Y:S01]  /*6670*/  HMMA.16816.F32.BF16 R24, R164.reuse, R162, R24 ;  /* 0x000000a2a418723c */ /* 0x040fe20000041818 */
[----:B------:R-:W4:Y:S07]  /*6680*/  LDSM.16.M88.4 R160, [R202] ;  /* 0x00000000caa0783b */ /* 0x000f2e0000000200 */
[C---:B------:R-:W-:Y:S08]  /*6690*/  HMMA.16816.F32.BF16 R28, R164.reuse, R168, R28 ;  /* 0x000000a8a41c723c */ /* 0x040ff0000004181c */
[C---:B------:R-:W-:Y:S01]  /*66a0*/  HMMA.16816.F32.BF16 R32, R164.reuse, R170, R32 ;  /* 0x000000aaa420723c */ /* 0x040fe20000041820 */
[----:B------:R-:W3:Y:S07]  /*66b0*/  LDSM.16.M88.4 R168, [R202+0x800] ;  /* 0x00080000caa8783b */ /* 0x000eee0000000200 */
[C---:B--2---:R-:W-:Y:S08]  /*66c0*/  HMMA.16816.F32.BF16 R36, R164.reuse, R148, R36 ;  /* 0x00000094a424723c */ /* 0x044ff00000041824 */
        /* <DEDUP_REMOVED lines=9> */
[----:B------:R-:W-:Y:S01]  /*6760*/  HMMA.16816.F32.BF16 R64, R164, R158, R64 ;  /* 0x0000009ea440723c */ /* 0x000fe20000041840 */
[----:B------:R-:W3:Y:S07]  /*6770*/  LDSM.16.M88.4 R156, [R202+0x2800] ;  /* 0x00280000ca9c783b */ /* 0x000eee0000000200 */
[C---:B----4-:R-:W-:Y:S08]  /*6780*/  HMMA.16816.F32.BF16 R4, R172.reuse, R160, R4 ;  /* 0x000000a0ac04723c */ /* 0x050ff00000041804 */
[C---:B------:R-:W-:Y:S01]  /*6790*/  HMMA.16816.F32.BF16 R8, R172.reuse, R162, R8 ;  /* 0x000000a2ac08723c */ /* 0x040fe20000041808 */
[----:B------:R-:W4:Y:S07]  /*67a0*/  LDSM.16.M88.4 R160, [R202+0x3000] ;  /* 0x00300000caa0783b */ /* 0x000f2e0000000200 */
        /* <DEDUP_REMOVED lines=15> */
[C---:B----4-:R-:W-:Y:S08]  /*68a0*/  HMMA.16816.F32.BF16 R52, R172.reuse, R160, R52 ;  /* 0x000000a0ac34723c */ /* 0x050ff00000041834 */
[C---:B------:R-:W-:Y:S01]  /*68b0*/  HMMA.16816.F32.BF16 R56, R172.reuse, R162, R56 ;  /* 0x000000a2ac38723c */ /* 0x040fe20000041838 */
[----:B------:R-:W4:Y:S07]  /*68c0*/  LDSM.16.M88.4 R160, [R201+0x6000] ;  /* 0x00600000c9a0783b */ /* 0x000f2e0000000200 */
[C---:B------:R-:W-:Y:S08]  /*68d0*/  HMMA.16816.F32.BF16 R60, R172.reuse, R168, R60 ;  /* 0x000000a8ac3c723c */ /* 0x040ff0000004183c */
[----:B------:R-:W-:Y:S01]  /*68e0*/  HMMA.16816.F32.BF16 R64, R172, R170, R64 ;  /* 0x000000aaac40723c */ /* 0x000fe20000041840 */
        /* <DEDUP_REMOVED lines=9> */
[----:B------:R-:W1:Y:S07]  /*6980*/  LDSM.16.M88.4 R152, [R215] ;  /* 0x00000000d798783b */ /* 0x000e6e0000000200 */
[C---:B---3--:R-:W-:Y:S08]  /*6990*/  HMMA.16816.F32.BF16 R28, R176.reuse, R156, R28 ;  /* 0x0000009cb01c723c */ /* 0x048ff0000004181c */
[C---:B------:R-:W-:Y:S01]  /*69a0*/  HMMA.16816.F32.BF16 R32, R176.reuse, R158, R32 ;  /* 0x0000009eb020723c */ /* 0x040fe20000041820 */
[----:B------:R-:W3:Y:S07]  /*69b0*/  LDSM.16.M88.4 R156, [R214] ;  /* 0x00000000d69c783b */ /* 0x000eee0000000200 */
[C---:B----4-:R-:W-:Y:S08]  /*69c0*/  HMMA.16816.F32.BF16 R36, R176.reuse, R160, R36 ;  /* 0x000000a0b024723c */ /* 0x050ff00000041824 */
[C---:B------:R-:W-:Y:S01]  /*69d0*/  HMMA.16816.F32.BF16 R40, R176.reuse, R162, R40 ;  /* 0x000000a2b028723c */ /* 0x040fe20000041828 */
[----:B------:R-:W4:Y:S07]  /*69e0*/  LDSM.16.M88.4 R160, [R213] ;  /* 0x00000000d5a0783b */ /* 0x000f2e0000000200 */
[C---:B------:R-:W-:Y:S08]  /*69f0*/  HMMA.16816.F32.BF16 R44, R176.reuse, R168, R44 ;  /* 0x000000a8b02c723c */ /* 0x040ff0000004182c */
[C---:B------:R-:W-:Y:S01]  /*6a00*/  HMMA.16816.F32.BF16 R48, R176.reuse, R170, R48 ;  /* 0x000000aab030723c */ /* 0x040fe20000041830 */
[----:B------:R-:W3:Y:S07]  /*6a10*/  LDSM.16.M88.4 R168, [R212] ;  /* 0x00000000d4a8783b */ /* 0x000eee0000000200 */
[C---:B--2---:R-:W-:Y:S08]  /*6a20*/  HMMA.16816.F32.BF16 R52, R176.reuse, R148, R52 ;  /* 0x00000094b034723c */ /* 0x044ff00000041834 */
[C---:B------:R-:W-:Y:S01]  /*6a30*/  HMMA.16816.F32.BF16 R56, R176.reuse, R150, R56 ;  /* 0x00000096b038723c */ /* 0x040fe20000041838 */
[----:B------:R-:W2:Y:S07]  /*6a40*/  LDSM.16.M88.4 R148, [R211] ;  /* 0x00000000d394783b */ /* 0x000eae0000000200 */
[C---:B-1----:R-:W-:Y:S08]  /*6a50*/  HMMA.16816.F32.BF16 R60, R176.reuse, R136, R60 ;  /* 0x00000088b03c723c */ /* 0x042ff0000004183c */
[----:B------:R-:W-:Y:S01]  /*6a60*/  HMMA.16816.F32.BF16 R64, R176, R138, R64 ;  /* 0x0000008ab040723c */ /* 0x000fe20000041840 */
[----:B------:R-:W1:Y:S07]  /*6a70*/  LDSM.16.M88.4 R136, [R210] ;  /* 0x00000000d288783b */ /* 0x000e6e0000000200 */
        /* <DEDUP_REMOVED lines=37> */
[C---:B------:R-:W-:Y:S08]  /*6cd0*/  HMMA.16816.F32.BF16 R40, R184.reuse, R154, R40 ;  /* 0x0000009ab828723c */ /* 0x040ff00000041828 */
[C---:B---3--:R-:W-:Y:S08]  /*6ce0*/  HMMA.16816.F32.BF16 R44, R184.reuse, R156, R44 ;  /* 0x0000009cb82c723c */ /* 0x048ff0000004182c */
[C---:B------:R-:W-:Y:S08]  /*6cf0*/  HMMA.16816.F32.BF16 R48, R184.reuse, R158, R48 ;  /* 0x0000009eb830723c */ /* 0x040ff00000041830 */
[C---:B----4-:R-:W-:Y:S08]  /*6d00*/  HMMA.16816.F32.BF16 R52, R184.reuse, R160, R52 ;  /* 0x000000a0b834723c */ /* 0x050ff00000041834 */
[C---:B------:R-:W-:Y:S08]  /*6d10*/  HMMA.16816.F32.BF16 R56, R184.reuse, R162, R56 ;  /* 0x000000a2b838723c */ /* 0x040ff00000041838 */
[C---:B------:R-:W-:Y:S08]  /*6d20*/  HMMA.16816.F32.BF16 R60, R184.reuse, R168, R60 ;  /* 0x000000a8b83c723c */ /* 0x040ff0000004183c */
[----:B------:R-:W-:Y:S08]  /*6d30*/  HMMA.16816.F32.BF16 R64, R184, R170, R64 ;  /* 0x000000aab840723c */ /* 0x000ff00000041840 */
[C---:B--2---:R-:W-:Y:S08]  /*6d40*/  HMMA.16816.F32.BF16 R4, R188.reuse, R148, R4 ;  /* 0x00000094bc04723c */ /* 0x044ff00000041804 */
        /* <DEDUP_REMOVED lines=9> */
[----:B------:R-:W1:Y:S01]  /*6de0*/  MUFU.TANH R156, R5 ;  /* 0x00000005009c7308 */ /* 0x000e620000002400 */
        /* <DEDUP_REMOVED lines=11> */
[----:B------:R2:W-:Y:S01]  /*6ea0*/  MUFU.TANH R154, R7 ;  /* 0x00000007009a7308 */ /* 0x0005e20000002400 */
[----:B------:R-:W-:Y:S09]  /*6eb0*/  FMUL.FTZ R17, R17, c[0x0][0x320] ;  /* 0x0000c80011117a20 */ /* 0x000ff20000410000 */
[----:B------:R-:W-:Y:S10]  /*6ec0*/  MUFU.TANH R153, R8 ;  /* 0x0000000800997308 */ /* 0x000ff40000002400 */
[----:B------:R-:W-:Y:S01]  /*6ed0*/  MUFU.TANH R152, R9 ;  /* 0x0000000900987308 */ /* 0x000fe20000002400 */
[----:B--2---:R-:W2:Y:S09]  /*6ee0*/  LDSM.16.M88.4 R4, [R202+0x5000] ;  /* 0x00500000ca04783b */ /* 0x004eb20000000200 */
[----:B------:R-:W3:Y:S10]  /*6ef0*/  MUFU.TANH R149, R10 ;  /* 0x0000000a00957308 */ /* 0x000ef40000002400 */
[----:B------:R4:W-:Y:S10]  /*6f00*/  MUFU.TANH R148, R11 ;  /* 0x0000000b00947308 */ /* 0x0009f40000002400 */
[----:B------:R-:W-:Y:S10]  /*6f10*/  MUFU.TANH R137, R12 ;  /* 0x0000000c00897308 */ /* 0x000ff40000002400 */
[----:B------:R-:W-:Y:S01]  /*6f20*/  MUFU.TANH R136, R13 ;  /* 0x0000000d00887308 */ /* 0x000fe20000002400 */
[----:B----4-:R-:W4:Y:S01]  /*6f30*/  LDSM.16.M88.4 R8, [R202+0x5800] ;  /* 0x00580000ca08783b */ /* 0x010f220000000200 */
[C---:B--2---:R-:W-:Y:S08]  /*6f40*/  HMMA.16816.F32.BF16 R20, R188.reuse, R4, R20 ;  /* 0x00000004bc14723c */ /* 0x044ff00000041814 */
[----:B------:R-:W-:Y:S01]  /*6f50*/  MUFU.TANH R71, R14 ;  /* 0x0000000e00477308 */ /* 0x000fe20000002400 */
[C---:B------:R-:W-:Y:S01]  /*6f60*/  HMMA.16816.F32.BF16 R24, R188.reuse, R6, R24 ;  /* 0x00000006bc18723c */ /* 0x040fe20000041818 */
[----:B------:R-:W2:Y:S08]  /*6f70*/  LDSM.16.M88.4 R4, [R202+0x6000] ;  /* 0x00600000ca04783b */ /* 0x000eb00000000200 */
[----:B-----5:R5:W1:Y:S06]  /*6f80*/  MUFU.TANH R69, R15 ;  /* 0x0000000f00457308 */ /* 0x020a6c0000002400 */
[----:B------:R-:W-:Y:S04]  /*6f90*/  FMUL.FTZ R20, R20, c[0x0][0x320] ;  /* 0x0000c80014147a20 */ /* 0x000fe80000410000 */
[----:B------:R1:W-:Y:S01]  /*6fa0*/  MUFU.TANH R68, R16 ;  /* 0x0000001000447308 */ /* 0x0003e20000002400 */
[----:B------:R-:W-:Y:S02]  /*6fb0*/  FMUL.FTZ R21, R21, c[0x0][0x320] ;  /* 0x0000c80015157a20 */ /* 0x000fe40000410000 */
[----:B------:R-:W-:Y:S02]  /*6fc0*/  FMUL.FTZ R23, R23, c[0x0][0x320] ;  /* 0x0000c80017177a20 */ /* 0x000fe40000410000 */
[----:B------:R-:W-:Y:S02]  /*6fd0*/  FMUL.FTZ R22, R22, c[0x0][0x320] ;  /* 0x0000c80016167a20 */ /* 0x000fe40000410000 */
[----:B------:R-:W-:Y:S02]  /*6fe0*/  FMUL.FTZ R25, R25, c[0x0][0x320] ;  /* 0x0000c80019197a20 */ /* 0x000fe40000410000 */
[----:B------:R-:W-:Y:S01]  /*6ff0*/  FMUL.FTZ R24, R24, c[0x0][0x320] ;  /* 0x0000c80018187a20 */ /* 0x000fe20000410000 */
[----:B------:R-:W1:Y:S01]  /*7000*/  MUFU.TANH R20, R20 ;  /* 0x0000001400147308 */ /* 0x000e620000002400 */
[----:B------:R-:W-:Y:S02]  /*7010*/  FMUL.FTZ R27, R27, c[0x0][0x320] ;  /* 0x0000c8001b1b7a20 */ /* 0x000fe40000410000 */
[----:B------:R-:W-:Y:S01]  /*7020*/  FMUL.FTZ R26, R26, c[0x0][0x320] ;  /* 0x0000c8001a1a7a20 */ /* 0x000fe20000410000 */
[C---:B----4-:R-:W-:Y:S01]  /*7030*/  HMMA.16816.F32.BF16 R28, R188.reuse, R8, R28 ;  /* 0x00000008bc1c723c */ /* 0x050fe2000004181c */
[----:B-----5:R-:W-:Y:S05]  /*7040*/  LDSM.16.M88.4 R12, [R202+0x7800] ;  /* 0x00780000ca0c783b */ /* 0x020fea0000000200 */
[----:B------:R-:W4:Y:S02]  /*7050*/  MUFU.TANH R25, R25 ;  /* 0x0000001900197308 */ /* 0x000f240000002400 */
[C---:B------:R-:W-:Y:S01]  /*7060*/  HMMA.16816.F32.BF16 R32, R188.reuse, R10, R32 ;  /* 0x0000000abc20723c */ /* 0x040fe20000041820 */
[----:B------:R-:W5:Y:S07]  /*7070*/  LDSM.16.M88.4 R8, [R202+0x6800] ;  /* 0x00680000ca08783b */ /* 0x000f6e0000000200 */
[----:B------:R-:W-:Y:S01]  /*7080*/  MUFU.TANH R21, R21 ;  /* 0x0000001500157308 */ /* 0x000fe20000002400 */
[C---:B--2---:R-:W-:Y:S07]  /*7090*/  HMMA.16816.F32.BF16 R36, R188.reuse, R4, R36 ;  /* 0x00000004bc24723c */ /* 0x044fee0000041824 */
[----:B------:R-:W-:Y:S01]  /*70a0*/  FMUL.FTZ R30, R30, c[0x0][0x320] ;  /* 0x0000c8001e1e7a20 */ /* 0x000fe20000410000 */
[C---:B------:R-:W-:Y:S01]  /*70b0*/  HMMA.16816.F32.BF16 R40, R188.reuse, R6, R40 ;  /* 0x00000006bc28723c */ /* 0x040fe20000041828 */
[----:B------:R-:W-:Y:S01]  /*70c0*/  MUFU.TANH R150, R18 ;  /* 0x0000001200967308 */ /* 0x000fe20000002400 */
[----:B------:R-:W2:Y:S01]  /*70d0*/  LDSM.16.M88.4 R4, [R202+0x7000] ;  /* 0x00700000ca04783b */ /* 0x000ea20000000200 */
[----:B------:R-:W-:Y:S04]  /*70e0*/  DEPBAR.LE SB0, 0x0 ;  /* 0x000080000000791a */ /* 0x000fe80000000000 */
[----:B------:R-:W-:Y:S02]  /*70f0*/  FMUL.FTZ R35, R35, c[0x0][0x320] ;  /* 0x0000c80023237a20 */ /* 0x000fe40000410000 */
[----:B------:R-:W-:Y:S02]  /*7100*/  FMUL.FTZ R28, R28, c[0x0][0x320] ;  /* 0x0000c8001c1c7a20 */ /* 0x000fe40000410000 */
[----:B------:R-:W1:Y:S01]  /*7110*/  MUFU.TANH R30, R30 ;  /* 0x0000001e001e7308 */ /* 0x000e620000002400 */
[----:B------:R-:W-:Y:S01]  /*7120*/  BAR.SYNC.DEFER_BLOCKING 0x0 ;  /* 0x0000000000007b1d */ /* 0x000fe20000010000 */
[----:B------:R-:W-:Y:S02]  /*7130*/  FMUL.FTZ R29, R29, c[0x0][0x320] ;  /* 0x0000c8001d1d7a20 */ /* 0x000fe40000410000 */
[----:B------:R-:W-:Y:S02]  /*7140*/  FMUL.FTZ R31, R31, c[0x0][0x320] ;  /* 0x0000c8001f1f7a20 */ /* 0x000fe40000410000 */
[----:B------:R-:W-:Y:S02]  /*7150*/  FMUL.FTZ R36, R36, c[0x0][0x320] ;  /* 0x0000c80024247a20 */ /* 0x000fe40000410000 */
[----:B------:R-:W-:Y:S02]  /*7160*/  FMUL.FTZ R37, R37, c[0x0][0x320] ;  /* 0x0000c80025257a20 */ /* 0x000fe40000410000 */
[----:B------:R-:W1:Y:S01]  /*7170*/  MUFU.TANH R35, R35 ;  /* 0x0000002300237308 */ /* 0x000e620000002400 */
[----:B------:R-:W-:Y:S01]  /*7180*/  FMUL.FTZ R39, R39, c[0x0][0x320] ;  /* 0x0000c80027277a20 */ /* 0x000fe20000410000 */
[C---:B-----5:R-:W-:Y:S01]  /*7190*/  HMMA.16816.F32.BF16 R44, R188.reuse, R8, R44 ;  /* 0x00000008bc2c723c */ /* 0x060fe2000004182c */
[----:B------:R5:W1:Y:S04]  /*71a0*/  SHFL.IDX PT, R8, R0, 0x1, 0x1c1f ;  /* 0x003c1f0000087f89 */ /* 0x000a6800000e0000 */
[----:B------:R-:W-:Y:S03]  /*71b0*/  FMUL.FTZ R40, R40, c[0x0][0x320] ;  /* 0x0000c80028287a20 */ /* 0x000fe60000410000 */
[----:B------:R-:W-:Y:S01]  /*71c0*/  MUFU.TANH R17, R17 ;  /* 0x0000001100117308 */ /* 0x000fe20000002400 */
[C---:B------:R-:W-:Y:S03]  /*71d0*/  HMMA.16816.F32.BF16 R48, R188.reuse, R10, R48 ;  /* 0x0000000abc30723c */ /* 0x040fe60000041830 */
[----:B------:R-:W-:Y:S02]  /*71e0*/  FMUL.FTZ R38, R38, c[0x0][0x320] ;  /* 0x0000c80026267a20 */ /* 0x000fe40000410000 */
[----:B------:R-:W-:Y:S02]  /*71f0*/  FMUL.FTZ R41, R41, c[0x0][0x320] ;  /* 0x0000c80029297a20 */ /* 0x000fe40000410000 */
[----:B------:R-:W-:Y:S02]  /*7200*/  FMUL.FTZ R32, R32, c[0x0][0x320] ;  /* 0x0000c80020207a20 */ /* 0x000fe40000410000 */
[----:B------:R-:W1:Y:S01]  /*7210*/  MUFU.TANH R18, R40 ;  /* 0x0000002800127308 */ /* 0x000e620000002400 */
[C---:B--2---:R-:W-:Y:S03]  /*7220*/  HMMA.16816.F32.BF16 R52, R188.reuse, R4, R52 ;  /* 0x00000004bc34723c */ /* 0x044fe60000041834 */
[----:B------:R-:W-:Y:S02]  /*7230*/  FMUL.FTZ R34, R34, c[0x0][0x320] ;  /* 0x0000c80022227a20 */ /* 0x000fe40000410000 */
[----:B------:R-:W-:Y:S01]  /*7240*/  FMUL.FTZ R43, R43, c[0x0][0x320] ;  /* 0x0000c8002b2b7a20 */ /* 0x000fe20000410000 */
[----:B-----5:R-:W-:Y:S01]  /*7250*/  MOV R0, 0xffffff80 ;  /* 0xffffff8000007802 */ /* 0x020fe20000000f00 */
[----:B------:R-:W-:Y:S01]  /*7260*/  FMUL.FTZ R44, R44, c[0x0][0x320] ;  /* 0x0000c8002c2c7a20 */ /* 0x000fe20000410000 */
[C---:B------:R-:W-:Y:S01]  /*7270*/  HMMA.16816.F32.BF16 R56, R188.reuse, R6, R56 ;  /* 0x00000006bc38723c */ /* 0x040fe20000041838 */
[----:B------:R-:W2:Y:S03]  /*7280*/  MUFU.TANH R151, R19 ;  /* 0x0000001300977308 */ /* 0x000ea60000002400 */
[----:B------:R-:W-:Y:S02]  /*7290*/  IMAD R0, R192, R0, 0x1 ;  /* 0x00000001c0007424 */ /* 0x000fe400078e0200 */
[----:B------:R-:W-:Y:S02]  /*72a0*/  FMUL.FTZ R49, R49, c[0x0][0x320] ;  /* 0x0000c80031317a20 */ /* 0x000fe40000410000 */
[C---:B------:R-:W-:Y:S03]  /*72b0*/  HMMA.16816.F32.BF16 R60, R188.reuse, R12, R60 ;  /* 0x0000000cbc3c723c */ /* 0x040fe6000004183c */
[----:B------:R-:W-:Y:S01]  /*72c0*/  MUFU.TANH R19, R41 ;  /* 0x0000002900137308 */ /* 0x000fe20000002400 */
[----:B------:R-:W-:Y:S01]  /*72d0*/  IADD3 R0, R0, c[0x0][0x1d0], -R193 ;  /* 0x0000740000007a10 */ /* 0x000fe20007ffe8c1 */
[----:B------:R-:W-:Y:S02]  /*72e0*/  FMUL.FTZ R48, R48, c[0x0][0x320] ;  /* 0x0000c80030307a20 */ /* 0x000fe40000410000 */
[----:B------:R-:W-:Y:S01]  /*72f0*/  FMUL.FTZ R45, R45, c[0x0][0x320] ;  /* 0x0000c8002d2d7a20 */ /* 0x000fe20000410000 */
[----:B------:R-:W-:Y:S04]  /*7300*/  HMMA.16816.F32.BF16 R64, R188, R14, R64 ;  /* 0x0000000ebc40723c */ /* 0x000fe80000041840 */
[----:B------:R-:W-:Y:S01]  /*7310*/  FMUL.FTZ R46, R46, c[0x0][0x320] ;  /* 0x0000c8002e2e7a20 */ /* 0x000fe20000410000 */
[----:B------:R5:W-:Y:S01]  /*7320*/  MUFU.TANH R15, R49 ;  /* 0x00000031000f7308 */ /* 0x000be20000002400 */
[----:B------:R-:W-:Y:S01]  /*7330*/  IADD3 R0, R0, -c[0x0][0x168], RZ ;  /* 0x80005a0000007a10 */ /* 0x000fe20007ffe0ff */
[----:B------:R-:W-:Y:S02]  /*7340*/  FMUL.FTZ R47, R47, c[0x0][0x320] ;  /* 0x0000c8002f2f7a20 */ /* 0x000fe40000410000 */
[----:B------:R-:W-:Y:S03]  /*7350*/  FMUL.FTZ R5, R56, c[0x0][0x320] ;  /* 0x0000c80038057a20 */ /* 0x000fe60000410000 */
[C---:B------:R-:W-:Y:S01]  /*7360*/  IMAD.IADD R2, R0.reuse, 0x1, R2 ;  /* 0x0000000100027824 */ /* 0x040fe200078e0202 */
[----:B-1----:R-:W-:Y:S01]  /*7370*/  IADD3 R0, R0, R8, RZ ;  /* 0x0000000800007210 */ /* 0x002fe20007ffe0ff */
[----:B------:R-:W-:Y:S01]  /*7380*/  FMUL.FTZ R52, R52, c[0x0][0x320] ;  /* 0x0000c80034347a20 */ /* 0x000fe20000410000 */
[----:B------:R1:W-:Y:S01]  /*7390*/  MUFU.TANH R6, R48 ;  /* 0x0000003000067308 */ /* 0x0003e20000002400 */
[----:B------:R-:W-:Y:S01]  /*73a0*/  FMUL.FTZ R53, R53, c[0x0][0x320] ;  /* 0x0000c80035357a20 */ /* 0x000fe20000410000 */
[----:B------:R-:W-:Y:S01]  /*73b0*/  ISETP.GT.AND P0, PT, R2, 0x1, PT ;  /* 0x000000010200780c */ /* 0x000fe20003f04270 */
[----:B------:R-:W-:Y:S01]  /*73c0*/  FMUL.FTZ R60, R60, c[0x0][0x320] ;  /* 0x0000c8003c3c7a20 */ /* 0x000fe20000410000 */
[----:B------:R-:W-:Y:S01]  /*73d0*/  ISETP.GT.AND P1, PT, R2, RZ, PT ;  /* 0x000000ff0200720c */ /* 0x000fe20003f24270 */
[----:B------:R-:W-:Y:S01]  /*73e0*/  FMUL.FTZ R61, R61, c[0x0][0x320] ;  /* 0x0000c8003d3d7a20 */ /* 0x000fe20000410000 */
[----:B------:R-:W-:Y:S01]  /*73f0*/  FSEL R8, R156, -INF , P0 ;  /* 0xff8000009c087808 */ /* 0x000fe20000000000 */
[----:B------:R-:W-:Y:S01]  /*7400*/  FMUL.FTZ R54, R54, c[0x0][0x320] ;  /* 0x0000c80036367a20 */ /* 0x000fe20000410000 */
[C---:B------:R-:W-:Y:S01]  /*7410*/  ISETP.GT.AND P0, PT, R0.reuse, 0x8, PT ;  /* 0x000000080000780c */ /* 0x040fe20003f04270 */
[----:B------:R-:W-:Y:S01]  /*7420*/  FMUL.FTZ R55, R55, c[0x0][0x320] ;  /* 0x0000c80037377a20 */ /* 0x000fe20000410000 */
[----:B------:R-:W1:Y:S01]  /*7430*/  MUFU.TANH R24, R24 ;  /* 0x0000001800187308 */ /* 0x000e620000002400 */
[----:B------:R-:W-:Y:S01]  /*7440*/  ISETP.GT.AND P5, PT, R0, RZ, PT ;  /* 0x000000ff0000720c */ /* 0x000fe20003fa4270 */
[----:B------:R-:W-:Y:S01]  /*7450*/  FMUL.FTZ R16, R57, c[0x0][0x320] ;  /* 0x0000c80039107a20 */ /* 0x000fe20000410000 */
[----:B---3--:R-:W-:Y:S01]  /*7460*/  FSEL R13, R149, -INF , P0 ;  /* 0xff800000950d7808 */ /* 0x008fe20000000000 */
[----:B------:R-:W-:Y:S01]  /*7470*/  FMUL.FTZ R62, R62, c[0x0][0x320] ;  /* 0x0000c8003e3e7a20 */ /* 0x000fe20000410000 */
[----:B------:R-:W-:Y:S01]  /*7480*/  ISETP.GT.AND P0, PT, R0, 0x11, PT ;  /* 0x000000110000780c */ /* 0x000fe20003f04270 */
[----:B------:R-:W-:Y:S01]  /*7490*/  FMUL.FTZ R65, R65, c[0x0][0x320] ;  /* 0x0000c80041417a20 */ /* 0x000fe20000410000 */
[----:B------:R-:W-:Y:S01]  /*74a0*/  FSEL R7, R157, -INF , P1 ;  /* 0xff8000009d077808 */ /* 0x000fe20000800000 */
[----:B------:R-:W-:Y:S01]  /*74b0*/  FMUL.FTZ R42, R42, c[0x0][0x320] ;  /* 0x0000c8002a2a7a20 */ /* 0x000fe20000410000 */
[C---:B------:R-:W-:Y:S01]  /*74c0*/  ISETP.GT.AND P1, PT, R2.reuse, 0x9, PT ;  /* 0x000000090200780c */ /* 0x040fe20003f24270 */
[----:B------:R-:W3:Y:S01]  /*74d0*/  MUFU.TANH R23, R23 ;  /* 0x0000001700177308 */ /* 0x000ee20000002400 */
[----:B-----5:R-:W-:Y:S01]  /*74e0*/  FSEL R49, R69, -INF , P0 ;  /* 0xff80000045317808 */ /* 0x020fe20000000000 */
[----:B------:R-:W-:Y:S01]  /*74f0*/  FMUL.FTZ R59, R59, c[0x0][0x320] ;  /* 0x0000c8003b3b7a20 */ /* 0x000fe20000410000 */
[----:B------:R-:W-:Y:S01]  /*7500*/  ISETP.GT.AND P0, PT, R2, 0x20, PT ;  /* 0x000000200200780c */ /* 0x000fe20003f04270 */
[----:B------:R-:W-:Y:S01]  /*7510*/  FMUL.FTZ R50, R50, c[0x0][0x320] ;  /* 0x0000c80032327a20 */ /* 0x000fe20000410000 */
[----:B------:R-:W-:Y:S01]  /*7520*/  FSEL R11, R155, -INF , P5 ;  /* 0xff8000009b0b7808 */ /* 0x000fe20002800000 */
[----:B------:R-:W-:Y:S01]  /*7530*/  FMUL.FTZ R64, R64, c[0x0][0x320] ;  /* 0x0000c80040407a20 */ /* 0x000fe20000410000 */
[----:B------:R-:W-:Y:S01]  /*7540*/  ISETP.GT.AND P5, PT, R0, 0x9, PT ;  /* 0x000000090000780c */ /* 0x000fe20003fa4270 */
[----:B------:R-:W-:Y:S01]  /*7550*/  FMUL.FTZ R51, R51, c[0x0][0x320] ;  /* 0x0000c80033337a20 */ /* 0x000fe20000410000 */
[----:B------:R-:W-:Y:S01]  /*7560*/  FSEL R10, R152, -INF , P1 ;  /* 0xff800000980a7808 */ /* 0x000fe20000800000 */
[----:B------:R-:W-:Y:S01]  /*7570*/  MUFU.TANH R65, R65 ;  /* 0x0000004100417308 */ /* 0x000fe20000002400 */
[----:B------:R-:W-:Y:S01]  /*7580*/  FSEL R152, R20, -INF , P0 ;  /* 0xff80000014987808 */ /* 0x000fe20000000000 */
[----:B------:R-:W-:Y:S01]  /*7590*/  FMUL.FTZ R33, R33, c[0x0][0x320] ;  /* 0x0000c80021217a20 */ /* 0x000fe20000410000 */
[----:B------:R-:W-:Y:S01]  /*75a0*/  ISETP.GT.AND P0, PT, R2, 0x29, PT ;  /* 0x000000290200780c */ /* 0x000fe20003f04270 */
[----:B------:R-:W-:Y:S01]  /*75b0*/  FMUL.FTZ R67, R67, c[0x0][0x320] ;  /* 0x0000c80043437a20 */ /* 0x000fe20000410000 */
[----:B------:R-:W-:Y:S01]  /*75c0*/  FSEL R14, R148, -INF , P5 ;  /* 0xff800000940e7808 */ /* 0x000fe20002800000 */
[----:B------:R-:W-:Y:S01]  /*75d0*/  FMUL.FTZ R58, R58, c[0x0][0x320] ;  /* 0x0000c8003a3a7a20 */ /* 0x000fe20000410000 */
[----:B------:R-:W-:Y:S02]  /*75e0*/  ISETP.GT.AND P5, PT, R2, 0x18, PT ;  /* 0x000000180200780c */ /* 0x000fe40003fa4270 */
[----:B----4-:R-:W-:Y:S01]  /*75f0*/  FSEL R157, R25, -INF , P0 ;  /* 0xff800000199d7808 */ /* 0x010fe20000000000 */
[----:B------:R-:W4:Y:S01]  /*7600*/  MUFU.TANH R22, R22 ;  /* 0x0000001600167308 */ /* 0x000f220000002400 */
[----:B------:R-:W-:Y:S02]  /*7610*/  ISETP.GT.AND P0, PT, R0, 0x30, PT ;  /* 0x000000300000780c */ /* 0x000fe40003f04270 */
[----:B------:R-:W-:Y:S02]  /*7620*/  ISETP.GT.AND P2, PT, R2, 0x8, PT ;  /* 0x000000080200780c */ /* 0x000fe40003f44270 */
[----:B------:R-:W-:Y:S02]  /*7630*/  FSEL R56, R68, -INF , P5 ;  /* 0xff80000044387808 */ /* 0x000fe40002800000 */
[----:B------:R-:W-:Y:S02]  /*7640*/  ISETP.GT.AND P5, PT, R2, 0x21, PT ;  /* 0x000000210200780c */ /* 0x000fe40003fa4270 */
[----:B------:R-:W-:Y:S01]  /*7650*/  FSEL R162, R30, -INF , P0 ;  /* 0xff8000001ea27808 */ /* 0x000fe20000000000 */
[----:B------:R-:W2:Y:S01]  /*7660*/  MUFU.TANH R28, R28 ;  /* 0x0000001c001c7308 */ /* 0x000ea20000002400 */
[----:B------:R-:W-:Y:S02]  /*7670*/  ISETP.GT.AND P0, PT, R0, 0x39, PT ;  /* 0x000000390000780c */ /* 0x000fe40003f04270 */
[----:B------:R-:W-:Y:S02]  /*7680*/  FSEL R9, R153, -INF , P2 ;  /* 0xff80000099097808 */ /* 0x000fe40001000000 */
[----:B------:R-:W-:Y:S02]  /*7690*/  FSEL R153, R21, -INF , P5 ;  /* 0xff80000015997808 */ /* 0x000fe40002800000 */
[----:B------:R-:W-:Y:S01]  /*76a0*/  FSEL R171, R35, -INF , P0 ;  /* 0xff80000023ab7808 */ /* 0x000fe20000000000 */
[----:B------:R-:W5:Y:S01]  /*76b0*/  LDL.64 R20, [R1+0x18] ;  /* 0x0000180001147983 */ /* 0x000f620000100a00 */
[----:B------:R-:W-:Y:S01]  /*76c0*/  ISETP.GT.AND P0, PT, R2, 0x48, PT ;  /* 0x000000480200780c */ /* 0x000fe20003f04270 */
[----:B------:R-:W1:Y:S01]  /*76d0*/  MUFU.TANH R29, R29 ;  /* 0x0000001d001d7308 */ /* 0x000e620000002400 */
[----:B------:R-:W-:Y:S02]  /*76e0*/  FMNMX.FTZ R4, R7, R3, !PT ;  /* 0x0000000307047209 */ /* 0x000fe40007810000 */
[----:B------:R-:W-:Y:S02]  /*76f0*/  FSEL R198, R18, -INF , P0 ;  /* 0xff80000012c67808 */ /* 0x000fe40000000000 */
[----:B------:R-:W5:Y:S01]  /*7700*/  LDL R18, [R1+0x14] ;  /* 0x0000140001127983 */ /* 0x000f620000100800 */
[----:B------:R-:W-:Y:S02]  /*7710*/  ISETP.GT.AND P3, PT, R0, 0x1, PT ;  /* 0x000000010000780c */ /* 0x000fe40003f64270 */
[----:B------:R-:W-:Y:S02]  /*7720*/  FMNMX.FTZ R4, R8, R4, !PT ;  /* 0x0000000408047209 */ /* 0x000fe40007810000 */
[----:B------:R-:W-:Y:S01]  /*7730*/  FSEL R12, R154, -INF , P3 ;  /* 0xff8000009a0c7808 */ /* 0x000fe20001800000 */
[----:B------:R-:W2:Y:S01]  /*7740*/  MUFU.TANH R27, R27 ;  /* 0x0000001b001b7308 */ /* 0x000ea20000002400 */
[C---:B------:R-:W-:Y:S02]  /*7750*/  ISETP.GT.AND P3, PT, R2.reuse, 0x10, PT ;  /* 0x000000100200780c */ /* 0x040fe40003f64270 */
[----:B------:R-:W-:Y:S02]  /*7760*/  FMNMX.FTZ R4, R9, R4, !PT ;  /* 0x0000000409047209 */ /* 0x000fe40007810000 */
[----:B------:R-:W-:Y:S02]  /*7770*/  FSEL R40, R137, -INF , P3 ;  /* 0xff80000089287808 */ /* 0x000fe40001800000 */
[----:B------:R-:W-:Y:S02]  /*7780*/  ISETP.GT.AND P3, PT, R2, 0x19, PT ;  /* 0x000000190200780c */ /* 0x000fe40003f64270 */
[----:B------:R-:W-:Y:S01]  /*7790*/  FMNMX.FTZ R4, R10, R4, !PT ;  /* 0x000000040a047209 */ /* 0x000fe20007810000 */
[----:B------:R-:W3:Y:S01]  /*77a0*/  MUFU.TANH R32, R32 ;  /* 0x0000002000207308 */ /* 0x000ee20000002400 */
[----:B------:R-:W-:Y:S02]  /*77b0*/  ISETP.GT.AND P2, PT, R2, 0x11, PT ;  /* 0x000000110200780c */ /* 0x000fe40003f44270 */
[----:B------:R-:W-:Y:S02]  /*77c0*/  FSEL R57, R17, -INF , P3 ;  /* 0xff80000011397808 */ /* 0x000fe40001800000 */
[----:B------:R-:W-:Y:S02]  /*77d0*/  FSEL R41, R136, -INF , P2 ;  /* 0xff80000088297808 */ /* 0x000fe40001000000 */
[----:B------:R-:W-:Y:S02]  /*77e0*/  FMNMX.FTZ R4, R40, R4, !PT ;  /* 0x0000000428047209 */ /* 0x000fe40007810000 */
[----:B------:R-:W-:Y:S01]  /*77f0*/  ISETP.GT.AND P1, PT, R0, 0x10, PT ;  /* 0x000000100000780c */ /* 0x000fe20003f24270 */
[----:B------:R3:W-:Y:S01]  /*7800*/  MUFU.TANH R17, R5 ;  /* 0x0000000500117308 */ /* 0x0007e20000002400 */
[----:B------:R-:W-:Y:S02]  /*7810*/  FMNMX.FTZ R4, R41, R4, !PT ;  /* 0x0000000429047209 */ /* 0x000fe40007810000 */
[----:B-1----:R-:W-:Y:S02]  /*7820*/  FSEL R48, R71, -INF , P1 ;  /* 0xff80000047307808 */ /* 0x002fe40000800000 */
[----:B------:R-:W-:Y:S02]  /*7830*/  FMNMX.FTZ R4, R56, R4, !PT ;  /* 0x0000000438047209 */ /* 0x000fe40007810000 */
[C---:B------:R-:W-:Y:S02]  /*7840*/  ISETP.GT.AND P1, PT, R0.reuse, 0x19, PT ;  /* 0x000000190000780c */ /* 0x040fe40003f24270 */
[----:B------:R-:W-:Y:S01]  /*7850*/  FMNMX.FTZ R4, R57, R4, !PT ;  /* 0x0000000439047209 */ /* 0x000fe20007810000 */
[----:B------:R-:W1:Y:S01]  /*7860*/  MUFU.TANH R26, R26 ;  /* 0x0000001a001a7308 */ /* 0x000e620000002400 */
[----:B------:R-:W-:Y:S02]  /*7870*/  ISETP.GT.AND P2, PT, R0, 0x18, PT ;  /* 0x000000180000780c */ /* 0x000fe40003f44270 */
[----:B--2---:R-:W-:Y:S02]  /*7880*/  FSEL R151, R151, -INF , P1 ;  /* 0xff80000097977808 */ /* 0x004fe40000800000 */
[----:B------:R-:W-:Y:S02]  /*7890*/  ISETP.GT.AND P1, PT, R2, 0x28, PT ;  /* 0x000000280200780c */ /* 0x000fe40003f24270 */
[----:B------:R-:W-:Y:S02]  /*78a0*/  FMNMX.FTZ R4, R152, R4, !PT ;  /* 0x0000000498047209 */ /* 0x000fe40007810000 */
[----:B------:R-:W-:Y:S01]  /*78b0*/  FSEL R150, R150, -INF , P2 ;  /* 0xff80000096967808 */ /* 0x000fe20001000000 */
[----:B------:R-:W2:Y:S01]  /*78c0*/  MUFU.TANH R31, R31 ;  /* 0x0000001f001f7308 */ /* 0x000ea20000002400 */
[----:B------:R-:W-:Y:S02]  /*78d0*/  ISETP.GT.AND P2, PT, R0, 0x21, PT ;  /* 0x000000210000780c */ /* 0x000fe40003f44270 */
[----:B------:R-:W-:Y:S02]  /*78e0*/  FSEL R156, R24, -INF , P1 ;  /* 0xff800000189c7808 */ /* 0x000fe40000800000 */
[----:B------:R-:W-:Y:S02]  /*78f0*/  FMNMX.FTZ R4, R153, R4, !PT ;  /* 0x0000000499047209 */ /* 0x000fe40007810000 */
[----:B---3--:R-:W-:Y:S02]  /*7900*/  FSEL R155, R23, -INF , P2 ;  /* 0xff800000179b7808 */ /* 0x008fe40001000000 */
[----:B------:R-:W-:Y:S01]  /*7910*/  ISETP.GT.AND P3, PT, R0, 0x20, PT ;  /* 0x000000200000780c */ /* 0x000fe20003f64270 */
[----:B------:R-:W3:Y:S01]  /*7920*/  MUFU.TANH R33, R33 ;  /* 0x0000002100217308 */ /* 0x000ee20000002400 */
[----:B------:R-:W-:Y:S02]  /*7930*/  ISETP.GT.AND P2, PT, R2, 0x30, PT ;  /* 0x000000300200780c */ /* 0x000fe40003f44270 */
[----:B------:R-:W-:Y:S02]  /*7940*/  FMNMX.FTZ R5, R11, R70, !PT ;  /* 0x000000460b057209 */ /* 0x000fe40007810000 */
[----:B------:R-:W-:Y:S02]  /*7950*/  FMNMX.FTZ R4, R156, R4, !PT ;  /* 0x000000049c047209 */ /* 0x000fe40007810000 */
[----:B----4-:R-:W-:Y:S02]  /*7960*/  FSEL R154, R22, -INF , P3 ;  /* 0xff800000169a7808 */ /* 0x010fe40001800000 */
[----:B------:R-:W-:Y:S01]  /*7970*/  FSEL R160, R28, -INF , P2 ;  /* 0xff8000001ca07808 */ /* 0x000fe20001000000 */
[----:B------:R-:W4:Y:S01]  /*7980*/  MUFU.TANH R36, R36 ;  /* 0x0000002400247308 */ /* 0x000f220000002400 */
[----:B------:R-:W-:Y:S02]  /*7990*/  FMNMX.FTZ R5, R12, R5, !PT ;  /* 0x000000050c057209 */ /* 0x000fe40007810000 */
[----:B------:R-:W-:Y:S02]  /*79a0*/  ISETP.GT.AND P1, PT, R2, 0x31, PT ;  /* 0x000000310200780c */ /* 0x000fe40003f24270 */
[C---:B------:R-:W-:Y:S02]  /*79b0*/  ISETP.GT.AND P3, PT, R0.reuse, 0x29, PT ;  /* 0x000000290000780c */ /* 0x040fe40003f64270 */
[----:B------:R-:W-:Y:S02]  /*79c0*/  FMNMX.FTZ R4, R157, R4, !PT ;  /* 0x000000049d047209 */ /* 0x000fe40007810000 */
[----:B------:R-:W-:Y:S01]  /*79d0*/  FSEL R161, R29, -INF , P1 ;  /* 0xff8000001da17808 */ /* 0x000fe20000800000 */
[----:B------:R-:W3:Y:S01]  /*79e0*/  MUFU.TANH R37, R37 ;  /* 0x0000002500257308 */ /* 0x000ee20000002400 */
[----:B------:R-:W-:Y:S02]  /*79f0*/  FMNMX.FTZ R5, R13, R5, !PT ;  /* 0x000000050d057209 */ /* 0x000fe40007810000 */
[----:B------:R-:W-:Y:S02]  /*7a00*/  ISETP.GT.AND P5, PT, R0, 0x28, PT ;  /* 0x000000280000780c */ /* 0x000fe40003fa4270 */
[----:B------:R-:W-:Y:S02]  /*7a10*/  FSEL R159, R27, -INF , P3 ;  /* 0xff8000001b9f7808 */ /* 0x000fe40001800000 */
[----:B------:R-:W-:Y:S02]  /*7a20*/  ISETP.GT.AND P3, PT, R2, 0x38, PT ;  /* 0x000000380200780c */ /* 0x000fe40003f64270 */
[----:B------:R-:W-:Y:S01]  /*7a30*/  FMNMX.FTZ R4, R160, R4, !PT ;  /* 0x00000004a0047209 */ /* 0x000fe20007810000 */
[----:B------:R-:W4:Y:S01]  /*7a40*/  MUFU.TANH R34, R34 ;  /* 0x0000002200227308 */ /* 0x000f220000002400 */
[----:B------:R-:W-:Y:S02]  /*7a50*/  FSEL R168, R32, -INF , P3 ;  /* 0xff80000020a87808 */ /* 0x000fe40001800000 */
[----:B------:R-:W-:Y:S02]  /*7a60*/  FMNMX.FTZ R5, R14, R5, !PT ;  /* 0x000000050e057209 */ /* 0x000fe40007810000 */
[----:B------:R-:W-:Y:S02]  /*7a70*/  FMNMX.FTZ R4, R161, R4, !PT ;  /* 0x00000004a1047209 */ /* 0x000fe40007810000 */
[----:B-1----:R-:W-:Y:S02]  /*7a80*/  FSEL R158, R26, -INF , P5 ;  /* 0xff8000001a9e7808 */ /* 0x002fe40002800000 */
[----:B------:R-:W-:Y:S01]  /*7a90*/  ISETP.GT.AND P5, PT, R0, 0x31, PT ;  /* 0x000000310000780c */ /* 0x000fe20003fa4270 */
[----:B------:R-:W1:Y:S01]  /*7aa0*/  MUFU.TANH R39, R39 ;  /* 0x0000002700277308 */ /* 0x000e620000002400 */
[----:B------:R-:W-:Y:S02]  /*7ab0*/  ISETP.GT.AND P2, PT, R2, 0x39, PT ;  /* 0x000000390200780c */ /* 0x000fe40003f44270 */
[----:B--2---:R-:W-:Y:S02]  /*7ac0*/  FSEL R163, R31, -INF , P5 ;  /* 0xff8000001fa37808 */ /* 0x004fe40002800000 */
[----:B------:R-:W-:Y:S02]  /*7ad0*/  FMNMX.FTZ R4, R168, R4, !PT ;  /* 0x00000004a8047209 */ /* 0x000fe40007810000 */
[----:B------:R-:W-:Y:S02]  /*7ae0*/  ISETP.GT.AND P5, PT, R2, 0x40, PT ;  /* 0x000000400200780c */ /* 0x000fe40003fa4270 */
[----:B---3--:R-:W-:Y:S01]  /*7af0*/  FSEL R169, R33, -INF , P2 ;  /* 0xff80000021a97808 */ /* 0x008fe20001000000 */
[----:B------:R-:W2:Y:S01]  /*7b00*/  MUFU.TANH R38, R38 ;  /* 0x0000002600267308 */ /* 0x000ea20000002400 */
[----:B------:R-:W-:Y:S02]  /*7b10*/  FMNMX.FTZ R5, R48, R5, !PT ;  /* 0x0000000530057209 */ /* 0x000fe40007810000 */
[----:B----4-:R-:W-:Y:S02]  /*7b20*/  FSEL R194, R36, -INF , P5 ;  /* 0xff80000024c27808 */ /* 0x010fe40002800000 */
[----:B------:R-:W-:Y:S02]  /*7b30*/  ISETP.GT.AND P3, PT, R2, 0x41, PT ;  /* 0x000000410200780c */ /* 0x000fe40003f64270 */
[----:B------:R-:W-:Y:S02]  /*7b40*/  FMNMX.FTZ R5, R49, R5, !PT ;  /* 0x0000000531057209 */ /* 0x000fe40007810000 */
[----:B------:R-:W-:Y:S01]  /*7b50*/  FMNMX.FTZ R4, R169, R4, !PT ;  /* 0x00000004a9047209 */ /* 0x000fe20007810000 */
[----:B------:R-:W3:Y:S01]  /*7b60*/  MUFU.TANH R44, R44 ;  /* 0x0000002c002c7308 */ /* 0x000ee20000002400 */
[----:B------:R-:W-:Y:S02]  /*7b70*/  FSEL R195, R37, -INF , P3 ;  /* 0xff80000025c37808 */ /* 0x000fe40001800000 */
[----:B------:R-:W-:Y:S02]  /*7b80*/  ISETP.GT.AND P1, PT, R0, 0x38, PT ;  /* 0x000000380000780c */ /* 0x000fe40003f24270 */
[----:B------:R-:W-:Y:S02]  /*7b90*/  FMNMX.FTZ R5, R150, R5, !PT ;  /* 0x0000000596057209 */ /* 0x000fe40007810000 */
[----:B------:R-:W-:Y:S02]  /*7ba0*/  FMNMX.FTZ R4, R194, R4, !PT ;  /* 0x00000004c2047209 */ /* 0x000fe40007810000 */
[----:B------:R-:W-:Y:S01]  /*7bb0*/  FSEL R170, R34, -INF , P1 ;  /* 0xff80000022aa7808 */ /* 0x000fe20000800000 */
[----:B------:R-:W4:Y:S01]  /*7bc0*/  MUFU.TANH R45, R45 ;  /* 0x0000002d002d7308 */ /* 0x000f220000002400 */
[----:B------:R-:W-:Y:S02]  /*7bd0*/  ISETP.GT.AND P1, PT, R0, 0x41, PT ;  /* 0x000000410000780c */ /* 0x000fe40003f24270 */
[----:B------:R-:W-:Y:S02]  /*7be0*/  ISETP.GT.AND P5, PT, R2, 0x49, PT ;  /* 0x000000490200780c */ /* 0x000fe40003fa4270 */
[----:B------:R-:W-:Y:S02]  /*7bf0*/  FMNMX.FTZ R5, R151, R5, !PT ;  /* 0x0000000597057209 */ /* 0x000fe40007810000 */
[----:B------:R-:W-:Y:S02]  /*7c00*/  FMNMX.FTZ R4, R195, R4, !PT ;  /* 0x00000004c3047209 */ /* 0x000fe40007810000 */
[----:B-1----:R-:W-:Y:S01]  /*7c10*/  FSEL R197, R39, -INF , P1 ;  /* 0xff80000027c57808 */ /* 0x002fe20000800000 */
[----:B------:R-:W1:Y:S01]  /*7c20*/  MUFU.TANH R43, R43 ;  /* 0x0000002b002b7308 */ /* 0x000e620000002400 */
[----:B------:R-:W-:Y:S02]  /*7c30*/  ISETP.GT.AND P2, PT, R0, 0x40, PT ;  /* 0x000000400000780c */ /* 0x000fe40003f44270 */
[----:B------:R-:W-:Y:S02]  /*7c40*/  ISETP.GT.AND P1, PT, R2, 0x50, PT ;  /* 0x000000500200780c */ /* 0x000fe40003f24270 */
[----:B------:R-:W-:Y:S02]  /*7c50*/  FSEL R199, R19, -INF , P5 ;  /* 0xff80000013c77808 */ /* 0x000fe40002800000 */
[----:B------:R-:W-:Y:S02]  /*7c60*/  FMNMX.FTZ R5, R154, R5, !PT ;  /* 0x000000059a057209 */ /* 0x000fe40007810000 */
[----:B------:R-:W-:Y:S01]  /*7c70*/  FMNMX.FTZ R4, R198, R4, !PT ;  /* 0x00000004c6047209 */ /* 0x000fe20007810000 */
[----:B------:R-:W1:Y:S01]  /*7c80*/  MUFU.TANH R42, R42 ;  /* 0x0000002a002a7308 */ /* 0x000e620000002400 */
[----:B--2---:R-:W-:Y:S02]  /*7c90*/  FSEL R196, R38, -INF , P2 ;  /* 0xff80000026c47808 */ /* 0x004fe40001000000 */
[----:B---3--:R-:W-:Y:S02]  /*7ca0*/  FSEL R240, R44, -INF , P1 ;  /* 0xff8000002cf07808 */ /* 0x008fe40000800000 */
[----:B------:R-:W-:Y:S02]  /*7cb0*/  ISETP.GT.AND P0, PT, R2, 0x51, PT ;  /* 0x000000510200780c */ /* 0x000fe40003f04270 */
[C---:B------:R-:W-:Y:S02]  /*7cc0*/  ISETP.GT.AND P2, PT, R0.reuse, 0x49, PT ;  /* 0x000000490000780c */ /* 0x040fe40003f44270 */
[----:B------:R-:W-:Y:S01]  /*7cd0*/  FMNMX.FTZ R5, R155, R5, !PT ;  /* 0x000000059b057209 */ /* 0x000fe20007810000 */
[----:B------:R-:W2:Y:S01]  /*7ce0*/  MUFU.TANH R46, R46 ;  /* 0x0000002e002e7308 */ /* 0x000ea20000002400 */
[----:B------:R-:W-:Y:S02]  /*7cf0*/  FMNMX.FTZ R4, R199, R4, !PT ;  /* 0x00000004c7047209 */ /* 0x000fe40007810000 */
[----:B----4-:R-:W-:Y:S02]  /*7d00*/  FSEL R239, R45, -INF , P0 ;  /* 0xff8000002def7808 */ /* 0x010fe40000000000 */
[----:B------:R-:W-:Y:S02]  /*7d10*/  ISETP.GT.AND P3, PT, R0, 0x48, PT ;  /* 0x000000480000780c */ /* 0x000fe40003f64270 */
[----:B-1----:R-:W-:Y:S02]  /*7d20*/  FSEL R231, R43, -INF , P2 ;  /* 0xff8000002be77808 */ /* 0x002fe40001000000 */
[----:B------:R-:W-:Y:S01]  /*7d30*/  ISETP.GT.AND P2, PT, R2, 0x58, PT ;  /* 0x000000580200780c */ /* 0x000fe20003f44270 */
[----:B------:R-:W1:Y:S01]  /*7d40*/  MUFU.TANH R47, R47 ;  /* 0x0000002f002f7308 */ /* 0x000e620000002400 */
[----:B------:R-:W-:Y:S02]  /*7d50*/  FMNMX.FTZ R5, R158, R5, !PT ;  /* 0x000000059e057209 */ /* 0x000fe40007810000 */
[----:B------:R-:W-:Y:S02]  /*7d60*/  FMNMX.FTZ R4, R240, R4, !PT ;  /* 0x00000004f0047209 */ /* 0x000fe40007810000 */
[----:B------:R-:W-:Y:S02]  /*7d70*/  ISETP.GT.AND P5, PT, R0, 0x50, PT ;  /* 0x000000500000780c */ /* 0x000fe40003fa4270 */
[----:B------:R-:W-:Y:S02]  /*7d80*/  FSEL R230, R42, -INF , P3 ;  /* 0xff8000002ae67808 */ /* 0x000fe40001800000 */
[----:B------:R-:W-:Y:S01]  /*7d90*/  ISETP.GT.AND P3, PT, R0, 0x51, PT ;  /* 0x000000510000780c */ /* 0x000fe20003f64270 */
[----:B------:R-:W3:Y:S01]  /*7da0*/  MUFU.TANH R52, R52 ;  /* 0x0000003400347308 */ /* 0x000ee20000002400 */
[----:B------:R-:W-:Y:S02]  /*7db0*/  ISETP.GT.AND P1, PT, R2, 0x59, PT ;  /* 0x000000590200780c */ /* 0x000fe40003f24270 */
[----:B------:R-:W-:Y:S02]  /*7dc0*/  FMNMX.FTZ R4, R239, R4, !PT ;  /* 0x00000004ef047209 */ /* 0x000fe40007810000 */
[----:B------:R-:W-:Y:S02]  /*7dd0*/  FSEL R246, R6, -INF , P2 ;  /* 0xff80000006f67808 */ /* 0x000fe40001000000 */
[----:B------:R-:W-:Y:S02]  /*7de0*/  FMNMX.FTZ R6, R159, R5, !PT ;  /* 0x000000059f067209 */ /* 0x000fe40007810000 */
[----:B--2---:R-:W-:Y:S01]  /*7df0*/  FSEL R241, R46, -INF , P5 ;  /* 0xff8000002ef17808 */ /* 0x004fe20002800000 */
[----:B------:R-:W2:Y:S01]  /*7e00*/  MUFU.TANH R53, R53 ;  /* 0x0000003500357308 */ /* 0x000ea20000002400 */
[C---:B------:R-:W-:Y:S02]  /*7e10*/  ISETP.GT.AND P5, PT, R2.reuse, 0x60, PT ;  /* 0x000000600200780c */ /* 0x040fe40003fa4270 */
[----:B------:R-:W-:Y:S02]  /*7e20*/  FSEL R245, R15, -INF , P1 ;  /* 0xff8000000ff57808 */ /* 0x000fe40000800000 */
[----:B-1----:R-:W-:Y:S02]  /*7e30*/  FSEL R243, R47, -INF , P3 ;  /* 0xff8000002ff37808 */ /* 0x002fe40001800000 */
[C---:B------:R-:W-:Y:S02]  /*7e40*/  ISETP.GT.AND P3, PT, R2.reuse, 0x61, PT ;  /* 0x000000610200780c */ /* 0x040fe40003f64270 */
[----:B------:R-:W-:Y:S01]  /*7e50*/  ISETP.GT.AND P2, PT, R2, 0x68, PT ;  /* 0x000000680200780c */ /* 0x000fe20003f44270 */
[----:B------:R-:W1:Y:S01]  /*7e60*/  MUFU.TANH R50, R50 ;  /* 0x0000003200327308 */ /* 0x000e620000002400 */
[----:B------:R-:W-:Y:S02]  /*7e70*/  ISETP.GT.AND P0, PT, R0, 0x58, PT ;  /* 0x000000580000780c */ /* 0x000fe40003f04270 */
[----:B------:R-:W-:Y:S02]  /*7e80*/  FMNMX.FTZ R5, R246, R4, !PT ;  /* 0x00000004f6057209 */ /* 0x000fe40007810000 */
[----:B------:R-:W-:Y:S02]  /*7e90*/  FMNMX.FTZ R6, R162, R6, !PT ;  /* 0x00000006a2067209 */ /* 0x000fe40007810000 */
[----:B---3--:R-:W-:Y:S02]  /*7ea0*/  FSEL R193, R52, -INF , P5 ;  /* 0xff80000034c17808 */ /* 0x008fe40002800000 */
[C---:B------:R-:W-:Y:S01]  /*7eb0*/  ISETP.GT.AND P5, PT, R2.reuse, 0x71, PT ;  /* 0x000000710200780c */ /* 0x040fe20003fa4270 */
[----:B------:R-:W3:Y:S01]  /*7ec0*/  MUFU.TANH R16, R16 ;  /* 0x0000001000107308 */ /* 0x000ee20000002400 */
[----:B------:R-:W-:Y:S02]  /*7ed0*/  FSEL R251, R17, -INF , P2 ;  /* 0xff80000011fb7808 */ /* 0x000fe40001000000 */
[C---:B------:R-:W-:Y:S02]  /*7ee0*/  ISETP.GT.AND P2, PT, R2.reuse, 0x79, PT ;  /* 0x000000790200780c */ /* 0x040fe40003f44270 */
[----:B--2---:R-:W-:Y:S02]  /*7ef0*/  FSEL R252, R53, -INF , P3 ;  /* 0xff80000035fc7808 */ /* 0x004fe40001800000 */
[C---:B------:R-:W-:Y:S02]  /*7f00*/  ISETP.GT.AND P3, PT, R2.reuse, 0x78, PT ;  /* 0x000000780200780c */ /* 0x040fe40003f64270 */
[----:B------:R-:W-:Y:S01]  /*7f10*/  ISETP.GT.AND P1, PT, R2, 0x69, PT ;  /* 0x000000690200780c */ /* 0x000fe20003f24270 */
[----:B------:R-:W2:Y:S01]  /*7f20*/  MUFU.TANH R60, R60 ;  /* 0x0000003c003c7308 */ /* 0x000ea20000002400 */
[----:B------:R-:W-:Y:S02]  /*7f30*/  FMNMX.FTZ R6, R163, R6, !PT ;  /* 0x00000006a3067209 */ /* 0x000fe40007810000 */
[----:B------:R-:W-:Y:S02]  /*7f40*/  FSEL R242, R65, -INF , P2 ;  /* 0xff80000041f27808 */ /* 0x000fe40001000000 */
[----:B-1----:R-:W-:Y:S02]  /*7f50*/  FSEL R248, R50, -INF , P0 ;  /* 0xff80000032f87808 */ /* 0x002fe40000000000 */
[----:B------:R-:W-:Y:S02]  /*7f60*/  ISETP.GT.AND P0, PT, R2, 0x70, PT ;  /* 0x000000700200780c */ /* 0x000fe40003f04270 */
[----:B------:R-:W-:Y:S01]  /*7f70*/  FMNMX.FTZ R2, R245, R5, !PT ;  /* 0x00000005f5027209 */ /* 0x000fe20007810000 */
[----:B------:R-:W1:Y:S01]  /*7f80*/  MUFU.TANH R61, R61 ;  /* 0x0000003d003d7308 */ /* 0x000e620000002400 */
[----:B------:R-:W-:Y:S01]  /*7f90*/  FMNMX.FTZ R6, R170, R6, !PT ;  /* 0x00000006aa067209 */ /* 0x000fe20007810000 */
[----:B------:R-:W-:Y:S01]  /*7fa0*/  FMUL.FTZ R5, R66, c[0x0][0x320] ;  /* 0x0000c80042057a20 */ /* 0x000fe20000410000 */
[----:B------:R-:W-:Y:S02]  /*7fb0*/  FMNMX.FTZ R2, R193, R2, !PT ;  /* 0x00000002c1027209 */ /* 0x000fe40007810000 */
[----:B------:R-:W-:Y:S01]  /*7fc0*/  FMNMX.FTZ R4, R171, R6, !PT ;  /* 0x00000006ab047209 */ /* 0x000fe20007810000 */
[----:B------:R-:W-:Y:S01]  /*7fd0*/  FMUL.FTZ R6, R63, c[0x0][0x320] ;  /* 0x0000c8003f067a20 */ /* 0x000fe20000410000 */
[----:B------:R-:W-:Y:S02]  /*7fe0*/  FMNMX.FTZ R2, R252, R2, !PT ;  /* 0x00000002fc027209 */ /* 0x000fe40007810000 */
[----:B---3--:R-:W-:Y:S01]  /*7ff0*/  FSEL R250, R16, -INF , P1 ;  /* 0xff80000010fa7808 */ /* 0x008fe20000800000 */
[----:B------:R-:W3:Y:S01]  /*8000*/  MUFU.TANH R64, R64 ;  /* 0x0000004000407308 */ /* 0x000ee20000002400 */
[----:B------:R-:W-:Y:S02]  /*8010*/  FMNMX.FTZ R2, R251, R2, !PT ;  /* 0x00000002fb027209 */ /* 0x000fe40007810000 */
[----:B------:R-:W-:Y:S02]  /*8020*/  FMNMX.FTZ R4, R196, R4, !PT ;  /* 0x00000004c4047209 */ /* 0x000fe40007810000 */
[----:B--2---:R-:W-:Y:S02]  /*8030*/  FSEL R249, R60, -INF , P0 ;  /* 0xff8000003cf97808 */ /* 0x004fe40000000000 */
[----:B------:R-:W-:Y:S02]  /*8040*/  FMNMX.FTZ R2, R250, R2, !PT ;  /* 0x00000002fa027209 */ /* 0x000fe40007810000 */
[----:B------:R-:W-:Y:S01]  /*8050*/  FMNMX.FTZ R4, R197, R4, !PT ;  /* 0x00000004c5047209 */ /* 0x000fe20007810000 */
[----:B------:R-:W2:Y:S01]  /*8060*/  MUFU.TANH R54, R54 ;  /* 0x0000003600367308 */ /* 0x000ea20000002400 */
[----:B------:R-:W-:Y:S02]  /*8070*/  FMNMX.FTZ R2, R249, R2, !PT ;  /* 0x00000002f9027209 */ /* 0x000fe40007810000 */
[----:B------:R-:W-:Y:S02]  /*8080*/  FMNMX.FTZ R4, R230, R4, !PT ;  /* 0x00000004e6047209 */ /* 0x000fe40007810000 */
[----:B-1----:R-:W-:Y:S02]  /*8090*/  FSEL R247, R61, -INF , P5 ;  /* 0xff8000003df77808 */ /* 0x002fe40002800000 */
[----:B------:R-:W-:Y:S02]  /*80a0*/  FMNMX.FTZ R4, R231, R4, !PT ;  /* 0x00000004e7047209 */ /* 0x000fe40007810000 */
[----:B------:R-:W-:Y:S01]  /*80b0*/  FMNMX.FTZ R2, R247, R2, !PT ;  /* 0x00000002f7027209 */ /* 0x000fe20007810000 */
[----:B------:R-:W1:Y:S01]  /*80c0*/  MUFU.TANH R51, R51 ;  /* 0x0000003300337308 */ /* 0x000e620000002400 */
[----:B------:R-:W-:Y:S02]  /*80d0*/  FMNMX.FTZ R4, R241, R4, !PT ;  /* 0x00000004f1047209 */ /* 0x000fe40007810000 */
[----:B------:R-:W-:Y:S02]  /*80e0*/  ISETP.GT.AND P0, PT, R0, 0x60, PT ;  /* 0x000000600000780c */ /* 0x000fe40003f04270 */
[----:B---3--:R-:W-:Y:S02]  /*80f0*/  FSEL R244, R64, -INF , P3 ;  /* 0xff80000040f47808 */ /* 0x008fe40001800000 */
[----:B------:R-:W-:Y:S02]  /*8100*/  ISETP.GT.AND P1, PT, R0, 0x59, PT ;  /* 0x000000590000780c */ /* 0x000fe40003f24270 */
[----:B------:R-:W-:Y:S01]  /*8110*/  FMNMX.FTZ R2, R244, R2, !PT ;  /* 0x00000002f4027209 */ /* 0x000fe20007810000 */
[----:B------:R3:W-:Y:S01]  /*8120*/  MUFU.TANH R71, R67 ;  /* 0x0000004300477308 */ /* 0x0007e20000002400 */
[----:B------:R-:W-:Y:S02]  /*8130*/  FMNMX.FTZ R4, R243, R4, !PT ;  /* 0x00000004f3047209 */ /* 0x000fe40007810000 */
[----:B------:R-:W-:Y:S02]  /*8140*/  FMNMX.FTZ R2, R242, R2, !PT ;  /* 0x00000002f2027209 */ /* 0x000fe40007810000 */
[----:B--2---:R-:W-:Y:S02]  /*8150*/  FSEL R139, R54, -INF , P0 ;  /* 0xff800000368b7808 */ /* 0x004fe40000000000 */
[----:B------:R-:W-:Y:S01]  /*8160*/  FMNMX.FTZ R4, R248, R4, !PT ;  /* 0x00000004f8047209 */ /* 0x000fe20007810000 */
[----:B------:R-:W2:Y:S01]  /*8170*/  SHFL.BFLY PT, R69, R2, 0x2, 0x1f ;  /* 0x0c401f0002457f89 */ /* 0x000ea200000e0000 */
[----:B------:R-:W-:Y:S01]  /*8180*/  ISETP.GT.AND P0, PT, R0, 0x68, PT ;  /* 0x000000680000780c */ /* 0x000fe20003f04270 */
[----:B------:R-:W4:Y:S01]  /*8190*/  MUFU.TANH R55, R55 ;  /* 0x0000003700377308 */ /* 0x000f220000002400 */
[----:B------:R-:W-:Y:S02]  /*81a0*/  ISETP.GE.AND P5, PT, R192, 0x1, PT ;  /* 0x00000001c000780c */ /* 0x000fe40003fa6270 */
[----:B-1----:R-:W-:Y:S02]  /*81b0*/  FSEL R238, R51, -INF , P1 ;  /* 0xff80000033ee7808 */ /* 0x002fe40000800000 */
[----:B------:R-:W-:Y:S02]  /*81c0*/  ISETP.GT.AND P1, PT, R0, 0x61, PT ;  /* 0x000000610000780c */ /* 0x000fe40003f24270 */
[----:B------:R-:W-:Y:S03]  /*81d0*/  FMNMX.FTZ R4, R238, R4, !PT ;  /* 0x00000004ee047209 */ /* 0x000fe60007810000 */
[----:B------:R-:W1:Y:S01]  /*81e0*/  MUFU.TANH R58, R58 ;  /* 0x0000003a003a7308 */ /* 0x000e620000002400 */
[----:B---3--:R-:W-:Y:S01]  /*81f0*/  IMAD.MOV.U32 R67, RZ, RZ, R139 ;  /* 0x000000ffff437224 */ /* 0x008fe200078e008b */
[----:B------:R-:W-:Y:S04]  /*8200*/  MOV R139, R233 ;  /* 0x000000e9008b7202 */ /* 0x000fe80000000f00 */
[----:B------:R-:W-:Y:S04]  /*8210*/  FMNMX.FTZ R4, R67, R4, !PT ;  /* 0x0000000443047209 */ /* 0x000fe80007810000 */
[----:B------:R-:W3:Y:S01]  /*8220*/  MUFU.TANH R59, R59 ;  /* 0x0000003b003b7308 */ /* 0x000ee20000002400 */
[----:B--2---:R-:W-:Y:S02]  /*8230*/  FMNMX.FTZ R69, R2, R69, !PT ;  /* 0x0000004502457209 */ /* 0x004fe40007810000 */
[----:B----4-:R-:W-:Y:S02]  /*8240*/  FSEL R138, R55, -INF , P1 ;  /* 0xff800000378a7808 */ /* 0x010fe40000800000 */
[----:B------:R-:W-:Y:S05]  /*8250*/  ISETP.GT.AND P1, PT, R0, 0x69, PT ;  /* 0x000000690000780c */ /* 0x000fea0003f24270 */
[----:B------:R-:W2:Y:S01]  /*8260*/  MUFU.TANH R62, R62 ;  /* 0x0000003e003e7308 */ /* 0x000ea20000002400 */
[----:B-1----:R-:W-:Y:S02]  /*8270*/  FSEL R16, R58, -INF , P0 ;  /* 0xff8000003a107808 */ /* 0x002fe40000000000 */
[----:B------:R-:W-:Y:S01]  /*8280*/  MOV R58, R138 ;  /* 0x0000008a003a7202 */ /* 0x000fe20000000f00 */
[----:B------:R-:W-:Y:S01]  /*8290*/  IMAD.MOV.U32 R138, RZ, RZ, R232 ;  /* 0x000000ffff8a7224 */ /* 0x000fe200078e00e8 */
[----:B------:R-:W-:Y:S05]  /*82a0*/  ISETP.GT.AND P0, PT, R0, 0x70, PT ;  /* 0x000000700000780c */ /* 0x000fea0003f04270 */
[----:B------:R-:W1:Y:S01]  /*82b0*/  MUFU.TANH R6, R6 ;  /* 0x0000000600067308 */ /* 0x000e620000002400 */
[----:B------:R-:W-:Y:S02]  /*82c0*/  FMNMX.FTZ R4, R58, R4, !PT ;  /* 0x000000043a047209 */ /* 0x000fe40007810000 */
[----:B---3--:R-:W-:Y:S02]  /*82d0*/  FSEL R17, R59, -INF , P1 ;  /* 0xff8000003b117808 */ /* 0x008fe40000800000 */
[----:B------:R-:W-:Y:S02]  /*82e0*/  FMNMX.FTZ R4, R16, R4, !PT ;  /* 0x0000000410047209 */ /* 0x000fe40007810000 */
[----:B------:R-:W-:Y:S02]  /*82f0*/  ISETP.GT.AND P1, PT, R0, 0x71, PT ;  /* 0x000000710000780c */ /* 0x000fe40003f24270 */
[----:B------:R-:W-:Y:S01]  /*8300*/  FMNMX.FTZ R4, R17, R4, !PT ;  /* 0x0000000411047209 */ /* 0x000fe20007810000 */
[----:B------:R-:W3:Y:S01]  /*8310*/  MUFU.TANH R5, R5 ;  /* 0x0000000500057308 */ /* 0x000ee20000002400 */
[----:B--2---:R-:W-:Y:S02]  /*8320*/  FSEL R66, R62, -INF , P0 ;  /* 0xff8000003e427808 */ /* 0x004fe40000000000 */
[----:B------:R-:W-:Y:S02]  /*8330*/  ISETP.GT.AND P0, PT, R0, 0x78, PT ;  /* 0x000000780000780c */ /* 0x000fe40003f04270 */
[----:B------:R-:W-:Y:S02]  /*8340*/  FMNMX.FTZ R4, R66, R4, !PT ;  /* 0x0000000442047209 */ /* 0x000fe40007810000 */
[----:B-1----:R-:W-:Y:S02]  /*8350*/  FSEL R237, R6, -INF , P1 ;  /* 0xff80000006ed7808 */ /* 0x002fe40000800000 */
[----:B------:R-:W-:Y:S02]  /*8360*/  ISETP.GT.AND P1, PT, R0, 0x79, PT ;  /* 0x000000790000780c */ /* 0x000fe40003f24270 */
[----:B------:R-:W-:Y:S02]  /*8370*/  FMNMX.FTZ R0, R237, R4, !PT ;  /* 0x00000004ed007209 */ /* 0x000fe40007810000 */
[----:B------:R-:W1:Y:S01]  /*8380*/  SHFL.BFLY PT, R4, R69, 0x1, 0x1f ;  /* 0x0c201f0045047f89 */ /* 0x000e6200000e0000 */
[----:B------:R-:W-:Y:S02]  /*8390*/  FSEL R71, R71, -INF , P1 ;  /* 0xff80000047477808 */ /* 0x000fe40000800000 */
[----:B---3--:R-:W-:Y:S04]  /*83a0*/  FSEL R235, R5, -INF , P0 ;  /* 0xff80000005eb7808 */ /* 0x008fe80000000000 */
[----:B------:R-:W-:Y:S04]  /*83b0*/  FMNMX.FTZ R0, R235, R0, !PT ;  /* 0x00000000eb007209 */ /* 0x000fe80007810000 */
[----:B------:R-:W-:Y:S05]  /*83c0*/  FMNMX.FTZ R0, R71, R0, !PT ;  /* 0x0000000047007209 */ /* 0x000fea0007810000 */
[----:B------:R-:W2:Y:S01]  /*83d0*/  SHFL.BFLY PT, R2, R0, 0x2, 0x1f ;  /* 0x0c401f0000027f89 */ /* 0x000ea200000e0000 */
[----:B-1----:R-:W-:Y:S04]  /*83e0*/  FMNMX.FTZ R69, R69, R4, !PT ;  /* 0x0000000445457209 */ /* 0x002fe80007810000 */
[C---:B------:R-:W-:Y:S01]  /*83f0*/  FSETP.NEU.FTZ.AND P1, PT, R69.reuse, -INF , PT ;  /* 0xff8000004500780b */ /* 0x040fe20003f3d000 */
[----:B------:R-:W-:Y:S05]  /*8400*/  FMUL.FTZ R148, R69, c[0x0][0x2d0] ;  /* 0x0000b40045947a20 */ /* 0x000fea0000410000 */
[----:B------:R-:W-:Y:S05]  /*8410*/  FSEL R148, R148, RZ, P1 ;  /* 0x000000ff94947208 */ /* 0x000fea0000800000 */
[--C-:B------:R-:W-:Y:S02]  /*8420*/  FFMA.FTZ R6, R8, c[0x0][0x2d0], -R148.reuse ;  /* 0x0000b40008067a23 */ /* 0x100fe40000010894 */
[--C-:B------:R-:W-:Y:S01]  /*8430*/  FFMA.FTZ R4, R7, c[0x0][0x2d0], -R148.reuse ;  /* 0x0000b40007047a23 */ /* 0x100fe20000010894 */
[----:B--2---:R-:W-:Y:S01]  /*8440*/  FMNMX.FTZ R0, R0, R2, !PT ;  /* 0x0000000200007209 */ /* 0x004fe20007810000 */
[----:B------:R1:W-:Y:S01]  /*8450*/  MUFU.EX2 R236, R6 ;  /* 0x0000000600ec7308 */ /* 0x0003e20000000800 */
[----:B------:R-:W-:Y:S03]  /*8460*/  @P5 SHF.R.S32.HI R7, RZ, 0x1f, R229 ;  /* 0x0000001fff075819 */ /* 0x000fe600000114e5 */
[----:B------:R-:W2:Y:S02]  /*8470*/  SHFL.BFLY PT, R2, R0, 0x1, 0x1f ;  /* 0x0c201f0000027f89 */ /* 0x000ea400000e0000 */
[----:B------:R-:W-:Y:S04]  /*8480*/  @P5 IMAD R7, R7, c[0x0][0x1e0], RZ ;  /* 0x0000780007075a24 */ /* 0x000fe800078e02ff */
[----:B------:R-:W3:Y:S01]  /*8490*/  MUFU.EX2 R233, R4 ;  /* 0x0000000400e97308 */ /* 0x000ee20000000800 */
[----:B-1----:R-:W-:Y:S02]  /*84a0*/  @P5 IMAD R6, R229, c[0x0][0x1e4], R7 ;  /* 0x00007900e5065a24 */ /* 0x002fe400078e0207 */
[----:B------:R-:W-:Y:S01]  /*84b0*/  FFMA.FTZ R7, R9, c[0x0][0x2d0], -R148 ;  /* 0x0000b40009077a23 */ /* 0x000fe20000010894 */
[----:B--2---:R-:W-:Y:S06]  /*84c0*/  FMNMX.FTZ R68, R0, R2, !PT ;  /* 0x0000000200447209 */ /* 0x004fec0007810000 */
[----:B------:R1:W-:Y:S01]  /*84d0*/  MUFU.EX2 R15, R7 ;  /* 0x00000007000f7308 */ /* 0x0003e20000000800 */
[C---:B------:R-:W-:Y:S01]  /*84e0*/  FSETP.NEU.FTZ.AND P0, PT, R68.reuse, -INF , PT ;  /* 0xff8000004400780b */ /* 0x040fe20003f1d000 */
[----:B------:R-:W-:Y:S01]  /*84f0*/  FMUL.FTZ R149, R68, c[0x0][0x2d0] ;  /* 0x0000b40044957a20 */ /* 0x000fe20000410000 */
[----:B---3--:R-:W-:Y:S01]  /*8500*/  F2FP.BF16.PACK_AB R136, R236, R233 ;  /* 0x000000e9ec88723e */ /* 0x008fe200000010ff */
[----:B------:R-:W-:Y:S03]  /*8510*/  @P5 IMAD.WIDE.U32 R4, R229, c[0x0][0x1e0], RZ ;  /* 0x00007800e5045a25 */ /* 0x000fe600078e00ff */
[----:B------:R-:W-:Y:S01]  /*8520*/  FSEL R149, R149, RZ, P0 ;  /* 0x000000ff95957208 */ /* 0x000fe20000000000 */
[----:B------:R-:W-:Y:S01]  /*8530*/  @P5 IMAD.SHL.U32 R8, R4, 0x80, RZ ;  /* 0x0000008004085824 */ /* 0x000fe200078e00ff */
[----:B------:R-:W-:Y:S04]  /*8540*/  @P5 IADD3 R0, R5, R6, RZ ;  /* 0x0000000605005210 */ /* 0x000fe80007ffe0ff */
[----:B-----5:R-:W-:Y:S02]  /*8550*/  @P5 IADD3 R2, P3, R8, R20, RZ ;  /* 0x0000001408025210 */ /* 0x020fe40007f7e0ff */
[----:B------:R-:W-:Y:S01]  /*8560*/  @P5 SHF.L.U64.HI R0, R4, 0x7, R0 ;  /* 0x0000000704005819 */ /* 0x000fe20000010200 */
[----:B------:R-:W-:Y:S01]  /*8570*/  FFMA.FTZ R4, R10, c[0x0][0x2d0], -R148 ;  /* 0x0000b4000a047a23 */ /* 0x000fe20000010894 */
[----:B------:R-:W-:Y:S02]  /*8580*/  @P5 LEA R6, P2, R2, c[0x0][0x1c8], 0x1 ;  /* 0x0000720002065a11 */ /* 0x000fe400078408ff */
[----:B------:R-:W-:Y:S01]  /*8590*/  @P5 MOV R10, c[0x0][0x1e0] ;  /* 0x00007800000a5a02 */ /* 0x000fe20000000f00 */
[----:B------:R2:W-:Y:S01]  /*85a0*/  MUFU.EX2 R234, R4 ;  /* 0x0000000400ea7308 */ /* 0x0005e20000000800 */
[----:B------:R-:W-:Y:S05]  /*85b0*/  @P5 IMAD.X R5, R0, 0x1, R18, P3 ;  /* 0x0000000100055824 */ /* 0x000fea00018e0612 */
[----:B-1----:R-:W-:Y:S01]  /*85c0*/  @P5 LEA.HI.X R7, R2, c[0x0][0x1cc], R5, 0x1, P2 ;  /* 0x0000730002075a11 */ /* 0x002fe200010f0c05 */
[----:B------:R-:W-:Y:S01]  /*85d0*/  @P5 IMAD.MOV.U32 R5, RZ, RZ, 0x6 ;  /* 0x00000006ff055424 */ /* 0x000fe200078e00ff */
[----:B------:R-:W-:Y:S04]  /*85e0*/  @P5 IADD3 R2, P3, P2, R8, 0x40, R20 ;  /* 0x0000004008025810 */ /* 0x000fe80007a7e014 */
[----:B------:R-:W-:Y:S02]  /*85f0*/  @P5 IADD3.X R0, R0, RZ, R18, P3, P2 ;  /* 0x000000ff00005210 */ /* 0x000fe40001fe4412 */
[----:B------:R-:W-:Y:S02]  /*8600*/  @P5 LEA R8, P3, R2, c[0x0][0x1c8], 0x1 ;  /* 0x0000720002085a11 */ /* 0x000fe400078608ff */
[----:B------:R-:W-:Y:S02]  /*8610*/  @P5 ISETP.GE.AND P2, PT, R138, c[0x0][0x1d4], PT ;  /* 0x000075008a005a0c */ /* 0x000fe40003f46270 */
[----:B------:R-:W-:Y:S01]  /*8620*/  @P5 LEA.HI.X R9, R2, c[0x0][0x1cc], R0, 0x1, P3 ;  /* 0x0000730002095a11 */ /* 0x000fe200018f0c00 */
[--C-:B------:R-:W-:Y:S02]  /*8630*/  FFMA.FTZ R0, R13, c[0x0][0x2d0], -R149.reuse ;  /* 0x0000b4000d007a23 */ /* 0x100fe40000010895 */
[--C-:B------:R-:W-:Y:S02]  /*8640*/  FFMA.FTZ R2, R14, c[0x0][0x2d0], -R149.reuse ;  /* 0x0000b4000e027a23 */ /* 0x100fe40000010895 */
[----:B------:R1:W-:Y:S01]  /*8650*/  MUFU.EX2 R64, R0 ;  /* 0x0000000000407308 */ /* 0x0003e20000000800 */
[--C-:B--2---:R-:W-:Y:S01]  /*8660*/  FFMA.FTZ R4, R11, c[0x0][0x2d0], -R149.reuse ;  /* 0x0000b4000b047a23 */ /* 0x104fe20000010895 */
[C---:B------:R-:W-:Y:S02]  /*8670*/  @P5 SHF.L.U32 R11, R10.reuse, 0x6, RZ ;  /* 0x000000060a0b5819 */ /* 0x040fe400000006ff */
[----:B------:R-:W-:Y:S01]  /*8680*/  @P5 SHF.L.U64.HI R10, R10, R5, c[0x0][0x1e4] ;  /* 0x000079000a0a5619 */ /* 0x000fe20000010205 */
[----:B------:R-:W-:Y:S01]  /*8690*/  FFMA.FTZ R5, R12, c[0x0][0x2d0], -R149 ;  /* 0x0000b4000c057a23 */ /* 0x000fe20000010895 */
[----:B------:R2:W-:Y:S04]  /*86a0*/  @P5 LDGSTS.E.BYPASS.LTC128B.128 [R228+0x8100], [R6.64], !P2 ;  /* 0x0810000006e45fae */ /* 0x0005e8000d101d46 */
[----:B------:R3:W-:Y:S04]  /*86b0*/  MUFU.EX2 R232, R4 ;  /* 0x0000000400e87308 */ /* 0x0007e80000000800 */
[----:B------:R4:W-:Y:S06]  /*86c0*/  @P5 LDGSTS.E.BYPASS.LTC128B.128 [R228+0xc100], [R8.64], !P6 ;  /* 0x0c10000008e45fae */ /* 0x0009ec000f101d46 */
[----:B------:R5:W2:Y:S01]  /*86d0*/  MUFU.EX2 R59, R5 ;  /* 0x00000005003b7308 */ /* 0x000aa20000000800 */
[----:B-1----:R-:W-:Y:S05]  /*86e0*/  FSEL R0, R69, RZ, P1 ;  /* 0x000000ff45007208 */ /* 0x002fea0000800000 */
[----:B------:R-:W-:Y:S04]  /*86f0*/  FADD.FTZ R0, -R0, R3 ;  /* 0x0000000300007221 */ /* 0x000fe80000010100 */
[----:B------:R1:W1:Y:S01]  /*8700*/  MUFU.EX2 R65, R2 ;  /* 0x0000000200417308 */ /* 0x0002620000000800 */
[----:B------:R-:W-:Y:S01]  /*8710*/  FMUL.FTZ R0, R0, c[0x0][0x2d0] ;  /* 0x0000b40000007a20 */ /* 0x000fe20000410000 */
[-C--:B---3--:R-:W-:Y:S08]  /*8720*/  @P5 IADD3 R4, P3, R6, R11.reuse, RZ ;  /* 0x0000000b06045210 */ /* 0x088ff00007f7e0ff */
[----:B------:R3:W3:Y:S01]  /*8730*/  MUFU.EX2 R3, R0 ;  /* 0x0000000000037308 */ /* 0x0006e20000000800 */
[----:B-----5:R-:W-:Y:S01]  /*8740*/  @P5 IMAD.X R5, R10, 0x1, R7, P3 ;  /* 0x000000010a055824 */ /* 0x020fe200018e0607 */
[-C--:B--2---:R-:W-:Y:S02]  /*8750*/  @P5 IADD3 R6, P3, R4, R11.reuse, RZ ;  /* 0x0000000b04065210 */ /* 0x084fe40007f7e0ff */
[----:B------:R-:W-:Y:S02]  /*8760*/  F2FP.BF16.PACK_AB R137, R59, R232 ;  /* 0x000000e83b89723e */ /* 0x000fe400000010ff */
[----:B------:R2:W-:Y:S01]  /*8770*/  @P5 LDGSTS.E.BYPASS.LTC128B.128 [R228+0x9100], [R4.64], !P2 ;  /* 0x0910000004e45fae */ /* 0x0005e2000d101d46 */
[----:B------:R-:W-:Y:S02]  /*8780*/  @P5 IADD3.X R7, R5, R10, RZ, P3, !PT ;  /* 0x0000000a05075210 */ /* 0x000fe40001ffe4ff */
[----:B----4-:R-:W-:Y:S02]  /*8790*/  @P5 IADD3 R8, P1, R6, R11, RZ ;  /* 0x0000000b06085210 */ /* 0x010fe40007f3e0ff */
[----:B-1----:R-:W-:Y:S02]  /*87a0*/  FSEL R2, R68, RZ, P0 ;  /* 0x000000ff44027208 */ /* 0x002fe40000000000 */
[----:B------:R-:W-:Y:S01]  /*87b0*/  F2FP.BF16.PACK_AB R139, R65, R64 ;  /* 0x00000040418b723e */ /* 0x000fe200000010ff */
[----:B------:R2:W-:Y:S01]  /*87c0*/  @P5 LDGSTS.E.BYPASS.LTC128B.128 [R228+0xd100], [R4.64+0x80], !P6 ;  /* 0x0d10008004e45fae */ /* 0x0005e2000f101d46 */
[----:B------:R-:W-:Y:S02]  /*87d0*/  @P5 IMAD.X R9, R7, 0x1, R10, P1 ;  /* 0x0000000107095824 */ /* 0x000fe400008e060a */
[----:B---3--:R-:W-:Y:S05]  /*87e0*/  FADD.FTZ R0, -R2, R70 ;  /* 0x0000004602007221 */ /* 0x008fea0000010100 */
[----:B------:R1:W-:Y:S01]  /*87f0*/  @P5 LDGSTS.E.BYPASS.LTC128B.128 [R228+0xa100], [R6.64], !P2 ;  /* 0x0a10000006e45fae */ /* 0x0003e2000d101d46 */
[--C-:B------:R-:W-:Y:S01]  /*8800*/  FFMA.FTZ R2, R40, c[0x0][0x2d0], -R148.reuse ;  /* 0x0000b40028027a23 */ /* 0x100fe20000010894 */
[----:B------:R-:W-:Y:S01]  /*8810*/  MOV R70, R15 ;  /* 0x0000000f00467202 */ /* 0x000fe20000000f00 */
[----:B------:R-:W-:Y:S02]  /*8820*/  FMUL.FTZ R0, R0, c[0x0][0x2d0] ;  /* 0x0000b40000007a20 */ /* 0x000fe40000410000 */
[C---:B------:R-:W-:Y:S01]  /*8830*/  FMUL.FTZ R40, R3.reuse, R108 ;  /* 0x0000006c03287220 */ /* 0x040fe20000410000 */
[----:B------:R-:W-:Y:S01]  /*8840*/  F2FP.BF16.PACK_AB R138, R234, R70 ;  /* 0x00000046ea8a723e */ /* 0x000fe200000010ff */
[C---:B------:R-:W-:Y:S01]  /*8850*/  FMUL.FTZ R32, R3.reuse, R100 ;  /* 0x0000006403207220 */ /* 0x040fe20000410000 */
[----:B------:R1:W-:Y:S01]  /*8860*/  @P5 LDGSTS.E.BYPASS.LTC128B.128 [R228+0xe100], [R6.64+0x80], !P6 ;  /* 0x0e10008006e45fae */ /* 0x0003e2000f101d46 */
[----:B------:R-:W3:Y:S01]  /*8870*/  MUFU.EX2 R0, R0 ;  /* 0x0000000000007308 */ /* 0x000ee20000000800 */
[----:B------:R-:W-:Y:S02]  /*8880*/  IMAD.MOV.U32 R100, RZ, RZ, R235 ;  /* 0x000000ffff647224 */ /* 0x000fe400078e00eb */
[C---:B------:R-:W-:Y:S02]  /*8890*/  FMUL.FTZ R24, R3.reuse, R92 ;  /* 0x0000005c03187220 */ /* 0x040fe40000410000 */
[C---:B------:R-:W-:Y:S02]  /*88a0*/  FMUL.FTZ R25, R3.reuse, R93 ;  /* 0x0000005d03197220 */ /* 0x040fe40000410000 */
[----:B------:R4:W-:Y:S01]  /*88b0*/  @P5 LDGSTS.E.BYPASS.LTC128B.128 [R228+0xb100], [R8.64], !P2 ;  /* 0x0b10000008e45fae */ /* 0x0009e2000d101d46 */
[C---:B------:R-:W-:Y:S02]  /*88c0*/  FMUL.FTZ R33, R3.reuse, R101 ;  /* 0x0000006503217220 */ /* 0x040fe40000410000 */
[C---:B--2---:R-:W-:Y:S02]  /*88d0*/  FMUL.FTZ R4, R3.reuse, R72 ;  /* 0x0000004803047220 */ /* 0x044fe40000410000 */
[C---:B------:R-:W-:Y:S01]  /*88e0*/  FMUL.FTZ R5, R3.reuse, R73 ;  /* 0x0000004903057220 */ /* 0x040fe20000410000 */
[----:B------:R-:W-:Y:S01]  /*88f0*/  MOV R73, R16 ;  /* 0x0000001000497202 */ /* 0x000fe20000000f00 */
[----:B------:R-:W-:Y:S01]  /*8900*/  IMAD.MOV.U32 R72, RZ, RZ, R17 ;  /* 0x000000ffff487224 */ /* 0x000fe200078e0011 */
[----:B------:R4:W-:Y:S01]  /*8910*/  @P5 LDGSTS.E.BYPASS.LTC128B.128 [R228+0xf100], [R8.64+0x80], !P6 ;  /* 0x0f10008008e45fae */ /* 0x0009e2000f101d46 */
[C---:B------:R-:W-:Y:S02]  /*8920*/  FMUL.FTZ R16, R3.reuse, R84 ;  /* 0x0000005403107220 */ /* 0x040fe40000410000 */
[C---:B------:R-:W-:Y:S01]  /*8930*/  FMUL.FTZ R17, R3.reuse, R85 ;  /* 0x0000005503117220 */ /* 0x040fe20000410000 */
[----:B------:R-:W-:Y:S01]  /*8940*/  MOV R93, R72 ;  /* 0x00000048005d7202 */ /* 0x000fe20000000f00 */
[----:B------:R-:W-:Y:S02]  /*8950*/  IMAD.MOV.U32 R92, RZ, RZ, R73 ;  /* 0x000000ffff5c7224 */ /* 0x000fe400078e0049 */
[----:B------:R-:W-:Y:S01]  /*8960*/  FFMA.FTZ R100, R100, c[0x0][0x2d0], -R149 ;  /* 0x0000b40064647a23 */ /* 0x000fe20000010895 */
[----:B------:R-:W2:Y:S01]  /*8970*/  LDSM.16.MT88.4 R12, [R200] ;  /* 0x00000000c80c783b */ /* 0x000ea20000004200 */
[C---:B---3--:R-:W-:Y:S02]  /*8980*/  FMUL.FTZ R42, R0.reuse, R110 ;  /* 0x0000006e002a7220 */ /* 0x048fe40000410000 */
[C---:B-1----:R-:W-:Y:S02]  /*8990*/  FMUL.FTZ R6, R0.reuse, R74 ;  /* 0x0000004a00067220 */ /* 0x042fe40000410000 */
[----:B------:R1:W3:Y:S01]  /*89a0*/  MUFU.EX2 R74, R2 ;  /* 0x00000002004a7308 */ /* 0x0002e20000000800 */
[C---:B------:R-:W-:Y:S02]  /*89b0*/  FMUL.FTZ R35, R0.reuse, R103 ;  /* 0x0000006700237220 */ /* 0x040fe40000410000 */
[C---:B------:R-:W-:Y:S01]  /*89c0*/  FMUL.FTZ R34, R0.reuse, R102 ;  /* 0x0000006600227220 */ /* 0x040fe20000410000 */
[----:B------:R-:W5:Y:S01]  /*89d0*/  LDSM.16.MT88.4 R20, [R204] ;  /* 0x00000000cc14783b */ /* 0x000f620000004200 */
[C---:B------:R-:W-:Y:S02]  /*89e0*/  FMUL.FTZ R7, R0.reuse, R75 ;  /* 0x0000004b00077220 */ /* 0x040fe40000410000 */
[C---:B------:R-:W-:Y:S02]  /*89f0*/  FMUL.FTZ R43, R0.reuse, R111 ;  /* 0x0000006f002b7220 */ /* 0x040fe40000410000 */
[C---:B------:R-:W-:Y:S02]  /*8a00*/  FMUL.FTZ R10, R0.reuse, R78 ;  /* 0x0000004e000a7220 */ /* 0x040fe40000410000 */
[C---:B------:R-:W-:Y:S01]  /*8a10*/  FMUL.FTZ R11, R0.reuse, R79 ;  /* 0x0000004f000b7220 */ /* 0x040fe20000410000 */
[----:B------:R-:W5:Y:S01]  /*8a20*/  LDSM.16.MT88.4 R28, [R203] ;  /* 0x00000000cb1c783b */ /* 0x000f620000004200 */
[C---:B------:R-:W-:Y:S02]  /*8a30*/  FMUL.FTZ R18, R0.reuse, R86 ;  /* 0x0000005600127220 */ /* 0x040fe40000410000 */
[C---:B----4-:R-:W-:Y:S02]  /*8a40*/  FMUL.FTZ R8, R3.reuse, R76 ;  /* 0x0000004c03087220 */ /* 0x050fe40000410000 */
[----:B------:R-:W-:Y:S02]  /*8a50*/  FMUL.FTZ R9, R3, R77 ;  /* 0x0000004d03097220 */ /* 0x000fe40000410000 */
[C---:B------:R-:W-:Y:S01]  /*8a60*/  FMUL.FTZ R19, R0.reuse, R87 ;  /* 0x0000005700137220 */ /* 0x040fe20000410000 */
[----:B------:R-:W4:Y:S01]  /*8a70*/  LDSM.16.MT88.4 R36, [R223] ;  /* 0x00000000df24783b */ /* 0x000f220000004200 */
[C---:B------:R-:W-:Y:S02]  /*8a80*/  FMUL.FTZ R26, R0.reuse, R94 ;  /* 0x0000005e001a7220 */ /* 0x040fe40000410000 */
[----:B------:R-:W-:Y:S02]  /*8a90*/  IMAD.MOV.U32 R94, RZ, RZ, R59 ;  /* 0x000000ffff5e7224 */ /* 0x000fe400078e003b */
[----:B-1----:R-:W-:Y:S02]  /*8aa0*/  FFMA.FTZ R2, R41, c[0x0][0x2d0], -R148 ;  /* 0x0000b40029027a23 */ /* 0x002fe40000010894 */
[C---:B------:R-:W-:Y:S01]  /*8ab0*/  FMUL.FTZ R41, R3.reuse, R109 ;  /* 0x0000006d03297220 */ /* 0x040fe20000410000 */
[----:B------:R-:W1:Y:S01]  /*8ac0*/  LDSM.16.MT88.4 R44, [R200+0x4000] ;  /* 0x00400000c82c783b */ /* 0x000e620000004200 */
[----:B------:R5:W5:Y:S01]  /*8ad0*/  MUFU.EX2 R50, R2 ;  /* 0x0000000200327308 */ /* 0x000b620000000800 */
[C---:B------:R-:W-:Y:S02]  /*8ae0*/  FMUL.FTZ R59, R0.reuse, R127 ;  /* 0x0000007f003b7220 */ /* 0x040fe40000410000 */
[C---:B------:R-:W-:Y:S01]  /*8af0*/  FMUL.FTZ R27, R0.reuse, R95 ;  /* 0x0000005f001b7220 */ /* 0x040fe20000410000 */
[----:B------:R-:W-:Y:S01]  /*8b00*/  MOV R95, R58 ;  /* 0x0000003a005f7202 */ /* 0x000fe20000000f00 */
[C---:B------:R-:W-:Y:S01]  /*8b10*/  FMUL.FTZ R58, R0.reuse, R126 ;  /* 0x0000007e003a7220 */ /* 0x040fe20000410000 */
[C---:B--2---:R-:W-:Y:S01]  /*8b20*/  HMMA.16816.F32.BF16 R4, R136.reuse, R12, R4 ;  /* 0x0000000c8804723c */ /* 0x044fe20000041804 */
[----:B------:R-:W2:Y:S04]  /*8b30*/  LDSM.16.MT88.4 R52, [R204+0x4000] ;  /* 0x00400000cc34783b */ /* 0x000ea80000004200 */
[C---:B------:R-:W-:Y:S01]  /*8b40*/  FMUL.FTZ R51, R0.reuse, R119 ;  /* 0x0000007700337220 */ /* 0x040fe20000410000 */
[----:B---3--:R-:W-:Y:S01]  /*8b50*/  MOV R119, R74 ;  /* 0x0000004a00777202 */ /* 0x008fe20000000f00 */
[C---:B------:R-:W-:Y:S01]  /*8b60*/  FMUL.FTZ R12, R3.reuse, R80 ;  /* 0x00000050030c7220 */ /* 0x040fe20000410000 */
[C---:B------:R-:W-:Y:S01]  /*8b70*/  HMMA.16816.F32.BF16 R8, R136.reuse, R14, R8 ;  /* 0x0000000e8808723c */ /* 0x040fe20000041808 */
[----:B------:R-:W2:Y:S03]  /*8b80*/  LDSM.16.MT88.4 R60, [R203+0x4000] ;  /* 0x00400000cb3c783b */ /* 0x000ea60000004200 */
[C---:B------:R-:W-:Y:S02]  /*8b90*/  FMUL.FTZ R13, R3.reuse, R81 ;  /* 0x00000051030d7220 */ /* 0x040fe40000410000 */
[----:B------:R-:W-:Y:S02]  /*8ba0*/  IMAD.MOV.U32 R101, RZ, RZ, R64 ;  /* 0x000000ffff657224 */ /* 0x000fe400078e0040 */
[----:B------:R-:W-:Y:S01]  /*8bb0*/  FMUL.FTZ R14, R0, R82 ;  /* 0x00000052000e7220 */ /* 0x000fe20000410000 */
[----:B------:R-:W1:Y:S03]  /*8bc0*/  LDSM.16.MT88.4 R72, [R206+0x4000] ;  /* 0x00400000ce48783b */ /* 0x000e660000004200 */
[--C-:B-----5:R-:W-:Y:S02]  /*8bd0*/  FFMA.FTZ R2, R48, c[0x0][0x2d0], -R149.reuse ;  /* 0x0000b40030027a23 */ /* 0x120fe40000010895 */
[----:B------:R-:W-:Y:S02]  /*8be0*/  IMAD.MOV.U32 R111, RZ, RZ, R50 ;  /* 0x000000ffff6f7224 */ /* 0x000fe400078e0032 */
[----:B------:R5:W-:Y:S01]  /*8bf0*/  MUFU.EX2 R110, R2 ;  /* 0x00000002006e7308 */ /* 0x000be20000000800 */
[C---:B------:R-:W-:Y:S01]  /*8c00*/  FMUL.FTZ R50, R0.reuse, R118 ;  /* 0x0000007600327220 */ /* 0x040fe20000410000 */
[----:B------:R-:W1:Y:S01]  /*8c10*/  LDSM.16.MT88.4 R76, [R200+0x800] ;  /* 0x00080000c84c783b */ /* 0x000e620000004200 */
[C---:B------:R-:W-:Y:S02]  /*8c20*/  FMUL.FTZ R15, R0.reuse, R83 ;  /* 0x00000053000f7220 */ /* 0x040fe40000410000 */
[C---:B------:R-:W-:Y:S02]  /*8c30*/  FMUL.FTZ R48, R3.reuse, R116 ;  /* 0x0000007403307220 */ /* 0x040fe40000410000 */
[C---:B------:R-:W-:Y:S03]  /*8c40*/  FMUL.FTZ R64, R3.reuse, R132 ;  /* 0x0000008403407220 */ /* 0x040fe60000410000 */
[C---:B------:R-:W-:Y:S01]  /*8c50*/  HMMA.16816.F32.BF16 R12, R136.reuse, R20, R12 ;  /* 0x00000014880c723c */ /* 0x040fe2000004180c */
[----:B------:R-:W1:Y:S06]  /*8c60*/  LDSM.16.MT88.4 R80, [R204+0x800] ;  /* 0x00080000cc50783b */ /* 0x000e6c0000004200 */
[C---:B------:R-:W-:Y:S01]  /*8c70*/  FMUL.FTZ R20, R3.reuse, R88 ;  /* 0x0000005803147220 */ /* 0x040fe20000410000 */
[C---:B------:R-:W-:Y:S01]  /*8c80*/  HMMA.16816.F32.BF16 R16, R136.reuse, R22, R16 ;  /* 0x000000168810723c */ /* 0x040fe20000041810 */
[----:B------:R-:W1:Y:S03]  /*8c90*/  LDSM.16.MT88.4 R84, [R203+0x800] ;  /* 0x00080000cb54783b */ /* 0x000e660000004200 */
[----:B------:R-:W-:Y:S02]  /*8ca0*/  FMUL.FTZ R21, R3, R89 ;  /* 0x0000005903157220 */ /* 0x000fe40000410000 */
[--C-:B-----5:R-:W-:Y:S02]  /*8cb0*/  FFMA.FTZ R2, R49, c[0x0][0x2d0], -R149.reuse ;  /* 0x0000b40031027a23 */ /* 0x120fe40000010895 */
[C---:B------:R-:W-:Y:S01]  /*8cc0*/  FMUL.FTZ R49, R3.reuse, R117 ;  /* 0x0000007503317220 */ /* 0x040fe20000410000 */
[----:B------:R-:W0:Y:S01]  /*8cd0*/  LDGDEPBAR ;  /* 0x00000000000079af */ /* 0x000e220000000000 */
[----:B------:R5:W1:Y:S02]  /*8ce0*/  MUFU.EX2 R109, R2 ;  /* 0x00000002006d7308 */ /* 0x000a640000000800 */
[C---:B------:R-:W-:Y:S02]  /*8cf0*/  FMUL.FTZ R22, R0.reuse, R90 ;  /* 0x0000005a00167220 */ /* 0x040fe40000410000 */
[----:B------:R-:W-:Y:S03]  /*8d00*/  FMUL.FTZ R23, R0, R91 ;  /* 0x0000005b00177220 */ /* 0x000fe60000410000 */
[----:B------:R-:W1:Y:S04]  /*8d10*/  LDSM.16.MT88.4 R88, [R206+0x800] ;  /* 0x00080000ce58783b */ /* 0x000e680000004200 */
[C---:B------:R-:W-:Y:S07]  /*8d20*/  HMMA.16816.F32.BF16 R20, R136.reuse, R28, R20 ;  /* 0x0000001c8814723c */ /* 0x040fee0000041814 */
[C---:B------:R-:W-:Y:S01]  /*8d30*/  FMUL.FTZ R29, R3.reuse, R97 ;  /* 0x00000061031d7220 */ /* 0x040fe20000410000 */
[C---:B------:R-:W-:Y:S04]  /*8d40*/  HMMA.16816.F32.BF16 R24, R136.reuse, R30, R24 ;  /* 0x0000001e8818723c */ /* 0x040fe80000041818 */
[----:B------:R-:W-:Y:S01]  /*8d50*/  MOV R97, R237 ;  /* 0x000000ed00617202 */ /* 0x000fe20000000f00 */
[----:B-----5:R-:W-:Y:S02]  /*8d60*/  FFMA.FTZ R2, R56, c[0x0][0x2d0], -R148 ;  /* 0x0000b40038027a23 */ /* 0x020fe40000010894 */
[C---:B------:R-:W-:Y:S02]  /*8d70*/  FMUL.FTZ R30, R0.reuse, R98 ;  /* 0x00000062001e7220 */ /* 0x040fe40000410000 */
[----:B------:R5:W-:Y:S01]  /*8d80*/  MUFU.EX2 R103, R2 ;  /* 0x0000000200677308 */ /* 0x000be20000000800 */
[----:B------:R-:W3:Y:S02]  /*8d90*/  LDL.LU R98, [R1+0x10] ;  /* 0x0000100001627983 */ /* 0x000ee40000300800 */
[C---:B------:R-:W-:Y:S01]  /*8da0*/  FMUL.FTZ R31, R0.reuse, R99 ;  /* 0x00000063001f7220 */ /* 0x040fe20000410000 */
[----:B------:R-:W-:Y:S01]  /*8db0*/  MOV R99, R65 ;  /* 0x0000004100637202 */ /* 0x000fe20000000f00 */
[C---:B------:R-:W-:Y:S02]  /*8dc0*/  FMUL.FTZ R28, R3.reuse, R96 ;  /* 0x00000060031c7220 */ /* 0x040fe40000410000 */
[C---:B------:R-:W-:Y:S02]  /*8dd0*/  FMUL.FTZ R56, R3.reuse, R124 ;  /* 0x0000007c03387220 */ /* 0x040fe40000410000 */
[----:B------:R-:W-:Y:S02]  /*8de0*/  IMAD.MOV.U32 R96, RZ, RZ, R66 ;  /* 0x000000ffff607224 */ /* 0x000fe400078e0042 */
[----:B------:R-:W-:Y:S01]  /*8df0*/  FMUL.FTZ R65, R3, R133 ;  /* 0x0000008503417220 */ /* 0x000fe20000410000 */
[C---:B----4-:R-:W-:Y:S03]  /*8e00*/  HMMA.16816.F32.BF16 R28, R136.reuse, R36, R28 ;  /* 0x00000024881c723c */ /* 0x050fe6000004181c */
[----:B------:R-:W-:Y:S02]  /*8e10*/  IMAD.MOV.U32 R132, RZ, RZ, R96 ;  /* 0x000000ffff847224 */ /* 0x000fe400078e0060 */
[--C-:B------:R-:W-:Y:S02]  /*8e20*/  FFMA.FTZ R96, R251, c[0x0][0x2d0], -R148.reuse ;  /* 0x0000b400fb607a23 */ /* 0x100fe40000010894 */
[----:B------:R-:W-:Y:S01]  /*8e30*/  FMUL.FTZ R36, R3, R104 ;  /* 0x0000006803247220 */ /* 0x000fe20000410000 */
[C---:B------:R-:W-:Y:S04]  /*8e40*/  HMMA.16816.F32.BF16 R32, R136.reuse, R38, R32 ;  /* 0x000000268820723c */ /* 0x040fe80000041820 */
[----:B-----5:R-:W-:Y:S02]  /*8e50*/  FFMA.FTZ R2, R57, c[0x0][0x2d0], -R148 ;  /* 0x0000b40039027a23 */ /* 0x020fe40000010894 */
[C---:B------:R-:W-:Y:S02]  /*8e60*/  FMUL.FTZ R37, R3.reuse, R105 ;  /* 0x0000006903257220 */ /* 0x040fe40000410000 */
[----:B------:R4:W5:Y:S01]  /*8e70*/  MUFU.EX2 R108, R2 ;  /* 0x00000002006c7308 */ /* 0x0009620000000800 */
[C---:B------:R-:W-:Y:S03]  /*8e80*/  FMUL.FTZ R38, R0.reuse, R106 ;  /* 0x0000006a00267220 */ /* 0x040fe60000410000 */
[C---:B------:R-:W-:Y:S02]  /*8e90*/  FMUL.FTZ R39, R0.reuse, R107 ;  /* 0x0000006b00277220 */ /* 0x040fe40000410000 */
[C---:B------:R-:W-:Y:S02]  /*8ea0*/  FMUL.FTZ R57, R3.reuse, R125 ;  /* 0x0000007d03397220 */ /* 0x040fe40000410000 */
[----:B------:R-:W-:Y:S03]  /*8eb0*/  FMUL.FTZ R66, R0, R134 ;  /* 0x0000008600427220 */ /* 0x000fe60000410000 */
[C---:B-1----:R-:W-:Y:S07]  /*8ec0*/  HMMA.16816.F32.BF16 R36, R136.reuse, R44, R36 ;  /* 0x0000002c8824723c */ /* 0x042fee0000041824 */
[C---:B------:R-:W-:Y:S01]  /*8ed0*/  FMUL.FTZ R44, R3.reuse, R112 ;  /* 0x00000070032c7220 */ /* 0x040fe20000410000 */
[C---:B------:R-:W-:Y:S04]  /*8ee0*/  HMMA.16816.F32.BF16 R40, R136.reuse, R46, R40 ;  /* 0x0000002e8828723c */ /* 0x040fe80000041828 */
[C---:B------:R-:W-:Y:S02]  /*8ef0*/  FMUL.FTZ R45, R3.reuse, R113 ;  /* 0x00000071032d7220 */ /* 0x040fe40000410000 */
[--C-:B----4-:R-:W-:Y:S02]  /*8f00*/  FFMA.FTZ R2, R150, c[0x0][0x2d0], -R149.reuse ;  /* 0x0000b40096027a23 */ /* 0x110fe40000010895 */
[C---:B------:R-:W-:Y:S02]  /*8f10*/  FMUL.FTZ R46, R0.reuse, R114 ;  /* 0x00000072002e7220 */ /* 0x040fe40000410000 */
[----:B------:R1:W-:Y:S02]  /*8f20*/  MUFU.EX2 R102, R2 ;  /* 0x0000000200667308 */ /* 0x0003e40000000800 */
[C---:B------:R-:W-:Y:S02]  /*8f30*/  FMUL.FTZ R47, R0.reuse, R115 ;  /* 0x00000073002f7220 */ /* 0x040fe40000410000 */
[----:B------:R-:W-:Y:S01]  /*8f40*/  IMAD.MOV.U32 R150, RZ, RZ, R70 ;  /* 0x000000ffff967224 */ /* 0x000fe200078e0046 */
[----:B------:R-:W-:Y:S01]  /*8f50*/  MOV R70, R67 ;  /* 0x0000004300467202 */ /* 0x000fe20000000f00 */
[----:B------:R-:W-:Y:S01]  /*8f60*/  FMUL.FTZ R67, R0, R135 ;  /* 0x0000008700437220 */ /* 0x000fe20000410000 */
[----:B------:R-:W-:Y:S02]  /*8f70*/  MOV R135, R132 ;  /* 0x0000008400877202 */ /* 0x000fe40000000f00 */
[C---:B--2---:R-:W-:Y:S03]  /*8f80*/  HMMA.16816.F32.BF16 R44, R136.reuse, R52, R44 ;  /* 0x00000034882c723c */ /* 0x044fe6000004182c */
[----:B------:R-:W-:Y:S01]  /*8f90*/  MOV R133, R70 ;  /* 0x0000004600857202 */ /* 0x000fe20000000f00 */
[--C-:B------:R-:W-:Y:S03]  /*8fa0*/  FFMA.FTZ R70, R252, c[0x0][0x2d0], -R148.reuse ;  /* 0x0000b400fc467a23 */ /* 0x100fe60000010894 */
[C---:B------:R-:W-:Y:S01]  /*8fb0*/  FMUL.FTZ R52, R3.reuse, R120 ;  /* 0x0000007803347220 */ /* 0x040fe20000410000 */
[C---:B------:R-:W-:Y:S04]  /*8fc0*/  HMMA.16816.F32.BF16 R48, R136.reuse, R54, R48 ;  /* 0x000000368830723c */ /* 0x040fe80000041830 */
[----:B------:R-:W-:Y:S02]  /*8fd0*/  FMUL.FTZ R53, R3, R121 ;  /* 0x0000007903357220 */ /* 0x000fe40000410000 */
[----:B-1----:R-:W-:Y:S01]  /*8fe0*/  FFMA.FTZ R2, R151, c[0x0][0x2d0], -R149 ;  /* 0x0000b40097027a23 */ /* 0x002fe20000010895 */
[----:B------:R-:W-:Y:S01]  /*8ff0*/  MOV R151, R234 ;  /* 0x000000ea00977202 */ /* 0x000fe20000000f00 */
[C---:B------:R-:W-:Y:S02]  /*9000*/  FMUL.FTZ R54, R0.reuse, R122 ;  /* 0x0000007a00367220 */ /* 0x040fe40000410000 */
[----:B------:R1:W2:Y:S02]  /*9010*/  MUFU.EX2 R118, R2 ;  /* 0x0000000200767308 */ /* 0x0002a40000000800 */
[----:B------:R-:W-:Y:S07]  /*9020*/  FMUL.FTZ R55, R0, R123 ;  /* 0x0000007b00377220 */ /* 0x000fee0000410000 */
[C---:B------:R-:W-:Y:S07]  /*9030*/  HMMA.16816.F32.BF16 R52, R136.reuse, R60, R52 ;  /* 0x0000003c8834723c */ /* 0x040fee0000041834 */
[C---:B------:R-:W-:Y:S01]  /*9040*/  FMUL.FTZ R60, R3.reuse, R128 ;  /* 0x00000080033c7220 */ /* 0x040fe20000410000 */
[C---:B------:R-:W-:Y:S04]  /*9050*/  HMMA.16816.F32.BF16 R56, R136.reuse, R62, R56 ;  /* 0x0000003e8838723c */ /* 0x040fe80000041838 */
[----:B------:R-:W-:Y:S02]  /*9060*/  IMAD.MOV.U32 R128, RZ, RZ, R193 ;  /* 0x000000ffff807224 */ /* 0x000fe400078e00c1 */
[----:B------:R-:W-:Y:S02]  /*9070*/  FMUL.FTZ R61, R3, R129 ;  /* 0x00000081033d7220 */ /* 0x000fe40000410000 */
[--C-:B-1----:R-:W-:Y:S01]  /*9080*/  FFMA.FTZ R2, R152, c[0x0][0x2d0], -R148.reuse ;  /* 0x0000b40098027a23 */ /* 0x102fe20000010894 */
[----:B------:R-:W4:Y:S01]  /*9090*/  LDL.LU R129, [R1+0x4] ;  /* 0x0000040001817983 */ /* 0x000f220000300800 */
[----:B------:R1:W-:Y:S02]  /*90a0*/  MUFU.EX2 R152, R70 ;  /* 0x0000004600987308 */ /* 0x0003e40000000800 */
[C---:B------:R-:W-:Y:S02]  /*90b0*/  FMUL.FTZ R62, R0.reuse, R130 ;  /* 0x00000082003e7220 */ /* 0x040fe40000410000 */
[----:B------:R-:W-:Y:S01]  /*90c0*/  FMUL.FTZ R63, R0, R131 ;  /* 0x00000083003f7220 */ /* 0x000fe20000410000 */
[----:B------:R-:W-:Y:S01]  /*90d0*/  MOV R131, R97 ;  /* 0x0000006100837202 */ /* 0x000fe20000000f00 */
[--C-:B------:R-:W-:Y:S02]  /*90e0*/  FFMA.FTZ R97, R250, c[0x0][0x2d0], -R148.reuse ;  /* 0x0000b400fa617a23 */ /* 0x100fe40000010894 */
[----:B------:R-:W-:Y:S02]  /*90f0*/  IMAD.MOV.U32 R130, RZ, RZ, R101 ;  /* 0x000000ffff827224 */ /* 0x000fe400078e0065 */
[----:B------:R2:W-:Y:S01]  /*9100*/  MUFU.EX2 R117, R2 ;  /* 0x0000000200757308 */ /* 0x0005e20000000800 */
[C---:B------:R-:W-:Y:S03]  /*9110*/  HMMA.16816.F32.BF16 R60, R136.reuse, R72, R60 ;  /* 0x00000048883c723c */ /* 0x040fe6000004183c */
[----:B------:R-:W-:Y:S02]  /*9120*/  FFMA.FTZ R101, R244, c[0x0][0x2d0], -R148 ;  /* 0x0000b400f4657a23 */ /* 0x000fe40000010894 */
[----:B------:R-:W-:Y:S02]  /*9130*/  IMAD.MOV.U32 R134, RZ, RZ, R131 ;  /* 0x000000ffff867224 */ /* 0x000fe400078e0083 */
[----:B------:R-:W-:Y:S01]  /*9140*/  F2FP.BF16.PACK_AB R72, R111, R119 ;  /* 0x000000776f48723e */ /* 0x000fe200000010ff */
[----:B------:R-:W-:Y:S04]  /*9150*/  HMMA.16816.F32.BF16 R64, R136, R74, R64 ;  /* 0x0000004a8840723c */ /* 0x000fe80000041840 */
[----:B------:R-:W-:Y:S01]  /*9160*/  F2FP.BF16.PACK_AB R73, R109, R110 ;  /* 0x0000006e6d49723e */ /* 0x000fe200000010ff */
[--C-:B-1----:R-:W-:Y:S02]  /*9170*/  FFMA.FTZ R70, R134, c[0x0][0x2d0], -R149.reuse ;  /* 0x0000b40086467a23 */ /* 0x102fe40000010895 */
[----:B-----5:R-:W-:Y:S01]  /*9180*/  F2FP.BF16.PACK_AB R74, R108, R103 ;  /* 0x000000676c4a723e */ /* 0x020fe200000010ff */
[----:B------:R-:W-:Y:S01]  /*9190*/  IMAD.MOV.U32 R136, RZ, RZ, R94 ;  /* 0x000000ffff887224 */ /* 0x000fe200078e005e */
[----:B--2---:R-:W-:Y:S03]  /*91a0*/  F2FP.BF16.PACK_AB R75, R118, R102 ;  /* 0x00000066764b723e */ /* 0x004fe600000010ff */
[----:B------:R-:W-:Y:S01]  /*91b0*/  IMAD.MOV.U32 R137, RZ, RZ, R150 ;  /* 0x000000ffff897224 */ /* 0x000fe200078e0096 */
[----:B------:R-:W-:Y:S01]  /*91c0*/  MOV R150, R93 ;  /* 0x0000005d00967202 */ /* 0x000fe20000000f00 */
[--C-:B------:R-:W-:Y:S02]  /*91d0*/  FFMA.FTZ R139, R249, c[0x0][0x2d0], -R148.reuse ;  /* 0x0000b400f98b7a23 */ /* 0x100fe40000010894 */
[C---:B------:R-:W-:Y:S04]  /*91e0*/  HMMA.16816.F32.BF16 R4, R72.reuse, R76, R4 ;  /* 0x0000004c4804723c */ /* 0x040fe80000041804 */
[----:B------:R-:W-:Y:S01]  /*91f0*/  MUFU.EX2 R139, R139 ;  /* 0x0000008b008b7308 */ /* 0x000fe20000000800 */
[--C-:B------:R-:W-:Y:S02]  /*9200*/  FFMA.FTZ R2, R153, c[0x0][0x2d0], -R148.reuse ;  /* 0x0000b40099027a23 */ /* 0x100fe40000010894 */
[--C-:B------:R-:W-:Y:S01]  /*9210*/  FFMA.FTZ R138, R247, c[0x0][0x2d0], -R148.reuse ;  /* 0x0000b400f78a7a23 */ /* 0x100fe20000010894 */
[C---:B------:R-:W-:Y:S01]  /*9220*/  HMMA.16816.F32.BF16 R8, R72.reuse, R78, R8 ;  /* 0x0000004e4808723c */ /* 0x040fe20000041808 */
[----:B------:R-:W1:Y:S05]  /*9230*/  LDSM.16.MT88.4 R76, [R200+0x4800] ;  /* 0x00480000c84c783b */ /* 0x000e6a0000004200 */
[----:B------:R2:W5:Y:S02]  /*9240*/  MUFU.EX2 R237, R2 ;  /* 0x0000000200ed7308 */ /* 0x0005640000000800 */
[C---:B------:R-:W-:Y:S08]  /*9250*/  HMMA.16816.F32.BF16 R12, R72.reuse, R80, R12 ;  /* 0x00000050480c723c */ /* 0x040ff0000004180c */
[C---:B------:R-:W-:Y:S01]  /*9260*/  HMMA.16816.F32.BF16 R16, R72.reuse, R82, R16 ;  /* 0x000000524810723c */ /* 0x040fe20000041810 */
[----:B------:R-:W5:Y:S01]  /*9270*/  LDSM.16.MT88.4 R80, [R204+0x4800] ;  /* 0x00480000cc50783b */ /* 0x000f620000004200 */
[----:B------:R-:W-:Y:S06]  /*9280*/  MUFU.EX2 R138, R138 ;  /* 0x0000008a008a7308 */ /* 0x000fec0000000800 */
[C---:B------:R-:W-:Y:S04]  /*9290*/  HMMA.16816.F32.BF16 R20, R72.reuse, R84, R20 ;  /* 0x000000544814723c */ /* 0x040fe80000041814 */
[--C-:B--2---:R-:W-:Y:S04]  /*92a0*/  FFMA.FTZ R2, R154, c[0x0][0x2d0], -R149.reuse ;  /* 0x0000b4009a027a23 */ /* 0x104fe80000010895 */
[C---:B------:R-:W-:Y:S01]  /*92b0*/  HMMA.16816.F32.BF16 R24, R72.reuse, R86, R24 ;  /* 0x000000564818723c */ /* 0x040fe20000041818 */
[----:B------:R-:W2:Y:S01]  /*92c0*/  LDSM.16.MT88.4 R84, [R203+0x4800] ;  /* 0x00480000cb54783b */ /* 0x000ea20000004200 */
[----:B------:R5:W-:Y:S06]  /*92d0*/  MUFU.EX2 R116, R2 ;  /* 0x0000000200747308 */ /* 0x000bec0000000800 */
[C---:B------:R-:W-:Y:S08]  /*92e0*/  HMMA.16816.F32.BF16 R28, R72.reuse, R88, R28 ;  /* 0x00000058481c723c */ /* 0x040ff0000004181c */
[C---:B------:R-:W-:Y:S01]  /*92f0*/  HMMA.16816.F32.BF16 R32, R72.reuse, R90, R32 ;  /* 0x0000005a4820723c */ /* 0x040fe20000041820 */
[----:B------:R-:W2:Y:S07]  /*9300*/  LDSM.16.MT88.4 R88, [R206+0x4800] ;  /* 0x00480000ce58783b */ /* 0x000eae0000004200 */
[C---:B-1----:R-:W-:Y:S04]  /*9310*/  HMMA.16816.F32.BF16 R36, R72.reuse, R76, R36 ;  /* 0x0000004c4824723c */ /* 0x042fe80000041824 */
[--C-:B-----5:R-:W-:Y:S04]  /*9320*/  FFMA.FTZ R2, R155, c[0x0][0x2d0], -R149.reuse ;  /* 0x0000b4009b027a23 */ /* 0x120fe80000010895 */
[C---:B------:R-:W-:Y:S01]  /*9330*/  HMMA.16816.F32.BF16 R40, R72.reuse, R78, R40 ;  /* 0x0000004e4828723c */ /* 0x040fe20000041828 */
[----:B------:R1:W5:Y:S01]  /*9340*/  MUFU.EX2 R235, R2 ;  /* 0x0000000200eb7308 */ /* 0x0003620000000800 */
[----:B------:R-:W3:Y:S06]  /*9350*/  LDSM.16.MT88.4 R76, [R200+0x1000] ;  /* 0x00100000c84c783b */ /* 0x000eec0000004200 */
[C---:B------:R-:W-:Y:S08]  /*9360*/  HMMA.16816.F32.BF16 R44, R72.reuse, R80, R44 ;  /* 0x00000050482c723c */ /* 0x040ff0000004182c */
[C---:B------:R-:W-:Y:S01]  /*9370*/  HMMA.16816.F32.BF16 R48, R72.reuse, R82, R48 ;  /* 0x000000524830723c */ /* 0x040fe20000041830 */
[----:B------:R-:W3:Y:S07]  /*9380*/  LDSM.16.MT88.4 R80, [R204+0x1000] ;  /* 0x00100000cc50783b */ /* 0x000eee0000004200 */
[C---:B--2---:R-:W-:Y:S04]  /*9390*/  HMMA.16816.F32.BF16 R52, R72.reuse, R84, R52 ;  /* 0x000000544834723c */ /* 0x044fe80000041834 */
[--C-:B-1----:R-:W-:Y:S04]  /*93a0*/  FFMA.FTZ R2, R156, c[0x0][0x2d0], -R148.reuse ;  /* 0x0000b4009c027a23 */ /* 0x102fe80000010894 */
[C---:B------:R-:W-:Y:S01]  /*93b0*/  HMMA.16816.F32.BF16 R56, R72.reuse, R86, R56 ;  /* 0x000000564838723c */ /* 0x040fe20000041838 */
[----:B------:R1:W-:Y:S01]  /*93c0*/  MUFU.EX2 R234, R2 ;  /* 0x0000000200ea7308 */ /* 0x0003e20000000800 */
[----:B------:R-:W2:Y:S06]  /*93d0*/  LDSM.16.MT88.4 R84, [R203+0x1000] ;  /* 0x00100000cb54783b */ /* 0x000eac0000004200 */
[C---:B------:R-:W-:Y:S08]  /*93e0*/  HMMA.16816.F32.BF16 R60, R72.reuse, R88, R60 ;  /* 0x00000058483c723c */ /* 0x040ff0000004183c */
[----:B------:R-:W-:Y:S01]  /*93f0*/  HMMA.16816.F32.BF16 R64, R72, R90, R64 ;  /* 0x0000005a4840723c */ /* 0x000fe20000041840 */
[----:B------:R-:W2:Y:S06]  /*9400*/  LDSM.16.MT88.4 R88, [R206+0x1000] ;  /* 0x00100000ce58783b */ /* 0x000eac0000004200 */
[----:B------:R-:W-:Y:S01]  /*9410*/  F2FP.BF16.PACK_AB R72, R237, R117 ;  /* 0x00000075ed48723e */ /* 0x000fe200000010ff */
[----:B-1----:R-:W-:Y:S01]  /*9420*/  FFMA.FTZ R2, R157, c[0x0][0x2d0], -R148 ;  /* 0x0000b4009d027a23 */ /* 0x002fe20000010894 */
[----:B-----5:R-:W-:Y:S03]  /*9430*/  F2FP.BF16.PACK_AB R73, R235, R116 ;  /* 0x00000074eb49723e */ /* 0x020fe600000010ff */
[----:B------:R1:W5:Y:S01]  /*9440*/  MUFU.EX2 R127, R2 ;  /* 0x00000002007f7308 */ /* 0x0003620000000800 */
[----:B---3--:R-:W-:Y:S02]  /*9450*/  FFMA.FTZ R98, R0, R98, R232 ;  /* 0x0000006200627223 */ /* 0x008fe400000100e8 */
[--C-:B-1----:R-:W-:Y:S01]  /*9460*/  FFMA.FTZ R2, R158, c[0x0][0x2d0], -R149.reuse ;  /* 0x0000b4009e027a23 */ /* 0x102fe20000010895 */
[----:B-----5:R-:W-:Y:S01]  /*9470*/  F2FP.BF16.PACK_AB R74, R127, R234 ;  /* 0x000000ea7f4a723e */ /* 0x020fe200000010ff */
[--C-:B------:R-:W-:Y:S01]  /*9480*/  FFMA.FTZ R0, R133, c[0x0][0x2d0], -R149.reuse ;  /* 0x0000b40085007a23 */ /* 0x100fe20000010895 */
[----:B------:R-:W-:Y:S04]  /*9490*/  MOV R133, R130 ;  /* 0x0000008200857202 */ /* 0x000fe80000000f00 */
[----:B------:R1:W-:Y:S10]  /*94a0*/  MUFU.EX2 R126, R2 ;  /* 0x00000002007e7308 */ /* 0x0003f40000000800 */
[----:B------:R-:W-:Y:S01]  /*94b0*/  MUFU.EX2 R131, R0 ;  /* 0x0000000000837308 */ /* 0x000fe20000000800 */
[----:B-1----:R-:W-:Y:S09]  /*94c0*/  FFMA.FTZ R2, R159, c[0x0][0x2d0], -R149 ;  /* 0x0000b4009f027a23 */ /* 0x002ff20000010895 */
        /* <DEDUP_REMOVED lines=11> */
[----:B------:R-:W5:Y:S06]  /*9580*/  LDSM.16.MT88.4 R80, [R204+0x5000] ;  /* 0x00500000cc50783b */ /* 0x000f6c0000004200 */
[C---:B--2---:R-:W-:Y:S08]  /*9590*/  HMMA.16816.F32.BF16 R20, R72.reuse, R84, R20 ;  /* 0x000000544814723c */ /* 0x044ff00000041814 */
[C---:B------:R-:W-:Y:S01]  /*95a0*/  HMMA.16816.F32.BF16 R24, R72.reuse, R86, R24 ;  /* 0x000000564818723c */ /* 0x040fe20000041818 */
[----:B------:R-:W2:Y:S03]  /*95b0*/  LDSM.16.MT88.4 R84, [R203+0x5000] ;  /* 0x00500000cb54783b */ /* 0x000ea60000004200 */
[----:B----4-:R-:W-:Y:S01]  /*95c0*/  FFMA.FTZ R3, R3, R129, R233 ;  /* 0x0000008103037223 */ /* 0x010fe200000100e9 */
[----:B------:R-:W-:Y:S02]  /*95d0*/  MOV R129, R151 ;  /* 0x0000009700817202 */ /* 0x000fe40000000f00 */
[----:B------:R-:W-:Y:S01]  /*95e0*/  MOV R151, R95 ;  /* 0x0000005f00977202 */ /* 0x000fe20000000f00 */
[C---:B------:R-:W-:Y:S04]  /*95f0*/  HMMA.16816.F32.BF16 R28, R72.reuse, R88, R28 ;  /* 0x00000058481c723c */ /* 0x040fe8000004181c */
[--C-:B-1----:R-:W-:Y:S02]  /*9600*/  FFMA.FTZ R2, R162, c[0x0][0x2d0], -R149.reuse ;  /* 0x0000b400a2027a23 */ /* 0x102fe40000010895 */
[----:B------:R-:W-:Y:S02]  /*9610*/  FFMA.FTZ R0, R151, c[0x0][0x2d0], -R149 ;  /* 0x0000b40097007a23 */ /* 0x000fe40000010895 */
[C---:B------:R-:W-:Y:S01]  /*9620*/  HMMA.16816.F32.BF16 R32, R72.reuse, R90, R32 ;  /* 0x0000005a4820723c */ /* 0x040fe20000041820 */
[----:B------:R1:W-:Y:S01]  /*9630*/  MUFU.EX2 R106, R2 ;  /* 0x00000002006a7308 */ /* 0x0003e20000000800 */
[----:B------:R-:W4:Y:S02]  /*9640*/  LDSM.16.MT88.4 R88, [R206+0x5000] ;  /* 0x00500000ce58783b */ /* 0x000f240000004200 */
[----:B------:R-:W-:Y:S02]  /*9650*/  IMAD.MOV.U32 R132, RZ, RZ, R129 ;  /* 0x000000ffff847224 */ /* 0x000fe400078e0081 */
[----:B------:R-:W-:Y:S02]  /*9660*/  FADD.FTZ R3, R236, R3 ;  /* 0x00000003ec037221 */ /* 0x000fe40000010000 */
[C---:B---3--:R-:W-:Y:S03]  /*9670*/  HMMA.16816.F32.BF16 R36, R72.reuse, R76, R36 ;  /* 0x0000004c4824723c */ /* 0x048fe60000041824 */
[----:B------:R-:W-:Y:S05]  /*9680*/  MUFU.EX2 R129, R96 ;  /* 0x0000006000817308 */ /* 0x000fea0000000800 */
[C---:B------:R-:W-:Y:S01]  /*9690*/  HMMA.16816.F32.BF16 R40, R72.reuse, R78, R40 ;  /* 0x0000004e4828723c */ /* 0x040fe20000041828 */
[----:B------:R-:W3:Y:S04]  /*96a0*/  LDSM.16.MT88.4 R76, [R200+0x1800] ;  /* 0x00180000c84c783b */ /* 0x000ee80000004200 */
[----:B------:R-:W-:Y:S03]  /*96b0*/  MUFU.EX2 R151, R97 ;  /* 0x0000006100977308 */ /* 0x000fe60000000800 */
[C---:B-----5:R-:W-:Y:S04]  /*96c0*/  HMMA.16816.F32.BF16 R44, R72.reuse, R80, R44 ;  /* 0x00000050482c723c */ /* 0x060fe8000004182c */
[--C-:B-1----:R-:W-:Y:S03]  /*96d0*/  FFMA.FTZ R2, R163, c[0x0][0x2d0], -R149.reuse ;  /* 0x0000b400a3027a23 */ /* 0x102fe60000010895 */
[----:B------:R-:W-:Y:S01]  /*96e0*/  MUFU.EX2 R130, R0 ;  /* 0x0000000000827308 */ /* 0x000fe20000000800 */
[C---:B------:R-:W-:Y:S01]  /*96f0*/  HMMA.16816.F32.BF16 R48, R72.reuse, R82, R48 ;  /* 0x000000524830723c */ /* 0x040fe20000041830 */
[----:B------:R-:W1:Y:S07]  /*9700*/  LDSM.16.MT88.4 R80, [R204+0x1800] ;  /* 0x00180000cc50783b */ /* 0x000e6e0000004200 */
[C---:B--2---:R-:W-:Y:S01]  /*9710*/  HMMA.16816.F32.BF16 R52, R72.reuse, R84, R52 ;  /* 0x000000544834723c */ /* 0x044fe20000041834 */
[----:B------:R2:W5:Y:S07]  /*9720*/  MUFU.EX2 R107, R2 ;  /* 0x00000002006b7308 */ /* 0x00056e0000000800 */
[C---:B------:R-:W-:Y:S01]  /*9730*/  HMMA.16816.F32.BF16 R56, R72.reuse, R86, R56 ;  /* 0x000000564838723c */ /* 0x040fe20000041838 */
[----:B------:R-:W1:Y:S07]  /*9740*/  LDSM.16.MT88.4 R84, [R203+0x1800] ;  /* 0x00180000cb54783b */ /* 0x000e6e0000004200 */
[C---:B----4-:R-:W-:Y:S08]  /*9750*/  HMMA.16816.F32.BF16 R60, R72.reuse, R88, R60 ;  /* 0x00000058483c723c */ /* 0x050ff0000004183c */
[----:B------:R-:W-:Y:S01]  /*9760*/  HMMA.16816.F32.BF16 R64, R72, R90, R64 ;  /* 0x0000005a4840723c */ /* 0x000fe20000041840 */
[----:B------:R-:W4:Y:S03]  /*9770*/  LDSM.16.MT88.4 R88, [R206+0x1800] ;  /* 0x00180000ce58783b */ /* 0x000f260000004200 */
[--C-:B--2---:R-:W-:Y:S03]  /*9780*/  FFMA.FTZ R2, R168, c[0x0][0x2d0], -R148.reuse ;  /* 0x0000b400a8027a23 */ /* 0x104fe60000010894 */
[----:B------:R-:W-:Y:S01]  /*9790*/  F2FP.BF16.PACK_AB R72, R193, R124 ;  /* 0x0000007cc148723e */ /* 0x000fe200000010ff */
[----:B------:R2:W-:Y:S01]  /*97a0*/  MUFU.EX2 R105, R2 ;  /* 0x0000000200697308 */ /* 0x0005e20000000800 */
[----:B-----5:R-:W-:Y:S01]  /*97b0*/  F2FP.BF16.PACK_AB R73, R107, R106 ;  /* 0x0000006a6b49723e */ /* 0x020fe200000010ff */
[----:B------:R-:W5:Y:S02]  /*97c0*/  LDL R168, [R1] ;  /* 0x0000000001a87983 */ /* 0x000f640000100800 */
[--C-:B--2---:R-:W-:Y:S06]  /*97d0*/  FFMA.FTZ R2, R169, c[0x0][0x2d0], -R148.reuse ;  /* 0x0000b400a9027a23 */ /* 0x104fec0000010894 */
[----:B------:R2:W1:Y:S02]  /*97e0*/  MUFU.EX2 R163, R2 ;  /* 0x0000000200a37308 */ /* 0x0004640000000800 */
[--C-:B--2---:R-:W-:Y:S01]  /*97f0*/  FFMA.FTZ R2, R170, c[0x0][0x2d0], -R149.reuse ;  /* 0x0000b400aa027a23 */ /* 0x104fe20000010895 */
[----:B-1----:R-:W-:Y:S07]  /*9800*/  F2FP.BF16.PACK_AB R74, R163, R105 ;  /* 0x00000069a34a723e */ /* 0x002fee00000010ff */
[----:B------:R1:W-:Y:S02]  /*9810*/  MUFU.EX2 R104, R2 ;  /* 0x0000000200687308 */ /* 0x0003e40000000800 */
[--C-:B-1----:R-:W-:Y:S08]  /*9820*/  FFMA.FTZ R2, R171, c[0x0][0x2d0], -R149.reuse ;  /* 0x0000b400ab027a23 */ /* 0x102ff00000010895 */
[----:B------:R1:W2:Y:S02]  /*9830*/  MUFU.EX2 R162, R2 ;  /* 0x0000000200a27308 */ /* 0x0002a40000000800 */
[--C-:B-1----:R-:W-:Y:S01]  /*9840*/  FFMA.FTZ R2, R194, c[0x0][0x2d0], -R148.reuse ;  /* 0x0000b400c2027a23 */ /* 0x102fe20000010894 */
[----:B--2---:R-:W-:Y:S07]  /*9850*/  F2FP.BF16.PACK_AB R75, R162, R104 ;  /* 0x00000068a24b723e */ /* 0x004fee00000010ff */
[----:B------:R1:W-:Y:S01]  /*9860*/  MUFU.EX2 R160, R2 ;  /* 0x0000000200a07308 */ /* 0x0003e20000000800 */
[C---:B---3--:R-:W-:Y:S08]  /*9870*/  HMMA.16816.F32.BF16 R4, R72.reuse, R76, R4 ;  /* 0x0000004c4804723c */ /* 0x048ff00000041804 */
[C---:B------:R-:W-:Y:S01]  /*9880*/  HMMA.16816.F32.BF16 R8, R72.reuse, R78, R8 ;  /* 0x0000004e4808723c */ /* 0x040fe20000041808 */
[----:B------:R-:W2:Y:S07]  /*9890*/  LDSM.16.MT88.4 R76, [R200+0x5800] ;  /* 0x00580000c84c783b */ /* 0x000eae0000004200 */
[C---:B------:R-:W-:Y:S04]  /*98a0*/  HMMA.16816.F32.BF16 R12, R72.reuse, R80, R12 ;  /* 0x00000050480c723c */ /* 0x040fe8000004180c */
[--C-:B-1----:R-:W-:Y:S04]  /*98b0*/  FFMA.FTZ R2, R195, c[0x0][0x2d0], -R148.reuse ;  /* 0x0000b400c3027a23 */ /* 0x102fe80000010894 */
[C---:B------:R-:W-:Y:S01]  /*98c0*/  HMMA.16816.F32.BF16 R16, R72.reuse, R82, R16 ;  /* 0x000000524810723c */ /* 0x040fe20000041810 */
[----:B------:R1:W3:Y:S01]  /*98d0*/  MUFU.EX2 R161, R2 ;  /* 0x0000000200a17308 */ /* 0x0002e20000000800 */
[----:B------:R-:W3:Y:S06]  /*98e0*/  LDSM.16.MT88.4 R80, [R204+0x5800] ;  /* 0x00580000cc50783b */ /* 0x000eec0000004200 */
[C---:B------:R-:W-:Y:S08]  /*98f0*/  HMMA.16816.F32.BF16 R20, R72.reuse, R84, R20 ;  /* 0x000000544814723c */ /* 0x040ff00000041814 */
[C---:B------:R-:W-:Y:S01]  /*9900*/  HMMA.16816.F32.BF16 R24, R72.reuse, R86, R24 ;  /* 0x000000564818723c */ /* 0x040fe20000041818 */
[----:B------:R-:W3:Y:S07]  /*9910*/  LDSM.16.MT88.4 R84, [R203+0x5800] ;  /* 0x00580000cb54783b */ /* 0x000eee0000004200 */
        /* <DEDUP_REMOVED lines=8> */
[C---:B---3--:R-:W-:Y:S04]  /*99a0*/  HMMA.16816.F32.BF16 R44, R72.reuse, R80, R44 ;  /* 0x00000050482c723c */ /* 0x048fe8000004182c */
[--C-:B-1----:R-:W-:Y:S04]  /*99b0*/  FFMA.FTZ R2, R197, c[0x0][0x2d0], -R149.reuse ;  /* 0x0000b400c5027a23 */ /* 0x102fe80000010895 */
[C---:B------:R-:W-:Y:S01]  /*99c0*/  HMMA.16816.F32.BF16 R48, R72.reuse, R82, R48 ;  /* 0x000000524830723c */ /* 0x040fe20000041830 */
[----:B------:R1:W3:Y:S01]  /*99d0*/  MUFU.EX2 R115, R2 ;  /* 0x0000000200737308 */ /* 0x0002e20000000800 */
[----:B------:R-:W2:Y:S06]  /*99e0*/  LDSM.16.MT88.4 R80, [R204+0x2000] ;  /* 0x00200000cc50783b */ /* 0x000eac0000004200 */
[C---:B------:R-:W-:Y:S08]  /*99f0*/  HMMA.16816.F32.BF16 R52, R72.reuse, R84, R52 ;  /* 0x000000544834723c */ /* 0x040ff00000041834 */
[C---:B------:R-:W-:Y:S01]  /*9a00*/  HMMA.16816.F32.BF16 R56, R72.reuse, R86, R56 ;  /* 0x000000564838723c */ /* 0x040fe20000041838 */
[----:B------:R-:W2:Y:S07]  /*9a10*/  LDSM.16.MT88.4 R84, [R203+0x2000] ;  /* 0x00200000cb54783b */ /* 0x000eae0000004200 */
[C---:B----4-:R-:W-:Y:S04]  /*9a20*/  HMMA.16816.F32.BF16 R60, R72.reuse, R88, R60 ;  /* 0x00000058483c723c */ /* 0x050fe8000004183c */
[--C-:B-1----:R-:W-:Y:S04]  /*9a30*/  FFMA.FTZ R2, R198, c[0x0][0x2d0], -R148.reuse ;  /* 0x0000b400c6027a23 */ /* 0x102fe80000010894 */
[----:B------:R-:W-:Y:S01]  /*9a40*/  HMMA.16816.F32.BF16 R64, R72, R90, R64 ;  /* 0x0000005a4840723c */ /* 0x000fe20000041840 */
[----:B------:R1:W-:Y:S01]  /*9a50*/  MUFU.EX2 R113, R2 ;  /* 0x0000000200717308 */ /* 0x0003e20000000800 */
[----:B------:R-:W4:Y:S05]  /*9a60*/  LDSM.16.MT88.4 R88, [R206+0x2000] ;  /* 0x00200000ce58783b */ /* 0x000f2a0000004200 */
[----:B------:R-:W-:Y:S02]  /*9a70*/  F2FP.BF16.PACK_AB R72, R161, R160 ;  /* 0x000000a0a148723e */ /* 0x000fe400000010ff */
[----:B---3--:R-:W-:Y:S03]  /*9a80*/  F2FP.BF16.PACK_AB R73, R115, R114 ;  /* 0x000000727349723e */ /* 0x008fe600000010ff */
[--C-:B-1----:R-:W-:Y:S04]  /*9a90*/  FFMA.FTZ R2, R199, c[0x0][0x2d0], -R148.reuse ;  /* 0x0000b400c7027a23 */ /* 0x102fe80000010894 */
[----:B------:R1:W3:Y:S02]  /*9aa0*/  MUFU.EX2 R159, R2 ;  /* 0x00000002009f7308 */ /* 0x0002e40000000800 */
[----:B-1----:R-:W-:Y:S01]  /*9ab0*/  FFMA.FTZ R2, R230, c[0x0][0x2d0], -R149 ;  /* 0x0000b400e6027a23 */ /* 0x002fe20000010895 */
[----:B---3--:R-:W-:Y:S07]  /*9ac0*/  F2FP.BF16.PACK_AB R74, R159, R113 ;  /* 0x000000719f4a723e */ /* 0x008fee00000010ff */
[----:B------:R1:W-:Y:S01]  /*9ad0*/  MUFU.EX2 R112, R2 ;  /* 0x0000000200707308 */ /* 0x0003e20000000800 */
[----:B-----5:R-:W-:Y:S01]  /*9ae0*/  ISETP.GT.AND P0, PT, R192, R168, PT ;  /* 0x000000a8c000720c */ /* 0x020fe20003f04270 */
[----:B------:R-:W-:Y:S02]  /*9af0*/  IMAD.MOV.U32 R192, RZ, RZ, R229 ;  /* 0x000000ffffc07224 */ /* 0x000fe400078e00e5 */
[--C-:B-1----:R-:W-:Y:S06]  /*9b00*/  FFMA.FTZ R2, R231, c[0x0][0x2d0], -R149.reuse ;  /* 0x0000b400e7027a23 */ /* 0x102fec0000010895 */
        /* <DEDUP_REMOVED lines=11> */
[----:B------:R-:W5:Y:S06]  /*9bc0*/  LDSM.16.MT88.4 R80, [R204+0x6000] ;  /* 0x00600000cc50783b */ /* 0x000f6c0000004200 */
        /* <DEDUP_REMOVED lines=11> */
[C---:B-----5:R-:W-:Y:S04]  /*9c80*/  HMMA.16816.F32.BF16 R44, R72.reuse, R80, R44 ;  /* 0x00000050482c723c */ /* 0x060fe8000004182c */
[--C-:B-1----:R-:W-:Y:S04]  /*9c90*/  FFMA.FTZ R2, R243, c[0x0][0x2d0], -R149.reuse ;  /* 0x0000b400f3027a23 */ /* 0x102fe80000010895 */
[C---:B------:R-:W-:Y:S01]  /*9ca0*/  HMMA.16816.F32.BF16 R48, R72.reuse, R82, R48 ;  /* 0x000000524830723c */ /* 0x040fe20000041830 */
[----:B------:R1:W5:Y:S01]  /*9cb0*/  MUFU.EX2 R122, R2 ;  /* 0x00000002007a7308 */ /* 0x0003620000000800 */
[----:B------:R-:W2:Y:S06]  /*9cc0*/  LDSM.16.MT88.4 R80, [R204+0x2800] ;  /* 0x00280000cc50783b */ /* 0x000eac0000004200 */
[C---:B---3--:R-:W-:Y:S08]  /*9cd0*/  HMMA.16816.F32.BF16 R52, R72.reuse, R84, R52 ;  /* 0x000000544834723c */ /* 0x048ff00000041834 */
[C---:B------:R-:W-:Y:S01]  /*9ce0*/  HMMA.16816.F32.BF16 R56, R72.reuse, R86, R56 ;  /* 0x000000564838723c */ /* 0x040fe20000041838 */
[----:B------:R-:W3:Y:S07]  /*9cf0*/  LDSM.16.MT88.4 R84, [R203+0x2800] ;  /* 0x00280000cb54783b */ /* 0x000eee0000004200 */
[C---:B----4-:R-:W-:Y:S04]  /*9d00*/  HMMA.16816.F32.BF16 R60, R72.reuse, R88, R60 ;  /* 0x00000058483c723c */ /* 0x050fe8000004183c */
[--C-:B-1----:R-:W-:Y:S04]  /*9d10*/  FFMA.FTZ R2, R246, c[0x0][0x2d0], -R148.reuse ;  /* 0x0000b400f6027a23 */ /* 0x102fe80000010894 */
[----:B------:R-:W-:Y:S01]  /*9d20*/  HMMA.16816.F32.BF16 R64, R72, R90, R64 ;  /* 0x0000005a4840723c */ /* 0x000fe20000041840 */
[----:B------:R1:W-:Y:S01]  /*9d30*/  MUFU.EX2 R121, R2 ;  /* 0x0000000200797308 */ /* 0x0003e20000000800 */
[----:B------:R-:W4:Y:S05]  /*9d40*/  LDSM.16.MT88.4 R88, [R206+0x2800] ;  /* 0x00280000ce58783b */ /* 0x000f2a0000004200 */
[----:B------:R-:W-:Y:S02]  /*9d50*/  F2FP.BF16.PACK_AB R72, R157, R156 ;  /* 0x0000009c9d48723e */ /* 0x000fe400000010ff */
[----:B-----5:R-:W-:Y:S03]  /*9d60*/  F2FP.BF16.PACK_AB R73, R122, R123 ;  /* 0x0000007b7a49723e */ /* 0x020fe600000010ff */
[--C-:B-1----:R-:W-:Y:S04]  /*9d70*/  FFMA.FTZ R2, R245, c[0x0][0x2d0], -R148.reuse ;  /* 0x0000b400f5027a23 */ /* 0x102fe80000010894 */
[----:B------:R1:W5:Y:S02]  /*9d80*/  MUFU.EX2 R155, R2 ;  /* 0x00000002009b7308 */ /* 0x0003640000000800 */
[--C-:B-1----:R-:W-:Y:S01]  /*9d90*/  FFMA.FTZ R2, R248, c[0x0][0x2d0], -R149.reuse ;  /* 0x0000b400f8027a23 */ /* 0x102fe20000010895 */
[----:B-----5:R-:W-:Y:S07]  /*9da0*/  F2FP.BF16.PACK_AB R74, R155, R121 ;  /* 0x000000799b4a723e */ /* 0x020fee00000010ff */
[----:B------:R1:W-:Y:S02]  /*9db0*/  MUFU.EX2 R120, R2 ;  /* 0x0000000200787308 */ /* 0x0003e40000000800 */
[--C-:B-1----:R-:W-:Y:S08]  /*9dc0*/  FFMA.FTZ R2, R238, c[0x0][0x2d0], -R149.reuse ;  /* 0x0000b400ee027a23 */ /* 0x102ff00000010895 */
[----:B------:R-:W1:Y:S02]  /*9dd0*/  MUFU.EX2 R154, R2 ;  /* 0x00000002009a7308 */ /* 0x000e640000000800 */
[----:B-1----:R-:W-:Y:S01]  /*9de0*/  F2FP.BF16.PACK_AB R75, R154, R120 ;  /* 0x000000789a4b723e */ /* 0x002fe200000010ff */
[----:B------:R-:W-:Y:S02]  /*9df0*/  FFMA.FTZ R2, R128, c[0x0][0x2d0], -R148 ;  /* 0x0000b40080027a23 */ /* 0x000fe40000010894 */
[----:B------:R-:W-:Y:S02]  /*9e00*/  IMAD.MOV.U32 R128, RZ, RZ, R92 ;  /* 0x000000ffff807224 */ /* 0x000fe400078e005c */
[----:B------:R-:W1:Y:S03]  /*9e10*/  LDSM.16.MT88.4 R92, [R200+0x6800] ;  /* 0x00680000c85c783b */ /* 0x000e660000004200 */
[----:B------:R5:W-:Y:S01]  /*9e20*/  MUFU.EX2 R153, R2 ;  /* 0x0000000200997308 */ /* 0x000be20000000800 */
[C---:B--2---:R-:W-:Y:S03]  /*9e30*/  HMMA.16816.F32.BF16 R4, R72.reuse, R76, R4 ;  /* 0x0000004c4804723c */ /* 0x044fe60000041804 */
[--C-:B------:R-:W-:Y:S02]  /*9e40*/  FFMA.FTZ R0, R128, c[0x0][0x2d0], -R149.reuse ;  /* 0x0000b40080007a23 */ /* 0x100fe40000010895 */
[----:B------:R-:W-:Y:S03]  /*9e50*/  FFMA.FTZ R148, R242, c[0x0][0x2d0], -R148 ;  /* 0x0000b400f2947a23 */ /* 0x000fe60000010894 */
[C---:B------:R-:W-:Y:S01]  /*9e60*/  HMMA.16816.F32.BF16 R8, R72.reuse, R78, R8 ;  /* 0x0000004e4808723c */ /* 0x040fe20000041808 */
[----:B------:R-:W2:Y:S01]  /*9e70*/  LDSM.16.MT88.4 R76, [R204+0x6800] ;  /* 0x00680000cc4c783b */ /* 0x000ea20000004200 */
[----:B------:R4:W-:Y:S06]  /*9e80*/  MUFU.EX2 R128, R0 ;  /* 0x0000000000807308 */ /* 0x0009ec0000000800 */
[C---:B------:R-:W-:Y:S04]  /*9e90*/  HMMA.16816.F32.BF16 R12, R72.reuse, R80, R12 ;  /* 0x00000050480c723c */ /* 0x040fe8000004180c */
[----:B------:R-:W-:Y:S01]  /*9ea0*/  MUFU.EX2 R148, R148 ;  /* 0x0000009400947308 */ /* 0x000fe20000000800 */
[----:B-----5:R-:W-:Y:S03]  /*9eb0*/  FADD.FTZ R2, R136, R98 ;  /* 0x0000006288027221 */ /* 0x020fe60000010000 */
[C---:B------:R-:W-:Y:S01]  /*9ec0*/  HMMA.16816.F32.BF16 R16, R72.reuse, R82, R16 ;  /* 0x000000524810723c */ /* 0x040fe20000041810 */
[----:B------:R-:W5:Y:S03]  /*9ed0*/  LDSM.16.MT88.4 R80, [R203+0x6800] ;  /* 0x00680000cb50783b */ /* 0x000f660000004200 */
[----:B------:R-:W-:Y:S02]  /*9ee0*/  FADD.FTZ R2, R133, R2 ;  /* 0x0000000285027221 */ /* 0x000fe40000010000 */
[----:B------:R-:W-:Y:S02]  /*9ef0*/  MUFU.EX2 R136, R70 ;  /* 0x0000004600887308 */ /* 0x000fe40000000800 */
[C---:B---3--:R-:W-:Y:S04]  /*9f00*/  HMMA.16816.F32.BF16 R20, R72.reuse, R84, R20 ;  /* 0x000000544814723c */ /* 0x048fe80000041814 */
[----:B----4-:R-:W-:Y:S04]  /*9f10*/  FFMA.FTZ R0, R150, c[0x0][0x2d0], -R149 ;  /* 0x0000b40096007a23 */ /* 0x010fe80000010895 */
[C---:B------:R-:W-:Y:S01]  /*9f20*/  HMMA.16816.F32.BF16 R24, R72.reuse, R86, R24 ;  /* 0x000000564818723c */ /* 0x040fe20000041818 */
[----:B------:R-:W3:Y:S01]  /*9f30*/  LDSM.16.MT88.4 R84, [R206+0x6800] ;  /* 0x00680000ce54783b */ /* 0x000ee20000004200 */
[----:B------:R-:W-:Y:S06]  /*9f40*/  MUFU.EX2 R70, R100 ;  /* 0x0000006400467308 */ /* 0x000fec0000000800 */
[C---:B------:R-:W-:Y:S04]  /*9f50*/  HMMA.16816.F32.BF16 R28, R72.reuse, R88, R28 ;  /* 0x00000058481c723c */ /* 0x040fe8000004181c */
[----:B------:R4:W-:Y:S04]  /*9f60*/  MUFU.EX2 R150, R0 ;  /* 0x0000000000967308 */ /* 0x0009e80000000800 */
[C---:B------:R-:W-:Y:S01]  /*9f70*/  HMMA.16816.F32.BF16 R32, R72.reuse, R90, R32 ;  /* 0x0000005a4820723c */ /* 0x040fe20000041820 */
[----:B------:R-:W-:Y:S07]  /*9f80*/  LDSM.16.MT88.4 R88, [R203+0x3000] ;  /* 0x00300000cb58783b */ /* 0x000fee0000004200 */
[C---:B-1----:R-:W-:Y:S08]  /*9f90*/  HMMA.16816.F32.BF16 R36, R72.reuse, R92, R36 ;  /* 0x0000005c4824723c */ /* 0x042ff00000041824 */
[C---:B------:R-:W-:Y:S01]  /*9fa0*/  HMMA.16816.F32.BF16 R40, R72.reuse, R94, R40 ;  /* 0x0000005e4828723c */ /* 0x040fe20000041828 */
[----:B------:R-:W-:Y:S03]  /*9fb0*/  LDSM.16.MT88.4 R92, [R206+0x3000] ;  /* 0x00300000ce5c783b */ /* 0x000fe60000004200 */
[----:B----4-:R-:W-:Y:S02]  /*9fc0*/  FADD.FTZ R0, R137, R3 ;  /* 0x0000000389007221 */ /* 0x010fe40000010000 */
[--C-:B------:R-:W-:Y:S02]  /*9fd0*/  FFMA.FTZ R3, R135, c[0x0][0x2d0], -R149.reuse ;  /* 0x0000b40087037a23 */ /* 0x100fe40000010895 */
[C---:B--2---:R-:W-:Y:S02]  /*9fe0*/  HMMA.16816.F32.BF16 R44, R72.reuse, R76, R44 ;  /* 0x0000004c482c723c */ /* 0x044fe4000004182c */
[----:B------:R1:W2:Y:S02]  /*9ff0*/  MUFU.EX2 R137, R3 ;  /* 0x0000000300897308 */ /* 0x0002a40000000800 */
[----:B------:R-:W-:Y:S01]  /*a000*/  FADD.FTZ R0, R132, R0 ;  /* 0x0000000084007221 */ /* 0x000fe20000010000 */
[----:B------:R-:W-:Y:S01]  /*a010*/  MOV R132, R99 ;  /* 0x0000006300847202 */ /* 0x000fe20000000f00 */
[----:B------:R-:W-:Y:S01]  /*a020*/  FFMA.FTZ R149, R71, c[0x0][0x2d0], -R149 ;  /* 0x0000b40047957a23 */ /* 0x000fe20000010895 */
[----:B------:R-:W-:Y:S01]  /*a030*/  LDSM.16.MT88.4 R96, [R204+0x7000] ;  /* 0x00700000cc60783b */ /* 0x000fe20000004200 */
[C---:B------:R-:W-:Y:S04]  /*a040*/  HMMA.16816.F32.BF16 R48, R72.reuse, R78, R48 ;  /* 0x0000004e4830723c */ /* 0x040fe80000041830 */
[----:B------:R-:W4:Y:S01]  /*a050*/  MUFU.EX2 R71, R101 ;  /* 0x0000006500477308 */ /* 0x000f220000000800 */
[----:B------:R-:W-:Y:S02]  /*a060*/  FADD.FTZ R0, R119, R0 ;  /* 0x0000000077007221 */ /* 0x000fe40000010000 */
[----:B------:R-:W4:Y:S01]  /*a070*/  LDSM.16.MT88.4 R76, [R200+0x3000] ;  /* 0x00300000c84c783b */ /* 0x000f220000004200 */
[C---:B-----5:R-:W-:Y:S04]  /*a080*/  HMMA.16816.F32.BF16 R52, R72.reuse, R80, R52 ;  /* 0x000000504834723c */ /* 0x060fe80000041834 */
[----:B------:R-:W-:Y:S01]  /*a090*/  FADD.FTZ R2, R132, R2 ;  /* 0x0000000284027221 */ /* 0x000fe20000010000 */
[----:B------:R-:W-:Y:S01]  /*a0a0*/  F2FP.BF16.PACK_AB R132, R138, R139 ;  /* 0x0000008b8a84723e */ /* 0x000fe200000010ff */
[----:B------:R-:W5:Y:S02]  /*a0b0*/  MUFU.EX2 R149, R149 ;  /* 0x0000009500957308 */ /* 0x000f640000000800 */
[C---:B------:R-:W-:Y:S01]  /*a0c0*/  HMMA.16816.F32.BF16 R56, R72.reuse, R82, R56 ;  /* 0x000000524838723c */ /* 0x040fe20000041838 */
[----:B------:R-:W5:Y:S03]  /*a0d0*/  LDSM.16.MT88.4 R80, [R204+0x3000] ;  /* 0x00300000cc50783b */ /* 0x000f660000004200 */
[----:B-1----:R-:W-:Y:S01]  /*a0e0*/  FADD.FTZ R3, R110, R2 ;  /* 0x000000026e037221 */ /* 0x002fe20000010000 */
[----:B--2---:R-:W-:Y:S01]  /*a0f0*/  F2FP.BF16.PACK_AB R133, R136, R137 ;  /* 0x000000898885723e */ /* 0x004fe200000010ff */
[----:B------:R-:W-:Y:S02]  /*a100*/  FADD.FTZ R2, R111, R0 ;  /* 0x000000006f027221 */ /* 0x000fe40000010000 */
[C---:B---3--:R-:W-:Y:S04]  /*a110*/  HMMA.16816.F32.BF16 R60, R72.reuse, R84, R60 ;  /* 0x00000054483c723c */ /* 0x048fe8000004183c */
[----:B------:R-:W-:Y:S01]  /*a120*/  FADD.FTZ R0, R109, R3 ;  /* 0x000000036d007221 */ /* 0x000fe20000010000 */
[----:B----4-:R-:W-:Y:S01]  /*a130*/  F2FP.BF16.PACK_AB R134, R148, R71 ;  /* 0x000000479486723e */ /* 0x010fe200000010ff */
[----:B------:R-:W-:Y:S02]  /*a140*/  FADD.FTZ R2, R103, R2 ;  /* 0x0000000267027221 */ /* 0x000fe40000010000 */
[----:B------:R-:W-:Y:S01]  /*a150*/  HMMA.16816.F32.BF16 R64, R72, R86, R64 ;  /* 0x000000564840723c */ /* 0x000fe20000041840 */
[----:B------:R-:W1:Y:S03]  /*a160*/  LDSM.16.MT88.4 R84, [R200+0x7000] ;  /* 0x00700000c854783b */ /* 0x000e660000004200 */
[----:B------:R-:W-:Y:S02]  /*a170*/  FADD.FTZ R0, R102, R0 ;  /* 0x0000000066007221 */ /* 0x000fe40000010000 */
[----:B------:R-:W-:Y:S01]  /*a180*/  FADD.FTZ R2, R108, R2 ;  /* 0x000000026c027221 */ /* 0x000fe20000010000 */
[----:B------:R-:W-:Y:S01]  /*a190*/  F2FP.BF16.PACK_AB R72, R152, R153 ;  /* 0x000000999848723e */ /* 0x000fe200000010ff */
[----:B------:R-:W-:Y:S01]  /*a1a0*/  FADD.FTZ R0, R118, R0 ;  /* 0x0000000076007221 */ /* 0x000fe20000010000 */
[----:B------:R-:W-:Y:S01]  /*a1b0*/  F2FP.BF16.PACK_AB R73, R130, R131 ;  /* 0x000000838249723e */ /* 0x000fe200000010ff */
[----:B------:R-:W-:Y:S02]  /*a1c0*/  LDSM.16.MT88.4 R100, [R206+0x3800] ;  /* 0x00380000ce64783b */ /* 0x000fe40000004200 */
[----:B------:R-:W-:Y:S01]  /*a1d0*/  F2FP.BF16.PACK_AB R74, R151, R129 ;  /* 0x00000081974a723e */ /* 0x000fe200000010ff */
[----:B------:R-:W-:Y:S01]  /*a1e0*/  FADD.FTZ R2, R117, R2 ;  /* 0x0000000275027221 */ /* 0x000fe20000010000 */
[----:B------:R-:W-:Y:S01]  /*a1f0*/  F2FP.BF16.PACK_AB R75, R150, R128 ;  /* 0x00000080964b723e */ /* 0x000fe200000010ff */
[----:B------:R-:W-:Y:S01]  /*a200*/  FADD.FTZ R0, R116, R0 ;  /* 0x0000000074007221 */ /* 0x000fe20000010000 */
[----:B-----5:R-:W-:Y:S01]  /*a210*/  F2FP.BF16.PACK_AB R135, R149, R70 ;  /* 0x000000469587723e */ /* 0x020fe200000010ff */
[----:B------:R-:W-:Y:S01]  /*a220*/  FADD.FTZ R2, R237, R2 ;  /* 0x00000002ed027221 */ /* 0x000fe20000010000 */
[----:B------:R-:W-:Y:S01]  /*a230*/  LDSM.16.MT88.4 R108, [R200+0x7800] ;  /* 0x00780000c86c783b */ /* 0x000fe20000004200 */
[----:B------:R-:W-:Y:S02]  /*a240*/  FADD.FTZ R0, R235, R0 ;  /* 0x00000000eb007221 */ /* 0x000fe40000010000 */
[C---:B------:R-:W-:Y:S03]  /*a250*/  HMMA.16816.F32.BF16 R4, R72.reuse, R76, R4 ;  /* 0x0000004c4804723c */ /* 0x040fe60000041804 */
[----:B------:R-:W-:Y:S02]  /*a260*/  FADD.FTZ R0, R126, R0 ;  /* 0x000000007e007221 */ /* 0x000fe40000010000 */
[----:B------:R-:W-:Y:S01]  /*a270*/  LDSM.16.MT88.4 R116, [R204+0x7800] ;  /* 0x00780000cc74783b */ /* 0x000fe20000004200 */
[----:B------:R-:W-:Y:S02]  /*a280*/  FADD.FTZ R2, R234, R2 ;  /* 0x00000002ea027221 */ /* 0x000fe40000010000 */
[C---:B------:R-:W-:Y:S04]  /*a290*/  HMMA.16816.F32.BF16 R8, R72.reuse, R78, R8 ;  /* 0x0000004e4808723c */ /* 0x040fe80000041808 */
[----:B------:R-:W-:Y:S01]  /*a2a0*/  FADD.FTZ R2, R127, R2 ;  /* 0x000000027f027221 */ /* 0x000fe20000010000 */
[----:B------:R-:W2:Y:S01]  /*a2b0*/  LDSM.16.MT88.4 R76, [R203+0x7000] ;  /* 0x00700000cb4c783b */ /* 0x000ea20000004200 */
[----:B------:R-:W-:Y:S02]  /*a2c0*/  FADD.FTZ R0, R125, R0 ;  /* 0x000000007d007221 */ /* 0x000fe40000010000 */
[C---:B------:R-:W-:Y:S04]  /*a2d0*/  HMMA.16816.F32.BF16 R12, R72.reuse, R80, R12 ;  /* 0x00000050480c723c */ /* 0x040fe8000004180c */
[----:B------:R-:W-:Y:S02]  /*a2e0*/  FADD.FTZ R2, R124, R2 ;  /* 0x000000027c027221 */ /* 0x000fe40000010000 */
[----:B------:R-:W-:Y:S01]  /*a2f0*/  LDSM.16.MT88.4 R124, [R203+0x7800] ;  /* 0x00780000cb7c783b */ /* 0x000fe20000004200 */
[----:B------:R-:W-:Y:S01]  /*a300*/  FADD.FTZ R0, R106, R0 ;  /* 0x000000006a007221 */ /* 0x000fe20000010000 */
[C---:B------:R-:W-:Y:S04]  /*a310*/  HMMA.16816.F32.BF16 R16, R72.reuse, R82, R16 ;  /* 0x000000524810723c */ /* 0x040fe80000041810 */
[----:B------:R-:W-:Y:S02]  /*a320*/  FADD.FTZ R2, R193, R2 ;  /* 0x00000002c1027221 */ /* 0x000fe40000010000 */
[----:B------:R-:W3:Y:S01]  /*a330*/  LDSM.16.MT88.4 R80, [R206+0x7000] ;  /* 0x00700000ce50783b */ /* 0x000ee20000004200 */
[----:B------:R-:W-:Y:S01]  /*a340*/  FADD.FTZ R0, R107, R0 ;  /* 0x000000006b007221 */ /* 0x000fe20000010000 */
[C---:B------:R-:W-:Y:S04]  /*a350*/  HMMA.16816.F32.BF16 R20, R72.reuse, R88, R20 ;  /* 0x000000584814723c */ /* 0x040fe80000041814 */
[----:B------:R-:W-:Y:S02]  /*a360*/  FADD.FTZ R2, R105, R2 ;  /* 0x0000000269027221 */ /* 0x000fe40000010000 */
[----:B------:R-:W-:Y:S02]  /*a370*/  FADD.FTZ R0, R104, R0 ;  /* 0x0000000068007221 */ /* 0x000fe40000010000 */
[C---:B------:R-:W-:Y:S01]  /*a380*/  HMMA.16816.F32.BF16 R24, R72.reuse, R90, R24 ;  /* 0x0000005a4818723c */ /* 0x040fe20000041818 */
[----:B------:R-:W-:Y:S03]  /*a390*/  LDSM.16.MT88.4 R88, [R204+0x3800] ;  /* 0x00380000cc58783b */ /* 0x000fe60000004200 */
[----:B------:R-:W-:Y:S02]  /*a3a0*/  FADD.FTZ R2, R163, R2 ;  /* 0x00000002a3027221 */ /* 0x000fe40000010000 */
[----:B------:R-:W-:Y:S02]  /*a3b0*/  FADD.FTZ R0, R162, R0 ;  /* 0x00000000a2007221 */ /* 0x000fe40000010000 */
[C---:B------:R-:W-:Y:S04]  /*a3c0*/  HMMA.16816.F32.BF16 R28, R72.reuse, R92, R28 ;  /* 0x0000005c481c723c */ /* 0x040fe8000004181c */
[----:B------:R-:W-:Y:S02]  /*a3d0*/  FADD.FTZ R2, R160, R2 ;  /* 0x00000002a0027221 */ /* 0x000fe40000010000 */
[----:B------:R-:W-:Y:S02]  /*a3e0*/  FADD.FTZ R0, R114, R0 ;  /* 0x0000000072007221 */ /* 0x000fe40000010000 */
[C---:B------:R-:W-:Y:S01]  /*a3f0*/  HMMA.16816.F32.BF16 R32, R72.reuse, R94, R32 ;  /* 0x0000005e4820723c */ /* 0x040fe20000041820 */
[----:B------:R-:W-:Y:S03]  /*a400*/  LDSM.16.MT88.4 R92, [R203+0x3800] ;  /* 0x00380000cb5c783b */ /* 0x000fe60000004200 */
[----:B------:R-:W-:Y:S02]  /*a410*/  FADD.FTZ R2, R161, R2 ;  /* 0x00000002a1027221 */ /* 0x000fe40000010000 */
[----:B------:R-:W-:Y:S02]  /*a420*/  FADD.FTZ R0, R115, R0 ;  /* 0x0000000073007221 */ /* 0x000fe40000010000 */
[C---:B-1----:R-:W-:Y:S04]  /*a430*/  HMMA.16816.F32.BF16 R36, R72.reuse, R84, R36 ;  /* 0x000000544824723c */ /* 0x042fe80000041824 */
[----:B------:R-:W-:Y:S02]  /*a440*/  FADD.FTZ R2, R113, R2 ;  /* 0x0000000271027221 */ /* 0x000fe40000010000 */
[----:B------:R-:W-:Y:S02]  /*a450*/  FADD.FTZ R0, R112, R0 ;  /* 0x0000000070007221 */ /* 0x000fe40000010000 */
[C---:B------:R-:W-:Y:S01]  /*a460*/  HMMA.16816.F32.BF16 R40, R72.reuse, R86, R40 ;  /* 0x000000564828723c */ /* 0x040fe20000041828 */
[----:B------:R-:W1:Y:S03]  /*a470*/  LDSM.16.MT88.4 R84, [R200+0x3800] ;  /* 0x00380000c854783b */ /* 0x000e660000004200 */
[----:B------:R-:W-:Y:S02]  /*a480*/  FADD.FTZ R2, R159, R2 ;  /* 0x000000029f027221 */ /* 0x000fe40000010000 */
[----:B------:R-:W-:Y:S02]  /*a490*/  FADD.FTZ R0, R158, R0 ;  /* 0x000000009e007221 */ /* 0x000fe40000010000 */
[C---:B------:R-:W-:Y:S04]  /*a4a0*/  HMMA.16816.F32.BF16 R44, R72.reuse, R96, R44 ;  /* 0x00000060482c723c */ /* 0x040fe8000004182c */
[----:B------:R-:W-:Y:S02]  /*a4b0*/  FADD.FTZ R2, R156, R2 ;  /* 0x000000029c027221 */ /* 0x000fe40000010000 */
[----:B------:R-:W-:Y:S02]  /*a4c0*/  FADD.FTZ R0, R123, R0 ;  /* 0x000000007b007221 */ /* 0x000fe40000010000 */
[C---:B------:R-:W-:Y:S04]  /*a4d0*/  HMMA.16816.F32.BF16 R48, R72.reuse, R98, R48 ;  /* 0x000000624830723c */ /* 0x040fe80000041830 */
[----:B------:R-:W-:Y:S02]  /*a4e0*/  FADD.FTZ R2, R157, R2 ;  /* 0x000000029d027221 */ /* 0x000fe40000010000 */
[----:B------:R-:W-:Y:S02]  /*a4f0*/  FADD.FTZ R0, R122, R0 ;  /* 0x000000007a007221 */ /* 0x000fe40000010000 */
[C---:B--2---:R-:W-:Y:S04]  /*a500*/  HMMA.16816.F32.BF16 R52, R72.reuse, R76, R52 ;  /* 0x0000004c4834723c */ /* 0x044fe80000041834 */
[----:B------:R-:W-:Y:S02]  /*a510*/  FADD.FTZ R2, R121, R2 ;  /* 0x0000000279027221 */ /* 0x000fe40000010000 */
[----:B------:R-:W-:Y:S02]  /*a520*/  FADD.FTZ R0, R120, R0 ;  /* 0x0000000078007221 */ /* 0x000fe40000010000 */
[C---:B------:R-:W-:Y:S04]  /*a530*/  HMMA.16816.F32.BF16 R56, R72.reuse, R78, R56 ;  /* 0x0000004e4838723c */ /* 0x040fe80000041838 */
[----:B------:R-:W-:Y:S02]  /*a540*/  FADD.FTZ R2, R155, R2 ;  /* 0x000000029b027221 */ /* 0x000fe40000010000 */
[----:B------:R-:W-:Y:S02]  /*a550*/  FADD.FTZ R0, R154, R0 ;  /* 0x000000009a007221 */ /* 0x000fe40000010000 */
[C---:B---3--:R-:W-:Y:S04]  /*a560*/  HMMA.16816.F32.BF16 R60, R72.reuse, R80, R60 ;  /* 0x00000050483c723c */ /* 0x048fe8000004183c */
[----:B------:R-:W-:Y:S02]  /*a570*/  FADD.FTZ R2, R153, R2 ;  /* 0x0000000299027221 */ /* 0x000fe40000010000 */
[----:B------:R-:W-:Y:S02]  /*a580*/  FADD.FTZ R0, R131, R0 ;  /* 0x0000000083007221 */ /* 0x000fe40000010000 */
[----:B------:R-:W-:Y:S04]  /*a590*/  HMMA.16816.F32.BF16 R64, R72, R82, R64 ;  /* 0x000000524840723c */ /* 0x000fe80000041840 */
[----:B------:R-:W-:Y:S02]  /*a5a0*/  FADD.FTZ R2, R152, R2 ;  /* 0x0000000298027221 */ /* 0x000fe40000010000 */
[----:B------:R-:W-:Y:S02]  /*a5b0*/  FADD.FTZ R0, R130, R0 ;  /* 0x0000000082007221 */ /* 0x000fe40000010000 */
[C---:B-1----:R-:W-:Y:S01]  /*a5c0*/  HMMA.16816.F32.BF16 R72, R132.reuse, R84, R4 ;  /* 0x000000548448723c */ /* 0x042fe20000041804 */
[----:B------:R-:W1:Y:S04]  /*a5d0*/  LDSM.16.MT88.4 R4, [R206+0x7800] ;  /* 0x00780000ce04783b */ /* 0x000e680000004200 */
[----:B------:R-:W-:Y:S02]  /*a5e0*/  FADD.FTZ R2, R129, R2 ;  /* 0x0000000281027221 */ /* 0x000fe40000010000 */
[----:B------:R-:W-:Y:S01]  /*a5f0*/  FADD.FTZ R0, R128, R0 ;  /* 0x0000000080007221 */ /* 0x000fe20000010000 */
[C---:B------:R-:W-:Y:S04]  /*a600*/  HMMA.16816.F32.BF16 R76, R132.reuse, R86, R8 ;  /* 0x00000056844c723c */ /* 0x040fe80000041808 */
        /* <DEDUP_REMOVED lines=10> */
[----:B------:R-:W-:Y:S01]  /*a6b0*/  FADD.FTZ R0, R70, R3 ;  /* 0x0000000346007221 */ /* 0x000fe20000010000 */
[----:B------:R-:W-:Y:S01]  /*a6c0*/  MOV R70, R68 ;  /* 0x0000004400467202 */ /* 0x000fe20000000f00 */
[C---:B------:R-:W-:Y:S04]  /*a6d0*/  HMMA.16816.F32.BF16 R92, R132.reuse, R94, R24 ;  /* 0x0000005e845c723c */ /* 0x040fe80000041818 */
[----:B------:R-:W-:Y:S01]  /*a6e0*/  FADD.FTZ R2, R148, R2 ;  /* 0x0000000294027221 */ /* 0x000fe20000010000 */
[----:B------:R-:W-:Y:S01]  /*a6f0*/  MOV R3, R69 ;  /* 0x0000004500037202 */ /* 0x000fe20000000f00 */
[----:B------:R-:W-:Y:S02]  /*a700*/  FADD.FTZ R0, R149, R0 ;  /* 0x0000000095007221 */ /* 0x000fe40000010000 */
[C---:B------:R-:W-:Y:S01]  /*a710*/  HMMA.16816.F32.BF16 R96, R132.reuse, R100, R28 ;  /* 0x000000648460723c */ /* 0x040fe2000004181c */
[----:B------:R2:W-:Y:S04]  /*a720*/  STL [R1+0x4], R2 ;  /* 0x0000040201007387 */ /* 0x0005e80000100800 */
[----:B------:R2:W-:Y:S03]  /*a730*/  STL [R1+0x10], R0 ;  /* 0x0000100001007387 */ /* 0x0005e60000100800 */
        /* <DEDUP_REMOVED lines=8> */
[----:B------:R-:W-:Y:S01]  /*a7c0*/  HMMA.16816.F32.BF16 R132, R132, R6, R64 ;  /* 0x000000068484723c */ /* 0x000fe20000041840 */
[----:B--2---:R-:W-:-:S07]  /*a7d0*/  @P0 BRA `(.L_x_444) ;  /* 0xffffb77000000947 */ /* 0x004fce000383ffff */
.L_x_443:
[----:B------:R-:W-:-:S13]  /*a7e0*/  ISETP.GE.AND P0, PT, R229, RZ, PT ;  /* 0x000000ffe500720c */ /* 0x000fda0003f06270 */
[----:B------:R-:W-:Y:S05]  /*a7f0*/  @!P0 BRA `(.L_x_445) ;  /* 0x00003f7000008947 */ /* 0x000fea0003800000 */
[----:B------:R-:W-:Y:S02]  /*a800*/  MOV R71, R68 ;  /* 0x0000004400477202 */ /* 0x000fe40000000f00 */
[----:B------:R-:W-:Y:S02]  /*a810*/  MOV R70, R69 ;  /* 0x0000004500467202 */ /* 0x000fe40000000f00 */
.L_x_446:
[----:B------:R-:W2:Y:S01]  /*a820*/  LDL.64 R38, [R1+0x20] ;  /* 0x0000200001267983 */ /* 0x000ea20000100a00 */
[----:B------:R-:W-:Y:S04]  /*a830*/  DEPBAR.LE SB0, 0x0 ;  /* 0x000080000000791a */ /* 0x000fe80000000000 */
[----:B------:R-:W-:Y:S01]  /*a840*/  WARPSYNC 0xffffffff ;  /* 0xffffffff00007948 */ /* 0x000fe20003800000 */
[----:B------:R-:W3:Y:S01]  /*a850*/  LDL R37, [R1+0x28] ;  /* 0x0000280001257983 */ /* 0x000ee20000100800 */
[----:B-1----:R-:W-:Y:S01]  /*a860*/  SHF.R.S32.HI R0, RZ, 0x1f, R229 ;  /* 0x0000001fff007819 */ /* 0x002fe200000114e5 */
[C---:B------:R-:W-:Y:S01]  /*a870*/  IMAD.WIDE.U32 R2, R229.reuse, c[0x0][0x208], RZ ;  /* 0x00008200e5027a25 */ /* 0x040fe200078e00ff */
[----:B------:R-:W-:Y:S01]  /*a880*/  MOV R230, 0x6 ;  /* 0x0000000600e67802 */ /* 0x000fe20000000f00 */
[----:B------:R-:W4:Y:S02]  /*a890*/  LDL.64 R46, [R1+0x8] ;  /* 0x00000800012e7983 */ /* 0x000f240000100a00 */
[----:B------:R-:W-:Y:S01]  /*a8a0*/  IMAD R0, R0, c[0x0][0x208], RZ ;  /* 0x0000820000007a24 */ /* 0x000fe200078e02ff */
[C---:B------:R-:W-:Y:S03]  /*a8b0*/  SHF.L.U32 R36, R2.reuse, 0x7, RZ ;  /* 0x0000000702247819 */ /* 0x040fe600000006ff */
[----:B------:R-:W-:Y:S01]  /*a8c0*/  BAR.SYNC.DEFER_BLOCKING 0x0 ;  /* 0x0000000000007b1d */ /* 0x000fe20000010000 */
[----:B------:R-:W-:Y:S05]  /*a8d0*/  IMAD R0, R229, c[0x0][0x20c], R0 ;  /* 0x00008300e5007a24 */ /* 0x000fea00078e0200 */
[----:B------:R-:W-:Y:S04]  /*a8e0*/  IADD3 R3, R3, R0, RZ ;  /* 0x0000000003037210 */ /* 0x000fe80007ffe0ff */
[----:B------:R-:W-:Y:S01]  /*a8f0*/  SHF.L.U64.HI R2, R2, 0x7, R3 ;  /* 0x0000000702027819 */ /* 0x000fe20000010203 */
[----:B------:R-:W1:Y:S08]  /*a900*/  LDSM.16.M88.4 R8, [R201] ;  /* 0x00000000c908783b */ /* 0x000e700000000200 */
[----:B------:R-:W5:Y:S08]  /*a910*/  LDSM.16.M88.4 R16, [R201+0x800] ;  /* 0x00080000c910783b */ /* 0x000f700000000200 */
[----:B------:R-:W5:Y:S08]  /*a920*/  LDSM.16.M88.4 R24, [R201+0x1000] ;  /* 0x00100000c918783b */ /* 0x000f700000000200 */
[----:B------:R-:W5:Y:S08]  /*a930*/  LDSM.16.M88.4 R32, [R201+0x1800] ;  /* 0x00180000c920783b */ /* 0x000f700000000200 */
[----:B------:R-:W2:Y:S01]  /*a940*/  LDSM.16.M88.4 R40, [R201+0x2000] ;  /* 0x00200000c928783b */ /* 0x000ea20000000200 */
        /* <DEDUP_REMOVED lines=11> */
[----:B------:R-:W1:Y:S01]  /*aa00*/  LDSM.16.M88.4 R152, [R221] ;  /* 0x00000000dd98783b */ /* 0x000e620000000200 */
[C---:B------:R-:W-:Y:S07]  /*aa10*/  HMMA.16816.F32.BF16 R28, R140.reuse, R32, RZ ;  /* 0x000000208c1c723c */ /* 0x040fee00000418ff */
[----:B------:R-:W1:Y:S01]  /*aa20*/  LDSM.16.M88.4 R156, [R220] ;  /* 0x00000000dc9c783b */ /* 0x000e620000000200 */
[C---:B------:R-:W-:Y:S07]  /*aa30*/  HMMA.16816.F32.BF16 R32, R140.reuse, R34, RZ ;  /* 0x000000228c20723c */ /* 0x040fee00000418ff */
[----:B------:R-:W1:Y:S08]  /*aa40*/  LDSM.16.M88.4 R160, [R219] ;  /* 0x00000000dba0783b */ /* 0x000e700000000200 */
[----:B------:R-:W1:Y:S08]  /*aa50*/  LDSM.16.M88.4 R168, [R218] ;  /* 0x00000000daa8783b */ /* 0x000e700000000200 */
[----:B------:R-:W1:Y:S08]  /*aa60*/  LDSM.16.M88.4 R192, [R217] ;  /* 0x00000000d9c0783b */ /* 0x000e700000000200 */
[----:B------:R-:W1:Y:S01]  /*aa70*/  LDSM.16.M88.4 R196, [R216] ;  /* 0x00000000d8c4783b */ /* 0x000e620000000200 */
[----:B--2---:R-:W-:Y:S04]  /*aa80*/  IADD3 R0, P1, R36, R38, RZ ;  /* 0x0000002624007210 */ /* 0x004fe80007f3e0ff */
[----:B------:R-:W-:Y:S02]  /*aa90*/  LEA R44, P0, R0, c[0x0][0x1f8], 0x1 ;  /* 0x00007e00002c7a11 */ /* 0x000fe400078008ff */
[----:B---3--:R-:W-:Y:S04]  /*aaa0*/  IADD3.X R3, R2, R37, RZ, P1, !PT ;  /* 0x0000002502037210 */ /* 0x008fe80000ffe4ff */
[----:B------:R-:W-:Y:S02]  /*aab0*/  LEA.HI.X R45, R0, c[0x0][0x1fc], R3, 0x1, P0 ;  /* 0x00007f00002d7a11 */ /* 0x000fe400000f0c03 */
[----:B----4-:R-:W-:Y:S02]  /*aac0*/  ISETP.GE.AND P0, PT, R46, c[0x0][0x1d4], PT ;  /* 0x000075002e007a0c */ /* 0x010fe40003f06270 */
[----:B------:R-:W-:Y:S02]  /*aad0*/  IADD3 R0, P3, P2, R36, 0x40, R38 ;  /* 0x0000004024007810 */ /* 0x000fe40007a7e026 */
[----:B------:R-:W-:Y:S02]  /*aae0*/  MOV R3, c[0x0][0x208] ;  /* 0x0000820000037a02 */ /* 0x000fe40000000f00 */
[----:B------:R-:W-:Y:S02]  /*aaf0*/  LEA R54, P1, R0, c[0x0][0x1f8], 0x1 ;  /* 0x00007e0000367a11 */ /* 0x000fe400078208ff */
[----:B------:R-:W-:Y:S02]  /*ab00*/  IADD3.X R2, R2, RZ, R37, P3, P2 ;  /* 0x000000ff02027210 */ /* 0x000fe40001fe4425 */
[C---:B------:R-:W-:Y:S01]  /*ab10*/  HMMA.16816.F32.BF16 R36, R140.reuse, R40, RZ ;  /* 0x000000288c24723c */ /* 0x040fe200000418ff */
[C---:B------:R-:W-:Y:S02]  /*ab20*/  SHF.L.U32 R60, R3.reuse, 0x6, RZ ;  /* 0x00000006033c7819 */ /* 0x040fe400000006ff */
[----:B------:R-:W-:Y:S01]  /*ab30*/  @!PT LDS RZ, [RZ] ;  /* 0x00000000fffff984 */ /* 0x000fe20000000800 */
[----:B------:R-:W-:Y:S01]  /*ab40*/  @!PT LDS RZ, [RZ] ;  /* 0x00000000fffff984 */ /* 0x000fe20000000800 */
[----:B------:R-:W-:Y:S01]  /*ab50*/  @!PT LDS RZ, [RZ] ;  /* 0x00000000fffff984 */ /* 0x000fe20000000800 */
[----:B------:R1:W-:Y:S01]  /*ab60*/  LDGSTS.E.BYPASS.LTC128B.128 [R228+0x100], [R44.64], !P0 ;  /* 0x001000002ce47fae */ /* 0x0003e2000c101d46 */
[----:B------:R-:W-:Y:S02]  /*ab70*/  LEA.HI.X R55, R0, c[0x0][0x1fc], R2, 0x1, P1 ;  /* 0x00007f0000377a11 */ /* 0x000fe400008f0c02 */
[----:B------:R-:W-:Y:S02]  /*ab80*/  IADD3 R2, P1, R44, R60, RZ ;  /* 0x0000003c2c027210 */ /* 0x000fe40007f3e0ff */
[C---:B------:R-:W-:Y:S01]  /*ab90*/  HMMA.16816.F32.BF16 R40, R140.reuse, R42, RZ ;  /* 0x0000002a8c28723c */ /* 0x040fe200000418ff */
[----:B------:R-:W-:Y:S02]  /*aba0*/  SHF.L.U64.HI R0, R3, R230, c[0x0][0x20c] ;  /* 0x0000830003007619 */ /* 0x000fe400000102e6 */
[----:B------:R2:W-:Y:S01]  /*abb0*/  LDGSTS.E.BYPASS.LTC128B.128 [R228+0x4100], [R54.64], !P6 ;  /* 0x0410000036e47fae */ /* 0x0005e2000f101d46 */
[----:B------:R-:W-:Y:S02]  /*abc0*/  IADD3 R52, P2, R2, R60, RZ ;  /* 0x0000003c02347210 */ /* 0x000fe40007f5e0ff */
[----:B------:R-:W-:Y:S02]  /*abd0*/  IADD3.X R3, R45, R0, RZ, P1, !PT ;  /* 0x000000002d037210 */ /* 0x000fe40000ffe4ff */
[----:B------:R-:W-:Y:S03]  /*abe0*/  IADD3 R60, P1, R52, R60, RZ ;  /* 0x0000003c343c7210 */ /* 0x000fe60007f3e0ff */
[----:B------:R3:W-:Y:S01]  /*abf0*/  LDGSTS.E.BYPASS.LTC128B.128 [R228+0x1100], [R2.64], !P0 ;  /* 0x0110000002e47fae */ /* 0x0007e2000c101d46 */
[-C--:B------:R-:W-:Y:S04]  /*ac00*/  IADD3.X R53, R3, R0.reuse, RZ, P2, !PT ;  /* 0x0000000003357210 */ /* 0x080fe800017fe4ff */
[----:B------:R-:W-:Y:S02]  /*ac10*/  IADD3.X R61, R53, R0, RZ, P1, !PT ;  /* 0x00000000353d7210 */ /* 0x000fe40000ffe4ff */
[C---:B------:R-:W-:Y:S01]  /*ac20*/  ISETP.GT.AND P1, PT, R229.reuse, RZ, PT ;  /* 0x000000ffe500720c */ /* 0x040fe20003f24270 */
[----:B------:R3:W-:Y:S01]  /*ac30*/  LDGSTS.E.BYPASS.LTC128B.128 [R228+0x5100], [R2.64+0x80], !P6 ;  /* 0x0510008002e47fae */ /* 0x0007e2000f101d46 */
[----:B------:R-:W-:Y:S01]  /*ac40*/  IADD3 R229, R229, -0x1, RZ ;  /* 0xffffffffe5e57810 */ /* 0x000fe20007ffe0ff */
[C---:B-1----:R-:W-:Y:S06]  /*ac50*/  HMMA.16816.F32.BF16 R44, R140.reuse, R48, RZ ;  /* 0x000000308c2c723c */ /* 0x042fec00000418ff */
[----:B------:R2:W-:Y:S02]  /*ac60*/  LDGSTS.E.BYPASS.LTC128B.128 [R228+0x2100], [R52.64], !P0 ;  /* 0x0210000034e47fae */ /* 0x0005e4000c101d46 */
[C---:B------:R-:W-:Y:S06]  /*ac70*/  HMMA.16816.F32.BF16 R48, R140.reuse, R50, RZ ;  /* 0x000000328c30723c */ /* 0x040fec00000418ff */
[----:B------:R2:W-:Y:S08]  /*ac80*/  LDGSTS.E.BYPASS.LTC128B.128 [R228+0x6100], [R52.64+0x80], !P6 ;  /* 0x0610008034e47fae */ /* 0x0005f0000f101d46 */
[----:B------:R5:W-:Y:S08]  /*ac90*/  LDGSTS.E.BYPASS.LTC128B.128 [R228+0x3100], [R60.64], !P0 ;  /* 0x031000003ce47fae */ /* 0x000bf0000c101d46 */
[----:B------:R5:W-:Y:S08]  /*aca0*/  LDGSTS.E.BYPASS.LTC128B.128 [R228+0x7100], [R60.64+0x80], !P6 ;  /* 0x071000803ce47fae */ /* 0x000bf0000f101d46 */
[----:B------:R-:W0:Y:S01]  /*acb0*/  LDGDEPBAR ;  /* 0x00000000000079af */ /* 0x000e220000000000 */
[C---:B--2---:R-:W-:Y:S08]  /*acc0*/  HMMA.16816.F32.BF16 R52, R140.reuse, R56, RZ ;  /* 0x000000388c34723c */ /* 0x044ff000000418ff */
        /* <DEDUP_REMOVED lines=8> */
[----:B------:R-:W2:Y:S07]  /*ad50*/  LDSM.16.M88.4 R148, [R205+0x800] ;  /* 0x00080000cd94783b */ /* 0x000eae0000000200 */
[C---:B------:R-:W-:Y:S08]  /*ad60*/  HMMA.16816.F32.BF16 R20, R144.reuse, R152, R20 ;  /* 0x000000989014723c */ /* 0x040ff00000041814 */
        /* <DEDUP_REMOVED lines=10> */
[----:B------:R-:W2:Y:S07]  /*ae10*/  LDSM.16.M88.4 R168, [R205+0x2800] ;  /* 0x00280000cda8783b */ /* 0x000eae0000000200 */
[C---:B------:R-:W-:Y:S08]  /*ae20*/  HMMA.16816.F32.BF16 R52, R144.reuse, R192, R52 ;  /* 0x000000c09034723c */ /* 0x040ff00000041834 */
[C---:B------:R-:W-:Y:S01]  /*ae30*/  HMMA.16816.F32.BF16 R56, R144.reuse, R194, R56 ;  /* 0x000000c29038723c */ /* 0x040fe20000041838 */
[----:B------:R-:W-:Y:S07]  /*ae40*/  LDSM.16.M88.4 R192, [R202+0x1000] ;  /* 0x00100000cac0783b */ /* 0x000fee0000000200 */
[C---:B------:R-:W-:Y:S08]  /*ae50*/  HMMA.16816.F32.BF16 R60, R144.reuse, R196, R60 ;  /* 0x000000c4903c723c */ /* 0x040ff0000004183c */
[----:B------:R-:W-:Y:S08]  /*ae60*/  HMMA.16816.F32.BF16 R64, R144, R198, R64 ;  /* 0x000000c69040723c */ /* 0x000ff00000041840 */
[C---:B-1----:R-:W-:Y:S08]  /*ae70*/  HMMA.16816.F32.BF16 R4, R164.reuse, R136, R4 ;  /* 0x00000088a404723c */ /* 0x042ff00000041804 */
[C---:B------:R-:W-:Y:S01]  /*ae80*/  HMMA.16816.F32.BF16 R8, R164.reuse, R138, R8 ;  /* 0x0000008aa408723c */ /* 0x040fe20000041808 */
[----:B------:R-:W1:Y:S07]  /*ae90*/  LDSM.16.M88.4 R136, [R205+0x3000] ;  /* 0x00300000cd88783b */ /* 0x000e6e0000000200 */
[C---:B--2---:R-:W-:Y:S08]  /*aea0*/  HMMA.16816.F32.BF16 R12, R164.reuse, R148, R12 ;  /* 0x00000094a40c723c */ /* 0x044ff0000004180c */
[C---:B------:R-:W-:Y:S01]  /*aeb0*/  HMMA.16816.F32.BF16 R16, R164.reuse, R150, R16 ;  /* 0x00000096a410723c */ /* 0x040fe20000041810 */
[----:B------:R-:W2:Y:S07]  /*aec0*/  LDSM.16.M88.4 R148, [R205+0x3800] ;  /* 0x00380000cd94783b */ /* 0x000eae0000000200 */
[C---:B----4-:R-:W-:Y:S08]  /*aed0*/  HMMA.16816.F32.BF16 R20, R164.reuse, R152, R20 ;  /* 0x00000098a414723c */ /* 0x050ff00000041814 */
[C---:B------:R-:W-:Y:S01]  /*aee0*/  HMMA.16816.F32.BF16 R24, R164.reuse, R154, R24 ;  /* 0x0000009aa418723c */ /* 0x040fe20000041818 */
[----:B------:R-:W4:Y:S07]  /*aef0*/  LDSM.16.M88.4 R152, [R202] ;  /* 0x00000000ca98783b */ /* 0x000f2e0000000200 */
[C---:B-----5:R-:W-:Y:S08]  /*af00*/  HMMA.16816.F32.BF16 R28, R164.reuse, R156, R28 ;  /* 0x0000009ca41c723c */ /* 0x060ff0000004181c */
[C---:B------:R-:W-:Y:S01]  /*af10*/  HMMA.16816.F32.BF16 R32, R164.reuse, R158, R32 ;  /* 0x0000009ea420723c */ /* 0x040fe20000041820 */
[----:B------:R-:W5:Y:S07]  /*af20*/  LDSM.16.M88.4 R156, [R202+0x800] ;  /* 0x00080000ca9c783b */ /* 0x000f6e0000000200 */
[C---:B------:R-:W-:Y:S08]  /*af30*/  HMMA.16816.F32.BF16 R36, R164.reuse, R160, R36 ;  /* 0x000000a0a424723c */ /* 0x040ff00000041824 */
[C---:B------:R-:W-:Y:S01]  /*af40*/  HMMA.16816.F32.BF16 R40, R164.reuse, R162, R40 ;  /* 0x000000a2a428723c */ /* 0x040fe20000041828 */
[----:B------:R-:W3:Y:S07]  /*af50*/  LDSM.16.M88.4 R160, [R202+0x1800] ;  /* 0x00180000caa0783b */ /* 0x000eee0000000200 */
[C---:B------:R-:W-:Y:S08]  /*af60*/  HMMA.16816.F32.BF16 R44, R164.reuse, R168, R44 ;  /* 0x000000a8a42c723c */ /* 0x040ff0000004182c */
[C---:B------:R-:W-:Y:S01]  /*af70*/  HMMA.16816.F32.BF16 R48, R164.reuse, R170, R48 ;  /* 0x000000aaa430723c */ /* 0x040fe20000041830 */
[----:B------:R-:W3:Y:S07]  /*af80*/  LDSM.16.M88.4 R168, [R202+0x2000] ;  /* 0x00200000caa8783b */ /* 0x000eee0000000200 */
[C---:B-1----:R-:W-:Y:S08]  /*af90*/  HMMA.16816.F32.BF16 R52, R164.reuse, R136, R52 ;  /* 0x00000088a434723c */ /* 0x042ff00000041834 */
[C---:B------:R-:W-:Y:S01]  /*afa0*/  HMMA.16816.F32.BF16 R56, R164.reuse, R138, R56 ;  /* 0x0000008aa438723c */ /* 0x040fe20000041838 */
[----:B------:R-:W1:Y:S07]  /*afb0*/  LDSM.16.M88.4 R136, [R202+0x2800] ;  /* 0x00280000ca88783b */ /* 0x000e6e0000000200 */
[C---:B--2---:R-:W-:Y:S08]  /*afc0*/  HMMA.16816.F32.BF16 R60, R164.reuse, R148, R60 ;  /* 0x00000094a43c723c */ /* 0x044ff0000004183c */
[----:B------:R-:W-:Y:S01]  /*afd0*/  HMMA.16816.F32.BF16 R64, R164, R150, R64 ;  /* 0x00000096a440723c */ /* 0x000fe20000041840 */
        /* <DEDUP_REMOVED lines=9> */
[----:B------:R-:W-:Y:S07]  /*b070*/  LDSM.16.M88.4 R192, [R201+0x5000] ;  /* 0x00500000c9c0783b */ /* 0x000fee0000000200 */
[C---:B---3--:R-:W-:Y:S08]  /*b080*/  HMMA.16816.F32.BF16 R28, R172.reuse, R160, R28 ;  /* 0x000000a0ac1c723c */ /* 0x048ff0000004181c */
        /* <DEDUP_REMOVED lines=9> */
[C---:B------:R-:W-:Y:S01]  /*b120*/  HMMA.16816.F32.BF16 R56, R172.reuse, R150, R56 ;  /* 0x00000096ac38723c */ /* 0x040fe20000041838 */
[----:B------:R-:W2:Y:S07]  /*b130*/  LDSM.16.M88.4 R148, [R201+0x6800] ;  /* 0x00680000c994783b */ /* 0x000eae0000000200 */
[C---:B----4-:R-:W-:Y:S08]  /*b140*/  HMMA.16816.F32.BF16 R60, R172.reuse, R152, R60 ;  /* 0x00000098ac3c723c */ /* 0x050ff0000004183c */
[----:B------:R-:W-:Y:S01]  /*b150*/  HMMA.16816.F32.BF16 R64, R172, R154, R64 ;  /* 0x0000009aac40723c */ /* 0x000fe20000041840 */
[----:B------:R-:W4:Y:S07]  /*b160*/  LDSM.16.M88.4 R152, [R201+0x7000] ;  /* 0x00700000c998783b */ /* 0x000f2e0000000200 */
[C---:B-----5:R-:W-:Y:S08]  /*b170*/  HMMA.16816.F32.BF16 R4, R176.reuse, R156, R4 ;  /* 0x0000009cb004723c */ /* 0x060ff00000041804 */
[C---:B------:R-:W-:Y:S01]  /*b180*/  HMMA.16816.F32.BF16 R8, R176.reuse, R158, R8 ;  /* 0x0000009eb008723c */ /* 0x040fe20000041808 */
[----:B------:R-:W5:Y:S07]  /*b190*/  LDSM.16.M88.4 R156, [R201+0x7800] ;  /* 0x00780000c99c783b */ /* 0x000f6e0000000200 */
[C---:B---3--:R-:W-:Y:S08]  /*b1a0*/  HMMA.16816.F32.BF16 R12, R176.reuse, R160, R12 ;  /* 0x000000a0b00c723c */ /* 0x048ff0000004180c */
[C---:B------:R-:W-:Y:S01]  /*b1b0*/  HMMA.16816.F32.BF16 R16, R176.reuse, R162, R16 ;  /* 0x000000a2b010723c */ /* 0x040fe20000041810 */
[----:B------:R-:W3:Y:S07]  /*b1c0*/  LDSM.16.M88.4 R160, [R215] ;  /* 0x00000000d7a0783b */ /* 0x000eee0000000200 */
[C---:B------:R-:W-:Y:S08]  /*b1d0*/  HMMA.16816.F32.BF16 R20, R176.reuse, R192, R20 ;  /* 0x000000c0b014723c */ /* 0x040ff00000041814 */
[C---:B------:R-:W-:Y:S01]  /*b1e0*/  HMMA.16816.F32.BF16 R24, R176.reuse, R194, R24 ;  /* 0x000000c2b018723c */ /* 0x040fe20000041818 */
        /* <DEDUP_REMOVED lines=9> */
[----:B------:R-:W2:Y:S07]  /*b280*/  LDSM.16.M88.4 R148, [R211] ;  /* 0x00000000d394783b */ /* 0x000eae0000000200 */
[C---:B----4-:R-:W-:Y:S08]  /*b290*/  HMMA.16816.F32.BF16 R52, R176.reuse, R152, R52 ;  /* 0x00000098b034723c */ /* 0x050ff00000041834 */
[C---:B------:R-:W-:Y:S01]  /*b2a0*/  HMMA.16816.F32.BF16 R56, R176.reuse, R154, R56 ;  /* 0x0000009ab038723c */ /* 0x040fe20000041838 */
[----:B------:R-:W4:Y:S07]  /*b2b0*/  LDSM.16.M88.4 R152, [R210] ;  /* 0x00000000d298783b */ /* 0x000f2e0000000200 */
[C---:B-----5:R-:W-:Y:S08]  /*b2c0*/  HMMA.16816.F32.BF16 R60, R176.reuse, R156, R60 ;  /* 0x0000009cb03c723c */ /* 0x060ff0000004183c */
[----:B------:R-:W-:Y:S01]  /*b2d0*/  HMMA.16816.F32.BF16 R64, R176, R158, R64 ;  /* 0x0000009eb040723c */ /* 0x000fe20000041840 */
[----:B------:R-:W5:Y:S07]  /*b2e0*/  LDSM.16.M88.4 R156, [R209] ;  /* 0x00000000d19c783b */ /* 0x000f6e0000000200 */
[C---:B---3--:R-:W-:Y:S08]  /*b2f0*/  HMMA.16816.F32.BF16 R4, R180.reuse, R160, R4 ;  /* 0x000000a0b404723c */ /* 0x048ff00000041804 */
[C---:B------:R-:W-:Y:S01]  /*b300*/  HMMA.16816.F32.BF16 R8, R180.reuse, R162, R8 ;  /* 0x000000a2b408723c */ /* 0x040fe20000041808 */
[----:B------:R-:W3:Y:S07]  /*b310*/  LDSM.16.M88.4 R160, [R208] ;  /* 0x00000000d0a0783b */ /* 0x000eee0000000200 */
        /* <DEDUP_REMOVED lines=18> */
[C---:B---3--:R-:W-:Y:S08]  /*b440*/  HMMA.16816.F32.BF16 R60, R180.reuse, R160, R60 ;  /* 0x000000a0b43c723c */ /* 0x048ff0000004183c */
[----:B------:R-:W-:Y:S01]  /*b450*/  HMMA.16816.F32.BF16 R64, R180, R162, R64 ;  /* 0x000000a2b440723c */ /* 0x000fe20000041840 */
[----:B------:R-:W3:Y:S07]  /*b460*/  LDSM.16.M88.4 R160, [R205+0x7000] ;  /* 0x00700000cda0783b */ /* 0x000eee0000000200 */
        /* <DEDUP_REMOVED lines=10> */
[C---:B------:R-:W-:Y:S08]  /*b510*/  HMMA.16816.F32.BF16 R32, R184.reuse, R150, R32 ;  /* 0x00000096b820723c */ /* 0x040ff00000041820 */
[C---:B----4-:R-:W-:Y:S08]  /*b520*/  HMMA.16816.F32.BF16 R36, R184.reuse, R152, R36 ;  /* 0x00000098b824723c */ /* 0x050ff00000041824 */
[C---:B------:R-:W-:Y:S08]  /*b530*/  HMMA.16816.F32.BF16 R40, R184.reuse, R154, R40 ;  /* 0x0000009ab828723c */ /* 0x040ff00000041828 */
[C---:B-----5:R-:W-:Y:S08]  /*b540*/  HMMA.16816.F32.BF16 R44, R184.reuse, R156, R44 ;  /* 0x0000009cb82c723c */ /* 0x060ff0000004182c */
[C---:B------:R-:W-:Y:S08]  /*b550*/  HMMA.16816.F32.BF16 R48, R184.reuse, R158, R48 ;  /* 0x0000009eb830723c */ /* 0x040ff00000041830 */
[C---:B---3--:R-:W-:Y:S08]  /*b560*/  HMMA.16816.F32.BF16 R52, R184.reuse, R160, R52 ;  /* 0x000000a0b834723c */ /* 0x048ff00000041834 */
        /* <DEDUP_REMOVED lines=38> */
[----:B------:R3:W-:Y:S01]  /*b7d0*/  MUFU.TANH R156, R13 ;  /* 0x0000000d009c7308 */ /* 0x0007e20000002400 */
[----:B----4-:R-:W-:Y:S09]  /*b7e0*/  FMNMX.FTZ R2, R152, R2, !PT ;  /* 0x0000000298027209 */ /* 0x010ff20007810000 */
[----:B------:R-:W4:Y:S01]  /*b7f0*/  MUFU.TANH R139, R12 ;  /* 0x0000000c008b7308 */ /* 0x000f220000002400 */
[----:B--2---:R-:W2:Y:S01]  /*b800*/  LDSM.16.M88.4 R8, [R202+0x5800] ;  /* 0x00580000ca08783b */ /* 0x004ea20000000200 */
[C---:B-1----:R-:W-:Y:S03]  /*b810*/  HMMA.16816.F32.BF16 R20, R188.reuse, R4, R20 ;  /* 0x00000004bc14723c */ /* 0x042fe60000041814 */
[----:B-----5:R-:W-:Y:S05]  /*b820*/  FMNMX.FTZ R2, R153, R2, !PT ;  /* 0x0000000299027209 */ /* 0x020fea0007810000 */
[----:B------:R-:W1:Y:S01]  /*b830*/  MUFU.TANH R157, R14 ;  /* 0x0000000e009d7308 */ /* 0x000e620000002400 */
[C---:B------:R-:W-:Y:S01]  /*b840*/  HMMA.16816.F32.BF16 R24, R188.reuse, R6, R24 ;  /* 0x00000006bc18723c */ /* 0x040fe20000041818 */
[----:B------:R-:W5:Y:S08]  /*b850*/  LDSM.16.M88.4 R4, [R202+0x6000] ;  /* 0x00600000ca04783b */ /* 0x000f700000000200 */
[----:B------:R-:W2:Y:S01]  /*b860*/  MUFU.TANH R159, R16 ;  /* 0x00000010009f7308 */ /* 0x000ea20000002400 */
[----:B---3--:R-:W3:Y:S02]  /*b870*/  LDL R13, [R1+0x14] ;  /* 0x00001400010d7983 */ /* 0x008ee40000100800 */
[----:B----4-:R-:W-:Y:S03]  /*b880*/  FMNMX.FTZ R0, R139, R0, !PT ;  /* 0x000000008b007209 */ /* 0x010fe60007810000 */
[----:B------:R-:W-:Y:S04]  /*b890*/  FMUL.FTZ R20, R20, c[0x0][0x320] ;  /* 0x0000c80014147a20 */ /* 0x000fe80000410000 */
[----:B------:R-:W4:Y:S01]  /*b8a0*/  MUFU.TANH R158, R15 ;  /* 0x0000000f009e7308 */ /* 0x000f220000002400 */
[----:B------:R-:W-:Y:S01]  /*b8b0*/  FMUL.FTZ R21, R21, c[0x0][0x320] ;  /* 0x0000c80015157a20 */ /* 0x000fe20000410000 */
[----:B------:R-:W-:Y:S01]  /*b8c0*/  FMNMX.FTZ R0, R156, R0, !PT ;  /* 0x000000009c007209 */ /* 0x000fe20007810000 */
[----:B------:R-:W-:Y:S01]  /*b8d0*/  FMUL.FTZ R22, R22, c[0x0][0x320] ;  /* 0x0000c80016167a20 */ /* 0x000fe20000410000 */
[----:B-1----:R-:W-:Y:S01]  /*b8e0*/  FMNMX.FTZ R2, R157, R2, !PT ;  /* 0x000000029d027209 */ /* 0x002fe20007810000 */
[----:B------:R-:W-:Y:S02]  /*b8f0*/  FMUL.FTZ R23, R23, c[0x0][0x320] ;  /* 0x0000c80017177a20 */ /* 0x000fe40000410000 */
[----:B------:R-:W-:Y:S02]  /*b900*/  FMUL.FTZ R24, R24, c[0x0][0x320] ;  /* 0x0000c80018187a20 */ /* 0x000fe40000410000 */
[----:B------:R-:W-:Y:S01]  /*b910*/  FMUL.FTZ R25, R25, c[0x0][0x320] ;  /* 0x0000c80019197a20 */ /* 0x000fe20000410000 */
[----:B------:R-:W1:Y:S01]  /*b920*/  MUFU.TANH R160, R17 ;  /* 0x0000001100a07308 */ /* 0x000e620000002400 */
[----:B------:R-:W-:Y:S02]  /*b930*/  FMUL.FTZ R26, R26, c[0x0][0x320] ;  /* 0x0000c8001a1a7a20 */ /* 0x000fe40000410000 */
[----:B------:R-:W-:Y:S01]  /*b940*/  FMUL.FTZ R27, R27, c[0x0][0x320] ;  /* 0x0000c8001b1b7a20 */ /* 0x000fe20000410000 */
[C---:B--2---:R-:W-:Y:S03]  /*b950*/  HMMA.16816.F32.BF16 R28, R188.reuse, R8, R28 ;  /* 0x00000008bc1c723c */ /* 0x044fe6000004181c */
[----:B------:R-:W-:Y:S03]  /*b960*/  FMNMX.FTZ R0, R159, R0, !PT ;  /* 0x000000009f007209 */ /* 0x000fe60007810000 */
[----:B------:R-:W2:Y:S02]  /*b970*/  MUFU.TANH R171, R18 ;  /* 0x0000001200ab7308 */ /* 0x000ea40000002400 */
[C---:B------:R-:W-:Y:S01]  /*b980*/  HMMA.16816.F32.BF16 R32, R188.reuse, R10, R32 ;  /* 0x0000000abc20723c */ /* 0x040fe20000041820 */
[----:B------:R-:W2:Y:S03]  /*b990*/  LDSM.16.M88.4 R8, [R202+0x6800] ;  /* 0x00680000ca08783b */ /* 0x000ea60000000200 */
[----:B----4-:R-:W-:Y:S04]  /*b9a0*/  FMNMX.FTZ R2, R158, R2, !PT ;  /* 0x000000029e027209 */ /* 0x010fe80007810000 */
[----:B------:R-:W4:Y:S01]  /*b9b0*/  MUFU.TANH R193, R20 ;  /* 0x0000001400c17308 */ /* 0x000f220000002400 */
[C---:B-----5:R-:W-:Y:S03]  /*b9c0*/  HMMA.16816.F32.BF16 R36, R188.reuse, R4, R36 ;  /* 0x00000004bc24723c */ /* 0x060fe60000041824 */
[----:B-1----:R-:W-:Y:S04]  /*b9d0*/  FMNMX.FTZ R0, R160, R0, !PT ;  /* 0x00000000a0007209 */ /* 0x002fe80007810000 */
[----:B------:R-:W-:Y:S01]  /*b9e0*/  FMUL.FTZ R28, R28, c[0x0][0x320] ;  /* 0x0000c8001c1c7a20 */ /* 0x000fe20000410000 */
[C---:B------:R-:W-:Y:S01]  /*b9f0*/  HMMA.16816.F32.BF16 R40, R188.reuse, R6, R40 ;  /* 0x00000006bc28723c */ /* 0x040fe20000041828 */
[----:B------:R-:W1:Y:S01]  /*ba00*/  MUFU.TANH R192, R19 ;  /* 0x0000001300c07308 */ /* 0x000e620000002400 */
[----:B------:R-:W5:Y:S02]  /*ba10*/  LDSM.16.M88.4 R4, [R202+0x7000] ;  /* 0x00700000ca04783b */ /* 0x000f640000000200 */
[----:B------:R-:W-:Y:S01]  /*ba20*/  FMUL.FTZ R29, R29, c[0x0][0x320] ;  /* 0x0000c8001d1d7a20 */ /* 0x000fe20000410000 */
[----:B--2---:R-:W-:Y:S01]  /*ba30*/  FMNMX.FTZ R2, R171, R2, !PT ;  /* 0x00000002ab027209 */ /* 0x004fe20007810000 */
[----:B------:R-:W-:Y:S02]  /*ba40*/  FMUL.FTZ R30, R30, c[0x0][0x320] ;  /* 0x0000c8001e1e7a20 */ /* 0x000fe40000410000 */
[----:B------:R-:W-:Y:S03]  /*ba50*/  FMUL.FTZ R31, R31, c[0x0][0x320] ;  /* 0x0000c8001f1f7a20 */ /* 0x000fe60000410000 */
[----:B------:R-:W2:Y:S01]  /*ba60*/  MUFU.TANH R194, R21 ;  /* 0x0000001500c27308 */ /* 0x000ea20000002400 */
[----:B------:R-:W-:Y:S02]  /*ba70*/  FMUL.FTZ R33, R33, c[0x0][0x320] ;  /* 0x0000c80021217a20 */ /* 0x000fe40000410000 */
[----:B------:R-:W-:Y:S01]  /*ba80*/  FMUL.FTZ R34, R34, c[0x0][0x320] ;  /* 0x0000c80022227a20 */ /* 0x000fe20000410000 */
[----:B----4-:R-:W-:Y:S01]  /*ba90*/  FMNMX.FTZ R0, R193, R0, !PT ;  /* 0x00000000c1007209 */ /* 0x010fe20007810000 */
[----:B------:R-:W-:Y:S02]  /*baa0*/  FMUL.FTZ R36, R36, c[0x0][0x320] ;  /* 0x0000c80024247a20 */ /* 0x000fe40000410000 */
[----:B------:R-:W-:Y:S02]  /*bab0*/  FMUL.FTZ R37, R37, c[0x0][0x320] ;  /* 0x0000c80025257a20 */ /* 0x000fe40000410000 */
[----:B------:R-:W-:Y:S01]  /*bac0*/  FMUL.FTZ R38, R38, c[0x0][0x320] ;  /* 0x0000c80026267a20 */ /* 0x000fe20000410000 */
[----:B------:R-:W4:Y:S01]  /*bad0*/  MUFU.TANH R195, R22 ;  /* 0x0000001600c37308 */ /* 0x000f220000002400 */
[----:B------:R-:W-:Y:S01]  /*bae0*/  FMUL.FTZ R39, R39, c[0x0][0x320] ;  /* 0x0000c80027277a20 */ /* 0x000fe20000410000 */
[C---:B------:R-:W-:Y:S03]  /*baf0*/  HMMA.16816.F32.BF16 R44, R188.reuse, R8, R44 ;  /* 0x00000008bc2c723c */ /* 0x040fe6000004182c */
[----:B------:R-:W-:Y:S01]  /*bb00*/  FMUL.FTZ R35, R35, c[0x0][0x320] ;  /* 0x0000c80023237a20 */ /* 0x000fe20000410000 */
[----:B-1----:R-:W-:Y:S01]  /*bb10*/  FMNMX.FTZ R2, R192, R2, !PT ;  /* 0x00000002c0027209 */ /* 0x002fe20007810000 */
[----:B------:R-:W-:Y:S03]  /*bb20*/  FMUL.FTZ R41, R41, c[0x0][0x320] ;  /* 0x0000c80029297a20 */ /* 0x000fe60000410000 */
[----:B------:R-:W1:Y:S01]  /*bb30*/  MUFU.TANH R197, R24 ;  /* 0x0000001800c57308 */ /* 0x000e620000002400 */
[C---:B------:R-:W-:Y:S01]  /*bb40*/  HMMA.16816.F32.BF16 R48, R188.reuse, R10, R48 ;  /* 0x0000000abc30723c */ /* 0x040fe20000041830 */
[----:B------:R-:W1:Y:S01]  /*bb50*/  LDSM.16.M88.4 R8, [R202+0x7800] ;  /* 0x00780000ca08783b */ /* 0x000e620000000200 */
[----:B------:R-:W-:Y:S04]  /*bb60*/  DEPBAR.LE SB0, 0x0 ;  /* 0x000080000000791a */ /* 0x000fe80000000000 */
[----:B------:R-:W-:Y:S01]  /*bb70*/  FMUL.FTZ R42, R42, c[0x0][0x320] ;  /* 0x0000c8002a2a7a20 */ /* 0x000fe20000410000 */
[----:B--2---:R-:W-:Y:S01]  /*bb80*/  FMNMX.FTZ R0, R194, R0, !PT ;  /* 0x00000000c2007209 */ /* 0x004fe20007810000 */
[----:B------:R-:W-:Y:S01]  /*bb90*/  FMUL.FTZ R43, R43, c[0x0][0x320] ;  /* 0x0000c8002b2b7a20 */ /* 0x000fe20000410000 */
[----:B------:R-:W2:Y:S01]  /*bba0*/  MUFU.TANH R196, R23 ;  /* 0x0000001700c47308 */ /* 0x000ea20000002400 */
[C---:B-----5:R-:W-:Y:S01]  /*bbb0*/  HMMA.16816.F32.BF16 R52, R188.reuse, R4, R52 ;  /* 0x00000004bc34723c */ /* 0x060fe20000041834 */
[----:B------:R-:W-:Y:S04]  /*bbc0*/  BAR.SYNC.DEFER_BLOCKING 0x0 ;  /* 0x0000000000007b1d */ /* 0x000fe80000010000 */
[----:B------:R-:W-:Y:S01]  /*bbd0*/  FMUL.FTZ R32, R32, c[0x0][0x320] ;  /* 0x0000c80020207a20 */ /* 0x000fe20000410000 */
[----:B----4-:R-:W-:Y:S01]  /*bbe0*/  FMNMX.FTZ R2, R195, R2, !PT ;  /* 0x00000002c3027209 */ /* 0x010fe20007810000 */
[----:B------:R-:W-:Y:S01]  /*bbf0*/  FMUL.FTZ R44, R44, c[0x0][0x320] ;  /* 0x0000c8002c2c7a20 */ /* 0x000fe20000410000 */
[C---:B------:R-:W-:Y:S01]  /*bc00*/  HMMA.16816.F32.BF16 R56, R188.reuse, R6, R56 ;  /* 0x00000006bc38723c */ /* 0x040fe20000041838 */
[----:B------:R-:W4:Y:S03]  /*bc10*/  MUFU.TANH R198, R25 ;  /* 0x0000001900c67308 */ /* 0x000f260000002400 */
[----:B------:R-:W-:Y:S01]  /*bc20*/  FMUL.FTZ R45, R45, c[0x0][0x320] ;  /* 0x0000c8002d2d7a20 */ /* 0x000fe20000410000 */
[----:B-1----:R-:W-:Y:S01]  /*bc30*/  FMNMX.FTZ R0, R197, R0, !PT ;  /* 0x00000000c5007209 */ /* 0x002fe20007810000 */
[----:B------:R-:W-:Y:S02]  /*bc40*/  FMUL.FTZ R46, R46, c[0x0][0x320] ;  /* 0x0000c8002e2e7a20 */ /* 0x000fe40000410000 */
[----:B------:R-:W-:Y:S03]  /*bc50*/  FMUL.FTZ R47, R47, c[0x0][0x320] ;  /* 0x0000c8002f2f7a20 */ /* 0x000fe60000410000 */
[----:B------:R-:W1:Y:S01]  /*bc60*/  MUFU.TANH R231, R26 ;  /* 0x0000001a00e77308 */ /* 0x000e620000002400 */
[----:B------:R-:W-:Y:S02]  /*bc70*/  FMUL.FTZ R50, R50, c[0x0][0x320] ;  /* 0x0000c80032327a20 */ /* 0x000fe40000410000 */
[----:B------:R-:W-:Y:S01]  /*bc80*/  FMUL.FTZ R48, R48, c[0x0][0x320] ;  /* 0x0000c80030307a20 */ /* 0x000fe20000410000 */
[----:B--2---:R-:W-:Y:S01]  /*bc90*/  FMNMX.FTZ R2, R196, R2, !PT ;  /* 0x00000002c4027209 */ /* 0x004fe20007810000 */
[----:B------:R-:W-:Y:S02]  /*bca0*/  FMUL.FTZ R52, R52, c[0x0][0x320] ;  /* 0x0000c80034347a20 */ /* 0x000fe40000410000 */
[----:B------:R-:W-:Y:S02]  /*bcb0*/  FMUL.FTZ R53, R53, c[0x0][0x320] ;  /* 0x0000c80035357a20 */ /* 0x000fe40000410000 */
[----:B------:R-:W-:Y:S01]  /*bcc0*/  FMUL.FTZ R54, R54, c[0x0][0x320] ;  /* 0x0000c80036367a20 */ /* 0x000fe20000410000 */
[----:B------:R-:W2:Y:S01]  /*bcd0*/  MUFU.TANH R236, R28 ;  /* 0x0000001c00ec7308 */ /* 0x000ea20000002400 */
[----:B------:R-:W-:Y:S01]  /*bce0*/  FMUL.FTZ R55, R55, c[0x0][0x320] ;  /* 0x0000c80037377a20 */ /* 0x000fe20000410000 */
[C---:B------:R-:W-:Y:S03]  /*bcf0*/  HMMA.16816.F32.BF16 R60, R188.reuse, R8, R60 ;  /* 0x00000008bc3c723c */ /* 0x040fe6000004183c */
[----:B------:R-:W-:Y:S01]  /*bd00*/  FMUL.FTZ R58, R58, c[0x0][0x320] ;  /* 0x0000c8003a3a7a20 */ /* 0x000fe20000410000 */
[----:B----4-:R-:W-:Y:S01]  /*bd10*/  FMNMX.FTZ R0, R198, R0, !PT ;  /* 0x00000000c6007209 */ /* 0x010fe20007810000 */
[----:B------:R-:W-:Y:S02]  /*bd20*/  FMUL.FTZ R59, R59, c[0x0][0x320] ;  /* 0x0000c8003b3b7a20 */ /* 0x000fe40000410000 */
[----:B------:R-:W-:Y:S01]  /*bd30*/  FMUL.FTZ R49, R49, c[0x0][0x320] ;  /* 0x0000c80031317a20 */ /* 0x000fe20000410000 */
[----:B------:R-:W4:Y:S01]  /*bd40*/  MUFU.TANH R232, R27 ;  /* 0x0000001b00e87308 */ /* 0x000f220000002400 */
[----:B------:R-:W-:Y:S01]  /*bd50*/  HMMA.16816.F32.BF16 R64, R188, R10, R64 ;  /* 0x0000000abc40723c */ /* 0x000fe20000041840 */
[----:B------:R-:W5:Y:S02]  /*bd60*/  LDL.64 R10, [R1+0x18] ;  /* 0x00001800010a7983 */ /* 0x000f640000100a00 */
[----:B------:R-:W-:Y:S01]  /*bd70*/  FMUL.FTZ R40, R40, c[0x0][0x320] ;  /* 0x0000c80028287a20 */ /* 0x000fe20000410000 */
[----:B-1----:R-:W-:Y:S01]  /*bd80*/  FMNMX.FTZ R2, R231, R2, !PT ;  /* 0x00000002e7027209 */ /* 0x002fe20007810000 */
[----:B------:R-:W-:Y:S02]  /*bd90*/  FMUL.FTZ R56, R56, c[0x0][0x320] ;  /* 0x0000c80038387a20 */ /* 0x000fe40000410000 */
[----:B------:R-:W-:Y:S02]  /*bda0*/  FMUL.FTZ R51, R51, c[0x0][0x320] ;  /* 0x0000c80033337a20 */ /* 0x000fe40000410000 */
[----:B------:R-:W1:Y:S03]  /*bdb0*/  MUFU.TANH R237, R29 ;  /* 0x0000001d00ed7308 */ /* 0x000e660000002400 */
[----:B------:R-:W-:Y:S01]  /*bdc0*/  FMUL.FTZ R57, R57, c[0x0][0x320] ;  /* 0x0000c80039397a20 */ /* 0x000fe20000410000 */
[----:B--2---:R-:W-:Y:S02]  /*bdd0*/  FMNMX.FTZ R0, R236, R0, !PT ;  /* 0x00000000ec007209 */ /* 0x004fe40007810000 */
[----:B------:R-:W-:Y:S02]  /*bde0*/  FMUL.FTZ R61, R61, c[0x0][0x320] ;  /* 0x0000c8003d3d7a20 */ /* 0x000fe40000410000 */
[----:B------:R-:W-:Y:S02]  /*bdf0*/  FMUL.FTZ R62, R62, c[0x0][0x320] ;  /* 0x0000c8003e3e7a20 */ /* 0x000fe40000410000 */
[----:B------:R-:W2:Y:S01]  /*be00*/  MUFU.TANH R238, R30 ;  /* 0x0000001e00ee7308 */ /* 0x000ea20000002400 */
[----:B------:R-:W-:Y:S02]  /*be10*/  FMUL.FTZ R63, R63, c[0x0][0x320] ;  /* 0x0000c8003f3f7a20 */ /* 0x000fe40000410000 */
[----:B------:R-:W-:Y:S01]  /*be20*/  FMUL.FTZ R60, R60, c[0x0][0x320] ;  /* 0x0000c8003c3c7a20 */ /* 0x000fe20000410000 */
[----:B----4-:R-:W-:Y:S01]  /*be30*/  FMNMX.FTZ R2, R232, R2, !PT ;  /* 0x00000002e8027209 */ /* 0x010fe20007810000 */
[----:B------:R-:W-:Y:S02]  /*be40*/  FMUL.FTZ R64, R64, c[0x0][0x320] ;  /* 0x0000c80040407a20 */ /* 0x000fe40000410000 */
[----:B------:R-:W-:Y:S02]  /*be50*/  FMUL.FTZ R66, R66, c[0x0][0x320] ;  /* 0x0000c80042427a20 */ /* 0x000fe40000410000 */
[----:B------:R-:W-:Y:S01]  /*be60*/  FMUL.FTZ R65, R65, c[0x0][0x320] ;  /* 0x0000c80041417a20 */ /* 0x000fe20000410000 */
[----:B------:R-:W-:Y:S01]  /*be70*/  MUFU.TANH R3, R64 ;  /* 0x0000004000037308 */ /* 0x000fe20000002400 */
[----:B-1----:R-:W-:Y:S09]  /*be80*/  FMNMX.FTZ R0, R237, R0, !PT ;  /* 0x00000000ed007209 */ /* 0x002ff20007810000 */
[----:B------:R-:W1:Y:S01]  /*be90*/  MUFU.TANH R241, R32 ;  /* 0x0000002000f17308 */ /* 0x000e620000002400 */
[----:B--2---:R-:W-:Y:S09]  /*bea0*/  FMNMX.FTZ R2, R238, R2, !PT ;  /* 0x00000002ee027209 */ /* 0x004ff20007810000 */
[----:B------:R-:W2:Y:S10]  /*beb0*/  MUFU.TANH R239, R31 ;  /* 0x0000001f00ef7308 */ /* 0x000eb40000002400 */
[----:B------:R-:W4:Y:S01]  /*bec0*/  MUFU.TANH R240, R33 ;  /* 0x0000002100f07308 */ /* 0x000f220000002400 */
[----:B-1----:R-:W-:Y:S09]  /*bed0*/  FMNMX.FTZ R0, R241, R0, !PT ;  /* 0x00000000f1007209 */ /* 0x002ff20007810000 */
        /* <DEDUP_REMOVED lines=18> */
[----:B------:R4:W-:Y:S01]  /*c000*/  MUFU.TANH R162, R56 ;  /* 0x0000003800a27308 */ /* 0x0009e20000002400 */
[----:B--2---:R-:W-:Y:S09]  /*c010*/  FMNMX.FTZ R0, R199, R0, !PT ;  /* 0x00000000c7007209 */ /* 0x004ff20007810000 */
[----:B------:R-:W1:Y:S10]  /*c020*/  MUFU.TANH R163, R44 ;  /* 0x0000002c00a37308 */ /* 0x000e740000002400 */
[----:B------:R-:W2:Y:S01]  /*c030*/  MUFU.TANH R244, R43 ;  /* 0x0000002b00f47308 */ /* 0x000ea20000002400 */
[----:B----4-:R-:W-:Y:S04]  /*c040*/  MOV R56, R245 ;  /* 0x000000f500387202 */ /* 0x010fe80000000f00 */
[----:B------:R-:W-:Y:S05]  /*c050*/  FMNMX.FTZ R2, R56, R2, !PT ;  /* 0x0000000238027209 */ /* 0x000fea0007810000 */
[----:B------:R-:W-:Y:S01]  /*c060*/  MUFU.TANH R235, R51 ;  /* 0x0000003300eb7308 */ /* 0x000fe20000002400 */
[----:B-1----:R-:W-:Y:S09]  /*c070*/  FMNMX.FTZ R0, R163, R0, !PT ;  /* 0x00000000a3007209 */ /* 0x002ff20007810000 */
[----:B------:R2:W-:Y:S10]  /*c080*/  MUFU.TANH R51, R57 ;  /* 0x0000003900337308 */ /* 0x0005f40000002400 */
[----:B------:R-:W1:Y:S10]  /*c090*/  MUFU.TANH R247, R45 ;  /* 0x0000002d00f77308 */ /* 0x000e740000002400 */
[----:B------:R-:W4:Y:S01]  /*c0a0*/  MUFU.TANH R69, R48 ;  /* 0x0000003000457308 */ /* 0x000f220000002400 */
[----:B--2---:R-:W-:Y:S04]  /*c0b0*/  MOV R57, R244 ;  /* 0x000000f400397202 */ /* 0x004fe80000000f00 */
[----:B------:R-:W-:Y:S05]  /*c0c0*/  FMNMX.FTZ R2, R57, R2, !PT ;  /* 0x0000000239027209 */ /* 0x000fea0007810000 */
[----:B------:R4:W2:Y:S01]  /*c0d0*/  MUFU.TANH R233, R49 ;  /* 0x0000003100e97308 */ /* 0x0008a20000002400 */
[----:B-1----:R-:W-:Y:S09]  /*c0e0*/  FMNMX.FTZ R0, R247, R0, !PT ;  /* 0x00000000f7007209 */ /* 0x002ff20007810000 */
[----:B------:R-:W1:Y:S10]  /*c0f0*/  MUFU.TANH R234, R46 ;  /* 0x0000002e00ea7308 */ /* 0x000e740000002400 */
[----:B------:R-:W3:Y:S01]  /*c100*/  MUFU.TANH R68, R47 ;  /* 0x0000002f00447308 */ /* 0x000ee20000002400 */
[----:B----4-:R-:W-:Y:S04]  /*c110*/  MOV R49, R69 ;  /* 0x0000004500317202 */ /* 0x010fe80000000f00 */
[----:B------:R-:W-:Y:S05]  /*c120*/  FMNMX.FTZ R0, R49, R0, !PT ;  /* 0x0000000031007209 */ /* 0x000fea0007810000 */
[----:B------:R3:W-:Y:S01]  /*c130*/  MUFU.TANH R9, R60 ;  /* 0x0000003c00097308 */ /* 0x0007e20000002400 */
[----:B--2---:R-:W-:Y:S02]  /*c140*/  FMNMX.FTZ R0, R233, R0, !PT ;  /* 0x00000000e9007209 */ /* 0x004fe40007810000 */
[----:B-1----:R-:W-:Y:S07]  /*c150*/  FMNMX.FTZ R2, R234, R2, !PT ;  /* 0x00000002ea027209 */ /* 0x002fee0007810000 */
[----:B------:R-:W1:Y:S10]  /*c160*/  MUFU.TANH R161, R50 ;  /* 0x0000003200a17308 */ /* 0x000e740000002400 */
[----:B------:R-:W2:Y:S01]  /*c170*/  MUFU.TANH R50, R52 ;  /* 0x0000003400327308 */ /* 0x000ea20000002400 */
[----:B---3--:R-:W-:Y:S04]  /*c180*/  MOV R60, R68 ;  /* 0x00000044003c7202 */ /* 0x008fe80000000f00 */
[----:B------:R-:W-:Y:S05]  /*c190*/  FMNMX.FTZ R2, R60, R2, !PT ;  /* 0x000000023c027209 */ /* 0x000fea0007810000 */
[----:B------:R-:W3:Y:S01]  /*c1a0*/  MUFU.TANH R168, R53 ;  /* 0x0000003500a87308 */ /* 0x000ee20000002400 */
[----:B-1----:R-:W-:Y:S09]  /*c1b0*/  FMNMX.FTZ R2, R161, R2, !PT ;  /* 0x00000002a1027209 */ /* 0x002ff20007810000 */
[----:B------:R1:W-:Y:S01]  /*c1c0*/  MUFU.TANH R137, R66 ;  /* 0x0000004200897308 */ /* 0x0003e20000002400 */
[----:B--2---:R-:W-:Y:S09]  /*c1d0*/  FMNMX.FTZ R0, R50, R0, !PT ;  /* 0x0000000032007209 */ /* 0x004ff20007810000 */
[----:B------:R-:W2:Y:S10]  /*c1e0*/  MUFU.TANH R4, R61 ;  /* 0x0000003d00047308 */ /* 0x000eb40000002400 */
[----:B------:R-:W4:Y:S01]  /*c1f0*/  MUFU.TANH R243, R54 ;  /* 0x0000003600f37308 */ /* 0x000f220000002400 */
[----:B-1----:R-:W-:Y:S02]  /*c200*/  MOV R66, R3 ;  /* 0x0000000300427202 */ /* 0x002fe40000000f00 */
[----:B------:R-:W-:Y:S02]  /*c210*/  FMNMX.FTZ R3, R235, R2, !PT ;  /* 0x00000002eb037209 */ /* 0x000fe40007810000 */
[----:B---3--:R-:W-:Y:S01]  /*c220*/  FMNMX.FTZ R2, R168, R0, !PT ;  /* 0x00000000a8027209 */ /* 0x008fe20007810000 */
[----:B------:R-:W-:Y:S04]  /*c230*/  FMUL.FTZ R0, R67, c[0x0][0x320] ;  /* 0x0000c80043007a20 */ /* 0x000fe80000410000 */
[----:B------:R4:W-:Y:S01]  /*c240*/  MUFU.TANH R12, R58 ;  /* 0x0000003a000c7308 */ /* 0x0009e20000002400 */
[----:B------:R-:W-:Y:S02]  /*c250*/  FMNMX.FTZ R2, R162, R2, !PT ;  /* 0x00000002a2027209 */ /* 0x000fe40007810000 */
[----:B--2---:R-:W-:Y:S07]  /*c260*/  MOV R67, R4 ;  /* 0x0000000400437202 */ /* 0x004fee0000000f00 */
[----:B------:R1:W-:Y:S10]  /*c270*/  MUFU.TANH R136, R0 ;  /* 0x0000000000887308 */ /* 0x0003f40000002400 */
[----:B------:R-:W2:Y:S01]  /*c280*/  MUFU.TANH R169, R55 ;  /* 0x0000003700a97308 */ /* 0x000ea20000002400 */
[----:B----4-:R-:W-:Y:S04]  /*c290*/  MOV R58, R243 ;  /* 0x000000f3003a7202 */ /* 0x010fe80000000f00 */
[----:B------:R-:W-:Y:S05]  /*c2a0*/  FMNMX.FTZ R3, R58, R3, !PT ;  /* 0x000000033a037209 */ /* 0x000fea0007810000 */
[----:B------:R-:W3:Y:S01]  /*c2b0*/  MUFU.TANH R65, R65 ;  /* 0x0000004100417308 */ /* 0x000ee20000002400 */
[----:B-1----:R-:W-:Y:S04]  /*c2c0*/  FMNMX.FTZ R0, R51, R2, !PT ;  /* 0x0000000233007209 */ /* 0x002fe80007810000 */
[----:B------:R-:W-:Y:S05]  /*c2d0*/  FMNMX.FTZ R0, R9, R0, !PT ;  /* 0x0000000009007209 */ /* 0x000fea0007810000 */
[----:B------:R-:W1:Y:S01]  /*c2e0*/  MUFU.TANH R5, R62 ;  /* 0x0000003e00057308 */ /* 0x000e620000002400 */
[----:B------:R-:W-:Y:S02]  /*c2f0*/  FMNMX.FTZ R0, R67, R0, !PT ;  /* 0x0000000043007209 */ /* 0x000fe40007810000 */
[----:B--2---:R-:W-:Y:S02]  /*c300*/  FMNMX.FTZ R3, R169, R3, !PT ;  /* 0x00000003a9037209 */ /* 0x004fe40007810000 */
[----:B------:R-:W-:Y:S02]  /*c310*/  FMNMX.FTZ R69, R66, R0, !PT ;  /* 0x0000000042457209 */ /* 0x000fe40007810000 */
[----:B------:R-:W-:Y:S03]  /*c320*/  FMNMX.FTZ R2, R12, R3, !PT ;  /* 0x000000030c027209 */ /* 0x000fe60007810000 */
[----:B------:R-:W2:Y:S01]  /*c330*/  MUFU.TANH R48, R59 ;  /* 0x0000003b00307308 */ /* 0x000ea20000002400 */
[----:B---3--:R-:W-:Y:S05]  /*c340*/  FMNMX.FTZ R69, R65, R69, !PT ;  /* 0x0000004541457209 */ /* 0x008fea0007810000 */
[----:B------:R-:W3:Y:S04]  /*c350*/  SHFL.BFLY PT, R3, R69, 0x2, 0x1f ;  /* 0x0c401f0045037f89 */ /* 0x000ee800000e0000 */
[----:B------:R-:W4:Y:S01]  /*c360*/  MUFU.TANH R59, R63 ;  /* 0x0000003f003b7308 */ /* 0x000f220000002400 */
[----:B-1----:R-:W-:Y:S02]  /*c370*/  MOV R64, R5 ;  /* 0x0000000500407202 */ /* 0x002fe40000000f00 */
[----:B--2---:R-:W-:Y:S04]  /*c380*/  FMNMX.FTZ R2, R48, R2, !PT ;  /* 0x0000000230027209 */ /* 0x004fe80007810000 */
[----:B------:R-:W-:Y:S02]  /*c390*/  FMNMX.FTZ R2, R64, R2, !PT ;  /* 0x0000000240027209 */ /* 0x000fe40007810000 */
[----:B---3--:R-:W-:Y:S02]  /*c3a0*/  FMNMX.FTZ R69, R69, R3, !PT ;  /* 0x0000000345457209 */ /* 0x008fe40007810000 */
[----:B----4-:R-:W-:Y:S03]  /*c3b0*/  FMNMX.FTZ R0, R59, R2, !PT ;  /* 0x000000023b007209 */ /* 0x010fe60007810000 */
[----:B------:R-:W1:Y:S01]  /*c3c0*/  SHFL.BFLY PT, R4, R69, 0x1, 0x1f ;  /* 0x0c201f0045047f89 */ /* 0x000e6200000e0000 */
[----:B------:R-:W-:Y:S04]  /*c3d0*/  FMNMX.FTZ R0, R137, R0, !PT ;  /* 0x0000000089007209 */ /* 0x000fe80007810000 */
[----:B------:R-:W-:Y:S05]  /*c3e0*/  FMNMX.FTZ R0, R136, R0, !PT ;  /* 0x0000000088007209 */ /* 0x000fea0007810000 */
[----:B------:R-:W2:Y:S01]  /*c3f0*/  SHFL.BFLY PT, R2, R0, 0x2, 0x1f ;  /* 0x0c401f0000027f89 */ /* 0x000ea200000e0000 */
[----:B-1----:R-:W-:Y:S05]  /*c400*/  FMNMX.FTZ R69, R69, R4, !PT ;  /* 0x0000000445457209 */ /* 0x002fea0007810000 */
[----:B------:R-:W-:Y:S04]  /*c410*/  FMUL.FTZ R138, R69, c[0x0][0x2d0] ;  /* 0x0000b400458a7a20 */ /* 0x000fe80000410000 */
[--C-:B------:R-:W-:Y:S01]  /*c420*/  FFMA.FTZ R4, R148, c[0x0][0x2d0], -R138.reuse ;  /* 0x0000b40094047a23 */ /* 0x100fe2000001088a */
[----:B--2---:R-:W-:Y:S01]  /*c430*/  FMNMX.FTZ R0, R0, R2, !PT ;  /* 0x0000000200007209 */ /* 0x004fe20007810000 */
[--C-:B------:R-:W-:Y:S01]  /*c440*/  FFMA.FTZ R7, R150, c[0x0][0x2d0], -R138.reuse ;  /* 0x0000b40096077a23 */ /* 0x100fe2000001088a */
[----:B------:R-:W-:Y:S01]  /*c450*/  MOV R150, R169 ;  /* 0x000000a900967202 */ /* 0x000fe20000000f00 */
[----:B------:R1:W-:Y:S01]  /*c460*/  MUFU.EX2 R244, R4 ;  /* 0x0000000400f47308 */ /* 0x0003e20000000800 */
[----:B------:R-:W-:Y:S01]  /*c470*/  FFMA.FTZ R8, R149, c[0x0][0x2d0], -R138 ;  /* 0x0000b40095087a23 */ /* 0x000fe2000001088a */
[----:B------:R-:W2:Y:S01]  /*c480*/  SHFL.BFLY PT, R3, R0, 0x1, 0x1f ;  /* 0x0c201f0000037f89 */ /* 0x000ea200000e0000 */
[----:B------:R-:W-:Y:S01]  /*c490*/  FADD.FTZ R2, -R69, R70 ;  /* 0x0000004645027221 */ /* 0x000fe20000010100 */
[----:B------:R-:W-:Y:S01]  /*c4a0*/  MOV R70, R9 ;  /* 0x0000000900467202 */ /* 0x000fe20000000f00 */
[--C-:B------:R-:W-:Y:S01]  /*c4b0*/  FFMA.FTZ R32, R139, c[0x0][0x2d0], -R138.reuse ;  /* 0x0000b4008b207a23 */ /* 0x100fe2000001088a */
[----:B------:R-:W-:Y:S02]  /*c4c0*/  MOV R148, R12 ;  /* 0x0000000c00947202 */ /* 0x000fe40000000f00 */
[----:B------:R-:W-:Y:S02]  /*c4d0*/  MOV R149, R162 ;  /* 0x000000a200957202 */ /* 0x000fe40000000f00 */
[----:B------:R3:W-:Y:S01]  /*c4e0*/  MUFU.EX2 R245, R7 ;  /* 0x0000000700f57308 */ /* 0x0007e20000000800 */
[----:B------:R-:W-:Y:S01]  /*c4f0*/  MOV R139, R48 ;  /* 0x00000030008b7202 */ /* 0x000fe20000000f00 */
[----:B------:R-:W-:Y:S08]  /*c500*/  FFMA.FTZ R48, R159, c[0x0][0x2d0], -R138 ;  /* 0x0000b4009f307a23 */ /* 0x000ff0000001088a */
[----:B------:R4:W-:Y:S01]  /*c510*/  MUFU.EX2 R243, R8 ;  /* 0x0000000800f37308 */ /* 0x0009e20000000800 */
[----:B-1----:R-:W-:Y:S01]  /*c520*/  @P1 IMAD.WIDE.U32 R4, R229, c[0x0][0x1e0], RZ ;  /* 0x00007800e5041a25 */ /* 0x002fe200078e00ff */
[----:B--2---:R-:W-:Y:S02]  /*c530*/  FMNMX.FTZ R68, R0, R3, !PT ;  /* 0x0000000300447209 */ /* 0x004fe40007810000 */
[----:B------:R-:W-:Y:S01]  /*c540*/  @P1 SHF.R.S32.HI R3, RZ, 0x1f, R229 ;  /* 0x0000001fff031819 */ /* 0x000fe200000114e5 */
[----:B------:R-:W-:Y:S01]  /*c550*/  FMUL.FTZ R0, R2, c[0x0][0x2d0] ;  /* 0x0000b40002007a20 */ /* 0x000fe20000410000 */
[----:B------:R-:W-:Y:S03]  /*c560*/  @P1 SHF.L.U32 R6, R4, 0x7, RZ ;  /* 0x0000000704061819 */ /* 0x000fe600000006ff */
[----:B------:R-:W-:Y:S01]  /*c570*/  @P1 IMAD R3, R3, c[0x0][0x1e0], RZ ;  /* 0x0000780003031a24 */ /* 0x000fe200078e02ff */
[----:B------:R1:W2:Y:S03]  /*c580*/  MUFU.EX2 R2, R0 ;  /* 0x0000000000027308 */ /* 0x0002a60000000800 */
[----:B------:R-:W-:Y:S05]  /*c590*/  @P1 IMAD R3, R229, c[0x0][0x1e4], R3 ;  /* 0x00007900e5031a24 */ /* 0x000fea00078e0203 */
[----:B------:R-:W-:Y:S02]  /*c5a0*/  @P1 IADD3 R3, R5, R3, RZ ;  /* 0x0000000305031210 */ /* 0x000fe40007ffe0ff */
[----:B-----5:R-:W-:Y:S02]  /*c5b0*/  @P1 IADD3 R5, P3, R6, R10, RZ ;  /* 0x0000000a06051210 */ /* 0x020fe40007f7e0ff */
[----:B------:R-:W-:Y:S02]  /*c5c0*/  @P1 SHF.L.U64.HI R3, R4, 0x7, R3 ;  /* 0x0000000704031819 */ /* 0x000fe40000010203 */
[----:B------:R-:W-:Y:S02]  /*c5d0*/  @P1 LEA R4, P2, R5, c[0x0][0x1c8], 0x1 ;  /* 0x0000720005041a11 */ /* 0x000fe400078408ff */
[----:B---3--:R-:W-:Y:S02]  /*c5e0*/  @P1 IADD3.X R7, R3, R13, RZ, P3, !PT ;  /* 0x0000000d03071210 */ /* 0x008fe40001ffe4ff */
[----:B------:R-:W-:Y:S02]  /*c5f0*/  @P1 IADD3 R6, P4, P3, R6, 0x40, R10 ;  /* 0x0000004006061810 */ /* 0x000fe40007b9e00a */
[----:B------:R-:W-:Y:S01]  /*c600*/  @P1 LEA.HI.X R5, R5, c[0x0][0x1cc], R7, 0x1, P2 ;  /* 0x0000730005051a11 */ /* 0x000fe200010f0c07 */
[--C-:B------:R-:W-:Y:S01]  /*c610*/  FFMA.FTZ R7, R151, c[0x0][0x2d0], -R138.reuse ;  /* 0x0000b40097077a23 */ /* 0x100fe2000001088a */
[----:B------:R-:W-:Y:S02]  /*c620*/  MOV R151, R247 ;  /* 0x000000f700977202 */ /* 0x000fe40000000f00 */
[----:B------:R-:W-:Y:S01]  /*c630*/  @P1 LEA R10, P2, R6, c[0x0][0x1c8], 0x1 ;  /* 0x00007200060a1a11 */ /* 0x000fe200078408ff */
[----:B------:R3:W-:Y:S01]  /*c640*/  MUFU.EX2 R247, R7 ;  /* 0x0000000700f77308 */ /* 0x0007e20000000800 */
[----:B------:R-:W-:Y:S01]  /*c650*/  @P1 IADD3.X R3, R3, RZ, R13, P4, P3 ;  /* 0x000000ff03031210 */ /* 0x000fe200027e640d */
[----:B------:R5:W-:Y:S01]  /*c660*/  @P1 LDGSTS.E.BYPASS.LTC128B.128 [R228+0x8100], [R4.64], !P0 ;  /* 0x0810000004e41fae */ /* 0x000be2000c101d46 */
[----:B----4-:R-:W-:Y:S01]  /*c670*/  @P1 MOV R8, c[0x0][0x1e0] ;  /* 0x0000780000081a02 */ /* 0x010fe20000000f00 */
[----:B-1----:R-:W-:Y:S01]  /*c680*/  FADD.FTZ R0, -R68, R71 ;  /* 0x0000004744007221 */ /* 0x002fe20000010100 */
[----:B------:R-:W-:Y:S01]  /*c690*/  @P1 LEA.HI.X R11, R6, c[0x0][0x1cc], R3, 0x1, P2 ;  /* 0x00007300060b1a11 */ /* 0x000fe200010f0c03 */
[----:B------:R-:W-:Y:S01]  /*c6a0*/  FMUL.FTZ R3, R68, c[0x0][0x2d0] ;  /* 0x0000b40044037a20 */ /* 0x000fe20000410000 */
[----:B------:R-:W-:Y:S01]  /*c6b0*/  @P1 SHF.L.U64.HI R9, R8, R230, c[0x0][0x1e4] ;  /* 0x0000790008091619 */ /* 0x000fe200000102e6 */
[----:B------:R-:W-:Y:S01]  /*c6c0*/  FMUL.FTZ R0, R0, c[0x0][0x2d0] ;  /* 0x0000b40000007a20 */ /* 0x000fe20000410000 */
[----:B------:R-:W-:Y:S01]  /*c6d0*/  @P1 SHF.L.U32 R8, R8, 0x6, RZ ;  /* 0x0000000608081819 */ /* 0x000fe200000006ff */
[----:B------:R1:W-:Y:S01]  /*c6e0*/  @P1 LDGSTS.E.BYPASS.LTC128B.128 [R228+0xc100], [R10.64], !P6 ;  /* 0x0c1000000ae41fae */ /* 0x0003e2000f101d46 */
[----:B------:R-:W-:Y:S01]  /*c6f0*/  MOV R230, R163 ;  /* 0x000000a300e67202 */ /* 0x000fe20000000f00 */
[----:B--2---:R-:W-:Y:S01]  /*c700*/  FMUL.FTZ R16, R2, R84 ;  /* 0x0000005402107220 */ /* 0x004fe20000410000 */
[----:B------:R-:W-:Y:S01]  /*c710*/  @P1 IADD3 R6, P2, R4, R8, RZ ;  /* 0x0000000804061210 */ /* 0x000fe20007f5e0ff */
[----:B------:R-:W2:Y:S01]  /*c720*/  MUFU.EX2 R0, R0 ;  /* 0x0000000000007308 */ /* 0x000ea20000000800 */
[----:B------:R-:W-:Y:S01]  /*c730*/  MOV R71, R168 ;  /* 0x000000a800477202 */ /* 0x000fe20000000f00 */
[C---:B------:R-:W-:Y:S01]  /*c740*/  FMUL.FTZ R17, R2.reuse, R85 ;  /* 0x0000005502117220 */ /* 0x040fe20000410000 */
[----:B------:R-:W-:Y:S01]  /*c750*/  MOV R159, R151 ;  /* 0x00000097009f7202 */ /* 0x000fe20000000f00 */
[C---:B------:R-:W-:Y:S01]  /*c760*/  FMUL.FTZ R24, R2.reuse, R92 ;  /* 0x0000005c02187220 */ /* 0x040fe20000410000 */
[----:B------:R-:W-:Y:S01]  /*c770*/  MOV R151, R65 ;  /* 0x0000004100977202 */ /* 0x000fe20000000f00 */
[C---:B------:R-:W-:Y:S02]  /*c780*/  FMUL.FTZ R25, R2.reuse, R93 ;  /* 0x0000005d02197220 */ /* 0x040fe40000410000 */
[----:B------:R-:W-:Y:S01]  /*c790*/  FMUL.FTZ R33, R2, R101 ;  /* 0x0000006502217220 */ /* 0x000fe20000410000 */
[----:B------:R-:W-:Y:S01]  /*c7a0*/  MOV R101, R71 ;  /* 0x0000004700657202 */ /* 0x000fe20000000f00 */
[--C-:B---3--:R-:W-:Y:S01]  /*c7b0*/  FFMA.FTZ R7, R154, c[0x0][0x2d0], -R3.reuse ;  /* 0x0000b4009a077a23 */ /* 0x108fe20000010803 */
[----:B------:R-:W-:Y:S01]  /*c7c0*/  MOV R154, R235 ;  /* 0x000000eb009a7202 */ /* 0x000fe20000000f00 */
[--C-:B------:R-:W-:Y:S01]  /*c7d0*/  FFMA.FTZ R40, R157, c[0x0][0x2d0], -R3.reuse ;  /* 0x0000b4009d287a23 */ /* 0x100fe20000010803 */
[----:B------:R3:W-:Y:S01]  /*c7e0*/  MUFU.EX2 R235, R32 ;  /* 0x0000002000eb7308 */ /* 0x0007e20000000800 */
[----:B------:R-:W-:Y:S01]  /*c7f0*/  FMUL.FTZ R41, R2, R109 ;  /* 0x0000006d02297220 */ /* 0x000fe20000410000 */
[----:B-----5:R-:W-:Y:S01]  /*c800*/  @P1 IADD3 R4, P3, R6, R8, RZ ;  /* 0x0000000806041210 */ /* 0x020fe20007f7e0ff */
[----:B------:R-:W-:Y:S01]  /*c810*/  FMUL.FTZ R65, R2, R133 ;  /* 0x0000008502417220 */ /* 0x000fe20000410000 */
[----:B------:R-:W-:Y:S01]  /*c820*/  MOV R109, R161 ;  /* 0x000000a1006d7202 */ /* 0x000fe20000000f00 */
[--C-:B------:R-:W-:Y:S01]  /*c830*/  FFMA.FTZ R71, R241, c[0x0][0x2d0], -R138.reuse ;  /* 0x0000b400f1477a23 */ /* 0x100fe2000001088a */
[----:B------:R-:W-:Y:S01]  /*c840*/  MOV R157, R233 ;  /* 0x000000e9009d7202 */ /* 0x000fe20000000f00 */
[--C-:B------:R-:W-:Y:S03]  /*c850*/  FFMA.FTZ R137, R137, c[0x0][0x2d0], -R3.reuse ;  /* 0x0000b40089897a23 */ /* 0x100fe60000010803 */
[----:B------:R4:W-:Y:S01]  /*c860*/  MUFU.EX2 R169, R7 ;  /* 0x0000000700a97308 */ /* 0x0009e20000000800 */
[--C-:B-1----:R-:W-:Y:S01]  /*c870*/  FFMA.FTZ R10, R155, c[0x0][0x2d0], -R3.reuse ;  /* 0x0000b4009b0a7a23 */ /* 0x102fe20000010803 */
[----:B------:R-:W-:Y:S01]  /*c880*/  MOV R155, R234 ;  /* 0x000000ea009b7202 */ /* 0x000fe20000000f00 */
[C---:B--2---:R-:W-:Y:S02]  /*c890*/  FMUL.FTZ R11, R0.reuse, R79 ;  /* 0x0000004f000b7220 */ /* 0x044fe40000410000 */
[C---:B------:R-:W-:Y:S02]  /*c8a0*/  FMUL.FTZ R18, R0.reuse, R86 ;  /* 0x0000005600127220 */ /* 0x040fe40000410000 */
[C---:B------:R-:W-:Y:S02]  /*c8b0*/  FMUL.FTZ R19, R0.reuse, R87 ;  /* 0x0000005700137220 */ /* 0x040fe40000410000 */
[C---:B------:R-:W-:Y:S01]  /*c8c0*/  FMUL.FTZ R26, R0.reuse, R94 ;  /* 0x0000005e001a7220 */ /* 0x040fe20000410000 */
[----:B------:R1:W2:Y:S01]  /*c8d0*/  MUFU.EX2 R168, R10 ;  /* 0x0000000a00a87308 */ /* 0x0002a20000000800 */
[C---:B------:R-:W-:Y:S02]  /*c8e0*/  FMUL.FTZ R27, R0.reuse, R95 ;  /* 0x0000005f001b7220 */ /* 0x040fe40000410000 */
[----:B------:R-:W-:Y:S01]  /*c8f0*/  FMUL.FTZ R34, R0, R102 ;  /* 0x0000006600227220 */ /* 0x000fe20000410000 */
[----:B------:R-:W-:Y:S01]  /*c900*/  MOV R102, R150 ;  /* 0x0000009600667202 */ /* 0x000fe20000000f00 */
[----:B---3--:R-:W-:Y:S01]  /*c910*/  FMUL.FTZ R32, R2, R100 ;  /* 0x0000006402207220 */ /* 0x008fe20000410000 */
[----:B------:R-:W-:Y:S01]  /*c920*/  MOV R100, R70 ;  /* 0x0000004600647202 */ /* 0x000fe20000000f00 */
[C---:B------:R-:W-:Y:S01]  /*c930*/  FMUL.FTZ R35, R0.reuse, R103 ;  /* 0x0000006700237220 */ /* 0x040fe20000410000 */
[----:B------:R-:W-:Y:S01]  /*c940*/  MOV R150, R59 ;  /* 0x0000003b00967202 */ /* 0x000fe20000000f00 */
[--C-:B------:R-:W-:Y:S01]  /*c950*/  FFMA.FTZ R70, R193, c[0x0][0x2d0], -R138.reuse ;  /* 0x0000b400c1467a23 */ /* 0x100fe2000001088a */
[----:B------:R3:W-:Y:S01]  /*c960*/  MUFU.EX2 R162, R40 ;  /* 0x0000002800a27308 */ /* 0x0007e20000000800 */
[C---:B------:R-:W-:Y:S01]  /*c970*/  FMUL.FTZ R42, R0.reuse, R110 ;  /* 0x0000006e002a7220 */ /* 0x040fe20000410000 */
[----:B------:R-:W-:Y:S01]  /*c980*/  MOV R110, R49 ;  /* 0x00000031006e7202 */ /* 0x000fe20000000f00 */
[----:B------:R-:W-:Y:S01]  /*c990*/  FMUL.FTZ R43, R0, R111 ;  /* 0x0000006f002b7220 */ /* 0x000fe20000410000 */
[----:B----4-:R-:W-:Y:S01]  /*c9a0*/  @P1 IADD3.X R7, R5, R9, RZ, P2, !PT ;  /* 0x0000000905071210 */ /* 0x010fe200017fe4ff */
[----:B------:R-:W-:Y:S01]  /*c9b0*/  FMUL.FTZ R49, R2, R117 ;  /* 0x0000007502317220 */ /* 0x000fe20000410000 */
[----:B------:R-:W-:Y:S01]  /*c9c0*/  @P1 IADD3 R8, P2, R4, R8, RZ ;  /* 0x0000000804081210 */ /* 0x000fe20007f5e0ff */
[C---:B------:R-:W-:Y:S01]  /*c9d0*/  FMUL.FTZ R59, R0.reuse, R127 ;  /* 0x0000007f003b7220 */ /* 0x040fe20000410000 */
[-C--:B------:R-:W-:Y:S01]  /*c9e0*/  @P1 IADD3.X R5, R7, R9.reuse, RZ, P3, !PT ;  /* 0x0000000907051210 */ /* 0x080fe20001ffe4ff */
[----:B------:R4:W-:Y:S01]  /*c9f0*/  @P1 LDGSTS.E.BYPASS.LTC128B.128 [R228+0x9100], [R6.64], !P0 ;  /* 0x0910000006e41fae */ /* 0x0009e2000c101d46 */
[----:B------:R-:W-:Y:S01]  /*ca00*/  MOV R103, R58 ;  /* 0x0000003a00677202 */ /* 0x000fe20000000f00 */
[C---:B------:R-:W-:Y:S01]  /*ca10*/  FMUL.FTZ R58, R0.reuse, R126 ;  /* 0x0000007e003a7220 */ /* 0x040fe20000410000 */
[----:B------:R-:W-:Y:S01]  /*ca20*/  @P1 IADD3.X R9, R5, R9, RZ, P2, !PT ;  /* 0x0000000905091210 */ /* 0x000fe200017fe4ff */
[----:B------:R5:W-:Y:S01]  /*ca30*/  MUFU.EX2 R233, R48 ;  /* 0x0000003000e97308 */ /* 0x000be20000000800 */
[----:B-1----:R-:W-:Y:S01]  /*ca40*/  FMUL.FTZ R10, R0, R78 ;  /* 0x0000004e000a7220 */ /* 0x002fe20000410000 */
[----:B------:R-:W-:Y:S01]  /*ca50*/  MOV R111, R60 ;  /* 0x0000003c006f7202 */ /* 0x000fe20000000f00 */
[--C-:B------:R-:W-:Y:S01]  /*ca60*/  FFMA.FTZ R100, R100, c[0x0][0x2d0], -R138.reuse ;  /* 0x0000b40064647a23 */ /* 0x100fe2000001088a */
[----:B------:R4:W-:Y:S01]  /*ca70*/  @P1 LDGSTS.E.BYPASS.LTC128B.128 [R228+0xd100], [R6.64+0x80], !P6 ;  /* 0x0d10008006e41fae */ /* 0x0009e2000f101d46 */
[C---:B---3--:R-:W-:Y:S07]  /*ca80*/  FMUL.FTZ R40, R2.reuse, R108 ;  /* 0x0000006c02287220 */ /* 0x048fee0000410000 */
[----:B------:R1:W-:Y:S01]  /*ca90*/  @P1 LDGSTS.E.BYPASS.LTC128B.128 [R228+0xa100], [R4.64], !P0 ;  /* 0x0a10000004e41fae */ /* 0x0003e2000c101d46 */
[----:B------:R-:W-:Y:S02]  /*caa0*/  MOV R108, R154 ;  /* 0x0000009a006c7202 */ /* 0x000fe40000000f00 */
[----:B------:R-:W-:Y:S02]  /*cab0*/  MOV R154, R149 ;  /* 0x00000095009a7202 */ /* 0x000fe40000000f00 */
[----:B------:R-:W-:Y:S01]  /*cac0*/  MOV R149, R64 ;  /* 0x0000004000957202 */ /* 0x000fe20000000f00 */
[C---:B------:R-:W-:Y:S02]  /*cad0*/  FMUL.FTZ R64, R2.reuse, R132 ;  /* 0x0000008402407220 */ /* 0x040fe40000410000 */
[----:B------:R1:W-:Y:S01]  /*cae0*/  @P1 LDGSTS.E.BYPASS.LTC128B.128 [R228+0xe100], [R4.64+0x80], !P6 ;  /* 0x0e10008004e41fae */ /* 0x0003e2000f101d46 */
[----:B-----5:R-:W-:Y:S07]  /*caf0*/  FMUL.FTZ R48, R2, R116 ;  /* 0x0000007402307220 */ /* 0x020fee0000410000 */
[----:B------:R3:W-:Y:S01]  /*cb00*/  @P1 LDGSTS.E.BYPASS.LTC128B.128 [R228+0xb100], [R8.64], !P0 ;  /* 0x0b10000008e41fae */ /* 0x0007e2000c101d46 */
[C---:B----4-:R-:W-:Y:S01]  /*cb10*/  FMUL.FTZ R6, R0.reuse, R74 ;  /* 0x0000004a00067220 */ /* 0x050fe20000410000 */
[----:B------:R-:W-:Y:S01]  /*cb20*/  F2FP.BF16.PACK_AB R74, R247, R243 ;  /* 0x000000f3f74a723e */ /* 0x000fe200000010ff */
[----:B------:R-:W-:Y:S05]  /*cb30*/  FMUL.FTZ R7, R0, R75 ;  /* 0x0000004b00077220 */ /* 0x000fea0000410000 */
[----:B------:R3:W-:Y:S08]  /*cb40*/  @P1 LDGSTS.E.BYPASS.LTC128B.128 [R228+0xf100], [R8.64+0x80], !P6 ;  /* 0x0f10008008e41fae */ /* 0x0007f0000f101d46 */
[----:B------:R-:W4:Y:S01]  /*cb50*/  LDSM.16.MT88.4 R12, [R200] ;  /* 0x00000000c80c783b */ /* 0x000f220000004200 */
[--C-:B-1----:R-:W-:Y:S01]  /*cb60*/  FFMA.FTZ R4, R152, c[0x0][0x2d0], -R3.reuse ;  /* 0x0000b40098047a23 */ /* 0x102fe20000010803 */
[----:B------:R-:W-:Y:S01]  /*cb70*/  MOV R152, R67 ;  /* 0x0000004300987202 */ /* 0x000fe20000000f00 */
[----:B------:R-:W-:Y:S01]  /*cb80*/  FMUL.FTZ R5, R2, R73 ;  /* 0x0000004902057220 */ /* 0x000fe20000410000 */
[----:B--2---:R-:W-:Y:S01]  /*cb90*/  F2FP.BF16.PACK_AB R73, R168, R169 ;  /* 0x000000a9a849723e */ /* 0x004fe200000010ff */
[----:B------:R1:W-:Y:S03]  /*cba0*/  MUFU.EX2 R163, R4 ;  /* 0x0000000400a37308 */ /* 0x0003e60000000800 */
[----:B------:R-:W2:Y:S01]  /*cbb0*/  LDSM.16.MT88.4 R20, [R204] ;  /* 0x00000000cc14783b */ /* 0x000ea20000004200 */
[----:B------:R-:W-:Y:S07]  /*cbc0*/  FMUL.FTZ R67, R0, R135 ;  /* 0x0000008700437220 */ /* 0x000fee0000410000 */
[----:B------:R-:W5:Y:S01]  /*cbd0*/  LDSM.16.MT88.4 R28, [R203] ;  /* 0x00000000cb1c783b */ /* 0x000f620000004200 */
[C---:B---3--:R-:W-:Y:S02]  /*cbe0*/  FMUL.FTZ R8, R2.reuse, R76 ;  /* 0x0000004c02087220 */ /* 0x048fe40000410000 */
[----:B------:R-:W-:Y:S05]  /*cbf0*/  FMUL.FTZ R9, R2, R77 ;  /* 0x0000004d02097220 */ /* 0x000fea0000410000 */
[----:B------:R-:W3:Y:S01]  /*cc00*/  LDSM.16.MT88.4 R36, [R223] ;  /* 0x00000000df24783b */ /* 0x000ee20000004200 */
[--C-:B-1----:R-:W-:Y:S07]  /*cc10*/  FFMA.FTZ R4, R153, c[0x0][0x2d0], -R3.reuse ;  /* 0x0000b40099047a23 */ /* 0x102fee0000010803 */
[----:B------:R-:W1:Y:S01]  /*cc20*/  LDSM.16.MT88.4 R44, [R200+0x4000] ;  /* 0x00400000c82c783b */ /* 0x000e620000004200 */
[----:B------:R-:W-:Y:S01]  /*cc30*/  MOV R153, R51 ;  /* 0x0000003300997202 */ /* 0x000fe20000000f00 */
[----:B------:R-:W-:Y:S01]  /*cc40*/  FMUL.FTZ R51, R0, R119 ;  /* 0x0000007700337220 */ /* 0x000fe20000410000 */
[----:B------:R2:W2:Y:S01]  /*cc50*/  MUFU.EX2 R170, R4 ;  /* 0x0000000400aa7308 */ /* 0x0004a20000000800 */
[----:B------:R-:W-:Y:S04]  /*cc60*/  MOV R119, R230 ;  /* 0x000000e600777202 */ /* 0x000fe80000000f00 */
[----:B------:R-:W1:Y:S05]  /*cc70*/  LDSM.16.MT88.4 R52, [R204+0x4000] ;  /* 0x00400000cc34783b */ /* 0x000e6a0000004200 */
[----:B------:R3:W-:Y:S03]  /*cc80*/  MUFU.EX2 R230, R70 ;  /* 0x0000004600e67308 */ /* 0x0007e60000000800 */
[----:B------:R-:W1:Y:S08]  /*cc90*/  LDSM.16.MT88.4 R60, [R203+0x4000] ;  /* 0x00400000cb3c783b */ /* 0x000e700000004200 */
[----:B------:R-:W1:Y:S01]  /*cca0*/  LDSM.16.MT88.4 R76, [R206+0x4000] ;  /* 0x00400000ce4c783b */ /* 0x000e620000004200 */
[----:B--2---:R-:W-:Y:S01]  /*ccb0*/  FMUL.FTZ R4, R2, R72 ;  /* 0x0000004802047220 */ /* 0x004fe20000410000 */
[----:B------:R-:W-:Y:S02]  /*ccc0*/  F2FP.BF16.PACK_AB R72, R245, R244 ;  /* 0x000000f4f548723e */ /* 0x000fe400000010ff */
[----:B------:R-:W-:Y:S04]  /*ccd0*/  F2FP.BF16.PACK_AB R75, R170, R163 ;  /* 0x000000a3aa4b723e */ /* 0x000fe800000010ff */
[----:B------:R-:W-:Y:S03]  /*cce0*/  LDSM.16.MT88.4 R84, [R204+0x800] ;  /* 0x00080000cc54783b */ /* 0x000fe60000004200 */
[C---:B----4-:R-:W-:Y:S05]  /*ccf0*/  HMMA.16816.F32.BF16 R4, R72.reuse, R12, R4 ;  /* 0x0000000c4804723c */ /* 0x050fea0000041804 */
[----:B------:R-:W-:Y:S01]  /*cd00*/  LDSM.16.MT88.4 R92, [R206+0x4800] ;  /* 0x00480000ce5c783b */ /* 0x000fe20000004200 */
[--C-:B---3--:R-:W-:Y:S02]  /*cd10*/  FFMA.FTZ R70, R194, c[0x0][0x2d0], -R138.reuse ;  /* 0x0000b400c2467a23 */ /* 0x108fe4000001088a */
[C---:B------:R-:W-:Y:S01]  /*cd20*/  FMUL.FTZ R12, R2.reuse, R80 ;  /* 0x00000050020c7220 */ /* 0x040fe20000410000 */
[C---:B------:R-:W-:Y:S04]  /*cd30*/  HMMA.16816.F32.BF16 R8, R72.reuse, R14, R8 ;  /* 0x0000000e4808723c */ /* 0x040fe80000041808 */
[----:B------:R-:W0:Y:S01]  /*cd40*/  LDGDEPBAR ;  /* 0x00000000000079af */ /* 0x000e220000000000 */
[----:B------:R-:W-:Y:S02]  /*cd50*/  FMUL.FTZ R13, R2, R81 ;  /* 0x00000051020d7220 */ /* 0x000fe40000410000 */
[C---:B------:R-:W-:Y:S02]  /*cd60*/  FMUL.FTZ R14, R0.reuse, R82 ;  /* 0x00000052000e7220 */ /* 0x040fe40000410000 */
[----:B------:R-:W-:Y:S03]  /*cd70*/  FMUL.FTZ R15, R0, R83 ;  /* 0x00000053000f7220 */ /* 0x000fe60000410000 */
[----:B------:R-:W2:Y:S04]  /*cd80*/  LDSM.16.MT88.4 R80, [R200+0x800] ;  /* 0x00080000c850783b */ /* 0x000ea80000004200 */
[C---:B------:R-:W-:Y:S07]  /*cd90*/  HMMA.16816.F32.BF16 R12, R72.reuse, R20, R12 ;  /* 0x00000014480c723c */ /* 0x040fee000004180c */
[C---:B------:R-:W-:Y:S01]  /*cda0*/  FMUL.FTZ R20, R2.reuse, R88 ;  /* 0x0000005802147220 */ /* 0x040fe20000410000 */
[C---:B------:R-:W-:Y:S04]  /*cdb0*/  HMMA.16816.F32.BF16 R16, R72.reuse, R22, R16 ;  /* 0x000000164810723c */ /* 0x040fe80000041810 */
[----:B------:R-:W-:Y:S03]  /*cdc0*/  FMUL.FTZ R21, R2, R89 ;  /* 0x0000005902157220 */ /* 0x000fe60000410000 */
[C---:B------:R-:W-:Y:S02]  /*cdd0*/  FMUL.FTZ R22, R0.reuse, R90 ;  /* 0x0000005a00167220 */ /* 0x040fe40000410000 */
[----:B------:R-:W-:Y:S02]  /*cde0*/  FMUL.FTZ R23, R0, R91 ;  /* 0x0000005b00177220 */ /* 0x000fe40000410000 */
[----:B------:R-:W3:Y:S05]  /*cdf0*/  LDSM.16.MT88.4 R88, [R203+0x800] ;  /* 0x00080000cb58783b */ /* 0x000eea0000004200 */
[C---:B-----5:R-:W-:Y:S07]  /*ce00*/  HMMA.16816.F32.BF16 R20, R72.reuse, R28, R20 ;  /* 0x0000001c4814723c */ /* 0x060fee0000041814 */
        /* <DEDUP_REMOVED lines=15> */
[----:B----4-:R-:W-:Y:S07]  /*cf00*/  FMUL.FTZ R36, R2, R104 ;  /* 0x0000006802247220 */ /* 0x010fee0000410000 */
[C---:B-1----:R-:W-:Y:S07]  /*cf10*/  HMMA.16816.F32.BF16 R36, R72.reuse, R44, R36 ;  /* 0x0000002c4824723c */ /* 0x042fee0000041824 */
[--C-:B------:R-:W-:Y:S01]  /*cf20*/  FFMA.FTZ R44, R158, c[0x0][0x2d0], -R3.reuse ;  /* 0x0000b4009e2c7a23 */ /* 0x100fe20000010803 */
[C---:B------:R-:W-:Y:S03]  /*cf30*/  HMMA.16816.F32.BF16 R40, R72.reuse, R46, R40 ;  /* 0x0000002e4828723c */ /* 0x040fe60000041828 */
[----:B------:R1:W-:Y:S01]  /*cf40*/  MUFU.EX2 R161, R44 ;  /* 0x0000002c00a17308 */ /* 0x0003e20000000800 */
[----:B------:R-:W-:Y:S01]  /*cf50*/  FMUL.FTZ R45, R2, R113 ;  /* 0x00000071022d7220 */ /* 0x000fe20000410000 */
[----:B------:R-:W-:Y:S02]  /*cf60*/  MOV R158, R155 ;  /* 0x0000009b009e7202 */ /* 0x000fe40000000f00 */
[C---:B------:R-:W-:Y:S01]  /*cf70*/  FMUL.FTZ R46, R0.reuse, R114 ;  /* 0x00000072002e7220 */ /* 0x040fe20000410000 */
[----:B------:R-:W-:Y:S01]  /*cf80*/  MOV R155, R66 ;  /* 0x00000042009b7202 */ /* 0x000fe20000000f00 */
[C---:B------:R-:W-:Y:S03]  /*cf90*/  FMUL.FTZ R47, R0.reuse, R115 ;  /* 0x00000073002f7220 */ /* 0x040fe60000410000 */
[----:B------:R-:W-:Y:S02]  /*cfa0*/  FMUL.FTZ R66, R0, R134 ;  /* 0x0000008600427220 */ /* 0x000fe40000410000 */
[----:B-1----:R-:W-:Y:S07]  /*cfb0*/  FMUL.FTZ R44, R2, R112 ;  /* 0x00000070022c7220 */ /* 0x002fee0000410000 */
[C---:B------:R-:W-:Y:S07]  /*cfc0*/  HMMA.16816.F32.BF16 R44, R72.reuse, R52, R44 ;  /* 0x00000034482c723c */ /* 0x040fee000004182c */
[--C-:B------:R-:W-:Y:S01]  /*cfd0*/  FFMA.FTZ R52, R160, c[0x0][0x2d0], -R138.reuse ;  /* 0x0000b400a0347a23 */ /* 0x100fe2000001088a */
[C---:B------:R-:W-:Y:S03]  /*cfe0*/  HMMA.16816.F32.BF16 R48, R72.reuse, R54, R48 ;  /* 0x000000364830723c */ /* 0x040fe60000041830 */
[----:B------:R1:W4:Y:S01]  /*cff0*/  MUFU.EX2 R118, R52 ;  /* 0x0000003400767308 */ /* 0x0003220000000800 */
[C---:B------:R-:W-:Y:S01]  /*d000*/  FMUL.FTZ R53, R2.reuse, R121 ;  /* 0x0000007902357220 */ /* 0x040fe20000410000 */
[----:B------:R-:W-:Y:S02]  /*d010*/  MOV R121, R199 ;  /* 0x000000c700797202 */ /* 0x000fe40000000f00 */
[----:B------:R-:W-:Y:S01]  /*d020*/  MOV R160, R57 ;  /* 0x0000003900a07202 */ /* 0x000fe20000000f00 */
[----:B------:R-:W-:Y:S04]  /*d030*/  FMUL.FTZ R57, R2, R125 ;  /* 0x0000007d02397220 */ /* 0x000fe80000410000 */
[C---:B------:R-:W-:Y:S01]  /*d040*/  FMUL.FTZ R54, R0.reuse, R122 ;  /* 0x0000007a00367220 */ /* 0x040fe20000410000 */
[----:B------:R5:W-:Y:S01]  /*d050*/  MUFU.EX2 R199, R70 ;  /* 0x0000004600c77308 */ /* 0x000be20000000800 */
[----:B------:R-:W-:Y:S02]  /*d060*/  FMUL.FTZ R55, R0, R123 ;  /* 0x0000007b00377220 */ /* 0x000fe40000410000 */
[----:B-1----:R-:W-:Y:S01]  /*d070*/  FMUL.FTZ R52, R2, R120 ;  /* 0x0000007802347220 */ /* 0x002fe20000410000 */
[----:B------:R-:W-:Y:S01]  /*d080*/  MOV R120, R56 ;  /* 0x0000003800787202 */ /* 0x000fe20000000f00 */
[--C-:B------:R-:W-:Y:S05]  /*d090*/  FFMA.FTZ R56, R171, c[0x0][0x2d0], -R3.reuse ;  /* 0x0000b400ab387a23 */ /* 0x100fea0000010803 */
[----:B------:R1:W-:Y:S01]  /*d0a0*/  MUFU.EX2 R117, R56 ;  /* 0x0000003800757308 */ /* 0x0003e20000000800 */
[C---:B------:R-:W-:Y:S03]  /*d0b0*/  HMMA.16816.F32.BF16 R52, R72.reuse, R60, R52 ;  /* 0x0000003c4834723c */ /* 0x040fe60000041834 */
[--C-:B-----5:R-:W-:Y:S04]  /*d0c0*/  FFMA.FTZ R70, R195, c[0x0][0x2d0], -R3.reuse ;  /* 0x0000b400c3467a23 */ /* 0x120fe80000010803 */
[--C-:B------:R-:W-:Y:S02]  /*d0d0*/  FFMA.FTZ R60, R192, c[0x0][0x2d0], -R3.reuse ;  /* 0x0000b400c03c7a23 */ /* 0x100fe40000010803 */
[----:B------:R5:W-:Y:S03]  /*d0e0*/  MUFU.EX2 R125, R70 ;  /* 0x00000046007d7308 */ /* 0x000be60000000800 */
[C---:B------:R-:W-:Y:S07]  /*d0f0*/  FMUL.FTZ R61, R2.reuse, R129 ;  /* 0x00000081023d7220 */ /* 0x040fee0000410000 */
[----:B------:R2:W2:Y:S01]  /*d100*/  MUFU.EX2 R116, R60 ;  /* 0x0000003c00747308 */ /* 0x0004a20000000800 */
[----:B-1----:R-:W-:Y:S07]  /*d110*/  FMUL.FTZ R56, R2, R124 ;  /* 0x0000007c02387220 */ /* 0x002fee0000410000 */
[C---:B------:R-:W-:Y:S03]  /*d120*/  HMMA.16816.F32.BF16 R56, R72.reuse, R62, R56 ;  /* 0x0000003e4838723c */ /* 0x040fe60000041838 */
[--C-:B-----5:R-:W-:Y:S02]  /*d130*/  FFMA.FTZ R70, R196, c[0x0][0x2d0], -R3.reuse ;  /* 0x0000b400c4467a23 */ /* 0x120fe40000010803 */
[----:B------:R1:W-:Y:S02]  /*d140*/  MUFU.EX2 R196, R71 ;  /* 0x0000004700c47308 */ /* 0x0003e40000000800 */
[C---:B------:R-:W-:Y:S02]  /*d150*/  FMUL.FTZ R62, R0.reuse, R130 ;  /* 0x00000082003e7220 */ /* 0x040fe40000410000 */
[----:B------:R-:W-:Y:S03]  /*d160*/  FMUL.FTZ R63, R0, R131 ;  /* 0x00000083003f7220 */ /* 0x000fe60000410000 */
[----:B--2---:R-:W-:Y:S03]  /*d170*/  FMUL.FTZ R60, R2, R128 ;  /* 0x00000080023c7220 */ /* 0x004fe60000410000 */
[----:B------:R2:W5:Y:S04]  /*d180*/  MUFU.EX2 R124, R70 ;  /* 0x00000046007c7308 */ /* 0x0005680000000800 */
[C---:B------:R-:W-:Y:S08]  /*d190*/  HMMA.16816.F32.BF16 R60, R72.reuse, R76, R60 ;  /* 0x0000004c483c723c */ /* 0x040ff0000004183c */
[----:B------:R-:W-:Y:S01]  /*d1a0*/  HMMA.16816.F32.BF16 R64, R72, R78, R64 ;  /* 0x0000004e4840723c */ /* 0x000fe20000041840 */
[----:B------:R-:W3:Y:S03]  /*d1b0*/  LDSM.16.MT88.4 R76, [R206+0x800] ;  /* 0x00080000ce4c783b */ /* 0x000ee60000004200 */
[--C-:B-1----:R-:W-:Y:S03]  /*d1c0*/  FFMA.FTZ R71, R150, c[0x0][0x2d0], -R3.reuse ;  /* 0x0000b40096477a23 */ /* 0x102fe60000010803 */
[----:B----4-:R-:W-:Y:S02]  /*d1d0*/  F2FP.BF16.PACK_AB R74, R118, R233 ;  /* 0x000000e9764a723e */ /* 0x010fe400000010ff */
[----:B------:R-:W-:Y:S03]  /*d1e0*/  F2FP.BF16.PACK_AB R75, R116, R117 ;  /* 0x00000075744b723e */ /* 0x000fe600000010ff */
[--C-:B--2---:R-:W-:Y:S01]  /*d1f0*/  FFMA.FTZ R70, R197, c[0x0][0x2d0], -R138.reuse ;  /* 0x0000b400c5467a23 */ /* 0x104fe2000001088a */
[----:B------:R-:W-:Y:S02]  /*d200*/  F2FP.BF16.PACK_AB R72, R234, R235 ;  /* 0x000000ebea48723e */ /* 0x000fe400000010ff */
[----:B------:R-:W-:Y:S01]  /*d210*/  F2FP.BF16.PACK_AB R73, R161, R162 ;  /* 0x000000a2a149723e */ /* 0x000fe200000010ff */
[----:B------:R1:W-:Y:S06]  /*d220*/  MUFU.EX2 R127, R70 ;  /* 0x00000046007f7308 */ /* 0x0003ec0000000800 */
[C---:B------:R-:W-:Y:S08]  /*d230*/  HMMA.16816.F32.BF16 R4, R72.reuse, R80, R4 ;  /* 0x000000504804723c */ /* 0x040ff00000041804 */
[C---:B------:R-:W-:Y:S01]  /*d240*/  HMMA.16816.F32.BF16 R8, R72.reuse, R82, R8 ;  /* 0x000000524808723c */ /* 0x040fe20000041808 */
[----:B------:R-:W2:Y:S07]  /*d250*/  LDSM.16.MT88.4 R80, [R200+0x4800] ;  /* 0x00480000c850783b */ /* 0x000eae0000004200 */
[C---:B------:R-:W-:Y:S04]  /*d260*/  HMMA.16816.F32.BF16 R12, R72.reuse, R84, R12 ;  /* 0x00000054480c723c */ /* 0x040fe8000004180c */
[--C-:B-1----:R-:W-:Y:S04]  /*d270*/  FFMA.FTZ R70, R198, c[0x0][0x2d0], -R138.reuse ;  /* 0x0000b400c6467a23 */ /* 0x102fe8000001088a */
[C---:B------:R-:W-:Y:S01]  /*d280*/  HMMA.16816.F32.BF16 R16, R72.reuse, R86, R16 ;  /* 0x000000564810723c */ /* 0x040fe20000041810 */
[----:B------:R1:W4:Y:S01]  /*d290*/  MUFU.EX2 R126, R70 ;  /* 0x00000046007e7308 */ /* 0x0003220000000800 */
[----:B------:R-:W4:Y:S06]  /*d2a0*/  LDSM.16.MT88.4 R84, [R204+0x4800] ;  /* 0x00480000cc54783b */ /* 0x000f2c0000004200 */
[C---:B---3--:R-:W-:Y:S08]  /*d2b0*/  HMMA.16816.F32.BF16 R20, R72.reuse, R88, R20 ;  /* 0x000000584814723c */ /* 0x048ff00000041814 */
[C---:B------:R-:W-:Y:S01]  /*d2c0*/  HMMA.16816.F32.BF16 R24, R72.reuse, R90, R24 ;  /* 0x0000005a4818723c */ /* 0x040fe20000041818 */
[----:B------:R-:W3:Y:S07]  /*d2d0*/  LDSM.16.MT88.4 R88, [R203+0x4800] ;  /* 0x00480000cb58783b */ /* 0x000eee0000004200 */
[C---:B------:R-:W-:Y:S04]  /*d2e0*/  HMMA.16816.F32.BF16 R28, R72.reuse, R76, R28 ;  /* 0x0000004c481c723c */ /* 0x040fe8000004181c */
[--C-:B-1----:R-:W-:Y:S04]  /*d2f0*/  FFMA.FTZ R70, R231, c[0x0][0x2d0], -R3.reuse ;  /* 0x0000b400e7467a23 */ /* 0x102fe80000010803 */
[C---:B------:R-:W-:Y:S01]  /*d300*/  HMMA.16816.F32.BF16 R32, R72.reuse, R78, R32 ;  /* 0x0000004e4820723c */ /* 0x040fe20000041820 */
[----:B------:R1:W-:Y:S01]  /*d310*/  MUFU.EX2 R107, R70 ;  /* 0x00000046006b7308 */ /* 0x0003e20000000800 */
[----:B------:R-:W5:Y:S06]  /*d320*/  LDSM.16.MT88.4 R76, [R200+0x1000] ;  /* 0x00100000c84c783b */ /* 0x000f6c0000004200 */
[C---:B--2---:R-:W-:Y:S08]  /*d330*/  HMMA.16816.F32.BF16 R36, R72.reuse, R80, R36 ;  /* 0x000000504824723c */ /* 0x044ff00000041824 */
[C---:B------:R-:W-:Y:S01]  /*d340*/  HMMA.16816.F32.BF16 R40, R72.reuse, R82, R40 ;  /* 0x000000524828723c */ /* 0x040fe20000041828 */
[----:B------:R-:W2:Y:S07]  /*d350*/  LDSM.16.MT88.4 R80, [R203+0x1000] ;  /* 0x00100000cb50783b */ /* 0x000eae0000004200 */
[C---:B----4-:R-:W-:Y:S04]  /*d360*/  HMMA.16816.F32.BF16 R44, R72.reuse, R84, R44 ;  /* 0x00000054482c723c */ /* 0x050fe8000004182c */
[--C-:B-1----:R-:W-:Y:S04]  /*d370*/  FFMA.FTZ R70, R232, c[0x0][0x2d0], -R3.reuse ;  /* 0x0000b400e8467a23 */ /* 0x102fe80000010803 */
[C---:B------:R-:W-:Y:S01]  /*d380*/  HMMA.16816.F32.BF16 R48, R72.reuse, R86, R48 ;  /* 0x000000564830723c */ /* 0x040fe20000041830 */
[----:B------:R1:W4:Y:S01]  /*d390*/  MUFU.EX2 R106, R70 ;  /* 0x00000046006a7308 */ /* 0x0003220000000800 */
[----:B------:R-:W2:Y:S06]  /*d3a0*/  LDSM.16.MT88.4 R84, [R206+0x1000] ;  /* 0x00100000ce54783b */ /* 0x000eac0000004200 */
[C---:B---3--:R-:W-:Y:S08]  /*d3b0*/  HMMA.16816.F32.BF16 R52, R72.reuse, R88, R52 ;  /* 0x000000584834723c */ /* 0x048ff00000041834 */
[C---:B------:R-:W-:Y:S01]  /*d3c0*/  HMMA.16816.F32.BF16 R56, R72.reuse, R90, R56 ;  /* 0x0000005a4838723c */ /* 0x040fe20000041838 */
[----:B------:R-:W-:Y:S07]  /*d3d0*/  LDSM.16.MT88.4 R88, [R204+0x5000] ;  /* 0x00500000cc58783b */ /* 0x000fee0000004200 */
[C---:B------:R-:W-:Y:S04]  /*d3e0*/  HMMA.16816.F32.BF16 R60, R72.reuse, R92, R60 ;  /* 0x0000005c483c723c */ /* 0x040fe8000004183c */
[--C-:B-1----:R-:W-:Y:S04]  /*d3f0*/  FFMA.FTZ R70, R236, c[0x0][0x2d0], -R138.reuse ;  /* 0x0000b400ec467a23 */ /* 0x102fe8000001088a */
[----:B------:R-:W-:Y:S01]  /*d400*/  HMMA.16816.F32.BF16 R64, R72, R94, R64 ;  /* 0x0000005e4840723c */ /* 0x000fe20000041840 */
[----:B------:R1:W-:Y:S01]  /*d410*/  MUFU.EX2 R198, R70 ;  /* 0x0000004600c67308 */ /* 0x0003e20000000800 */
[----:B------:R-:W-:Y:S05]  /*d420*/  LDSM.16.MT88.4 R92, [R206+0x5800] ;  /* 0x00580000ce5c783b */ /* 0x000fea0000004200 */
[----:B-----5:R-:W-:Y:S02]  /*d430*/  F2FP.BF16.PACK_AB R73, R124, R125 ;  /* 0x0000007d7c49723e */ /* 0x020fe400000010ff */
[----:B------:R-:W-:Y:S03]  /*d440*/  F2FP.BF16.PACK_AB R74, R126, R127 ;  /* 0x0000007f7e4a723e */ /* 0x000fe600000010ff */
[----:B------:R-:W-:Y:S02]  /*d450*/  F2FP.BF16.PACK_AB R72, R199, R230 ;  /* 0x000000e6c748723e */ /* 0x000fe400000010ff */
[----:B----4-:R-:W-:Y:S07]  /*d460*/  F2FP.BF16.PACK_AB R75, R106, R107 ;  /* 0x0000006b6a4b723e */ /* 0x010fee00000010ff */
[C---:B------:R-:W-:Y:S03]  /*d470*/  HMMA.16816.F32.BF16 R4, R72.reuse, R76, R4 ;  /* 0x0000004c4804723c */ /* 0x040fe60000041804 */
[--C-:B-1----:R-:W-:Y:S05]  /*d480*/  FFMA.FTZ R70, R237, c[0x0][0x2d0], -R138.reuse ;  /* 0x0000b400ed467a23 */ /* 0x102fea000001088a */
[C---:B------:R-:W-:Y:S01]  /*d490*/  HMMA.16816.F32.BF16 R8, R72.reuse, R78, R8 ;  /* 0x0000004e4808723c */ /* 0x040fe20000041808 */
[----:B------:R1:W3:Y:S01]  /*d4a0*/  MUFU.EX2 R197, R70 ;  /* 0x0000004600c57308 */ /* 0x0002e20000000800 */
[----:B------:R-:W4:Y:S06]  /*d4b0*/  LDSM.16.MT88.4 R76, [R200+0x5000] ;  /* 0x00500000c84c783b */ /* 0x000f2c0000004200 */
[C---:B------:R-:W-:Y:S08]  /*d4c0*/  HMMA.16816.F32.BF16 R12, R72.reuse, R96, R12 ;  /* 0x00000060480c723c */ /* 0x040ff0000004180c */
[C---:B------:R-:W-:Y:S01]  /*d4d0*/  HMMA.16816.F32.BF16 R16, R72.reuse, R98, R16 ;  /* 0x000000624810723c */ /* 0x040fe20000041810 */
[----:B------:R-:W-:Y:S07]  /*d4e0*/  LDSM.16.MT88.4 R96, [R204+0x2000] ;  /* 0x00200000cc60783b */ /* 0x000fee0000004200 */
[C---:B--2---:R-:W-:Y:S04]  /*d4f0*/  HMMA.16816.F32.BF16 R20, R72.reuse, R80, R20 ;  /* 0x000000504814723c */ /* 0x044fe80000041814 */
[--C-:B-1----:R-:W-:Y:S04]  /*d500*/  FFMA.FTZ R70, R238, c[0x0][0x2d0], -R3.reuse ;  /* 0x0000b400ee467a23 */ /* 0x102fe80000010803 */
[C---:B------:R-:W-:Y:S01]  /*d510*/  HMMA.16816.F32.BF16 R24, R72.reuse, R82, R24 ;  /* 0x000000524818723c */ /* 0x040fe20000041818 */
[----:B------:R1:W-:Y:S01]  /*d520*/  MUFU.EX2 R105, R70 ;  /* 0x0000004600697308 */ /* 0x0003e20000000800 */
[----:B------:R-:W2:Y:S06]  /*d530*/  LDSM.16.MT88.4 R80, [R203+0x5000] ;  /* 0x00500000cb50783b */ /* 0x000eac0000004200 */
[C---:B------:R-:W-:Y:S08]  /*d540*/  HMMA.16816.F32.BF16 R28, R72.reuse, R84, R28 ;  /* 0x00000054481c723c */ /* 0x040ff0000004181c */
[C---:B------:R-:W-:Y:S01]  /*d550*/  HMMA.16816.F32.BF16 R32, R72.reuse, R86, R32 ;  /* 0x000000564820723c */ /* 0x040fe20000041820 */
[----:B------:R-:W5:Y:S07]  /*d560*/  LDSM.16.MT88.4 R84, [R206+0x5000] ;  /* 0x00500000ce54783b */ /* 0x000f6e0000004200 */
[C---:B----4-:R-:W-:Y:S04]  /*d570*/  HMMA.16816.F32.BF16 R36, R72.reuse, R76, R36 ;  /* 0x0000004c4824723c */ /* 0x050fe80000041824 */
[--C-:B-1----:R-:W-:Y:S04]  /*d580*/  FFMA.FTZ R70, R239, c[0x0][0x2d0], -R3.reuse ;  /* 0x0000b400ef467a23 */ /* 0x102fe80000010803 */
[C---:B------:R-:W-:Y:S01]  /*d590*/  HMMA.16816.F32.BF16 R40, R72.reuse, R78, R40 ;  /* 0x0000004e4828723c */ /* 0x040fe20000041828 */
[----:B------:R1:W4:Y:S01]  /*d5a0*/  MUFU.EX2 R104, R70 ;  /* 0x0000004600687308 */ /* 0x0003220000000800 */
[----:B------:R-:W3:Y:S06]  /*d5b0*/  LDSM.16.MT88.4 R76, [R200+0x1800] ;  /* 0x00180000c84c783b */ /* 0x000eec0000004200 */
[C---:B------:R-:W-:Y:S08]  /*d5c0*/  HMMA.16816.F32.BF16 R44, R72.reuse, R88, R44 ;  /* 0x00000058482c723c */ /* 0x040ff0000004182c */
[C---:B------:R-:W-:Y:S01]  /*d5d0*/  HMMA.16816.F32.BF16 R48, R72.reuse, R90, R48 ;  /* 0x0000005a4830723c */ /* 0x040fe20000041830 */
[----:B------:R-:W4:Y:S07]  /*d5e0*/  LDSM.16.MT88.4 R88, [R204+0x1800] ;  /* 0x00180000cc58783b */ /* 0x000f2e0000004200 */
[C---:B--2---:R-:W-:Y:S04]  /*d5f0*/  HMMA.16816.F32.BF16 R52, R72.reuse, R80, R52 ;  /* 0x000000504834723c */ /* 0x044fe80000041834 */
[--C-:B-1----:R-:W-:Y:S04]  /*d600*/  FFMA.FTZ R70, R240, c[0x0][0x2d0], -R138.reuse ;  /* 0x0000b400f0467a23 */ /* 0x102fe8000001088a */
[C---:B------:R-:W-:Y:S01]  /*d610*/  HMMA.16816.F32.BF16 R56, R72.reuse, R82, R56 ;  /* 0x000000524838723c */ /* 0x040fe20000041838 */
[----:B------:R1:W2:Y:S01]  /*d620*/  MUFU.EX2 R195, R70 ;  /* 0x0000004600c37308 */ /* 0x0002a20000000800 */
[----:B------:R-:W2:Y:S06]  /*d630*/  LDSM.16.MT88.4 R80, [R203+0x1800] ;  /* 0x00180000cb50783b */ /* 0x000eac0000004200 */
[C---:B-----5:R-:W-:Y:S08]  /*d640*/  HMMA.16816.F32.BF16 R60, R72.reuse, R84, R60 ;  /* 0x00000054483c723c */ /* 0x060ff0000004183c */
[----:B------:R-:W-:Y:S01]  /*d650*/  HMMA.16816.F32.BF16 R64, R72, R86, R64 ;  /* 0x000000564840723c */ /* 0x000fe20000041840 */
[----:B------:R-:W5:Y:S06]  /*d660*/  LDSM.16.MT88.4 R84, [R206+0x1800] ;  /* 0x00180000ce54783b */ /* 0x000f6c0000004200 */
[----:B---3--:R-:W-:Y:S01]  /*d670*/  F2FP.BF16.PACK_AB R72, R197, R198 ;  /* 0x000000c6c548723e */ /* 0x008fe200000010ff */
[--C-:B-1----:R-:W-:Y:S01]  /*d680*/  FFMA.FTZ R70, R242, c[0x0][0x2d0], -R3.reuse ;  /* 0x0000b400f2467a23 */ /* 0x102fe20000010803 */
[----:B----4-:R-:W-:Y:S03]  /*d690*/  F2FP.BF16.PACK_AB R73, R104, R105 ;  /* 0x000000696849723e */ /* 0x010fe600000010ff */
[----:B------:R1:W-:Y:S01]  /*d6a0*/  MUFU.EX2 R115, R70 ;  /* 0x0000004600737308 */ /* 0x0003e20000000800 */
[----:B--2---:R-:W-:Y:S01]  /*d6b0*/  F2FP.BF16.PACK_AB R74, R195, R196 ;  /* 0x000000c4c34a723e */ /* 0x004fe200000010ff */
[--C-:B-1----:R-:W-:Y:S08]  /*d6c0*/  FFMA.FTZ R70, R246, c[0x0][0x2d0], -R3.reuse ;  /* 0x0000b400f6467a23 */ /* 0x102ff00000010803 */
        /* <DEDUP_REMOVED lines=11> */
[----:B------:R-:W4:Y:S06]  /*d780*/  LDSM.16.MT88.4 R88, [R204+0x5800] ;  /* 0x00580000cc58783b */ /* 0x000f2c0000004200 */
[C---:B------:R-:W-:Y:S08]  /*d790*/  HMMA.16816.F32.BF16 R20, R72.reuse, R80, R20 ;  /* 0x000000504814723c */ /* 0x040ff00000041814 */
[C---:B------:R-:W-:Y:S01]  /*d7a0*/  HMMA.16816.F32.BF16 R24, R72.reuse, R82, R24 ;  /* 0x000000524818723c */ /* 0x040fe20000041818 */
[----:B------:R-:W3:Y:S07]  /*d7b0*/  LDSM.16.MT88.4 R80, [R203+0x5800] ;  /* 0x00580000cb50783b */ /* 0x000eee0000004200 */
[C---:B-----5:R-:W-:Y:S04]  /*d7c0*/  HMMA.16816.F32.BF16 R28, R72.reuse, R84, R28 ;  /* 0x00000054481c723c */ /* 0x060fe8000004181c */
        /* <DEDUP_REMOVED lines=11> */
[----:B------:R-:W-:Y:S06]  /*d880*/  LDSM.16.MT88.4 R88, [R204+0x6000] ;  /* 0x00600000cc58783b */ /* 0x000fec0000004200 */
[C---:B---3--:R-:W-:Y:S08]  /*d890*/  HMMA.16816.F32.BF16 R52, R72.reuse, R80, R52 ;  /* 0x000000504834723c */ /* 0x048ff00000041834 */
[C---:B------:R-:W-:Y:S01]  /*d8a0*/  HMMA.16816.F32.BF16 R56, R72.reuse, R82, R56 ;  /* 0x000000524838723c */ /* 0x040fe20000041838 */
[----:B------:R-:W3:Y:S07]  /*d8b0*/  LDSM.16.MT88.4 R80, [R206+0x2000] ;  /* 0x00200000ce50783b */ /* 0x000eee0000004200 */
[C---:B------:R-:W-:Y:S04]  /*d8c0*/  HMMA.16816.F32.BF16 R60, R72.reuse, R92, R60 ;  /* 0x0000005c483c723c */ /* 0x040fe8000004183c */
[--C-:B-1----:R-:W-:Y:S04]  /*d8d0*/  FFMA.FTZ R70, R252, c[0x0][0x2d0], -R138.reuse ;  /* 0x0000b400fc467a23 */ /* 0x102fe8000001088a */
[----:B------:R-:W-:Y:S01]  /*d8e0*/  HMMA.16816.F32.BF16 R64, R72, R94, R64 ;  /* 0x0000005e4840723c */ /* 0x000fe20000041840 */
[----:B------:R1:W-:Y:S01]  /*d8f0*/  MUFU.EX2 R192, R70 ;  /* 0x0000004600c07308 */ /* 0x0003e20000000800 */
[----:B------:R-:W-:Y:S05]  /*d900*/  LDSM.16.MT88.4 R92, [R206+0x6000] ;  /* 0x00600000ce5c783b */ /* 0x000fea0000004200 */
[----:B------:R-:W-:Y:S02]  /*d910*/  F2FP.BF16.PACK_AB R72, R193, R194 ;  /* 0x000000c2c148723e */ /* 0x000fe400000010ff */
[----:B----4-:R-:W-:Y:S03]  /*d920*/  F2FP.BF16.PACK_AB R73, R112, R113 ;  /* 0x000000717049723e */ /* 0x010fe600000010ff */
[--C-:B-1----:R-:W-:Y:S04]  /*d930*/  FFMA.FTZ R70, R121, c[0x0][0x2d0], -R138.reuse ;  /* 0x0000b40079467a23 */ /* 0x102fe8000001088a */
[----:B------:R1:W4:Y:S02]  /*d940*/  MUFU.EX2 R171, R70 ;  /* 0x0000004600ab7308 */ /* 0x0003240000000800 */
[--C-:B-1----:R-:W-:Y:S01]  /*d950*/  FFMA.FTZ R70, R120, c[0x0][0x2d0], -R3.reuse ;  /* 0x0000b40078467a23 */ /* 0x102fe20000010803 */
[----:B----4-:R-:W-:Y:S07]  /*d960*/  F2FP.BF16.PACK_AB R74, R171, R192 ;  /* 0x000000c0ab4a723e */ /* 0x010fee00000010ff */
[----:B------:R1:W-:Y:S02]  /*d970*/  MUFU.EX2 R123, R70 ;  /* 0x00000046007b7308 */ /* 0x0003e40000000800 */
[--C-:B-1----:R-:W-:Y:S08]  /*d980*/  FFMA.FTZ R70, R160, c[0x0][0x2d0], -R3.reuse ;  /* 0x0000b400a0467a23 */ /* 0x102ff00000010803 */
[----:B------:R1:W4:Y:S02]  /*d990*/  MUFU.EX2 R122, R70 ;  /* 0x00000046007a7308 */ /* 0x0003240000000800 */
[--C-:B-1----:R-:W-:Y:S01]  /*d9a0*/  FFMA.FTZ R70, R119, c[0x0][0x2d0], -R138.reuse ;  /* 0x0000b40077467a23 */ /* 0x102fe2000001088a */
[----:B----4-:R-:W-:Y:S07]  /*d9b0*/  F2FP.BF16.PACK_AB R75, R122, R123 ;  /* 0x0000007b7a4b723e */ /* 0x010fee00000010ff */
[----:B------:R1:W-:Y:S01]  /*d9c0*/  MUFU.EX2 R160, R70 ;  /* 0x0000004600a07308 */ /* 0x0003e20000000800 */
[C---:B-----5:R-:W-:Y:S08]  /*d9d0*/  HMMA.16816.F32.BF16 R4, R72.reuse, R84, R4 ;  /* 0x000000544804723c */ /* 0x060ff00000041804 */
        /* <DEDUP_REMOVED lines=19> */
[--C-:B-1----:R-:W-:Y:S04]  /*db10*/  FFMA.FTZ R70, R111, c[0x0][0x2d0], -R3.reuse ;  /* 0x0000b4006f467a23 */ /* 0x102fe80000010803 */
[C---:B------:R-:W-:Y:S01]  /*db20*/  HMMA.16816.F32.BF16 R48, R72.reuse, R90, R48 ;  /* 0x0000005a4830723c */ /* 0x040fe20000041830 */
[----:B------:R1:W1:Y:S01]  /*db30*/  MUFU.EX2 R120, R70 ;  /* 0x0000004600787308 */ /* 0x0002620000000800 */
[----:B------:R-:W-:Y:S06]  /*db40*/  LDSM.16.MT88.4 R88, [R200+0x6800] ;  /* 0x00680000c858783b */ /* 0x000fec0000004200 */
[C---:B--2---:R-:W-:Y:S08]  /*db50*/  HMMA.16816.F32.BF16 R52, R72.reuse, R76, R52 ;  /* 0x0000004c4834723c */ /* 0x044ff00000041834 */
[C---:B------:R-:W-:Y:S01]  /*db60*/  HMMA.16816.F32.BF16 R56, R72.reuse, R78, R56 ;  /* 0x0000004e4838723c */ /* 0x040fe20000041838 */
[----:B------:R-:W2:Y:S07]  /*db70*/  LDSM.16.MT88.4 R76, [R206+0x2800] ;  /* 0x00280000ce4c783b */ /* 0x000eae0000004200 */
[C---:B------:R-:W-:Y:S04]  /*db80*/  HMMA.16816.F32.BF16 R60, R72.reuse, R92, R60 ;  /* 0x0000005c483c723c */ /* 0x040fe8000004183c */
[--C-:B-1----:R-:W-:Y:S04]  /*db90*/  FFMA.FTZ R70, R110, c[0x0][0x2d0], -R138.reuse ;  /* 0x0000b4006e467a23 */ /* 0x102fe8000001088a */
[----:B------:R-:W-:Y:S01]  /*dba0*/  HMMA.16816.F32.BF16 R64, R72, R94, R64 ;  /* 0x0000005e4840723c */ /* 0x000fe20000041840 */
[----:B------:R1:W-:Y:S01]  /*dbb0*/  MUFU.EX2 R158, R70 ;  /* 0x00000046009e7308 */ /* 0x0003e20000000800 */
[----:B------:R-:W-:Y:S05]  /*dbc0*/  LDSM.16.MT88.4 R92, [R206+0x3000] ;  /* 0x00300000ce5c783b */ /* 0x000fea0000004200 */
[----:B-----5:R-:W-:Y:S02]  /*dbd0*/  F2FP.BF16.PACK_AB R72, R159, R160 ;  /* 0x000000a09f48723e */ /* 0x020fe400000010ff */
[----:B------:R-:W-:Y:S03]  /*dbe0*/  F2FP.BF16.PACK_AB R73, R120, R121 ;  /* 0x000000797849723e */ /* 0x000fe600000010ff */
[--C-:B-1----:R-:W-:Y:S04]  /*dbf0*/  FFMA.FTZ R70, R157, c[0x0][0x2d0], -R138.reuse ;  /* 0x0000b4009d467a23 */ /* 0x102fe8000001088a */
[----:B------:R1:W5:Y:S02]  /*dc00*/  MUFU.EX2 R157, R70 ;  /* 0x00000046009d7308 */ /* 0x0003640000000800 */
[--C-:B-1----:R-:W-:Y:S01]  /*dc10*/  FFMA.FTZ R70, R109, c[0x0][0x2d0], -R3.reuse ;  /* 0x0000b4006d467a23 */ /* 0x102fe20000010803 */
[----:B-----5:R-:W-:Y:S01]  /*dc20*/  F2FP.BF16.PACK_AB R74, R157, R158 ;  /* 0x0000009e9d4a723e */ /* 0x020fe200000010ff */
[----:B------:R-:W5:Y:S06]  /*dc30*/  LDL.LU R109, [R1+0x4] ;  /* 0x00000400016d7983 */ /* 0x000f6c0000300800 */
[----:B------:R1:W-:Y:S02]  /*dc40*/  MUFU.EX2 R131, R70 ;  /* 0x0000004600837308 */ /* 0x0003e40000000800 */
[--C-:B-1----:R-:W-:Y:S02]  /*dc50*/  FFMA.FTZ R70, R108, c[0x0][0x2d0], -R3.reuse ;  /* 0x0000b4006c467a23 */ /* 0x102fe40000010803 */
[----:B------:R-:W5:Y:S06]  /*dc60*/  LDL.LU R108, [R1+0x10] ;  /* 0x00001000016c7983 */ /* 0x000f6c0000300800 */
        /* <DEDUP_REMOVED lines=8> */
[--C-:B-1----:R-:W-:Y:S01]  /*dcf0*/  FFMA.FTZ R70, R101, c[0x0][0x2d0], -R138.reuse ;  /* 0x0000b40065467a23 */ /* 0x102fe2000001088a */
[----:B------:R-:W-:Y:S02]  /*dd00*/  MOV R101, R152 ;  /* 0x0000009800657202 */ /* 0x000fe40000000f00 */
[----:B------:R-:W-:Y:S01]  /*dd10*/  MOV R152, R155 ;  /* 0x0000009b00987202 */ /* 0x000fe20000000f00 */
[C---:B------:R-:W-:Y:S01]  /*dd20*/  HMMA.16816.F32.BF16 R16, R72.reuse, R86, R16 ;  /* 0x000000564810723c */ /* 0x040fe20000041810 */
[----:B------:R1:W-:Y:S01]  /*dd30*/  MUFU.EX2 R155, R70 ;  /* 0x00000046009b7308 */ /* 0x0003e20000000800 */
[----:B------:R-:W4:Y:S02]  /*dd40*/  LDSM.16.MT88.4 R84, [R203+0x6800] ;  /* 0x00680000cb54783b */ /* 0x000f240000004200 */
[--C-:B------:R-:W-:Y:S04]  /*dd50*/  FFMA.FTZ R101, R101, c[0x0][0x2d0], -R138.reuse ;  /* 0x0000b40065657a23 */ /* 0x100fe8000001088a */
[C---:B------:R-:W-:Y:S08]  /*dd60*/  HMMA.16816.F32.BF16 R20, R72.reuse, R96, R20 ;  /* 0x000000604814723c */ /* 0x040ff00000041814 */
[C---:B------:R-:W-:Y:S01]  /*dd70*/  HMMA.16816.F32.BF16 R24, R72.reuse, R98, R24 ;  /* 0x000000624818723c */ /* 0x040fe20000041818 */
[----:B------:R-:W-:Y:S07]  /*dd80*/  LDSM.16.MT88.4 R96, [R204+0x7000] ;  /* 0x00700000cc60783b */ /* 0x000fee0000004200 */
[C---:B--2---:R-:W-:Y:S04]  /*dd90*/  HMMA.16816.F32.BF16 R28, R72.reuse, R76, R28 ;  /* 0x0000004c481c723c */ /* 0x044fe8000004181c */
[--C-:B-1----:R-:W-:Y:S02]  /*dda0*/  FFMA.FTZ R70, R103, c[0x0][0x2d0], -R3.reuse ;  /* 0x0000b40067467a23 */ /* 0x102fe40000010803 */
[--C-:B------:R-:W-:Y:S02]  /*ddb0*/  FFMA.FTZ R103, R151, c[0x0][0x2d0], -R138.reuse ;  /* 0x0000b40097677a23 */ /* 0x100fe4000001088a */
[C---:B------:R-:W-:Y:S01]  /*ddc0*/  HMMA.16816.F32.BF16 R32, R72.reuse, R78, R32 ;  /* 0x0000004e4820723c */ /* 0x040fe20000041820 */
[----:B------:R1:W-:Y:S01]  /*ddd0*/  MUFU.EX2 R129, R70 ;  /* 0x0000004600817308 */ /* 0x0003e20000000800 */
[----:B------:R-:W2:Y:S06]  /*dde0*/  LDSM.16.MT88.4 R76, [R206+0x6800] ;  /* 0x00680000ce4c783b */ /* 0x000eac0000004200 */
[C---:B------:R-:W-:Y:S03]  /*ddf0*/  HMMA.16816.F32.BF16 R36, R72.reuse, R88, R36 ;  /* 0x000000584824723c */ /* 0x040fe60000041824 */
[----:B------:R-:W-:Y:S05]  /*de00*/  MUFU.EX2 R151, R101 ;  /* 0x0000006500977308 */ /* 0x000fea0000000800 */
[C---:B------:R-:W-:Y:S01]  /*de10*/  HMMA.16816.F32.BF16 R40, R72.reuse, R90, R40 ;  /* 0x0000005a4828723c */ /* 0x040fe20000041828 */
[----:B------:R-:W-:Y:S07]  /*de20*/  LDSM.16.MT88.4 R88, [R203+0x3000] ;  /* 0x00300000cb58783b */ /* 0x000fee0000004200 */
[C---:B---3--:R-:W-:Y:S04]  /*de30*/  HMMA.16816.F32.BF16 R44, R72.reuse, R80, R44 ;  /* 0x00000050482c723c */ /* 0x048fe8000004182c */
[--C-:B-1----:R-:W-:Y:S02]  /*de40*/  FFMA.FTZ R70, R102, c[0x0][0x2d0], -R3.reuse ;  /* 0x0000b40066467a23 */ /* 0x102fe40000010803 */
[--C-:B------:R-:W-:Y:S02]  /*de50*/  FFMA.FTZ R102, R152, c[0x0][0x2d0], -R138.reuse ;  /* 0x0000b40098667a23 */ /* 0x100fe4000001088a */
[C---:B------:R-:W-:Y:S01]  /*de60*/  HMMA.16816.F32.BF16 R48, R72.reuse, R82, R48 ;  /* 0x000000524830723c */ /* 0x040fe20000041830 */
[----:B------:R1:W-:Y:S01]  /*de70*/  MUFU.EX2 R128, R70 ;  /* 0x0000004600807308 */ /* 0x0003e20000000800 */
[----:B------:R-:W3:Y:S06]  /*de80*/  LDSM.16.MT88.4 R80, [R200+0x3000] ;  /* 0x00300000c850783b */ /* 0x000eec0000004200 */
[C---:B----4-:R-:W-:Y:S03]  /*de90*/  HMMA.16816.F32.BF16 R52, R72.reuse, R84, R52 ;  /* 0x000000544834723c */ /* 0x050fe60000041834 */
[----:B------:R-:W4:Y:S05]  /*dea0*/  MUFU.EX2 R152, R100 ;  /* 0x0000006400987308 */ /* 0x000f2a0000000800 */
[C---:B------:R-:W-:Y:S01]  /*deb0*/  HMMA.16816.F32.BF16 R56, R72.reuse, R86, R56 ;  /* 0x000000564838723c */ /* 0x040fe20000041838 */
[----:B------:R-:W3:Y:S04]  /*dec0*/  LDSM.16.MT88.4 R84, [R204+0x3000] ;  /* 0x00300000cc54783b */ /* 0x000ee80000004200 */
[----:B------:R-:W-:Y:S03]  /*ded0*/  MUFU.EX2 R150, R102 ;  /* 0x0000006600967308 */ /* 0x000fe60000000800 */
[C---:B--2---:R-:W-:Y:S04]  /*dee0*/  HMMA.16816.F32.BF16 R60, R72.reuse, R76, R60 ;  /* 0x0000004c483c723c */ /* 0x044fe8000004183c */
[--C-:B-1----:R-:W-:Y:S04]  /*def0*/  FFMA.FTZ R70, R154, c[0x0][0x2d0], -R138.reuse ;  /* 0x0000b4009a467a23 */ /* 0x102fe8000001088a */
[----:B------:R-:W-:Y:S01]  /*df00*/  HMMA.16816.F32.BF16 R64, R72, R78, R64 ;  /* 0x0000004e4840723c */ /* 0x000fe20000041840 */
[----:B------:R1:W-:Y:S01]  /*df10*/  MUFU.EX2 R154, R70 ;  /* 0x00000046009a7308 */ /* 0x0003e20000000800 */
[----:B------:R-:W2:Y:S02]  /*df20*/  LDSM.16.MT88.4 R76, [R200+0x7000] ;  /* 0x00700000c84c783b */ /* 0x000ea40000004200 */
[----:B----4-:R-:W-:Y:S03]  /*df30*/  F2FP.BF16.PACK_AB R132, R151, R152 ;  /* 0x000000989784723e */ /* 0x010fe600000010ff */
[----:B------:R-:W-:Y:S02]  /*df40*/  F2FP.BF16.PACK_AB R72, R155, R156 ;  /* 0x0000009c9b48723e */ /* 0x000fe400000010ff */
[----:B------:R-:W-:Y:S03]  /*df50*/  F2FP.BF16.PACK_AB R73, R128, R129 ;  /* 0x000000818049723e */ /* 0x000fe600000010ff */
[----:B-1----:R-:W-:Y:S04]  /*df60*/  FFMA.FTZ R70, R153, c[0x0][0x2d0], -R138 ;  /* 0x0000b40099467a23 */ /* 0x002fe8000001088a */
[----:B------:R1:W4:Y:S02]  /*df70*/  MUFU.EX2 R153, R70 ;  /* 0x0000004600997308 */ /* 0x0003240000000800 */
[--C-:B-1----:R-:W-:Y:S01]  /*df80*/  FFMA.FTZ R70, R148, c[0x0][0x2d0], -R3.reuse ;  /* 0x0000b40094467a23 */ /* 0x102fe20000010803 */
[----:B----4-:R-:W-:Y:S07]  /*df90*/  F2FP.BF16.PACK_AB R74, R153, R154 ;  /* 0x0000009a994a723e */ /* 0x010fee00000010ff */
[----:B------:R1:W-:Y:S02]  /*dfa0*/  MUFU.EX2 R148, R70 ;  /* 0x0000004600947308 */ /* 0x0003e40000000800 */
[--C-:B-1----:R-:W-:Y:S08]  /*dfb0*/  FFMA.FTZ R70, R139, c[0x0][0x2d0], -R3.reuse ;  /* 0x0000b4008b467a23 */ /* 0x102ff00000010803 */
[----:B------:R-:W1:Y:S02]  /*dfc0*/  MUFU.EX2 R139, R70 ;  /* 0x00000046008b7308 */ /* 0x000e640000000800 */
[----:B-1----:R-:W-:Y:S01]  /*dfd0*/  F2FP.BF16.PACK_AB R75, R139, R148 ;  /* 0x000000948b4b723e */ /* 0x002fe200000010ff */
[--C-:B------:R-:W-:Y:S07]  /*dfe0*/  FFMA.FTZ R70, R149, c[0x0][0x2d0], -R3.reuse ;  /* 0x0000b40095467a23 */ /* 0x100fee0000010803 */
[----:B------:R1:W4:Y:S01]  /*dff0*/  MUFU.EX2 R149, R103 ;  /* 0x0000006700957308 */ /* 0x0003220000000800 */
[----:B------:R-:W-:Y:S01]  /*e000*/  FFMA.FTZ R3, R136, c[0x0][0x2d0], -R3 ;  /* 0x0000b40088037a23 */ /* 0x000fe20000010803 */
[C---:B---3--:R-:W-:Y:S03]  /*e010*/  HMMA.16816.F32.BF16 R4, R72.reuse, R80, R4 ;  /* 0x000000504804723c */ /* 0x048fe60000041804 */
[----:B-----5:R-:W-:Y:S05]  /*e020*/  FFMA.FTZ R2, R2, R109, R244 ;  /* 0x0000006d02027223 */ /* 0x020fea00000100f4 */
[----:B------:R-:W-:Y:S01]  /*e030*/  MUFU.EX2 R138, R70 ;  /* 0x00000046008a7308 */ /* 0x000fe20000000800 */
[----:B------:R-:W-:Y:S01]  /*e040*/  FADD.FTZ R2, R245, R2 ;  /* 0x00000002f5027221 */ /* 0x000fe20000010000 */
[C---:B------:R-:W-:Y:S01]  /*e050*/  HMMA.16816.F32.BF16 R8, R72.reuse, R82, R8 ;  /* 0x000000524808723c */ /* 0x040fe20000041808 */
[----:B------:R-:W3:Y:S02]  /*e060*/  LDSM.16.MT88.4 R80, [R203+0x7000] ;  /* 0x00700000cb50783b */ /* 0x000ee40000004200 */
[----:B------:R-:W-:Y:S05]  /*e070*/  FADD.FTZ R2, R243, R2 ;  /* 0x00000002f3027221 */ /* 0x000fea0000010000 */
[C---:B------:R-:W-:Y:S01]  /*e080*/  HMMA.16816.F32.BF16 R12, R72.reuse, R84, R12 ;  /* 0x00000054480c723c */ /* 0x040fe2000004180c */
[----:B------:R-:W-:Y:S01]  /*e090*/  MUFU.EX2 R70, R3 ;  /* 0x0000000300467308 */ /* 0x000fe20000000800 */
[----:B-1----:R-:W-:Y:S02]  /*e0a0*/  LDSM.16.MT88.4 R100, [R206+0x3800] ;  /* 0x00380000ce64783b */ /* 0x002fe40000004200 */
[----:B----4-:R-:W-:Y:S01]  /*e0b0*/  F2FP.BF16.PACK_AB R134, R149, R150 ;  /* 0x000000969586723e */ /* 0x010fe200000010ff */
[----:B------:R-:W-:Y:S03]  /*e0c0*/  FADD.FTZ R2, R247, R2 ;  /* 0x00000002f7027221 */ /* 0x000fe60000010000 */
[C---:B------:R-:W-:Y:S03]  /*e0d0*/  HMMA.16816.F32.BF16 R16, R72.reuse, R86, R16 ;  /* 0x000000564810723c */ /* 0x040fe60000041810 */
[----:B------:R-:W1:Y:S01]  /*e0e0*/  MUFU.EX2 R136, R71 ;  /* 0x0000004700887308 */ /* 0x000e620000000800 */
[----:B------:R-:W4:Y:S01]  /*e0f0*/  LDSM.16.MT88.4 R84, [R206+0x7000] ;  /* 0x00700000ce54783b */ /* 0x000f220000004200 */
[----:B------:R-:W-:Y:S02]  /*e100*/  FADD.FTZ R2, R235, R2 ;  /* 0x00000002eb027221 */ /* 0x000fe40000010000 */
[----:B------:R-:W-:Y:S01]  /*e110*/  FFMA.FTZ R0, R0, R108, R169 ;  /* 0x0000006c00007223 */ /* 0x000fe200000100a9 */
[C---:B------:R-:W-:Y:S04]  /*e120*/  HMMA.16816.F32.BF16 R20, R72.reuse, R88, R20 ;  /* 0x000000584814723c */ /* 0x040fe80000041814 */
[----:B------:R-:W-:Y:S01]  /*e130*/  LDSM.16.MT88.4 R108, [R200+0x7800] ;  /* 0x00780000c86c783b */ /* 0x000fe20000004200 */
[----:B------:R-:W5:Y:S01]  /*e140*/  MUFU.EX2 R71, R137 ;  /* 0x0000008900477308 */ /* 0x000f620000000800 */
[----:B------:R-:W-:Y:S02]  /*e150*/  FADD.FTZ R2, R234, R2 ;  /* 0x00000002ea027221 */ /* 0x000fe40000010000 */
[C---:B------:R-:W-:Y:S04]  /*e160*/  HMMA.16816.F32.BF16 R24, R72.reuse, R90, R24 ;  /* 0x0000005a4818723c */ /* 0x040fe80000041818 */
[----:B------:R-:W-:Y:S01]  /*e170*/  LDSM.16.MT88.4 R88, [R204+0x3800] ;  /* 0x00380000cc58783b */ /* 0x000fe20000004200 */
[----:B------:R-:W-:Y:S02]  /*e180*/  FADD.FTZ R2, R233, R2 ;  /* 0x00000002e9027221 */ /* 0x000fe40000010000 */
[----:B------:R-:W-:Y:S01]  /*e190*/  FADD.FTZ R0, R168, R0 ;  /* 0x00000000a8007221 */ /* 0x000fe20000010000 */
[C---:B------:R-:W-:Y:S04]  /*e1a0*/  HMMA.16816.F32.BF16 R28, R72.reuse, R92, R28 ;  /* 0x0000005c481c723c */ /* 0x040fe8000004181c */
[----:B------:R-:W-:Y:S01]  /*e1b0*/  FADD.FTZ R2, R118, R2 ;  /* 0x0000000276027221 */ /* 0x000fe20000010000 */
[----:B-1----:R-:W-:Y:S01]  /*e1c0*/  F2FP.BF16.PACK_AB R133, R136, R138 ;  /* 0x0000008a8885723e */ /* 0x002fe200000010ff */
[----:B------:R-:W-:Y:S02]  /*e1d0*/  FADD.FTZ R0, R163, R0 ;  /* 0x00000000a3007221 */ /* 0x000fe40000010000 */
[C---:B------:R-:W-:Y:S01]  /*e1e0*/  HMMA.16816.F32.BF16 R32, R72.reuse, R94, R32 ;  /* 0x0000005e4820723c */ /* 0x040fe20000041820 */
[----:B------:R-:W-:Y:S03]  /*e1f0*/  LDSM.16.MT88.4 R92, [R203+0x3800] ;  /* 0x00380000cb5c783b */ /* 0x000fe60000004200 */
[----:B------:R-:W-:Y:S01]  /*e200*/  FADD.FTZ R2, R230, R2 ;  /* 0x00000002e6027221 */ /* 0x000fe20000010000 */
[----:B-----5:R-:W-:Y:S01]  /*e210*/  F2FP.BF16.PACK_AB R135, R70, R71 ;  /* 0x000000474687723e */ /* 0x020fe200000010ff */
[----:B------:R-:W-:Y:S02]  /*e220*/  FADD.FTZ R0, R170, R0 ;  /* 0x00000000aa007221 */ /* 0x000fe40000010000 */
[C---:B--2---:R-:W-:Y:S04]  /*e230*/  HMMA.16816.F32.BF16 R36, R72.reuse, R76, R36 ;  /* 0x0000004c4824723c */ /* 0x044fe80000041824 */
        /* <DEDUP_REMOVED lines=11> */
[----:B------:R-:W2:Y:S01]  /*e2f0*/  LDSM.16.MT88.4 R116, [R204+0x7800] ;  /* 0x00780000cc74783b */ /* 0x000ea20000004200 */
[----:B------:R-:W-:Y:S01]  /*e300*/  FADD.FTZ R2, R198, R2 ;  /* 0x00000002c6027221 */ /* 0x000fe20000010000 */
[C---:B---3--:R-:W-:Y:S04]  /*e310*/  HMMA.16816.F32.BF16 R52, R72.reuse, R80, R52 ;  /* 0x000000504834723c */ /* 0x048fe80000041834 */
[----:B------:R-:W-:Y:S02]  /*e320*/  FADD.FTZ R0, R125, R0 ;  /* 0x000000007d007221 */ /* 0x000fe40000010000 */
[----:B------:R-:W-:Y:S02]  /*e330*/  FADD.FTZ R2, R197, R2 ;  /* 0x00000002c5027221 */ /* 0x000fe40000010000 */
[C---:B------:R-:W-:Y:S04]  /*e340*/  HMMA.16816.F32.BF16 R56, R72.reuse, R82, R56 ;  /* 0x000000524838723c */ /* 0x040fe80000041838 */
[----:B------:R-:W-:Y:S02]  /*e350*/  FADD.FTZ R0, R124, R0 ;  /* 0x000000007c007221 */ /* 0x000fe40000010000 */
[----:B------:R-:W3:Y:S01]  /*e360*/  LDSM.16.MT88.4 R124, [R203+0x7800] ;  /* 0x00780000cb7c783b */ /* 0x000ee20000004200 */
[----:B------:R-:W-:Y:S01]  /*e370*/  FADD.FTZ R2, R196, R2 ;  /* 0x00000002c4027221 */ /* 0x000fe20000010000 */
[C---:B----4-:R-:W-:Y:S04]  /*e380*/  HMMA.16816.F32.BF16 R60, R72.reuse, R84, R60 ;  /* 0x00000054483c723c */ /* 0x050fe8000004183c */
        /* <DEDUP_REMOVED lines=40> */
[----:B------:R-:W-:Y:S04]  /*e610*/  FADD.FTZ R0, R130, R0 ;  /* 0x0000000082007221 */ /* 0x000fe80000010000 */
[C---:B---3--:R-:W-:Y:S04]  /*e620*/  HMMA.16816.F32.BF16 R120, R132.reuse, R124, R52 ;  /* 0x0000007c8478723c */ /* 0x048fe80000041834 */
[----:B------:R-:W-:Y:S04]  /*e630*/  FADD.FTZ R0, R129, R0 ;  /* 0x0000000081007221 */ /* 0x000fe80000010000 */
[C---:B------:R-:W-:Y:S04]  /*e640*/  HMMA.16816.F32.BF16 R124, R132.reuse, R126, R56 ;  /* 0x0000007e847c723c */ /* 0x040fe80000041838 */
[----:B------:R-:W-:Y:S04]  /*e650*/  FADD.FTZ R0, R128, R0 ;  /* 0x0000000080007221 */ /* 0x000fe80000010000 */
        /* <DEDUP_REMOVED lines=10> */
[----:B------:R-:W-:Y:S01]  /*e700*/  FADD.FTZ R0, R71, R3 ;  /* 0x0000000347007221 */ /* 0x000fe20000010000 */
[----:B------:R-:W-:Y:S02]  /*e710*/  MOV R71, R68 ;  /* 0x0000004400477202 */ /* 0x000fe40000000f00 */
[----:B------:R1:W-:Y:S01]  /*e720*/  STL [R1+0x4], R2 ;  /* 0x0000040201007387 */ /* 0x0003e20000100800 */
[----:B------:R-:W-:Y:S01]  /*e730*/  FADD.FTZ R0, R70, R0 ;  /* 0x0000000046007221 */ /* 0x000fe20000010000 */
[----:B------:R-:W-:Y:S04]  /*e740*/  MOV R70, R69 ;  /* 0x0000004500467202 */ /* 0x000fe80000000f00 */
[----:B------:R1:W-:Y:S01]  /*e750*/  STL [R1+0x10], R0 ;  /* 0x0000100001007387 */ /* 0x0003e20000100800 */
[----:B------:R-:W-:-:S05]  /*e760*/  @P1 BRA `(.L_x_446) ;  /* 0xffffc0b000001947 */ /* 0x000fca000383ffff */
.L_x_445:
[----:B------:R-:W-:Y:S02]  /*e770*/  MOV R7, 0x1f ;  /* 0x0000001f00077802 */ /* 0x000fe40000000f00 */
[----:B------:R-:W-:Y:S01]  /*e780*/  MOV R6, 0xffffffff ;  /* 0xffffffff00067802 */ /* 0x000fe20000000f00 */
[----:B------:R-:W-:Y:S05]  /*e790*/  BRA.DIV ~URZ, `(.L_x_447) ;  /* 0x000021327f007947 */ /* 0x000fea000b800000 */
[----:B-1----:R-:W2:Y:S04]  /*e7a0*/  LDL R0, [R1+0x4] ;  /* 0x0000040001007983 */ /* 0x002ea80000100800 */
[----:B--2---:R1:W2:Y:S02]  /*e7b0*/  SHFL.BFLY PT, R4, R0, 0x2, 0x1f ;  /* 0x0c401f0000047f89 */ /* 0x0042a400000e0000 */
.L_x_479:
[----:B-1----:R-:W3:Y:S02]  /*e7c0*/  LDL.LU R0, [R1+0x4] ;  /* 0x0000040001007983 */ /* 0x002ee40000300800 */
[----:B--23--:R-:W-:Y:S01]  /*e7d0*/  FADD.FTZ R4, R4, R0 ;  /* 0x0000000004047221 */ /* 0x00cfe20000010000 */
[----:B------:R-:W-:Y:S05]  /*e7e0*/  BRA.DIV ~URZ, `(.L_x_448) ;  /* 0x000021427f007947 */ /* 0x000fea000b800000 */
[----:B------:R-:W2:Y:S04]  /*e7f0*/  LDL.LU R5, [R1+0x10] ;  /* 0x0000100001057983 */ /* 0x000ea80000300800 */
[----:B------:R-:W1:Y:S02]  /*e800*/  SHFL.BFLY PT, R2, R4, 0x1, 0x1f ;  /* 0x0c201f0004027f89 */ /* 0x000e6400000e0000 */
[----:B-1----:R-:W-:-:S02]  /*e810*/  FADD.FTZ R4, R4, R2 ;  /* 0x0000000204047221 */ /* 0x002fc40000010000 */
[----:B--2---:R-:W1:Y:S02]  /*e820*/  SHFL.BFLY PT, R0, R5, 0x2, 0x1f ;  /* 0x0c401f0005007f89 */ /* 0x004e6400000e0000 */
[----:B-1----:R-:W-:-:S05]  /*e830*/  FADD.FTZ R0, R0, R5 ;  /* 0x0000000500007221 */ /* 0x002fca0000010000 */
[----:B------:R1:W2:Y:S02]  /*e840*/  SHFL.BFLY PT, R3, R0, 0x1, 0x1f ;  /* 0x0c201f0000037f89 */ /* 0x0002a400000e0000 */
.L_x_480:
[----:B------:R-:W-:Y:S01]  /*e850*/  FSETP.NE.FTZ.AND P1, PT, R4, RZ, PT ;  /* 0x000000ff0400720b */ /* 0x000fe20003f35000 */
[----:B--2---:R-:W-:Y:S01]  /*e860*/  FADD.FTZ R3, R3, R0 ;  /* 0x0000000003037221 */ /* 0x004fe20000010000 */
[----:B------:R-:W-:Y:S02]  /*e870*/  MOV R2, RZ ;  /* 0x000000ff00027202 */ /* 0x000fe40000000f00 */
[----:B-1----:R-:W-:Y:S02]  /*e880*/  MOV R0, RZ ;  /* 0x000000ff00007202 */ /* 0x002fe40000000f00 */
[----:B------:R-:W-:Y:S02]  /*e890*/  FSETP.NE.FTZ.AND P0, PT, R3, RZ, PT ;  /* 0x000000ff0300720b */ /* 0x000fe40003f15000 */
[----:B------:R-:W-:Y:S02]  /*e8a0*/  MOV R35, 0x1 ;  /* 0x0000000100237802 */ /* 0x000fe40000000f00 */
[----:B------:R-:W-:-:S02]  /*e8b0*/  MOV R34, 0xff800000 ;  /* 0xff80000000227802 */ /* 0x000fc40000000f00 */
[----:B------:R-:W-:Y:S01]  /*e8c0*/  MOV R33, 0xff800000 ;  /* 0xff80000000217802 */ /* 0x000fe20000000f00 */
[----:B------:R-:W1:Y:S01]  /*e8d0*/  @P1 MUFU.RCP R2, R4 ;  /* 0x0000000400021308 */ /* 0x000e620000001000 */
[----:B------:R-:W-:-:S05]  /*e8e0*/  @P1 MOV R5, 0x3f317218 ;  /* 0x3f31721800051802 */ /* 0x000fca0000000f00 */
[----:B------:R-:W-:Y:S02]  /*e8f0*/  @P1 FMUL.FTZ R5, R5, c[0x0][0x2d0] ;  /* 0x0000b40005051a20 */ /* 0x000fe40000410000 */
[----:B------:R-:W2:Y:S01]  /*e900*/  @P1 MUFU.LG2 R4, R4 ;  /* 0x0000000400041308 */ /* 0x000ea20000000c00 */
[----:B-1----:R-:W-:-:S07]  /*e910*/  FMUL.FTZ R72, R2, R72 ;  /* 0x0000004802487220 */ /* 0x002fce0000410000 */
[----:B------:R-:W1:Y:S01]  /*e920*/  @P0 MUFU.RCP R0, R3 ;  /* 0x0000000300000308 */ /* 0x000e620000001000 */
[C---:B------:R-:W-:Y:S02]  /*e930*/  FMUL.FTZ R32, R2.reuse, R73 ;  /* 0x0000004902207220 */ /* 0x040fe40000410000 */
[C---:B------:R-:W-:Y:S02]  /*e940*/  FMUL.FTZ R76, R2.reuse, R76 ;  /* 0x0000004c024c7220 */ /* 0x040fe40000410000 */
[----:B------:R-:W-:Y:S02]  /*e950*/  FMUL.FTZ R30, R2, R77 ;  /* 0x0000004d021e7220 */ /* 0x000fe40000410000 */
[----:B--2---:R-:W-:Y:S02]  /*e960*/  @P1 FMUL.FTZ R7, R4, 0.69314718246459960938 ;  /* 0x3f31721804071820 */ /* 0x004fe40000410000 */
        /* <DEDUP_REMOVED lines=27> */
[----:B------:R-:W-:Y:S02]  /*eb20*/  FMUL.FTZ R133, R2, R133 ;  /* 0x0000008502857220 */ /* 0x000fe40000410000 */
[----:B------:R2:W3:Y:S01]  /*eb30*/  @P0 MUFU.LG2 R2, R3 ;  /* 0x0000000300020308 */ /* 0x0004e20000000c00 */
[----:B------:R-:W-:Y:S02]  /*eb40*/  @P1 FFMA.FTZ R34, R5, R69, R7 ;  /* 0x0000004505221223 */ /* 0x000fe40000010007 */
[C---:B-1----:R-:W-:Y:S02]  /*eb50*/  FMUL.FTZ R74, R0.reuse, R74 ;  /* 0x0000004a004a7220 */ /* 0x042fe40000410000 */
[C---:B------:R-:W-:Y:S02]  /*eb60*/  FMUL.FTZ R31, R0.reuse, R75 ;  /* 0x0000004b001f7220 */ /* 0x040fe40000410000 */
[----:B------:R-:W-:-:S02]  /*eb70*/  FMUL.FTZ R78, R0, R78 ;  /* 0x0000004e004e7220 */ /* 0x000fc40000410000 */
[C---:B------:R-:W-:Y:S02]  /*eb80*/  FMUL.FTZ R29, R0.reuse, R79 ;  /* 0x0000004f001d7220 */ /* 0x040fe40000410000 */
[C---:B------:R-:W-:Y:S02]  /*eb90*/  FMUL.FTZ R82, R0.reuse, R82 ;  /* 0x0000005200527220 */ /* 0x040fe40000410000 */
[C---:B------:R-:W-:Y:S02]  /*eba0*/  FMUL.FTZ R27, R0.reuse, R83 ;  /* 0x00000053001b7220 */ /* 0x040fe40000410000 */
[----:B------:R-:W-:Y:S01]  /*ebb0*/  FMUL.FTZ R86, R0, R86 ;  /* 0x0000005600567220 */ /* 0x000fe20000410000 */
[----:B--2---:R-:W-:Y:S01]  /*ebc0*/  @P0 MOV R3, 0x3f317218 ;  /* 0x3f31721800030802 */ /* 0x004fe20000000f00 */
[----:B---3--:R-:W-:Y:S02]  /*ebd0*/  @P0 FMUL.FTZ R2, R2, 0.69314718246459960938 ;  /* 0x3f31721802020820 */ /* 0x008fe40000410000 */
[----:B------:R-:W-:-:S02]  /*ebe0*/  FMUL.FTZ R25, R0, R87 ;  /* 0x0000005700197220 */ /* 0x000fc40000410000 */
[----:B------:R-:W-:Y:S02]  /*ebf0*/  @P0 FMUL.FTZ R3, R3, c[0x0][0x2d0] ;  /* 0x0000b40003030a20 */ /* 0x000fe40000410000 */
        /* <DEDUP_REMOVED lines=24> */
[----:B------:R-:W-:Y:S01]  /*ed80*/  PRMT R0, R35, 0x7610, R0 ;  /* 0x0000761023007816 */ /* 0x000fe20000000000 */
[----:B------:R-:W-:Y:S02]  /*ed90*/  @P0 FFMA.FTZ R33, R3, R68, R2 ;  /* 0x0000004403210223 */ /* 0x000fe40000010002 */
.L_x_440:
[----:B-1----:R1:W5:Y:S01]  /*eda0*/  LDL R39, [R1+0x48] ;  /* 0x0000480001277983 */ /* 0x0023620000100800 */
[----:B------:R-:W-:Y:S03]  /*edb0*/  BSSY B0, `(.L_x_449) ;  /* 0x0000012000007945 */ /* 0x000fe60003800000 */
[----:B------:R-:W2:Y:S02]  /*edc0*/  S2R R38, SR_TID.X ;  /* 0x0000000000267919 */ /* 0x000ea40000002100 */
[----:B--2---:R-:W-:-:S13]  /*edd0*/  LOP3.LUT P4, RZ, R38, 0xff, RZ, 0xc0, !PT ;  /* 0x000000ff26ff7812 */ /* 0x004fda000788c0ff */
[----:B------:R-:W-:Y:S05]  /*ede0*/  @P4 BRA `(.L_x_450) ;  /* 0x000000e000004947 */ /* 0x000fea0003800000 */
[----:B-1----:R-:W1:Y:S01]  /*edf0*/  S2R R35, SR_LANEID ;  /* 0x0000000000237919 */ /* 0x002e620000000000 */
[----:B------:R-:W-:Y:S01]  /*ee00*/  VOTEU.ANY UR4, UPT, PT ;  /* 0x0000000000047886 */ /* 0x000fe200038e0100 */
[----:B------:R-:W-:Y:S01]  /*ee10*/  IMAD.MOV.U32 R36, RZ, RZ, c[0x0][0x580] ;  /* 0x00016000ff247624 */ /* 0x000fe200078e00ff */
[----:B------:R-:W1:Y:S01]  /*ee20*/  FLO.U32 R3, UR4 ;  /* 0x0000000400037d00 */ /* 0x000e6200080e0000 */
[----:B------:R-:W-:-:S07]  /*ee30*/  IMAD.MOV.U32 R37, RZ, RZ, c[0x0][0x584] ;  /* 0x00016100ff257624 */ /* 0x000fce00078e00ff */
[----:B------:R-:W2:Y:S01]  /*ee40*/  POPC R2, UR4 ;  /* 0x0000000400027d09 */ /* 0x000ea20008000000 */
[----:B-1----:R-:W-:-:S13]  /*ee50*/  ISETP.EQ.U32.AND P0, PT, R3, R35, PT ;  /* 0x000000230300720c */ /* 0x002fda0003f02070 */
[----:B--2---:R-:W2:Y:S04]  /*ee60*/  @P0 ATOMG.E.ADD.STRONG.GPU PT, R2, [R36.64], R2 ;  /* 0x00000002240209a8 */ /* 0x004ea800081ee1c6 */
[----:B------:R-:W1:Y:S04]  /*ee70*/  S2R R35, SR_LTMASK ;  /* 0x0000000000237919 */ /* 0x000e680000003900 */
[----:B--2---:R1:W2:Y:S02]  /*ee80*/  SHFL.IDX PT, R3, R2, R3, 0x1f ;  /* 0x00001f0302037589 */ /* 0x0042a400000e0000 */
[----:B-1----:R-:W-:-:S06]  /*ee90*/  LOP3.LUT R2, R35, UR4, RZ, 0xc0, !PT ;  /* 0x0000000423027c12 */ /* 0x002fcc000f8ec0ff */
[----:B------:R-:W2:Y:S02]  /*eea0*/  POPC R2, R2 ;  /* 0x0000000200027309 */ /* 0x000ea40000000000 */
[----:B--2--5:R-:W-:-:S05]  /*eeb0*/  IADD3 R39, R3, c[0x0][0xc], R2 ;  /* 0x0000030003277a10 */ /* 0x024fca0007ffe002 */
[----:B------:R1:W-:Y:S02]  /*eec0*/  STL [R1+0x48], R39 ;  /* 0x0000482701007387 */ /* 0x0003e40000100800 */
.L_x_450:
[----:B-1----:R-:W-:Y:S05]  /*eed0*/  BSYNC B0 ;  /* 0x0000000000007941 */ /* 0x002fea0003800000 */
.L_x_449:
[----:B------:R-:W-:Y:S01]  /*eee0*/  PRMT R0, R0, 0x9910, RZ ;  /* 0x0000991000007816 */ /* 0x000fe200000000ff */
[----:B------:R-:W-:Y:S01]  /*eef0*/  BSSY B1, `(.L_x_451) ;  /* 0x0000189000017945 */ /* 0x000fe20003800000 */
[----:B-----5:R-:W-:Y:S02]  /*ef00*/  IMAD.MOV.U32 R40, RZ, RZ, R39 ;  /* 0x000000ffff287224 */ /* 0x020fe400078e0027 */
[----:B------:R-:W-:Y:S01]  /*ef10*/  ISETP.NE.AND P0, PT, R0, RZ, PT ;  /* 0x000000ff0000720c */ /* 0x000fe20003f05270 */
[----:B------:R-:W-:-:S12]  /*ef20*/  IMAD.MOV.U32 R41, RZ, RZ, -0x1 ;  /* 0xffffffffff297424 */ /* 0x000fd800078e00ff */
[----:B------:R-:W-:Y:S05]  /*ef30*/  @!P0 BRA `(.L_x_452) ;  /* 0x00000ed000008947 */ /* 0x000fea0003800000 */
[----:B------:R-:W2:Y:S04]  /*ef40*/  LDL R45, [R1+0x4c] ;  /* 0x00004c00012d7983 */ /* 0x000ea80000100800 */
[----:B------:R-:W3:Y:S04]  /*ef50*/  LDL R44, [R1+0x50] ;  /* 0x00005000012c7983 */ /* 0x000ee80000100800 */
[----:B------:R-:W4:Y:S04]  /*ef60*/  LDL R43, [R1+0x58] ;  /* 0x00005800012b7983 */ /* 0x000f280000100800 */
[----:B------:R-:W5:Y:S04]  /*ef70*/  LDL R42, [R1+0x54] ;  /* 0x00005400012a7983 */ /* 0x000f680000100800 */
[----:B------:R-:W4:Y:S04]  /*ef80*/  LDL R39, [R1+0x68] ;  /* 0x0000680001277983 */ /* 0x000f280000100800 */
[----:B------:R-:W5:Y:S04]  /*ef90*/  LDL R37, [R1+0x60] ;  /* 0x0000600001257983 */ /* 0x000f680000100800 */
[----:B------:R-:W5:Y:S04]  /*efa0*/  LDL R36, [R1+0x64] ;  /* 0x0000640001247983 */ /* 0x000f680000100800 */
[----:B------:R-:W5:Y:S01]  /*efb0*/  LDL R35, [R1+0x5c] ;  /* 0x00005c0001237983 */ /* 0x000f620000100800 */
[----:B------:R-:W-:Y:S01]  /*efc0*/  WARPSYNC 0xffffffff ;  /* 0xffffffff00007948 */ /* 0x000fe20003800000 */
[----:B------:R-:W-:-:S02]  /*efd0*/  F2FP.BF16.PACK_AB R32, R32, R72 ;  /* 0x000000482020723e */ /* 0x000fc400000010ff */
[----:B------:R-:W-:Y:S01]  /*efe0*/  BAR.SYNC.DEFER_BLOCKING 0x1, 0x100 ;  /* 0x0044000000007b1d */ /* 0x000fe20000010000 */
        /* <DEDUP_REMOVED lines=30> */
[----:B------:R-:W-:Y:S01]  /*f1d0*/  F2FP.BF16.PACK_AB R0, R135, R134 ;  /* 0x000000868700723e */ /* 0x000fe200000010ff */
[----:B--2---:R1:W-:Y:S04]  /*f1e0*/  STS [R45], R32 ;  /* 0x000000202d007388 */ /* 0x0043e80000000800 */
[----:B------:R1:W-:Y:S04]  /*f1f0*/  STS [R45+0x400], R31 ;  /* 0x0004001f2d007388 */ /* 0x0003e80000000800 */
[----:B---3--:R1:W-:Y:S04]  /*f200*/  STS [R44], R30 ;  /* 0x0000001e2c007388 */ /* 0x0083e80000000800 */
[----:B------:R1:W-:Y:S04]  /*f210*/  STS [R44+0x400], R29 ;  /* 0x0004001d2c007388 */ /* 0x0003e80000000800 */
[----:B----4-:R1:W-:Y:S04]  /*f220*/  STS [R43], R28 ;  /* 0x0000001c2b007388 */ /* 0x0103e80000000800 */
[----:B------:R1:W-:Y:S04]  /*f230*/  STS [R43+0x400], R27 ;  /* 0x0004001b2b007388 */ /* 0x0003e80000000800 */
[----:B-----5:R1:W-:Y:S04]  /*f240*/  STS [R42], R26 ;  /* 0x0000001a2a007388 */ /* 0x0203e80000000800 */
[----:B------:R1:W-:Y:S04]  /*f250*/  STS [R42+0x400], R25 ;  /* 0x000400192a007388 */ /* 0x0003e80000000800 */
[----:B------:R1:W-:Y:S04]  /*f260*/  STS [R39], R24 ;  /* 0x0000001827007388 */ /* 0x0003e80000000800 */
[----:B------:R1:W-:Y:S04]  /*f270*/  STS [R39+0x400], R23 ;  /* 0x0004001727007388 */ /* 0x0003e80000000800 */
[----:B------:R1:W-:Y:S04]  /*f280*/  STS [R37], R22 ;  /* 0x0000001625007388 */ /* 0x0003e80000000800 */
[----:B------:R1:W-:Y:S04]  /*f290*/  STS [R37+0x400], R21 ;  /* 0x0004001525007388 */ /* 0x0003e80000000800 */
[----:B------:R1:W-:Y:S04]  /*f2a0*/  STS [R36], R20 ;  /* 0x0000001424007388 */ /* 0x0003e80000000800 */
[----:B------:R1:W-:Y:S04]  /*f2b0*/  STS [R36+0x400], R19 ;  /* 0x0004001324007388 */ /* 0x0003e80000000800 */
[----:B------:R1:W-:Y:S04]  /*f2c0*/  STS [R35], R18 ;  /* 0x0000001223007388 */ /* 0x0003e80000000800 */
[----:B------:R1:W-:Y:S04]  /*f2d0*/  STS [R35+0x400], R17 ;  /* 0x0004001123007388 */ /* 0x0003e80000000800 */
        /* <DEDUP_REMOVED lines=16> */
[----:B------:R-:W-:Y:S06]  /*f3e0*/  BAR.SYNC.DEFER_BLOCKING 0x1, 0x100 ;  /* 0x0044000000007b1d */ /* 0x000fec0000010000 */
[----:B------:R-:W-:Y:S05]  /*f3f0*/  BRA.CONV ~URZ, `(.L_x_453) ;  /* 0x000000737f007947 */ /* 0x000fea000b800000 */
[----:B-1----:R-:W-:Y:S01]  /*f400*/  SHF.R.S32.HI R8, RZ, 0x1f, R38 ;  /* 0x0000001fff087819 */ /* 0x002fe20000011426 */
[----:B------:R-:W-:Y:S01]  /*f410*/  IMAD.MOV.U32 R7, RZ, RZ, RZ ;  /* 0x000000ffff077224 */ /* 0x000fe200078e00ff */
[----:B------:R-:W-:Y:S01]  /*f420*/  MOV R9, 0xf470 ;  /* 0x0000f47000097802 */ /* 0x000fe20000000f00 */
[----:B------:R-:W-:Y:S01]  /*f430*/  IMAD.MOV.U32 R4, RZ, RZ, 0x1f ;  /* 0x0000001fff047424 */ /* 0x000fe200078e00ff */
[----:B------:R-:W-:-:S04]  /*f440*/  LEA.HI R8, R8, R38, RZ, 0x7 ;  /* 0x0000002608087211 */ /* 0x000fc800078f38ff */
[----:B------:R-:W-:Y:S02]  /*f450*/  SHF.R.S32.HI R8, RZ, 0x7, R8 ;  /* 0x00000007ff087819 */ /* 0x000fe40000011408 */
[----:B------:R-:W-:Y:S05]  /*f460*/  CALL.REL.NOINC `($__internal_1_$__cuda_sm70_shflsync_idx_p) ;  /* 0x000019a000007944 */ /* 0x000fea0003c00000 */
.L_x_453:
[----:B-1----:R-:W2:Y:S04]  /*f470*/  LDL R2, [R1+0x3c] ;  /* 0x00003c0001027983 */ /* 0x002ea80000100800 */
[----:B------:R-:W3:Y:S04]  /*f480*/  LDL R15, [R1+0x6c] ;  /* 0x00006c00010f7983 */ /* 0x000ee80000100800 */
[----:B------:R-:W4:Y:S04]  /*f490*/  LDL.LU R11, [R1+0x34] ;  /* 0x00003400010b7983 */ /* 0x000f280000300800 */
[----:B------:R-:W2:Y:S04]  /*f4a0*/  LDL.LU R12, [R1+0x38] ;  /* 0x00003800010c7983 */ /* 0x000ea80000300800 */
[----:B------:R-:W2:Y:S01]  /*f4b0*/  LDL.LU R14, [R1+0x30] ;  /* 0x00003000010e7983 */ /* 0x000ea20000300800 */
[----:B------:R-:W-:-:S03]  /*f4c0*/  IMAD.MOV.U32 R0, RZ, RZ, 0x1 ;  /* 0x00000001ff007424 */ /* 0x000fc600078e00ff */
[----:B------:R-:W3:Y:S02]  /*f4d0*/  LDL R13, [R1+0x74] ;  /* 0x00007400010d7983 */ /* 0x000ee40000100800 */
[----:B------:R-:W-:Y:S02]  /*f4e0*/  ISETP.NE.AND P1, PT, R0, c[0x0][0x4e8], PT ;  /* 0x00013a0000007a0c */ /* 0x000fe40003f25270 */
[----:B------:R1:W5:Y:S04]  /*f4f0*/  LDL.64 R44, [R1+0x8] ;  /* 0x00000800012c7983 */ /* 0x0003680000100a00 */
[----:B------:R1:W5:Y:S04]  /*f500*/  LDL R43, [R1+0x44] ;  /* 0x00004400012b7983 */ /* 0x0003680000100800 */
[----:B------:R1:W5:Y:S04]  /*f510*/  LDL R42, [R1+0x2c] ;  /* 0x00002c00012a7983 */ /* 0x0003680000100800 */
[----:B------:R-:W1:Y:S01]  /*f520*/  S2R R16, SR_TID.X ;  /* 0x0000000000107919 */ /* 0x000e620000002100 */
[----:B------:R-:W-:-:S02]  /*f530*/  ULDC UR5, c[0x0][0x4e8] ;  /* 0x00013a0000057ab9 */ /* 0x000fc40000000800 */
[----:B------:R-:W-:Y:S02]  /*f540*/  ULDC UR4, c[0x0][0x388] ;  /* 0x0000e20000047ab9 */ /* 0x000fe40000000800 */
[----:B------:R-:W-:Y:S01]  /*f550*/  UIMAD UR4, UR5, UR4, URZ ;  /* 0x00000004050472a4 */ /* 0x000fe2000f8e023f */
[----:B------:R-:W-:Y:S01]  /*f560*/  BSSY B0, `(.L_x_454) ;  /* 0x000005d000007945 */ /* 0x000fe20003800000 */
[----:B----4-:R-:W-:Y:S02]  /*f570*/  SHF.R.S32.HI R5, RZ, 0x1f, R11 ;  /* 0x0000001fff057819 */ /* 0x010fe4000001140b */
[----:B--2---:R-:W-:-:S03]  /*f580*/  IADD3 R4, R2, R14, RZ ;  /* 0x0000000e02047210 */ /* 0x004fc60007ffe0ff */
[----:B------:R-:W-:Y:S02]  /*f590*/  IMAD R6, R5, c[0x0][0x490], RZ ;  /* 0x0001240005067a24 */ /* 0x000fe400078e02ff */
[----:B------:R-:W-:-:S04]  /*f5a0*/  @P1 IMAD.HI.U32 R7, R4, c[0x0][0x4ec], RZ ;  /* 0x00013b0004071a27 */ /* 0x000fc800078e00ff */
[----:B------:R-:W-:-:S04]  /*f5b0*/  IMAD.WIDE.U32 R2, R11, c[0x0][0x490], RZ ;  /* 0x000124000b027a25 */ /* 0x000fc800078e00ff */
[----:B------:R-:W-:Y:S02]  /*f5c0*/  IMAD R6, R11, c[0x0][0x494], R6 ;  /* 0x000125000b067a24 */ /* 0x000fe400078e0206 */
[----:B------:R-:W-:Y:S01]  /*f5d0*/  IMAD.MOV.U32 R0, RZ, RZ, R4 ;  /* 0x000000ffff007224 */ /* 0x000fe200078e0004 */
[----:B------:R-:W-:Y:S02]  /*f5e0*/  @P1 SHF.R.U32.HI R0, RZ, c[0x0][0x4f0], R7 ;  /* 0x00013c00ff001a19 */ /* 0x000fe40000011607 */
[----:B------:R-:W-:Y:S02]  /*f5f0*/  IADD3 R3, R3, R6, RZ ;  /* 0x0000000603037210 */ /* 0x000fe40007ffe0ff */
[----:B------:R-:W-:Y:S01]  /*f600*/  SHF.R.S32.HI R10, RZ, 0x1f, R12 ;  /* 0x0000001fff0a7819 */ /* 0x000fe2000001140c */
[----:B------:R-:W-:Y:S02]  /*f610*/  IMAD.MOV R8, RZ, RZ, -R0 ;  /* 0x000000ffff087224 */ /* 0x000fe400078e0a00 */
[----:B------:R-:W-:-:S04]  /*f620*/  IMAD.WIDE.U32 R6, R12, c[0x0][0x498], R2 ;  /* 0x000126000c067a25 */ /* 0x000fc800078e0002 */
[----:B------:R-:W-:Y:S02]  /*f630*/  IMAD R9, R10, c[0x0][0x498], RZ ;  /* 0x000126000a097a24 */ /* 0x000fe400078e02ff */
[----:B------:R-:W-:Y:S01]  /*f640*/  IMAD R2, R8, c[0x0][0x4e8], R4 ;  /* 0x00013a0008027a24 */ /* 0x000fe200078e0204 */
[----:B------:R-:W-:Y:S01]  /*f650*/  SHF.R.S32.HI R8, RZ, 0x1f, R0 ;  /* 0x0000001fff087819 */ /* 0x000fe20000011400 */
[----:B------:R-:W-:Y:S01]  /*f660*/  IMAD R3, R12, c[0x0][0x49c], R9 ;  /* 0x000127000c037a24 */ /* 0x000fe200078e0209 */
[----:B------:R-:W-:Y:S02]  /*f670*/  IADD3 R4, P0, R0, R6, RZ ;  /* 0x0000000600047210 */ /* 0x000fe40007f1e0ff */
[----:B------:R-:W-:Y:S01]  /*f680*/  SHF.R.S32.HI R9, RZ, 0x1f, R2 ;  /* 0x0000001fff097819 */ /* 0x000fe20000011402 */
[----:B------:R-:W-:Y:S01]  /*f690*/  IMAD R0, R5, c[0x0][0x3e8], RZ ;  /* 0x0000fa0005007a24 */ /* 0x000fe200078e02ff */
[----:B------:R-:W-:Y:S02]  /*f6a0*/  IADD3.X R5, R8, R7, R3, P0, !PT ;  /* 0x0000000708057210 */ /* 0x000fe400007fe403 */
[----:B---3--:R-:W-:Y:S01]  /*f6b0*/  IADD3 R6, R15, R14, RZ ;  /* 0x0000000e0f067210 */ /* 0x008fe20007ffe0ff */
[----:B------:R-:W-:-:S02]  /*f6c0*/  IMAD R3, R9, c[0x0][0x488], RZ ;  /* 0x0001220009037a24 */ /* 0x000fc400078e02ff */
[C---:B------:R-:W-:Y:S02]  /*f6d0*/  IMAD R7, R11.reuse, c[0x0][0x3ec], R0 ;  /* 0x0000fb000b077a24 */ /* 0x040fe400078e0200 */
[----:B------:R-:W-:Y:S01]  /*f6e0*/  IMAD.WIDE.U32 R8, R11, c[0x0][0x3e8], RZ ;  /* 0x0000fa000b087a25 */ /* 0x000fe200078e00ff */
[----:B-1----:R-:W-:-:S03]  /*f6f0*/  SHF.R.S32.HI R15, RZ, 0x1f, R16 ;  /* 0x0000001fff0f7819 */ /* 0x002fc60000011410 */
[C---:B------:R-:W-:Y:S02]  /*f700*/  IMAD R11, R2.reuse, c[0x0][0x48c], R3 ;  /* 0x00012300020b7a24 */ /* 0x040fe400078e0203 */
[----:B------:R-:W-:Y:S01]  /*f710*/  IMAD.WIDE.U32 R4, R2, c[0x0][0x488], R4 ;  /* 0x0001220002047a25 */ /* 0x000fe200078e0004 */
[----:B------:R-:W-:-:S03]  /*f720*/  IADD3 R3, R9, R7, RZ ;  /* 0x0000000709037210 */ /* 0x000fc60007ffe0ff */
[----:B------:R-:W-:Y:S01]  /*f730*/  @P1 IMAD.HI.U32 R2, R6, c[0x0][0x4ec], RZ ;  /* 0x00013b0006021a27 */ /* 0x000fe200078e00ff */
[----:B------:R-:W-:Y:S02]  /*f740*/  LEA R9, P0, R4, c[0x0][0x450], 0x2 ;  /* 0x0001140004097a11 */ /* 0x000fe400078010ff */
[----:B------:R-:W-:Y:S01]  /*f750*/  LEA.HI R15, R15, R16, RZ, 0x5 ;  /* 0x000000100f0f7211 */ /* 0x000fe200078f28ff */
[----:B------:R-:W-:Y:S02]  /*f760*/  IMAD.IADD R5, R5, 0x1, R11 ;  /* 0x0000000105057824 */ /* 0x000fe400078e020b */
[----:B------:R-:W-:Y:S01]  /*f770*/  IMAD.MOV.U32 R0, RZ, RZ, R6 ;  /* 0x000000ffff007224 */ /* 0x000fe200078e0006 */
[----:B------:R-:W-:Y:S01]  /*f780*/  @P1 SHF.R.U32.HI R0, RZ, c[0x0][0x4f0], R2 ;  /* 0x00013c00ff001a19 */ /* 0x000fe20000011602 */
[----:B------:R-:W-:Y:S01]  /*f790*/  IMAD R10, R10, c[0x0][0x3f0], RZ ;  /* 0x0000fc000a0a7a24 */ /* 0x000fe200078e02ff */
[----:B------:R-:W-:Y:S02]  /*f7a0*/  MOV R2, R8 ;  /* 0x0000000800027202 */ /* 0x000fe40000000f00 */
[----:B------:R-:W-:-:S02]  /*f7b0*/  LEA.HI.X R4, R4, c[0x0][0x454], R5, 0x2, P0 ;  /* 0x0001150004047a11 */ /* 0x000fc400000f1405 */
[----:B------:R-:W-:Y:S01]  /*f7c0*/  LOP3.LUT R15, R15, 0xffffffe0, RZ, 0xc0, !PT ;  /* 0xffffffe00f0f7812 */ /* 0x000fe200078ec0ff */
[C---:B------:R-:W-:Y:S01]  /*f7d0*/  IMAD R5, R12.reuse, c[0x0][0x3f4], R10 ;  /* 0x0000fd000c057a24 */ /* 0x040fe200078e020a */
[----:B------:R-:W-:Y:S01]  /*f7e0*/  SHFL.IDX PT, R8, R9, 0x1, 0x1c1f ;  /* 0x003c1f0009087f89 */ /* 0x000fe200000e0000 */
[----:B------:R-:W-:Y:S01]  /*f7f0*/  IMAD.WIDE.U32 R2, R12, c[0x0][0x3f0], R2 ;  /* 0x0000fc000c027a25 */ /* 0x000fe200078e0002 */
[----:B------:R-:W-:Y:S02]  /*f800*/  IADD3 R15, -R15, R16, RZ ;  /* 0x000000100f0f7210 */ /* 0x000fe40007ffe1ff */
[----:B------:R-:W-:Y:S01]  /*f810*/  SHFL.IDX PT, R10, R9, RZ, 0x1c1f ;  /* 0x001c1fff090a7589 */ /* 0x000fe200000e0000 */
[----:B------:R-:W-:-:S03]  /*f820*/  IMAD.MOV R7, RZ, RZ, -R0 ;  /* 0x000000ffff077224 */ /* 0x000fc600078e0a00 */
[----:B------:R-:W1:Y:S01]  /*f830*/  SHFL.IDX PT, R11, R4, RZ, 0x1c1f ;  /* 0x001c1fff040b7589 */ /* 0x000e6200000e0000 */
[----:B------:R-:W-:-:S03]  /*f840*/  IMAD.IADD R3, R3, 0x1, R5 ;  /* 0x0000000103037824 */ /* 0x000fc600078e0205 */
[----:B------:R2:W3:Y:S01]  /*f850*/  SHFL.IDX PT, R9, R4, 0x1, 0x1c1f ;  /* 0x003c1f0004097f89 */ /* 0x0004e200000e0000 */
[----:B------:R-:W-:Y:S02]  /*f860*/  LOP3.LUT P0, RZ, R15, 0x3, RZ, 0xc0, !PT ;  /* 0x000000030fff7812 */ /* 0x000fe4000780c0ff */
[----:B------:R-:W-:Y:S01]  /*f870*/  IADD3 R5, R13, R14, RZ ;  /* 0x0000000e0d057210 */ /* 0x000fe20007ffe0ff */
[----:B------:R-:W4:Y:S01]  /*f880*/  S2R R15, SR_TID.X ;  /* 0x00000000000f7919 */ /* 0x000f220000002100 */
[----:B------:R-:W-:Y:S02]  /*f890*/  SHF.R.S32.HI R12, RZ, 0x1f, R0 ;  /* 0x0000001fff0c7819 */ /* 0x000fe40000011400 */
[----:B------:R-:W-:Y:S01]  /*f8a0*/  ISETP.GE.OR P1, PT, R5, UR4, P0 ;  /* 0x0000000405007c0c */ /* 0x000fe20008726670 */
[----:B------:R-:W-:-:S04]  /*f8b0*/  IMAD.WIDE.U32 R2, R0, c[0x0][0x3e0], R2 ;  /* 0x0000f80000027a25 */ /* 0x000fc800078e0002 */
[----:B--2---:R-:W-:Y:S01]  /*f8c0*/  IMAD R4, R7, c[0x0][0x4e8], R6 ;  /* 0x00013a0007047a24 */ /* 0x004fe200078e0206 */
[----:B------:R-:W-:-:S04]  /*f8d0*/  IADD3 R7, R5, 0x8, RZ ;  /* 0x0000000805077810 */ /* 0x000fc80007ffe0ff */
[----:B------:R-:W-:Y:S01]  /*f8e0*/  ISETP.GE.OR P0, PT, R7, UR4, P0 ;  /* 0x0000000407007c0c */ /* 0x000fe20008706670 */
[----:B------:R-:W-:Y:S02]  /*f8f0*/  IMAD R6, R12, c[0x0][0x3e0], RZ ;  /* 0x0000f8000c067a24 */ /* 0x000fe400078e02ff */
[----:B-1----:R1:W-:Y:S02]  /*f900*/  @!P1 ST.E [R10.64], R34 ;  /* 0x000000220a009985 */ /* 0x0023e4000c101906 */
[----:B------:R-:W-:Y:S01]  /*f910*/  IMAD R5, R0, c[0x0][0x3e4], R6 ;  /* 0x0000f90000057a24 */ /* 0x000fe200078e0206 */
[----:B------:R-:W-:-:S03]  /*f920*/  SHF.R.S32.HI R0, RZ, 0x1f, R4 ;  /* 0x0000001fff007819 */ /* 0x000fc60000011404 */
[----:B------:R-:W-:Y:S02]  /*f930*/  IMAD.IADD R3, R3, 0x1, R5 ;  /* 0x0000000103037824 */ /* 0x000fe400078e0205 */
[----:B------:R-:W-:Y:S02]  /*f940*/  IMAD R0, R0, c[0x0][0x3d8], RZ ;  /* 0x0000f60000007a24 */ /* 0x000fe400078e02ff */
[----:B---3--:R1:W-:Y:S01]  /*f950*/  @!P0 ST.E [R8.64], R33 ;  /* 0x0000002108008985 */ /* 0x0083e2000c101906 */
[----:B----4-:R-:W-:-:S03]  /*f960*/  SHF.R.S32.HI R13, RZ, 0x1f, R15 ;  /* 0x0000001fff0d7819 */ /* 0x010fc6000001140f */
[----:B------:R1:W2:Y:S04]  /*f970*/  LDS.128 R20, [R228+0x1080] ;  /* 0x00108000e4147984 */ /* 0x0002a80000000c00 */
[----:B------:R1:W3:Y:S04]  /*f980*/  LDS.128 R28, [R228+0x2080] ;  /* 0x00208000e41c7984 */ /* 0x0002e80000000c00 */
[----:B------:R1:W4:Y:S04]  /*f990*/  LDS.128 R32, [R228+0x3080] ;  /* 0x00308000e4207984 */ /* 0x0003280000000c00 */
[----:B------:R1:W1:Y:S04]  /*f9a0*/  LDS.128 R16, [R228+0x5080] ;  /* 0x00508000e4107984 */ /* 0x0002680000000c00 */
[----:B------:R1:W1:Y:S04]  /*f9b0*/  LDS.128 R24, [R228+0x6080] ;  /* 0x00608000e4187984 */ /* 0x0002680000000c00 */
[----:B------:R1:W1:Y:S01]  /*f9c0*/  LDS.128 R36, [R228+0x7080] ;  /* 0x00708000e4247984 */ /* 0x0002620000000c00 */
[----:B------:R-:W-:-:S02]  /*f9d0*/  IMAD R0, R4, c[0x0][0x3dc], R0 ;  /* 0x0000f70004007a24 */ /* 0x000fc400078e0200 */
[----:B------:R-:W-:Y:S01]  /*f9e0*/  IMAD.WIDE.U32 R2, R4, c[0x0][0x3d8], R2 ;  /* 0x0000f60004027a25 */ /* 0x000fe200078e0002 */
[----:B------:R-:W-:-:S04]  /*f9f0*/  LEA.HI R13, R13, R15, RZ, 0x3 ;  /* 0x0000000f0d0d7211 */ /* 0x000fc800078f18ff */
[----:B------:R-:W-:Y:S02]  /*fa00*/  IADD3 R0, R3, R0, RZ ;  /* 0x0000000003007210 */ /* 0x000fe40007ffe0ff */
[C---:B------:R-:W-:Y:S02]  /*fa10*/  LEA R3, P0, R2.reuse, c[0x0][0x380], 0x1 ;  /* 0x0000e00002037a11 */ /* 0x040fe400078008ff */
[----:B------:R-:W-:Y:S02]  /*fa20*/  SHF.R.S32.HI R13, RZ, 0x3, R13 ;  /* 0x00000003ff0d7819 */ /* 0x000fe4000001140d */
[----:B------:R-:W-:-:S03]  /*fa30*/  LEA.HI.X R2, R2, c[0x0][0x384], R0, 0x1, P0 ;  /* 0x0000e10002027a11 */ /* 0x000fc600000f0c00 */
[----:B------:R-:W-:-:S05]  /*fa40*/  IMAD.IADD R0, R13, 0x1, R14 ;  /* 0x000000010d007824 */ /* 0x000fca00078e020e */
[----:B------:R-:W-:Y:S01]  /*fa50*/  ISETP.GE.AND P0, PT, R0, UR4, PT ;  /* 0x0000000400007c0c */ /* 0x000fe2000bf06270 */
[----:B------:R1:W1:Y:S04]  /*fa60*/  SHFL.IDX PT, R4, R3, RZ, 0x181f ;  /* 0x00181fff03047589 */ /* 0x00026800000e0000 */
[----:B------:R1:W1:Y:S08]  /*fa70*/  SHFL.IDX PT, R5, R2, RZ, 0x181f ;  /* 0x00181fff02057589 */ /* 0x00027000000e0000 */
[----:B------:R-:W-:Y:S05]  /*fa80*/  @P0 BRA `(.L_x_455) ;  /* 0x000000a000000947 */ /* 0x000fea0003800000 */
[----:B--234-:R-:W2:Y:S01]  /*fa90*/  LDS.128 R12, [R228+0x80] ;  /* 0x00008000e40c7984 */ /* 0x01cea20000000c00 */
[----:B-----5:R-:W-:-:S02]  /*faa0*/  ISETP.GE.AND P3, PT, R44, c[0x0][0x3c8], PT ;  /* 0x0000f2002c007a0c */ /* 0x020fc40003f66270 */
[----:B------:R-:W-:Y:S01]  /*fab0*/  ISETP.GE.AND P2, PT, R42, c[0x0][0x3c8], PT ;  /* 0x0000f2002a007a0c */ /* 0x000fe20003f46270 */
[----:B-1----:R-:W1:Y:S10]  /*fac0*/  LDS.128 R8, [R228+0x4080] ;  /* 0x00408000e4087984 */ /* 0x002e740000000c00 */
[----:B------:R-:W-:-:S02]  /*fad0*/  @!P3 LEA R6, P1, R44, R4, 0x1 ;  /* 0x000000042c06b211 */ /* 0x000fc400078208ff */
[----:B------:R-:W-:Y:S02]  /*fae0*/  @!P2 LEA R4, P0, R42, R4, 0x1 ;  /* 0x000000042a04a211 */ /* 0x000fe400078008ff */
[-C--:B------:R-:W-:Y:S02]  /*faf0*/  @!P3 LEA.HI.X R7, R44, R5.reuse, R45, 0x1, P1 ;  /* 0x000000052c07b211 */ /* 0x080fe400008f0c2d */
[----:B------:R-:W-:-:S03]  /*fb00*/  @!P2 LEA.HI.X R5, R42, R5, R43, 0x1, P0 ;  /* 0x000000052a05a211 */ /* 0x000fc600000f0c2b */
[----:B--2---:R2:W-:Y:S04]  /*fb10*/  @!P3 ST.E.128 [R6.64], R12 ;  /* 0x0000000c0600b985 */ /* 0x0045e8000c101d06 */
[----:B-1----:R2:W-:Y:S02]  /*fb20*/  @!P2 ST.E.128 [R4.64], R8 ;  /* 0x000000080400a985 */ /* 0x0025e4000c101d06 */
.L_x_455:
[----:B--234-:R-:W-:Y:S05]  /*fb30*/  BSYNC B0 ;  /* 0x0000000000007941 */ /* 0x01cfea0003800000 */
.L_x_454:
[----:B------:R-:W-:Y:S01]  /*fb40*/  IADD3 R6, R0, 0x20, RZ ;  /* 0x0000002000067810 */ /* 0x000fe20007ffe0ff */
[----:B-1----:R1:W2:Y:S01]  /*fb50*/  SHFL.IDX PT, R5, R2, 0x1, 0x181f ;  /* 0x00381f0002057f89 */ /* 0x0022a200000e0000 */
[----:B------:R-:W-:Y:S02]  /*fb60*/  BSSY B0, `(.L_x_456) ;  /* 0x000000c000007945 */ /* 0x000fe40003800000 */
[----:B------:R-:W-:Y:S01]  /*fb70*/  ISETP.GE.AND P0, PT, R6, UR4, PT ;  /* 0x0000000406007c0c */ /* 0x000fe2000bf06270 */
[----:B------:R1:W3:-:S12]  /*fb80*/  SHFL.IDX PT, R4, R3, 0x1, 0x181f ;  /* 0x00381f0003047f89 */ /* 0x0002d800000e0000 */
[----:B------:R-:W-:Y:S05]  /*fb90*/  @P0 BRA `(.L_x_457) ;  /* 0x0000008000000947 */ /* 0x000fea0003800000 */
[----:B-----5:R-:W-:Y:S02]  /*fba0*/  ISETP.GE.AND P1, PT, R44, c[0x0][0x3c8], PT ;  /* 0x0000f2002c007a0c */ /* 0x020fe40003f26270 */
[----:B------:R-:W-:-:S11]  /*fbb0*/  ISETP.GE.AND P0, PT, R42, c[0x0][0x3c8], PT ;  /* 0x0000f2002a007a0c */ /* 0x000fd60003f06270 */
[-C--:B---3--:R-:W-:Y:S02]  /*fbc0*/  @!P1 LEA R6, P3, R44, R4.reuse, 0x1 ;  /* 0x000000042c069211 */ /* 0x088fe400078608ff */
[----:B------:R-:W-:Y:S02]  /*fbd0*/  @!P0 LEA R4, P2, R42, R4, 0x1 ;  /* 0x000000042a048211 */ /* 0x000fe400078408ff */
[-C--:B--2---:R-:W-:Y:S02]  /*fbe0*/  @!P1 LEA.HI.X R7, R44, R5.reuse, R45, 0x1, P3 ;  /* 0x000000052c079211 */ /* 0x084fe400018f0c2d */
[----:B------:R-:W-:-:S03]  /*fbf0*/  @!P0 LEA.HI.X R5, R42, R5, R43, 0x1, P2 ;  /* 0x000000052a058211 */ /* 0x000fc600010f0c2b */
[----:B------:R2:W-:Y:S04]  /*fc00*/  @!P1 ST.E.128 [R6.64], R20 ;  /* 0x0000001406009985 */ /* 0x0005e8000c101d06 */
[----:B------:R2:W-:Y:S02]  /*fc10*/  @!P0 ST.E.128 [R4.64], R16 ;  /* 0x0000001004008985 */ /* 0x0005e4000c101d06 */
.L_x_457:
[----:B------:R-:W-:Y:S05]  /*fc20*/  BSYNC B0 ;  /* 0x0000000000007941 */ /* 0x000fea0003800000 */
.L_x_456:
[----:B--2---:R-:W-:Y:S01]  /*fc30*/  IADD3 R6, R0, 0x40, RZ ;  /* 0x0000004000067810 */ /* 0x004fe20007ffe0ff */
[----:B------:R2:W4:Y:S01]  /*fc40*/  SHFL.IDX PT, R5, R2, 0x2, 0x181f ;  /* 0x00581f0002057f89 */ /* 0x00052200000e0000 */
[----:B------:R-:W-:Y:S02]  /*fc50*/  BSSY B0, `(.L_x_458) ;  /* 0x000000c000007945 */ /* 0x000fe40003800000 */
[----:B------:R-:W-:Y:S01]  /*fc60*/  ISETP.GE.AND P0, PT, R6, UR4, PT ;  /* 0x0000000406007c0c */ /* 0x000fe2000bf06270 */
[----:B---3--:R2:W3:-:S12]  /*fc70*/  SHFL.IDX PT, R4, R3, 0x2, 0x181f ;  /* 0x00581f0003047f89 */ /* 0x0084d800000e0000 */
[----:B------:R-:W-:Y:S05]  /*fc80*/  @P0 BRA `(.L_x_459) ;  /* 0x0000008000000947 */ /* 0x000fea0003800000 */
[----:B-----5:R-:W-:Y:S02]  /*fc90*/  ISETP.GE.AND P1, PT, R44, c[0x0][0x3c8], PT ;  /* 0x0000f2002c007a0c */ /* 0x020fe40003f26270 */
[----:B------:R-:W-:-:S11]  /*fca0*/  ISETP.GE.AND P0, PT, R42, c[0x0][0x3c8], PT ;  /* 0x0000f2002a007a0c */ /* 0x000fd60003f06270 */
[-C--:B---3--:R-:W-:Y:S02]  /*fcb0*/  @!P1 LEA R6, P3, R44, R4.reuse, 0x1 ;  /* 0x000000042c069211 */ /* 0x088fe400078608ff */
[----:B------:R-:W-:Y:S02]  /*fcc0*/  @!P0 LEA R4, P2, R42, R4, 0x1 ;  /* 0x000000042a048211 */ /* 0x000fe400078408ff */
[-C--:B----4-:R-:W-:Y:S02]  /*fcd0*/  @!P1 LEA.HI.X R7, R44, R5.reuse, R45, 0x1, P3 ;  /* 0x000000052c079211 */ /* 0x090fe400018f0c2d */
[----:B------:R-:W-:-:S03]  /*fce0*/  @!P0 LEA.HI.X R5, R42, R5, R43, 0x1, P2 ;  /* 0x000000052a058211 */ /* 0x000fc600010f0c2b */
[----:B------:R3:W-:Y:S04]  /*fcf0*/  @!P1 ST.E.128 [R6.64], R28 ;  /* 0x0000001c06009985 */ /* 0x0007e8000c101d06 */
[----:B------:R3:W-:Y:S02]  /*fd00*/  @!P0 ST.E.128 [R4.64], R24 ;  /* 0x0000001804008985 */ /* 0x0007e4000c101d06 */
.L_x_459:
[----:B------:R-:W-:Y:S05]  /*fd10*/  BSYNC B0 ;  /* 0x0000000000007941 */ /* 0x000fea0003800000 */
.L_x_458:
[----:B------:R-:W-:Y:S01]  /*fd20*/  IADD3 R0, R0, 0x60, RZ ;  /* 0x0000006000007810 */ /* 0x000fe20007ffe0ff */
[----:B---34-:R3:W4:Y:S03]  /*fd30*/  SHFL.IDX PT, R5, R2, 0x3, 0x181f ;  /* 0x00781f0002057f89 */ /* 0x01872600000e0000 */
[----:B------:R-:W-:Y:S01]  /*fd40*/  ISETP.GE.AND P0, PT, R0, UR4, PT ;  /* 0x0000000400007c0c */ /* 0x000fe2000bf06270 */
[----:B------:R3:W1:-:S12]  /*fd50*/  SHFL.IDX PT, R4, R3, 0x3, 0x181f ;  /* 0x00781f0003047f89 */ /* 0x00065800000e0000 */
[----:B------:R-:W-:Y:S05]  /*fd60*/  @P0 BRA `(.L_x_460) ;  /* 0x00000a1000000947 */ /* 0x000fea0003800000 */
[----:B-----5:R-:W-:-:S13]  /*fd70*/  ISETP.GE.AND P0, PT, R44, c[0x0][0x3c8], PT ;  /* 0x0000f2002c007a0c */ /* 0x020fda0003f06270 */
[----:B-123--:R-:W-:-:S04]  /*fd80*/  @!P0 LEA R2, P1, R44, R4, 0x1 ;  /* 0x000000042c028211 */ /* 0x00efc800078208ff */
[----:B----4-:R-:W-:-:S05]  /*fd90*/  @!P0 LEA.HI.X R3, R44, R5, R45, 0x1, P1 ;  /* 0x000000052c038211 */ /* 0x010fca00008f0c2d */
[----:B------:R1:W-:Y:S01]  /*fda0*/  @!P0 ST.E.128 [R2.64], R32 ;  /* 0x0000002002008985 */ /* 0x0003e2000c101d06 */
[----:B------:R-:W-:-:S13]  /*fdb0*/  ISETP.GE.AND P0, PT, R42, c[0x0][0x3c8], PT ;  /* 0x0000f2002a007a0c */ /* 0x000fda0003f06270 */
[----:B------:R-:W-:Y:S05]  /*fdc0*/  @P0 BRA `(.L_x_460) ;  /* 0x000009b000000947 */ /* 0x000fea0003800000 */
[----:B-1----:R-:W-:-:S04]  /*fdd0*/  LEA R2, P0, R42, R4, 0x1 ;  /* 0x000000042a027211 */ /* 0x002fc800078008ff */
[----:B------:R-:W-:-:S05]  /*fde0*/  LEA.HI.X R3, R42, R5, R43, 0x1, P0 ;  /* 0x000000052a037211 */ /* 0x000fca00000f0c2b */
[----:B------:R1:W-:Y:S01]  /*fdf0*/  ST.E.128 [R2.64], R36 ;  /* 0x0000002402007985 */ /* 0x0003e2000c101d06 */
[----:B------:R-:W-:Y:S05]  /*fe00*/  BRA `(.L_x_460) ;  /* 0x0000097000007947 */ /* 0x000fea0003800000 */
.L_x_452:
[----:B------:R-:W2:Y:S04]  /*fe10*/  LDL R0, [R1+0x30] ;  /* 0x0000300001007983 */ /* 0x000ea80000100800 */
[----:B------:R-:W3:Y:S04]  /*fe20*/  LDL R14, [R1+0x34] ;  /* 0x00003400010e7983 */ /* 0x000ee80000100800 */
[----:B------:R-:W4:Y:S01]  /*fe30*/  LDL R13, [R1+0x38] ;  /* 0x00003800010d7983 */ /* 0x000f220000100800 */
[----:B------:R-:W-:Y:S03]  /*fe40*/  BSSY B0, `(.L_x_461) ;  /* 0x0000025000007945 */ /* 0x000fe60003800000 */
[----:B------:R-:W1:Y:S02]  /*fe50*/  S2R R12, SR_TID.X ;  /* 0x00000000000c7919 */ /* 0x000e640000002100 */
[----:B-1----:R-:W-:Y:S01]  /*fe60*/  ISETP.GE.AND P0, PT, R12, 0x80, PT ;  /* 0x000000800c00780c */ /* 0x002fe20003f06270 */
[----:B--2---:R-:W-:Y:S01]  /*fe70*/  IMAD.MOV.U32 R11, RZ, RZ, R0 ;  /* 0x000000ffff0b7224 */ /* 0x004fe200078e0000 */
[----:B---3--:R-:W-:-:S02]  /*fe80*/  SHF.R.S32.HI R7, RZ, 0x1f, R14 ;  /* 0x0000001fff077819 */ /* 0x008fc4000001140e */
[----:B----4-:R-:W-:-:S09]  /*fe90*/  SHF.R.S32.HI R8, RZ, 0x1f, R13 ;  /* 0x0000001fff087819 */ /* 0x010fd2000001140d */
[----:B------:R-:W-:Y:S05]  /*fea0*/  @P0 BRA `(.L_x_462) ;  /* 0x000001e000000947 */ /* 0x000fea0003800000 */
[----:B------:R-:W-:Y:S02]  /*feb0*/  MOV R2, c[0x0][0x4e8] ;  /* 0x00013a0000027a02 */ /* 0x000fe40000000f00 */
[----:B------:R-:W-:-:S03]  /*fec0*/  IADD3 R6, R11, R12, RZ ;  /* 0x0000000c0b067210 */ /* 0x000fc60007ffe0ff */
[----:B------:R-:W-:-:S05]  /*fed0*/  IMAD R0, R2, c[0x0][0x388], RZ ;  /* 0x0000e20002007a24 */ /* 0x000fca00078e02ff */
[----:B------:R-:W-:-:S13]  /*fee0*/  ISETP.GE.AND P0, PT, R6, R0, PT ;  /* 0x000000000600720c */ /* 0x000fda0003f06270 */
[----:B------:R-:W-:Y:S05]  /*fef0*/  @P0 BRA `(.L_x_462) ;  /* 0x0000019000000947 */ /* 0x000fea0003800000 */
[----:B------:R-:W-:Y:S01]  /*ff00*/  ISETP.NE.AND P0, PT, R2, 0x1, PT ;  /* 0x000000010200780c */ /* 0x000fe20003f05270 */
[----:B------:R-:W-:Y:S01]  /*ff10*/  IMAD R4, R7, c[0x0][0x490], RZ ;  /* 0x0001240007047a24 */ /* 0x000fe200078e02ff */
[----:B------:R-:W-:Y:S01]  /*ff20*/  MOV R0, R6 ;  /* 0x0000000600007202 */ /* 0x000fe20000000f00 */
[----:B------:R-:W-:-:S04]  /*ff30*/  IMAD.WIDE.U32 R2, R14, c[0x0][0x490], RZ ;  /* 0x000124000e027a25 */ /* 0x000fc800078e00ff */
[----:B------:R-:W-:Y:S02]  /*ff40*/  IMAD R4, R14, c[0x0][0x494], R4 ;  /* 0x000125000e047a24 */ /* 0x000fe400078e0204 */
[----:B------:R-:W-:-:S03]  /*ff50*/  IMAD R10, R8, c[0x0][0x498], RZ ;  /* 0x00012600080a7a24 */ /* 0x000fc600078e02ff */
[----:B------:R-:W-:Y:S01]  /*ff60*/  IADD3 R3, R3, R4, RZ ;  /* 0x0000000403037210 */ /* 0x000fe20007ffe0ff */
[----:B------:R-:W-:-:S05]  /*ff70*/  @P0 IMAD.HI.U32 R5, R6, c[0x0][0x4ec], RZ ;  /* 0x00013b0006050a27 */ /* 0x000fca00078e00ff */
[----:B------:R-:W-:Y:S01]  /*ff80*/  @P0 SHF.R.U32.HI R0, RZ, c[0x0][0x4f0], R5 ;  /* 0x00013c00ff000a19 */ /* 0x000fe20000011605 */
[----:B------:R-:W-:-:S03]  /*ff90*/  IMAD.WIDE.U32 R4, R13, c[0x0][0x498], R2 ;  /* 0x000126000d047a25 */ /* 0x000fc600078e0002 */
[C---:B------:R-:W-:Y:S01]  /*ffa0*/  IADD3 R9, -R0.reuse, RZ, RZ ;  /* 0x000000ff00097210 */ /* 0x040fe20007ffe1ff */
[----:B------:R-:W-:Y:S01]  /*ffb0*/  IMAD R3, R13, c[0x0][0x49c], R10 ;  /* 0x000127000d037a24 */ /* 0x000fe200078e020a */
[----:B------:R-:W-:-:S03]  /*ffc0*/  IADD3 R4, P0, R0, R4, RZ ;  /* 0x0000000400047210 */ /* 0x000fc60007f1e0ff */
[----:B------:R-:W-:Y:S01]  /*ffd0*/  IMAD R2, R9, c[0x0][0x4e8], R6 ;  /* 0x00013a0009027a24 */ /* 0x000fe200078e0206 */
[----:B------:R-:W-:-:S04]  /*ffe0*/  SHF.R.S32.HI R6, RZ, 0x1f, R0 ;  /* 0x0000001fff067819 */ /* 0x000fc80000011400 */
[----:B------:R-:W-:Y:S02]  /*fff0*/  SHF.R.S32.HI R0, RZ, 0x1f, R2 ;  /* 0x0000001fff007819 */ /* 0x000fe40000011402 */
[----:B------:R-:W-:-:S03]  /*10000*/  IADD3.X R5, R6, R5, R3, P0, !PT ;  /* 0x0000000506057210 */ /* 0x000fc600007fe403 */
[----:B------:R-:W-:-:S04]  /*10010*/  IMAD R0, R0, c[0x0][0x488], RZ ;  /* 0x0001220000007a24 */ /* 0x000fc800078e02ff */
[C---:B------:R-:W-:Y:S02]  /*10020*/  IMAD R0, R2.reuse, c[0x0][0x48c], R0 ;  /* 0x0001230002007a24 */ /* 0x040fe400078e0200 */
[----:B------:R-:W-:-:S05]  /*10030*/  IMAD.WIDE.U32 R2, R2, c[0x0][0x488], R4 ;  /* 0x0001220002027a25 */ /* 0x000fca00078e0004 */
[----:B------:R-:W-:Y:S02]  /*10040*/  IADD3 R0, R3, R0, RZ ;  /* 0x0000000003007210 */ /* 0x000fe40007ffe0ff */
[----:B------:R-:W-:-:S04]  /*10050*/  LEA R4, P0, R2, c[0x0][0x450], 0x2 ;  /* 0x0001140002047a11 */ /* 0x000fc800078010ff */
[----:B------:R-:W-:Y:S02]  /*10060*/  LEA.HI.X R5, R2, c[0x0][0x454], R0, 0x2, P0 ;  /* 0x0001150002057a11 */ /* 0x000fe400000f1400 */
[----:B------:R-:W-:-:S05]  /*10070*/  MOV R0, 0xff800000 ;  /* 0xff80000000007802 */ /* 0x000fca0000000f00 */
[----:B------:R1:W-:Y:S02]  /*10080*/  STG.E [R4.64], R0 ;  /* 0x0000000004007986 */ /* 0x0003e4000c101906 */
.L_x_462:
[----:B------:R-:W-:Y:S05]  /*10090*/  BSYNC B0 ;  /* 0x0000000000007941 */ /* 0x000fea0003800000 */
.L_x_461:
[----:B------:R-:W2:Y:S01]  /*100a0*/  LDL R2, [R1+0x6c] ;  /* 0x00006c0001027983 */ /* 0x000ea20000100800 */
[----:B-1----:R-:W-:Y:S01]  /*100b0*/  MOV R0, c[0x0][0x4e8] ;  /* 0x00013a0000007a02 */ /* 0x002fe20000000f00 */
[----:B------:R-:W-:Y:S01]  /*100c0*/  IMAD R7, R7, c[0x0][0x3e8], RZ ;  /* 0x0000fa0007077a24 */ /* 0x000fe200078e02ff */
[----:B------:R-:W-:Y:S01]  /*100d0*/  SHF.R.S32.HI R9, RZ, 0x1f, R12 ;  /* 0x0000001fff097819 */ /* 0x000fe2000001140c */
[----:B------:R-:W-:Y:S01]  /*100e0*/  IMAD R5, R8, c[0x0][0x3f0], RZ ;  /* 0x0000fc0008057a24 */ /* 0x000fe200078e02ff */
[----:B------:R-:W-:Y:S01]  /*100f0*/  ISETP.NE.AND P0, PT, R0, 0x1, PT ;  /* 0x000000010000780c */ /* 0x000fe20003f05270 */
[----:B------:R-:W-:Y:S01]  /*10100*/  IMAD R7, R14, c[0x0][0x3ec], R7 ;  /* 0x0000fb000e077a24 */ /* 0x000fe200078e0207 */
[----:B------:R-:W-:-:S04]  /*10110*/  LEA.HI R9, R9, R12, RZ, 0x3 ;  /* 0x0000000c09097211 */ /* 0x000fc800078f18ff */
[----:B------:R-:W-:Y:S02]  /*10120*/  SHF.R.S32.HI R9, RZ, 0x3, R9 ;  /* 0x00000003ff097819 */ /* 0x000fe40000011409 */
[----:B--2---:R-:W-:Y:S01]  /*10130*/  IADD3 R4, R2, R11, RZ ;  /* 0x0000000b02047210 */ /* 0x004fe20007ffe0ff */
[----:B------:R-:W-:-:S03]  /*10140*/  IMAD.WIDE.U32 R2, R14, c[0x0][0x3e8], RZ ;  /* 0x0000fa000e027a25 */ /* 0x000fc600078e00ff */
[----:B------:R-:W-:Y:S01]  /*10150*/  MOV R0, R4 ;  /* 0x0000000400007202 */ /* 0x000fe20000000f00 */
[----:B------:R-:W-:-:S04]  /*10160*/  @P0 IMAD.HI.U32 R6, R4, c[0x0][0x4ec], RZ ;  /* 0x00013b0004060a27 */ /* 0x000fc800078e00ff */
[----:B------:R-:W-:Y:S01]  /*10170*/  IMAD.IADD R3, R3, 0x1, R7 ;  /* 0x0000000103037824 */ /* 0x000fe200078e0207 */
[----:B------:R-:W-:Y:S01]  /*10180*/  @P0 SHF.R.U32.HI R0, RZ, c[0x0][0x4f0], R6 ;  /* 0x00013c00ff000a19 */ /* 0x000fe20000011606 */
[C---:B------:R-:W-:Y:S02]  /*10190*/  IMAD R7, R13.reuse, c[0x0][0x3f4], R5 ;  /* 0x0000fd000d077a24 */ /* 0x040fe400078e0205 */
[----:B------:R-:W-:Y:S01]  /*101a0*/  IMAD.WIDE.U32 R2, R13, c[0x0][0x3f0], R2 ;  /* 0x0000fc000d027a25 */ /* 0x000fe200078e0002 */
[----:B------:R-:W-:Y:S02]  /*101b0*/  SHF.R.S32.HI R5, RZ, 0x1f, R0 ;  /* 0x0000001fff057819 */ /* 0x000fe40000011400 */
[----:B------:R-:W-:Y:S02]  /*101c0*/  IADD3 R6, -R0, RZ, RZ ;  /* 0x000000ff00067210 */ /* 0x000fe40007ffe1ff */
[----:B------:R-:W-:Y:S01]  /*101d0*/  IADD3 R3, R3, R7, RZ ;  /* 0x0000000703037210 */ /* 0x000fe20007ffe0ff */
[----:B------:R-:W-:-:S02]  /*101e0*/  IMAD R5, R5, c[0x0][0x3e0], RZ ;  /* 0x0000f80005057a24 */ /* 0x000fc400078e02ff */
[----:B------:R-:W-:Y:S02]  /*101f0*/  IMAD R6, R6, c[0x0][0x4e8], R4 ;  /* 0x00013a0006067a24 */ /* 0x000fe400078e0204 */
[C---:B------:R-:W-:Y:S02]  /*10200*/  IMAD R4, R0.reuse, c[0x0][0x3e4], R5 ;  /* 0x0000f90000047a24 */ /* 0x040fe400078e0205 */
[----:B------:R-:W-:Y:S01]  /*10210*/  IMAD.WIDE.U32 R2, R0, c[0x0][0x3e0], R2 ;  /* 0x0000f80000027a25 */ /* 0x000fe200078e0002 */
[----:B------:R-:W-:-:S03]  /*10220*/  SHF.R.S32.HI R0, RZ, 0x1f, R6 ;  /* 0x0000001fff007819 */ /* 0x000fc60000011406 */
[----:B------:R-:W-:Y:S02]  /*10230*/  IMAD.IADD R3, R3, 0x1, R4 ;  /* 0x0000000103037824 */ /* 0x000fe400078e0204 */
[----:B------:R-:W-:Y:S02]  /*10240*/  IMAD R0, R0, c[0x0][0x3d8], RZ ;  /* 0x0000f60000007a24 */ /* 0x000fe400078e02ff */
[----:B------:R-:W-:-:S04]  /*10250*/  IMAD.WIDE.U32 R4, R6, c[0x0][0x3d8], R2 ;  /* 0x0000f60006047a25 */ /* 0x000fc800078e0002 */
[----:B------:R-:W-:Y:S01]  /*10260*/  IMAD R6, R6, c[0x0][0x3dc], R0 ;  /* 0x0000f70006067a24 */ /* 0x000fe200078e0200 */
[----:B------:R-:W-:Y:S02]  /*10270*/  LEA R3, P0, R4, c[0x0][0x380], 0x1 ;  /* 0x0000e00004037a11 */ /* 0x000fe400078008ff */
[----:B------:R-:W-:Y:S02]  /*10280*/  IADD3 R0, R9, R11, RZ ;  /* 0x0000000b09007210 */ /* 0x000fe40007ffe0ff */
[----:B------:R-:W-:-:S04]  /*10290*/  IADD3 R2, R5, R6, RZ ;  /* 0x0000000605027210 */ /* 0x000fc80007ffe0ff */
[----:B------:R-:W-:Y:S01]  /*102a0*/  LEA.HI.X R2, R4, c[0x0][0x384], R2, 0x1, P0 ;  /* 0x0000e10004027a11 */ /* 0x000fe200000f0c02 */
[----:B------:R-:W-:Y:S05]  /*102b0*/  BRA.DIV ~URZ, `(.L_x_463) ;  /* 0x000007727f007947 */ /* 0x000fea000b800000 */
[----:B------:R1:W2:Y:S02]  /*102c0*/  SHFL.IDX PT, R5, R2, RZ, 0x181f ;  /* 0x00181fff02057589 */ /* 0x0002a400000e0000 */
.L_x_481:
[----:B------:R-:W-:Y:S05]  /*102d0*/  BRA.DIV ~URZ, `(.L_x_464) ;  /* 0x000007c27f007947 */ /* 0x000fea000b800000 */
[----:B------:R3:W4:Y:S02]  /*102e0*/  SHFL.IDX PT, R4, R3, RZ, 0x181f ;  /* 0x00181fff03047589 */ /* 0x00072400000e0000 */
.L_x_482:
[----:B------:R-:W-:Y:S01]  /*102f0*/  MOV R10, c[0x0][0x4e8] ;  /* 0x00013a00000a7a02 */ /* 0x000fe20000000f00 */
[----:B------:R-:W-:Y:S04]  /*10300*/  BSSY B0, `(.L_x_465) ;  /* 0x000000f000007945 */ /* 0x000fe80003800000 */
[----:B------:R-:W-:-:S05]  /*10310*/  IMAD R10, R10, c[0x0][0x388], RZ ;  /* 0x0000e2000a0a7a24 */ /* 0x000fca00078e02ff */
[----:B------:R-:W-:-:S13]  /*10320*/  ISETP.GE.AND P0, PT, R0, R10, PT ;  /* 0x0000000a0000720c */ /* 0x000fda0003f06270 */
[----:B------:R-:W-:Y:S05]  /*10330*/  @P0 BRA `(.L_x_466) ;  /* 0x000000b000000947 */ /* 0x000fea0003800000 */
[----:B------:R-:W5:Y:S04]  /*10340*/  LDL.64 R12, [R1+0x8] ;  /* 0x00000800010c7983 */ /* 0x000f680000100a00 */
[----:B---3--:R-:W3:Y:S04]  /*10350*/  LDL R8, [R1+0x2c] ;  /* 0x00002c0001087983 */ /* 0x008ee80000100800 */
[----:B----4-:R-:W4:Y:S01]  /*10360*/  LDL R9, [R1+0x44] ;  /* 0x0000440001097983 */ /* 0x010f220000100800 */
[----:B-----5:R-:W-:Y:S02]  /*10370*/  ISETP.GE.AND P1, PT, R12, c[0x0][0x3c8], PT ;  /* 0x0000f2000c007a0c */ /* 0x020fe40003f26270 */
[----:B---3--:R-:W-:-:S11]  /*10380*/  ISETP.GE.AND P0, PT, R8, c[0x0][0x3c8], PT ;  /* 0x0000f20008007a0c */ /* 0x008fd60003f06270 */
[-C--:B------:R-:W-:Y:S02]  /*10390*/  @!P1 LEA R6, P3, R12, R4.reuse, 0x1 ;  /* 0x000000040c069211 */ /* 0x080fe400078608ff */
[----:B------:R-:W-:Y:S02]  /*103a0*/  @!P0 LEA R4, P2, R8, R4, 0x1 ;  /* 0x0000000408048211 */ /* 0x000fe400078408ff */
[-C--:B--2---:R-:W-:Y:S02]  /*103b0*/  @!P1 LEA.HI.X R7, R12, R5.reuse, R13, 0x1, P3 ;  /* 0x000000050c079211 */ /* 0x084fe400018f0c0d */
[----:B----4-:R-:W-:-:S03]  /*103c0*/  @!P0 LEA.HI.X R5, R8, R5, R9, 0x1, P2 ;  /* 0x0000000508058211 */ /* 0x010fc600010f0c09 */
[----:B------:R2:W-:Y:S04]  /*103d0*/  @!P1 ST.E.128 [R6.64], RZ ;  /* 0x000000ff06009985 */ /* 0x0005e8000c101d06 */
[----:B------:R2:W-:Y:S02]  /*103e0*/  @!P0 ST.E.128 [R4.64], RZ ;  /* 0x000000ff04008985 */ /* 0x0005e4000c101d06 */
.L_x_466:
[----:B------:R-:W-:Y:S05]  /*103f0*/  BSYNC B0 ;  /* 0x0000000000007941 */ /* 0x000fea0003800000 */
.L_x_465:
[----:B------:R-:W-:Y:S05]  /*10400*/  BRA.DIV ~URZ, `(.L_x_467) ;  /* 0x000006f27f007947 */ /* 0x000fea000b800000 */
[----:B--2---:R2:W1:Y:S04]  /*10410*/  SHFL.IDX PT, R5, R2, 0x1, 0x181f ;  /* 0x00381f0002057f89 */ /* 0x00446800000e0000 */
[----:B----4-:R2:W4:Y:S02]  /*10420*/  SHFL.IDX PT, R4, R3, 0x1, 0x181f ;  /* 0x00381f0003047f89 */ /* 0x01052400000e0000 */
.L_x_483:
[----:B------:R-:W-:Y:S01]  /*10430*/  IADD3 R6, R0, 0x20, RZ ;  /* 0x0000002000067810 */ /* 0x000fe20007ffe0ff */
[----:B------:R-:W-:Y:S03]  /*10440*/  BSSY B0, `(.L_x_468) ;  /* 0x000000e000007945 */ /* 0x000fe60003800000 */
[----:B------:R-:W-:-:S13]  /*10450*/  ISETP.GE.AND P0, PT, R6, R10, PT ;  /* 0x0000000a0600720c */ /* 0x000fda0003f06270 */
[----:B------:R-:W-:Y:S05]  /*10460*/  @P0 BRA `(.L_x_469) ;  /* 0x000000b000000947 */ /* 0x000fea0003800000 */
[----:B------:R-:W5:Y:S04]  /*10470*/  LDL.64 R12, [R1+0x8] ;  /* 0x00000800010c7983 */ /* 0x000f680000100a00 */
[----:B--2---:R-:W2:Y:S04]  /*10480*/  LDL R8, [R1+0x2c] ;  /* 0x00002c0001087983 */ /* 0x004ea80000100800 */
[----:B---3--:R-:W3:Y:S01]  /*10490*/  LDL R9, [R1+0x44] ;  /* 0x0000440001097983 */ /* 0x008ee20000100800 */
[----:B-----5:R-:W-:Y:S02]  /*104a0*/  ISETP.GE.AND P1, PT, R12, c[0x0][0x3c8], PT ;  /* 0x0000f2000c007a0c */ /* 0x020fe40003f26270 */
[----:B--2---:R-:W-:-:S11]  /*104b0*/  ISETP.GE.AND P0, PT, R8, c[0x0][0x3c8], PT ;  /* 0x0000f20008007a0c */ /* 0x004fd60003f06270 */
[-C--:B----4-:R-:W-:Y:S02]  /*104c0*/  @!P1 LEA R6, P3, R12, R4.reuse, 0x1 ;  /* 0x000000040c069211 */ /* 0x090fe400078608ff */
[----:B------:R-:W-:Y:S02]  /*104d0*/  @!P0 LEA R4, P2, R8, R4, 0x1 ;  /* 0x0000000408048211 */ /* 0x000fe400078408ff */
[-C--:B-1----:R-:W-:Y:S02]  /*104e0*/  @!P1 LEA.HI.X R7, R12, R5.reuse, R13, 0x1, P3 ;  /* 0x000000050c079211 */ /* 0x082fe400018f0c0d */
[----:B---3--:R-:W-:-:S03]  /*104f0*/  @!P0 LEA.HI.X R5, R8, R5, R9, 0x1, P2 ;  /* 0x0000000508058211 */ /* 0x008fc600010f0c09 */
[----:B------:R1:W-:Y:S04]  /*10500*/  @!P1 ST.E.128 [R6.64], RZ ;  /* 0x000000ff06009985 */ /* 0x0003e8000c101d06 */
[----:B------:R1:W-:Y:S02]  /*10510*/  @!P0 ST.E.128 [R4.64], RZ ;  /* 0x000000ff04008985 */ /* 0x0003e4000c101d06 */
.L_x_469:
[----:B------:R-:W-:Y:S05]  /*10520*/  BSYNC B0 ;  /* 0x0000000000007941 */ /* 0x000fea0003800000 */
.L_x_468:
[----:B------:R-:W-:Y:S05]  /*10530*/  BRA.DIV ~URZ, `(.L_x_470) ;  /* 0x000006827f007947 */ /* 0x000fea000b800000 */
[----:B-1----:R1:W2:Y:S02]  /*10540*/  SHFL.IDX PT, R5, R2, 0x2, 0x181f ;  /* 0x00581f0002057f89 */ /* 0x0022a400000e0000 */
.L_x_484:
[----:B------:R-:W-:Y:S05]  /*10550*/  BRA.DIV ~URZ, `(.L_x_471) ;  /* 0x000006d27f007947 */ /* 0x000fea000b800000 */
[----:B----4-:R4:W1:Y:S02]  /*10560*/  SHFL.IDX PT, R4, R3, 0x2, 0x181f ;  /* 0x00581f0003047f89 */ /* 0x01086400000e0000 */
.L_x_485:
[----:B------:R-:W-:Y:S01]  /*10570*/  IADD3 R6, R0, 0x40, RZ ;  /* 0x0000004000067810 */ /* 0x000fe20007ffe0ff */
[----:B------:R-:W-:Y:S03]  /*10580*/  BSSY B0, `(.L_x_472) ;  /* 0x000000e000007945 */ /* 0x000fe60003800000 */
[----:B------:R-:W-:-:S13]  /*10590*/  ISETP.GE.AND P0, PT, R6, R10, PT ;  /* 0x0000000a0600720c */ /* 0x000fda0003f06270 */
[----:B------:R-:W-:Y:S05]  /*105a0*/  @P0 BRA `(.L_x_473) ;  /* 0x000000b000000947 */ /* 0x000fea0003800000 */
[----:B------:R-:W5:Y:S04]  /*105b0*/  LDL.64 R12, [R1+0x8] ;  /* 0x00000800010c7983 */ /* 0x000f680000100a00 */
[----:B---3--:R-:W3:Y:S04]  /*105c0*/  LDL R8, [R1+0x2c] ;  /* 0x00002c0001087983 */ /* 0x008ee80000100800 */
[----:B----4-:R-:W4:Y:S01]  /*105d0*/  LDL R9, [R1+0x44] ;  /* 0x0000440001097983 */ /* 0x010f220000100800 */
[----:B-----5:R-:W-:Y:S02]  /*105e0*/  ISETP.GE.AND P1, PT, R12, c[0x0][0x3c8], PT ;  /* 0x0000f2000c007a0c */ /* 0x020fe40003f26270 */
[----:B---3--:R-:W-:-:S11]  /*105f0*/  ISETP.GE.AND P0, PT, R8, c[0x0][0x3c8], PT ;  /* 0x0000f20008007a0c */ /* 0x008fd60003f06270 */
[-C--:B-1----:R-:W-:Y:S02]  /*10600*/  @!P1 LEA R6, P3, R12, R4.reuse, 0x1 ;  /* 0x000000040c069211 */ /* 0x082fe400078608ff */
[----:B------:R-:W-:Y:S02]  /*10610*/  @!P0 LEA R4, P2, R8, R4, 0x1 ;  /* 0x0000000408048211 */ /* 0x000fe400078408ff */
[-C--:B--2---:R-:W-:Y:S02]  /*10620*/  @!P1 LEA.HI.X R7, R12, R5.reuse, R13, 0x1, P3 ;  /* 0x000000050c079211 */ /* 0x084fe400018f0c0d */
[----:B----4-:R-:W-:-:S03]  /*10630*/  @!P0 LEA.HI.X R5, R8, R5, R9, 0x1, P2 ;  /* 0x0000000508058211 */ /* 0x010fc600010f0c09 */
[----:B------:R1:W-:Y:S04]  /*10640*/  @!P1 ST.E.128 [R6.64], RZ ;  /* 0x000000ff06009985 */ /* 0x0003e8000c101d06 */
[----:B------:R1:W-:Y:S02]  /*10650*/  @!P0 ST.E.128 [R4.64], RZ ;  /* 0x000000ff04008985 */ /* 0x0003e4000c101d06 */
.L_x_473:
[----:B------:R-:W-:Y:S05]  /*10660*/  BSYNC B0 ;  /* 0x0000000000007941 */ /* 0x000fea0003800000 */
.L_x_472:
[----:B------:R-:W-:Y:S05]  /*10670*/  BRA.DIV ~URZ, `(.L_x_474) ;  /* 0x000006127f007947 */ /* 0x000fea000b800000 */
[----:B-1----:R1:W3:Y:S04]  /*10680*/  SHFL.IDX PT, R6, R2, 0x3, 0x181f ;  /* 0x00781f0002067f89 */ /* 0x0022e800000e0000 */
[----:B--234-:R-:W2:Y:S02]  /*10690*/  SHFL.IDX PT, R3, R3, 0x3, 0x181f ;  /* 0x00781f0003037f89 */ /* 0x01cea400000e0000 */
.L_x_486:
[----:B------:R-:W-:-:S04]  /*106a0*/  IADD3 R0, R0, 0x60, RZ ;  /* 0x0000006000007810 */ /* 0x000fc80007ffe0ff */
[----:B------:R-:W-:-:S13]  /*106b0*/  ISETP.GE.AND P0, PT, R0, R10, PT ;  /* 0x0000000a0000720c */ /* 0x000fda0003f06270 */
[----:B------:R-:W-:Y:S05]  /*106c0*/  @P0 BRA `(.L_x_460) ;  /* 0x000000b000000947 */ /* 0x000fea0003800000 */
[----:B------:R-:W3:Y:S04]  /*106d0*/  LDL.64 R12, [R1+0x8] ;  /* 0x00000800010c7983 */ /* 0x000ee80000100a00 */
[----:B------:R-:W4:Y:S04]  /*106e0*/  LDL R7, [R1+0x2c] ;  /* 0x00002c0001077983 */ /* 0x000f280000100800 */
[----:B------:R-:W5:Y:S01]  /*106f0*/  LDL R8, [R1+0x44] ;  /* 0x0000440001087983 */ /* 0x000f620000100800 */
[----:B---3--:R-:W-:Y:S02]  /*10700*/  ISETP.GE.AND P1, PT, R12, c[0x0][0x3c8], PT ;  /* 0x0000f2000c007a0c */ /* 0x008fe40003f26270 */
[----:B----4-:R-:W-:-:S11]  /*10710*/  ISETP.GE.AND P0, PT, R7, c[0x0][0x3c8], PT ;  /* 0x0000f20007007a0c */ /* 0x010fd60003f06270 */
[CC--:B--2---:R-:W-:Y:S02]  /*10720*/  @!P1 LEA R4, P3, R12.reuse, R3.reuse, 0x1 ;  /* 0x000000030c049211 */ /* 0x0c4fe400078608ff */
[C---:B-1----:R-:W-:Y:S02]  /*10730*/  @!P0 LEA R2, P2, R7.reuse, R3, 0x1 ;  /* 0x0000000307028211 */ /* 0x042fe400078408ff */
[-C--:B------:R-:W-:Y:S02]  /*10740*/  @!P1 LEA.HI.X R5, R12, R6.reuse, R13, 0x1, P3 ;  /* 0x000000060c059211 */ /* 0x080fe400018f0c0d */
[----:B-----5:R-:W-:-:S03]  /*10750*/  @!P0 LEA.HI.X R3, R7, R6, R8, 0x1, P2 ;  /* 0x0000000607038211 */ /* 0x020fc600010f0c08 */
[----:B------:R1:W-:Y:S04]  /*10760*/  @!P1 ST.E.128 [R4.64], RZ ;  /* 0x000000ff04009985 */ /* 0x0003e8000c101d06 */
[----:B------:R1:W-:Y:S02]  /*10770*/  @!P0 ST.E.128 [R2.64], RZ ;  /* 0x000000ff02008985 */ /* 0x0003e4000c101d06 */
.L_x_460:
[----:B------:R-:W-:Y:S05]  /*10780*/  BSYNC B1 ;  /* 0x0000000000017941 */ /* 0x000fea0003800000 */
.L_x_451:
[----:B---3--:R-:W3:Y:S02]  /*10790*/  LDL R0, [R1+0x70] ;  /* 0x0000700001007983 */ /* 0x008ee40000100800 */
[----:B---3--:R-:W-:-:S13]  /*107a0*/  ISETP.NE.AND P0, PT, R0, RZ, PT ;  /* 0x000000ff0000720c */ /* 0x008fda0003f05270 */
[----:B------:R-:W-:Y:S01]  /*107b0*/  @P0 WARPSYNC 0xffffffff ;  /* 0xffffffff00000948 */ /* 0x000fe20003800000 */
[----:B------:R-:W-:Y:S06]  /*107c0*/  @P0 BAR.SYNC.DEFER_BLOCKING 0x5, 0x100 ;  /* 0x0144000000000b1d */ /* 0x000fec0000010000 */
[----:B------:R-:W3:Y:S04]  /*107d0*/  @P0 LDS R0, [0x10100] ;  /* 0x01010000ff000984 */ /* 0x000ee80000000800 */
[----:B---3--:R3:W-:Y:S04]  /*107e0*/  @P0 STL [R1+0x48], R0 ;  /* 0x0000480001000387 */ /* 0x0087e80000100800 */
[----:B------:R-:W-:Y:S06]  /*107f0*/  @P0 BAR.ARV 0x4, 0x100 ;  /* 0x0104000000000b1d */ /* 0x000fec0000002000 */
[----:B------:R-:W-:Y:S05]  /*10800*/  @P0 BRA `(.L_x_475) ;  /* 0x0000007000000947 */ /* 0x000fea0003800000 */
[----:B------:R-:W-:Y:S05]  /*10810*/  BRA.DIV ~URZ, `(.L_x_476) ;  /* 0x000005427f007947 */ /* 0x000fea000b800000 */
[----:B---3--:R3:W4:Y:S02]  /*10820*/  SHFL.IDX PT, R0, R40, RZ, 0x1f ;  /* 0x00001fff28007589 */ /* 0x00872400000e0000 */
.L_x_487:
[----:B------:R-:W-:Y:S01]  /*10830*/  WARPSYNC 0xffffffff ;  /* 0xffffffff00007948 */ /* 0x000fe20003800000 */
[----:B------:R-:W-:Y:S06]  /*10840*/  BAR.SYNC.DEFER_BLOCKING 0x4, 0x100 ;  /* 0x0104000000007b1d */ /* 0x000fec0000010000 */
[----:B----4-:R4:W-:Y:S04]  /*10850*/  STL [R1+0x48], R0 ;  /* 0x0000480001007387 */ /* 0x0109e80000100800 */
[----:B------:R4:W-:Y:S04]  /*10860*/  @!P4 STS [0x10100], R40 ;  /* 0x01010028ff00c388 */ /* 0x0009e80000000800 */
[----:B------:R-:W-:Y:S06]  /*10870*/  BAR.ARV 0x5, 0x100 ;  /* 0x0144000000007b1d */ /* 0x000fec0000002000 */
.L_x_475:
[----:B---34-:R-:W3:Y:S02]  /*10880*/  LDL R0, [R1+0x48] ;  /* 0x0000480001007983 */ /* 0x018ee40000100800 */
[----:B---3--:R-:W-:-:S13]  /*10890*/  ISETP.GE.AND P0, PT, R0, c[0x0][0x538], PT ;  /* 0x00014e0000007a0c */ /* 0x008fda0003f06270 */
[----:B-12--5:R-:W-:Y:S01]  /*108a0*/  @P0 CALL.REL.NOINC `(.L_x_477) ;  /* 0x0000001000000944 */ /* 0x026fe20003c00000 */
[----:B------:R-:W-:Y:S05]  /*108b0*/  BRA `(.L_x_478) ;  /* 0xffff014000007947 */ /* 0x000fea000383ffff */
.L_x_477:
[----:B------:R-:W-:Y:S05]  /*108c0*/  EXIT ;  /* 0x000000000000794d */ /* 0x000fea0003800000 */
.L_x_447:
[----:B-1----:R1:W5:Y:S01]  /*108d0*/  LDL R0, [R1+0x4] ;  /* 0x0000040001007983 */ /* 0x0023620000100800 */
[----:B------:R-:W-:Y:S02]  /*108e0*/  MOV R3, 0x2 ;  /* 0x0000000200037802 */ /* 0x000fe40000000f00 */
[----:B------:R-:W-:Y:S02]  /*108f0*/  MOV R2, 0x10910 ;  /* 0x0001091000027802 */ /* 0x000fe40000000f00 */
[----:B-1---5:R-:W-:Y:S05]  /*10900*/  CALL.REL.NOINC `($__internal_0_$__cuda_sm70_shflsync_bfly_p) ;  /* 0x000004c000007944 */ /* 0x022fea0003c00000 */
[----:B------:R-:W-:Y:S01]  /*10910*/  MOV R4, R5 ;  /* 0x0000000500047202 */ /* 0x000fe20000000f00 */
[----:B------:R-:W-:Y:S05]  /*10920*/  BRA `(.L_x_479) ;  /* 0xffffde9000007947 */ /* 0x000fea000383ffff */
.L_x_448:
[----:B------:R-:W-:Y:S01]  /*10930*/  IMAD.MOV.U32 R0, RZ, RZ, R4 ;  /* 0x000000ffff007224 */ /* 0x000fe200078e0004 */
[----:B------:R-:W-:Y:S02]  /*10940*/  MOV R3, 0x1 ;  /* 0x0000000100037802 */ /* 0x000fe40000000f00 */
[----:B------:R-:W-:Y:S02]  /*10950*/  MOV R2, 0x10970 ;  /* 0x0001097000027802 */ /* 0x000fe40000000f00 */
[----:B------:R-:W-:Y:S05]  /*10960*/  CALL.REL.NOINC `($__internal_0_$__cuda_sm70_shflsync_bfly_p) ;  /* 0x0000046000007944 */ /* 0x000fea0003c00000 */
[----:B------:R1:W5:Y:S01]  /*10970*/  LDL R0, [R1+0x10] ;  /* 0x0000100001007983 */ /* 0x0003620000100800 */
[----:B------:R-:W-:Y:S01]  /*10980*/  FADD.FTZ R4, R4, R5 ;  /* 0x0000000504047221 */ /* 0x000fe20000010000 */
[----:B------:R-:W-:Y:S02]  /*10990*/  MOV R3, 0x2 ;  /* 0x0000000200037802 */ /* 0x000fe40000000f00 */
[----:B------:R-:W-:-:S02]  /*109a0*/  MOV R2, 0x109c0 ;  /* 0x000109c000027802 */ /* 0x000fc40000000f00 */
[----:B-1---5:R-:W-:Y:S05]  /*109b0*/  CALL.REL.NOINC `($__internal_0_$__cuda_sm70_shflsync_bfly_p) ;  /* 0x0000041000007944 */ /* 0x022fea0003c00000 */
[----:B------:R-:W2:Y:S01]  /*109c0*/  LDL.LU R0, [R1+0x10] ;  /* 0x0000100001007983 */ /* 0x000ea20000300800 */
[----:B------:R-:W-:-:S02]  /*109d0*/  MOV R3, 0x1 ;  /* 0x0000000100037802 */ /* 0x000fc40000000f00 */
[----:B------:R-:W-:Y:S01]  /*109e0*/  MOV R2, 0x10a10 ;  /* 0x00010a1000027802 */ /* 0x000fe20000000f00 */
[----:B--2---:R-:W-:Y:S02]  /*109f0*/  FADD.FTZ R0, R0, R5 ;  /* 0x0000000500007221 */ /* 0x004fe40000010000 */
[----:B------:R-:W-:Y:S05]  /*10a00*/  CALL.REL.NOINC `($__internal_0_$__cuda_sm70_shflsync_bfly_p) ;  /* 0x000003c000007944 */ /* 0x000fea0003c00000 */
[----:B------:R-:W-:Y:S01]  /*10a10*/  MOV R3, R5 ;  /* 0x0000000500037202 */ /* 0x000fe20000000f00 */
[----:B------:R-:W-:Y:S05]  /*10a20*/  BRA `(.L_x_480) ;  /* 0xffffde2000007947 */ /* 0x000fea000383ffff */
.L_x_463:
[----:B------:R-:W-:Y:S01]  /*10a30*/  IMAD.MOV.U32 R8, RZ, RZ, R2 ;  /* 0x000000ffff087224 */ /* 0x000fe200078e0002 */
[----:B------:R-:W-:Y:S01]  /*10a40*/  MOV R7, RZ ;  /* 0x000000ff00077202 */ /* 0x000fe20000000f00 */
[----:B------:R-:W-:Y:S01]  /*10a50*/  IMAD.MOV.U32 R4, RZ, RZ, 0x181f ;  /* 0x0000181fff047424 */ /* 0x000fe200078e00ff */
[----:B------:R-:W-:Y:S02]  /*10a60*/  MOV R9, 0x10a80 ;  /* 0x00010a8000097802 */ /* 0x000fe40000000f00 */
[----:B------:R-:W-:Y:S05]  /*10a70*/  CALL.REL.NOINC `($__internal_1_$__cuda_sm70_shflsync_idx_p) ;  /* 0x0000039000007944 */ /* 0x000fea0003c00000 */
[----:B------:R-:W-:Y:S01]  /*10a80*/  MOV R5, R4 ;  /* 0x0000000400057202 */ /* 0x000fe20000000f00 */
[----:B------:R-:W-:Y:S05]  /*10a90*/  BRA `(.L_x_481) ;  /* 0xfffff83000007947 */ /* 0x000fea000383ffff */
.L_x_464:
[----:B------:R-:W-:Y:S01]  /*10aa0*/  IMAD.MOV.U32 R8, RZ, RZ, R3 ;  /* 0x000000ffff087224 */ /* 0x000fe200078e0003 */
[----:B------:R-:W-:Y:S01]  /*10ab0*/  MOV R7, RZ ;  /* 0x000000ff00077202 */ /* 0x000fe20000000f00 */
[----:B------:R-:W-:Y:S01]  /*10ac0*/  IMAD.MOV.U32 R4, RZ, RZ, 0x181f ;  /* 0x0000181fff047424 */ /* 0x000fe200078e00ff */
[----:B------:R-:W-:Y:S02]  /*10ad0*/  MOV R9, 0x10af0 ;  /* 0x00010af000097802 */ /* 0x000fe40000000f00 */
[----:B-12---:R-:W-:Y:S05]  /*10ae0*/  CALL.REL.NOINC `($__internal_1_$__cuda_sm70_shflsync_idx_p) ;  /* 0x0000032000007944 */ /* 0x006fea0003c00000 */
[----:B------:R-:W-:Y:S05]  /*10af0*/  BRA `(.L_x_482) ;  /* 0xfffff7f000007947 */ /* 0x000fea000383ffff */
.L_x_467:
[----:B------:R-:W-:Y:S01]  /*10b00*/  IMAD.MOV.U32 R8, RZ, RZ, R2 ;  /* 0x000000ffff087224 */ /* 0x000fe200078e0002 */
[----:B--2---:R-:W-:Y:S01]  /*10b10*/  MOV R7, 0x1 ;  /* 0x0000000100077802 */ /* 0x004fe20000000f00 */
[----:B----4-:R-:W-:Y:S01]  /*10b20*/  IMAD.MOV.U32 R4, RZ, RZ, 0x181f ;  /* 0x0000181fff047424 */ /* 0x010fe200078e00ff */
[----:B------:R-:W-:-:S02]  /*10b30*/  MOV R9, 0x10b50 ;  /* 0x00010b5000097802 */ /* 0x000fc40000000f00 */
[----:B-1-3--:R-:W-:Y:S05]  /*10b40*/  CALL.REL.NOINC `($__internal_1_$__cuda_sm70_shflsync_idx_p) ;  /* 0x000002c000007944 */ /* 0x00afea0003c00000 */
[----:B------:R-:W-:Y:S01]  /*10b50*/  IMAD.MOV.U32 R5, RZ, RZ, R4 ;  /* 0x000000ffff057224 */ /* 0x000fe200078e0004 */
[----:B------:R-:W-:Y:S01]  /*10b60*/  MOV R7, 0x1 ;  /* 0x0000000100077802 */ /* 0x000fe20000000f00 */
[----:B------:R-:W-:Y:S01]  /*10b70*/  IMAD.MOV.U32 R8, RZ, RZ, R3 ;  /* 0x000000ffff087224 */ /* 0x000fe200078e0003 */
[----:B------:R-:W-:-:S02]  /*10b80*/  MOV R4, 0x181f ;  /* 0x0000181f00047802 */ /* 0x000fc40000000f00 */
[----:B------:R-:W-:Y:S02]  /*10b90*/  MOV R9, 0x10bb0 ;  /* 0x00010bb000097802 */ /* 0x000fe40000000f00 */
[----:B------:R-:W-:Y:S05]  /*10ba0*/  CALL.REL.NOINC `($__internal_1_$__cuda_sm70_shflsync_idx_p) ;  /* 0x0000026000007944 */ /* 0x000fea0003c00000 */
[----:B------:R-:W-:Y:S05]  /*10bb0*/  BRA `(.L_x_483) ;  /* 0xfffff87000007947 */ /* 0x000fea000383ffff */
.L_x_470:
[----:B------:R-:W-:Y:S01]  /*10bc0*/  IMAD.MOV.U32 R8, RZ, RZ, R2 ;  /* 0x000000ffff087224 */ /* 0x000fe200078e0002 */
[----:B-1----:R-:W-:Y:S01]  /*10bd0*/  MOV R7, 0x2 ;  /* 0x0000000200077802 */ /* 0x002fe20000000f00 */
[----:B----4-:R-:W-:Y:S01]  /*10be0*/  IMAD.MOV.U32 R4, RZ, RZ, 0x181f ;  /* 0x0000181fff047424 */ /* 0x010fe200078e00ff */
[----:B------:R-:W-:Y:S02]  /*10bf0*/  MOV R9, 0x10c10 ;  /* 0x00010c1000097802 */ /* 0x000fe40000000f00 */
[----:B--23--:R-:W-:Y:S05]  /*10c00*/  CALL.REL.NOINC `($__internal_1_$__cuda_sm70_shflsync_idx_p) ;  /* 0x0000020000007944 */ /* 0x00cfea0003c00000 */
[----:B------:R-:W-:Y:S01]  /*10c10*/  MOV R5, R4 ;  /* 0x0000000400057202 */ /* 0x000fe20000000f00 */
[----:B------:R-:W-:Y:S05]  /*10c20*/  BRA `(.L_x_484) ;  /* 0xfffff92000007947 */ /* 0x000fea000383ffff */
.L_x_471:
[----:B------:R-:W-:Y:S01]  /*10c30*/  IMAD.MOV.U32 R8, RZ, RZ, R3 ;  /* 0x000000ffff087224 */ /* 0x000fe200078e0003 */
[----:B------:R-:W-:Y:S01]  /*10c40*/  MOV R7, 0x2 ;  /* 0x0000000200077802 */ /* 0x000fe20000000f00 */
[----:B----4-:R-:W-:Y:S01]  /*10c50*/  IMAD.MOV.U32 R4, RZ, RZ, 0x181f ;  /* 0x0000181fff047424 */ /* 0x010fe200078e00ff */
[----:B------:R-:W-:Y:S02]  /*10c60*/  MOV R9, 0x10c80 ;  /* 0x00010c8000097802 */ /* 0x000fe40000000f00 */
[----:B-123--:R-:W-:Y:S05]  /*10c70*/  CALL.REL.NOINC `($__internal_1_$__cuda_sm70_shflsync_idx_p) ;  /* 0x0000019000007944 */ /* 0x00efea0003c00000 */
[----:B------:R-:W-:Y:S05]  /*10c80*/  BRA `(.L_x_485) ;  /* 0xfffff8e000007947 */ /* 0x000fea000383ffff */
.L_x_474:
[----:B------:R-:W-:Y:S01]  /*10c90*/  IMAD.MOV.U32 R8, RZ, RZ, R2 ;  /* 0x000000ffff087224 */ /* 0x000fe200078e0002 */
[----:B-1----:R-:W-:Y:S01]  /*10ca0*/  MOV R7, 0x3 ;  /* 0x0000000300077802 */ /* 0x002fe20000000f00 */
[----:B------:R-:W-:Y:S01]  /*10cb0*/  IMAD.MOV.U32 R4, RZ, RZ, 0x181f ;  /* 0x0000181fff047424 */ /* 0x000fe200078e00ff */
[----:B------:R-:W-:-:S02]  /*10cc0*/  MOV R9, 0x10ce0 ;  /* 0x00010ce000097802 */ /* 0x000fc40000000f00 */
[----:B--234-:R-:W-:Y:S05]  /*10cd0*/  CALL.REL.NOINC `($__internal_1_$__cuda_sm70_shflsync_idx_p) ;  /* 0x0000013000007944 */ /* 0x01cfea0003c00000 */
[----:B------:R-:W-:Y:S01]  /*10ce0*/  IMAD.MOV.U32 R6, RZ, RZ, R4 ;  /* 0x000000ffff067224 */ /* 0x000fe200078e0004 */
[----:B------:R-:W-:Y:S01]  /*10cf0*/  MOV R7, 0x3 ;  /* 0x0000000300077802 */ /* 0x000fe20000000f00 */
[----:B------:R-:W-:Y:S01]  /*10d00*/  IMAD.MOV.U32 R8, RZ, RZ, R3 ;  /* 0x000000ffff087224 */ /* 0x000fe200078e0003 */
[----:B------:R-:W-:-:S02]  /*10d10*/  MOV R4, 0x181f ;  /* 0x0000181f00047802 */ /* 0x000fc40000000f00 */
[----:B------:R-:W-:Y:S02]  /*10d20*/  MOV R9, 0x10d40 ;  /* 0x00010d4000097802 */ /* 0x000fe40000000f00 */
[----:B------:R-:W-:Y:S05]  /*10d30*/  CALL.REL.NOINC `($__internal_1_$__cuda_sm70_shflsync_idx_p) ;  /* 0x000000d000007944 */ /* 0x000fea0003c00000 */
[----:B------:R-:W-:Y:S01]  /*10d40*/  MOV R3, R4 ;  /* 0x0000000400037202 */ /* 0x000fe20000000f00 */
[----:B------:R-:W-:Y:S05]  /*10d50*/  BRA `(.L_x_486) ;  /* 0xfffff94000007947 */ /* 0x000fea000383ffff */
.L_x_476:
[----:B------:R-:W-:Y:S01]  /*10d60*/  IMAD.MOV.U32 R8, RZ, RZ, R40 ;  /* 0x000000ffff087224 */ /* 0x000fe200078e0028 */
[----:B------:R-:W-:Y:S01]  /*10d70*/  MOV R7, RZ ;  /* 0x000000ff00077202 */ /* 0x000fe20000000f00 */
[----:B-1----:R-:W-:Y:S01]  /*10d80*/  IMAD.MOV.U32 R4, RZ, RZ, 0x1f ;  /* 0x0000001fff047424 */ /* 0x002fe200078e00ff */
[----:B------:R-:W-:Y:S02]  /*10d90*/  MOV R9, 0x10db0 ;  /* 0x00010db000097802 */ /* 0x000fe40000000f00 */
[----:B--2345:R-:W-:Y:S05]  /*10da0*/  CALL.REL.NOINC `($__internal_1_$__cuda_sm70_shflsync_idx_p) ;  /* 0x0000006000007944 */ /* 0x03cfea0003c00000 */
[----:B------:R-:W-:Y:S01]  /*10db0*/  MOV R0, R4 ;  /* 0x0000000400007202 */ /* 0x000fe20000000f00 */
[----:B------:R-:W-:Y:S05]  /*10dc0*/  BRA `(.L_x_487) ;  /* 0xfffffa6000007947 */ /* 0x000fea000383ffff */
        .weak           $__internal_0_$__cuda_sm70_shflsync_bfly_p
        .type           $__internal_0_$__cuda_sm70_shflsync_bfly_p,@function
        .size           $__internal_0_$__cuda_sm70_shflsync_bfly_p,($__internal_1_$__cuda_sm70_shflsync_idx_p - $__internal_0_$__cuda_sm70_shflsync_bfly_p)
$__internal_0_$__cuda_sm70_shflsync_bfly_p:
[----:B------:R-:W-:Y:S04]  /*10dd0*/  WARPSYNC R6 ;  /* 0x0000000600007348 */ /* 0x000fe80003800000 */
[----:B------:R1:W2:Y:S02]  /*10de0*/  SHFL.BFLY PT, R5, R0, R3, R7 ;  /* 0x0c00000300057389 */ /* 0x0002a400000e0007 */
[----:B-1----:R-:W-:-:S04]  /*10df0*/  MOV R3, 0x0 ;  /* 0x0000000000037802 */ /* 0x002fc80000000f00 */
[----:B--2---:R-:W-:Y:S05]  /*10e00*/  RET.REL.NODEC R2 `(_ZN7cutlass13device_kernelIN5flash19enable_sm80_to_sm89INS1_16FlashAttnFwdSm80INS1_25CollectiveMainloopFwdSm80ILi8ELi1ELb1EN4cute5tupleIJNS5_1CILi128EEES8_S8_EEELi128ENS_10bfloat16_tEfNS_4arch4Sm80ELb1ELb0ELb1ELb0ELb0ELb0ELb1ELb0EEENS1_21CollectiveEpilogueFwdIS9_NS6_IJNS7_ILi1EEESF_SF_EEESA_SC_Li256ELb0ELb1ELb0ELb0EEENS1_30DynamicPersistentTileSchedulerILi256ELi256ELb0ELb1ELb0EEEEEEEEEvNT_6ParamsE) ;  /* 0xfffef1f002007950 */ /* 0x004fea0003c3ffff */
        .weak           $__internal_1_$__cuda_sm70_shflsync_idx_p
        .type           $__internal_1_$__cuda_sm70_shflsync_idx_p,@function
        .size           $__internal_1_$__cuda_sm70_shflsync_idx_p,(.L_x_1830 - $__internal_1_$__cuda_sm70_shflsync_idx_p)
$__internal_1_$__cuda_sm70_shflsync_idx_p:
[----:B------:R-:W-:Y:S04]  /*10e10*/  WARPSYNC R41 ;  /* 0x0000002900007348 */ /* 0x000fe80003800000 */
[----:B------:R1:W2:Y:S02]  /*10e20*/  SHFL.IDX PT, R4, R8, R7, R4 ;  /* 0x0000000708047389 */ /* 0x0002a400000e0004 */
[----:B-1----:R-:W-:Y:S02]  /*10e30*/  MOV R8, R9 ;  /* 0x0000000900087202 */ /* 0x002fe40000000f00 */
[----:B------:R-:W-:-:S04]  /*10e40*/  MOV R9, 0x0 ;  /* 0x0000000000097802 */ /* 0x000fc80000000f00 */
[----:B--2---:R-:W-:Y:S05]  /*10e50*/  RET.REL.NODEC R8 `(_ZN7cutlass13device_kernelIN5flash19enable_sm80_to_sm89INS1_16FlashAttnFwdSm80INS1_25CollectiveMainloopFwdSm80ILi8ELi1ELb1EN4cute5tupleIJNS5_1CILi128EEES8_S8_EEELi128ENS_10bfloat16_tEfNS_4arch4Sm80ELb1ELb0ELb1ELb0ELb0ELb0ELb1ELb0EEENS1_21CollectiveEpilogueFwdIS9_NS6_IJNS7_ILi1EEESF_SF_EEESA_SC_Li256ELb0ELb1ELb0ELb0EEENS1_30DynamicPersistentTileSchedulerILi256ELi256ELb0ELb1ELb0EEEEEEEEEvNT_6ParamsE) ;  /* 0xfffef1a008007950 */ /* 0x004fea0003c3ffff */
.L_x_488:
        /* <DEDUP_REMOVED lines=10> */
.L_x_1830:


//--------------------- .text._ZN7cutlass13device_kernelIN5flash19enable_sm80_to_sm89INS1_16FlashAttnFwdSm80INS1_25CollectiveMainloopFwdSm80ILi8ELi1ELb1EN4cute5tupleIJNS5_1CILi128EEES8_S8_EEELi128ENS_10bfloat16_tEfNS_4arch4Sm80ELb1ELb0ELb1ELb1ELb0ELb0ELb1ELb0EEENS1_21CollectiveEpilogueFwdIS9_NS6_IJNS7_ILi1EEESF_SF_EEESA_SC_Li256ELb1ELb1ELb0ELb0EEENS1_19SingleTileSchedulerILb1ELb0ELb1ELi128EEEEEEEEEvNT_6ParamsE --------------------------
	.section	.text._ZN7cutlass13device_kernelIN5flash19enable_sm80_to_sm89INS1_16FlashAttnFwdSm80INS1_25CollectiveMainloopFwdSm80ILi8ELi1ELb1EN4cute5tupleIJNS5_1CILi128EEES8_S8_EEELi128ENS_10bfloat16_tEfNS_4arch4Sm80ELb1ELb0ELb1ELb1ELb0ELb0ELb1ELb0EEENS1_21CollectiveEpilogueFwdIS9_NS6_IJNS7_ILi1EEESF_SF_EEESA_SC_Li256ELb1ELb1ELb0ELb0EEENS1_19SingleTileSchedulerILb1ELb0ELb1ELi128EEEEEEEEEvNT_6ParamsE,"ax",@progbits
	.sectioninfo	@"SHI_REGISTERS=255"
	.align	128
.text._ZN7cutlass13device_kernelIN5flash19enable_sm80_to_sm89INS1_16FlashAttnFwdSm80INS1_25CollectiveMainloopFwdSm80ILi8ELi1ELb1EN4cute5tupleIJNS5_1CILi128EEES8_S8_EEELi128ENS_10bfloat16_tEfNS_4arch4Sm80ELb1ELb0ELb1ELb1ELb0ELb0ELb1ELb0EEENS1_21CollectiveEpilogueFwdIS9_NS6_IJNS7_ILi1EEESF_SF_EEESA_SC_Li256ELb1ELb1ELb0ELb0EEENS1_19SingleTileSchedulerILb1ELb0ELb1ELi128EEEEEEEEEvNT_6ParamsE:
        .type           _ZN7cutlass13device_kernelIN5flash19enable_sm80_to_sm89INS1_16FlashAttnFwdSm80INS1_25CollectiveMainloopFwdSm80ILi8ELi1ELb1EN4cute5tupleIJNS5_1CILi128EEES8_S8_EEELi128ENS_10bfloat16_tEfNS_4arch4Sm80ELb1ELb0ELb1ELb1ELb0ELb0ELb1ELb0EEENS1_21CollectiveEpilogueFwdIS9_NS6_IJNS7_ILi1EEESF_SF_EEESA_SC_Li256ELb1ELb1ELb0ELb0EEENS1_19SingleTileSchedulerILb1ELb0ELb1ELi128EEEEEEEEEvNT_6ParamsE,@function
        .size           _ZN7cutlass13device_kernelIN5flash19enable_sm80_to_sm89INS1_16FlashAttnFwdSm80INS1_25CollectiveMainloopFwdSm80ILi8ELi1ELb1EN4cute5tupleIJNS5_1CILi128EEES8_S8_EEELi128ENS_10bfloat16_tEfNS_4arch4Sm80ELb1ELb0ELb1ELb1ELb0ELb0ELb1ELb0EEENS1_21CollectiveEpilogueFwdIS9_NS6_IJNS7_ILi1EEESF_SF_EEESA_SC_Li256ELb1ELb1ELb0ELb0EEENS1_19SingleTileSchedulerILb1ELb0ELb1ELi128EEEEEEEEEvNT_6ParamsE,(.L_x_1833 - _ZN7cutlass13device_kernelIN5flash19enable_sm80_to_sm89INS1_16FlashAttnFwdSm80INS1_25CollectiveMainloopFwdSm80ILi8ELi1ELb1EN4cute5tupleIJNS5_1CILi128EEES8_S8_EEELi128ENS_10bfloat16_tEfNS_4arch4Sm80ELb1ELb0ELb1ELb1ELb0ELb0ELb1ELb0EEENS1_21CollectiveEpilogueFwdIS9_NS6_IJNS7_ILi1EEESF_SF_EEESA_SC_Li256ELb1ELb1ELb0ELb0EEENS1_19SingleTileSchedulerILb1ELb0ELb1ELi128EEEEEEEEEvNT_6ParamsE)
        .other          _ZN7cutlass13device_kernelIN5flash19enable_sm80_to_sm89INS1_16FlashAttnFwdSm80INS1_25CollectiveMainloopFwdSm80ILi8ELi1ELb1EN4cute5tupleIJNS5_1CILi128EEES8_S8_EEELi128ENS_10bfloat16_tEfNS_4arch4Sm80ELb1ELb0ELb1ELb1ELb0ELb0ELb1ELb0EEENS1_21CollectiveEpilogueFwdIS9_NS6_IJNS7_ILi1EEESF_SF_EEESA_SC_Li256ELb1ELb1ELb0ELb0EEENS1_19SingleTileSchedulerILb1ELb0ELb1ELi128EEEEEEEEEvNT_6ParamsE,@"STO_CUDA_ENTRY STV_DEFAULT"
_ZN7cutlass13device_kernelIN5flash19enable_sm80_to_sm89INS1_16FlashAttnFwdSm80INS1_25CollectiveMainloopFwdSm80ILi8ELi1ELb1EN4cute5tupleIJNS5_1CILi128EEES8_S8_EEELi128ENS_10bfloat16_tEfNS_4arch4Sm80ELb1ELb0ELb1ELb1ELb0ELb0ELb1ELb0EEENS1_21CollectiveEpilogueFwdIS9_NS6_IJNS7_ILi1EEESF_SF_EEESA_SC_Li256ELb1ELb1ELb0ELb0EEENS1_19SingleTileSchedulerILb1ELb0ELb1ELi128EEEEEEEEEvNT_6ParamsE:
[----:B------:R-:W-:Y:S02]  /*0000*/  MOV R1, c[0x0][0x28] ;  /* 0x00000a0000017a02 */ /* 0x000fe40000000f00 */
[----:B------:R-:W1:Y:S01]  /*0010*/  S2R R189, SR_TID.X ;  /* 0x0000000000bd7919 */ /* 0x000e620000002100 */
[----:B------:R-:W-:Y:S01]  /*0020*/  IMAD.MOV.U32 R23, RZ, RZ, 0x4 ;  /* 0x00000004ff177424 */ /* 0x000fe200078e00ff */
[----:B------:R-:W2:Y:S01]  /*0030*/  S2UR UR4, SR_CTAID.X ;  /* 0x00000000000479c3 */ /* 0x000ea20000002500 */
[----:B------:R-:W-:Y:S01]  /*0040*/  ULDC.64 UR18, c[0x0][0x118] ;  /* 0x0000460000127ab9 */ /* 0x000fe20000000a00 */
[----:B------:R-:W3:Y:S01]  /*0050*/  S2R R5, SR_CTAID.Z ;  /* 0x0000000000057919 */ /* 0x000ee20000002700 */
[----:B------:R-:W-:Y:S02]  /*0060*/  IADD3 R1, R1, -0x58, RZ ;  /* 0xffffffa801017810 */ /* 0x000fe40007ffe0ff */
        /* <DEDUP_REMOVED lines=10> */
.L_x_490:
        /* <DEDUP_REMOVED lines=8> */
.L_x_492:
[----:B------:R-:W-:-:S04]  /*0190*/  MOV R0, c[0x0][0x54c] ;  /* 0x0001530000007a02 */ /* 0x000fc80000000f00 */
.L_x_491:
[----:B------:R-:W-:Y:S01]  /*01a0*/  USHF.L.U32 UR4, UR4, 0x7, URZ ;  /* 0x0000000704047899 */ /* 0x000fe2000800063f */
[----:B-----5:R-:W-:-:S05]  /*01b0*/  IMAD R0, R0, c[0x0][0x548], RZ ;  /* 0x0001520000007a24 */ /* 0x020fca00078e02ff */
[----:B-1----:R-:W-:-:S04]  /*01c0*/  MOV R2, UR4 ;  /* 0x0000000400027c02 */ /* 0x002fc80008000f00 */
[----:B------:R-:W-:Y:S01]  /*01d0*/  ISETP.GE.AND P0, PT, R2, R0, PT ;  /* 0x000000000200720c */ /* 0x000fe20003f06270 */
[----:B------:R1:W-:Y:S03]  /*01e0*/  STL [R1], R2 ;  /* 0x0000000201007387 */ /* 0x0003e60000100800 */
[----:B------:R-:W-:-:S05]  /*01f0*/  SEL R0, R5, 0xffffffff, !P0 ;  /* 0xffffffff05007807 */ /* 0x000fca0004000000 */
[----:B------:R1:W-:Y:S01]  /*0200*/  STL [R1+0x50], R0 ;  /* 0x0000500001007387 */ /* 0x0003e20000100800 */
[----:B------:R-:W-:Y:S05]  /*0210*/  BRA `(.L_x_493) ;  /* 0x0000015000007947 */ /* 0x000fea0003800000 */
.L_x_489:
[----:B------:R-:W-:-:S04]  /*0220*/  ISETP.NE.U32.AND P0, PT, RZ, c[0x0][0x568], PT ;  /* 0x00015a00ff007a0c */ /* 0x000fc80003f05070 */
[----:B------:R-:W-:-:S13]  /*0230*/  ISETP.NE.AND.EX P0, PT, RZ, c[0x0][0x56c], PT, P0 ;  /* 0x00015b00ff007a0c */ /* 0x000fda0003f05300 */
[----:B------:R-:W-:Y:S05]  /*0240*/  @!P0 BRA `(.L_x_494) ;  /* 0x0000002000008947 */ /* 0x000fea0003800000 */
[----:B------:R1:W5:Y:S01]  /*0250*/  LDG.E R0, [R2.64] ;  /* 0x0000001202007981 */ /* 0x000362000c1e1900 */
[----:B------:R-:W-:Y:S05]  /*0260*/  BRA `(.L_x_495) ;  /* 0x0000009000007947 */ /* 0x000fea0003800000 */
.L_x_494:
        /* <DEDUP_REMOVED lines=8> */
.L_x_496:
[----:B------:R-:W-:-:S04]  /*02f0*/  MOV R0, c[0x0][0x54c] ;  /* 0x0001530000007a02 */ /* 0x000fc80000000f00 */
.L_x_495:
[----:B------:R-:W-:Y:S01]  /*0300*/  USHF.L.U32 UR4, UR4, 0x7, URZ ;  /* 0x0000000704047899 */ /* 0x000fe2000800063f */
[----:B-----5:R-:W-:-:S05]  /*0310*/  IMAD R0, R0, c[0x0][0x548], RZ ;  /* 0x0001520000007a24 */ /* 0x020fca00078e02ff */
[----:B-1----:R-:W-:-:S04]  /*0320*/  MOV R2, UR4 ;  /* 0x0000000400027c02 */ /* 0x002fc80008000f00 */
[----:B------:R-:W-:Y:S01]  /*0330*/  ISETP.GE.AND P0, PT, R2, R0, PT ;  /* 0x000000000200720c */ /* 0x000fe20003f06270 */
[----:B------:R1:W-:Y:S03]  /*0340*/  STL [R1], R2 ;  /* 0x0000000201007387 */ /* 0x0003e60000100800 */
[----:B------:R-:W-:-:S05]  /*0350*/  SEL R0, R5, 0xffffffff, !P0 ;  /* 0xffffffff05007807 */ /* 0x000fca0004000000 */
[----:B------:R1:W-:Y:S04]  /*0360*/  STL [R1+0x50], R0 ;  /* 0x0000500001007387 */ /* 0x0003e80000100800 */
.L_x_493:
[----:B------:R-:W2:Y:S02]  /*0370*/  LDL R28, [R1+0x50] ;  /* 0x00005000011c7983 */ /* 0x000ea40000100800 */
[----:B--2---:R-:W-:-:S13]  /*0380*/  ISETP.GE.AND P0, PT, R28, RZ, PT ;  /* 0x000000ff1c00720c */ /* 0x004fda0003f06270 */
        /* <DEDUP_REMOVED lines=9> */
[----:B------:R-:W-:-:S04]  /*0420*/  @P2 IMAD.WIDE R4, R28, R23, c[0x0][0x370] ;  /* 0x0000dc001c042625 */ /* 0x000fc800078e0217 */
[CC--:B-1----:R-:W-:Y:S01]  /*0430*/  @P1 IMAD.WIDE R2, R28.reuse, R23.reuse, c[0x0][0x360] ;  /* 0x0000d8001c021625 */ /* 0x0c2fe200078e0217 */
[----:B------:R1:W2:Y:S03]  /*0440*/  @P2 LDG.E R7, [R4.64] ;  /* 0x0000001204072981 */ /* 0x0002a6000c1e1900 */
[----:B------:R-:W-:Y:S01]  /*0450*/  IMAD.MOV.U32 R6, RZ, RZ, RZ ;  /* 0x000000ffff067224 */ /* 0x000fe200078e00ff */
[----:B------:R3:W4:Y:S01]  /*0460*/  @P1 LDG.E R0, [R2.64] ;  /* 0x0000001202001981 */ /* 0x000722000c1e1900 */
[----:B------:R-:W-:Y:S02]  /*0470*/  IMAD.MOV.U32 R8, RZ, RZ, RZ ;  /* 0x000000ffff087224 */ /* 0x000fe400078e00ff */
[----:B-1----:R-:W-:-:S04]  /*0480*/  IMAD.WIDE R4, R28, R23, c[0x0][0x348] ;  /* 0x0000d2001c047625 */ /* 0x002fc800078e0217 */
[----:B---3--:R-:W-:Y:S01]  /*0490*/  IMAD.WIDE R2, R28, R23, c[0x0][0x350] ;  /* 0x0000d4001c027625 */ /* 0x008fe200078e0217 */
[----:B------:R1:W5:Y:S04]  /*04a0*/  @P0 LDG.E R6, [R4.64] ;  /* 0x0000001204060981 */ /* 0x000368000c1e1900 */
[----:B------:R1:W5:Y:S01]  /*04b0*/  @P6 LDG.E R8, [R2.64] ;  /* 0x0000001202086981 */ /* 0x000362000c1e1900 */
[----:B------:R-:W-:Y:S02]  /*04c0*/  UMOV UR4, URZ ;  /* 0x0000003f00047c82 */ /* 0x000fe40008000000 */
[----:B------:R-:W-:Y:S02]  /*04d0*/  ULDC UR11, c[0x0][0x168] ;  /* 0x00005a00000b7ab9 */ /* 0x000fe40000000800 */
[----:B------:R-:W-:Y:S01]  /*04e0*/  ULDC UR8, c[0x0][0x1d0] ;  /* 0x0000740000087ab9 */ /* 0x000fe20000000800 */
[----:B--2---:R1:W2:Y:S08]  /*04f0*/  @P2 R2UR UR4, R7 ;  /* 0x00000000070423c2 */ /* 0x0042b000000e0000 */
[----:B----4-:R1:W3:Y:S02]  /*0500*/  @P1 R2UR UR11, R0 ;  /* 0x00000000000b13c2 */ /* 0x0102e400000e0000 */
[----:B-123--:R-:W-:Y:S05]  /*0510*/  @P1 BRA `(.L_x_497) ;  /* 0x0000006000001947 */ /* 0x00efea0003800000 */
[----:B------:R-:W-:Y:S05]  /*0520*/  @!P0 BRA `(.L_x_497) ;  /* 0x0000005000008947 */ /* 0x000fea0003800000 */
[----:B------:R1:W2:Y:S04]  /*0530*/  LDG.E R0, [R4.64] ;  /* 0x0000001204007981 */ /* 0x0002a8000c1e1900 */
[----:B-1----:R-:W3:Y:S01]  /*0540*/  LDG.E R4, [R4.64+0x4] ;  /* 0x0000041204047981 */ /* 0x002ee2000c1e1900 */
[----:B--2---:R-:W1:Y:S08]  /*0550*/  R2UR UR11, R0 ;  /* 0x00000000000b73c2 */ /* 0x004e7000000e0000 */
[----:B---3--:R-:W1:Y:S02]  /*0560*/  R2UR UR5, R4 ;  /* 0x00000000040573c2 */ /* 0x008e6400000e0000 */
[----:B-1----:R-:W-:-:S06]  /*0570*/  UIADD3 UR11, -UR11, UR5, URZ ;  /* 0x000000050b0b7290 */ /* 0x002fcc000fffe13f */
.L_x_497:
[----:B------:R-:W-:-:S04]  /*0580*/  ISETP.NE.U32.AND P1, PT, RZ, c[0x0][0x368], PT ;  /* 0x0000da00ff007a0c */ /* 0x000fc80003f25070 */
[----:B------:R-:W-:-:S13]  /*0590*/  ISETP.NE.AND.EX P1, PT, RZ, c[0x0][0x36c], PT, P1 ;  /* 0x0000db00ff007a0c */ /* 0x000fda0003f25310 */
[----:B------:R-:W-:Y:S05]  /*05a0*/  @!P1 BRA `(.L_x_498) ;  /* 0x0000004000009947 */ /* 0x000fea0003800000 */
[----:B------:R-:W-:-:S05]  /*05b0*/  IMAD.WIDE R2, R28, R23, c[0x0][0x368] ;  /* 0x0000da001c027625 */ /* 0x000fca00078e0217 */
[----:B------:R-:W2:Y:S02]  /*05c0*/  LDG.E R0, [R2.64] ;  /* 0x0000001202007981 */ /* 0x000ea4000c1e1900 */
[----:B--2---:R1:W2:Y:S02]  /*05d0*/  R2UR UR8, R0 ;  /* 0x00000000000873c2 */ /* 0x0042a400000e0000 */
[----:B-12---:R-:W-:Y:S05]  /*05e0*/  BRA `(.L_x_499) ;  /* 0x0000006000007947 */ /* 0x006fea0003800000 */
.L_x_498:
[----:B------:R-:W-:Y:S05]  /*05f0*/  @!P6 BRA `(.L_x_499) ;  /* 0x000000500000e947 */ /* 0x000fea0003800000 */
[----:B------:R1:W2:Y:S04]  /*0600*/  LDG.E R0, [R2.64] ;  /* 0x0000001202007981 */ /* 0x0002a8000c1e1900 */
[----:B-1----:R-:W3:Y:S01]  /*0610*/  LDG.E R2, [R2.64+0x4] ;  /* 0x0000041202027981 */ /* 0x002ee2000c1e1900 */
[----:B--2---:R-:W1:Y:S08]  /*0620*/  R2UR UR8, R0 ;  /* 0x00000000000873c2 */ /* 0x004e7000000e0000 */
[----:B---3--:R-:W1:Y:S02]  /*0630*/  R2UR UR5, R2 ;  /* 0x00000000020573c2 */ /* 0x008e6400000e0000 */
[----:B-1----:R-:W-:-:S06]  /*0640*/  UIADD3 UR8, -UR8, UR5, URZ ;  /* 0x0000000508087290 */ /* 0x002fcc000fffe13f */
.L_x_499:
[----:B------:R-:W2:Y:S01]  /*0650*/  LDL R197, [R1] ;  /* 0x0000000001c57983 */ /* 0x000ea20000100800 */
[----:B------:R-:W-:Y:S01]  /*0660*/  ULDC UR5, c[0x0][0x2c4] ;  /* 0x0000b10000057ab9 */ /* 0x000fe20000000800 */
[----:B-----5:R-:W-:Y:S01]  /*0670*/  IADD3 R10, R8, UR4, RZ ;  /* 0x00000004080a7c10 */ /* 0x020fe2000fffe0ff */
[----:B------:R-:W-:Y:S01]  /*0680*/  UISETP.NE.AND UP0, UPT, UR5, 0x1, UPT ;  /* 0x000000010500788c */ /* 0x000fe2000bf05270 */
[----:B------:R-:W-:Y:S01]  /*0690*/  PLOP3.LUT P2, PT, PT, PT, PT, 0x80, 0x0 ;  /* 0x000000000000781c */ /* 0x000fe20003f4f070 */
[----:B------:R-:W-:Y:S01]  /*06a0*/  ULDC UR12, c[0x0][0x2c8] ;  /* 0x0000b200000c7ab9 */ /* 0x000fe20000000800 */
[----:B------:R-:W-:Y:S01]  /*06b0*/  CS2R R134, SRZ ;  /* 0x0000000000867805 */ /* 0x000fe2000001ff00 */
[----:B------:R-:W-:Y:S01]  /*06c0*/  UIADD3 UR8, -UR4, UR8, URZ ;  /* 0x0000000804087290 */ /* 0x000fe2000fffe13f */
[----:B------:R-:W-:Y:S01]  /*06d0*/  CS2R R14, SRZ ;  /* 0x00000000000e7805 */ /* 0x000fe2000001ff00 */
[----:B------:R-:W-:Y:S01]  /*06e0*/  PLOP3.LUT P3, PT, PT, PT, UP0, 0x80, 0x0 ;  /* 0x000000000000781c */ /* 0x000fe20003f6f008 */
[----:B------:R-:W-:Y:S01]  /*06f0*/  ULDC UR4, c[0x0][0x2cc] ;  /* 0x0000b30000047ab9 */ /* 0x000fe20000000800 */
[----:B------:R-:W-:Y:S01]  /*0700*/  PLOP3.LUT P1, PT, PT, PT, UP0, 0x80, 0x0 ;  /* 0x000000000000781c */ /* 0x000fe20003f2f008 */
[----:B------:R-:W-:Y:S01]  /*0710*/  UIADD3 UR5, UR8, 0x80, -UR11 ;  /* 0x0000008008057890 */ /* 0x000fe2000fffe80b */
[----:B------:R-:W-:Y:S01]  /*0720*/  IMAD.MOV.U32 R132, RZ, RZ, RZ ;  /* 0x000000ffff847224 */ /* 0x000fe200078e00ff */
[----:B------:R-:W-:Y:S01]  /*0730*/  MOV R130, RZ ;  /* 0x000000ff00827202 */ /* 0x000fe20000000f00 */
[----:B------:R-:W-:Y:S01]  /*0740*/  CS2R R8, SRZ ;  /* 0x0000000000087805 */ /* 0x000fe2000001ff00 */
[----:B------:R-:W-:Y:S01]  /*0750*/  IMAD.MOV.U32 R128, RZ, RZ, RZ ;  /* 0x000000ffff807224 */ /* 0x000fe200078e00ff */
[----:B------:R-:W-:Y:S01]  /*0760*/  MOV R126, RZ ;  /* 0x000000ff007e7202 */ /* 0x000fe20000000f00 */
[----:B------:R-:W-:Y:S01]  /*0770*/  IMAD.MOV.U32 R11, RZ, RZ, RZ ;  /* 0x000000ffff0b7224 */ /* 0x000fe200078e00ff */
[----:B------:R-:W-:Y:S01]  /*0780*/  CS2R R12, SRZ ;  /* 0x00000000000c7805 */ /* 0x000fe2000001ff00 */
[----:B------:R-:W-:Y:S01]  /*0790*/  IMAD.MOV.U32 R124, RZ, RZ, RZ ;  /* 0x000000ffff7c7224 */ /* 0x000fe200078e00ff */
[----:B------:R-:W-:Y:S01]  /*07a0*/  CS2R R16, SRZ ;  /* 0x0000000000107805 */ /* 0x000fe2000001ff00 */
[----:B------:R-:W-:Y:S01]  /*07b0*/  IMAD.MOV.U32 R122, RZ, RZ, RZ ;  /* 0x000000ffff7a7224 */ /* 0x000fe200078e00ff */
[----:B------:R-:W-:Y:S01]  /*07c0*/  MOV R120, RZ ;  /* 0x000000ff00787202 */ /* 0x000fe20000000f00 */
[----:B------:R-:W-:Y:S01]  /*07d0*/  IMAD.MOV.U32 R118, RZ, RZ, RZ ;  /* 0x000000ffff767224 */ /* 0x000fe200078e00ff */
[----:B------:R-:W-:Y:S01]  /*07e0*/  CS2R R18, SRZ ;  /* 0x0000000000127805 */ /* 0x000fe2000001ff00 */
[----:B------:R-:W-:Y:S01]  /*07f0*/  MOV R116, RZ ;  /* 0x000000ff00747202 */ /* 0x000fe20000000f00 */
[----:B------:R-:W-:Y:S01]  /*0800*/  IMAD.MOV.U32 R114, RZ, RZ, RZ ;  /* 0x000000ffff727224 */ /* 0x000fe200078e00ff */
[----:B------:R-:W-:Y:S01]  /*0810*/  CS2R R20, SRZ ;  /* 0x0000000000147805 */ /* 0x000fe2000001ff00 */
[----:B------:R-:W-:Y:S01]  /*0820*/  MOV R112, RZ ;  /* 0x000000ff00707202 */ /* 0x000fe20000000f00 */
[----:B------:R-:W-:Y:S01]  /*0830*/  CS2R R110, SRZ ;  /* 0x00000000006e7805 */ /* 0x000fe2000001ff00 */
[----:B------:R-:W-:Y:S01]  /*0840*/  IMAD.MOV.U32 R108, RZ, RZ, RZ ;  /* 0x000000ffff6c7224 */ /* 0x000fe200078e00ff */
[----:B------:R-:W-:Y:S01]  /*0850*/  CS2R R106, SRZ ;  /* 0x00000000006a7805 */ /* 0x000fe2000001ff00 */
[----:B------:R-:W-:Y:S01]  /*0860*/  MOV R22, RZ ;  /* 0x000000ff00167202 */ /* 0x000fe20000000f00 */
[----:B------:R-:W-:Y:S01]  /*0870*/  IMAD.MOV.U32 R104, RZ, RZ, RZ ;  /* 0x000000ffff687224 */ /* 0x000fe200078e00ff */
[----:B------:R-:W-:Y:S01]  /*0880*/  CS2R R102, SRZ ;  /* 0x0000000000667805 */ /* 0x000fe2000001ff00 */
[----:B------:R-:W-:Y:S01]  /*0890*/  CS2R R24, SRZ ;  /* 0x0000000000187805 */ /* 0x000fe2000001ff00 */
[----:B------:R-:W-:Y:S01]  /*08a0*/  MOV R100, RZ ;  /* 0x000000ff00647202 */ /* 0x000fe20000000f00 */
[----:B------:R-:W-:Y:S01]  /*08b0*/  CS2R R98, SRZ ;  /* 0x0000000000627805 */ /* 0x000fe2000001ff00 */
[----:B------:R-:W-:Y:S01]  /*08c0*/  IMAD.MOV.U32 R96, RZ, RZ, RZ ;  /* 0x000000ffff607224 */ /* 0x000fe200078e00ff */
[----:B------:R-:W-:Y:S01]  /*08d0*/  CS2R R94, SRZ ;  /* 0x00000000005e7805 */ /* 0x000fe2000001ff00 */
[----:B------:R-:W-:Y:S01]  /*08e0*/  CS2R R26, SRZ ;  /* 0x00000000001a7805 */ /* 0x000fe2000001ff00 */
[----:B------:R-:W-:Y:S01]  /*08f0*/  MOV R92, RZ ;  /* 0x000000ff005c7202 */ /* 0x000fe20000000f00 */
[----:B------:R-:W-:Y:S01]  /*0900*/  CS2R R90, SRZ ;  /* 0x00000000005a7805 */ /* 0x000fe2000001ff00 */
[----:B------:R-:W-:Y:S01]  /*0910*/  IMAD.MOV.U32 R7, RZ, RZ, RZ ;  /* 0x000000ffff077224 */ /* 0x000fe200078e00ff */
[----:B------:R-:W-:Y:S01]  /*0920*/  MOV R88, RZ ;  /* 0x000000ff00587202 */ /* 0x000fe20000000f00 */
[----:B------:R-:W-:Y:S01]  /*0930*/  CS2R R86, SRZ ;  /* 0x0000000000567805 */ /* 0x000fe2000001ff00 */
[----:B------:R-:W-:Y:S01]  /*0940*/  CS2R R84, SRZ ;  /* 0x0000000000547805 */ /* 0x000fe2000001ff00 */
[----:B------:R-:W-:Y:S01]  /*0950*/  CS2R R82, SRZ ;  /* 0x0000000000527805 */ /* 0x000fe2000001ff00 */
[----:B------:R-:W-:Y:S01]  /*0960*/  CS2R R80, SRZ ;  /* 0x0000000000507805 */ /* 0x000fe2000001ff00 */
[----:B------:R-:W-:Y:S01]  /*0970*/  CS2R R78, SRZ ;  /* 0x00000000004e7805 */ /* 0x000fe2000001ff00 */
[----:B------:R-:W-:Y:S01]  /*0980*/  IMAD.MOV.U32 R76, RZ, RZ, RZ ;  /* 0x000000ffff4c7224 */ /* 0x000fe200078e00ff */
[----:B------:R-:W-:Y:S01]  /*0990*/  CS2R R74, SRZ ;  /* 0x00000000004a7805 */ /* 0x000fe2000001ff00 */
[----:B------:R-:W-:Y:S01]  /*09a0*/  MOV R72, RZ ;  /* 0x000000ff00487202 */ /* 0x000fe20000000f00 */
[----:B------:R-:W-:Y:S01]  /*09b0*/  CS2R R30, SRZ ;  /* 0x00000000001e7805 */ /* 0x000fe2000001ff00 */
[----:B--2---:R-:W1:Y:S08]  /*09c0*/  R2UR UR23, R197 ;  /* 0x00000000c51773c2 */ /* 0x004e7000000e0000 */
[----:B------:R-:W2:Y:S01]  /*09d0*/  R2UR UR6, R197 ;  /* 0x00000000c50673c2 */ /* 0x000ea200000e0000 */
[----:B-1----:R-:W-:-:S05]  /*09e0*/  IMAD.U32 R0, RZ, RZ, UR23 ;  /* 0x00000017ff007e24 */ /* 0x002fca000f8e00ff */
[----:B------:R-:W-:Y:S01]  /*09f0*/  @P3 IADD3 R0, R0, 0x7f, RZ ;  /* 0x0000007f00003810 */ /* 0x000fe20007ffe0ff */
[----:B--2---:R-:W-:-:S03]  /*0a00*/  UIADD3 UR6, UR6, 0x7f, URZ ;  /* 0x0000007f06067890 */ /* 0x004fc6000fffe03f */
[----:B------:R-:W1:Y:S02]  /*0a10*/  @P1 R2UR UR13, R0 ;  /* 0x00000000000d13c2 */ /* 0x000e6400000e0000 */
[----:B-1----:R-:W-:-:S04]  /*0a20*/  UIMAD.WIDE.U32 UR12, UR13, UR12, URZ ;  /* 0x0000000c0d0c72a5 */ /* 0x002fc8000f8e003f */
[----:B------:R-:W-:Y:S02]  /*0a30*/  @UP0 USHF.R.U32.HI UR6, URZ, UR4, UR13 ;  /* 0x000000043f060299 */ /* 0x000fe4000801160d */
[----:B------:R-:W-:Y:S02]  /*0a40*/  UIADD3 UR4, UR8, 0x7f, URZ ;  /* 0x0000007f08047890 */ /* 0x000fe4000fffe03f */
[----:B------:R-:W-:Y:S02]  /*0a50*/  UIADD3 UR6, UR5, UR6, URZ ;  /* 0x0000000605067290 */ /* 0x000fe4000fffe03f */
[----:B------:R-:W-:Y:S02]  /*0a60*/  USHF.R.S32.HI UR7, URZ, 0x1f, UR4 ;  /* 0x0000001f3f077899 */ /* 0x000fe40008011404 */
[----:B------:R-:W-:Y:S02]  /*0a70*/  USHF.R.S32.HI UR5, URZ, 0x1f, UR6 ;  /* 0x0000001f3f057899 */ /* 0x000fe40008011406 */
[----:B------:R-:W-:-:S02]  /*0a80*/  ULEA.HI UR7, UR7, UR4, URZ, 0x7 ;  /* 0x0000000407077291 */ /* 0x000fc4000f8f383f */
[----:B------:R-:W-:Y:S02]  /*0a90*/  ULEA.HI UR5, UR5, UR6, URZ, 0x7 ;  /* 0x0000000605057291 */ /* 0x000fe4000f8f383f */
[----:B------:R-:W-:Y:S02]  /*0aa0*/  USHF.R.S32.HI UR7, URZ, 0x7, UR7 ;  /* 0x000000073f077899 */ /* 0x000fe40008011407 */
[----:B------:R-:W-:-:S04]  /*0ab0*/  USHF.R.S32.HI UR5, URZ, 0x7, UR5 ;  /* 0x000000073f057899 */ /* 0x000fc80008011405 */
[----:B------:R-:W-:-:S04]  /*0ac0*/  UISETP.LT.AND UP0, UPT, UR7, UR5, UPT ;  /* 0x000000050700728c */ /* 0x000fc8000bf01270 */
[----:B------:R-:W-:-:S04]  /*0ad0*/  USEL UR25, UR7, UR5, UP0 ;  /* 0x0000000507197287 */ /* 0x000fc80008000000 */
[----:B------:R-:W-:-:S06]  /*0ae0*/  UISETP.GE.AND UP0, UPT, UR25, 0x1, UPT ;  /* 0x000000011900788c */ /* 0x000fcc000bf06270 */
[----:B------:R-:W-:-:S13]  /*0af0*/  PLOP3.LUT P1, PT, PT, PT, UP0, 0x80, 0x0 ;  /* 0x000000000000781c */ /* 0x000fda0003f2f008 */
[----:B------:R-:W-:Y:S05]  /*0b00*/  @!P1 BRA `(.L_x_500) ;  /* 0x0000e7b000009947 */ /* 0x000fea0003800000 */
[----:B------:R-:W-:Y:S01]  /*0b10*/  ISETP.NE.U32.AND P1, PT, RZ, c[0x0][0x340], PT ;  /* 0x0000d000ff007a0c */ /* 0x000fe20003f25070 */
[----:B------:R-:W1:Y:S01]  /*0b20*/  S2R R71, SR_CTAID.Y ;  /* 0x0000000000477919 */ /* 0x000e620000002600 */
[----:B------:R-:W-:Y:S02]  /*0b30*/  SHF.R.S32.HI R190, RZ, 0x1f, R189 ;  /* 0x0000001fffbe7819 */ /* 0x000fe400000114bd */
[----:B------:R-:W-:Y:S02]  /*0b40*/  SHF.R.S32.HI R0, RZ, 0x1f, R6 ;  /* 0x0000001fff007819 */ /* 0x000fe40000011406 */
[----:B------:R-:W-:Y:S01]  /*0b50*/  SHF.R.S32.HI R11, RZ, 0x1f, R28 ;  /* 0x0000001fff0b7819 */ /* 0x000fe2000001141c */
[----:B------:R-:W-:Y:S01]  /*0b60*/  UIADD3 UR20, UR25, -0x1, URZ ;  /* 0xffffffff19147890 */ /* 0x000fe2000fffe03f */
[----:B------:R-:W-:Y:S01]  /*0b70*/  ISETP.NE.AND.EX P1, PT, RZ, c[0x0][0x344], PT, P1 ;  /* 0x0000d100ff007a0c */ /* 0x000fe20003f25310 */
[----:B------:R-:W-:Y:S02]  /*0b80*/  ULDC UR4, c[0x0][0x2c4] ;  /* 0x0000b10000047ab9 */ /* 0x000fe40000000800 */
[----:B------:R-:W-:-:S02]  /*0b90*/  UMOV UR21, 0x7 ;  /* 0x0000000700157882 */ /* 0x000fc40000000000 */
[----:B------:R-:W-:-:S08]  /*0ba0*/  ULDC.64 UR6, c[0x0][0x1e0] ;  /* 0x0000780000067ab9 */ /* 0x000fd00000000a00 */
[----:B------:R-:W-:-:S05]  /*0bb0*/  @P1 IMAD.WIDE R2, R28, R23, c[0x0][0x340] ;  /* 0x0000d0001c021625 */ /* 0x000fca00078e0217 */
[----:B------:R2:W3:Y:S01]  /*0bc0*/  @P1 LDG.E R13, [R2.64] ;  /* 0x00000012020d1981 */ /* 0x0004e2000c1e1900 */
[-C--:B------:R-:W-:Y:S01]  /*0bd0*/  LEA.HI R5, R190, R189.reuse, RZ, 0x3 ;  /* 0x000000bdbe057211 */ /* 0x080fe200078f18ff */
[----:B------:R-:W-:Y:S01]  /*0be0*/  IMAD R0, R0, c[0x0][0x178], RZ ;  /* 0x00005e0000007a24 */ /* 0x000fe200078e02ff */
[----:B-1----:R-:W-:Y:S01]  /*0bf0*/  SHF.R.S32.HI R72, RZ, 0x1f, R71 ;  /* 0x0000001fff487819 */ /* 0x002fe20000011447 */
[----:B------:R-:W-:Y:S01]  /*0c00*/  UIMAD UR4, UR11, UR4, URZ ;  /* 0x000000040b0472a4 */ /* 0x000fe2000f8e023f */
[----:B------:R-:W-:Y:S01]  /*0c10*/  LOP3.LUT R4, R5, 0xfffffff8, RZ, 0xc0, !PT ;  /* 0xfffffff805047812 */ /* 0x000fe200078ec0ff */
[----:B------:R-:W-:Y:S01]  /*0c20*/  IMAD R0, R6, c[0x0][0x17c], R0 ;  /* 0x00005f0006007a24 */ /* 0x000fe200078e0200 */
[----:B------:R-:W-:Y:S01]  /*0c30*/  SHF.R.S32.HI R20, RZ, 0x3, R5 ;  /* 0x00000003ff147819 */ /* 0x000fe20000011405 */
[----:B------:R-:W-:Y:S01]  /*0c40*/  USHF.L.U64.HI UR21, UR6, UR21, UR7 ;  /* 0x0000001506157299 */ /* 0x000fe20008010207 */
[----:B------:R-:W-:Y:S01]  /*0c50*/  SEL R5, R11, RZ, !P0 ;  /* 0x000000ff0b057207 */ /* 0x000fe20004000000 */
[----:B------:R-:W-:Y:S01]  /*0c60*/  IMAD.IADD R22, R189, 0x1, -R4 ;  /* 0x00000001bd167824 */ /* 0x000fe200078e0a04 */
[----:B------:R-:W-:Y:S01]  /*0c70*/  SEL R4, R28, RZ, !P0 ;  /* 0x000000ff1c047207 */ /* 0x000fe20004000000 */
[----:B------:R-:W-:Y:S01]  /*0c80*/  USHF.L.U32 UR22, UR6, 0x7, URZ ;  /* 0x0000000706167899 */ /* 0x000fe2000800063f */
[----:B------:R-:W-:Y:S01]  /*0c90*/  IADD3 R9, R20, UR23, RZ ;  /* 0x0000001714097c10 */ /* 0x000fe2000fffe0ff */
[----:B------:R-:W-:Y:S01]  /*0ca0*/  IMAD R7, R22, 0x20, R20 ;  /* 0x0000002016077824 */ /* 0x000fe200078e0214 */
[----:B------:R-:W-:Y:S01]  /*0cb0*/  IADD3 R23, P0, R10, R20, RZ ;  /* 0x000000140a177210 */ /* 0x000fe20007f1e0ff */
[----:B------:R-:W-:Y:S01]  /*0cc0*/  IMAD R5, R5, c[0x0][0x1c0], RZ ;  /* 0x0000700005057a24 */ /* 0x000fe200078e02ff */
[----:B------:R-:W-:Y:S01]  /*0cd0*/  USHF.R.S32.HI UR10, URZ, 0x1f, UR20 ;  /* 0x0000001f3f0a7899 */ /* 0x000fe20008011414 */
[----:B------:R-:W-:Y:S01]  /*0ce0*/  IMAD.SHL.U32 R16, R22, 0x8, RZ ;  /* 0x0000000816107824 */ /* 0x000fe200078e00ff */
[----:B------:R-:W-:Y:S01]  /*0cf0*/  IADD3 R7, R7, UR23, RZ ;  /* 0x0000001707077c10 */ /* 0x000fe2000fffe0ff */
[----:B------:R-:W-:Y:S01]  /*0d00*/  IMAD R5, R4, c[0x0][0x1c4], R5 ;  /* 0x0000710004057a24 */ /* 0x000fe200078e0205 */
[----:B------:R-:W-:Y:S01]  /*0d10*/  UIMAD.WIDE.U32 UR12, UR6, 0x40, URZ ;  /* 0x00000040060c78a5 */ /* 0x000fe2000f8e003f */
[----:B------:R-:W-:Y:S01]  /*0d20*/  LEA.HI R188, R190, R189, RZ, 0x5 ;  /* 0x000000bdbebc7211 */ /* 0x000fe200078f28ff */
[----:B------:R-:W-:Y:S01]  /*0d30*/  USHF.L.U32 UR9, UR7, 0x6, URZ ;  /* 0x0000000607097899 */ /* 0x000fe2000800063f */
[----:B------:R-:W-:Y:S01]  /*0d40*/  SHF.R.S32.HI R17, RZ, 0x1f, R16 ;  /* 0x0000001fff117819 */ /* 0x000fe20000011410 */
[----:B--2---:R-:W-:Y:S01]  /*0d50*/  IMAD.WIDE.U32 R2, R6, c[0x0][0x178], RZ ;  /* 0x00005e0006027a25 */ /* 0x004fe200078e00ff */
[----:B------:R-:W-:Y:S01]  /*0d60*/  IADD3 R21, R16, 0x40, RZ ;  /* 0x0000004010157810 */ /* 0x000fe20007ffe0ff */
[----:B------:R-:W-:Y:S01]  /*0d70*/  UIADD3 UR9, UR13, UR9, URZ ;  /* 0x000000090d097290 */ /* 0x000fe2000fffe03f */
[----:B------:R-:W-:Y:S01]  /*0d80*/  SHF.R.S32.HI R171, RZ, 0x5, R188 ;  /* 0x00000005ffab7819 */ /* 0x000fe200000114bc */
[----:B------:R-:W-:Y:S01]  /*0d90*/  IMAD.IADD R3, R3, 0x1, R0 ;  /* 0x0000000103037824 */ /* 0x000fe200078e0200 */
[----:B------:R-:W-:Y:S01]  /*0da0*/  UIMAD UR17, UR20, -0x80, UR8 ;  /* 0xffffff80141178a4 */ /* 0x000fe2000f8e0208 */
[----:B------:R-:W-:-:S02]  /*0db0*/  IMAD R0, R72, c[0x0][0x1b8], RZ ;  /* 0x00006e0048007a24 */ /* 0x000fc400078e02ff */
[----:B------:R-:W-:-:S04]  /*0dc0*/  IMAD.WIDE.U32 R2, R71, c[0x0][0x1b8], R2 ;  /* 0x00006e0047027a25 */ /* 0x000fc800078e0002 */
[----:B------:R-:W-:Y:S02]  /*0dd0*/  IMAD R0, R71, c[0x0][0x1bc], R0 ;  /* 0x00006f0047007a24 */ /* 0x000fe400078e0200 */
[----:B------:R-:W-:-:S04]  /*0de0*/  @P3 IMAD.HI.U32 R6, R7, c[0x0][0x2c8], RZ ;  /* 0x0000b20007063a27 */ /* 0x000fc800078e00ff */
[----:B------:R-:W-:Y:S02]  /*0df0*/  IMAD.IADD R3, R3, 0x1, R0 ;  /* 0x0000000103037824 */ /* 0x000fe400078e0200 */
[----:B------:R-:W-:Y:S01]  /*0e00*/  IMAD.MOV.U32 R0, RZ, RZ, R7 ;  /* 0x000000ffff007224 */ /* 0x000fe200078e0007 */
[----:B------:R-:W-:Y:S01]  /*0e10*/  @P3 SHF.R.U32.HI R0, RZ, c[0x0][0x2cc], R6 ;  /* 0x0000b300ff003a19 */ /* 0x000fe20000011606 */
[----:B------:R-:W-:Y:S01]  /*0e20*/  IMAD.WIDE.U32 R2, R4, c[0x0][0x1c0], R2 ;  /* 0x0000700004027a25 */ /* 0x000fe200078e0002 */
[----:B------:R-:W-:Y:S02]  /*0e30*/  IADD3 R6, -R20, UR8, RZ ;  /* 0x0000000814067c10 */ /* 0x000fe4000fffe1ff */
[----:B------:R-:W-:Y:S01]  /*0e40*/  SHF.R.S32.HI R4, RZ, 0x1f, R0 ;  /* 0x0000001fff047819 */ /* 0x000fe20000011400 */
[----:B------:R-:W-:Y:S02]  /*0e50*/  IMAD.IADD R3, R3, 0x1, R5 ;  /* 0x0000000103037824 */ /* 0x000fe400078e0205 */
[----:B------:R-:W-:-:S02]  /*0e60*/  IMAD.U32 R5, RZ, RZ, UR20 ;  /* 0x00000014ff057e24 */ /* 0x000fc4000f8e00ff */
[----:B------:R-:W-:Y:S02]  /*0e70*/  IMAD R4, R4, c[0x0][0x1b0], RZ ;  /* 0x00006c0004047a24 */ /* 0x000fe400078e02ff */
[----:B------:R-:W-:-:S04]  /*0e80*/  IMAD.WIDE.U32 R2, R0, c[0x0][0x1b0], R2 ;  /* 0x00006c0000027a25 */ /* 0x000fc800078e0002 */
[----:B------:R-:W-:Y:S01]  /*0e90*/  IMAD R8, R0, c[0x0][0x1b4], R4 ;  /* 0x00006d0000087a24 */ /* 0x000fe200078e0204 */
[----:B------:R-:W-:Y:S01]  /*0ea0*/  IADD3 R4, R9, 0x20, RZ ;  /* 0x0000002009047810 */ /* 0x000fe20007ffe0ff */
[----:B------:R-:W-:Y:S02]  /*0eb0*/  IMAD.MOV R0, RZ, RZ, -R0 ;  /* 0x000000ffff007224 */ /* 0x000fe400078e0a00 */
[----:B------:R-:W-:Y:S01]  /*0ec0*/  IMAD R19, R5, -0x80, R6 ;  /* 0xffffff8005137824 */ /* 0x000fe200078e0206 */
[----:B------:R-:W-:Y:S01]  /*0ed0*/  BAR.SYNC.DEFER_BLOCKING 0x0 ;  /* 0x0000000000007b1d */ /* 0x000fe20000010000 */
[----:B------:R-:W-:Y:S01]  /*0ee0*/  IMAD R0, R0, c[0x0][0x2c4], R7 ;  /* 0x0000b10000007a24 */ /* 0x000fe200078e0207 */
[----:B------:R-:W-:Y:S01]  /*0ef0*/  ISETP.GE.AND P5, PT, R4, UR4, PT ;  /* 0x0000000404007c0c */ /* 0x000fe2000bfa6270 */
[----:B------:R-:W-:Y:S01]  /*0f00*/  IMAD.IADD R3, R3, 0x1, R8 ;  /* 0x0000000103037824 */ /* 0x000fe200078e0208 */
[----:B------:R-:W-:Y:S01]  /*0f10*/  SHF.R.S32.HI R8, RZ, 0x1f, R10 ;  /* 0x0000001fff087819 */ /* 0x000fe2000001140a */
[----:B------:R-:W-:Y:S01]  /*0f20*/  IMAD.SHL.U32 R4, R20, 0x40, RZ ;  /* 0x0000004014047824 */ /* 0x000fe200078e00ff */
[----:B------:R-:W-:Y:S01]  /*0f30*/  SHF.R.S32.HI R5, RZ, 0x1f, R0 ;  /* 0x0000001fff057819 */ /* 0x000fe20000011400 */
[----:B------:R-:W-:Y:S01]  /*0f40*/  IMAD.WIDE.U32 R2, R0, c[0x0][0x1a8], R2 ;  /* 0x00006a0000027a25 */ /* 0x000fe200078e0002 */
[----:B------:R-:W-:-:S02]  /*0f50*/  LEA.HI.X.SX32 R70, R20, R8, 0x1, P0 ;  /* 0x0000000814467211 */ /* 0x000fc400000f0eff */
[----:B------:R-:W-:Y:S01]  /*0f60*/  LOP3.LUT R4, R4, 0x1c0, RZ, 0xc0, !PT ;  /* 0x000001c004047812 */ /* 0x000fe200078ec0ff */
[----:B------:R-:W-:Y:S01]  /*0f70*/  IMAD R5, R5, c[0x0][0x1a8], RZ ;  /* 0x00006a0005057a24 */ /* 0x000fe200078e02ff */
[----:B------:R-:W-:Y:S02]  /*0f80*/  LEA R18, P0, R2, c[0x0][0x160], 0x1 ;  /* 0x0000580002127a11 */ /* 0x000fe400078008ff */
[----:B------:R-:W-:Y:S01]  /*0f90*/  IADD3 R7, R9, 0x40, RZ ;  /* 0x0000004009077810 */ /* 0x000fe20007ffe0ff */
[----:B------:R-:W-:Y:S01]  /*0fa0*/  IMAD R6, R0, c[0x0][0x1ac], R5 ;  /* 0x00006b0000067a24 */ /* 0x000fe200078e0205 */
[----:B------:R-:W-:Y:S01]  /*0fb0*/  LOP3.LUT R5, R4, 0x38, R16, 0xf8, !PT ;  /* 0x0000003804057812 */ /* 0x000fe200078ef810 */
[----:B------:R-:W1:Y:S01]  /*0fc0*/  SHFL.IDX PT, R8, R18, RZ, 0x181f ;  /* 0x00181fff12087589 */ /* 0x000e6200000e0000 */
[----:B------:R-:W-:Y:S01]  /*0fd0*/  SHF.R.U32.HI R4, RZ, 0x3, R4 ;  /* 0x00000003ff047819 */ /* 0x000fe20000011604 */
[----:B------:R-:W-:Y:S01]  /*0fe0*/  IMAD.IADD R0, R3, 0x1, R6 ;  /* 0x0000000103007824 */ /* 0x000fe200078e0206 */
[----:B------:R-:W-:Y:S01]  /*0ff0*/  ISETP.GE.AND P4, PT, R7, UR4, PT ;  /* 0x0000000407007c0c */ /* 0x000fe2000bf86270 */
[----:B------:R-:W-:Y:S01]  /*1000*/  IMAD R3, R70, c[0x0][0x1e0], RZ ;  /* 0x0000780046037a24 */ /* 0x000fe200078e02ff */
[----:B------:R-:W-:-:S02]  /*1010*/  LOP3.LUT R7, R5, R4, RZ, 0x3c, !PT ;  /* 0x0000000405077212 */ /* 0x000fc400078e3cff */
[----:B------:R-:W-:Y:S01]  /*1020*/  LEA.HI.X R12, R2, c[0x0][0x164], R0, 0x1, P0 ;  /* 0x00005900020c7a11 */ /* 0x000fe200000f0c00 */
[----:B------:R-:W-:Y:S01]  /*1030*/  IMAD R4, R23, c[0x0][0x1e4], R3 ;  /* 0x0000790017047a24 */ /* 0x000fe200078e0203 */
[----:B------:R-:W-:Y:S01]  /*1040*/  ISETP.GE.AND P0, PT, R9, UR4, PT ;  /* 0x0000000409007c0c */ /* 0x000fe2000bf06270 */
[----:B------:R-:W-:Y:S01]  /*1050*/  IMAD.WIDE.U32 R2, R23, c[0x0][0x1e0], R16 ;  /* 0x0000780017027a25 */ /* 0x000fe200078e0010 */
[----:B------:R-:W-:Y:S02]  /*1060*/  IADD3 R0, R9, 0x60, RZ ;  /* 0x0000006009007810 */ /* 0x000fe40007ffe0ff */
[----:B------:R-:W2:Y:S01]  /*1070*/  SHFL.IDX PT, R9, R12, RZ, 0x181f ;  /* 0x00181fff0c097589 */ /* 0x000ea200000e0000 */
[----:B------:R-:W-:Y:S01]  /*1080*/  LEA.HI R6, R190, R189, RZ, 0x6 ;  /* 0x000000bdbe067211 */ /* 0x000fe200078f30ff */
[----:B------:R-:W-:Y:S01]  /*1090*/  IMAD.IADD R5, R3, 0x1, R4 ;  /* 0x0000000103057824 */ /* 0x000fe200078e0204 */
[----:B------:R-:W-:Y:S01]  /*10a0*/  ISETP.GE.AND P2, PT, R0, UR4, PT ;  /* 0x0000000400007c0c */ /* 0x000fe2000bf46270 */
[----:B------:R-:W-:Y:S01]  /*10b0*/  IMAD.MOV.U32 R4, RZ, RZ, R2 ;  /* 0x000000ffff047224 */ /* 0x000fe200078e0002 */
[----:B------:R-:W-:Y:S01]  /*10c0*/  UIMAD UR4, UR21, UR20, URZ ;  /* 0x00000014150472a4 */ /* 0x000fe2000f8e023f */
[----:B------:R-:W-:-:S02]  /*10d0*/  IMAD R0, R72, c[0x0][0x1e8], RZ ;  /* 0x00007a0048007a24 */ /* 0x000fc400078e02ff */
[----:B------:R-:W-:Y:S01]  /*10e0*/  IMAD.SHL.U32 R6, R6, 0x8, RZ ;  /* 0x0000000806067824 */ /* 0x000fe200078e00ff */
[----:B------:R-:W-:Y:S01]  /*10f0*/  UIMAD UR4, UR10, UR22, UR4 ;  /* 0x000000160a0472a4 */ /* 0x000fe2000f8e0204 */
[----:B------:R-:W-:-:S03]  /*1100*/  IMAD R0, R71, c[0x0][0x1ec], R0 ;  /* 0x00007b0047007a24 */ /* 0x000fc600078e0200 */
[----:B------:R-:W-:Y:S02]  /*1110*/  LOP3.LUT R243, R7, 0xfffffe00, R6, 0xf8, !PT ;  /* 0xfffffe0007f37812 */ /* 0x000fe400078ef806 */
[----:B------:R-:W-:Y:S03]  /*1120*/  SHFL.IDX PT, R6, R18, 0x1, 0x181f ;  /* 0x00381f0012067f89 */ /* 0x000fe600000e0000 */
[----:B------:R-:W-:Y:S01]  /*1130*/  IMAD.SHL.U32 R243, R243, 0x2, RZ ;  /* 0x00000002f3f37824 */ /* 0x000fe200078e00ff */
[----:B------:R-:W4:Y:S01]  /*1140*/  SHFL.IDX PT, R7, R12, 0x1, 0x181f ;  /* 0x00381f000c077f89 */ /* 0x000f2200000e0000 */
[--C-:B---3--:R-:W-:Y:S01]  /*1150*/  @P1 SHF.R.S32.HI R3, RZ, 0x1f, R13.reuse ;  /* 0x0000001fff031819 */ /* 0x108fe2000001140d */
[----:B------:R-:W-:Y:S01]  /*1160*/  @P1 IMAD.MOV.U32 R2, RZ, RZ, R13 ;  /* 0x000000ffff021224 */ /* 0x000fe200078e000d */
[----:B------:R-:W-:Y:S01]  /*1170*/  @!P0 SHF.R.S32.HI R13, RZ, 0x1f, R21 ;  /* 0x0000001fff0d8819 */ /* 0x000fe20000011415 */
[----:B------:R-:W-:-:S02]  /*1180*/  @!P1 IMAD.MOV.U32 R2, RZ, RZ, R28 ;  /* 0x000000ffff029224 */ /* 0x000fc400078e001c */
[----:B------:R-:W-:Y:S01]  /*1190*/  @!P1 IMAD.MOV.U32 R3, RZ, RZ, R11 ;  /* 0x000000ffff039224 */ /* 0x000fe200078e000b */
[----:B------:R-:W-:Y:S01]  /*11a0*/  ISETP.GE.AND P1, PT, R16, c[0x0][0x198], PT ;  /* 0x0000660010007a0c */ /* 0x000fe20003f26270 */
[----:B------:R-:W-:Y:S01]  /*11b0*/  IMAD.WIDE.U32 R10, R71, c[0x0][0x1e8], R4 ;  /* 0x00007a00470a7a25 */ /* 0x000fe200078e0004 */
[----:B------:R-:W-:Y:S02]  /*11c0*/  SEL R68, R2, RZ, !P6 ;  /* 0x000000ff02447207 */ /* 0x000fe40007000000 */
[----:B------:R-:W-:Y:S01]  /*11d0*/  SEL R69, R3, RZ, !P6 ;  /* 0x000000ff03457207 */ /* 0x000fe20007000000 */
[----:B------:R-:W-:Y:S01]  /*11e0*/  IMAD.IADD R11, R11, 0x1, R0 ;  /* 0x000000010b0b7824 */ /* 0x000fe200078e0200 */
[----:B------:R-:W-:Y:S01]  /*11f0*/  @!P5 SHF.R.S32.HI R5, RZ, 0x1f, R21 ;  /* 0x0000001fff05d819 */ /* 0x000fe20000011415 */
[----:B------:R-:W3:Y:S01]  /*1200*/  SHFL.IDX PT, R2, R18, 0x2, 0x181f ;  /* 0x00581f0012027f89 */ /* 0x000ee200000e0000 */
[----:B-1----:R-:W-:Y:S01]  /*1210*/  @!P0 LEA R4, P6, R16, R8, 0x1 ;  /* 0x0000000810048211 */ /* 0x002fe200078c08ff */
[----:B------:R-:W-:Y:S01]  /*1220*/  IMAD.WIDE.U32 R24, R68, c[0x0][0x1f0], R10 ;  /* 0x00007c0044187a25 */ /* 0x000fe200078e000a */
[-C--:B------:R-:W-:Y:S01]  /*1230*/  @!P5 LEA.HI R0, R5, R21.reuse, RZ, 0x3 ;  /* 0x000000150500d211 */ /* 0x080fe200078f18ff */
[----:B------:R-:W1:Y:S01]  /*1240*/  SHFL.IDX PT, R3, R12, 0x2, 0x181f ;  /* 0x00581f000c037f89 */ /* 0x000e6200000e0000 */
[----:B------:R-:W-:Y:S01]  /*1250*/  @!P0 LEA.HI R13, R13, R21, RZ, 0x3 ;  /* 0x000000150d0d8211 */ /* 0x000fe200078f18ff */
[----:B------:R-:W-:Y:S01]  /*1260*/  IMAD.MOV.U32 R168, RZ, RZ, R24 ;  /* 0x000000ffffa87224 */ /* 0x000fe200078e0018 */
[----:B--2---:R-:W-:Y:S01]  /*1270*/  @!P0 LEA.HI.X R5, R16, R9, R17, 0x1, P6 ;  /* 0x0000000910058211 */ /* 0x004fe200030f0c11 */
[----:B------:R-:W-:Y:S01]  /*1280*/  STL.64 [R1+0x40], R24 ;  /* 0x0000401801007387 */ /* 0x000fe20000100a00 */
[----:B------:R-:W-:-:S02]  /*1290*/  ISETP.GE.AND P6, PT, R21, c[0x0][0x198], PT ;  /* 0x0000660015007a0c */ /* 0x000fc40003fc6270 */
[----:B------:R-:W-:Y:S01]  /*12a0*/  @!P0 LOP3.LUT R13, R13, 0xfffffff8, RZ, 0xc0, !PT ;  /* 0xfffffff80d0d8812 */ /* 0x000fe200078ec0ff */
[----:B------:R3:W-:Y:S01]  /*12b0*/  @!P0 LDGSTS.E.BYPASS.LTC128B.128 [R243+0x100], [R4.64], !P1 ;  /* 0x0010000004f38fae */ /* 0x0007e2000c901d52 */
[----:B------:R-:W-:Y:S02]  /*12c0*/  @!P5 LOP3.LUT R14, R0, 0xfffffff8, RZ, 0xc0, !PT ;  /* 0xfffffff8000ed812 */ /* 0x000fe400078ec0ff */
[----:B------:R-:W-:Y:S01]  /*12d0*/  @!P4 SHF.R.S32.HI R0, RZ, 0x1f, R21 ;  /* 0x0000001fff00c819 */ /* 0x000fe20000011415 */
[----:B------:R-:W-:-:S03]  /*12e0*/  @!P0 IMAD.WIDE R8, R13, 0x2, R8 ;  /* 0x000000020d088825 */ /* 0x000fc600078e0208 */
[----:B------:R-:W-:Y:S01]  /*12f0*/  @!P4 LEA.HI R0, R0, R21, RZ, 0x3 ;  /* 0x000000150000c211 */ /* 0x000fe200078f18ff */
[----:B----4-:R-:W-:Y:S02]  /*1300*/  @!P5 IMAD.WIDE R14, R14, 0x2, R6 ;  /* 0x000000020e0ed825 */ /* 0x010fe400078e0206 */
[----:B------:R2:W-:Y:S01]  /*1310*/  @!P0 LDGSTS.E.BYPASS.LTC128B.128 [R243+0x4100], [R8.64], !P6 ;  /* 0x0410000008f38fae */ /* 0x0005e2000f101d52 */
[----:B------:R-:W-:Y:S02]  /*1320*/  @!P5 LEA R6, P0, R16, R6, 0x1 ;  /* 0x000000061006d211 */ /* 0x000fe400078008ff */
[----:B------:R-:W-:Y:S01]  /*1330*/  @!P4 LOP3.LUT R13, R0, 0xfffffff8, RZ, 0xc0, !PT ;  /* 0xfffffff8000dc812 */ /* 0x000fe200078ec0ff */
[----:B------:R-:W-:Y:S01]  /*1340*/  IMAD R0, R69, c[0x0][0x1f0], RZ ;  /* 0x00007c0045007a24 */ /* 0x000fe200078e02ff */
[----:B------:R-:W-:-:S05]  /*1350*/  @!P5 LEA.HI.X R7, R16, R7, R17, 0x1, P0 ;  /* 0x000000071007d211 */ /* 0x000fca00000f0c11 */
[----:B------:R4:W-:Y:S04]  /*1360*/  @!P5 LDGSTS.E.BYPASS.LTC128B.128 [R243+0x1100], [R6.64], !P1 ;  /* 0x0110000006f3dfae */ /* 0x0009e8000c901d52 */
[----:B------:R5:W-:Y:S01]  /*1370*/  @!P5 LDGSTS.E.BYPASS.LTC128B.128 [R243+0x5100], [R14.64], !P6 ;  /* 0x051000000ef3dfae */ /* 0x000be2000f101d52 */
[C---:B------:R-:W-:Y:S02]  /*1380*/  ISETP.GE.AND P5, PT, R16.reuse, c[0x0][0x1d4], PT ;  /* 0x0000750010007a0c */ /* 0x040fe40003fa6270 */
[----:B---3--:R-:W-:-:S04]  /*1390*/  @!P4 LEA R4, P0, R16, R2, 0x1 ;  /* 0x000000021004c211 */ /* 0x008fc800078008ff */
[----:B-1----:R-:W-:Y:S02]  /*13a0*/  @!P4 LEA.HI.X R5, R16, R3, R17, 0x1, P0 ;  /* 0x000000031005c211 */ /* 0x002fe400000f0c11 */
[----:B------:R-:W-:-:S03]  /*13b0*/  ISETP.GE.AND P0, PT, R19, 0x1, PT ;  /* 0x000000011300780c */ /* 0x000fc60003f06270 */
[----:B------:R1:W-:Y:S04]  /*13c0*/  @!P4 LDGSTS.E.BYPASS.LTC128B.128 [R243+0x2100], [R4.64], !P1 ;  /* 0x0210000004f3cfae */ /* 0x0003e8000c901d52 */
[----:B--2---:R-:W1:Y:S04]  /*13d0*/  SHFL.IDX PT, R8, R18, 0x3, 0x181f ;  /* 0x00781f0012087f89 */ /* 0x004e6800000e0000 */
[----:B------:R2:W3:Y:S01]  /*13e0*/  SHFL.IDX PT, R9, R12, 0x3, 0x181f ;  /* 0x00781f000c097f89 */ /* 0x0004e200000e0000 */
[----:B----4-:R-:W-:Y:S01]  /*13f0*/  LEA.HI R6, R190, R189, RZ, 0x4 ;  /* 0x000000bdbe067211 */ /* 0x010fe200078f20ff */
[----:B------:R-:W-:-:S02]  /*1400*/  IMAD.U32 R7, RZ, RZ, UR6 ;  /* 0x00000006ff077e24 */ /* 0x000fc4000f8e00ff */
[----:B--2---:R-:W-:-:S04]  /*1410*/  @!P4 IMAD.WIDE R12, R13, 0x2, R2 ;  /* 0x000000020d0cc825 */ /* 0x004fc800078e0202 */
[----:B------:R-:W-:Y:S01]  /*1420*/  IMAD R2, R68, c[0x0][0x1f4], R0 ;  /* 0x00007d0044027a24 */ /* 0x000fe200078e0200 */
[----:B------:R2:W-:Y:S01]  /*1430*/  @!P4 LDGSTS.E.BYPASS.LTC128B.128 [R243+0x6100], [R12.64], !P6 ;  /* 0x061000000cf3cfae */ /* 0x0005e2000f101d52 */
[----:B------:R-:W-:Y:S01]  /*1440*/  @!P2 SHF.R.S32.HI R0, RZ, 0x1f, R21 ;  /* 0x0000001fff00a819 */ /* 0x000fe20000011415 */
[----:B------:R-:W-:Y:S01]  /*1450*/  IMAD.U32 R3, RZ, RZ, UR20 ;  /* 0x00000014ff037e24 */ /* 0x000fe2000f8e00ff */
[----:B-1----:R-:W-:Y:S01]  /*1460*/  @!P2 LEA R4, P4, R16, R8, 0x1 ;  /* 0x000000081004a211 */ /* 0x002fe200078808ff */
[----:B------:R-:W-:Y:S01]  /*1470*/  IMAD.IADD R169, R25, 0x1, R2 ;  /* 0x0000000119a97824 */ /* 0x000fe200078e0202 */
[----:B------:R-:W-:Y:S02]  /*1480*/  @!P2 LEA.HI R0, R0, R21, RZ, 0x3 ;  /* 0x000000150000a211 */ /* 0x000fe400078f18ff */
[----:B---3--:R-:W-:Y:S01]  /*1490*/  @!P2 LEA.HI.X R5, R16, R9, R17, 0x1, P4 ;  /* 0x000000091005a211 */ /* 0x008fe200020f0c11 */
[----:B------:R-:W-:Y:S01]  /*14a0*/  IMAD.WIDE.U32 R2, R3, UR22, R168 ;  /* 0x0000001603027c25 */ /* 0x000fe2000f8e00a8 */
[----:B------:R-:W-:Y:S01]  /*14b0*/  ISETP.GE.AND P4, PT, R21, c[0x0][0x1d4], PT ;  /* 0x0000750015007a0c */ /* 0x000fe20003f86270 */
[----:B------:R-:W-:Y:S01]  /*14c0*/  STL.64 [R1+0x30], R168 ;  /* 0x000030a801007387 */ /* 0x000fe20000100a00 */
[----:B------:R-:W-:-:S02]  /*14d0*/  @!P2 LOP3.LUT R0, R0, 0xfffffff8, RZ, 0xc0, !PT ;  /* 0xfffffff80000a812 */ /* 0x000fc400078ec0ff */
[----:B------:R-:W-:Y:S01]  /*14e0*/  IADD3 R3, R3, UR4, RZ ;  /* 0x0000000403037c10 */ /* 0x000fe2000fffe0ff */
[----:B------:R1:W-:Y:S02]  /*14f0*/  @!P2 LDGSTS.E.BYPASS.LTC128B.128 [R243+0x3100], [R4.64], !P1 ;  /* 0x0310000004f3afae */ /* 0x0003e4000c901d52 */
[----:B------:R-:W-:Y:S01]  /*1500*/  @!P2 IMAD.WIDE R8, R0, 0x2, R8 ;  /* 0x000000020008a825 */ /* 0x000fe200078e0208 */
[----:B------:R-:W-:-:S04]  /*1510*/  LOP3.LUT R0, R6, 0xfffffff0, RZ, 0xc0, !PT ;  /* 0xfffffff006007812 */ /* 0x000fc800078ec0ff */
[----:B------:R3:W-:Y:S01]  /*1520*/  @!P2 LDGSTS.E.BYPASS.LTC128B.128 [R243+0x7100], [R8.64], !P6 ;  /* 0x0710000008f3afae */ /* 0x0007e2000f101d52 */
[----:B------:R-:W-:Y:S01]  /*1530*/  ISETP.GE.AND P6, PT, R19, 0x21, PT ;  /* 0x000000211300780c */ /* 0x000fe20003fc6270 */
[----:B------:R-:W-:Y:S01]  /*1540*/  IMAD.IADD R0, R189, 0x1, -R0 ;  /* 0x00000001bd007824 */ /* 0x000fe200078e0a00 */
[----:B------:R-:W-:Y:S01]  /*1550*/  ISETP.GE.AND P2, PT, R19, 0x41, PT ;  /* 0x000000411300780c */ /* 0x000fe20003f46270 */
[----:B------:R-:W0:Y:S03]  /*1560*/  LDGDEPBAR ;  /* 0x00000000000079af */ /* 0x000e260000000000 */
[----:B------:R-:W-:-:S04]  /*1570*/  SHF.R.S32.HI R11, RZ, 0x1f, R0 ;  /* 0x0000001fff0b7819 */ /* 0x000fc80000011400 */
[----:B------:R-:W-:Y:S02]  /*1580*/  LEA.HI R11, R11, R0, RZ, 0x3 ;  /* 0x000000000b0b7211 */ /* 0x000fe400078f18ff */
[----:B-1----:R-:W-:-:S04]  /*1590*/  @P0 LEA R4, P1, R2, c[0x0][0x1c8], 0x1 ;  /* 0x0000720002040a11 */ /* 0x002fc800078208ff */
[----:B------:R-:W-:Y:S02]  /*15a0*/  @P0 LEA.HI.X R5, R2, c[0x0][0x1cc], R3, 0x1, P1 ;  /* 0x0000730002050a11 */ /* 0x000fe400008f0c03 */
[----:B------:R-:W-:Y:S01]  /*15b0*/  ISETP.GE.AND P1, PT, R19, 0x61, PT ;  /* 0x000000611300780c */ /* 0x000fe20003f26270 */
[----:B---3--:R-:W-:Y:S02]  /*15c0*/  IMAD.U32 R9, RZ, RZ, UR6 ;  /* 0x00000006ff097e24 */ /* 0x008fe4000f8e00ff */
[----:B------:R1:W-:Y:S01]  /*15d0*/  @P0 LDGSTS.E.BYPASS.LTC128B.128 [R243+0x8100], [R4.64], !P5 ;  /* 0x0810000004f30fae */ /* 0x0003e2000e901d52 */
[----:B------:R-:W-:-:S03]  /*15e0*/  IMAD.U32 R8, RZ, RZ, UR7 ;  /* 0x00000007ff087e24 */ /* 0x000fc6000f8e00ff */
[----:B------:R1:W-:Y:S06]  /*15f0*/  @P0 LDGSTS.E.BYPASS.LTC128B.128 [R243+0xc100], [R4.64+0x80], !P4 ;  /* 0x0c10008004f30fae */ /* 0x0003ec000e101d52 */
[----:B------:R-:W-:-:S05]  /*1600*/  VOTEU.ANY UP0, P1 ;  /* 0x00000000003f7886 */ /* 0x000fca0000800100 */
[----:B------:R-:W-:Y:S01]  /*1610*/  @UP0 UIMAD UR4, UR7, 0x60, URZ ;  /* 0x00000060070408a4 */ /* 0x000fe2000f8e023f */
[----:B-1----:R-:W-:-:S04]  /*1620*/  SHF.R.S32.HI R4, RZ, 0x4, R6 ;  /* 0x00000004ff047819 */ /* 0x002fc80000011406 */
[----:B------:R-:W-:-:S04]  /*1630*/  LEA.HI R5, R6, R4, RZ, 0x1 ;  /* 0x0000000406057211 */ /* 0x000fc800078f08ff */
[----:B------:R-:W-:Y:S02]  /*1640*/  LOP3.LUT R6, R5, 0xfffffffe, RZ, 0xc0, !PT ;  /* 0xfffffffe05067812 */ /* 0x000fe400078ec0ff */
[----:B------:R-:W-:-:S03]  /*1650*/  @P6 LEA R5, P0, R7, R2, 0x5 ;  /* 0x0000000207056211 */ /* 0x000fc600078028ff */
[----:B--2---:R-:W-:Y:S01]  /*1660*/  IMAD.IADD R13, R4, 0x1, -R6 ;  /* 0x00000001040d7824 */ /* 0x004fe200078e0a06 */
[----:B------:R-:W-:Y:S02]  /*1670*/  LOP3.LUT R6, R11, 0xfffffff8, RZ, 0xc0, !PT ;  /* 0xfffffff80b067812 */ /* 0x000fe400078ec0ff */
[----:B------:R-:W-:Y:S01]  /*1680*/  @P6 LEA.HI.X R4, R9, R3, R8, 0x5, P0 ;  /* 0x0000000309046211 */ /* 0x000fe200000f2c08 */
[----:B------:R-:W-:Y:S01]  /*1690*/  IMAD.SHL.U32 R10, R13, 0x8, RZ ;  /* 0x000000080d0a7824 */ /* 0x000fe200078e00ff */
[----:B------:R-:W-:Y:S01]  /*16a0*/  @P6 LEA R8, P0, R5, c[0x0][0x1c8], 0x1 ;  /* 0x0000720005086a11 */ /* 0x000fe200078008ff */
[----:B------:R-:W-:-:S03]  /*16b0*/  IMAD.IADD R12, R0, 0x1, -R6 ;  /* 0x00000001000c7824 */ /* 0x000fc600078e0a06 */
[----:B------:R-:W-:Y:S01]  /*16c0*/  @P6 LEA.HI.X R9, R5, c[0x0][0x1cc], R4, 0x1, P0 ;  /* 0x0000730005096a11 */ /* 0x000fe200000f0c04 */
[----:B------:R-:W-:Y:S01]  /*16d0*/  IMAD.SHL.U32 R0, R12, 0x40, RZ ;  /* 0x000000400c007824 */ /* 0x000fe200078e00ff */
[----:B------:R-:W-:Y:S01]  /*16e0*/  @P2 IADD3 R4, P0, R2, UR12, RZ ;  /* 0x0000000c02042c10 */ /* 0x000fe2000ff1e0ff */
[----:B------:R-:W-:Y:S02]  /*16f0*/  IMAD.U32 R5, RZ, RZ, UR6 ;  /* 0x00000006ff057e24 */ /* 0x000fe4000f8e00ff */
[----:B------:R1:W-:Y:S01]  /*1700*/  @P6 LDGSTS.E.BYPASS.LTC128B.128 [R243+0x9100], [R8.64], !P5 ;  /* 0x0910000008f36fae */ /* 0x0003e2000e901d52 */
[----:B------:R-:W-:Y:S01]  /*1710*/  @P2 IADD3.X R7, R3, UR9, RZ, P0, !PT ;  /* 0x0000000903072c10 */ /* 0x000fe200087fe4ff */
[----:B------:R-:W-:Y:S01]  /*1720*/  @P1 IMAD.WIDE.U32 R2, R5, 0x60, R2 ;  /* 0x0000006005021825 */ /* 0x000fe200078e0002 */
[----:B------:R-:W-:Y:S01]  /*1730*/  @P2 LEA R6, P0, R4, c[0x0][0x1c8], 0x1 ;  /* 0x0000720004062a11 */ /* 0x000fe200078008ff */
[----:B------:R1:W-:Y:S01]  /*1740*/  @P6 LDGSTS.E.BYPASS.LTC128B.128 [R243+0xd100], [R8.64+0x80], !P4 ;  /* 0x0d10008008f36fae */ /* 0x0003e2000e101d52 */
[----:B------:R-:W-:-:S02]  /*1750*/  LOP3.LUT R0, R0, 0x1c0, RZ, 0xc0, !PT ;  /* 0x000001c000007812 */ /* 0x000fc400078ec0ff */
[----:B------:R-:W-:Y:S02]  /*1760*/  @P2 LEA.HI.X R7, R4, c[0x0][0x1cc], R7, 0x1, P0 ;  /* 0x0000730004072a11 */ /* 0x000fe400000f0c07 */
[----:B------:R-:W-:Y:S02]  /*1770*/  LOP3.LUT R10, R0, 0x8, R10, 0xf8, !PT ;  /* 0x00000008000a7812 */ /* 0x000fe400078ef80a */
[----:B------:R-:W-:Y:S01]  /*1780*/  SHF.R.U32.HI R5, RZ, 0x3, R0 ;  /* 0x00000003ff057819 */ /* 0x000fe20000011600 */
[----:B------:R2:W-:Y:S01]  /*1790*/  @P2 LDGSTS.E.BYPASS.LTC128B.128 [R243+0xa100], [R6.64], !P5 ;  /* 0x0a10000006f32fae */ /* 0x0005e2000e901d52 */
[----:B------:R-:W-:Y:S01]  /*17a0*/  @P1 IADD3 R0, R3, UR4, RZ ;  /* 0x0000000403001c10 */ /* 0x000fe2000fffe0ff */
[----:B------:R-:W-:Y:S01]  /*17b0*/  IMAD.SHL.U32 R3, R11, 0x40, RZ ;  /* 0x000000400b037824 */ /* 0x000fe200078e00ff */
[----:B------:R-:W-:Y:S01]  /*17c0*/  @P1 LEA R4, P0, R2, c[0x0][0x1c8], 0x1 ;  /* 0x0000720002041a11 */ /* 0x000fe200078008ff */
[----:B------:R2:W-:Y:S01]  /*17d0*/  @P2 LDGSTS.E.BYPASS.LTC128B.128 [R243+0xe100], [R6.64+0x80], !P4 ;  /* 0x0e10008006f32fae */ /* 0x0005e2000e101d52 */
[----:B------:R-:W-:Y:S01]  /*17e0*/  LOP3.LUT R10, R10, R5, RZ, 0x3c, !PT ;  /* 0x000000050a0a7212 */ /* 0x000fe200078e3cff */
[----:B------:R-:W-:Y:S01]  /*17f0*/  ULDC.64 UR4, c[0x0][0x208] ;  /* 0x0000820000047ab9 */ /* 0x000fe20000000a00 */
[----:B------:R-:W-:Y:S01]  /*1800*/  @P1 LEA.HI.X R5, R2, c[0x0][0x1cc], R0, 0x1, P0 ;  /* 0x0000730002051a11 */ /* 0x000fe200000f0c00 */
[----:B------:R-:W-:Y:S01]  /*1810*/  IMAD.SHL.U32 R0, R22, 0x40, RZ ;  /* 0x0000004016007824 */ /* 0x000fe200078e00ff */
[----:B------:R-:W-:Y:S01]  /*1820*/  LOP3.LUT R3, R10, 0xfffffe00, R3, 0xf8, !PT ;  /* 0xfffffe000a037812 */ /* 0x000fe200078ef803 */
[----:B------:R-:W-:Y:S01]  /*1830*/  IMAD.SHL.U32 R2, R20, 0x8, RZ ;  /* 0x0000000814027824 */ /* 0x000fe200078e00ff */
[----:B------:R-:W-:Y:S01]  /*1840*/  UIMAD UR10, UR10, UR4, URZ ;  /* 0x000000040a0a72a4 */ /* 0x000fe2000f8e023f */
[----:B------:R3:W-:Y:S01]  /*1850*/  @P1 LDGSTS.E.BYPASS.LTC128B.128 [R243+0xb100], [R4.64], !P5 ;  /* 0x0b10000004f31fae */ /* 0x0007e2000e901d52 */
[----:B------:R-:W-:Y:S01]  /*1860*/  LOP3.LUT R0, R0, 0x1c0, RZ, 0xc0, !PT ;  /* 0x000001c000007812 */ /* 0x000fe200078ec0ff */
[----:B------:R-:W-:Y:S01]  /*1870*/  IMAD R180, R171, 0x400, R3 ;  /* 0x00000400abb47824 */ /* 0x000fe200078e0203 */
[----:B------:R-:W-:Y:S01]  /*1880*/  UIMAD.WIDE.U32 UR14, UR20, UR4, URZ ;  /* 0x00000004140e72a5 */ /* 0x000fe2000f8e003f */
[----:B------:R3:W-:Y:S01]  /*1890*/  @P1 LDGSTS.E.BYPASS.LTC128B.128 [R243+0xf100], [R4.64+0x80], !P4 ;  /* 0x0f10008004f31fae */ /* 0x0007e2000e101d52 */
[----:B------:R-:W-:Y:S01]  /*18a0*/  LOP3.LUT R2, R0, 0x8, R2, 0xf8, !PT ;  /* 0x0000000800027812 */ /* 0x000fe200078ef802 */
[----:B------:R-:W-:Y:S01]  /*18b0*/  UIMAD UR10, UR20, UR5, UR10 ;  /* 0x00000005140a72a4 */ /* 0x000fe2000f8e020a */
[----:B------:R-:W-:Y:S01]  /*18c0*/  SHF.R.U32.HI R0, RZ, 0x3, R0 ;  /* 0x00000003ff007819 */ /* 0x000fe20000011600 */
[----:B------:R-:W0:Y:S01]  /*18d0*/  LDGDEPBAR ;  /* 0x00000000000079af */ /* 0x000e220000000000 */
[----:B------:R-:W-:Y:S01]  /*18e0*/  R2P PR, R12, 0x6 ;  /* 0x000000060c007804 */ /* 0x000fe20000000000 */
[----:B------:R-:W-:Y:S01]  /*18f0*/  UIADD3 UR10, UR15, UR10, URZ ;  /* 0x0000000a0f0a7290 */ /* 0x000fe2000fffe03f */
[----:B------:R-:W-:Y:S01]  /*1900*/  LOP3.LUT R0, R2, R0, RZ, 0x3c, !PT ;  /* 0x0000000002007212 */ /* 0x000fe200078e3cff */
[----:B------:R-:W-:Y:S01]  /*1910*/  IMAD.MOV.U32 R2, RZ, RZ, 0x20 ;  /* 0x00000020ff027424 */ /* 0x000fe200078e00ff */
[C---:B------:R-:W-:Y:S01]  /*1920*/  LEA R192, R180.reuse, 0x100, 0x1 ;  /* 0x00000100b4c07811 */ /* 0x040fe200078e08ff */
[----:B------:R-:W-:Y:S01]  /*1930*/  IMAD.SHL.U32 R180, R180, 0x2, RZ ;  /* 0x00000002b4b47824 */ /* 0x000fe200078e00ff */
[----:B------:R-:W-:Y:S01]  /*1940*/  LOP3.LUT P0, RZ, R22, 0x2, RZ, 0xc0, !PT ;  /* 0x0000000216ff7812 */ /* 0x000fe2000780c0ff */
[----:B------:R-:W-:Y:S01]  /*1950*/  IMAD R0, R13, 0x200, R0 ;  /* 0x000002000d007824 */ /* 0x000fe200078e0200 */
[----:B------:R-:W-:Y:S01]  /*1960*/  SEL R2, R2, 0xffffffe0, !P2 ;  /* 0xffffffe002027807 */ /* 0x000fe20005000000 */
[----:B--2---:R-:W-:-:S04]  /*1970*/  IMAD.WIDE.U32 R6, R23, c[0x0][0x208], R16 ;  /* 0x0000820017067a25 */ /* 0x004fc800078e0010 */
[----:B------:R-:W-:-:S05]  /*1980*/  IMAD.SHL.U32 R220, R0, 0x2, RZ ;  /* 0x0000000200dc7824 */ /* 0x000fca00078e00ff */
[C---:B------:R-:W-:Y:S02]  /*1990*/  IADD3 R0, R220.reuse, 0x8100, RZ ;  /* 0x00008100dc007810 */ /* 0x040fe40007ffe0ff */
[----:B------:R-:W-:Y:S01]  /*19a0*/  IADD3 R227, R220, 0x8120, RZ ;  /* 0x00008120dce37810 */ /* 0x000fe20007ffe0ff */
[----:B---3--:R-:W-:Y:S01]  /*19b0*/  IMAD.MOV.U32 R4, RZ, RZ, 0x10 ;  /* 0x00000010ff047424 */ /* 0x008fe200078e00ff */
[----:B------:R-:W-:-:S04]  /*19c0*/  DEPBAR.LE SB0, 0x1 ;  /* 0x000080400000791a */ /* 0x000fc80000000000 */
[----:B------:R-:W-:Y:S01]  /*19d0*/  BAR.SYNC.DEFER_BLOCKING 0x0 ;  /* 0x0000000000007b1d */ /* 0x000fe20000010000 */
[----:B------:R-:W-:Y:S01]  /*19e0*/  SEL R4, R4, 0xfffffff0, !P1 ;  /* 0xfffffff004047807 */ /* 0x000fe20004800000 */
[----:B------:R-:W-:Y:S01]  /*19f0*/  IMAD.U32 R5, RZ, RZ, UR10 ;  /* 0x0000000aff057e24 */ /* 0x000fe2000f8e00ff */
[----:B------:R-:W-:Y:S01]  /*1a00*/  @P0 IADD3 R227, R0, -0x20, RZ ;  /* 0xffffffe000e30810 */ /* 0x000fe20007ffe0ff */
[----:B------:R-:W-:Y:S01]  /*1a10*/  IMAD R0, R70, c[0x0][0x208], RZ ;  /* 0x0000820046007a24 */ /* 0x000fe200078e02ff */
[----:B------:R-:W-:Y:S01]  /*1a20*/  USHF.L.U32 UR10, UR4, 0x6, URZ ;  /* 0x00000006040a7899 */ /* 0x000fe2000800063f */
[--C-:B------:R-:W-:Y:S01]  /*1a30*/  IMAD R184, R4, 0x2, R192.reuse ;  /* 0x0000000204b87824 */ /* 0x100fe200078e02c0 */
[C---:B------:R-:W-:Y:S01]  /*1a40*/  IADD3 R242, R227.reuse, 0x800, RZ ;  /* 0x00000800e3f27810 */ /* 0x040fe20007ffe0ff */
[C---:B------:R-:W-:Y:S01]  /*1a50*/  IMAD R192, R2.reuse, 0x2, R192 ;  /* 0x0000000202c07824 */ /* 0x040fe200078e02c0 */
[----:B------:R-:W-:Y:S01]  /*1a60*/  UIADD3 UR16, UP0, UR10, 0x80, URZ ;  /* 0x000000800a107890 */ /* 0x000fe2000ff1e03f */
[----:B------:R-:W-:Y:S01]  /*1a70*/  IMAD R208, R2, 0x2, R184 ;  /* 0x0000000202d07824 */ /* 0x000fe200078e02b8 */
[----:B------:R-:W-:Y:S01]  /*1a80*/  IADD3 R241, R227, 0x1000, RZ ;  /* 0x00001000e3f17810 */ /* 0x000fe20007ffe0ff */
[----:B------:R-:W-:Y:S01]  /*1a90*/  IMAD R0, R23, c[0x0][0x20c], R0 ;  /* 0x0000830017007a24 */ /* 0x000fe200078e0200 */
[----:B------:R-:W-:-:S02]  /*1aa0*/  IADD3 R240, R227, 0x1800, RZ ;  /* 0x00001800e3f07810 */ /* 0x000fc40007ffe0ff */
[----:B------:R-:W-:Y:S01]  /*1ab0*/  IADD3 R239, R227, 0x2000, RZ ;  /* 0x00002000e3ef7810 */ /* 0x000fe20007ffe0ff */
[----:B------:R-:W-:Y:S01]  /*1ac0*/  IMAD.IADD R7, R7, 0x1, R0 ;  /* 0x0000000107077824 */ /* 0x000fe200078e0200 */
[C---:B------:R-:W-:Y:S01]  /*1ad0*/  IADD3 R238, R227.reuse, 0x2800, RZ ;  /* 0x00002800e3ee7810 */ /* 0x040fe20007ffe0ff */
[----:B------:R-:W-:Y:S01]  /*1ae0*/  IMAD R0, R72, c[0x0][0x210], RZ ;  /* 0x0000840048007a24 */ /* 0x000fe200078e02ff */
[----:B------:R-:W-:Y:S01]  /*1af0*/  IADD3 R237, R227, 0x3000, RZ ;  /* 0x00003000e3ed7810 */ /* 0x000fe20007ffe0ff */
[----:B------:R-:W-:Y:S01]  /*1b00*/  IMAD.WIDE.U32 R6, R71, c[0x0][0x210], R6 ;  /* 0x0000840047067a25 */ /* 0x000fe200078e0006 */
[C---:B------:R-:W-:Y:S02]  /*1b10*/  IADD3 R236, R227.reuse, 0x3800, RZ ;  /* 0x00003800e3ec7810 */ /* 0x040fe40007ffe0ff */
[----:B------:R-:W-:Y:S01]  /*1b20*/  IADD3 R235, R227, 0x4000, RZ ;  /* 0x00004000e3eb7810 */ /* 0x000fe20007ffe0ff */
[----:B------:R-:W-:Y:S01]  /*1b30*/  LDSM.16.M88.4 R140, [R180+0x100] ;  /* 0x00010000b48c783b */ /* 0x000fe20000000200 */
[----:B------:R-:W-:Y:S01]  /*1b40*/  IMAD R0, R71, c[0x0][0x214], R0 ;  /* 0x0000850047007a24 */ /* 0x000fe200078e0200 */
[----:B------:R-:W-:-:S02]  /*1b50*/  IADD3 R234, R227, 0x4800, RZ ;  /* 0x00004800e3ea7810 */ /* 0x000fc40007ffe0ff */
[----:B------:R-:W-:Y:S01]  /*1b60*/  LDSM.16.M88.4 R144, [R184] ;  /* 0x00000000b890783b */ /* 0x000fe20000000200 */
[----:B------:R-:W-:Y:S01]  /*1b70*/  IMAD.IADD R7, R7, 0x1, R0 ;  /* 0x0000000107077824 */ /* 0x000fe200078e0200 */
[----:B------:R-:W-:Y:S01]  /*1b80*/  IADD3 R233, R227, 0x5000, RZ ;  /* 0x00005000e3e97810 */ /* 0x000fe20007ffe0ff */
[----:B------:R-:W-:Y:S01]  /*1b90*/  IMAD R0, R69, c[0x0][0x218], RZ ;  /* 0x0000860045007a24 */ /* 0x000fe200078e02ff */
[----:B------:R-:W-:Y:S01]  /*1ba0*/  LDSM.16.M88.4 R172, [R192] ;  /* 0x00000000c0ac783b */ /* 0x000fe20000000200 */
[C---:B------:R-:W-:Y:S01]  /*1bb0*/  IMAD.WIDE.U32 R88, R68.reuse, c[0x0][0x218], R6 ;  /* 0x0000860044587a25 */ /* 0x040fe200078e0006 */
[C---:B------:R-:W-:Y:S02]  /*1bc0*/  IADD3 R232, R227.reuse, 0x5800, RZ ;  /* 0x00005800e3e87810 */ /* 0x040fe40007ffe0ff */
[----:B------:R-:W-:Y:S01]  /*1bd0*/  LDSM.16.M88.4 R176, [R208] ;  /* 0x00000000d0b0783b */ /* 0x000fe20000000200 */
[----:B------:R-:W-:Y:S01]  /*1be0*/  IMAD R0, R68, c[0x0][0x21c], R0 ;  /* 0x0000870044007a24 */ /* 0x000fe200078e0200 */
[----:B------:R-:W-:Y:S01]  /*1bf0*/  IADD3 R231, R227, 0x6000, RZ ;  /* 0x00006000e3e77810 */ /* 0x000fe20007ffe0ff */
[----:B------:R-:W-:Y:S01]  /*1c00*/  IMAD.U32 R6, RZ, RZ, UR14 ;  /* 0x0000000eff067e24 */ /* 0x000fe2000f8e00ff */
[----:B------:R-:W-:Y:S01]  /*1c10*/  LDSM.16.M88.4 R180, [R180+0x4100] ;  /* 0x00410000b4b4783b */ /* 0x000fe20000000200 */
[----:B------:R-:W-:Y:S01]  /*1c20*/  IMAD.IADD R75, R89, 0x1, R0 ;  /* 0x00000001594b7824 */ /* 0x000fe200078e0200 */
[----:B------:R-:W-:Y:S01]  /*1c30*/  UMOV UR14, 0x6 ;  /* 0x00000006000e7882 */ /* 0x000fe20000000000 */
[----:B------:R-:W-:Y:S01]  /*1c40*/  IMAD.U32 R7, RZ, RZ, UR15 ;  /* 0x0000000fff077e24 */ /* 0x000fe2000f8e00ff */
[----:B------:R-:W-:Y:S01]  /*1c50*/  LDSM.16.M88.4 R184, [R184+0x4000] ;  /* 0x00400000b8b8783b */ /* 0x000fe20000000200 */
[C---:B------:R-:W-:Y:S01]  /*1c60*/  LEA R0, P0, R6.reuse, R88, 0x7 ;  /* 0x0000005806007211 */ /* 0x040fe200078038ff */
[----:B------:R-:W-:Y:S01]  /*1c70*/  USHF.L.U64.HI UR14, UR4, UR14, UR5 ;  /* 0x0000000e040e7299 */ /* 0x000fe20008010205 */
[C---:B------:R-:W-:Y:S01]  /*1c80*/  IADD3 R230, R227.reuse, 0x6800, RZ ;  /* 0x00006800e3e67810 */ /* 0x040fe20007ffe0ff */
[----:B------:R-:W-:Y:S01]  /*1c90*/  LDSM.16.M88.4 R192, [R192+0x4000] ;  /* 0x00400000c0c0783b */ /* 0x000fe20000000200 */
[----:B------:R-:W-:Y:S01]  /*1ca0*/  LEA.HI.X R5, R6, R75, R5, 0x7, P0 ;  /* 0x0000004b06057211 */ /* 0x000fe200000f3c05 */
[----:B------:R-:W-:Y:S01]  /*1cb0*/  UIADD3.X UR15, URZ, UR14, URZ, UP0, !UPT ;  /* 0x0000000e3f0f7290 */ /* 0x000fe200087fe43f */
[----:B------:R-:W-:Y:S01]  /*1cc0*/  LEA R6, P0, R0, c[0x0][0x1f8], 0x1 ;  /* 0x00007e0000067a11 */ /* 0x000fe200078008ff */
[----:B------:R-:W-:Y:S01]  /*1cd0*/  LDSM.16.M88.4 R208, [R208+0x4000] ;  /* 0x00400000d0d0783b */ /* 0x000fe20000000200 */
[----:B------:R-:W-:Y:S01]  /*1ce0*/  UISETP.GE.AND UP0, UPT, UR25, 0x2, UPT ;  /* 0x000000021900788c */ /* 0x000fe2000bf06270 */
[----:B------:R-:W-:-:S02]  /*1cf0*/  IADD3 R229, R227, 0x7000, RZ ;  /* 0x00007000e3e57810 */ /* 0x000fc40007ffe0ff */
[----:B------:R-:W-:Y:S01]  /*1d00*/  BAR.SYNC.DEFER_BLOCKING 0x0 ;  /* 0x0000000000007b1d */ /* 0x000fe20000010000 */
[----:B------:R-:W-:Y:S01]  /*1d10*/  LEA.HI.X R7, R0, c[0x0][0x1fc], R5, 0x1, P0 ;  /* 0x00007f0000077a11 */ /* 0x000fe200000f0c05 */
[----:B------:R-:W-:Y:S01]  /*1d20*/  IMAD.U32 R5, RZ, RZ, UR10 ;  /* 0x0000000aff057e24 */ /* 0x000fe2000f8e00ff */
[----:B------:R-:W-:Y:S02]  /*1d30*/  IADD3 R0, -R20, UR17, RZ ;  /* 0x0000001114007c10 */ /* 0x000fe4000fffe1ff */
[----:B------:R-:W-:Y:S01]  /*1d40*/  IADD3 R228, R227, 0x7800, RZ ;  /* 0x00007800e3e47810 */ /* 0x000fe20007ffe0ff */
[----:B------:R-:W-:Y:S01]  /*1d50*/  STL.64 [R1+0x48], R88 ;  /* 0x0000485801007387 */ /* 0x000fe20000100a00 */
[----:B------:R-:W-:-:S03]  /*1d60*/  ISETP.LT.OR P6, PT, R0, 0x1, P5 ;  /* 0x000000010000780c */ /* 0x000fc60002fc1670 */
[----:B------:R-:W-:Y:S01]  /*1d70*/  STL [R1+0x3c], R75 ;  /* 0x00003c4b01007387 */ /* 0x000fe20000100800 */
[----:B------:R-:W-:-:S04]  /*1d80*/  DEPBAR.LE SB0, 0x0 ;  /* 0x000080000000791a */ /* 0x000fc80000000000 */
[----:B------:R-:W-:Y:S06]  /*1d90*/  BAR.SYNC.DEFER_BLOCKING 0x0 ;  /* 0x0000000000007b1d */ /* 0x000fec0000010000 */
[----:B-1----:R-:W1:Y:S04]  /*1da0*/  LDSM.16.M88.4 R8, [R220+0x8900] ;  /* 0x00890000dc08783b */ /* 0x002e680000000200 */
[----:B------:R-:W2:Y:S04]  /*1db0*/  LDSM.16.M88.4 R28, [R220+0x9100] ;  /* 0x00910000dc1c783b */ /* 0x000ea80000000200 */
[----:B------:R-:W-:Y:S04]  /*1dc0*/  LDSM.16.M88.4 R40, [R227+0x1000] ;  /* 0x00100000e328783b */ /* 0x000fe80000000200 */
[----:B------:R-:W-:Y:S04]  /*1dd0*/  LDSM.16.M88.4 R56, [R220+0x9900] ;  /* 0x00990000dc38783b */ /* 0x000fe80000000200 */
[----:B-----5:R-:W3:Y:S04]  /*1de0*/  LDSM.16.M88.4 R12, [R220+0x8100] ;  /* 0x00810000dc0c783b */ /* 0x020ee80000000200 */
[----:B------:R-:W4:Y:S04]  /*1df0*/  LDSM.16.M88.4 R48, [R227+0x800] ;  /* 0x00080000e330783b */ /* 0x000f280000000200 */
[----:B------:R-:W5:Y:S04]  /*1e00*/  LDSM.16.M88.4 R60, [R227+0x1800] ;  /* 0x00180000e33c783b */ /* 0x000f680000000200 */
[----:B------:R-:W4:Y:S04]  /*1e10*/  LDSM.16.M88.4 R64, [R220+0xa100] ;  /* 0x00a10000dc40783b */ /* 0x000f280000000200 */
[----:B------:R-:W-:Y:S01]  /*1e20*/  LDSM.16.M88.4 R52, [R227] ;  /* 0x00000000e334783b */ /* 0x000fe20000000200 */
[C---:B-1----:R-:W-:Y:S08]  /*1e30*/  HMMA.16816.F32.BF16 R32, R140.reuse, R8, RZ ;  /* 0x000000088c20723c */ /* 0x042ff000000418ff */
[C---:B------:R-:W-:Y:S08]  /*1e40*/  HMMA.16816.F32.BF16 R24, R140.reuse, R10, RZ ;  /* 0x0000000a8c18723c */ /* 0x040ff000000418ff */
[C---:B--2---:R-:W-:Y:S08]  /*1e50*/  HMMA.16816.F32.BF16 R8, R140.reuse, R30, RZ ;  /* 0x0000001e8c08723c */ /* 0x044ff000000418ff */
[C---:B---3--:R-:W-:Y:S08]  /*1e60*/  HMMA.16816.F32.BF16 R44, R140.reuse, R12, RZ ;  /* 0x0000000c8c2c723c */ /* 0x048ff000000418ff */
[----:B------:R-:W-:Y:S08]  /*1e70*/  HMMA.16816.F32.BF16 R36, R140, R14, RZ ;  /* 0x0000000e8c24723c */ /* 0x000ff000000418ff */
[----:B------:R-:W-:Y:S08]  /*1e80*/  HMMA.16816.F32.BF16 R100, R144, R42, R8 ;  /* 0x0000002a9064723c */ /* 0x000ff00000041808 */
[C---:B------:R-:W-:Y:S08]  /*1e90*/  HMMA.16816.F32.BF16 R8, R140.reuse, R58, RZ ;  /* 0x0000003a8c08723c */ /* 0x040ff000000418ff */
[----:B------:R-:W-:Y:S08]  /*1ea0*/  HMMA.16816.F32.BF16 R12, R140, R28, RZ ;  /* 0x0000001c8c0c723c */ /* 0x000ff000000418ff */
[C---:B----4-:R-:W-:Y:S01]  /*1eb0*/  HMMA.16816.F32.BF16 R112, R144.reuse, R48, R32 ;  /* 0x000000309070723c */ /* 0x050fe20000041820 */
[----:B------:R-:W1:Y:S07]  /*1ec0*/  LDSM.16.M88.4 R32, [R227+0x2000] ;  /* 0x00200000e320783b */ /* 0x000e6e0000000200 */
[----:B-----5:R-:W-:Y:S08]  /*1ed0*/  HMMA.16816.F32.BF16 R80, R144, R62, R8 ;  /* 0x0000003e9050723c */ /* 0x020ff00000041808 */
[----:B------:R-:W-:Y:S08]  /*1ee0*/  HMMA.16816.F32.BF16 R8, R140, R66, RZ ;  /* 0x000000428c08723c */ /* 0x000ff000000418ff */
[----:B------:R-:W-:Y:S01]  /*1ef0*/  HMMA.16816.F32.BF16 R96, R144, R40, R12 ;  /* 0x000000289060723c */ /* 0x000fe2000004180c */
[----:B------:R-:W-:Y:S07]  /*1f00*/  LDSM.16.M88.4 R40, [R220+0xa900] ;  /* 0x00a90000dc28783b */ /* 0x000fee0000000200 */
[C---:B------:R-:W-:Y:S01]  /*1f10*/  HMMA.16816.F32.BF16 R28, R140.reuse, R56, RZ ;  /* 0x000000388c1c723c */ /* 0x040fe200000418ff */
[----:B------:R-:W-:Y:S07]  /*1f20*/  LDSM.16.M88.4 R56, [R227+0x3800] ;  /* 0x00380000e338783b */ /* 0x000fee0000000200 */
[----:B------:R-:W-:Y:S08]  /*1f30*/  HMMA.16816.F32.BF16 R12, R140, R64, RZ ;  /* 0x000000408c0c723c */ /* 0x000ff000000418ff */
[C---:B-1----:R-:W-:Y:S07]  /*1f40*/  HMMA.16816.F32.BF16 R92, R144.reuse, R34, R8 ;  /* 0x00000022905c723c */ /* 0x042fee0000041808 */
[----:B------:R-:W-:Y:S01]  /*1f50*/  IADD3 R10, P2, R6, UR10, RZ ;  /* 0x0000000a060a7c10 */ /* 0x000fe2000ff5e0ff */
[----:B------:R-:W-:Y:S01]  /*1f60*/  HMMA.16816.F32.BF16 R76, R144, R60, R28 ;  /* 0x0000003c904c723c */ /* 0x000fe2000004181c */
[----:B------:R-:W1:Y:S02]  /*1f70*/  LDSM.16.M88.4 R28, [R220+0xb100] ;  /* 0x00b10000dc1c783b */ /* 0x000e640000000200 */
[----:B------:R-:W-:-:S02]  /*1f80*/  IADD3.X R11, R7, UR14, RZ, P2, !PT ;  /* 0x0000000e070b7c10 */ /* 0x000fc400097fe4ff */
[----:B------:R-:W-:-:S03]  /*1f90*/  ISETP.LT.OR P2, PT, R0, 0x1, P4 ;  /* 0x000000010000780c */ /* 0x000fc60002741670 */
[C---:B------:R-:W-:Y:S01]  /*1fa0*/  HMMA.16816.F32.BF16 R84, R144.reuse, R32, R12 ;  /* 0x000000209054723c */ /* 0x040fe2000004180c */
[----:B------:R-:W2:Y:S06]  /*1fb0*/  LDSM.16.M88.4 R32, [R220+0xb900] ;  /* 0x00b90000dc20783b */ /* 0x000eac0000000200 */
[----:B------:R-:W-:Y:S01]  /*1fc0*/  IADD3 R12, P1, P0, R5, 0x80, R6 ;  /* 0x00000080050c7810 */ /* 0x000fe2000783e006 */
[----:B------:R-:W-:Y:S01]  /*1fd0*/  HMMA.16816.F32.BF16 R116, R144, R52, R44 ;  /* 0x000000349074723c */ /* 0x000fe2000004182c */
[----:B------:R-:W-:Y:S02]  /*1fe0*/  LDSM.16.M88.4 R44, [R227+0x3000] ;  /* 0x00300000e32c783b */ /* 0x000fe40000000200 */
[----:B------:R-:W-:-:S02]  /*1ff0*/  IADD3.X R13, RZ, UR14, R7, P1, P0 ;  /* 0x0000000eff0d7c10 */ /* 0x000fc40008fe0407 */
[----:B------:R-:W-:Y:S02]  /*2000*/  IADD3 R8, P0, R10, UR10, RZ ;  /* 0x0000000a0a087c10 */ /* 0x000fe4000ff1e0ff */
[----:B------:R-:W-:Y:S01]  /*2010*/  ISETP.LT.OR P1, PT, R0, 0x21, P5 ;  /* 0x000000210000780c */ /* 0x000fe20002f21670 */
[C---:B------:R-:W-:Y:S01]  /*2020*/  HMMA.16816.F32.BF16 R104, R144.reuse, R50, R24 ;  /* 0x000000329068723c */ /* 0x040fe20000041818 */
[----:B------:R-:W3:Y:S01]  /*2030*/  LDSM.16.M88.4 R48, [R227+0x2800] ;  /* 0x00280000e330783b */ /* 0x000ee20000000200 */
[C---:B------:R-:W-:Y:S02]  /*2040*/  IADD3.X R9, R11.reuse, UR14, RZ, P0, !PT ;  /* 0x0000000e0b097c10 */ /* 0x040fe400087fe4ff */
[----:B------:R-:W-:Y:S01]  /*2050*/  IADD3 R16, P0, R10, UR16, RZ ;  /* 0x000000100a107c10 */ /* 0x000fe2000ff1e0ff */
[----:B------:R-:W-:Y:S01]  /*2060*/  @!PT LDS RZ, [RZ] ;  /* 0x00000000fffff984 */ /* 0x000fe20000000800 */
[----:B------:R-:W-:Y:S01]  /*2070*/  @!PT LDS RZ, [RZ] ;  /* 0x00000000fffff984 */ /* 0x000fe20000000800 */
[----:B------:R-:W-:Y:S01]  /*2080*/  @!PT LDS RZ, [RZ] ;  /* 0x00000000fffff984 */ /* 0x000fe20000000800 */
[----:B------:R4:W-:Y:S01]  /*2090*/  LDGSTS.E.BYPASS.LTC128B.128 [R243+0x100], [R6.64], !P6 ;  /* 0x0010000006f37fae */ /* 0x0009e2000f101d52 */
[C---:B------:R-:W-:Y:S02]  /*20a0*/  ISETP.LT.OR P6, PT, R0.reuse, 0x21, P4 ;  /* 0x000000210000780c */ /* 0x040fe400027c1670 */
[----:B------:R-:W-:Y:S01]  /*20b0*/  IADD3.X R17, R11, UR15, RZ, P0, !PT ;  /* 0x0000000f0b117c10 */ /* 0x000fe200087fe4ff */
[----:B------:R4:W-:Y:S01]  /*20c0*/  LDGSTS.E.BYPASS.LTC128B.128 [R243+0x4100], [R6.64+0x80], !P2 ;  /* 0x0410008006f37fae */ /* 0x0009e2000d101d52 */
[----:B------:R-:W-:Y:S01]  /*20d0*/  ISETP.LT.OR P2, PT, R0, 0x41, P5 ;  /* 0x000000410000780c */ /* 0x000fe20002f41670 */
[----:B------:R-:W-:Y:S01]  /*20e0*/  HMMA.16816.F32.BF16 R108, R144, R54, R36 ;  /* 0x00000036906c723c */ /* 0x000fe20000041824 */
[----:B------:R-:W-:Y:S01]  /*20f0*/  IADD3 R14, P0, R8, UR10, RZ ;  /* 0x0000000a080e7c10 */ /* 0x000fe2000ff1e0ff */
[----:B------:R2:W-:Y:S01]  /*2100*/  LDGSTS.E.BYPASS.LTC128B.128 [R243+0x1100], [R10.64], !P1 ;  /* 0x011000000af37fae */ /* 0x0005e2000c901d52 */
[----:B------:R-:W-:-:S02]  /*2110*/  LOP3.LUT P1, RZ, R22, 0x4, RZ, 0xc0, !PT ;  /* 0x0000000416ff7812 */ /* 0x000fc4000782c0ff */
[----:B------:R-:W-:-:S03]  /*2120*/  IADD3.X R15, R9, UR14, RZ, P0, !PT ;  /* 0x0000000e090f7c10 */ /* 0x000fc600087fe4ff */
[----:B------:R5:W-:Y:S01]  /*2130*/  LDGSTS.E.BYPASS.LTC128B.128 [R243+0x5100], [R12.64], !P6 ;  /* 0x051000000cf37fae */ /* 0x000be2000f101d52 */
[C---:B------:R-:W-:Y:S01]  /*2140*/  ISETP.LT.OR P6, PT, R0.reuse, 0x41, P4 ;  /* 0x000000410000780c */ /* 0x040fe200027c1670 */
[----:B-1----:R-:W-:Y:S02]  /*2150*/  HMMA.16816.F32.BF16 R36, R140, R28, RZ ;  /* 0x0000001c8c24723c */ /* 0x002fe400000418ff */
[----:B------:R2:W-:Y:S01]  /*2160*/  LDGSTS.E.BYPASS.LTC128B.128 [R243+0x2100], [R8.64], !P2 ;  /* 0x0210000008f37fae */ /* 0x0005e2000d101d52 */
[----:B------:R-:W-:-:S05]  /*2170*/  ISETP.LT.OR P2, PT, R0, 0x61, P4 ;  /* 0x000000610000780c */ /* 0x000fca0002741670 */
[----:B------:R-:W-:Y:S04]  /*2180*/  HMMA.16816.F32.BF16 R20, R140, R30, RZ ;  /* 0x0000001e8c14723c */ /* 0x000fe800000418ff */
[----:B------:R1:W-:Y:S01]  /*2190*/  LDGSTS.E.BYPASS.LTC128B.128 [R243+0x6100], [R16.64], !P6 ;  /* 0x0610000010f37fae */ /* 0x0003e2000f101d52 */
[----:B----4-:R-:W-:-:S03]  /*21a0*/  IADD3 R6, P0, R8, UR16, RZ ;  /* 0x0000001008067c10 */ /* 0x010fc6000ff1e0ff */
[----:B------:R-:W-:Y:S01]  /*21b0*/  HMMA.16816.F32.BF16 R24, R140, R40, RZ ;  /* 0x000000288c18723c */ /* 0x000fe200000418ff */
[----:B------:R-:W-:Y:S02]  /*21c0*/  IADD3.X R7, R9, UR15, RZ, P0, !PT ;  /* 0x0000000f09077c10 */ /* 0x000fe400087fe4ff */
[----:B------:R-:W-:Y:S01]  /*21d0*/  ISETP.LT.OR P0, PT, R0, 0x61, P5 ;  /* 0x000000610000780c */ /* 0x000fe20002f01670 */
[----:B------:R-:W-:-:S04]  /*21e0*/  IMAD.MOV.U32 R0, RZ, RZ, 0x40 ;  /* 0x00000040ff007424 */ /* 0x000fc800078e00ff */
[----:B------:R-:W-:Y:S01]  /*21f0*/  HMMA.16816.F32.BF16 R40, R140, R42, RZ ;  /* 0x0000002a8c28723c */ /* 0x000fe200000418ff */
[----:B------:R-:W-:-:S05]  /*2200*/  SEL R0, R0, 0xffffffc0, !P1 ;  /* 0xffffffc000007807 */ /* 0x000fca0004800000 */
[----:B------:R-:W-:Y:S02]  /*2210*/  IMAD.IADD R226, R220, 0x1, R0 ;  /* 0x00000001dce27824 */ /* 0x000fe400078e0200 */
[----:B--2---:R-:W-:Y:S01]  /*2220*/  HMMA.16816.F32.BF16 R8, R140, R34, RZ ;  /* 0x000000228c08723c */ /* 0x004fe200000418ff */
[----:B------:R5:W-:Y:S01]  /*2230*/  LDGSTS.E.BYPASS.LTC128B.128 [R243+0x3100], [R14.64], !P0 ;  /* 0x031000000ef37fae */ /* 0x000be2000c101d52 */
[----:B------:R-:W-:Y:S01]  /*2240*/  IMAD.IADD R223, R0, 0x1, R227 ;  /* 0x0000000100df7824 */ /* 0x000fe200078e02e3 */
[----:B------:R-:W-:Y:S02]  /*2250*/  PLOP3.LUT P0, PT, PT, PT, UP0, 0x80, 0x0 ;  /* 0x000000000000781c */ /* 0x000fe40003f0f008 */
[----:B------:R2:W-:Y:S03]  /*2260*/  LDGSTS.E.BYPASS.LTC128B.128 [R243+0x7100], [R6.64], !P2 ;  /* 0x0710000006f37fae */ /* 0x0005e6000d101d52 */
[C---:B---3--:R-:W-:Y:S01]  /*2270*/  HMMA.16816.F32.BF16 R88, R144.reuse, R48, R24 ;  /* 0x000000309058723c */ /* 0x048fe20000041818 */
[----:B------:R-:W3:Y:S04]  /*2280*/  LDSM.16.M88.4 R28, [R226+0x8900] ;  /* 0x00890000e21c783b */ /* 0x000ee80000000200 */
[----:B------:R-:W4:Y:S03]  /*2290*/  LDSM.16.M88.4 R24, [R226+0x8100] ;  /* 0x00810000e218783b */ /* 0x000f260000000200 */
[C---:B------:R-:W-:Y:S01]  /*22a0*/  HMMA.16816.F32.BF16 R72, R144.reuse, R50, R40 ;  /* 0x000000329048723c */ /* 0x040fe20000041828 */
[----:B-1----:R-:W-:Y:S04]  /*22b0*/  LDSM.16.M88.4 R16, [R226+0x9900] ;  /* 0x00990000e210783b */ /* 0x002fe80000000200 */
[----:B------:R-:W-:Y:S03]  /*22c0*/  LDSM.16.M88.4 R164, [R226+0xc100] ;  /* 0x00c10000e2a4783b */ /* 0x000fe60000000200 */
[----:B------:R-:W-:Y:S01]  /*22d0*/  HMMA.16816.F32.BF16 R64, R144, R46, R20 ;  /* 0x0000002e9040723c */ /* 0x000fe20000041814 */
[----:B------:R-:W-:Y:S04]  /*22e0*/  LDSM.16.M88.4 R20, [R226+0xb100] ;  /* 0x00b10000e214783b */ /* 0x000fe80000000200 */
[----:B------:R-:W0:Y:S03]  /*22f0*/  LDGDEPBAR ;  /* 0x00000000000079af */ /* 0x000e260000000000 */
[----:B-----5:R-:W-:Y:S01]  /*2300*/  HMMA.16816.F32.BF16 R12, R140, R32, RZ ;  /* 0x000000208c0c723c */ /* 0x020fe200000418ff */
[----:B------:R-:W1:Y:S07]  /*2310*/  LDSM.16.M88.4 R32, [R226+0x9100] ;  /* 0x00910000e220783b */ /* 0x000e6e0000000200 */
[----:B------:R-:W-:Y:S08]  /*2320*/  HMMA.16816.F32.BF16 R68, R144, R44, R36 ;  /* 0x0000002c9044723c */ /* 0x000ff00000041824 */
[----:B---3--:R-:W-:Y:S08]  /*2330*/  HMMA.16816.F32.BF16 R48, R172, R28, R112 ;  /* 0x0000001cac30723c */ /* 0x008ff00000041870 */
[C---:B------:R-:W-:Y:S01]  /*2340*/  HMMA.16816.F32.BF16 R60, R144.reuse, R56, R12 ;  /* 0x00000038903c723c */ /* 0x040fe2000004180c */
[----:B------:R-:W-:Y:S07]  /*2350*/  LDSM.16.M88.4 R12, [R226+0xa900] ;  /* 0x00a90000e20c783b */ /* 0x000fee0000000200 */
[----:B------:R-:W-:Y:S01]  /*2360*/  HMMA.16816.F32.BF16 R56, R144, R58, R8 ;  /* 0x0000003a9038723c */ /* 0x000fe20000041808 */
[----:B------:R-:W3:Y:S07]  /*2370*/  LDSM.16.M88.4 R8, [R226+0xa100] ;  /* 0x00a10000e208783b */ /* 0x000eee0000000200 */
[C---:B------:R-:W-:Y:S01]  /*2380*/  HMMA.16816.F32.BF16 R40, R172.reuse, R30, R104 ;  /* 0x0000001eac28723c */ /* 0x040fe20000041868 */
[----:B------:R-:W5:Y:S07]  /*2390*/  LDSM.16.M88.4 R28, [R226+0xb900] ;  /* 0x00b90000e21c783b */ /* 0x000f6e0000000200 */
[C---:B----4-:R-:W-:Y:S08]  /*23a0*/  HMMA.16816.F32.BF16 R52, R172.reuse, R24, R116 ;  /* 0x00000018ac34723c */ /* 0x050ff00000041874 */
[C---:B------:R-:W-:Y:S01]  /*23b0*/  HMMA.16816.F32.BF16 R44, R172.reuse, R26, R108 ;  /* 0x0000001aac2c723c */ /* 0x040fe2000004186c */
[----:B------:R-:W4:Y:S07]  /*23c0*/  LDSM.16.M88.4 R24, [R223] ;  /* 0x00000000df18783b */ /* 0x000f2e0000000200 */
[C---:B-1----:R-:W-:Y:S08]  /*23d0*/  HMMA.16816.F32.BF16 R36, R172.reuse, R32, R96 ;  /* 0x00000020ac24723c */ /* 0x042ff00000041860 */
[C---:B------:R-:W-:Y:S08]  /*23e0*/  HMMA.16816.F32.BF16 R32, R172.reuse, R34, R100 ;  /* 0x00000022ac20723c */ /* 0x040ff00000041864 */
[C---:B---3--:R-:W-:Y:S08]  /*23f0*/  HMMA.16816.F32.BF16 R84, R172.reuse, R8, R84 ;  /* 0x00000008ac54723c */ /* 0x048ff00000041854 */
[C---:B------:R-:W-:Y:S01]  /*2400*/  HMMA.16816.F32.BF16 R92, R172.reuse, R10, R92 ;  /* 0x0000000aac5c723c */ /* 0x040fe2000004185c */
[----:B------:R-:W1:Y:S07]  /*2410*/  LDSM.16.M88.4 R8, [R223+0x800] ;  /* 0x00080000df08783b */ /* 0x000e6e0000000200 */
[C---:B------:R-:W-:Y:S08]  /*2420*/  HMMA.16816.F32.BF16 R76, R172.reuse, R16, R76 ;  /* 0x00000010ac4c723c */ /* 0x040ff0000004184c */
[C---:B------:R-:W-:Y:S01]  /*2430*/  HMMA.16816.F32.BF16 R80, R172.reuse, R18, R80 ;  /* 0x00000012ac50723c */ /* 0x040fe20000041850 */
[----:B------:R-:W3:Y:S07]  /*2440*/  LDSM.16.M88.4 R16, [R223+0x1000] ;  /* 0x00100000df10783b */ /* 0x000eee0000000200 */
[C---:B------:R-:W-:Y:S08]  /*2450*/  HMMA.16816.F32.BF16 R96, R172.reuse, R12, R88 ;  /* 0x0000000cac60723c */ /* 0x040ff00000041858 */
[C---:B------:R-:W-:Y:S01]  /*2460*/  HMMA.16816.F32.BF16 R108, R172.reuse, R14, R72 ;  /* 0x0000000eac6c723c */ /* 0x040fe20000041848 */
[----:B------:R-:W-:Y:S07]  /*2470*/  LDSM.16.M88.4 R12, [R223+0x3000] ;  /* 0x00300000df0c783b */ /* 0x000fee0000000200 */
[C---:B------:R-:W-:Y:S08]  /*2480*/  HMMA.16816.F32.BF16 R100, R172.reuse, R20, R68 ;  /* 0x00000014ac64723c */ /* 0x040ff00000041844 */
[C---:B------:R-:W-:Y:S01]  /*2490*/  HMMA.16816.F32.BF16 R88, R172.reuse, R22, R64 ;  /* 0x00000016ac58723c */ /* 0x040fe20000041840 */
[----:B------:R-:W2:Y:S07]  /*24a0*/  LDSM.16.M88.4 R20, [R223+0x1800] ;  /* 0x00180000df14783b */ /* 0x000eae0000000200 */
[C---:B-----5:R-:W-:Y:S08]  /*24b0*/  HMMA.16816.F32.BF16 R72, R172.reuse, R28, R60 ;  /* 0x0000001cac48723c */ /* 0x060ff0000004183c */
[----:B------:R-:W-:Y:S01]  /*24c0*/  HMMA.16816.F32.BF16 R68, R172, R30, R56 ;  /* 0x0000001eac44723c */ /* 0x000fe20000041838 */
[----:B------:R-:W5:Y:S07]  /*24d0*/  LDSM.16.M88.4 R28, [R223+0x2000] ;  /* 0x00200000df1c783b */ /* 0x000f6e0000000200 */
[C---:B----4-:R-:W-:Y:S08]  /*24e0*/  HMMA.16816.F32.BF16 R64, R176.reuse, R24, R52 ;  /* 0x00000018b040723c */ /* 0x050ff00000041834 */
[C---:B-1----:R-:W-:Y:S08]  /*24f0*/  HMMA.16816.F32.BF16 R56, R176.reuse, R8, R48 ;  /* 0x00000008b038723c */ /* 0x042ff00000041830 */
[C---:B------:R-:W-:Y:S01]  /*2500*/  HMMA.16816.F32.BF16 R60, R176.reuse, R26, R44 ;  /* 0x0000001ab03c723c */ /* 0x040fe2000004182c */
[----:B------:R-:W1:Y:S07]  /*2510*/  LDSM.16.M88.4 R24, [R223+0x2800] ;  /* 0x00280000df18783b */ /* 0x000e6e0000000200 */
[C---:B------:R-:W-:Y:S01]  /*2520*/  HMMA.16816.F32.BF16 R52, R176.reuse, R10, R40 ;  /* 0x0000000ab034723c */ /* 0x040fe20000041828 */
[----:B------:R-:W4:Y:S07]  /*2530*/  LDSM.16.M88.4 R8, [R223+0x3800] ;  /* 0x00380000df08783b */ /* 0x000f2e0000000200 */
[C---:B---3--:R-:W-:Y:S08]  /*2540*/  HMMA.16816.F32.BF16 R48, R176.reuse, R16, R36 ;  /* 0x00000010b030723c */ /* 0x048ff00000041824 */
[C---:B------:R-:W-:Y:S01]  /*2550*/  HMMA.16816.F32.BF16 R44, R176.reuse, R18, R32 ;  /* 0x00000012b02c723c */ /* 0x040fe20000041820 */
[----:B------:R-:W-:Y:S07]  /*2560*/  LDSM.16.M88.4 R16, [R220+0xd900] ;  /* 0x00d90000dc10783b */ /* 0x000fee0000000200 */
[C---:B--2---:R-:W-:Y:S01]  /*2570*/  HMMA.16816.F32.BF16 R40, R176.reuse, R20, R76 ;  /* 0x00000014b028723c */ /* 0x044fe2000004184c */
[----:B------:R-:W-:Y:S07]  /*2580*/  LDSM.16.M88.4 R76, [R227+0x4800] ;  /* 0x00480000e34c783b */ /* 0x000fee0000000200 */
[C---:B------:R-:W-:Y:S01]  /*2590*/  HMMA.16816.F32.BF16 R36, R176.reuse, R22, R80 ;  /* 0x00000016b024723c */ /* 0x040fe20000041850 */
[----:B------:R-:W2:Y:S07]  /*25a0*/  LDSM.16.M88.4 R20, [R220+0xc100] ;  /* 0x00c10000dc14783b */ /* 0x000eae0000000200 */
[C---:B-----5:R-:W-:Y:S08]  /*25b0*/  HMMA.16816.F32.BF16 R32, R176.reuse, R28, R84 ;  /* 0x0000001cb020723c */ /* 0x060ff00000041854 */
[C---:B------:R-:W-:Y:S01]  /*25c0*/  HMMA.16816.F32.BF16 R92, R176.reuse, R30, R92 ;  /* 0x0000001eb05c723c */ /* 0x040fe2000004185c */
[----:B------:R-:W3:Y:S07]  /*25d0*/  LDSM.16.M88.4 R28, [R220+0xc900] ;  /* 0x00c90000dc1c783b */ /* 0x000eee0000000200 */
[C---:B------:R-:W-:Y:S08]  /*25e0*/  HMMA.16816.F32.BF16 R136, R176.reuse, R12, R100 ;  /* 0x0000000cb088723c */ /* 0x040ff00000041864 */
[C---:B------:R-:W-:Y:S01]  /*25f0*/  HMMA.16816.F32.BF16 R132, R176.reuse, R14, R88 ;  /* 0x0000000eb084723c */ /* 0x040fe20000041858 */
[----:B------:R-:W5:Y:S07]  /*2600*/  LDSM.16.M88.4 R12, [R220+0xe100] ;  /* 0x00e10000dc0c783b */ /* 0x000f6e0000000200 */
[C---:B-1----:R-:W-:Y:S08]  /*2610*/  HMMA.16816.F32.BF16 R96, R176.reuse, R24, R96 ;  /* 0x00000018b060723c */ /* 0x042ff00000041860 */
[C---:B------:R-:W-:Y:S01]  /*2620*/  HMMA.16816.F32.BF16 R108, R176.reuse, R26, R108 ;  /* 0x0000001ab06c723c */ /* 0x040fe2000004186c */
[----:B------:R-:W1:Y:S07]  /*2630*/  LDSM.16.M88.4 R24, [R220+0xd100] ;  /* 0x00d10000dc18783b */ /* 0x000e6e0000000200 */
[C---:B----4-:R-:W-:Y:S01]  /*2640*/  HMMA.16816.F32.BF16 R128, R176.reuse, R8, R72 ;  /* 0x00000008b080723c */ /* 0x050fe20000041848 */
[----:B------:R-:W-:Y:S07]  /*2650*/  LDSM.16.M88.4 R72, [R227+0x5000] ;  /* 0x00500000e348783b */ /* 0x000fee0000000200 */
[----:B------:R-:W-:Y:S01]  /*2660*/  HMMA.16816.F32.BF16 R124, R176, R10, R68 ;  /* 0x0000000ab07c723c */ /* 0x000fe20000041844 */
[----:B------:R-:W4:Y:S04]  /*2670*/  LDSM.16.M88.4 R8, [R220+0xe900] ;  /* 0x00e90000dc08783b */ /* 0x000f280000000200 */
[----:B------:R-:W-:Y:S03]  /*2680*/  LDSM.16.M88.4 R68, [R227+0x5800] ;  /* 0x00580000e344783b */ /* 0x000fe60000000200 */
[C---:B--2---:R-:W-:Y:S01]  /*2690*/  HMMA.16816.F32.BF16 R116, R180.reuse, R22, R60 ;  /* 0x00000016b474723c */ /* 0x044fe2000004183c */
[----:B------:R-:W2:Y:S07]  /*26a0*/  LDSM.16.M88.4 R60, [R220+0xf100] ;  /* 0x00f10000dc3c783b */ /* 0x000eae0000000200 */
[C---:B---3--:R-:W-:Y:S01]  /*26b0*/  HMMA.16816.F32.BF16 R104, R180.reuse, R30, R52 ;  /* 0x0000001eb468723c */ /* 0x048fe20000041834 */
[----:B------:R-:W3:Y:S07]  /*26c0*/  LDSM.16.M88.4 R52, [R220+0xf900] ;  /* 0x00f90000dc34783b */ /* 0x000eee0000000200 */
[C---:B------:R-:W-:Y:S01]  /*26d0*/  HMMA.16816.F32.BF16 R112, R180.reuse, R28, R56 ;  /* 0x0000001cb470723c */ /* 0x040fe20000041838 */
[----:B------:R-:W2:Y:S04]  /*26e0*/  LDSM.16.M88.4 R56, [R227+0x4000] ;  /* 0x00400000e338783b */ /* 0x000ea80000000200 */
[----:B------:R-:W-:Y:S03]  /*26f0*/  LDSM.16.M88.4 R28, [R227+0x7800] ;  /* 0x00780000e31c783b */ /* 0x000fe60000000200 */
[C---:B------:R-:W-:Y:S08]  /*2700*/  HMMA.16816.F32.BF16 R120, R180.reuse, R20, R64 ;  /* 0x00000014b478723c */ /* 0x040ff00000041840 */
[C---:B-----5:R-:W-:Y:S01]  /*2710*/  HMMA.16816.F32.BF16 R64, R180.reuse, R12, R32 ;  /* 0x0000000cb440723c */ /* 0x060fe20000041820 */
[----:B------:R-:W5:Y:S07]  /*2720*/  LDSM.16.M88.4 R32, [R227+0x7000] ;  /* 0x00700000e320783b */ /* 0x000f6e0000000200 */
[C---:B------:R-:W-:Y:S01]  /*2730*/  HMMA.16816.F32.BF16 R80, R180.reuse, R18, R36 ;  /* 0x00000012b450723c */ /* 0x040fe20000041824 */
[----:B------:R-:W2:Y:S07]  /*2740*/  LDSM.16.M88.4 R36, [R227+0x6800] ;  /* 0x00680000e324783b */ /* 0x000eae0000000200 */
[C---:B-1----:R-:W-:Y:S08]  /*2750*/  HMMA.16816.F32.BF16 R100, R180.reuse, R24, R48 ;  /* 0x00000018b464723c */ /* 0x042ff00000041830 */
[C---:B------:R-:W-:Y:S01]  /*2760*/  HMMA.16816.F32.BF16 R88, R180.reuse, R26, R44 ;  /* 0x0000001ab458723c */ /* 0x040fe2000004182c */
[----:B------:R-:W1:Y:S07]  /*2770*/  LDSM.16.M88.4 R44, [R227+0x6000] ;  /* 0x00600000e32c783b */ /* 0x000e6e0000000200 */
[C---:B------:R-:W-:Y:S08]  /*2780*/  HMMA.16816.F32.BF16 R84, R180.reuse, R16, R40 ;  /* 0x00000010b454723c */ /* 0x040ff00000041828 */
[C---:B------:R-:W-:Y:S08]  /*2790*/  HMMA.16816.F32.BF16 R48, R180.reuse, R14, R92 ;  /* 0x0000000eb430723c */ /* 0x040ff0000004185c */
[C---:B----4-:R-:W-:Y:S01]  /*27a0*/  HMMA.16816.F32.BF16 R40, R180.reuse, R8, R96 ;  /* 0x00000008b428723c */ /* 0x050fe20000041860 */
[----:B------:R-:W-:Y:S07]  /*27b0*/  LDSM.16.M88.4 R96, [R223+0x4000] ;  /* 0x00400000df60783b */ /* 0x000fee0000000200 */
[C---:B------:R-:W-:Y:S08]  /*27c0*/  HMMA.16816.F32.BF16 R24, R180.reuse, R10, R108 ;  /* 0x0000000ab418723c */ /* 0x040ff0000004186c */
[C---:B--2---:R-:W-:Y:S08]  /*27d0*/  HMMA.16816.F32.BF16 R16, R180.reuse, R62, R132 ;  /* 0x0000003eb410723c */ /* 0x044ff00000041884 */
[C---:B---3--:R-:W-:Y:S08]  /*27e0*/  HMMA.16816.F32.BF16 R12, R180.reuse, R52, R128 ;  /* 0x00000034b40c723c */ /* 0x048ff00000041880 */
[C---:B------:R-:W-:Y:S08]  /*27f0*/  HMMA.16816.F32.BF16 R8, R180.reuse, R54, R124 ;  /* 0x00000036b408723c */ /* 0x040ff0000004187c */
[----:B------:R-:W-:Y:S01]  /*2800*/  HMMA.16816.F32.BF16 R20, R180, R60, R136 ;  /* 0x0000003cb414723c */ /* 0x000fe20000041888 */
[----:B------:R-:W2:Y:S07]  /*2810*/  LDSM.16.M88.4 R60, [R226+0xc900] ;  /* 0x00c90000e23c783b */ /* 0x000eae0000000200 */
[C---:B------:R-:W-:Y:S08]  /*2820*/  HMMA.16816.F32.BF16 R52, R184.reuse, R56, R120 ;  /* 0x00000038b834723c */ /* 0x040ff00000041878 */
[C---:B------:R-:W-:Y:S01]  /*2830*/  HMMA.16816.F32.BF16 R56, R184.reuse, R58, R116 ;  /* 0x0000003ab838723c */ /* 0x040fe20000041874 */
[----:B------:R-:W3:Y:S07]  /*2840*/  LDSM.16.M88.4 R116, [R226+0xd100] ;  /* 0x00d10000e274783b */ /* 0x000eee0000000200 */
[C---:B------:R-:W-:Y:S08]  /*2850*/  HMMA.16816.F32.BF16 R132, R184.reuse, R76, R112 ;  /* 0x0000004cb884723c */ /* 0x040ff00000041870 */
[C---:B------:R-:W-:Y:S08]  /*2860*/  HMMA.16816.F32.BF16 R128, R184.reuse, R72, R100 ;  /* 0x00000048b880723c */ /* 0x040ff00000041864 */
[C---:B-----5:R-:W-:Y:S01]  /*2870*/  HMMA.16816.F32.BF16 R112, R184.reuse, R34, R16 ;  /* 0x00000022b870723c */ /* 0x060fe20000041810 */
[----:B------:R-:W4:Y:S07]  /*2880*/  LDSM.16.M88.4 R16, [R226+0xd900] ;  /* 0x00d90000e210783b */ /* 0x000f2e0000000200 */
[C---:B------:R-:W-:Y:S01]  /*2890*/  HMMA.16816.F32.BF16 R108, R184.reuse, R28, R12 ;  /* 0x0000001cb86c723c */ /* 0x040fe2000004180c */
[----:B------:R-:W5:Y:S07]  /*28a0*/  LDSM.16.M88.4 R12, [R226+0xe100] ;  /* 0x00e10000e20c783b */ /* 0x000f6e0000000200 */
[C---:B------:R-:W-:Y:S01]  /*28b0*/  HMMA.16816.F32.BF16 R100, R184.reuse, R30, R8 ;  /* 0x0000001eb864723c */ /* 0x040fe20000041808 */
[----:B------:R-:W1:Y:S07]  /*28c0*/  LDSM.16.M88.4 R8, [R226+0xe900] ;  /* 0x00e90000e208783b */ /* 0x000e6e0000000200 */
[C---:B------:R-:W-:Y:S08]  /*28d0*/  HMMA.16816.F32.BF16 R104, R184.reuse, R78, R104 ;  /* 0x0000004eb868723c */ /* 0x040ff00000041868 */
[C---:B------:R-:W-:Y:S01]  /*28e0*/  HMMA.16816.F32.BF16 R160, R184.reuse, R74, R88 ;  /* 0x0000004ab8a0723c */ /* 0x040fe20000041858 */
[----:B------:R-:W-:Y:S04]  /*28f0*/  LDSM.16.M88.4 R88, [R223+0x4800] ;  /* 0x00480000df58783b */ /* 0x000fe80000000200 */
[----:B------:R-:W-:Y:S03]  /*2900*/  LDSM.16.M88.4 R72, [R223+0x5000] ;  /* 0x00500000df48783b */ /* 0x000fe60000000200 */
[C---:B------:R-:W-:Y:S01]  /*2910*/  HMMA.16816.F32.BF16 R152, R184.reuse, R70, R80 ;  /* 0x00000046b898723c */ /* 0x040fe20000041850 */
[----:B------:R-:W-:Y:S07]  /*2920*/  LDSM.16.M88.4 R80, [R226+0xf900] ;  /* 0x00f90000e250783b */ /* 0x000fee0000000200 */
[C---:B------:R-:W-:Y:S01]  /*2930*/  HMMA.16816.F32.BF16 R120, R184.reuse, R38, R24 ;  /* 0x00000026b878723c */ /* 0x040fe20000041818 */
[----:B------:R-:W2:Y:S07]  /*2940*/  LDSM.16.M88.4 R24, [R226+0xf100] ;  /* 0x00f10000e218783b */ /* 0x000eae0000000200 */
[C---:B------:R-:W-:Y:S01]  /*2950*/  HMMA.16816.F32.BF16 R156, R184.reuse, R68, R84 ;  /* 0x00000044b89c723c */ /* 0x040fe20000041854 */
[----:B------:R-:W2:Y:S07]  /*2960*/  LDSM.16.M88.4 R68, [R223+0x5800] ;  /* 0x00580000df44783b */ /* 0x000eae0000000200 */
[C---:B-1----:R-:W-:Y:S01]  /*2970*/  HMMA.16816.F32.BF16 R148, R184.reuse, R44, R64 ;  /* 0x0000002cb894723c */ /* 0x042fe20000041840 */
[----:B------:R-:W1:Y:S07]  /*2980*/  LDSM.16.M88.4 R64, [R223+0x6000] ;  /* 0x00600000df40783b */ /* 0x000e6e0000000200 */
[C---:B------:R-:W-:Y:S08]  /*2990*/  HMMA.16816.F32.BF16 R136, R184.reuse, R46, R48 ;  /* 0x0000002eb888723c */ /* 0x040ff00000041830 */
[C---:B------:R-:W-:Y:S08]  /*29a0*/  HMMA.16816.F32.BF16 R124, R184.reuse, R36, R40 ;  /* 0x00000024b87c723c */ /* 0x040ff00000041828 */
[----:B------:R-:W-:Y:S08]  /*29b0*/  HMMA.16816.F32.BF16 R20, R184, R32, R20 ;  /* 0x00000020b814723c */ /* 0x000ff00000041814 */
[C---:B------:R-:W-:Y:S08]  /*29c0*/  HMMA.16816.F32.BF16 R92, R192.reuse, R164, R52 ;  /* 0x000000a4c05c723c */ /* 0x040ff00000041834 */
[C---:B------:R-:W-:Y:S08]  /*29d0*/  HMMA.16816.F32.BF16 R84, R192.reuse, R166, R56 ;  /* 0x000000a6c054723c */ /* 0x040ff00000041838 */
[C---:B--2---:R-:W-:Y:S08]  /*29e0*/  HMMA.16816.F32.BF16 R76, R192.reuse, R60, R132 ;  /* 0x0000003cc04c723c */ /* 0x044ff00000041884 */
[C---:B------:R-:W-:Y:S01]  /*29f0*/  HMMA.16816.F32.BF16 R60, R192.reuse, R62, R104 ;  /* 0x0000003ec03c723c */ /* 0x040fe20000041868 */
[----:B------:R-:W2:Y:S07]  /*2a00*/  LDSM.16.M88.4 R104, [R223+0x6800] ;  /* 0x00680000df68783b */ /* 0x000eae0000000200 */
[C---:B---3--:R-:W-:Y:S01]  /*2a10*/  HMMA.16816.F32.BF16 R56, R192.reuse, R116, R128 ;  /* 0x00000074c038723c */ /* 0x048fe20000041880 */
[----:B------:R-:W3:Y:S07]  /*2a20*/  LDSM.16.M88.4 R128, [R223+0x7000] ;  /* 0x00700000df80783b */ /* 0x000eee0000000200 */
[----:B------:R-:W-:Y:S01]  /*2a30*/  HMMA.16816.F32.BF16 R52, R192, R118, R160 ;  /* 0x00000076c034723c */ /* 0x000fe200000418a0 */
[----:B------:R-:W1:Y:S01]  /*2a40*/  LDSM.16.M88.4 R116, [R223+0x7800] ;  /* 0x00780000df74783b */ /* 0x000e620000000200 */
[----:B------:R-:W-:-:S06]  /*2a50*/  DEPBAR.LE SB0, 0x0 ;  /* 0x000080000000791a */ /* 0x000fcc0000000000 */
[C---:B----4-:R-:W-:Y:S08]  /*2a60*/  HMMA.16816.F32.BF16 R48, R192.reuse, R16, R156 ;  /* 0x00000010c030723c */ /* 0x050ff0000004189c */
[C---:B------:R-:W-:Y:S08]  /*2a70*/  HMMA.16816.F32.BF16 R44, R192.reuse, R18, R152 ;  /* 0x00000012c02c723c */ /* 0x040ff00000041898 */
[C---:B-----5:R-:W-:Y:S08]  /*2a80*/  HMMA.16816.F32.BF16 R40, R192.reuse, R12, R148 ;  /* 0x0000000cc028723c */ /* 0x060ff00000041894 */
        /* <DEDUP_REMOVED lines=21> */
[C---:B------:R-:W-:Y:S08]  /*2be0*/  HMMA.16816.F32.BF16 R24, R208.reuse, R116, R12 ;  /* 0x00000074d018723c */ /* 0x040ff0000004180c */
[----:B------:R-:W-:Y:S01]  /*2bf0*/  HMMA.16816.F32.BF16 R44, R208, R118, R8 ;  /* 0x00000076d02c723c */ /* 0x000fe20000041808 */
[----:B------:R-:W-:Y:S06]  /*2c00*/  BAR.SYNC.DEFER_BLOCKING 0x0 ;  /* 0x0000000000007b1d */ /* 0x000fec0000010000 */
[----:B------:R-:W-:Y:S05]  /*2c10*/  @!P0 BRA `(.L_x_501) ;  /* 0x0000025000008947 */ /* 0x000fea0003800000 */
[----:B------:R-:W-:-:S04]  /*2c20*/  UIADD3 UR5, UR25, -0x2, URZ ;  /* 0xfffffffe19057890 */ /* 0x000fc8000fffe03f */
        /* <DEDUP_REMOVED lines=36> */
.L_x_501:
[----:B------:R-:W-:Y:S01]  /*2e70*/  FMUL.FTZ R0, R40, c[0x0][0x320] ;  /* 0x0000c80028007a20 */ /* 0x000fe20000410000 */
[----:B---3--:R-:W-:Y:S01]  /*2e80*/  LEA.HI R6, R190, R189, RZ, 0x2 ;  /* 0x000000bdbe067211 */ /* 0x008fe200078f10ff */
[----:B------:R-:W-:Y:S01]  /*2e90*/  FMUL.FTZ R5, R50, c[0x0][0x320] ;  /* 0x0000c80032057a20 */ /* 0x000fe20000410000 */
[----:B------:R-:W-:Y:S01]  /*2ea0*/  SHF.R.S32.HI R7, RZ, 0x1f, R171 ;  /* 0x0000001fff077819 */ /* 0x000fe200000114ab */
[----:B------:R1:W-:Y:S01]  /*2eb0*/  MUFU.TANH R160, R0 ;  /* 0x0000000000a07308 */ /* 0x0003e20000002400 */
[----:B------:R-:W-:Y:S01]  /*2ec0*/  FMUL.FTZ R8, R18, c[0x0][0x320] ;  /* 0x0000c80012087a20 */ /* 0x000fe20000410000 */
[----:B------:R-:W-:Y:S01]  /*2ed0*/  UMOV UR4, 0xffffff80 ;  /* 0xffffff8000047882 */ /* 0x000fe20000000000 */
[----:B------:R-:W-:Y:S01]  /*2ee0*/  LEA.HI R7, R7, R171, RZ, 0x3 ;  /* 0x000000ab07077211 */ /* 0x000fe200078f18ff */
[----:B------:R-:W-:Y:S01]  /*2ef0*/  UIMAD UR4, UR20, UR4, 0x1 ;  /* 0x00000001140474a4 */ /* 0x000fe2000f8e0204 */
[----:B------:R-:W-:Y:S01]  /*2f00*/  FMUL.FTZ R10, R19, c[0x0][0x320] ;  /* 0x0000c800130a7a20 */ /* 0x000fe20000410000 */
[----:B------:R-:W-:Y:S01]  /*2f10*/  UIADD3 UR25, UR25, -0x2, URZ ;  /* 0xfffffffe19197890 */ /* 0x000fe2000fffe03f */
[----:B------:R-:W-:Y:S01]  /*2f20*/  LOP3.LUT R7, R7, 0xffffff8, RZ, 0xc0, !PT ;  /* 0x0ffffff807077812 */ /* 0x000fe200078ec0ff */
[----:B------:R-:W-:Y:S01]  /*2f30*/  IMAD.SHL.U32 R221, R3, 0x2, RZ ;  /* 0x0000000203dd7824 */ /* 0x000fe200078e00ff */
[----:B------:R-:W0:Y:S03]  /*2f40*/  LDGDEPBAR ;  /* 0x00000000000079af */ /* 0x000e260000000000 */
[----:B------:R-:W-:-:S02]  /*2f50*/  IMAD.IADD R9, R171, 0x1, -R7 ;  /* 0x00000001ab097824 */ /* 0x000fc400078e0a07 */
[--C-:B------:R-:W-:Y:S02]  /*2f60*/  IMAD R222, R4, 0x2, R221.reuse ;  /* 0x0000000204de7824 */ /* 0x100fe400078e02dd */
[----:B-1----:R-:W-:Y:S02]  /*2f70*/  FMUL.FTZ R0, R92, c[0x0][0x320] ;  /* 0x0000c8005c007a20 */ /* 0x002fe40000410000 */
[C---:B------:R-:W-:Y:S02]  /*2f80*/  IMAD R225, R2.reuse, 0x2, R221 ;  /* 0x0000000202e17824 */ /* 0x040fe400078e02dd */
[----:B------:R1:W2:Y:S01]  /*2f90*/  MUFU.TANH R82, R0 ;  /* 0x0000000000527308 */ /* 0x0002a20000002400 */
[----:B------:R-:W-:Y:S02]  /*2fa0*/  IMAD R224, R2, 0x2, R222 ;  /* 0x0000000202e07824 */ /* 0x000fe400078e02de */
[----:B-1----:R-:W-:-:S05]  /*2fb0*/  FMUL.FTZ R0, R93, c[0x0][0x320] ;  /* 0x0000c8005d007a20 */ /* 0x002fca0000410000 */
[----:B------:R1:W3:Y:S02]  /*2fc0*/  MUFU.TANH R81, R0 ;  /* 0x0000000000517308 */ /* 0x0002e40000002400 */
[----:B-1----:R-:W-:-:S06]  /*2fd0*/  FMUL.FTZ R0, R84, c[0x0][0x320] ;  /* 0x0000c80054007a20 */ /* 0x002fcc0000410000 */
[----:B------:R1:W4:Y:S02]  /*2fe0*/  MUFU.TANH R80, R0 ;  /* 0x0000000000507308 */ /* 0x0003240000002400 */
[----:B-1----:R-:W-:-:S06]  /*2ff0*/  FMUL.FTZ R0, R85, c[0x0][0x320] ;  /* 0x0000c80055007a20 */ /* 0x002fcc0000410000 */
[----:B------:R1:W-:Y:S02]  /*3000*/  MUFU.TANH R11, R0 ;  /* 0x00000000000b7308 */ /* 0x0003e40000002400 */
[----:B-1----:R-:W-:-:S06]  /*3010*/  FMUL.FTZ R0, R76, c[0x0][0x320] ;  /* 0x0000c8004c007a20 */ /* 0x002fcc0000410000 */
[----:B------:R1:W5:Y:S02]  /*3020*/  MUFU.TANH R76, R0 ;  /* 0x00000000004c7308 */ /* 0x0003640000002400 */
[----:B-1----:R-:W-:-:S06]  /*3030*/  FMUL.FTZ R0, R77, c[0x0][0x320] ;  /* 0x0000c8004d007a20 */ /* 0x002fcc0000410000 */
[----:B------:R1:W1:Y:S02]  /*3040*/  MUFU.TANH R75, R0 ;  /* 0x00000000004b7308 */ /* 0x0002640000002400 */
[----:B-1----:R-:W-:-:S06]  /*3050*/  FMUL.FTZ R0, R60, c[0x0][0x320] ;  /* 0x0000c8003c007a20 */ /* 0x002fcc0000410000 */
[----:B------:R1:W1:Y:S02]  /*3060*/  MUFU.TANH R74, R0 ;  /* 0x00000000004a7308 */ /* 0x0002640000002400 */
[----:B-1----:R-:W-:-:S06]  /*3070*/  FMUL.FTZ R0, R61, c[0x0][0x320] ;  /* 0x0000c8003d007a20 */ /* 0x002fcc0000410000 */
[----:B------:R1:W-:Y:S02]  /*3080*/  MUFU.TANH R73, R0 ;  /* 0x0000000000497308 */ /* 0x0003e40000002400 */
[----:B-1----:R-:W-:-:S06]  /*3090*/  FMUL.FTZ R0, R56, c[0x0][0x320] ;  /* 0x0000c80038007a20 */ /* 0x002fcc0000410000 */
[----:B------:R1:W1:Y:S02]  /*30a0*/  MUFU.TANH R66, R0 ;  /* 0x0000000000427308 */ /* 0x0002640000002400 */
        /* <DEDUP_REMOVED lines=29> */
[----:B------:R1:W-:Y:S08]  /*3280*/  MUFU.TANH R20, R5 ;  /* 0x0000000500147308 */ /* 0x0003f00000002400 */
[----:B------:R2:W2:Y:S01]  /*3290*/  MUFU.TANH R49, R0 ;  /* 0x0000000000317308 */ /* 0x0004a20000002400 */
[----:B-1----:R-:W-:-:S05]  /*32a0*/  LOP3.LUT R5, R6, 0xfffffffc, RZ, 0xc0, !PT ;  /* 0xfffffffc06057812 */ /* 0x002fca00078ec0ff */
[----:B------:R-:W-:Y:S02]  /*32b0*/  IMAD.IADD R5, R189, 0x1, -R5 ;  /* 0x00000001bd057824 */ /* 0x000fe400078e0a05 */
[----:B--2---:R-:W-:-:S04]  /*32c0*/  FMUL.FTZ R0, R21, c[0x0][0x320] ;  /* 0x0000c80015007a20 */ /* 0x004fc80000410000 */
[----:B------:R1:W2:Y:S02]  /*32d0*/  MUFU.TANH R48, R0 ;  /* 0x0000000000307308 */ /* 0x0002a40000002400 */
        /* <DEDUP_REMOVED lines=15> */
[----:B------:R1:W-:Y:S02]  /*33d0*/  MUFU.TANH R156, R0 ;  /* 0x00000000009c7308 */ /* 0x0003e40000002400 */
        /* <DEDUP_REMOVED lines=15> */
[----:B------:R1:W-:Y:S08]  /*34d0*/  MUFU.TANH R34, R8 ;  /* 0x0000000800227308 */ /* 0x0003f00000002400 */
[----:B------:R2:W-:Y:S01]  /*34e0*/  MUFU.TANH R167, R0 ;  /* 0x0000000000a77308 */ /* 0x0005e20000002400 */
[----:B-1----:R-:W-:-:S04]  /*34f0*/  LEA.HI R8, R5, R5, RZ, 0x1 ;  /* 0x0000000505087211 */ /* 0x002fc800078f08ff */
[----:B------:R-:W-:Y:S01]  /*3500*/  LOP3.LUT R8, R8, 0x1ffffffe, RZ, 0xc0, !PT ;  /* 0x1ffffffe08087812 */ /* 0x000fe200078ec0ff */
[----:B--2---:R-:W-:-:S04]  /*3510*/  FMUL.FTZ R0, R35, c[0x0][0x320] ;  /* 0x0000c80023007a20 */ /* 0x004fc80000410000 */
        /* <DEDUP_REMOVED lines=12> */
[----:B------:R1:W2:Y:S02]  /*35e0*/  MUFU.TANH R13, R0 ;  /* 0x00000000000d7308 */ /* 0x0002a40000002400 */
[----:B-1----:R-:W-:-:S06]  /*35f0*/  FMUL.FTZ R0, R22, c[0x0][0x320] ;  /* 0x0000c80016007a20 */ /* 0x002fcc0000410000 */
[----:B------:R1:W-:Y:S02]  /*3600*/  MUFU.TANH R38, R0 ;  /* 0x0000000000267308 */ /* 0x0003e40000002400 */
[----:B-1----:R-:W-:-:S06]  /*3610*/  FMUL.FTZ R0, R23, c[0x0][0x320] ;  /* 0x0000c80017007a20 */ /* 0x002fcc0000410000 */
[----:B------:R-:W-:Y:S08]  /*3620*/  MUFU.TANH R23, R10 ;  /* 0x0000000a00177308 */ /* 0x000ff00000002400 */
[----:B------:R1:W-:Y:S02]  /*3630*/  MUFU.TANH R35, R0 ;  /* 0x0000000000237308 */ /* 0x0003e40000002400 */
[----:B-1----:R-:W-:-:S06]  /*3640*/  FMUL.FTZ R0, R87, c[0x0][0x320] ;  /* 0x0000c80057007a20 */ /* 0x002fcc0000410000 */
[----:B------:R1:W1:Y:S02]  /*3650*/  MUFU.TANH R14, R0 ;  /* 0x00000000000e7308 */ /* 0x0002640000002400 */
[----:B-1----:R-:W-:-:S05]  /*3660*/  LOP3.LUT R0, R188, 0xffffffe0, RZ, 0xc0, !PT ;  /* 0xffffffe0bc007812 */ /* 0x002fca00078ec0ff */
[----:B------:R-:W-:-:S05]  /*3670*/  IMAD.IADD R0, R189, 0x1, -R0 ;  /* 0x00000001bd007824 */ /* 0x000fca00078e0a00 */
[----:B------:R-:W-:-:S04]  /*3680*/  SHF.R.S32.HI R6, RZ, 0x1f, R0 ;  /* 0x0000001fff067819 */ /* 0x000fc80000011400 */
[----:B------:R-:W-:-:S04]  /*3690*/  LEA.HI R6, R6, R0, RZ, 0x2 ;  /* 0x0000000006067211 */ /* 0x000fc800078f10ff */
[----:B------:R-:W-:-:S05]  /*36a0*/  LEA.HI.SX32 R7, R6, UR23, 0x1e ;  /* 0x0000001706077c11 */ /* 0x000fca000f8ff2ff */
[----:B------:R-:W-:Y:S02]  /*36b0*/  IMAD R9, R9, 0x10, R7 ;  /* 0x0000001009097824 */ /* 0x000fe400078e0207 */
[----:B------:R-:W-:Y:S02]  /*36c0*/  IMAD.IADD R7, R5, 0x1, -R8 ;  /* 0x0000000105077824 */ /* 0x000fe400078e0a08 */
[----:B------:R-:W-:Y:S02]  /*36d0*/  FMUL.FTZ R5, R51, c[0x0][0x320] ;  /* 0x0000c80033057a20 */ /* 0x000fe40000410000 */
[----:B------:R-:W-:Y:S02]  /*36e0*/  IMAD R15, R7, 0x8, R9 ;  /* 0x00000008070f7824 */ /* 0x000fe400078e0209 */
[----:B------:R1:W-:Y:S01]  /*36f0*/  MUFU.TANH R17, R5 ;  /* 0x0000000500117308 */ /* 0x0003e20000002400 */
[----:B------:R-:W-:Y:S02]  /*3700*/  FMUL.FTZ R7, R62, c[0x0][0x320] ;  /* 0x0000c8003e077a20 */ /* 0x000fe40000410000 */
[----:B------:R-:W-:Y:S01]  /*3710*/  @P3 IMAD.HI.U32 R8, R15, c[0x0][0x2c8], RZ ;  /* 0x0000b2000f083a27 */ /* 0x000fe200078e00ff */
[----:B------:R2:W-:Y:S04]  /*3720*/  STL [R1+0x20], R15 ;  /* 0x0000200f01007387 */ /* 0x0005e80000100800 */
[----:B------:R3:W2:Y:S01]  /*3730*/  MUFU.TANH R64, R7 ;  /* 0x0000000700407308 */ /* 0x0006a20000002400 */
[----:B-1----:R-:W-:Y:S01]  /*3740*/  IMAD.MOV.U32 R5, RZ, RZ, R15 ;  /* 0x000000ffff057224 */ /* 0x002fe200078e000f */
[----:B------:R-:W-:-:S05]  /*3750*/  @P3 SHF.R.U32.HI R5, RZ, c[0x0][0x2cc], R8 ;  /* 0x0000b300ff053a19 */ /* 0x000fca0000011608 */
[----:B------:R-:W1:Y:S01]  /*3760*/  SHFL.IDX PT, R9, R5, RZ, 0x1c1f ;  /* 0x001c1fff05097589 */ /* 0x000e6200000e0000 */
[----:B---3--:R-:W-:-:S03]  /*3770*/  FMUL.FTZ R7, R26, c[0x0][0x320] ;  /* 0x0000c8001a077a20 */ /* 0x008fc60000410000 */
[----:B------:R3:W1:Y:S01]  /*3780*/  SHFL.IDX PT, R8, R5, 0x1, 0x1c1f ;  /* 0x003c1f0005087f89 */ /* 0x00066200000e0000 */
[----:B------:R4:W-:Y:S01]  /*3790*/  MUFU.TANH R22, R7 ;  /* 0x0000000700167308 */ /* 0x0009e20000002400 */
[----:B--2---:R-:W-:-:S07]  /*37a0*/  FMUL.FTZ R15, R47, c[0x0][0x320] ;  /* 0x0000c8002f0f7a20 */ /* 0x004fce0000410000 */
[----:B------:R-:W-:Y:S01]  /*37b0*/  MUFU.TANH R15, R15 ;  /* 0x0000000f000f7308 */ /* 0x000fe20000002400 */
[----:B----4-:R-:W-:-:S07]  /*37c0*/  FMUL.FTZ R7, R27, c[0x0][0x320] ;  /* 0x0000c8001b077a20 */ /* 0x010fce0000410000 */
[----:B------:R2:W-:Y:S01]  /*37d0*/  MUFU.TANH R19, R7 ;  /* 0x0000000700137308 */ /* 0x0005e20000002400 */
[----:B---3--:R-:W-:Y:S01]  /*37e0*/  LOP3.LUT R5, R6, 0x7ffffffc, RZ, 0xc0, !PT ;  /* 0x7ffffffc06057812 */ /* 0x008fe200078ec0ff */
[----:B------:R-:W-:-:S04]  /*37f0*/  IMAD.U32 R6, RZ, RZ, UR4 ;  /* 0x00000004ff067e24 */ /* 0x000fc8000f8e00ff */
[----:B------:R-:W-:Y:S02]  /*3800*/  IMAD.IADD R5, R0, 0x1, -R5 ;  /* 0x0000000100057824 */ /* 0x000fe400078e0a05 */
[----:B------:R-:W-:Y:S02]  /*3810*/  FMUL.FTZ R0, R63, c[0x0][0x320] ;  /* 0x0000c8003f007a20 */ /* 0x000fe40000410000 */
[----:B------:R-:W-:Y:S02]  /*3820*/  IMAD.SHL.U32 R10, R5, 0x2, RZ ;  /* 0x00000002050a7824 */ /* 0x000fe400078e00ff */
[----:B------:R3:W4:Y:S01]  /*3830*/  MUFU.TANH R65, R0 ;  /* 0x0000000000417308 */ /* 0x0007220000002400 */
[----:B------:R-:W-:Y:S02]  /*3840*/  FMUL.FTZ R5, R70, c[0x0][0x320] ;  /* 0x0000c80046057a20 */ /* 0x000fe40000410000 */
[----:B------:R4:W-:Y:S01]  /*3850*/  STL [R1+0x24], R10 ;  /* 0x0000240a01007387 */ /* 0x0009e20000100800 */
[----:B--2---:R-:W-:-:S04]  /*3860*/  FMUL.FTZ R7, R46, c[0x0][0x320] ;  /* 0x0000c8002e077a20 */ /* 0x004fc80000410000 */
[----:B------:R1:W2:Y:S01]  /*3870*/  MUFU.TANH R16, R5 ;  /* 0x0000000500107308 */ /* 0x0002a20000002400 */
[----:B---3--:R-:W-:-:S07]  /*3880*/  IADD3 R0, -R10, UR8, R6 ;  /* 0x000000080a007c10 */ /* 0x008fce000fffe106 */
[----:B------:R3:W-:Y:S01]  /*3890*/  MUFU.TANH R18, R7 ;  /* 0x0000000700127308 */ /* 0x0007e20000002400 */
[----:B------:R-:W-:Y:S02]  /*38a0*/  IADD3 R6, -R10, UR17, RZ ;  /* 0x000000110a067c10 */ /* 0x000fe4000fffe1ff */
[----:B------:R-:W-:-:S05]  /*38b0*/  IADD3 R0, R0, -UR11, RZ ;  /* 0x8000000b00007c10 */ /* 0x000fca000fffe0ff */
[C---:B-1----:R-:W-:Y:S02]  /*38c0*/  IMAD.IADD R5, R0.reuse, 0x1, R9 ;  /* 0x0000000100057824 */ /* 0x042fe400078e0209 */
[----:B------:R-:W-:Y:S02]  /*38d0*/  IMAD.IADD R0, R0, 0x1, R8 ;  /* 0x0000000100007824 */ /* 0x000fe400078e0208 */
[----:B------:R-:W-:Y:S01]  /*38e0*/  FMUL.FTZ R8, R71, c[0x0][0x320] ;  /* 0x0000c80047087a20 */ /* 0x000fe20000410000 */
[C---:B------:R-:W-:Y:S02]  /*38f0*/  IMNMX R5, R6.reuse, R5, PT ;  /* 0x0000000506057217 */ /* 0x040fe40003800200 */
[----:B------:R-:W-:Y:S02]  /*3900*/  IMNMX R0, R6, R0, PT ;  /* 0x0000000006007217 */ /* 0x000fe40003800200 */
[C---:B------:R-:W-:Y:S01]  /*3910*/  ISETP.GT.AND P2, PT, R5.reuse, RZ, PT ;  /* 0x000000ff0500720c */ /* 0x040fe20003f44270 */
[----:B------:R1:W1:Y:S01]  /*3920*/  MUFU.TANH R6, R8 ;  /* 0x0000000800067308 */ /* 0x0002620000002400 */
[----:B------:R-:W-:-:S02]  /*3930*/  ISETP.GT.AND P1, PT, R5, 0x1, PT ;  /* 0x000000010500780c */ /* 0x000fc40003f24270 */
[----:B------:R-:W-:Y:S02]  /*3940*/  ISETP.GT.AND P0, PT, R5, 0x8, PT ;  /* 0x000000080500780c */ /* 0x000fe40003f04270 */
[----:B---3--:R-:W-:Y:S02]  /*3950*/  FSEL R7, R82, -INF , P2 ;  /* 0xff80000052077808 */ /* 0x008fe40001000000 */
[----:B------:R-:W-:Y:S02]  /*3960*/  FSEL R9, R81, -INF , P1 ;  /* 0xff80000051097808 */ /* 0x000fe40000800000 */
[C---:B------:R-:W-:Y:S02]  /*3970*/  ISETP.GT.AND P2, PT, R5.reuse, 0x10, PT ;  /* 0x000000100500780c */ /* 0x040fe40003f44270 */
[----:B------:R-:W-:Y:S02]  /*3980*/  ISETP.GT.AND P1, PT, R5, 0x11, PT ;  /* 0x000000110500780c */ /* 0x000fe40003f24270 */
[----:B----4-:R-:W-:-:S02]  /*3990*/  FSEL R10, R80, -INF , P0 ;  /* 0xff800000500a7808 */ /* 0x010fc40000000000 */
[----:B------:R-:W-:Y:S02]  /*39a0*/  ISETP.GT.AND P0, PT, R5, 0x18, PT ;  /* 0x000000180500780c */ /* 0x000fe40003f04270 */
[----:B-----5:R-:W-:Y:S02]  /*39b0*/  FSEL R28, R76, -INF , P2 ;  /* 0xff8000004c1c7808 */ /* 0x020fe40001000000 */
[----:B------:R-:W-:Y:S02]  /*39c0*/  FSEL R29, R75, -INF , P1 ;  /* 0xff8000004b1d7808 */ /* 0x000fe40000800000 */
[C---:B------:R-:W-:Y:S02]  /*39d0*/  ISETP.GT.AND P2, PT, R5.reuse, 0x20, PT ;  /* 0x000000200500780c */ /* 0x040fe40003f44270 */
[C---:B------:R-:W-:Y:S02]  /*39e0*/  ISETP.GT.AND P1, PT, R5.reuse, 0x21, PT ;  /* 0x000000210500780c */ /* 0x040fe40003f24270 */
[----:B------:R-:W-:-:S02]  /*39f0*/  ISETP.GT.AND P6, PT, R5, 0x9, PT ;  /* 0x000000090500780c */ /* 0x000fc40003fc4270 */
[----:B------:R-:W-:Y:S02]  /*3a00*/  FSEL R30, R74, -INF , P0 ;  /* 0xff8000004a1e7808 */ /* 0x000fe40000000000 */
[C---:B------:R-:W-:Y:S02]  /*3a10*/  ISETP.GT.AND P0, PT, R5.reuse, 0x28, PT ;  /* 0x000000280500780c */ /* 0x040fe40003f04270 */
[----:B------:R-:W-:Y:S02]  /*3a20*/  FSEL R66, R66, -INF , P2 ;  /* 0xff80000042427808 */ /* 0x000fe40001000000 */
[----:B------:R-:W-:Y:S02]  /*3a30*/  FSEL R71, R72, -INF , P1 ;  /* 0xff80000048477808 */ /* 0x000fe40000800000 */
[C---:B------:R-:W-:Y:S02]  /*3a40*/  ISETP.GT.AND P2, PT, R5.reuse, 0x30, PT ;  /* 0x000000300500780c */ /* 0x040fe40003f44270 */
[----:B------:R-:W-:-:S02]  /*3a50*/  ISETP.GT.AND P1, PT, R5, 0x31, PT ;  /* 0x000000310500780c */ /* 0x000fc40003f24270 */
[----:B------:R-:W-:Y:S02]  /*3a60*/  FSEL R11, R11, -INF , P6 ;  /* 0xff8000000b0b7808 */ /* 0x000fe40003000000 */
[C---:B------:R-:W-:Y:S02]  /*3a70*/  ISETP.GT.AND P6, PT, R5.reuse, 0x19, PT ;  /* 0x000000190500780c */ /* 0x040fe40003fc4270 */
[----:B------:R-:W-:Y:S02]  /*3a80*/  FSEL R92, R92, -INF , P0 ;  /* 0xff8000005c5c7808 */ /* 0x000fe40000000000 */
[----:B------:R-:W-:Y:S02]  /*3a90*/  ISETP.GT.AND P0, PT, R5, 0x38, PT ;  /* 0x000000380500780c */ /* 0x000fe40003f04270 */
[----:B------:R-:W-:Y:S02]  /*3aa0*/  FSEL R150, R150, -INF , P2 ;  /* 0xff80000096967808 */ /* 0x000fe40001000000 */
[----:B------:R-:W-:-:S02]  /*3ab0*/  FSEL R152, R152, -INF , P1 ;  /* 0xff80000098987808 */ /* 0x000fc40000800000 */
[C---:B------:R-:W-:Y:S02]  /*3ac0*/  ISETP.GT.AND P2, PT, R5.reuse, 0x40, PT ;  /* 0x000000400500780c */ /* 0x040fe40003f44270 */
[----:B------:R-:W-:Y:S02]  /*3ad0*/  ISETP.GT.AND P1, PT, R5, 0x41, PT ;  /* 0x000000410500780c */ /* 0x000fe40003f24270 */
[----:B------:R-:W-:Y:S02]  /*3ae0*/  FSEL R33, R73, -INF , P6 ;  /* 0xff80000049217808 */ /* 0x000fe40003000000 */
[----:B------:R-:W-:Y:S02]  /*3af0*/  ISETP.GT.AND P6, PT, R5, 0x29, PT ;  /* 0x000000290500780c */ /* 0x000fe40003fc4270 */
[----:B------:R-:W-:Y:S02]  /*3b00*/  FSEL R153, R153, -INF , P0 ;  /* 0xff80000099997808 */ /* 0x000fe40000000000 */
[----:B------:R-:W-:-:S02]  /*3b10*/  ISETP.GT.AND P0, PT, R5, 0x48, PT ;  /* 0x000000480500780c */ /* 0x000fc40003f04270 */
[----:B------:R-:W-:Y:S02]  /*3b20*/  FSEL R160, R160, -INF , P2 ;  /* 0xff800000a0a07808 */ /* 0x000fe40001000000 */
[----:B------:R-:W-:Y:S02]  /*3b30*/  FSEL R161, R161, -INF , P1 ;  /* 0xff800000a1a17808 */ /* 0x000fe40000800000 */
[C---:B------:R-:W-:Y:S02]  /*3b40*/  ISETP.GT.AND P2, PT, R5.reuse, 0x50, PT ;  /* 0x000000500500780c */ /* 0x040fe40003f44270 */
[----:B------:R-:W-:Y:S02]  /*3b50*/  ISETP.GT.AND P1, PT, R5, 0x51, PT ;  /* 0x000000510500780c */ /* 0x000fe40003f24270 */
[----:B------:R-:W-:Y:S02]  /*3b60*/  FSEL R94, R61, -INF , P6 ;  /* 0xff8000003d5e7808 */ /* 0x000fe40003000000 */
[----:B------:R-:W-:-:S02]  /*3b70*/  ISETP.GT.AND P6, PT, R5, 0x39, PT ;  /* 0x000000390500780c */ /* 0x000fc40003fc4270 */
[----:B------:R-:W-:Y:S02]  /*3b80*/  FSEL R162, R162, -INF , P0 ;  /* 0xff800000a2a27808 */ /* 0x000fe40000000000 */
[----:B------:R-:W-:Y:S02]  /*3b90*/  ISETP.GT.AND P0, PT, R5, 0x58, PT ;  /* 0x000000580500780c */ /* 0x000fe40003f04270 */
[----:B------:R-:W-:Y:S02]  /*3ba0*/  FSEL R171, R57, -INF , P2 ;  /* 0xff80000039ab7808 */ /* 0x000fe40001000000 */
[----:B------:R-:W-:Y:S02]  /*3bb0*/  FSEL R188, R56, -INF , P1 ;  /* 0xff80000038bc7808 */ /* 0x000fe40000800000 */
[C---:B------:R-:W-:Y:S02]  /*3bc0*/  ISETP.GT.AND P2, PT, R5.reuse, 0x60, PT ;  /* 0x000000600500780c */ /* 0x040fe40003f44270 */
[----:B------:R-:W-:-:S02]  /*3bd0*/  ISETP.GT.AND P1, PT, R5, 0x61, PT ;  /* 0x000000610500780c */ /* 0x000fc40003f24270 */
[----:B------:R-:W-:Y:S02]  /*3be0*/  FSEL R155, R155, -INF , P6 ;  /* 0xff8000009b9b7808 */ /* 0x000fe40003000000 */
[----:B------:R-:W-:Y:S02]  /*3bf0*/  ISETP.GT.AND P6, PT, R5, 0x49, PT ;  /* 0x000000490500780c */ /* 0x000fe40003fc4270 */
[----:B------:R-:W-:Y:S02]  /*3c00*/  FSEL R189, R53, -INF , P0 ;  /* 0xff80000035bd7808 */ /* 0x000fe40000000000 */
[----:B------:R-:W-:Y:S02]  /*3c10*/  ISETP.GT.AND P0, PT, R5, 0x68, PT ;  /* 0x000000680500780c */ /* 0x000fe40003f04270 */
[----:B------:R-:W-:Y:S02]  /*3c20*/  FSEL R207, R49, -INF , P2 ;  /* 0xff80000031cf7808 */ /* 0x000fe40001000000 */
[----:B------:R-:W-:-:S02]  /*3c30*/  FSEL R212, R48, -INF , P1 ;  /* 0xff80000030d47808 */ /* 0x000fc40000800000 */
[----:B------:R-:W-:Y:S02]  /*3c40*/  FMNMX.FTZ R69, R7, R9, !PT ;  /* 0x0000000907457209 */ /* 0x000fe40007810000 */
[C---:B------:R-:W-:Y:S02]  /*3c50*/  ISETP.GT.AND P2, PT, R5.reuse, 0x70, PT ;  /* 0x000000700500780c */ /* 0x040fe40003f44270 */
[C---:B------:R-:W-:Y:S02]  /*3c60*/  ISETP.GT.AND P1, PT, R5.reuse, 0x71, PT ;  /* 0x000000710500780c */ /* 0x040fe40003f24270 */
[----:B------:R-:W-:Y:S02]  /*3c70*/  FSEL R163, R60, -INF , P6 ;  /* 0xff8000003ca37808 */ /* 0x000fe40003000000 */
[----:B------:R-:W-:Y:S02]  /*3c80*/  ISETP.GT.AND P6, PT, R5, 0x59, PT ;  /* 0x000000590500780c */ /* 0x000fe40003fc4270 */
[----:B------:R-:W-:-:S02]  /*3c90*/  FSEL R216, R41, -INF , P0 ;  /* 0xff80000029d87808 */ /* 0x000fc40000000000 */
[----:B------:R-:W-:Y:S02]  /*3ca0*/  FMNMX.FTZ R69, R10, R69, !PT ;  /* 0x000000450a457209 */ /* 0x000fe40007810000 */
[----:B------:R-:W-:Y:S02]  /*3cb0*/  ISETP.GT.AND P0, PT, R5, 0x78, PT ;  /* 0x000000780500780c */ /* 0x000fe40003f04270 */
[----:B------:R-:W-:Y:S02]  /*3cc0*/  FSEL R26, R37, -INF , P2 ;  /* 0xff800000251a7808 */ /* 0x000fe40001000000 */
[----:B------:R-:W-:Y:S02]  /*3cd0*/  FSEL R27, R36, -INF , P1 ;  /* 0xff800000241b7808 */ /* 0x000fe40000800000 */
[C---:B------:R-:W-:Y:S02]  /*3ce0*/  ISETP.GT.AND P2, PT, R0.reuse, RZ, PT ;  /* 0x000000ff0000720c */ /* 0x040fe40003f44270 */
[----:B------:R-:W-:Y:S01]  /*3cf0*/  ISETP.GT.AND P1, PT, R0, 0x1, PT ;  /* 0x000000010000780c */ /* 0x000fe20003f24270 */
[----:B------:R-:W-:Y:S01]  /*3d00*/  IMAD.MOV.U32 R4, RZ, RZ, R27 ;  /* 0x000000ffff047224 */ /* 0x000fe200078e001b */
[----:B------:R-:W-:-:S02]  /*3d10*/  FSEL R191, R52, -INF , P6 ;  /* 0xff80000034bf7808 */ /* 0x000fc40003000000 */
[----:B------:R-:W-:Y:S02]  /*3d20*/  ISETP.GT.AND P6, PT, R5, 0x69, PT ;  /* 0x000000690500780c */ /* 0x000fe40003fc4270 */
[----:B------:R-:W-:Y:S02]  /*3d30*/  FMNMX.FTZ R69, R11, R69, !PT ;  /* 0x000000450b457209 */ /* 0x000fe40007810000 */
[----:B------:R-:W-:Y:S02]  /*3d40*/  FSEL R25, R25, -INF , P0 ;  /* 0xff80000019197808 */ /* 0x000fe40000000000 */
[----:B------:R-:W-:Y:S02]  /*3d50*/  ISETP.GT.AND P0, PT, R0, 0x8, PT ;  /* 0x000000080000780c */ /* 0x000fe40003f04270 */
[----:B-1----:R-:W-:Y:S02]  /*3d60*/  FSEL R8, R24, -INF , P2 ;  /* 0xff80000018087808 */ /* 0x002fe40001000000 */
[----:B------:R-:W-:-:S02]  /*3d70*/  FSEL R12, R12, -INF , P1 ;  /* 0xff8000000c0c7808 */ /* 0x000fc40000800000 */
[----:B------:R-:W-:Y:S02]  /*3d80*/  FSEL R218, R40, -INF , P6 ;  /* 0xff80000028da7808 */ /* 0x000fe40003000000 */
[----:B------:R-:W-:Y:S02]  /*3d90*/  FMNMX.FTZ R69, R28, R69, !PT ;  /* 0x000000451c457209 */ /* 0x000fe40007810000 */
[----:B------:R-:W-:Y:S02]  /*3da0*/  ISETP.GT.AND P6, PT, R5, 0x79, PT ;  /* 0x000000790500780c */ /* 0x000fe40003fc4270 */
[----:B------:R-:W-:Y:S02]  /*3db0*/  ISETP.GT.AND P2, PT, R0, 0x9, PT ;  /* 0x000000090000780c */ /* 0x000fe40003f44270 */
[----:B------:R-:W-:Y:S02]  /*3dc0*/  FSEL R13, R13, -INF , P0 ;  /* 0xff8000000d0d7808 */ /* 0x000fe40000000000 */
[----:B------:R-:W-:-:S02]  /*3dd0*/  FMNMX.FTZ R5, R8, R12, !PT ;  /* 0x0000000c08057209 */ /* 0x000fc40007810000 */
[----:B------:R-:W-:Y:S02]  /*3de0*/  FMNMX.FTZ R69, R29, R69, !PT ;  /* 0x000000451d457209 */ /* 0x000fe40007810000 */
[----:B------:R-:W-:Y:S02]  /*3df0*/  ISETP.GT.AND P1, PT, R0, 0x10, PT ;  /* 0x000000100000780c */ /* 0x000fe40003f24270 */
[----:B------:R-:W-:Y:S02]  /*3e00*/  FSEL R14, R14, -INF , P2 ;  /* 0xff8000000e0e7808 */ /* 0x000fe40001000000 */
[----:B------:R-:W-:Y:S02]  /*3e10*/  FMNMX.FTZ R5, R13, R5, !PT ;  /* 0x000000050d057209 */ /* 0x000fe40007810000 */
[----:B------:R-:W-:Y:S02]  /*3e20*/  FMNMX.FTZ R69, R30, R69, !PT ;  /* 0x000000451e457209 */ /* 0x000fe40007810000 */
[----:B------:R-:W-:-:S02]  /*3e30*/  ISETP.GT.AND P0, PT, R0, 0x11, PT ;  /* 0x000000110000780c */ /* 0x000fc40003f04270 */
[----:B------:R-:W-:Y:S02]  /*3e40*/  FSEL R31, R21, -INF , P1 ;  /* 0xff800000151f7808 */ /* 0x000fe40000800000 */
[----:B------:R-:W-:Y:S02]  /*3e50*/  FMNMX.FTZ R5, R14, R5, !PT ;  /* 0x000000050e057209 */ /* 0x000fe40007810000 */
[----:B------:R-:W-:Y:S02]  /*3e60*/  FMNMX.FTZ R69, R33, R69, !PT ;  /* 0x0000004521457209 */ /* 0x000fe40007810000 */
        /* <DEDUP_REMOVED lines=14> */
[----:B------:R-:W-:Y:S01]  /*3f50*/  FMNMX.FTZ R5, R65, R5, !PT ;  /* 0x0000000541057209 */ /* 0x000fe20007810000 */
[----:B------:R-:W-:Y:S01]  /*3f60*/  LDSM.16.MT88.4 R40, [R222+0x4100] ;  /* 0x00410000de28783b */ /* 0x000fe20000004200 */
        /* <DEDUP_REMOVED lines=22> */
[----:B--2---:R-:W-:Y:S02]  /*40d0*/  FSEL R151, R16, -INF , P0 ;  /* 0xff80000010977808 */ /* 0x004fe40000000000 */
        /* <DEDUP_REMOVED lines=41> */
[----:B------:R-:W-:Y:S01]  /*4370*/  LDSM.16.MT88.4 R36, [R221+0x900] ;  /* 0x00090000dd24783b */ /* 0x000fe20000004200 */
        /* <DEDUP_REMOVED lines=12> */
[----:B------:R-:W-:Y:S02]  /*4440*/  FSEL R244, R44, -INF , P6 ;  /* 0xff8000002cf47808 */ /* 0x000fe40003000000 */
[----:B------:R-:W-:Y:S02]  /*4450*/  FMNMX.FTZ R69, R25, R69, !PT ;  /* 0x0000004519457209 */ /* 0x000fe40007810000 */
[----:B------:R-:W-:-:S02]  /*4460*/  ISETP.GT.AND P1, PT, R0, 0x71, PT ;  /* 0x000000710000780c */ /* 0x000fc40003f24270 */
[----:B------:R-:W-:Y:S02]  /*4470*/  FSEL R219, R22, -INF , P0 ;  /* 0xff80000016db7808 */ /* 0x000fe40000000000 */
[----:B------:R-:W-:Y:S01]  /*4480*/  FMNMX.FTZ R5, R202, R5, !PT ;  /* 0x00000005ca057209 */ /* 0x000fe20007810000 */
[----:B------:R-:W-:Y:S01]  /*4490*/  LDSM.16.MT88.4 R20, [R221+0x100] ;  /* 0x00010000dd14783b */ /* 0x000fe20000004200 */
[----:B------:R-:W-:Y:S02]  /*44a0*/  FMNMX.FTZ R69, R244, R69, !PT ;  /* 0x00000045f4457209 */ /* 0x000fe40007810000 */
[----:B------:R-:W-:Y:S02]  /*44b0*/  ISETP.GT.AND P0, PT, R0, 0x78, PT ;  /* 0x000000780000780c */ /* 0x000fe40003f04270 */
[----:B------:R-:W-:Y:S01]  /*44c0*/  FSEL R246, R19, -INF , P1 ;  /* 0xff80000013f67808 */ /* 0x000fe20000800000 */
[----:B------:R-:W1:Y:S01]  /*44d0*/  SHFL.BFLY PT, R6, R69, 0x2, 0x1f ;  /* 0x0c401f0045067f89 */ /* 0x000e6200000e0000 */
[----:B------:R-:W-:-:S02]  /*44e0*/  FMNMX.FTZ R5, R219, R5, !PT ;  /* 0x00000005db057209 */ /* 0x000fc40007810000 */
[----:B------:R-:W-:Y:S02]  /*44f0*/  ISETP.GT.AND P1, PT, R0, 0x79, PT ;  /* 0x000000790000780c */ /* 0x000fe40003f24270 */
[----:B------:R-:W-:Y:S02]  /*4500*/  FSEL R245, R18, -INF , P0 ;  /* 0xff80000012f57808 */ /* 0x000fe40000000000 */
[----:B------:R-:W-:Y:S01]  /*4510*/  FMNMX.FTZ R0, R246, R5, !PT ;  /* 0x00000005f6007209 */ /* 0x000fe20007810000 */
[----:B------:R-:W-:Y:S01]  /*4520*/  LDSM.16.MT88.4 R16, [R222+0x100] ;  /* 0x00010000de10783b */ /* 0x000fe20000004200 */
        /* <DEDUP_REMOVED lines=12> */
[--C-:B------:R-:W-:Y:S02]  /*45f0*/  FFMA.FTZ R6, R7, c[0x0][0x2d0], -R5.reuse ;  /* 0x0000b40007067a23 */ /* 0x100fe40000010805 */
[--C-:B------:R-:W-:Y:S02]  /*4600*/  FFMA.FTZ R2, R28, c[0x0][0x2d0], -R5.reuse ;  /* 0x0000b4001c027a23 */ /* 0x100fe40000010805 */
[----:B------:R1:W-:Y:S01]  /*4610*/  MUFU.EX2 R117, R6 ;  /* 0x0000000600757308 */ /* 0x0003e20000000800 */
[----:B--2---:R-:W-:Y:S01]  /*4620*/  FMNMX.FTZ R68, R0, R68, !PT ;  /* 0x0000004400447209 */ /* 0x004fe20007810000 */
[----:B------:R-:W-:-:S03]  /*4630*/  FFMA.FTZ R0, R10, c[0x0][0x2d0], -R5 ;  /* 0x0000b4000a007a23 */ /* 0x000fc60000010805 */
[----:B------:R-:W-:-:S03]  /*4640*/  FSETP.NEU.FTZ.AND P0, PT, R68, -INF , PT ;  /* 0xff8000004400780b */ /* 0x000fc60003f1d000 */
[----:B------:R2:W-:Y:S01]  /*4650*/  MUFU.EX2 R164, R0 ;  /* 0x0000000000a47308 */ /* 0x0005e20000000800 */
[----:B-1----:R-:W-:-:S07]  /*4660*/  FFMA.FTZ R6, R9, c[0x0][0x2d0], -R5 ;  /* 0x0000b40009067a23 */ /* 0x002fce0000010805 */
[----:B------:R1:W-:Y:S01]  /*4670*/  MUFU.EX2 R196, R2 ;  /* 0x0000000200c47308 */ /* 0x0003e20000000800 */
[----:B--2---:R-:W-:-:S07]  /*4680*/  FMUL.FTZ R0, R68, c[0x0][0x2d0] ;  /* 0x0000b40044007a20 */ /* 0x004fce0000410000 */
[----:B------:R2:W3:Y:S01]  /*4690*/  MUFU.EX2 R118, R6 ;  /* 0x0000000600767308 */ /* 0x0004e20000000800 */
[----:B------:R-:W-:Y:S01]  /*46a0*/  FSEL R0, R0, RZ, P0 ;  /* 0x000000ff00007208 */ /* 0x000fe20000000000 */
[----:B-1----:R-:W-:-:S04]  /*46b0*/  FFMA.FTZ R2, R29, c[0x0][0x2d0], -R5 ;  /* 0x0000b4001d027a23 */ /* 0x002fc80000010805 */
[----:B------:R-:W-:Y:S02]  /*46c0*/  FFMA.FTZ R3, R8, c[0x0][0x2d0], -R0 ;  /* 0x0000b40008037a23 */ /* 0x000fe40000010800 */
[----:B------:R1:W-:Y:S01]  /*46d0*/  MUFU.EX2 R198, R2 ;  /* 0x0000000200c67308 */ /* 0x0003e20000000800 */
[----:B--2---:R-:W-:Y:S01]  /*46e0*/  FFMA.FTZ R6, R11, c[0x0][0x2d0], -R5 ;  /* 0x0000b4000b067a23 */ /* 0x004fe20000010805 */
[----:B---3--:R-:W-:-:S06]  /*46f0*/  F2FP.BF16.PACK_AB R8, R118, R117 ;  /* 0x000000757608723e */ /* 0x008fcc00000010ff */
[----:B------:R2:W-:Y:S08]  /*4700*/  MUFU.EX2 R119, R3 ;  /* 0x0000000300777308 */ /* 0x0005f00000000800 */
[----:B------:R3:W4:Y:S01]  /*4710*/  MUFU.EX2 R166, R6 ;  /* 0x0000000600a67308 */ /* 0x0007220000000800 */
[----:B-1----:R-:W-:Y:S02]  /*4720*/  FFMA.FTZ R2, R30, c[0x0][0x2d0], -R5 ;  /* 0x0000b4001e027a23 */ /* 0x002fe40000010805 */
[----:B--2---:R-:W-:-:S05]  /*4730*/  FFMA.FTZ R3, R12, c[0x0][0x2d0], -R0 ;  /* 0x0000b4000c037a23 */ /* 0x004fca0000010800 */
[----:B------:R1:W-:Y:S01]  /*4740*/  MUFU.EX2 R252, R2 ;  /* 0x0000000200fc7308 */ /* 0x0003e20000000800 */
[----:B---3--:R-:W-:-:S07]  /*4750*/  IMAD.MOV.U32 R6, RZ, RZ, R25 ;  /* 0x000000ffff067224 */ /* 0x008fce00078e0019 */
[----:B------:R2:W3:Y:S01]  /*4760*/  MUFU.EX2 R116, R3 ;  /* 0x0000000300747308 */ /* 0x0004e20000000800 */
[----:B----4-:R-:W-:Y:S01]  /*4770*/  F2FP.BF16.PACK_AB R10, R166, R164 ;  /* 0x000000a4a60a723e */ /* 0x010fe200000010ff */
[----:B-1----:R-:W-:-:S06]  /*4780*/  FFMA.FTZ R2, R33, c[0x0][0x2d0], -R5 ;  /* 0x0000b40021027a23 */ /* 0x002fcc0000010805 */
[----:B------:R1:W-:Y:S01]  /*4790*/  MUFU.EX2 R7, R2 ;  /* 0x0000000200077308 */ /* 0x0003e20000000800 */
[----:B--2---:R-:W-:Y:S01]  /*47a0*/  FFMA.FTZ R3, R13, c[0x0][0x2d0], -R0 ;  /* 0x0000b4000d037a23 */ /* 0x004fe20000010800 */
[----:B---3--:R-:W-:-:S06]  /*47b0*/  F2FP.BF16.PACK_AB R9, R116, R119 ;  /* 0x000000777409723e */ /* 0x008fcc00000010ff */
[----:B------:R2:W-:Y:S01]  /*47c0*/  MUFU.EX2 R165, R3 ;  /* 0x0000000300a57308 */ /* 0x0005e20000000800 */
[--C-:B-1----:R-:W-:Y:S02]  /*47d0*/  FFMA.FTZ R2, R31, c[0x0][0x2d0], -R0.reuse ;  /* 0x0000b4001f027a23 */ /* 0x102fe40000010800 */
[----:B------:R-:W-:Y:S05]  /*47e0*/  LDSM.16.MT88.4 R28, [R225+0x900] ;  /* 0x00090000e11c783b */ /* 0x000fea0000004200 */
[----:B------:R1:W-:Y:S01]  /*47f0*/  MUFU.EX2 R249, R2 ;  /* 0x0000000200f97308 */ /* 0x0003e20000000800 */
[--C-:B--2---:R-:W-:Y:S02]  /*4800*/  FFMA.FTZ R3, R14, c[0x0][0x2d0], -R0.reuse ;  /* 0x0000b4000e037a23 */ /* 0x104fe40000010800 */
[----:B------:R-:W2:Y:S05]  /*4810*/  LDSM.16.MT88.4 R12, [R225+0x100] ;  /* 0x00010000e10c783b */ /* 0x000eaa0000004200 */
[----:B------:R3:W4:Y:S01]  /*4820*/  MUFU.EX2 R190, R3 ;  /* 0x0000000300be7308 */ /* 0x0007220000000800 */
[----:B-1----:R-:W-:-:S02]  /*4830*/  FFMA.FTZ R2, R32, c[0x0][0x2d0], -R0 ;  /* 0x0000b40020027a23 */ /* 0x002fc40000010800 */
[----:B------:R-:W-:Y:S05]  /*4840*/  LDSM.16.MT88.4 R32, [R222+0x900] ;  /* 0x00090000de20783b */ /* 0x000fea0000004200 */
[----:B------:R1:W5:Y:S01]  /*4850*/  MUFU.EX2 R247, R2 ;  /* 0x0000000200f77308 */ /* 0x0003620000000800 */
[----:B---3--:R-:W-:Y:S01]  /*4860*/  IMAD.MOV.U32 R3, RZ, RZ, R26 ;  /* 0x000000ffff037224 */ /* 0x008fe200078e001a */
[----:B----4-:R-:W-:Y:S01]  /*4870*/  F2FP.BF16.PACK_AB R11, R190, R165 ;  /* 0x000000a5be0b723e */ /* 0x010fe200000010ff */
[----:B------:R-:W3:Y:S06]  /*4880*/  LDSM.16.MT88.4 R24, [R224+0x100] ;  /* 0x00010000e018783b */ /* 0x000eec0000004200 */
[----:B------:R-:W-:Y:S01]  /*4890*/  HMMA.16816.F32.BF16 R80, R8, R20, RZ ;  /* 0x000000140850723c */ /* 0x000fe200000418ff */
[----:B-1----:R-:W-:-:S07]  /*48a0*/  FFMA.FTZ R2, R64, c[0x0][0x2d0], -R0 ;  /* 0x0000b40040027a23 */ /* 0x002fce0000010800 */
[C---:B------:R-:W-:Y:S01]  /*48b0*/  HMMA.16816.F32.BF16 R76, R8.reuse, R22, RZ ;  /* 0x00000016084c723c */ /* 0x040fe200000418ff */
[----:B------:R-:W1:Y:S01]  /*48c0*/  LDSM.16.MT88.4 R20, [R221+0x4100] ;  /* 0x00410000dd14783b */ /* 0x000e620000004200 */
[----:B------:R4:W-:Y:S06]  /*48d0*/  MUFU.EX2 R248, R2 ;  /* 0x0000000200f87308 */ /* 0x0009ec0000000800 */
[C---:B------:R-:W-:Y:S08]  /*48e0*/  HMMA.16816.F32.BF16 R72, R8.reuse, R16, RZ ;  /* 0x000000100848723c */ /* 0x040ff000000418ff */
[----:B------:R-:W-:Y:S01]  /*48f0*/  HMMA.16816.F32.BF16 R60, R8, R18, RZ ;  /* 0x00000012083c723c */ /* 0x000fe200000418ff */
[----:B------:R-:W5:Y:S01]  /*4900*/  LDSM.16.MT88.4 R16, [R225+0x4100] ;  /* 0x00410000e110783b */ /* 0x000f620000004200 */
[----:B----4-:R-:W-:-:S04]  /*4910*/  FFMA.FTZ R2, R65, c[0x0][0x2d0], -R0 ;  /* 0x0000b40041027a23 */ /* 0x010fc80000010800 */
[----:B------:R4:W1:Y:S02]  /*4920*/  MUFU.EX2 R251, R2 ;  /* 0x0000000200fb7308 */ /* 0x0008640000000800 */
[C---:B--2---:R-:W-:Y:S08]  /*4930*/  HMMA.16816.F32.BF16 R56, R8.reuse, R12, RZ ;  /* 0x0000000c0838723c */ /* 0x044ff000000418ff */
[----:B------:R-:W-:Y:S01]  /*4940*/  HMMA.16816.F32.BF16 R44, R8, R14, RZ ;  /* 0x0000000e082c723c */ /* 0x000fe200000418ff */
[----:B------:R-:W2:Y:S01]  /*4950*/  LDSM.16.MT88.4 R12, [R224+0x4100] ;  /* 0x00410000e00c783b */ /* 0x000ea20000004200 */
[----:B----4-:R-:W-:-:S06]  /*4960*/  FFMA.FTZ R2, R66, c[0x0][0x2d0], -R5 ;  /* 0x0000b40042027a23 */ /* 0x010fcc0000010805 */
[C---:B---3--:R-:W-:Y:S01]  /*4970*/  HMMA.16816.F32.BF16 R52, R8.reuse, R24, RZ ;  /* 0x000000180834723c */ /* 0x048fe200000418ff */
[----:B------:R3:W-:Y:S07]  /*4980*/  MUFU.EX2 R217, R2 ;  /* 0x0000000200d97308 */ /* 0x0007ee0000000800 */
[C---:B------:R-:W-:Y:S01]  /*4990*/  HMMA.16816.F32.BF16 R48, R8.reuse, R26, RZ ;  /* 0x0000001a0830723c */ /* 0x040fe200000418ff */
[----:B------:R-:W4:Y:S07]  /*49a0*/  LDSM.16.MT88.4 R24, [R224+0x900] ;  /* 0x00090000e018783b */ /* 0x000f2e0000004200 */
[----:B-1----:R-:W-:Y:S01]  /*49b0*/  HMMA.16816.F32.BF16 R84, R8, R20, RZ ;  /* 0x000000140854723c */ /* 0x002fe200000418ff */
[----:B---3--:R-:W-:-:S02]  /*49c0*/  FFMA.FTZ R2, R71, c[0x0][0x2d0], -R5 ;  /* 0x0000b40047027a23 */ /* 0x008fc40000010805 */
[----:B------:R-:W-:Y:S02]  /*49d0*/  IMAD.MOV.U32 R71, RZ, RZ, R119 ;  /* 0x000000ffff477224 */ /* 0x000fe400078e0077 */
[----:B------:R1:W3:Y:S03]  /*49e0*/  MUFU.EX2 R215, R2 ;  /* 0x0000000200d77308 */ /* 0x0002e60000000800 */
[C---:B------:R-:W-:Y:S01]  /*49f0*/  HMMA.16816.F32.BF16 R88, R8.reuse, R22, RZ ;  /* 0x000000160858723c */ /* 0x040fe200000418ff */
[----:B------:R-:W3:Y:S07]  /*4a00*/  LDSM.16.MT88.4 R20, [R221+0x4900] ;  /* 0x00490000dd14783b */ /* 0x000eee0000004200 */
[----:B------:R-:W-:Y:S01]  /*4a10*/  HMMA.16816.F32.BF16 R100, R8, R40, RZ ;  /* 0x000000280864723c */ /* 0x000fe200000418ff */
[----:B-1----:R-:W-:-:S07]  /*4a20*/  FFMA.FTZ R2, R92, c[0x0][0x2d0], -R5 ;  /* 0x0000b4005c027a23 */ /* 0x002fce0000010805 */
[C---:B------:R-:W-:Y:S01]  /*4a30*/  HMMA.16816.F32.BF16 R112, R8.reuse, R42, RZ ;  /* 0x0000002a0870723c */ /* 0x040fe200000418ff */
[----:B------:R-:W1:Y:S01]  /*4a40*/  LDSM.16.MT88.4 R40, [R222+0x4900] ;  /* 0x00490000de28783b */ /* 0x000e620000004200 */
[----:B------:R2:W-:Y:S06]  /*4a50*/  MUFU.EX2 R213, R2 ;  /* 0x0000000200d57308 */ /* 0x0005ec0000000800 */
[C---:B-----5:R-:W-:Y:S08]  /*4a60*/  HMMA.16816.F32.BF16 R96, R8.reuse, R16, RZ ;  /* 0x000000100860723c */ /* 0x060ff000000418ff */
[----:B------:R-:W-:Y:S01]  /*4a70*/  HMMA.16816.F32.BF16 R108, R8, R18, RZ ;  /* 0x00000012086c723c */ /* 0x000fe200000418ff */
[----:B------:R-:W5:Y:S01]  /*4a80*/  LDSM.16.MT88.4 R16, [R225+0x4900] ;  /* 0x00490000e110783b */ /* 0x000f620000004200 */
[----:B--2---:R-:W-:-:S04]  /*4a90*/  FFMA.FTZ R2, R94, c[0x0][0x2d0], -R5 ;  /* 0x0000b4005e027a23 */ /* 0x004fc80000010805 */
[----:B------:R2:W-:Y:S02]  /*4aa0*/  MUFU.EX2 R214, R2 ;  /* 0x0000000200d67308 */ /* 0x0005e40000000800 */
[C---:B------:R-:W-:Y:S08]  /*4ab0*/  HMMA.16816.F32.BF16 R124, R8.reuse, R12, RZ ;  /* 0x0000000c087c723c */ /* 0x040ff000000418ff */
[----:B------:R-:W-:Y:S01]  /*4ac0*/  HMMA.16816.F32.BF16 R104, R8, R14, RZ ;  /* 0x0000000e0868723c */ /* 0x000fe200000418ff */
[----:B------:R-:W1:Y:S01]  /*4ad0*/  LDSM.16.MT88.4 R12, [R224+0x4900] ;  /* 0x00490000e00c783b */ /* 0x000e620000004200 */
[----:B--2---:R-:W-:-:S05]  /*4ae0*/  FFMA.FTZ R2, R70, c[0x0][0x2d0], -R0 ;  /* 0x0000b40046027a23 */ /* 0x004fca0000010800 */
[----:B------:R-:W-:Y:S01]  /*4af0*/  F2FP.BF16.PACK_AB R8, R198, R196 ;  /* 0x000000c4c608723e */ /* 0x000fe200000010ff */
[----:B------:R-:W-:Y:S01]  /*4b00*/  IMAD.MOV.U32 R70, RZ, RZ, R4 ;  /* 0x000000ffff467224 */ /* 0x000fe200078e0004 */
[----:B------:R-:W-:Y:S01]  /*4b10*/  F2FP.BF16.PACK_AB R9, R247, R249 ;  /* 0x000000f9f709723e */ /* 0x000fe200000010ff */
[----:B------:R2:W-:Y:S01]  /*4b20*/  MUFU.EX2 R206, R2 ;  /* 0x0000000200ce7308 */ /* 0x0005e20000000800 */
[----:B------:R-:W-:Y:S02]  /*4b30*/  F2FP.BF16.PACK_AB R10, R7, R252 ;  /* 0x000000fc070a723e */ /* 0x000fe400000010ff */
[----:B------:R-:W-:-:S07]  /*4b40*/  F2FP.BF16.PACK_AB R11, R251, R248 ;  /* 0x000000f8fb0b723e */ /* 0x000fce00000010ff */
[----:B------:R-:W-:Y:S01]  /*4b50*/  HMMA.16816.F32.BF16 R136, R8, R36, R80 ;  /* 0x000000240888723c */ /* 0x000fe20000041850 */
[----:B--2---:R-:W-:-:S07]  /*4b60*/  FFMA.FTZ R2, R67, c[0x0][0x2d0], -R0 ;  /* 0x0000b40043027a23 */ /* 0x004fce0000010800 */
[C---:B------:R-:W-:Y:S01]  /*4b70*/  HMMA.16816.F32.BF16 R132, R8.reuse, R38, R76 ;  /* 0x000000260884723c */ /* 0x040fe2000004184c */
[----:B------:R-:W2:Y:S01]  /*4b80*/  LDSM.16.MT88.4 R36, [R221+0x1100] ;  /* 0x00110000dd24783b */ /* 0x000ea20000004200 */
[----:B------:R1:W1:Y:S06]  /*4b90*/  MUFU.EX2 R205, R2 ;  /* 0x0000000200cd7308 */ /* 0x00026c0000000800 */
[C---:B------:R-:W-:Y:S08]  /*4ba0*/  HMMA.16816.F32.BF16 R76, R8.reuse, R28, R56 ;  /* 0x0000001c084c723c */ /* 0x040ff00000041838 */
[----:B------:R-:W-:Y:S01]  /*4bb0*/  HMMA.16816.F32.BF16 R56, R8, R30, R44 ;  /* 0x0000001e0838723c */ /* 0x000fe2000004182c */
[----:B------:R-:W-:Y:S01]  /*4bc0*/  LDSM.16.MT88.4 R28, [R224+0x1100] ;  /* 0x00110000e01c783b */ /* 0x000fe20000004200 */
[----:B-1----:R-:W-:-:S04]  /*4bd0*/  FFMA.FTZ R2, R93, c[0x0][0x2d0], -R0 ;  /* 0x0000b4005d027a23 */ /* 0x002fc80000010800 */
[----:B------:R1:W-:Y:S02]  /*4be0*/  MUFU.EX2 R204, R2 ;  /* 0x0000000200cc7308 */ /* 0x0003e40000000800 */
[C---:B------:R-:W-:Y:S08]  /*4bf0*/  HMMA.16816.F32.BF16 R120, R8.reuse, R32, R72 ;  /* 0x000000200878723c */ /* 0x040ff00000041848 */
[----:B------:R-:W-:Y:S01]  /*4c00*/  HMMA.16816.F32.BF16 R80, R8, R34, R60 ;  /* 0x000000220850723c */ /* 0x000fe2000004183c */
[----:B------:R-:W2:Y:S01]  /*4c10*/  LDSM.16.MT88.4 R32, [R222+0x1100] ;  /* 0x00110000de20783b */ /* 0x000ea20000004200 */
[----:B-1----:R-:W-:-:S06]  /*4c20*/  FFMA.FTZ R2, R95, c[0x0][0x2d0], -R0 ;  /* 0x0000b4005f027a23 */ /* 0x002fcc0000010800 */
[C---:B----4-:R-:W-:Y:S01]  /*4c30*/  HMMA.16816.F32.BF16 R52, R8.reuse, R24, R52 ;  /* 0x000000180834723c */ /* 0x050fe20000041834 */
[----:B------:R1:W4:Y:S07]  /*4c40*/  MUFU.EX2 R203, R2 ;  /* 0x0000000200cb7308 */ /* 0x00032e0000000800 */
[C---:B------:R-:W-:Y:S01]  /*4c50*/  HMMA.16816.F32.BF16 R44, R8.reuse, R26, R48 ;  /* 0x0000001a082c723c */ /* 0x040fe20000041830 */
[----:B------:R-:W2:Y:S07]  /*4c60*/  LDSM.16.MT88.4 R24, [R225+0x1100] ;  /* 0x00110000e118783b */ /* 0x000eae0000004200 */
[----:B---3--:R-:W-:Y:S01]  /*4c70*/  HMMA.16816.F32.BF16 R48, R8, R20, R84 ;  /* 0x000000140830723c */ /* 0x008fe20000041854 */
[----:B-1----:R-:W-:-:S02]  /*4c80*/  FFMA.FTZ R2, R150, c[0x0][0x2d0], -R5 ;  /* 0x0000b40096027a23 */ /* 0x002fc40000010805 */
[----:B------:R-:W-:-:S04]  /*4c90*/  IMAD.MOV.U32 R150, RZ, RZ, R196 ;  /* 0x000000ffff967224 */ /* 0x000fc800078e00c4 */
[----:B------:R-:W-:Y:S01]  /*4ca0*/  IMAD.MOV.U32 R85, RZ, RZ, R118 ;  /* 0x000000ffff557224 */ /* 0x000fe200078e0076 */
[----:B------:R-:W-:Y:S01]  /*4cb0*/  HMMA.16816.F32.BF16 R128, R8, R40, R100 ;  /* 0x000000280880723c */ /* 0x000fe20000041864 */
[----:B------:R-:W-:Y:S02]  /*4cc0*/  IMAD.MOV.U32 R86, RZ, RZ, R117 ;  /* 0x000000ffff567224 */ /* 0x000fe400078e0075 */
[----:B------:R-:W-:-:S05]  /*4cd0*/  IMAD.MOV.U32 R87, RZ, RZ, R116 ;  /* 0x000000ffff577224 */ /* 0x000fca00078e0074 */
[C---:B------:R-:W-:Y:S08]  /*4ce0*/  HMMA.16816.F32.BF16 R116, R8.reuse, R42, R112 ;  /* 0x0000002a0874723c */ /* 0x040ff00000041870 */
[C---:B------:R-:W-:Y:S01]  /*4cf0*/  HMMA.16816.F32.BF16 R60, R8.reuse, R22, R88 ;  /* 0x00000016083c723c */ /* 0x040fe20000041858 */
[----:B------:R-:W1:Y:S07]  /*4d00*/  LDSM.16.MT88.4 R20, [R221+0x5100] ;  /* 0x00510000dd14783b */ /* 0x000e6e0000004200 */
[C---:B-----5:R-:W-:Y:S08]  /*4d10*/  HMMA.16816.F32.BF16 R92, R8.reuse, R16, R96 ;  /* 0x00000010085c723c */ /* 0x060ff00000041860 */
[C---:B------:R-:W-:Y:S01]  /*4d20*/  HMMA.16816.F32.BF16 R72, R8.reuse, R18, R108 ;  /* 0x000000120848723c */ /* 0x040fe2000004186c */
[----:B------:R-:W-:Y:S07]  /*4d30*/  LDSM.16.MT88.4 R16, [R225+0x5100] ;  /* 0x00510000e110783b */ /* 0x000fee0000004200 */
[C---:B------:R-:W-:Y:S08]  /*4d40*/  HMMA.16816.F32.BF16 R64, R8.reuse, R12, R124 ;  /* 0x0000000c0840723c */ /* 0x040ff0000004187c */
[----:B------:R-:W-:Y:S01]  /*4d50*/  HMMA.16816.F32.BF16 R40, R8, R14, R104 ;  /* 0x0000000e0828723c */ /* 0x000fe20000041868 */
[----:B------:R-:W-:Y:S06]  /*4d60*/  LDSM.16.MT88.4 R12, [R224+0x5100] ;  /* 0x00510000e00c783b */ /* 0x000fec0000004200 */
[----:B------:R-:W-:-:S02]  /*4d70*/  F2FP.BF16.PACK_AB R8, R215, R217 ;  /* 0x000000d9d708723e */ /* 0x000fc400000010ff */
[----:B------:R-:W-:Y:S02]  /*4d80*/  F2FP.BF16.PACK_AB R9, R205, R206 ;  /* 0x000000cecd09723e */ /* 0x000fe400000010ff */
[----:B------:R-:W-:Y:S02]  /*4d90*/  F2FP.BF16.PACK_AB R10, R214, R213 ;  /* 0x000000d5d60a723e */ /* 0x000fe400000010ff */
[----:B----4-:R-:W-:-:S07]  /*4da0*/  F2FP.BF16.PACK_AB R11, R203, R204 ;  /* 0x000000cccb0b723e */ /* 0x010fce00000010ff */
[C---:B--2---:R-:W-:Y:S07]  /*4db0*/  HMMA.16816.F32.BF16 R88, R8.reuse, R36, R136 ;  /* 0x000000240858723c */ /* 0x044fee0000041888 */
[----:B------:R-:W-:Y:S01]  /*4dc0*/  IMAD.MOV.U32 R137, RZ, RZ, R198 ;  /* 0x000000ffff897224 */ /* 0x000fe200078e00c6 */
[----:B------:R-:W-:Y:S01]  /*4dd0*/  HMMA.16816.F32.BF16 R104, R8, R38, R132 ;  /* 0x000000260868723c */ /* 0x000fe20000041884 */
[----:B------:R2:W-:Y:S01]  /*4de0*/  MUFU.EX2 R198, R2 ;  /* 0x0000000200c67308 */ /* 0x0005e20000000800 */
[----:B------:R-:W-:Y:S01]  /*4df0*/  IMAD.MOV.U32 R136, RZ, RZ, R197 ;  /* 0x000000ffff887224 */ /* 0x000fe200078e00c5 */
[----:B------:R-:W3:Y:S01]  /*4e00*/  LDSM.16.MT88.4 R36, [R222+0x5100] ;  /* 0x00510000de24783b */ /* 0x000ee20000004200 */
[----:B------:R-:W-:-:S02]  /*4e10*/  IMAD.MOV.U32 R138, RZ, RZ, R7 ;  /* 0x000000ffff8a7224 */ /* 0x000fc400078e0007 */
[----:B------:R-:W-:Y:S02]  /*4e20*/  IMAD.MOV.U32 R139, RZ, RZ, R6 ;  /* 0x000000ffff8b7224 */ /* 0x000fe400078e0006 */
[----:B------:R-:W-:Y:S01]  /*4e30*/  IMAD.MOV.U32 R135, RZ, RZ, R85 ;  /* 0x000000ffff877224 */ /* 0x000fe200078e0055 */
[C---:B------:R-:W-:Y:S01]  /*4e40*/  HMMA.16816.F32.BF16 R100, R8.reuse, R34, R80 ;  /* 0x000000220864723c */ /* 0x040fe20000041850 */
[----:B------:R-:W-:Y:S02]  /*4e50*/  IMAD.MOV.U32 R134, RZ, RZ, R86 ;  /* 0x000000ffff867224 */ /* 0x000fe400078e0056 */
[----:B------:R-:W-:Y:S02]  /*4e60*/  IMAD.MOV.U32 R133, RZ, RZ, R87 ;  /* 0x000000ffff857224 */ /* 0x000fe400078e0057 */
[----:B------:R-:W-:Y:S02]  /*4e70*/  IMAD.MOV.U32 R132, RZ, RZ, R71 ;  /* 0x000000ffff847224 */ /* 0x000fe400078e0047 */
[----:B------:R-:W-:Y:S01]  /*4e80*/  IMAD.MOV.U32 R71, RZ, RZ, R3 ;  /* 0x000000ffff477224 */ /* 0x000fe200078e0003 */
[----:B------:R-:W-:Y:S01]  /*4e90*/  HMMA.16816.F32.BF16 R84, R8, R24, R76 ;  /* 0x000000180854723c */ /* 0x000fe2000004184c */
[----:B--2---:R-:W-:-:S02]  /*4ea0*/  FFMA.FTZ R2, R152, c[0x0][0x2d0], -R5 ;  /* 0x0000b40098027a23 */ /* 0x004fc40000010805 */
[----:B------:R-:W-:Y:S02]  /*4eb0*/  IMAD.MOV.U32 R152, RZ, RZ, R164 ;  /* 0x000000ffff987224 */ /* 0x000fe400078e00a4 */
[----:B------:R2:W4:Y:S03]  /*4ec0*/  MUFU.EX2 R197, R2 ;  /* 0x0000000200c57308 */ /* 0x0005260000000800 */
[C---:B------:R-:W-:Y:S08]  /*4ed0*/  HMMA.16816.F32.BF16 R80, R8.reuse, R28, R52 ;  /* 0x0000001c0850723c */ /* 0x040ff00000041834 */
[----:B------:R-:W-:Y:S01]  /*4ee0*/  HMMA.16816.F32.BF16 R76, R8, R30, R44 ;  /* 0x0000001e084c723c */ /* 0x000fe2000004182c */
[----:B------:R-:W5:Y:S01]  /*4ef0*/  LDSM.16.MT88.4 R28, [R221+0x1900] ;  /* 0x00190000dd1c783b */ /* 0x000f620000004200 */
[----:B--2---:R-:W-:-:S06]  /*4f00*/  FFMA.FTZ R2, R153, c[0x0][0x2d0], -R5 ;  /* 0x0000b40099027a23 */ /* 0x004fcc0000010805 */
[C---:B------:R-:W-:Y:S01]  /*4f10*/  HMMA.16816.F32.BF16 R56, R8.reuse, R26, R56 ;  /* 0x0000001a0838723c */ /* 0x040fe20000041838 */
[----:B------:R2:W-:Y:S01]  /*4f20*/  MUFU.EX2 R7, R2 ;  /* 0x0000000200077308 */ /* 0x0005e20000000800 */
[----:B------:R-:W4:Y:S06]  /*4f30*/  LDSM.16.MT88.4 R24, [R222+0x1900] ;  /* 0x00190000de18783b */ /* 0x000f2c0000004200 */
[C---:B------:R-:W-:Y:S01]  /*4f40*/  HMMA.16816.F32.BF16 R112, R8.reuse, R32, R120 ;  /* 0x000000200870723c */ /* 0x040fe20000041878 */
[----:B------:R-:W-:Y:S07]  /*4f50*/  LDSM.16.MT88.4 R32, [R224+0x1900] ;  /* 0x00190000e020783b */ /* 0x000fee0000004200 */
[----:B-1----:R-:W-:Y:S01]  /*4f60*/  HMMA.16816.F32.BF16 R108, R8, R20, R48 ;  /* 0x00000014086c723c */ /* 0x002fe20000041830 */
[----:B--2---:R-:W-:-:S04]  /*4f70*/  FFMA.FTZ R2, R155, c[0x0][0x2d0], -R5 ;  /* 0x0000b4009b027a23 */ /* 0x004fc80000010805 */
[----:B------:R1:W-:Y:S03]  /*4f80*/  MUFU.EX2 R196, R2 ;  /* 0x0000000200c47308 */ /* 0x0003e60000000800 */
[C---:B------:R-:W-:Y:S01]  /*4f90*/  HMMA.16816.F32.BF16 R96, R8.reuse, R22, R60 ;  /* 0x000000160860723c */ /* 0x040fe2000004183c */
[----:B------:R-:W2:Y:S07]  /*4fa0*/  LDSM.16.MT88.4 R20, [R225+0x1900] ;  /* 0x00190000e114783b */ /* 0x000eae0000004200 */
[----:B---3--:R-:W-:Y:S01]  /*4fb0*/  HMMA.16816.F32.BF16 R120, R8, R38, R116 ;  /* 0x000000260878723c */ /* 0x008fe20000041874 */
[----:B-1----:R-:W-:-:S02]  /*4fc0*/  FFMA.FTZ R2, R149, c[0x0][0x2d0], -R0 ;  /* 0x0000b40095027a23 */ /* 0x002fc40000010800 */
[----:B------:R-:W-:-:S05]  /*4fd0*/  IMAD.MOV.U32 R149, RZ, RZ, R190 ;  /* 0x000000ffff957224 */ /* 0x000fca00078e00be */
[C---:B------:R-:W-:Y:S01]  /*4fe0*/  HMMA.16816.F32.BF16 R124, R8.reuse, R16, R92 ;  /* 0x00000010087c723c */ /* 0x040fe2000004185c */
[----:B------:R1:W-:Y:S07]  /*4ff0*/  MUFU.EX2 R6, R2 ;  /* 0x0000000200067308 */ /* 0x0003ee0000000800 */
[C---:B------:R-:W-:Y:S08]  /*5000*/  HMMA.16816.F32.BF16 R128, R8.reuse, R36, R128 ;  /* 0x000000240880723c */ /* 0x040ff00000041880 */
[----:B------:R-:W-:Y:S01]  /*5010*/  HMMA.16816.F32.BF16 R116, R8, R18, R72 ;  /* 0x000000120874723c */ /* 0x000fe20000041848 */
[----:B-1----:R-:W-:Y:S01]  /*5020*/  FFMA.FTZ R2, R148, c[0x0][0x2d0], -R0 ;  /* 0x0000b40094027a23 */ /* 0x002fe20000010800 */
[----:B------:R-:W-:Y:S01]  /*5030*/  LDSM.16.MT88.4 R16, [R221+0x2100] ;  /* 0x00210000dd10783b */ /* 0x000fe20000004200 */
[----:B------:R-:W-:-:S02]  /*5040*/  IMAD.MOV.U32 R148, RZ, RZ, R166 ;  /* 0x000000ffff947224 */ /* 0x000fc400078e00a6 */
[----:B------:R1:W3:Y:S03]  /*5050*/  MUFU.EX2 R4, R2 ;  /* 0x0000000200047308 */ /* 0x0002e60000000800 */
[C---:B------:R-:W-:Y:S08]  /*5060*/  HMMA.16816.F32.BF16 R92, R8.reuse, R12, R64 ;  /* 0x0000000c085c723c */ /* 0x040ff00000041840 */
[----:B------:R-:W-:Y:S01]  /*5070*/  HMMA.16816.F32.BF16 R52, R8, R14, R40 ;  /* 0x0000000e0834723c */ /* 0x000fe20000041828 */
[----:B------:R-:W2:Y:S01]  /*5080*/  LDSM.16.MT88.4 R12, [R221+0x5900] ;  /* 0x00590000dd0c783b */ /* 0x000ea20000004200 */
[----:B-1----:R-:W-:-:S05]  /*5090*/  FFMA.FTZ R2, R151, c[0x0][0x2d0], -R0 ;  /* 0x0000b40097027a23 */ /* 0x002fca0000010800 */
[----:B----4-:R-:W-:Y:S01]  /*50a0*/  F2FP.BF16.PACK_AB R8, R197, R198 ;  /* 0x000000c6c508723e */ /* 0x010fe200000010ff */
[----:B------:R-:W-:Y:S01]  /*50b0*/  IMAD.MOV.U32 R151, RZ, RZ, R165 ;  /* 0x000000ffff977224 */ /* 0x000fe200078e00a5 */
[----:B------:R1:W-:Y:S01]  /*50c0*/  MUFU.EX2 R3, R2 ;  /* 0x0000000200037308 */ /* 0x0003e20000000800 */
[----:B---3--:R-:W-:Y:S02]  /*50d0*/  F2FP.BF16.PACK_AB R9, R4, R6 ;  /* 0x000000060409723e */ /* 0x008fe400000010ff */
[----:B------:R-:W-:Y:S01]  /*50e0*/  F2FP.BF16.PACK_AB R10, R196, R7 ;  /* 0x00000007c40a723e */ /* 0x000fe200000010ff */
[----:B-1----:R-:W-:-:S04]  /*50f0*/  FFMA.FTZ R2, R154, c[0x0][0x2d0], -R0 ;  /* 0x0000b4009a027a23 */ /* 0x002fc80000010800 */
[----:B------:R-:W1:Y:S02]  /*5100*/  MUFU.EX2 R190, R2 ;  /* 0x0000000200be7308 */ /* 0x000e640000000800 */
[----:B-1----:R-:W-:Y:S01]  /*5110*/  F2FP.BF16.PACK_AB R11, R190, R3 ;  /* 0x00000003be0b723e */ /* 0x002fe200000010ff */
[----:B------:R-:W-:-:S05]  /*5120*/  FFMA.FTZ R2, R160, c[0x0][0x2d0], -R5 ;  /* 0x0000b400a0027a23 */ /* 0x000fca0000010805 */
[----:B------:R1:W-:Y:S01]  /*5130*/  MUFU.EX2 R166, R2 ;  /* 0x0000000200a67308 */ /* 0x0003e20000000800 */
[C---:B-----5:R-:W-:Y:S08]  /*5140*/  HMMA.16816.F32.BF16 R72, R8.reuse, R28, R88 ;  /* 0x0000001c0848723c */ /* 0x060ff00000041858 */
[----:B------:R-:W-:Y:S01]  /*5150*/  HMMA.16816.F32.BF16 R64, R8, R30, R104 ;  /* 0x0000001e0840723c */ /* 0x000fe20000041868 */
[----:B------:R-:W3:Y:S01]  /*5160*/  LDSM.16.MT88.4 R28, [R222+0x5900] ;  /* 0x00590000de1c783b */ /* 0x000ee20000004200 */
[----:B-1----:R-:W-:-:S06]  /*5170*/  FFMA.FTZ R2, R161, c[0x0][0x2d0], -R5 ;  /* 0x0000b400a1027a23 */ /* 0x002fcc0000010805 */
[C---:B------:R-:W-:Y:S01]  /*5180*/  HMMA.16816.F32.BF16 R60, R8.reuse, R24, R112 ;  /* 0x00000018083c723c */ /* 0x040fe20000041870 */
[----:B------:R1:W4:Y:S07]  /*5190*/  MUFU.EX2 R165, R2 ;  /* 0x0000000200a57308 */ /* 0x00032e0000000800 */
[C---:B------:R-:W-:Y:S01]  /*51a0*/  HMMA.16816.F32.BF16 R48, R8.reuse, R26, R100 ;  /* 0x0000001a0830723c */ /* 0x040fe20000041864 */
[----:B------:R-:W5:Y:S07]  /*51b0*/  LDSM.16.MT88.4 R24, [R225+0x5900] ;  /* 0x00590000e118783b */ /* 0x000f6e0000004200 */
[----:B--2---:R-:W-:Y:S01]  /*51c0*/  HMMA.16816.F32.BF16 R40, R8, R20, R84 ;  /* 0x000000140828723c */ /* 0x004fe20000041854 */
[----:B-1----:R-:W-:-:S04]  /*51d0*/  FFMA.FTZ R2, R162, c[0x0][0x2d0], -R5 ;  /* 0x0000b400a2027a23 */ /* 0x002fc80000010805 */
[----:B------:R1:W-:Y:S03]  /*51e0*/  MUFU.EX2 R164, R2 ;  /* 0x0000000200a47308 */ /* 0x0003e60000000800 */
[C---:B------:R-:W-:Y:S01]  /*51f0*/  HMMA.16816.F32.BF16 R56, R8.reuse, R22, R56 ;  /* 0x000000160838723c */ /* 0x040fe20000041838 */
[----:B------:R-:W2:Y:S07]  /*5200*/  LDSM.16.MT88.4 R20, [R224+0x5900] ;  /* 0x00590000e014783b */ /* 0x000eae0000004200 */
[----:B------:R-:W-:Y:S01]  /*5210*/  HMMA.16816.F32.BF16 R44, R8, R32, R80 ;  /* 0x00000020082c723c */ /* 0x000fe20000041850 */
[----:B-1----:R-:W-:-:S07]  /*5220*/  FFMA.FTZ R2, R163, c[0x0][0x2d0], -R5 ;  /* 0x0000b400a3027a23 */ /* 0x002fce0000010805 */
[C---:B------:R-:W-:Y:S01]  /*5230*/  HMMA.16816.F32.BF16 R36, R8.reuse, R34, R76 ;  /* 0x000000220824723c */ /* 0x040fe2000004184c */
[----:B------:R-:W-:Y:S01]  /*5240*/  LDSM.16.MT88.4 R32, [R225+0x2100] ;  /* 0x00210000e120783b */ /* 0x000fe20000004200 */
[----:B------:R1:W-:Y:S06]  /*5250*/  MUFU.EX2 R163, R2 ;  /* 0x0000000200a37308 */ /* 0x0003ec0000000800 */
[C---:B------:R-:W-:Y:S08]  /*5260*/  HMMA.16816.F32.BF16 R76, R8.reuse, R12, R108 ;  /* 0x0000000c084c723c */ /* 0x040ff0000004186c */
[----:B------:R-:W-:Y:S01]  /*5270*/  HMMA.16816.F32.BF16 R80, R8, R14, R96 ;  /* 0x0000000e0850723c */ /* 0x000fe20000041860 */
[----:B------:R-:W4:Y:S01]  /*5280*/  LDSM.16.MT88.4 R12, [R222+0x2100] ;  /* 0x00210000de0c783b */ /* 0x000f220000004200 */
[----:B-1----:R-:W-:-:S04]  /*5290*/  FFMA.FTZ R2, R156, c[0x0][0x2d0], -R0 ;  /* 0x0000b4009c027a23 */ /* 0x002fc80000010800 */
[----:B------:R1:W-:Y:S02]  /*52a0*/  MUFU.EX2 R162, R2 ;  /* 0x0000000200a27308 */ /* 0x0003e40000000800 */
[C---:B---3--:R-:W-:Y:S07]  /*52b0*/  HMMA.16816.F32.BF16 R88, R8.reuse, R28, R128 ;  /* 0x0000001c0858723c */ /* 0x048fee0000041880 */
[----:B------:R-:W-:Y:S01]  /*52c0*/  IMAD.MOV.U32 R131, RZ, RZ, R152 ;  /* 0x000000ffff837224 */ /* 0x000fe200078e0098 */
[----:B------:R-:W-:Y:S01]  /*52d0*/  HMMA.16816.F32.BF16 R108, R8, R30, R120 ;  /* 0x0000001e086c723c */ /* 0x000fe20000041878 */
[----:B------:R-:W3:Y:S01]  /*52e0*/  LDSM.16.MT88.4 R28, [R224+0x2100] ;  /* 0x00210000e01c783b */ /* 0x000ee20000004200 */
[----:B-1----:R-:W-:-:S06]  /*52f0*/  FFMA.FTZ R2, R157, c[0x0][0x2d0], -R0 ;  /* 0x0000b4009d027a23 */ /* 0x002fcc0000010800 */
[C---:B-----5:R-:W-:Y:S01]  /*5300*/  HMMA.16816.F32.BF16 R124, R8.reuse, R24, R124 ;  /* 0x00000018087c723c */ /* 0x060fe2000004187c */
[----:B------:R1:W5:Y:S07]  /*5310*/  MUFU.EX2 R161, R2 ;  /* 0x0000000200a17308 */ /* 0x00036e0000000800 */
[C---:B------:R-:W-:Y:S01]  /*5320*/  HMMA.16816.F32.BF16 R116, R8.reuse, R26, R116 ;  /* 0x0000001a0874723c */ /* 0x040fe20000041874 */
[----:B------:R-:W3:Y:S07]  /*5330*/  LDSM.16.MT88.4 R24, [R221+0x6100] ;  /* 0x00610000dd18783b */ /* 0x000eee0000004200 */
[----:B--2---:R-:W-:Y:S01]  /*5340*/  HMMA.16816.F32.BF16 R112, R8, R20, R92 ;  /* 0x000000140870723c */ /* 0x004fe2000004185c */
[----:B-1----:R-:W-:-:S04]  /*5350*/  FFMA.FTZ R2, R159, c[0x0][0x2d0], -R0 ;  /* 0x0000b4009f027a23 */ /* 0x002fc80000010800 */
[----:B------:R1:W-:Y:S03]  /*5360*/  MUFU.EX2 R160, R2 ;  /* 0x0000000200a07308 */ /* 0x0003e60000000800 */
[----:B------:R-:W-:Y:S01]  /*5370*/  HMMA.16816.F32.BF16 R100, R8, R22, R52 ;  /* 0x000000160864723c */ /* 0x000fe20000041834 */
[----:B------:R-:W2:Y:S06]  /*5380*/  LDSM.16.MT88.4 R20, [R222+0x6100] ;  /* 0x00610000de14783b */ /* 0x000eac0000004200 */
[----:B----4-:R-:W-:-:S02]  /*5390*/  F2FP.BF16.PACK_AB R8, R165, R166 ;  /* 0x000000a6a508723e */ /* 0x010fc400000010ff */
[----:B-----5:R-:W-:Y:S02]  /*53a0*/  F2FP.BF16.PACK_AB R9, R161, R162 ;  /* 0x000000a2a109723e */ /* 0x020fe400000010ff */
[----:B------:R-:W-:Y:S01]  /*53b0*/  F2FP.BF16.PACK_AB R10, R163, R164 ;  /* 0x000000a4a30a723e */ /* 0x000fe200000010ff */
[----:B-1----:R-:W-:-:S04]  /*53c0*/  FFMA.FTZ R2, R158, c[0x0][0x2d0], -R0 ;  /* 0x0000b4009e027a23 */ /* 0x002fc80000010800 */
[----:B------:R-:W1:Y:S02]  /*53d0*/  MUFU.EX2 R159, R2 ;  /* 0x00000002009f7308 */ /* 0x000e640000000800 */
[----:B-1----:R-:W-:Y:S01]  /*53e0*/  F2FP.BF16.PACK_AB R11, R159, R160 ;  /* 0x000000a09f0b723e */ /* 0x002fe200000010ff */
[----:B------:R-:W-:Y:S02]  /*53f0*/  FFMA.FTZ R2, R171, c[0x0][0x2d0], -R5 ;  /* 0x0000b400ab027a23 */ /* 0x000fe40000010805 */
[----:B------:R-:W-:-:S03]  /*5400*/  IMAD.MOV.U32 R171, RZ, RZ, R136 ;  /* 0x000000ffffab7224 */ /* 0x000fc600078e0088 */
[----:B------:R1:W-:Y:S01]  /*5410*/  MUFU.EX2 R158, R2 ;  /* 0x00000002009e7308 */ /* 0x0003e20000000800 */
[C---:B------:R-:W-:Y:S08]  /*5420*/  HMMA.16816.F32.BF16 R104, R8.reuse, R16, R72 ;  /* 0x000000100868723c */ /* 0x040ff00000041848 */
[----:B------:R-:W-:Y:S01]  /*5430*/  HMMA.16816.F32.BF16 R96, R8, R18, R64 ;  /* 0x000000120860723c */ /* 0x000fe20000041840 */
[----:B------:R-:W4:Y:S01]  /*5440*/  LDSM.16.MT88.4 R16, [R225+0x6100] ;  /* 0x00610000e110783b */ /* 0x000f220000004200 */
[----:B-1----:R-:W-:-:S06]  /*5450*/  FFMA.FTZ R2, R188, c[0x0][0x2d0], -R5 ;  /* 0x0000b400bc027a23 */ /* 0x002fcc0000010805 */
[C---:B------:R-:W-:Y:S01]  /*5460*/  HMMA.16816.F32.BF16 R92, R8.reuse, R12, R60 ;  /* 0x0000000c085c723c */ /* 0x040fe2000004183c */
[----:B------:R-:W-:Y:S01]  /*5470*/  IMAD.MOV.U32 R188, RZ, RZ, R138 ;  /* 0x000000ffffbc7224 */ /* 0x000fe200078e008a */
[----:B------:R1:W5:Y:S06]  /*5480*/  MUFU.EX2 R157, R2 ;  /* 0x00000002009d7308 */ /* 0x00036c0000000800 */
[C---:B------:R-:W-:Y:S01]  /*5490*/  HMMA.16816.F32.BF16 R84, R8.reuse, R14, R48 ;  /* 0x0000000e0854723c */ /* 0x040fe20000041830 */
[----:B------:R-:W2:Y:S07]  /*54a0*/  LDSM.16.MT88.4 R12, [R224+0x6100] ;  /* 0x00610000e00c783b */ /* 0x000eae0000004200 */
[----:B------:R-:W-:Y:S01]  /*54b0*/  HMMA.16816.F32.BF16 R72, R8, R32, R40 ;  /* 0x000000200848723c */ /* 0x000fe20000041828 */
[----:B-1----:R-:W-:-:S02]  /*54c0*/  FFMA.FTZ R2, R189, c[0x0][0x2d0], -R5 ;  /* 0x0000b400bd027a23 */ /* 0x002fc40000010805 */
[----:B------:R-:W-:Y:S02]  /*54d0*/  IMAD.MOV.U32 R189, RZ, RZ, R137 ;  /* 0x000000ffffbd7224 */ /* 0x000fe400078e0089 */
[----:B------:R1:W-:Y:S03]  /*54e0*/  MUFU.EX2 R156, R2 ;  /* 0x00000002009c7308 */ /* 0x0003e60000000800 */
[C---:B------:R-:W-:Y:S01]  /*54f0*/  HMMA.16816.F32.BF16 R64, R8.reuse, R34, R56 ;  /* 0x000000220840723c */ /* 0x040fe20000041838 */
[----:B------:R-:W4:Y:S07]  /*5500*/  LDSM.16.MT88.4 R32, [R221+0x2900] ;  /* 0x00290000dd20783b */ /* 0x000f2e0000004200 */
[----:B---3--:R-:W-:Y:S01]  /*5510*/  HMMA.16816.F32.BF16 R60, R8, R28, R44 ;  /* 0x0000001c083c723c */ /* 0x008fe2000004182c */
[----:B-1----:R-:W-:-:S07]  /*5520*/  FFMA.FTZ R2, R191, c[0x0][0x2d0], -R5 ;  /* 0x0000b400bf027a23 */ /* 0x002fce0000010805 */
[C---:B------:R-:W-:Y:S01]  /*5530*/  HMMA.16816.F32.BF16 R44, R8.reuse, R24, R76 ;  /* 0x00000018082c723c */ /* 0x040fe2000004184c */
[----:B------:R-:W-:Y:S01]  /*5540*/  IMAD.MOV.U32 R191, RZ, RZ, R150 ;  /* 0x000000ffffbf7224 */ /* 0x000fe200078e0096 */
[----:B------:R1:W-:Y:S06]  /*5550*/  MUFU.EX2 R155, R2 ;  /* 0x00000002009b7308 */ /* 0x0003ec0000000800 */
[C---:B------:R-:W-:Y:S01]  /*5560*/  HMMA.16816.F32.BF16 R48, R8.reuse, R26, R80 ;  /* 0x0000001a0830723c */ /* 0x040fe20000041850 */
[----:B------:R-:W3:Y:S07]  /*5570*/  LDSM.16.MT88.4 R24, [R225+0x2900] ;  /* 0x00290000e118783b */ /* 0x000eee0000004200 */
[----:B------:R-:W-:Y:S01]  /*5580*/  HMMA.16816.F32.BF16 R52, R8, R30, R36 ;  /* 0x0000001e0834723c */ /* 0x000fe20000041824 */
[----:B------:R-:W3:Y:S01]  /*5590*/  LDSM.16.MT88.4 R28, [R222+0x2900] ;  /* 0x00290000de1c783b */ /* 0x000ee20000004200 */
[----:B-1----:R-:W-:-:S02]  /*55a0*/  FFMA.FTZ R2, R167, c[0x0][0x2d0], -R0 ;  /* 0x0000b400a7027a23 */ /* 0x002fc40000010800 */
[----:B------:R-:W-:Y:S02]  /*55b0*/  IMAD.MOV.U32 R167, RZ, RZ, R149 ;  /* 0x000000ffffa77224 */ /* 0x000fe400078e0095 */
[----:B------:R1:W-:Y:S02]  /*55c0*/  MUFU.EX2 R154, R2 ;  /* 0x00000002009a7308 */ /* 0x0003e40000000800 */
[C---:B--2---:R-:W-:Y:S08]  /*55d0*/  HMMA.16816.F32.BF16 R40, R8.reuse, R20, R88 ;  /* 0x000000140828723c */ /* 0x044ff00000041858 */
[----:B------:R-:W-:Y:S01]  /*55e0*/  HMMA.16816.F32.BF16 R36, R8, R22, R108 ;  /* 0x000000160824723c */ /* 0x000fe2000004186c */
[----:B------:R-:W2:Y:S01]  /*55f0*/  LDSM.16.MT88.4 R20, [R224+0x2900] ;  /* 0x00290000e014783b */ /* 0x000ea20000004200 */
[----:B-1----:R-:W-:-:S06]  /*5600*/  FFMA.FTZ R2, R169, c[0x0][0x2d0], -R0 ;  /* 0x0000b400a9027a23 */ /* 0x002fcc0000010800 */
[C---:B----4-:R-:W-:Y:S01]  /*5610*/  HMMA.16816.F32.BF16 R56, R8.reuse, R16, R124 ;  /* 0x000000100838723c */ /* 0x050fe2000004187c */
[----:B------:R-:W-:Y:S01]  /*5620*/  IMAD.MOV.U32 R169, RZ, RZ, R148 ;  /* 0x000000ffffa97224 */ /* 0x000fe200078e0094 */
[----:B------:R1:W4:Y:S05]  /*5630*/  MUFU.EX2 R153, R2 ;  /* 0x0000000200997308 */ /* 0x00032a0000000800 */
[----:B------:R-:W-:Y:S01]  /*5640*/  IMAD.MOV.U32 R127, RZ, RZ, R139 ;  /* 0x000000ffff7f7224 */ /* 0x000fe200078e008b */
[----:B------:R-:W-:Y:S01]  /*5650*/  HMMA.16816.F32.BF16 R76, R8, R18, R116 ;  /* 0x00000012084c723c */ /* 0x000fe20000041874 */
[----:B------:R-:W2:Y:S01]  /*5660*/  LDSM.16.MT88.4 R16, [R222+0x6900] ;  /* 0x00690000de10783b */ /* 0x000ea20000004200 */
[----:B------:R-:W-:-:S02]  /*5670*/  IMAD.MOV.U32 R126, RZ, RZ, R70 ;  /* 0x000000ffff7e7224 */ /* 0x000fc400078e0046 */
[----:B------:R-:W-:Y:S02]  /*5680*/  IMAD.MOV.U32 R70, RZ, RZ, R71 ;  /* 0x000000ffff467224 */ /* 0x000fe400078e0047 */
[----:B------:R-:W-:Y:S02]  /*5690*/  IMAD.MOV.U32 R125, RZ, RZ, R134 ;  /* 0x000000ffff7d7224 */ /* 0x000fe400078e0086 */
[C---:B------:R-:W-:Y:S01]  /*56a0*/  HMMA.16816.F32.BF16 R116, R8.reuse, R12, R112 ;  /* 0x0000000c0874723c */ /* 0x040fe20000041870 */
[----:B------:R-:W-:Y:S02]  /*56b0*/  IMAD.MOV.U32 R124, RZ, RZ, R135 ;  /* 0x000000ffff7c7224 */ /* 0x000fe400078e0087 */
[----:B-1----:R-:W-:Y:S02]  /*56c0*/  FFMA.FTZ R2, R168, c[0x0][0x2d0], -R0 ;  /* 0x0000b400a8027a23 */ /* 0x002fe40000010800 */
[----:B------:R-:W-:Y:S02]  /*56d0*/  IMAD.MOV.U32 R168, RZ, RZ, R151 ;  /* 0x000000ffffa87224 */ /* 0x000fe400078e0097 */
[----:B------:R1:W-:Y:S01]  /*56e0*/  MUFU.EX2 R152, R2 ;  /* 0x0000000200987308 */ /* 0x0003e20000000800 */
[----:B------:R-:W-:Y:S01]  /*56f0*/  HMMA.16816.F32.BF16 R80, R8, R14, R100 ;  /* 0x0000000e0850723c */ /* 0x000fe20000041864 */
[----:B------:R-:W2:Y:S06]  /*5700*/  LDSM.16.MT88.4 R12, [R221+0x6900] ;  /* 0x00690000dd0c783b */ /* 0x000eac0000004200 */
[----:B-----5:R-:W-:-:S02]  /*5710*/  F2FP.BF16.PACK_AB R8, R157, R158 ;  /* 0x0000009e9d08723e */ /* 0x020fc400000010ff */
[----:B----4-:R-:W-:Y:S02]  /*5720*/  F2FP.BF16.PACK_AB R9, R153, R154 ;  /* 0x0000009a9909723e */ /* 0x010fe400000010ff */
[----:B------:R-:W-:Y:S01]  /*5730*/  F2FP.BF16.PACK_AB R10, R155, R156 ;  /* 0x0000009c9b0a723e */ /* 0x000fe200000010ff */
[----:B-1----:R-:W-:Y:S02]  /*5740*/  FFMA.FTZ R2, R170, c[0x0][0x2d0], -R0 ;  /* 0x0000b400aa027a23 */ /* 0x002fe40000010800 */
[----:B------:R-:W-:Y:S02]  /*5750*/  IMAD.MOV.U32 R170, RZ, RZ, R131 ;  /* 0x000000ffffaa7224 */ /* 0x000fe400078e0083 */
[----:B------:R-:W1:Y:S02]  /*5760*/  MUFU.EX2 R151, R2 ;  /* 0x0000000200977308 */ /* 0x000e640000000800 */
[----:B-1----:R-:W-:Y:S01]  /*5770*/  F2FP.BF16.PACK_AB R11, R151, R152 ;  /* 0x00000098970b723e */ /* 0x002fe200000010ff */
[----:B------:R-:W-:-:S05]  /*5780*/  FFMA.FTZ R2, R207, c[0x0][0x2d0], -R5 ;  /* 0x0000b400cf027a23 */ /* 0x000fca0000010805 */
[----:B------:R1:W-:Y:S01]  /*5790*/  MUFU.EX2 R150, R2 ;  /* 0x0000000200967308 */ /* 0x0003e20000000800 */
[C---:B------:R-:W-:Y:S08]  /*57a0*/  HMMA.16816.F32.BF16 R120, R8.reuse, R34, R96 ;  /* 0x000000220878723c */ /* 0x040ff00000041860 */
[----:B---3--:R-:W-:Y:S01]  /*57b0*/  HMMA.16816.F32.BF16 R96, R8, R24, R72 ;  /* 0x000000180860723c */ /* 0x008fe20000041848 */
[----:B-1----:R-:W-:-:S07]  /*57c0*/  FFMA.FTZ R2, R212, c[0x0][0x2d0], -R5 ;  /* 0x0000b400d4027a23 */ /* 0x002fce0000010805 */
[C---:B------:R-:W-:Y:S01]  /*57d0*/  HMMA.16816.F32.BF16 R100, R8.reuse, R26, R64 ;  /* 0x0000001a0864723c */ /* 0x040fe20000041840 */
[----:B------:R-:W1:Y:S01]  /*57e0*/  LDSM.16.MT88.4 R24, [R225+0x6900] ;  /* 0x00690000e118783b */ /* 0x000e620000004200 */
[----:B------:R3:W4:Y:S06]  /*57f0*/  MUFU.EX2 R149, R2 ;  /* 0x0000000200957308 */ /* 0x00072c0000000800 */
[C---:B------:R-:W-:Y:S01]  /*5800*/  HMMA.16816.F32.BF16 R112, R8.reuse, R32, R104 ;  /* 0x000000200870723c */ /* 0x040fe20000041868 */
[----:B------:R-:W5:Y:S07]  /*5810*/  LDSM.16.MT88.4 R32, [R224+0x6900] ;  /* 0x00690000e020783b */ /* 0x000f6e0000004200 */
[----:B------:R-:W-:Y:S01]  /*5820*/  HMMA.16816.F32.BF16 R108, R8, R28, R92 ;  /* 0x0000001c086c723c */ /* 0x000fe2000004185c */
[----:B---3--:R-:W-:-:S04]  /*5830*/  FFMA.FTZ R2, R216, c[0x0][0x2d0], -R5 ;  /* 0x0000b400d8027a23 */ /* 0x008fc80000010805 */
[----:B------:R3:W-:Y:S03]  /*5840*/  MUFU.EX2 R148, R2 ;  /* 0x0000000200947308 */ /* 0x0007e60000000800 */
[C---:B--2---:R-:W-:Y:S08]  /*5850*/  HMMA.16816.F32.BF16 R92, R8.reuse, R20, R60 ;  /* 0x00000014085c723c */ /* 0x044ff0000004183c */
[----:B------:R-:W-:Y:S01]  /*5860*/  HMMA.16816.F32.BF16 R88, R8, R22, R52 ;  /* 0x000000160858723c */ /* 0x000fe20000041834 */
[----:B------:R-:W2:Y:S01]  /*5870*/  LDSM.16.MT88.4 R20, [R222+0x3100] ;  /* 0x00310000de14783b */ /* 0x000ea20000004200 */
[----:B---3--:R-:W-:-:S06]  /*5880*/  FFMA.FTZ R2, R218, c[0x0][0x2d0], -R5 ;  /* 0x0000b400da027a23 */ /* 0x008fcc0000010805 */
[C---:B------:R-:W-:Y:S01]  /*5890*/  HMMA.16816.F32.BF16 R60, R8.reuse, R16, R40 ;  /* 0x00000010083c723c */ /* 0x040fe20000041828 */
[----:B------:R3:W-:Y:S07]  /*58a0*/  MUFU.EX2 R139, R2 ;  /* 0x00000002008b7308 */ /* 0x0007ee0000000800 */
[C---:B------:R-:W-:Y:S01]  /*58b0*/  HMMA.16816.F32.BF16 R40, R8.reuse, R18, R36 ;  /* 0x000000120828723c */ /* 0x040fe20000041824 */
[----:B------:R-:W2:Y:S07]  /*58c0*/  LDSM.16.MT88.4 R16, [R225+0x3100] ;  /* 0x00310000e110783b */ /* 0x000eae0000004200 */
[----:B------:R-:W-:Y:S01]  /*58d0*/  HMMA.16816.F32.BF16 R64, R8, R14, R48 ;  /* 0x0000000e0840723c */ /* 0x000fe20000041830 */
[----:B---3--:R-:W-:-:S04]  /*58e0*/  FFMA.FTZ R2, R199, c[0x0][0x2d0], -R0 ;  /* 0x0000b400c7027a23 */ /* 0x008fc80000010800 */
[----:B------:R3:W-:Y:S03]  /*58f0*/  MUFU.EX2 R138, R2 ;  /* 0x00000002008a7308 */ /* 0x0007e60000000800 */
[C---:B-1----:R-:W-:Y:S08]  /*5900*/  HMMA.16816.F32.BF16 R48, R8.reuse, R24, R56 ;  /* 0x000000180830723c */ /* 0x042ff00000041838 */
[----:B------:R-:W-:Y:S01]  /*5910*/  HMMA.16816.F32.BF16 R52, R8, R26, R76 ;  /* 0x0000001a0834723c */ /* 0x000fe2000004184c */
[----:B------:R-:W1:Y:S04]  /*5920*/  LDSM.16.MT88.4 R24, [R221+0x7100] ;  /* 0x00710000dd18783b */ /* 0x000e680000004200 */
[----:B------:R-:W-:Y:S01]  /*5930*/  LDSM.16.MT88.4 R76, [R221+0x3900] ;  /* 0x00390000dd4c783b */ /* 0x000fe20000004200 */
[----:B---3--:R-:W-:-:S02]  /*5940*/  FFMA.FTZ R2, R200, c[0x0][0x2d0], -R0 ;  /* 0x0000b400c8027a23 */ /* 0x008fc40000010800 */
[C---:B------:R-:W-:Y:S01]  /*5950*/  HMMA.16816.F32.BF16 R104, R8.reuse, R30, R84 ;  /* 0x0000001e0868723c */ /* 0x040fe20000041854 */
[----:B------:R-:W3:Y:S01]  /*5960*/  LDSM.16.MT88.4 R28, [R221+0x3100] ;  /* 0x00310000dd1c783b */ /* 0x000ee20000004200 */
[----:B------:R2:W1:Y:S06]  /*5970*/  MUFU.EX2 R137, R2 ;  /* 0x0000000200897308 */ /* 0x00046c0000000800 */
[C---:B------:R-:W-:Y:S01]  /*5980*/  HMMA.16816.F32.BF16 R84, R8.reuse, R12, R44 ;  /* 0x0000000c0854723c */ /* 0x040fe2000004182c */
[----:B------:R-:W3:Y:S07]  /*5990*/  LDSM.16.MT88.4 R12, [R224+0x3100] ;  /* 0x00310000e00c783b */ /* 0x000eee0000004200 */
[----:B-----5:R-:W-:Y:S01]  /*59a0*/  HMMA.16816.F32.BF16 R44, R8, R32, R116 ;  /* 0x00000020082c723c */ /* 0x020fe20000041874 */
[----:B------:R-:W-:Y:S01]  /*59b0*/  LDSM.16.MT88.4 R116, [R222+0x7900] ;  /* 0x00790000de74783b */ /* 0x000fe20000004200 */
[----:B--2---:R-:W-:-:S04]  /*59c0*/  FFMA.FTZ R2, R201, c[0x0][0x2d0], -R0 ;  /* 0x0000b400c9027a23 */ /* 0x004fc80000010800 */
[----:B------:R2:W-:Y:S02]  /*59d0*/  MUFU.EX2 R136, R2 ;  /* 0x0000000200887308 */ /* 0x0005e40000000800 */
[----:B------:R-:W-:Y:S01]  /*59e0*/  HMMA.16816.F32.BF16 R36, R8, R34, R80 ;  /* 0x000000220824723c */ /* 0x000fe20000041850 */
[----:B------:R-:W-:Y:S06]  /*59f0*/  LDSM.16.MT88.4 R32, [R222+0x7100] ;  /* 0x00710000de20783b */ /* 0x000fec0000004200 */
[----:B----4-:R-:W-:Y:S02]  /*5a00*/  F2FP.BF16.PACK_AB R8, R149, R150 ;  /* 0x000000969508723e */ /* 0x010fe400000010ff */
[----:B-1----:R-:W-:-:S02]  /*5a10*/  F2FP.BF16.PACK_AB R9, R137, R138 ;  /* 0x0000008a8909723e */ /* 0x002fc400000010ff */
[----:B------:R-:W-:Y:S01]  /*5a20*/  F2FP.BF16.PACK_AB R10, R139, R148 ;  /* 0x000000948b0a723e */ /* 0x000fe200000010ff */
[----:B--2---:R-:W-:-:S04]  /*5a30*/  FFMA.FTZ R2, R202, c[0x0][0x2d0], -R0 ;  /* 0x0000b400ca027a23 */ /* 0x004fc80000010800 */
[----:B------:R-:W1:Y:S02]  /*5a40*/  MUFU.EX2 R71, R2 ;  /* 0x0000000200477308 */ /* 0x000e640000000800 */
[----:B-1----:R-:W-:Y:S01]  /*5a50*/  F2FP.BF16.PACK_AB R11, R71, R136 ;  /* 0x00000088470b723e */ /* 0x002fe200000010ff */
[----:B------:R-:W-:-:S05]  /*5a60*/  FFMA.FTZ R2, R70, c[0x0][0x2d0], -R5 ;  /* 0x0000b40046027a23 */ /* 0x000fca0000010805 */
[----:B------:R1:W-:Y:S01]  /*5a70*/  MUFU.EX2 R70, R2 ;  /* 0x0000000200467308 */ /* 0x0003e20000000800 */
[C---:B------:R-:W-:Y:S08]  /*5a80*/  HMMA.16816.F32.BF16 R56, R8.reuse, R22, R104 ;  /* 0x000000160838723c */ /* 0x040ff00000041868 */
[----:B------:R-:W-:Y:S01]  /*5a90*/  HMMA.16816.F32.BF16 R96, R8, R16, R96 ;  /* 0x000000100860723c */ /* 0x000fe20000041860 */
[----:B-1----:R-:W-:-:S07]  /*5aa0*/  FFMA.FTZ R2, R126, c[0x0][0x2d0], -R5 ;  /* 0x0000b4007e027a23 */ /* 0x002fce0000010805 */
[----:B------:R-:W-:Y:S01]  /*5ab0*/  HMMA.16816.F32.BF16 R104, R8, R18, R100 ;  /* 0x000000120868723c */ /* 0x000fe20000041864 */
[----:B------:R-:W1:Y:S01]  /*5ac0*/  LDSM.16.MT88.4 R16, [R225+0x7100] ;  /* 0x00710000e110783b */ /* 0x000e620000004200 */
[----:B------:R-:W-:-:S03]  /*5ad0*/  IMAD.MOV.U32 R126, RZ, RZ, R133 ;  /* 0x000000ffff7e7224 */ /* 0x000fc600078e0085 */
[----:B------:R-:W-:Y:S03]  /*5ae0*/  LDSM.16.MT88.4 R100, [R224+0x3900] ;  /* 0x00390000e064783b */ /* 0x000fe60000004200 */
[C---:B------:R-:W-:Y:S01]  /*5af0*/  HMMA.16816.F32.BF16 R128, R8.reuse, R24, R84 ;  /* 0x000000180880723c */ /* 0x040fe20000041854 */
[----:B------:R2:W4:Y:S01]  /*5b00*/  MUFU.EX2 R24, R2 ;  /* 0x0000000200187308 */ /* 0x0005220000000800 */
[----:B------:R-:W-:Y:S06]  /*5b10*/  LDSM.16.MT88.4 R84, [R222+0x3900] ;  /* 0x00390000de54783b */ /* 0x000fec0000004200 */
[C---:B------:R-:W-:Y:S01]  /*5b20*/  HMMA.16816.F32.BF16 R80, R8.reuse, R20, R108 ;  /* 0x000000140850723c */ /* 0x040fe2000004186c */
[----:B------:R-:W-:Y:S07]  /*5b30*/  LDSM.16.MT88.4 R108, [R221+0x7900] ;  /* 0x00790000dd6c783b */ /* 0x000fee0000004200 */
[----:B---3--:R-:W-:Y:S01]  /*5b40*/  HMMA.16816.F32.BF16 R72, R8, R28, R112 ;  /* 0x0000001c0848723c */ /* 0x008fe20000041870 */
[----:B--2---:R-:W-:-:S02]  /*5b50*/  FFMA.FTZ R2, R127, c[0x0][0x2d0], -R5 ;  /* 0x0000b4007f027a23 */ /* 0x004fc40000010805 */
[----:B------:R-:W-:Y:S01]  /*5b60*/  IMAD.MOV.U32 R127, RZ, RZ, R132 ;  /* 0x000000ffff7f7224 */ /* 0x000fe200078e0084 */
[----:B----4-:R-:W-:Y:S01]  /*5b70*/  F2FP.BF16.PACK_AB R132, R24, R70 ;  /* 0x000000461884723e */ /* 0x010fe200000010ff */
[----:B------:R2:W-:Y:S03]  /*5b80*/  MUFU.EX2 R23, R2 ;  /* 0x0000000200177308 */ /* 0x0005e60000000800 */
[C---:B------:R-:W-:Y:S08]  /*5b90*/  HMMA.16816.F32.BF16 R28, R8.reuse, R30, R120 ;  /* 0x0000001e081c723c */ /* 0x040ff00000041878 */
[----:B------:R-:W-:Y:S01]  /*5ba0*/  HMMA.16816.F32.BF16 R112, R8, R12, R92 ;  /* 0x0000000c0870723c */ /* 0x000fe2000004185c */
[----:B------:R-:W-:Y:S01]  /*5bb0*/  LDSM.16.MT88.4 R92, [R225+0x3900] ;  /* 0x00390000e15c783b */ /* 0x000fe20000004200 */
[----:B--2---:R-:W-:-:S06]  /*5bc0*/  FFMA.FTZ R2, R244, c[0x0][0x2d0], -R5 ;  /* 0x0000b400f4027a23 */ /* 0x004fcc0000010805 */
[C---:B-1----:R-:W-:Y:S01]  /*5bd0*/  HMMA.16816.F32.BF16 R48, R8.reuse, R16, R48 ;  /* 0x000000100830723c */ /* 0x042fe20000041830 */
[----:B------:R1:W2:Y:S07]  /*5be0*/  MUFU.EX2 R22, R2 ;  /* 0x0000000200167308 */ /* 0x0002ae0000000800 */
[C---:B------:R-:W-:Y:S01]  /*5bf0*/  HMMA.16816.F32.BF16 R120, R8.reuse, R14, R88 ;  /* 0x0000000e0878723c */ /* 0x040fe20000041858 */
[----:B------:R-:W3:Y:S07]  /*5c00*/  LDSM.16.MT88.4 R12, [R224+0x7100] ;  /* 0x00710000e00c783b */ /* 0x000eee0000004200 */
[----:B------:R-:W-:Y:S01]  /*5c10*/  HMMA.16816.F32.BF16 R64, R8, R26, R64 ;  /* 0x0000001a0840723c */ /* 0x000fe20000041840 */
[----:B-1----:R-:W-:Y:S01]  /*5c20*/  FFMA.FTZ R2, R219, c[0x0][0x2d0], -R0 ;  /* 0x0000b400db027a23 */ /* 0x002fe20000010800 */
[----:B--2---:R-:W-:-:S03]  /*5c30*/  F2FP.BF16.PACK_AB R134, R22, R23 ;  /* 0x000000171686723e */ /* 0x004fc600000010ff */
[----:B------:R1:W-:Y:S03]  /*5c40*/  MUFU.EX2 R21, R2 ;  /* 0x0000000200157308 */ /* 0x0003e60000000800 */
[C---:B------:R-:W-:Y:S08]  /*5c50*/  HMMA.16816.F32.BF16 R60, R8.reuse, R32, R60 ;  /* 0x00000020083c723c */ /* 0x040ff0000004183c */
[----:B------:R-:W-:Y:S01]  /*5c60*/  HMMA.16816.F32.BF16 R40, R8, R34, R40 ;  /* 0x000000220828723c */ /* 0x000fe20000041828 */
[----:B-1----:R-:W-:-:S07]  /*5c70*/  FFMA.FTZ R2, R246, c[0x0][0x2d0], -R0 ;  /* 0x0000b400f6027a23 */ /* 0x002fce0000010800 */
[C---:B------:R-:W-:Y:S01]  /*5c80*/  HMMA.16816.F32.BF16 R52, R8.reuse, R18, R52 ;  /* 0x000000120834723c */ /* 0x040fe20000041834 */
[----:B------:R1:W2:Y:S07]  /*5c90*/  MUFU.EX2 R20, R2 ;  /* 0x0000000200147308 */ /* 0x0002ae0000000800 */
[----:B---3--:R-:W-:Y:S01]  /*5ca0*/  HMMA.16816.F32.BF16 R44, R8, R12, R44 ;  /* 0x0000000c082c723c */ /* 0x008fe2000004182c */
[----:B-1----:R-:W-:-:S07]  /*5cb0*/  FFMA.FTZ R2, R245, c[0x0][0x2d0], -R0 ;  /* 0x0000b400f5027a23 */ /* 0x002fce0000010800 */
[----:B------:R-:W-:Y:S01]  /*5cc0*/  HMMA.16816.F32.BF16 R36, R8, R14, R36 ;  /* 0x0000000e0824723c */ /* 0x000fe20000041824 */
[----:B------:R-:W-:Y:S01]  /*5cd0*/  FFMA.FTZ R0, R250, c[0x0][0x2d0], -R0 ;  /* 0x0000b400fa007a23 */ /* 0x000fe20000010800 */
[----:B--2---:R-:W-:Y:S01]  /*5ce0*/  F2FP.BF16.PACK_AB R133, R20, R21 ;  /* 0x000000151485723e */ /* 0x004fe200000010ff */
[----:B------:R1:W-:Y:S08]  /*5cf0*/  MUFU.EX2 R17, R2 ;  /* 0x0000000200117308 */ /* 0x0003f00000000800 */
[----:B------:R2:W3:Y:S01]  /*5d00*/  MUFU.EX2 R16, R0 ;  /* 0x0000000000107308 */ /* 0x0004e20000000800 */
[----:B-1----:R-:W-:-:S04]  /*5d10*/  FADD.FTZ R2, R127, R126 ;  /* 0x0000007e7f027221 */ /* 0x002fc80000010000 */
[----:B------:R-:W-:Y:S02]  /*5d20*/  FADD.FTZ R2, R168, R2 ;  /* 0x00000002a8027221 */ /* 0x000fe40000010000 */
[----:B--2---:R-:W-:Y:S01]  /*5d30*/  FADD.FTZ R0, R125, R124 ;  /* 0x0000007c7d007221 */ /* 0x004fe20000010000 */
[----:B---3--:R-:W-:Y:S01]  /*5d40*/  F2FP.BF16.PACK_AB R135, R16, R17 ;  /* 0x000000111087723e */ /* 0x008fe200000010ff */
        /* <DEDUP_REMOVED lines=33> */
[----:B------:R-:W2:Y:S02]  /*5f60*/  LDSM.16.MT88.4 R4, [R224+0x7900] ;  /* 0x00790000e004783b */ /* 0x000ea40000004200 */
[----:B------:R-:W-:Y:S01]  /*5f70*/  FADD.FTZ R3, R196, R0 ;  /* 0x00000000c4037221 */ /* 0x000fe20000010000 */
[----:B------:R-:W-:Y:S01]  /*5f80*/  HMMA.16816.F32.BF16 R104, R132, R108, R128 ;  /* 0x0000006c8468723c */ /* 0x000fe20000041880 */
[----:B------:R-:W-:-:S04]  /*5f90*/  @P3 IMAD.HI.U32 R0, R171, c[0x0][0x2c8], RZ ;  /* 0x0000b200ab003a27 */ /* 0x000fc800078e00ff */
[----:B------:R-:W-:Y:S01]  /*5fa0*/  FADD.FTZ R3, R166, R3 ;  /* 0x00000003a6037221 */ /* 0x000fe20000010000 */
[----:B------:R-:W-:Y:S01]  /*5fb0*/  @P3 SHF.R.U32.HI R8, RZ, c[0x0][0x2cc], R0 ;  /* 0x0000b300ff083a19 */ /* 0x000fe20000011600 */
[----:B------:R-:W-:Y:S01]  /*5fc0*/  FADD.FTZ R0, R162, R2 ;  /* 0x00000002a2007221 */ /* 0x000fe20000010000 */
[C---:B------:R-:W-:Y:S01]  /*5fd0*/  HMMA.16816.F32.BF16 R112, R132.reuse, R116, R60 ;  /* 0x000000748470723c */ /* 0x040fe2000004183c */
[----:B------:R-:W-:Y:S01]  /*5fe0*/  FADD.FTZ R2, R165, R3 ;  /* 0x00000003a5027221 */ /* 0x000fe20000010000 */
[----:B------:R-:W3:Y:S01]  /*5ff0*/  @P3 R2UR UR23, R8 ;  /* 0x00000000081733c2 */ /* 0x000ee200000e0000 */
[----:B------:R-:W-:Y:S02]  /*6000*/  FADD.FTZ R0, R161, R0 ;  /* 0x00000000a1007221 */ /* 0x000fe40000010000 */
[----:B------:R-:W-:Y:S02]  /*6010*/  FADD.FTZ R2, R164, R2 ;  /* 0x00000002a4027221 */ /* 0x000fe40000010000 */
[----:B------:R-:W-:Y:S01]  /*6020*/  FADD.FTZ R0, R160, R0 ;  /* 0x00000000a0007221 */ /* 0x000fe20000010000 */
[----:B-1----:R-:W-:Y:S01]  /*6030*/  HMMA.16816.F32.BF16 R120, R132, R124, R48 ;  /* 0x0000007c8478723c */ /* 0x002fe20000041830 */
        /* <DEDUP_REMOVED lines=11> */
[----:B---3--:R-:W-:Y:S01]  /*60f0*/  UIADD3 UR23, UR23, UR8, -UR11 ;  /* 0x0000000817177290 */ /* 0x008fe2000fffe80b */
[----:B------:R-:W-:Y:S02]  /*6100*/  FADD.FTZ R0, R151, R0 ;  /* 0x0000000097007221 */ /* 0x000fe40000010000 */
[----:B------:R-:W-:Y:S01]  /*6110*/  FADD.FTZ R2, R150, R2 ;  /* 0x0000000296027221 */ /* 0x000fe20000010000 */
[----:B------:R-:W-:Y:S01]  /*6120*/  USHF.R.S32.HI UR4, URZ, 0x1f, UR23 ;  /* 0x0000001f3f047899 */ /* 0x000fe20008011417 */
[----:B------:R-:W-:Y:S01]  /*6130*/  FADD.FTZ R0, R138, R0 ;  /* 0x000000008a007221 */ /* 0x000fe20000010000 */
[----:B------:R-:W-:Y:S01]  /*6140*/  HMMA.16816.F32.BF16 R108, R132, R110, R64 ;  /* 0x0000006e846c723c */ /* 0x000fe20000041840 */
[----:B------:R-:W-:Y:S01]  /*6150*/  FADD.FTZ R2, R149, R2 ;  /* 0x0000000295027221 */ /* 0x000fe20000010000 */
[----:B------:R-:W-:Y:S01]  /*6160*/  ULEA.HI UR4, UR4, UR23, URZ, 0x7 ;  /* 0x0000001704047291 */ /* 0x000fe2000f8f383f */
[----:B------:R-:W-:-:S02]  /*6170*/  FADD.FTZ R0, R137, R0 ;  /* 0x0000000089007221 */ /* 0x000fc40000010000 */
[----:B------:R-:W-:Y:S01]  /*6180*/  FADD.FTZ R3, R148, R2 ;  /* 0x0000000294037221 */ /* 0x000fe20000010000 */
[----:B------:R-:W-:Y:S01]  /*6190*/  USHF.R.S32.HI UR24, URZ, 0x7, UR4 ;  /* 0x000000073f187899 */ /* 0x000fe20008011404 */
[----:B------:R-:W-:Y:S01]  /*61a0*/  FADD.FTZ R2, R136, R0 ;  /* 0x0000000088027221 */ /* 0x000fe20000010000 */
[C---:B------:R-:W-:Y:S01]  /*61b0*/  HMMA.16816.F32.BF16 R116, R132.reuse, R118, R40 ;  /* 0x000000768474723c */ /* 0x040fe20000041828 */
[----:B------:R-:W-:Y:S01]  /*61c0*/  FADD.FTZ R0, R139, R3 ;  /* 0x000000038b007221 */ /* 0x000fe20000010000 */
[----:B------:R-:W-:Y:S01]  /*61d0*/  UISETP.LT.AND UP0, UPT, URZ, UR24, UPT ;  /* 0x000000183f00728c */ /* 0x000fe2000bf01270 */
[----:B------:R-:W-:Y:S02]  /*61e0*/  FADD.FTZ R2, R71, R2 ;  /* 0x0000000247027221 */ /* 0x000fe40000010000 */
[----:B------:R-:W-:Y:S01]  /*61f0*/  FADD.FTZ R0, R70, R0 ;  /* 0x0000000046007221 */ /* 0x000fe20000010000 */
[----:B------:R-:W-:Y:S01]  /*6200*/  USEL UR24, URZ, UR24, !UP0 ;  /* 0x000000183f187287 */ /* 0x000fe2000c000000 */
[----:B------:R-:W-:Y:S01]  /*6210*/  FADD.FTZ R2, R21, R2 ;  /* 0x0000000215027221 */ /* 0x000fe20000010000 */
[----:B------:R-:W-:Y:S01]  /*6220*/  HMMA.16816.F32.BF16 R124, R132, R126, R52 ;  /* 0x0000007e847c723c */ /* 0x000fe20000041834 */
[----:B------:R-:W-:Y:S01]  /*6230*/  FADD.FTZ R0, R24, R0 ;  /* 0x0000000018007221 */ /* 0x000fe20000010000 */
[----:B------:R-:W-:Y:S01]  /*6240*/  UISETP.GE.AND UP0, UPT, UR25, UR24, UPT ;  /* 0x000000181900728c */ /* 0x000fe2000bf06270 */
[----:B------:R-:W-:-:S02]  /*6250*/  FADD.FTZ R2, R20, R2 ;  /* 0x0000000214027221 */ /* 0x000fc40000010000 */
[----:B------:R-:W-:Y:S02]  /*6260*/  FADD.FTZ R0, R23, R0 ;  /* 0x0000000017007221 */ /* 0x000fe40000010000 */
[----:B------:R-:W-:Y:S01]  /*6270*/  FADD.FTZ R2, R17, R2 ;  /* 0x0000000211027221 */ /* 0x000fe20000010000 */
[----:B------:R-:W-:Y:S01]  /*6280*/  PLOP3.LUT P0, PT, PT, PT, UP0, 0x80, 0x0 ;  /* 0x000000000000781c */ /* 0x000fe20003f0f008 */
[----:B------:R-:W-:Y:S01]  /*6290*/  FADD.FTZ R3, R22, R0 ;  /* 0x0000000016037221 */ /* 0x000fe20000010000 */
[----:B--2---:R-:W-:Y:S01]  /*62a0*/  HMMA.16816.F32.BF16 R128, R132, R4, R44 ;  /* 0x000000048480723c */ /* 0x004fe2000004182c */
        /* <DEDUP_REMOVED lines=8> */
[----:B------:R-:W5:Y:S04]  /*6330*/  LDL.64 R168, [R1+0x38] ;  /* 0x0000380001a87983 */ /* 0x000f680000100a00 */
[----:B------:R-:W5:Y:S01]  /*6340*/  LDL.64 R188, [R1+0x30] ;  /* 0x0000300001bc7983 */ /* 0x000f620000100a00 */
[----:B------:R-:W-:Y:S01]  /*6350*/  IMAD.MOV.U32 R70, RZ, RZ, R68 ;  /* 0x000000ffff467224 */ /* 0x000fe200078e0044 */
[----:B------:R-:W-:-:S02]  /*6360*/  UMOV UR26, UR25 ;  /* 0x00000019001a7c82 */ /* 0x000fc40008000000 */
[----:B------:R-:W-:Y:S02]  /*6370*/  UMOV UR17, 0xffffff80 ;  /* 0xffffff8000117882 */ /* 0x000fe40000000000 */
[----:B------:R-:W-:Y:S02]  /*6380*/  ULDC.64 UR6, c[0x0][0x208] ;  /* 0x0000820000067ab9 */ /* 0x000fe40000000a00 */
[----:B------:R-:W-:Y:S01]  /*6390*/  ULDC.64 UR4, c[0x0][0x1e0] ;  /* 0x0000780000047ab9 */ /* 0x000fe20000000a00 */
[----:B-12---:R-:W-:Y:S02]  /*63a0*/  IADD3 R3, P1, R200, 0x40, RZ ;  /* 0x00000040c8037810 */ /* 0x006fe40007f3e0ff */
[----:B---3--:R-:W-:Y:S01]  /*63b0*/  IADD3 R2, P0, R170, 0x40, RZ ;  /* 0x00000040aa027810 */ /* 0x008fe20007f1e0ff */
[----:B----4-:R-:W-:Y:S02]  /*63c0*/  @P3 IMAD.HI.U32 R0, R191, c[0x0][0x2c8], RZ ;  /* 0x0000b200bf003a27 */ /* 0x010fe400078e00ff */
[----:B------:R-:W-:Y:S04]  /*63d0*/  STL [R1+0x14], R3 ;  /* 0x0000140301007387 */ /* 0x000fe80000100800 */
[----:B------:R1:W-:Y:S01]  /*63e0*/  STL [R1+0x10], R2 ;  /* 0x0000100201007387 */ /* 0x0003e20000100800 */
[----:B------:R-:W-:Y:S01]  /*63f0*/  @P3 SHF.R.U32.HI R4, RZ, c[0x0][0x2cc], R0 ;  /* 0x0000b300ff043a19 */ /* 0x000fe20000011600 */
[----:B-----5:R-:W-:-:S04]  /*6400*/  IMAD.X R0, RZ, RZ, R189, P0 ;  /* 0x000000ffff007224 */ /* 0x020fc800000e06bd */
[----:B------:R2:W-:Y:S01]  /*6410*/  @P3 STL [R1+0x4], R4 ;  /* 0x0000040401003387 */ /* 0x0005e20000100800 */
[----:B-1----:R-:W-:-:S05]  /*6420*/  IADD3.X R2, RZ, R169, RZ, P1, !PT ;  /* 0x000000a9ff027210 */ /* 0x002fca0000ffe4ff */
[----:B------:R2:W-:Y:S04]  /*6430*/  STL [R1+0xc], R2 ;  /* 0x00000c0201007387 */ /* 0x0005e80000100800 */
[----:B------:R2:W-:Y:S01]  /*6440*/  STL [R1+0x8], R0 ;  /* 0x0000080001007387 */ /* 0x0005e20000100800 */
[----:B------:R-:W-:-:S03]  /*6450*/  IMAD.MOV.U32 R3, RZ, RZ, R69 ;  /* 0x000000ffff037224 */ /* 0x000fc600078e0045 */
.L_x_503:
[----:B------:R-:W3:Y:S01]  /*6460*/  LDL.64 R158, [R1+0x48] ;  /* 0x00004800019e7983 */ /* 0x000ee20000100a00 */
[----:B------:R-:W-:Y:S04]  /*6470*/  DEPBAR.LE SB0, 0x0 ;  /* 0x000080000000791a */ /* 0x000fe80000000000 */
[----:B------:R-:W-:Y:S01]  /*6480*/  UISETP.GE.AND UP0, UPT, UR26, URZ, UPT ;  /* 0x0000003f1a00728c */ /* 0x000fe2000bf06270 */
[----:B------:R-:W4:Y:S01]  /*6490*/  LDL.64 R156, [R1+0x38] ;  /* 0x00003800019c7983 */ /* 0x000f220000100a00 */
[----:B------:R-:W-:Y:S02]  /*64a0*/  UISETP.GE.AND UP1, UPT, UR26, 0x1, UPT ;  /* 0x000000011a00788c */ /* 0x000fe4000bf26270 */
[----:B------:R-:W-:Y:S03]  /*64b0*/  UIADD3 UR25, UR26, -0x1, URZ ;  /* 0xffffffff1a197890 */ /* 0x000fe6000fffe03f */
[----:B------:R-:W-:Y:S01]  /*64c0*/  BAR.SYNC.DEFER_BLOCKING 0x0 ;  /* 0x0000000000007b1d */ /* 0x000fe20000010000 */
[----:B------:R-:W-:Y:S03]  /*64d0*/  PLOP3.LUT P0, PT, PT, PT, UP0, 0x80, 0x0 ;  /* 0x000000000000781c */ /* 0x000fe60003f0f008 */
[----:B------:R-:W-:Y:S02]  /*64e0*/  @UP0 USHF.R.S32.HI UR20, URZ, 0x1f, UR26 ;  /* 0x0000001f3f140899 */ /* 0x000fe4000801141a */
[----:B------:R-:W-:Y:S02]  /*64f0*/  @UP0 UIMAD.WIDE.U32 UR22, UR26, UR6, URZ ;  /* 0x000000061a1602a5 */ /* 0x000fe4000f8e003f */
[----:B------:R-:W-:Y:S02]  /*6500*/  @UP0 UIMAD UR20, UR20, UR6, URZ ;  /* 0x00000006141402a4 */ /* 0x000fe4000f8e023f */
[----:B------:R-:W-:Y:S02]  /*6510*/  @UP0 USHF.L.U32 UR21, UR22, 0x7, URZ ;  /* 0x0000000716150899 */ /* 0x000fe4000800063f */
[----:B------:R-:W-:Y:S04]  /*6520*/  @UP0 UIMAD UR20, UR26, UR7, UR20 ;  /* 0x000000071a1402a4 */ /* 0x000fe8000f8e0214 */
[----:B------:R-:W-:Y:S04]  /*6530*/  @UP0 UIADD3 UR20, UR23, UR20, URZ ;  /* 0x0000001417140290 */ /* 0x000fe8000fffe03f */
[----:B------:R-:W-:Y:S02]  /*6540*/  @UP0 USHF.L.U64.HI UR20, UR22, 0x7, UR20 ;  /* 0x0000000716140899 */ /* 0x000fe40008010214 */
[----:B------:R-:W-:Y:S01]  /*6550*/  @UP1 UIMAD.WIDE.U32 UR22, UR25, UR4, URZ ;  /* 0x00000004191612a5 */ /* 0x000fe2000f8e003f */
[----:B-1----:R-:W1:Y:S08]  /*6560*/  LDSM.16.M88.4 R8, [R220+0x8100] ;  /* 0x00810000dc08783b */ /* 0x002e700000000200 */
[----:B--2---:R-:W2:Y:S04]  /*6570*/  LDL R2, [R1+0x14] ;  /* 0x0000140001027983 */ /* 0x004ea80000100800 */
[----:B------:R-:W2:Y:S04]  /*6580*/  LDL R69, [R1+0xc] ;  /* 0x00000c0001457983 */ /* 0x000ea80000100800 */
        /* <DEDUP_REMOVED lines=19> */
[C---:B-1----:R-:W-:Y:S06]  /*66c0*/  HMMA.16816.F32.BF16 R36, R140.reuse, R40, RZ ;  /* 0x000000288c24723c */ /* 0x042fec00000418ff */
[----:B------:R-:W-:Y:S02]  /*66d0*/  LDSM.16.M88.4 R164, [R237] ;  /* 0x00000000eda4783b */ /* 0x000fe40000000200 */
[C---:B------:R-:W-:Y:S06]  /*66e0*/  HMMA.16816.F32.BF16 R40, R140.reuse, R42, RZ ;  /* 0x0000002a8c28723c */ /* 0x040fec00000418ff */
[----:B------:R-:W-:Y:S02]  /*66f0*/  LDSM.16.M88.4 R168, [R236] ;  /* 0x00000000eca8783b */ /* 0x000fe40000000200 */
[C---:B------:R-:W-:Y:S06]  /*6700*/  HMMA.16816.F32.BF16 R44, R140.reuse, R48, RZ ;  /* 0x000000308c2c723c */ /* 0x040fec00000418ff */
[----:B------:R-:W5:Y:S04]  /*6710*/  LDL R217, [R1+0x4] ;  /* 0x0000040001d97983 */ /* 0x000f680000100800 */
[----:B------:R-:W5:Y:S01]  /*6720*/  LDL R216, [R1+0x24] ;  /* 0x0000240001d87983 */ /* 0x000f620000100800 */
        /* <DEDUP_REMOVED lines=14> */
[----:B---3--:R-:W-:Y:S04]  /*6810*/  @P0 IADD3 R0, P1, R158, UR21, RZ ;  /* 0x000000159e000c10 */ /* 0x008fe8000ff3e0ff */
[C---:B------:R-:W-:Y:S04]  /*6820*/  @P0 LEA R188, P6, R0.reuse, c[0x0][0x1f8], 0x1 ;  /* 0x00007e0000bc0a11 */ /* 0x040fe800078c08ff */
[----:B----4-:R-:W-:Y:S02]  /*6830*/  @P0 IADD3.X R68, R157, UR20, RZ, P1, !PT ;  /* 0x000000149d440c10 */ /* 0x010fe40008ffe4ff */
[----:B------:R-:W1:Y:S02]  /*6840*/  LDSM.16.M88.4 R156, [R239] ;  /* 0x00000000ef9c783b */ /* 0x000e640000000200 */
[----:B------:R-:W-:Y:S06]  /*6850*/  @P0 LEA.HI.X R189, R0, c[0x0][0x1fc], R68, 0x1, P6 ;  /* 0x00007f0000bd0a11 */ /* 0x000fec00030f0c44 */
[----:B------:R-:W-:Y:S01]  /*6860*/  @!PT LDS RZ, [RZ] ;  /* 0x00000000fffff984 */ /* 0x000fe20000000800 */
[----:B------:R-:W-:Y:S01]  /*6870*/  @!PT LDS RZ, [RZ] ;  /* 0x00000000fffff984 */ /* 0x000fe20000000800 */
[----:B------:R-:W-:Y:S01]  /*6880*/  @!PT LDS RZ, [RZ] ;  /* 0x00000000fffff984 */ /* 0x000fe20000000800 */
[----:B------:R3:W-:Y:S08]  /*6890*/  @P0 LDGSTS.E.BYPASS.LTC128B.128 [R243+0x100], [R188.64], !P5 ;  /* 0x00100000bcf30fae */ /* 0x0007f0000e901d52 */
[----:B------:R4:W5:Y:S01]  /*68a0*/  LDL R0, [R1+0x20] ;  /* 0x0000200001007983 */ /* 0x0009620000100800 */
[----:B--2---:R-:W-:Y:S01]  /*68b0*/  @P0 IADD3 R2, P2, R2, UR21, RZ ;  /* 0x0000001502020c10 */ /* 0x004fe2000ff5e0ff */
[----:B------:R-:W-:Y:S01]  /*68c0*/  @UP1 USHF.L.U32 UR21, UR22, 0x7, URZ ;  /* 0x0000000716151899 */ /* 0x000fe2000800063f */
[C---:B-1----:R-:W-:Y:S03]  /*68d0*/  HMMA.16816.F32.BF16 R36, R144.reuse, R156, R36 ;  /* 0x0000009c9024723c */ /* 0x042fe60000041824 */
[C---:B------:R-:W-:Y:S02]  /*68e0*/  @P0 LEA R190, P1, R2.reuse, c[0x0][0x1f8], 0x1 ;  /* 0x00007e0002be0a11 */ /* 0x040fe400078208ff */
[----:B------:R-:W-:Y:S01]  /*68f0*/  @P0 IADD3.X R69, R69, UR20, RZ, P2, !PT ;  /* 0x0000001445450c10 */ /* 0x000fe200097fe4ff */
[----:B------:R-:W-:Y:S02]  /*6900*/  UIMAD UR20, UR26, UR17, 0x1 ;  /* 0x000000011a1474a4 */ /* 0x000fe4000f8e0211 */
[C---:B------:R-:W-:Y:S04]  /*6910*/  HMMA.16816.F32.BF16 R40, R144.reuse, R158, R40 ;  /* 0x0000009e9028723c */ /* 0x040fe80000041828 */
[----:B------:R-:W-:Y:S02]  /*6920*/  @P0 LEA.HI.X R191, R2, c[0x0][0x1fc], R69, 0x1, P1 ;  /* 0x00007f0002bf0a11 */ /* 0x000fe400008f0c45 */
[----:B------:R-:W-:Y:S02]  /*6930*/  @P0 IADD3 R68, P1, R188, UR10, RZ ;  /* 0x0000000abc440c10 */ /* 0x000fe4000ff3e0ff */
[C---:B------:R-:W-:Y:S01]  /*6940*/  HMMA.16816.F32.BF16 R44, R144.reuse, R160, R44 ;  /* 0x000000a0902c723c */ /* 0x040fe2000004182c */
[----:B------:R1:W-:Y:S03]  /*6950*/  @P0 LDGSTS.E.BYPASS.LTC128B.128 [R243+0x4100], [R190.64], !P4 ;  /* 0x04100000bef30fae */ /* 0x0003e6000e101d52 */
[----:B------:R-:W-:Y:S02]  /*6960*/  @P0 IADD3.X R69, R189, UR14, RZ, P1, !PT ;  /* 0x0000000ebd450c10 */ /* 0x000fe40008ffe4ff */
[C---:B------:R-:W-:Y:S02]  /*6970*/  @P0 IADD3 R148, P1, R68.reuse, UR10, RZ ;  /* 0x0000000a44940c10 */ /* 0x040fe4000ff3e0ff */
[C---:B------:R-:W-:Y:S01]  /*6980*/  HMMA.16816.F32.BF16 R48, R144.reuse, R162, R48 ;  /* 0x000000a29030723c */ /* 0x040fe20000041830 */
[----:B------:R2:W-:Y:S03]  /*6990*/  @P0 LDGSTS.E.BYPASS.LTC128B.128 [R243+0x1100], [R68.64], !P5 ;  /* 0x0110000044f30fae */ /* 0x0005e6000e901d52 */
[C---:B------:R-:W-:Y:S02]  /*69a0*/  @P0 IADD3.X R149, R69.reuse, UR14, RZ, P1, !PT ;  /* 0x0000000e45950c10 */ /* 0x040fe40008ffe4ff */
[----:B---3--:R-:W-:Y:S02]  /*69b0*/  @P0 IADD3 R188, P6, R68, UR16, RZ ;  /* 0x0000001044bc0c10 */ /* 0x008fe4000ffde0ff */
[C---:B------:R-:W-:Y:S01]  /*69c0*/  HMMA.16816.F32.BF16 R52, R144.reuse, R164, R52 ;  /* 0x000000a49034723c */ /* 0x040fe20000041834 */
[----:B------:R2:W-:Y:S03]  /*69d0*/  @P0 LDGSTS.E.BYPASS.LTC128B.128 [R243+0x5100], [R68.64+0x80], !P4 ;  /* 0x0510008044f30fae */ /* 0x0005e6000e101d52 */
[----:B------:R-:W-:Y:S02]  /*69e0*/  @P0 IADD3.X R189, R69, UR15, RZ, P6, !PT ;  /* 0x0000000f45bd0c10 */ /* 0x000fe4000b7fe4ff */
[C---:B------:R-:W-:Y:S02]  /*69f0*/  @P0 IADD3 R150, P2, R148.reuse, UR10, RZ ;  /* 0x0000000a94960c10 */ /* 0x040fe4000ff5e0ff */
[C---:B------:R-:W-:Y:S01]  /*6a00*/  HMMA.16816.F32.BF16 R56, R144.reuse, R166, R56 ;  /* 0x000000a69038723c */ /* 0x040fe20000041838 */
[----:B------:R3:W-:Y:S03]  /*6a10*/  @P0 LDGSTS.E.BYPASS.LTC128B.128 [R243+0x2100], [R148.64], !P5 ;  /* 0x0210000094f30fae */ /* 0x0007e6000e901d52 */
[C---:B------:R-:W-:Y:S04]  /*6a20*/  @P0 IADD3.X R151, R149.reuse, UR14, RZ, P2, !PT ;  /* 0x0000000e95970c10 */ /* 0x040fe800097fe4ff */
[C---:B------:R-:W-:Y:S01]  /*6a30*/  HMMA.16816.F32.BF16 R60, R144.reuse, R168, R60 ;  /* 0x000000a8903c723c */ /* 0x040fe2000004183c */
[----:B------:R1:W-:Y:S07]  /*6a40*/  @P0 LDGSTS.E.BYPASS.LTC128B.128 [R243+0x6100], [R188.64], !P4 ;  /* 0x06100000bcf30fae */ /* 0x0003ee000e101d52 */
[----:B------:R-:W-:Y:S01]  /*6a50*/  HMMA.16816.F32.BF16 R64, R144, R170, R64 ;  /* 0x000000aa9040723c */ /* 0x000fe20000041840 */
[----:B------:R3:W-:Y:S03]  /*6a60*/  @P0 LDGSTS.E.BYPASS.LTC128B.128 [R243+0x3100], [R150.64], !P5 ;  /* 0x0310000096f30fae */ /* 0x0007e6000e901d52 */
[----:B--2---:R-:W-:Y:S04]  /*6a70*/  @P0 IADD3 R68, P1, R148, UR16, RZ ;  /* 0x0000001094440c10 */ /* 0x004fe8000ff3e0ff */
[----:B------:R-:W-:Y:S05]  /*6a80*/  @P0 IADD3.X R69, R149, UR15, RZ, P1, !PT ;  /* 0x0000000f95450c10 */ /* 0x000fea0008ffe4ff */
[----:B------:R2:W-:Y:S08]  /*6a90*/  @P0 LDGSTS.E.BYPASS.LTC128B.128 [R243+0x7100], [R68.64], !P4 ;  /* 0x0710000044f30fae */ /* 0x0005f0000e101d52 */
[----:B------:R-:W-:Y:S08]  /*6aa0*/  LDSM.16.M88.4 R136, [R226+0x8900] ;  /* 0x00890000e288783b */ /* 0x000ff00000000200 */
[----:B---3--:R-:W3:Y:S08]  /*6ab0*/  LDSM.16.M88.4 R148, [R226+0x8100] ;  /* 0x00810000e294783b */ /* 0x008ef00000000200 */
[----:B------:R-:W1:Y:S08]  /*6ac0*/  LDSM.16.M88.4 R152, [R226+0x9100] ;  /* 0x00910000e298783b */ /* 0x000e700000000200 */
[----:B------:R-:W0:Y:S08]  /*6ad0*/  LDGDEPBAR ;  /* 0x00000000000079af */ /* 0x000e300000000000 */
[----:B------:R-:W1:Y:S08]  /*6ae0*/  LDSM.16.M88.4 R156, [R226+0x9900] ;  /* 0x00990000e29c783b */ /* 0x000e700000000200 */
[----:B------:R-:W1:Y:S01]  /*6af0*/  LDSM.16.M88.4 R160, [R226+0xa100] ;  /* 0x00a10000e2a0783b */ /* 0x000e620000000200 */
[C---:B---3--:R-:W-:Y:S07]  /*6b00*/  HMMA.16816.F32.BF16 R4, R172.reuse, R148, R4 ;  /* 0x00000094ac04723c */ /* 0x048fee0000041804 */
[----:B------:R-:W-:Y:S01]  /*6b10*/  LDSM.16.M88.4 R164, [R220+0xc100] ;  /* 0x00c10000dca4783b */ /* 0x000fe20000000200 */
[C---:B------:R-:W-:Y:S07]  /*6b20*/  HMMA.16816.F32.BF16 R8, R172.reuse, R150, R8 ;  /* 0x00000096ac08723c */ /* 0x040fee0000041808 */
[----:B------:R-:W3:Y:S01]  /*6b30*/  LDSM.16.M88.4 R148, [R226+0xa900] ;  /* 0x00a90000e294783b */ /* 0x000ee20000000200 */
[C---:B------:R-:W-:Y:S07]  /*6b40*/  HMMA.16816.F32.BF16 R12, R172.reuse, R136, R12 ;  /* 0x00000088ac0c723c */ /* 0x040fee000004180c */
[----:B------:R-:W-:Y:S01]  /*6b50*/  LDSM.16.M88.4 R168, [R233] ;  /* 0x00000000e9a8783b */ /* 0x000fe20000000200 */
[C---:B------:R-:W-:Y:S07]  /*6b60*/  HMMA.16816.F32.BF16 R16, R172.reuse, R138, R16 ;  /* 0x0000008aac10723c */ /* 0x040fee0000041810 */
[----:B------:R-:W2:Y:S01]  /*6b70*/  LDSM.16.M88.4 R136, [R226+0xb100] ;  /* 0x00b10000e288783b */ /* 0x000ea20000000200 */
[C---:B-1----:R-:W-:Y:S07]  /*6b80*/  HMMA.16816.F32.BF16 R20, R172.reuse, R152, R20 ;  /* 0x00000098ac14723c */ /* 0x042fee0000041814 */
[----:B------:R-:W-:Y:S01]  /*6b90*/  LDSM.16.M88.4 R188, [R232] ;  /* 0x00000000e8bc783b */ /* 0x000fe20000000200 */
[C---:B------:R-:W-:Y:S07]  /*6ba0*/  HMMA.16816.F32.BF16 R24, R172.reuse, R154, R24 ;  /* 0x0000009aac18723c */ /* 0x040fee0000041818 */
[----:B------:R-:W1:Y:S01]  /*6bb0*/  LDSM.16.M88.4 R152, [R226+0xb900] ;  /* 0x00b90000e298783b */ /* 0x000e620000000200 */
[C---:B------:R-:W-:Y:S07]  /*6bc0*/  HMMA.16816.F32.BF16 R28, R172.reuse, R156, R28 ;  /* 0x0000009cac1c723c */ /* 0x040fee000004181c */
[----:B------:R-:W-:Y:S01]  /*6bd0*/  LDSM.16.M88.4 R196, [R226+0xe900] ;  /* 0x00e90000e2c4783b */ /* 0x000fe20000000200 */
[C---:B------:R-:W-:Y:S07]  /*6be0*/  HMMA.16816.F32.BF16 R32, R172.reuse, R158, R32 ;  /* 0x0000009eac20723c */ /* 0x040fee0000041820 */
[----:B------:R-:W1:Y:S01]  /*6bf0*/  LDSM.16.M88.4 R156, [R223] ;  /* 0x00000000df9c783b */ /* 0x000e620000000200 */
[C---:B------:R-:W-:Y:S07]  /*6c00*/  HMMA.16816.F32.BF16 R36, R172.reuse, R160, R36 ;  /* 0x000000a0ac24723c */ /* 0x040fee0000041824 */
[----:B------:R-:W-:Y:S01]  /*6c10*/  LDSM.16.M88.4 R200, [R226+0xf100] ;  /* 0x00f10000e2c8783b */ /* 0x000fe20000000200 */
[C---:B------:R-:W-:Y:S07]  /*6c20*/  HMMA.16816.F32.BF16 R40, R172.reuse, R162, R40 ;  /* 0x000000a2ac28723c */ /* 0x040fee0000041828 */
[----:B------:R-:W4:Y:S01]  /*6c30*/  LDSM.16.M88.4 R160, [R223+0x800] ;  /* 0x00080000dfa0783b */ /* 0x000f220000000200 */
[C---:B---3--:R-:W-:Y:S07]  /*6c40*/  HMMA.16816.F32.BF16 R44, R172.reuse, R148, R44 ;  /* 0x00000094ac2c723c */ /* 0x048fee000004182c */
[----:B------:R-:W-:Y:S01]  /*6c50*/  LDSM.16.M88.4 R204, [R226+0xf900] ;  /* 0x00f90000e2cc783b */ /* 0x000fe20000000200 */
[C---:B------:R-:W-:Y:S07]  /*6c60*/  HMMA.16816.F32.BF16 R48, R172.reuse, R150, R48 ;  /* 0x00000096ac30723c */ /* 0x040fee0000041830 */
[----:B------:R-:W3:Y:S01]  /*6c70*/  LDSM.16.M88.4 R148, [R223+0x1000] ;  /* 0x00100000df94783b */ /* 0x000ee20000000200 */
[C---:B--2---:R-:W-:Y:S07]  /*6c80*/  HMMA.16816.F32.BF16 R52, R172.reuse, R136, R52 ;  /* 0x00000088ac34723c */ /* 0x044fee0000041834 */
[----:B------:R-:W-:Y:S01]  /*6c90*/  LDSM.16.M88.4 R212, [R223+0x4000] ;  /* 0x00400000dfd4783b */ /* 0x000fe20000000200 */
[C---:B------:R-:W-:Y:S07]  /*6ca0*/  HMMA.16816.F32.BF16 R56, R172.reuse, R138, R56 ;  /* 0x0000008aac38723c */ /* 0x040fee0000041838 */
[----:B------:R-:W2:Y:S01]  /*6cb0*/  LDSM.16.M88.4 R136, [R223+0x1800] ;  /* 0x00180000df88783b */ /* 0x000ea20000000200 */
[C---:B-1----:R-:W-:Y:S08]  /*6cc0*/  HMMA.16816.F32.BF16 R60, R172.reuse, R152, R60 ;  /* 0x00000098ac3c723c */ /* 0x042ff0000004183c */
[----:B------:R-:W-:Y:S01]  /*6cd0*/  HMMA.16816.F32.BF16 R64, R172, R154, R64 ;  /* 0x0000009aac40723c */ /* 0x000fe20000041840 */
[----:B------:R-:W1:Y:S07]  /*6ce0*/  LDSM.16.M88.4 R152, [R223+0x2000] ;  /* 0x00200000df98783b */ /* 0x000e6e0000000200 */
[C---:B------:R-:W-:Y:S08]  /*6cf0*/  HMMA.16816.F32.BF16 R4, R176.reuse, R156, R4 ;  /* 0x0000009cb004723c */ /* 0x040ff00000041804 */
[C---:B------:R-:W-:Y:S01]  /*6d00*/  HMMA.16816.F32.BF16 R8, R176.reuse, R158, R8 ;  /* 0x0000009eb008723c */ /* 0x040fe20000041808 */
[----:B------:R-:W1:Y:S07]  /*6d10*/  LDSM.16.M88.4 R156, [R223+0x2800] ;  /* 0x00280000df9c783b */ /* 0x000e6e0000000200 */
[C---:B----4-:R-:W-:Y:S04]  /*6d20*/  HMMA.16816.F32.BF16 R12, R176.reuse, R160, R12 ;  /* 0x000000a0b00c723c */ /* 0x050fe8000004180c */
[----:B-----5:R-:W-:Y:S04]  /*6d30*/  @P3 IMAD.MOV.U32 R0, RZ, RZ, R217 ;  /* 0x000000ffff003224 */ /* 0x020fe800078e00d9 */
[C---:B------:R-:W-:Y:S01]  /*6d40*/  HMMA.16816.F32.BF16 R16, R176.reuse, R162, R16 ;  /* 0x000000a2b010723c */ /* 0x040fe20000041810 */
[----:B------:R-:W4:Y:S07]  /*6d50*/  LDSM.16.M88.4 R160, [R223+0x3000] ;  /* 0x00300000dfa0783b */ /* 0x000f2e0000000200 */
[C---:B---3--:R-:W-:Y:S01]  /*6d60*/  HMMA.16816.F32.BF16 R20, R176.reuse, R148, R20 ;  /* 0x00000094b014723c */ /* 0x048fe20000041814 */
[----:B------:R-:W-:Y:S07]  /*6d70*/  SHFL.IDX PT, R2, R0, RZ, 0x1c1f ;  /* 0x001c1fff00027589 */ /* 0x000fee00000e0000 */
        /* <DEDUP_REMOVED lines=10> */
[----:B------:R-:W-:Y:S07]  /*6e20*/  LDSM.16.M88.4 R156, [R220+0xe100] ;  /* 0x00e10000dc9c783b */ /* 0x000fee0000000200 */
[C---:B----4-:R-:W-:Y:S08]  /*6e30*/  HMMA.16816.F32.BF16 R52, R176.reuse, R160, R52 ;  /* 0x000000a0b034723c */ /* 0x050ff00000041834 */
[C---:B------:R-:W-:Y:S01]  /*6e40*/  HMMA.16816.F32.BF16 R56, R176.reuse, R162, R56 ;  /* 0x000000a2b038723c */ /* 0x040fe20000041838 */
[----:B------:R-:W-:Y:S07]  /*6e50*/  LDSM.16.M88.4 R160, [R220+0xe900] ;  /* 0x00e90000dca0783b */ /* 0x000fee0000000200 */
[C---:B---3--:R-:W-:Y:S08]  /*6e60*/  HMMA.16816.F32.BF16 R60, R176.reuse, R148, R60 ;  /* 0x00000094b03c723c */ /* 0x048ff0000004183c */
[----:B------:R-:W-:Y:S01]  /*6e70*/  HMMA.16816.F32.BF16 R64, R176, R150, R64 ;  /* 0x00000096b040723c */ /* 0x000fe20000041840 */
[----:B------:R-:W3:Y:S07]  /*6e80*/  LDSM.16.M88.4 R148, [R220+0xd900] ;  /* 0x00d90000dc94783b */ /* 0x000eee0000000200 */
[C---:B------:R-:W-:Y:S08]  /*6e90*/  HMMA.16816.F32.BF16 R4, R180.reuse, R164, R4 ;  /* 0x000000a4b404723c */ /* 0x040ff00000041804 */
[C---:B------:R-:W-:Y:S01]  /*6ea0*/  HMMA.16816.F32.BF16 R8, R180.reuse, R166, R8 ;  /* 0x000000a6b408723c */ /* 0x040fe20000041808 */
[----:B------:R-:W-:Y:S07]  /*6eb0*/  LDSM.16.M88.4 R164, [R220+0xf900] ;  /* 0x00f90000dca4783b */ /* 0x000fee0000000200 */
[C---:B--2---:R-:W-:Y:S08]  /*6ec0*/  HMMA.16816.F32.BF16 R12, R180.reuse, R136, R12 ;  /* 0x00000088b40c723c */ /* 0x044ff0000004180c */
[C---:B------:R-:W-:Y:S01]  /*6ed0*/  HMMA.16816.F32.BF16 R16, R180.reuse, R138, R16 ;  /* 0x0000008ab410723c */ /* 0x040fe20000041810 */
[----:B------:R-:W2:Y:S07]  /*6ee0*/  LDSM.16.M88.4 R136, [R220+0xf100] ;  /* 0x00f10000dc88783b */ /* 0x000eae0000000200 */
[C---:B-1----:R-:W-:Y:S08]  /*6ef0*/  HMMA.16816.F32.BF16 R20, R180.reuse, R152, R20 ;  /* 0x00000098b414723c */ /* 0x042ff00000041814 */
[C---:B------:R-:W-:Y:S01]  /*6f00*/  HMMA.16816.F32.BF16 R24, R180.reuse, R154, R24 ;  /* 0x0000009ab418723c */ /* 0x040fe20000041818 */
[----:B------:R-:W1:Y:S07]  /*6f10*/  LDSM.16.M88.4 R152, [R235] ;  /* 0x00000000eb98783b */ /* 0x000e6e0000000200 */
[C---:B---3--:R-:W-:Y:S08]  /*6f20*/  HMMA.16816.F32.BF16 R28, R180.reuse, R148, R28 ;  /* 0x00000094b41c723c */ /* 0x048ff0000004181c */
[C---:B------:R-:W-:Y:S01]  /*6f30*/  HMMA.16816.F32.BF16 R32, R180.reuse, R150, R32 ;  /* 0x00000096b420723c */ /* 0x040fe20000041820 */
[----:B------:R-:W3:Y:S07]  /*6f40*/  LDSM.16.M88.4 R148, [R234] ;  /* 0x00000000ea94783b */ /* 0x000eee0000000200 */
[C---:B------:R-:W-:Y:S08]  /*6f50*/  HMMA.16816.F32.BF16 R36, R180.reuse, R156, R36 ;  /* 0x0000009cb424723c */ /* 0x040ff00000041824 */
[C---:B------:R-:W-:Y:S01]  /*6f60*/  HMMA.16816.F32.BF16 R40, R180.reuse, R158, R40 ;  /* 0x0000009eb428723c */ /* 0x040fe20000041828 */
[----:B------:R-:W4:Y:S07]  /*6f70*/  LDSM.16.M88.4 R156, [R231] ;  /* 0x00000000e79c783b */ /* 0x000f2e0000000200 */
[C---:B------:R-:W-:Y:S08]  /*6f80*/  HMMA.16816.F32.BF16 R44, R180.reuse, R160, R44 ;  /* 0x000000a0b42c723c */ /* 0x040ff0000004182c */
[C---:B------:R-:W-:Y:S01]  /*6f90*/  HMMA.16816.F32.BF16 R48, R180.reuse, R162, R48 ;  /* 0x000000a2b430723c */ /* 0x040fe20000041830 */
[----:B------:R-:W-:Y:S07]  /*6fa0*/  LDSM.16.M88.4 R160, [R226+0xc100] ;  /* 0x00c10000e2a0783b */ /* 0x000fee0000000200 */
[C---:B--2---:R-:W-:Y:S08]  /*6fb0*/  HMMA.16816.F32.BF16 R52, R180.reuse, R136, R52 ;  /* 0x00000088b434723c */ /* 0x044ff00000041834 */
[C---:B------:R-:W-:Y:S01]  /*6fc0*/  HMMA.16816.F32.BF16 R56, R180.reuse, R138, R56 ;  /* 0x0000008ab438723c */ /* 0x040fe20000041838 */
[----:B------:R-:W2:Y:S07]  /*6fd0*/  LDSM.16.M88.4 R136, [R230] ;  /* 0x00000000e688783b */ /* 0x000eae0000000200 */
[C---:B------:R-:W-:Y:S08]  /*6fe0*/  HMMA.16816.F32.BF16 R60, R180.reuse, R164, R60 ;  /* 0x000000a4b43c723c */ /* 0x040ff0000004183c */
[----:B------:R-:W-:Y:S01]  /*6ff0*/  HMMA.16816.F32.BF16 R64, R180, R166, R64 ;  /* 0x000000a6b440723c */ /* 0x000fe20000041840 */
[----:B------:R-:W-:Y:S07]  /*7000*/  LDSM.16.M88.4 R164, [R226+0xc900] ;  /* 0x00c90000e2a4783b */ /* 0x000fee0000000200 */
[C---:B-1----:R-:W-:Y:S08]  /*7010*/  HMMA.16816.F32.BF16 R4, R184.reuse, R152, R4 ;  /* 0x00000098b804723c */ /* 0x042ff00000041804 */
[C---:B------:R-:W-:Y:S01]  /*7020*/  HMMA.16816.F32.BF16 R8, R184.reuse, R154, R8 ;  /* 0x0000009ab808723c */ /* 0x040fe20000041808 */
[----:B------:R-:W-:Y:S07]  /*7030*/  LDSM.16.M88.4 R152, [R228] ;  /* 0x00000000e498783b */ /* 0x000fee0000000200 */
[C---:B---3--:R-:W-:Y:S08]  /*7040*/  HMMA.16816.F32.BF16 R12, R184.reuse, R148, R12 ;  /* 0x00000094b80c723c */ /* 0x048ff0000004180c */
[C---:B------:R-:W-:Y:S01]  /*7050*/  HMMA.16816.F32.BF16 R16, R184.reuse, R150, R16 ;  /* 0x00000096b810723c */ /* 0x040fe20000041810 */
[----:B------:R-:W1:Y:S07]  /*7060*/  LDSM.16.M88.4 R148, [R229] ;  /* 0x00000000e594783b */ /* 0x000e6e0000000200 */
[C---:B------:R-:W-:Y:S08]  /*7070*/  HMMA.16816.F32.BF16 R20, R184.reuse, R168, R20 ;  /* 0x000000a8b814723c */ /* 0x040ff00000041814 */
[C---:B------:R-:W-:Y:S01]  /*7080*/  HMMA.16816.F32.BF16 R24, R184.reuse, R170, R24 ;  /* 0x000000aab818723c */ /* 0x040fe20000041818 */
[----:B------:R-:W3:Y:S07]  /*7090*/  LDSM.16.M88.4 R168, [R226+0xd100] ;  /* 0x00d10000e2a8783b */ /* 0x000eee0000000200 */
[C---:B------:R-:W-:Y:S08]  /*70a0*/  HMMA.16816.F32.BF16 R28, R184.reuse, R188, R28 ;  /* 0x000000bcb81c723c */ /* 0x040ff0000004181c */
[C---:B------:R-:W-:Y:S01]  /*70b0*/  HMMA.16816.F32.BF16 R32, R184.reuse, R190, R32 ;  /* 0x000000beb820723c */ /* 0x040fe20000041820 */
[----:B------:R-:W5:Y:S07]  /*70c0*/  LDSM.16.M88.4 R188, [R226+0xd900] ;  /* 0x00d90000e2bc783b */ /* 0x000f6e0000000200 */
[C---:B----4-:R-:W-:Y:S08]  /*70d0*/  HMMA.16816.F32.BF16 R36, R184.reuse, R156, R36 ;  /* 0x0000009cb824723c */ /* 0x050ff00000041824 */
[C---:B------:R-:W-:Y:S01]  /*70e0*/  HMMA.16816.F32.BF16 R40, R184.reuse, R158, R40 ;  /* 0x0000009eb828723c */ /* 0x040fe20000041828 */
[----:B------:R-:W4:Y:S07]  /*70f0*/  LDSM.16.M88.4 R156, [R226+0xe100] ;  /* 0x00e10000e29c783b */ /* 0x000f2e0000000200 */
[C---:B--2---:R-:W-:Y:S08]  /*7100*/  HMMA.16816.F32.BF16 R44, R184.reuse, R136, R44 ;  /* 0x00000088b82c723c */ /* 0x044ff0000004182c */
[C---:B------:R-:W-:Y:S01]  /*7110*/  HMMA.16816.F32.BF16 R48, R184.reuse, R138, R48 ;  /* 0x0000008ab830723c */ /* 0x040fe20000041830 */
[----:B------:R-:W2:Y:S07]  /*7120*/  LDSM.16.M88.4 R136, [R223+0x4800] ;  /* 0x00480000df88783b */ /* 0x000eae0000000200 */
[C---:B-1----:R-:W-:Y:S08]  /*7130*/  HMMA.16816.F32.BF16 R52, R184.reuse, R148, R52 ;  /* 0x00000094b834723c */ /* 0x042ff00000041834 */
[C---:B------:R-:W-:Y:S08]  /*7140*/  HMMA.16816.F32.BF16 R56, R184.reuse, R150, R56 ;  /* 0x00000096b838723c */ /* 0x040ff00000041838 */
[C---:B------:R-:W-:Y:S08]  /*7150*/  HMMA.16816.F32.BF16 R60, R184.reuse, R152, R60 ;  /* 0x00000098b83c723c */ /* 0x040ff0000004183c */
[----:B------:R-:W-:Y:S08]  /*7160*/  HMMA.16816.F32.BF16 R64, R184, R154, R64 ;  /* 0x0000009ab840723c */ /* 0x000ff00000041840 */
[C---:B------:R-:W-:Y:S08]  /*7170*/  HMMA.16816.F32.BF16 R4, R192.reuse, R160, R4 ;  /* 0x000000a0c004723c */ /* 0x040ff00000041804 */
[C---:B------:R-:W-:Y:S08]  /*7180*/  HMMA.16816.F32.BF16 R8, R192.reuse, R162, R8 ;  /* 0x000000a2c008723c */ /* 0x040ff00000041808 */
[C---:B------:R-:W-:Y:S08]  /*7190*/  HMMA.16816.F32.BF16 R12, R192.reuse, R164, R12 ;  /* 0x000000a4c00c723c */ /* 0x040ff0000004180c */
[C---:B------:R-:W-:Y:S08]  /*71a0*/  HMMA.16816.F32.BF16 R16, R192.reuse, R166, R16 ;  /* 0x000000a6c010723c */ /* 0x040ff00000041810 */
[C---:B---3--:R-:W-:Y:S08]  /*71b0*/  HMMA.16816.F32.BF16 R20, R192.reuse, R168, R20 ;  /* 0x000000a8c014723c */ /* 0x048ff00000041814 */
[C---:B------:R-:W-:Y:S08]  /*71c0*/  HMMA.16816.F32.BF16 R24, R192.reuse, R170, R24 ;  /* 0x000000aac018723c */ /* 0x040ff00000041818 */
[C---:B-----5:R-:W-:Y:S08]  /*71d0*/  HMMA.16816.F32.BF16 R28, R192.reuse, R188, R28 ;  /* 0x000000bcc01c723c */ /* 0x060ff0000004181c */
        /* <DEDUP_REMOVED lines=10> */
[C---:B------:R-:W-:Y:S01]  /*7280*/  HMMA.16816.F32.BF16 R8, R208.reuse, R214, R8 ;  /* 0x000000d6d008723c */ /* 0x040fe20000041808 */
[----:B------:R-:W3:Y:S07]  /*7290*/  LDL R214, [R1+0x10] ;  /* 0x0000100001d67983 */ /* 0x000eee0000100800 */
[C---:B--2---:R-:W-:Y:S08]  /*72a0*/  HMMA.16816.F32.BF16 R12, R208.reuse, R136, R12 ;  /* 0x00000088d00c723c */ /* 0x044ff0000004180c */
[----:B------:R-:W-:Y:S01]  /*72b0*/  FMUL.FTZ R4, R4, c[0x0][0x320] ;  /* 0x0000c80004047a20 */ /* 0x000fe20000410000 */
[C---:B------:R-:W-:Y:S01]  /*72c0*/  HMMA.16816.F32.BF16 R16, R208.reuse, R138, R16 ;  /* 0x0000008ad010723c */ /* 0x040fe20000041810 */
[----:B------:R-:W2:Y:S02]  /*72d0*/  LDL R139, [R1+0x8] ;  /* 0x00000800018b7983 */ /* 0x000ea40000100800 */
[----:B------:R-:W1:Y:S01]  /*72e0*/  MUFU.TANH R156, R4 ;  /* 0x00000004009c7308 */ /* 0x000e620000002400 */
[----:B------:R-:W-:Y:S02]  /*72f0*/  FMUL.FTZ R5, R5, c[0x0][0x320] ;  /* 0x0000c80005057a20 */ /* 0x000fe40000410000 */
[----:B------:R-:W-:Y:S02]  /*7300*/  FMUL.FTZ R6, R6, c[0x0][0x320] ;  /* 0x0000c80006067a20 */ /* 0x000fe40000410000 */
[----:B------:R-:W-:Y:S04]  /*7310*/  FMUL.FTZ R7, R7, c[0x0][0x320] ;  /* 0x0000c80007077a20 */ /* 0x000fe80000410000 */
[----:B------:R-:W-:Y:S01]  /*7320*/  FMUL.FTZ R8, R8, c[0x0][0x320] ;  /* 0x0000c80008087a20 */ /* 0x000fe20000410000 */
[----:B------:R-:W4:Y:S01]  /*7330*/  MUFU.TANH R155, R5 ;  /* 0x00000005009b7308 */ /* 0x000f220000002400 */
        /* <DEDUP_REMOVED lines=14> */
[----:B------:R-:W1:Y:S01]  /*7420*/  MUFU.TANH R152, R8 ;  /* 0x0000000800987308 */ /* 0x000e620000002400 */
[----:B-----5:R-:W5:Y:S09]  /*7430*/  LDSM.16.M88.4 R4, [R223+0x5000] ;  /* 0x00500000df04783b */ /* 0x020f720000000200 */
[----:B------:R-:W1:Y:S10]  /*7440*/  MUFU.TANH R151, R9 ;  /* 0x0000000900977308 */ /* 0x000e740000002400 */
[----:B------:R-:W-:Y:S10]  /*7450*/  MUFU.TANH R149, R10 ;  /* 0x0000000a00957308 */ /* 0x000ff40000002400 */
[----:B------:R1:W-:Y:S10]  /*7460*/  MUFU.TANH R148, R11 ;  /* 0x0000000b00947308 */ /* 0x0003f40000002400 */
[----:B------:R-:W-:Y:S01]  /*7470*/  MUFU.TANH R138, R12 ;  /* 0x0000000c008a7308 */ /* 0x000fe20000002400 */
[C---:B-----5:R-:W-:Y:S09]  /*7480*/  HMMA.16816.F32.BF16 R20, R208.reuse, R4, R20 ;  /* 0x00000004d014723c */ /* 0x060ff20000041814 */
[----:B------:R-:W5:Y:S01]  /*7490*/  MUFU.TANH R137, R13 ;  /* 0x0000000d00897308 */ /* 0x000f620000002400 */
[C---:B------:R-:W-:Y:S01]  /*74a0*/  HMMA.16816.F32.BF16 R24, R208.reuse, R6, R24 ;  /* 0x00000006d018723c */ /* 0x040fe20000041818 */
[----:B------:R-:W-:Y:S08]  /*74b0*/  LDSM.16.M88.4 R4, [R223+0x6000] ;  /* 0x00600000df04783b */ /* 0x000ff00000000200 */
[----:B------:R-:W-:Y:S01]  /*74c0*/  MUFU.TANH R136, R14 ;  /* 0x0000000e00887308 */ /* 0x000fe20000002400 */
[----:B-1----:R-:W1:Y:S04]  /*74d0*/  LDSM.16.M88.4 R8, [R223+0x5800] ;  /* 0x00580000df08783b */ /* 0x002e680000000200 */
[----:B------:R-:W-:Y:S05]  /*74e0*/  FMUL.FTZ R20, R20, c[0x0][0x320] ;  /* 0x0000c80014147a20 */ /* 0x000fea0000410000 */
[----:B------:R4:W-:Y:S01]  /*74f0*/  MUFU.TANH R71, R15 ;  /* 0x0000000f00477308 */ /* 0x0009e20000002400 */
[----:B------:R-:W-:Y:S02]  /*7500*/  FMUL.FTZ R21, R21, c[0x0][0x320] ;  /* 0x0000c80015157a20 */ /* 0x000fe40000410000 */
[----:B------:R-:W-:Y:S02]  /*7510*/  FMUL.FTZ R22, R22, c[0x0][0x320] ;  /* 0x0000c80016167a20 */ /* 0x000fe40000410000 */
[----:B------:R-:W-:Y:S02]  /*7520*/  FMUL.FTZ R23, R23, c[0x0][0x320] ;  /* 0x0000c80017177a20 */ /* 0x000fe40000410000 */
[----:B------:R-:W-:Y:S02]  /*7530*/  FMUL.FTZ R24, R24, c[0x0][0x320] ;  /* 0x0000c80018187a20 */ /* 0x000fe40000410000 */
[----:B------:R-:W-:Y:S01]  /*7540*/  FMUL.FTZ R25, R25, c[0x0][0x320] ;  /* 0x0000c80019197a20 */ /* 0x000fe20000410000 */
[----:B------:R-:W-:Y:S01]  /*7550*/  MUFU.TANH R17, R18 ;  /* 0x0000001200117308 */ /* 0x000fe20000002400 */
[----:B------:R-:W-:Y:S02]  /*7560*/  FMUL.FTZ R26, R26, c[0x0][0x320] ;  /* 0x0000c8001a1a7a20 */ /* 0x000fe40000410000 */
[----:B------:R-:W-:Y:S07]  /*7570*/  FMUL.FTZ R27, R27, c[0x0][0x320] ;  /* 0x0000c8001b1b7a20 */ /* 0x000fee0000410000 */
[----:B------:R5:W3:Y:S01]  /*7580*/  MUFU.TANH R69, R16 ;  /* 0x0000001000457308 */ /* 0x000ae20000002400 */
[----:B----4-:R-:W-:Y:S09]  /*7590*/  LDSM.16.M88.4 R12, [R223+0x7800] ;  /* 0x00780000df0c783b */ /* 0x010ff20000000200 */
[----:B------:R-:W4:Y:S01]  /*75a0*/  MUFU.TANH R20, R20 ;  /* 0x0000001400147308 */ /* 0x000f220000002400 */
[C---:B-1----:R-:W-:Y:S08]  /*75b0*/  HMMA.16816.F32.BF16 R28, R208.reuse, R8, R28 ;  /* 0x00000008d01c723c */ /* 0x042ff0000004181c */
[C---:B------:R-:W-:Y:S01]  /*75c0*/  HMMA.16816.F32.BF16 R32, R208.reuse, R10, R32 ;  /* 0x0000000ad020723c */ /* 0x040fe20000041820 */
[----:B------:R-:W1:Y:S01]  /*75d0*/  MUFU.TANH R21, R21 ;  /* 0x0000001500157308 */ /* 0x000e620000002400 */
[----:B------:R-:W1:Y:S06]  /*75e0*/  LDSM.16.M88.4 R8, [R223+0x6800] ;  /* 0x00680000df08783b */ /* 0x000e6c0000000200 */
[C---:B------:R-:W-:Y:S03]  /*75f0*/  HMMA.16816.F32.BF16 R36, R208.reuse, R4, R36 ;  /* 0x00000004d024723c */ /* 0x040fe60000041824 */
[----:B------:R-:W-:Y:S05]  /*7600*/  MUFU.TANH R150, R19 ;  /* 0x0000001300967308 */ /* 0x000fea0000002400 */
[C---:B------:R-:W-:Y:S01]  /*7610*/  HMMA.16816.F32.BF16 R40, R208.reuse, R6, R40 ;  /* 0x00000006d028723c */ /* 0x040fe20000041828 */
[----:B------:R-:W4:Y:S01]  /*7620*/  LDSM.16.M88.4 R4, [R223+0x7000] ;  /* 0x00700000df04783b */ /* 0x000f220000000200 */
[----:B------:R-:W-:Y:S04]  /*7630*/  DEPBAR.LE SB0, 0x0 ;  /* 0x000080000000791a */ /* 0x000fe80000000000 */
[----:B------:R-:W2:Y:S01]  /*7640*/  MUFU.TANH R24, R24 ;  /* 0x0000001800187308 */ /* 0x000ea20000002400 */
[----:B------:R-:W-:Y:S02]  /*7650*/  FMUL.FTZ R28, R28, c[0x0][0x320] ;  /* 0x0000c8001c1c7a20 */ /* 0x000fe40000410000 */
[----:B------:R-:W-:Y:S03]  /*7660*/  FMUL.FTZ R32, R32, c[0x0][0x320] ;  /* 0x0000c80020207a20 */ /* 0x000fe60000410000 */
[----:B------:R-:W-:Y:S02]  /*7670*/  FMUL.FTZ R29, R29, c[0x0][0x320] ;  /* 0x0000c8001d1d7a20 */ /* 0x000fe40000410000 */
[----:B------:R-:W-:Y:S02]  /*7680*/  FMUL.FTZ R30, R30, c[0x0][0x320] ;  /* 0x0000c8001e1e7a20 */ /* 0x000fe40000410000 */
[----:B------:R-:W-:Y:S01]  /*7690*/  MUFU.TANH R163, R32 ;  /* 0x0000002000a37308 */ /* 0x000fe20000002400 */
[----:B------:R-:W-:Y:S01]  /*76a0*/  BAR.SYNC.DEFER_BLOCKING 0x0 ;  /* 0x0000000000007b1d */ /* 0x000fe20000010000 */
[----:B------:R-:W-:Y:S02]  /*76b0*/  FMUL.FTZ R36, R36, c[0x0][0x320] ;  /* 0x0000c80024247a20 */ /* 0x000fe40000410000 */
[----:B------:R-:W-:Y:S02]  /*76c0*/  FMUL.FTZ R37, R37, c[0x0][0x320] ;  /* 0x0000c80025257a20 */ /* 0x000fe40000410000 */
[----:B------:R-:W-:Y:S02]  /*76d0*/  FMUL.FTZ R31, R31, c[0x0][0x320] ;  /* 0x0000c8001f1f7a20 */ /* 0x000fe40000410000 */
[----:B------:R-:W-:Y:S02]  /*76e0*/  FMUL.FTZ R40, R40, c[0x0][0x320] ;  /* 0x0000c80028287a20 */ /* 0x000fe40000410000 */
[----:B------:R-:W2:Y:S01]  /*76f0*/  MUFU.TANH R25, R25 ;  /* 0x0000001900197308 */ /* 0x000ea20000002400 */
[C---:B-1----:R-:W-:Y:S01]  /*7700*/  HMMA.16816.F32.BF16 R44, R208.reuse, R8, R44 ;  /* 0x00000008d02c723c */ /* 0x042fe2000004182c */
[----:B------:R1:W1:Y:S04]  /*7710*/  SHFL.IDX PT, R8, R0, 0x1, 0x1c1f ;  /* 0x003c1f0000087f89 */ /* 0x00026800000e0000 */
[----:B------:R-:W-:Y:S02]  /*7720*/  FMUL.FTZ R41, R41, c[0x0][0x320] ;  /* 0x0000c80029297a20 */ /* 0x000fe40000410000 */
[----:B------:R-:W-:Y:S01]  /*7730*/  FMUL.FTZ R38, R38, c[0x0][0x320] ;  /* 0x0000c80026267a20 */ /* 0x000fe20000410000 */
[C---:B------:R-:W-:Y:S01]  /*7740*/  HMMA.16816.F32.BF16 R48, R208.reuse, R10, R48 ;  /* 0x0000000ad030723c */ /* 0x040fe20000041830 */
[----:B------:R5:W-:Y:S03]  /*7750*/  MUFU.TANH R18, R40 ;  /* 0x0000002800127308 */ /* 0x000be60000002400 */
[----:B------:R-:W-:Y:S02]  /*7760*/  FMUL.FTZ R39, R39, c[0x0][0x320] ;  /* 0x0000c80027277a20 */ /* 0x000fe40000410000 */
[----:B------:R-:W-:Y:S02]  /*7770*/  FMUL.FTZ R33, R33, c[0x0][0x320] ;  /* 0x0000c80021217a20 */ /* 0x000fe40000410000 */
[C---:B----4-:R-:W-:Y:S03]  /*7780*/  HMMA.16816.F32.BF16 R52, R208.reuse, R4, R52 ;  /* 0x00000004d034723c */ /* 0x050fe60000041834 */
[----:B------:R-:W-:Y:S01]  /*7790*/  MUFU.TANH R19, R41 ;  /* 0x0000002900137308 */ /* 0x000fe20000002400 */
[----:B------:R-:W-:Y:S02]  /*77a0*/  FMUL.FTZ R34, R34, c[0x0][0x320] ;  /* 0x0000c80022227a20 */ /* 0x000fe40000410000 */
[----:B------:R-:W-:Y:S02]  /*77b0*/  FMUL.FTZ R35, R35, c[0x0][0x320] ;  /* 0x0000c80023237a20 */ /* 0x000fe40000410000 */
[C---:B------:R-:W-:Y:S01]  /*77c0*/  HMMA.16816.F32.BF16 R56, R208.reuse, R6, R56 ;  /* 0x00000006d038723c */ /* 0x040fe20000041838 */
[----:B-1----:R-:W-:Y:S03]  /*77d0*/  IMAD.U32 R0, RZ, RZ, UR8 ;  /* 0x00000008ff007e24 */ /* 0x002fe6000f8e00ff */
[----:B------:R-:W-:Y:S01]  /*77e0*/  FMUL.FTZ R44, R44, c[0x0][0x320] ;  /* 0x0000c8002c2c7a20 */ /* 0x000fe20000410000 */
[----:B------:R-:W1:Y:S01]  /*77f0*/  MUFU.TANH R28, R28 ;  /* 0x0000001c001c7308 */ /* 0x000e620000002400 */
[----:B------:R-:W-:Y:S01]  /*7800*/  IADD3 R0, R0, UR20, -R216 ;  /* 0x0000001400007c10 */ /* 0x000fe2000fffe8d8 */
[----:B------:R-:W-:Y:S01]  /*7810*/  FMUL.FTZ R45, R45, c[0x0][0x320] ;  /* 0x0000c8002d2d7a20 */ /* 0x000fe20000410000 */
[C---:B------:R-:W-:Y:S01]  /*7820*/  HMMA.16816.F32.BF16 R60, R208.reuse, R12, R60 ;  /* 0x0000000cd03c723c */ /* 0x040fe2000004183c */
[----:B------:R-:W-:Y:S03]  /*7830*/  @UP1 USHF.R.S32.HI UR20, URZ, 0x1f, UR25 ;  /* 0x0000001f3f141899 */ /* 0x000fe60008011419 */
[----:B------:R-:W-:Y:S01]  /*7840*/  FMUL.FTZ R49, R49, c[0x0][0x320] ;  /* 0x0000c80031317a20 */ /* 0x000fe20000410000 */
[----:B------:R-:W-:Y:S01]  /*7850*/  IADD3 R0, R0, -UR11, RZ ;  /* 0x8000000b00007c10 */ /* 0x000fe2000fffe0ff */
[----:B------:R-:W-:Y:S01]  /*7860*/  FMUL.FTZ R48, R48, c[0x0][0x320] ;  /* 0x0000c80030307a20 */ /* 0x000fe20000410000 */
[----:B------:R-:W4:Y:S01]  /*7870*/  MUFU.TANH R29, R29 ;  /* 0x0000001d001d7308 */ /* 0x000f220000002400 */
[----:B------:R-:W-:Y:S01]  /*7880*/  HMMA.16816.F32.BF16 R64, R208, R14, R64 ;  /* 0x0000000ed040723c */ /* 0x000fe20000041840 */
[----:B------:R-:W-:Y:S03]  /*7890*/  @UP1 UIMAD UR20, UR20, UR4, URZ ;  /* 0x00000004141412a4 */ /* 0x000fe6000f8e023f */
[----:B------:R-:W-:Y:S01]  /*78a0*/  FMUL.FTZ R46, R46, c[0x0][0x320] ;  /* 0x0000c8002e2e7a20 */ /* 0x000fe20000410000 */
[----:B------:R-:W-:Y:S01]  /*78b0*/  IADD3 R2, R0, R2, RZ ;  /* 0x0000000200027210 */ /* 0x000fe20007ffe0ff */
[----:B------:R-:W-:Y:S01]  /*78c0*/  FMUL.FTZ R47, R47, c[0x0][0x320] ;  /* 0x0000c8002f2f7a20 */ /* 0x000fe20000410000 */
[----:B------:R-:W-:Y:S01]  /*78d0*/  @UP1 UIMAD UR20, UR25, UR5, UR20 ;  /* 0x00000005191412a4 */ /* 0x000fe2000f8e0214 */
[----:B------:R-:W-:Y:S01]  /*78e0*/  FMUL.FTZ R52, R52, c[0x0][0x320] ;  /* 0x0000c80034347a20 */ /* 0x000fe20000410000 */
[----:B------:R3:W-:Y:S01]  /*78f0*/  MUFU.TANH R15, R49 ;  /* 0x00000031000f7308 */ /* 0x0007e20000002400 */
[C---:B------:R-:W-:Y:S01]  /*7900*/  ISETP.GT.AND P0, PT, R2.reuse, RZ, PT ;  /* 0x000000ff0200720c */ /* 0x040fe20003f04270 */
[----:B------:R-:W-:Y:S01]  /*7910*/  @UP1 UIADD3 UR20, UR23, UR20, URZ ;  /* 0x0000001417141290 */ /* 0x000fe2000fffe03f */
[----:B------:R-:W-:Y:S01]  /*7920*/  ISETP.GT.AND P6, PT, R2, 0x1, PT ;  /* 0x000000010200780c */ /* 0x000fe20003fc4270 */
[----:B------:R-:W-:Y:S01]  /*7930*/  IMAD.IADD R0, R0, 0x1, R8 ;  /* 0x0000000100007824 */ /* 0x000fe200078e0208 */
[----:B------:R-:W-:Y:S01]  /*7940*/  FSEL R6, R156, -INF , P0 ;  /* 0xff8000009c067808 */ /* 0x000fe20000000000 */
[----:B------:R-:W-:Y:S01]  /*7950*/  FMUL.FTZ R5, R56, c[0x0][0x320] ;  /* 0x0000c80038057a20 */ /* 0x000fe20000410000 */
[----:B------:R-:W-:Y:S01]  /*7960*/  FSEL R7, R155, -INF , P6 ;  /* 0xff8000009b077808 */ /* 0x000fe20003000000 */
[----:B-----5:R-:W-:Y:S01]  /*7970*/  FMUL.FTZ R16, R57, c[0x0][0x320] ;  /* 0x0000c80039107a20 */ /* 0x020fe20000410000 */
[C---:B------:R-:W-:Y:S01]  /*7980*/  ISETP.GT.AND P0, PT, R2.reuse, 0x8, PT ;  /* 0x000000080200780c */ /* 0x040fe20003f04270 */
[----:B------:R-:W-:Y:S01]  /*7990*/  MUFU.TANH R14, R48 ;  /* 0x00000030000e7308 */ /* 0x000fe20000002400 */
[----:B------:R-:W-:Y:S01]  /*79a0*/  ISETP.GT.AND P6, PT, R2, 0x9, PT ;  /* 0x000000090200780c */ /* 0x000fe20003fc4270 */
[----:B------:R-:W-:Y:S01]  /*79b0*/  FMUL.FTZ R53, R53, c[0x0][0x320] ;  /* 0x0000c80035357a20 */ /* 0x000fe20000410000 */
[----:B------:R-:W-:Y:S01]  /*79c0*/  FSEL R8, R152, -INF , P0 ;  /* 0xff80000098087808 */ /* 0x000fe20000000000 */
[----:B------:R-:W-:Y:S01]  /*79d0*/  FMUL.FTZ R61, R61, c[0x0][0x320] ;  /* 0x0000c8003d3d7a20 */ /* 0x000fe20000410000 */
[----:B------:R-:W-:Y:S01]  /*79e0*/  FSEL R9, R151, -INF , P6 ;  /* 0xff80000097097808 */ /* 0x000fe20003000000 */
[----:B------:R-:W-:Y:S01]  /*79f0*/  FMUL.FTZ R54, R54, c[0x0][0x320] ;  /* 0x0000c80036367a20 */ /* 0x000fe20000410000 */
[C---:B------:R-:W-:Y:S01]  /*7a00*/  ISETP.GT.AND P6, PT, R2.reuse, 0x11, PT ;  /* 0x000000110200780c */ /* 0x040fe20003fc4270 */
[----:B------:R-:W-:Y:S01]  /*7a10*/  FMUL.FTZ R55, R55, c[0x0][0x320] ;  /* 0x0000c80037377a20 */ /* 0x000fe20000410000 */
[----:B------:R-:W-:Y:S01]  /*7a20*/  ISETP.GT.AND P0, PT, R2, 0x10, PT ;  /* 0x000000100200780c */ /* 0x000fe20003f04270 */
[----:B------:R-:W5:Y:S01]  /*7a30*/  MUFU.TANH R33, R33 ;  /* 0x0000002100217308 */ /* 0x000f620000002400 */
[----:B------:R-:W-:Y:S01]  /*7a40*/  FSEL R40, R137, -INF , P6 ;  /* 0xff80000089287808 */ /* 0x000fe20003000000 */
[----:B------:R-:W-:Y:S01]  /*7a50*/  FMUL.FTZ R43, R43, c[0x0][0x320] ;  /* 0x0000c8002b2b7a20 */ /* 0x000fe20000410000 */
[----:B------:R-:W-:Y:S01]  /*7a60*/  ISETP.GT.AND P2, PT, R0, RZ, PT ;  /* 0x000000ff0000720c */ /* 0x000fe20003f44270 */
[----:B------:R-:W-:Y:S01]  /*7a70*/  FMUL.FTZ R42, R42, c[0x0][0x320] ;  /* 0x0000c8002a2a7a20 */ /* 0x000fe20000410000 */
[----:B------:R-:W-:Y:S01]  /*7a80*/  FSEL R32, R138, -INF , P0 ;  /* 0xff8000008a207808 */ /* 0x000fe20000000000 */
[----:B------:R-:W-:Y:S01]  /*7a90*/  FMUL.FTZ R50, R50, c[0x0][0x320] ;  /* 0x0000c80032327a20 */ /* 0x000fe20000410000 */
[----:B------:R-:W-:Y:S01]  /*7aa0*/  ISETP.GT.AND P0, PT, R2, 0x18, PT ;  /* 0x000000180200780c */ /* 0x000fe20003f04270 */
[----:B------:R-:W-:Y:S01]  /*7ab0*/  FMUL.FTZ R60, R60, c[0x0][0x320] ;  /* 0x0000c8003c3c7a20 */ /* 0x000fe20000410000 */
[----:B------:R-:W-:Y:S01]  /*7ac0*/  ISETP.GT.AND P6, PT, R2, 0x19, PT ;  /* 0x000000190200780c */ /* 0x000fe20003fc4270 */
[----:B------:R-:W1:Y:S01]  /*7ad0*/  MUFU.TANH R22, R22 ;  /* 0x0000001600167308 */ /* 0x000e620000002400 */
[----:B------:R-:W-:Y:S01]  /*7ae0*/  FSEL R10, R154, -INF , P2 ;  /* 0xff8000009a0a7808 */ /* 0x000fe20001000000 */
[----:B------:R-:W-:Y:S01]  /*7af0*/  FMUL.FTZ R64, R64, c[0x0][0x320] ;  /* 0x0000c80040407a20 */ /* 0x000fe20000410000 */
[----:B------:R-:W-:Y:S01]  /*7b00*/  ISETP.GT.AND P2, PT, R0, 0x8, PT ;  /* 0x000000080000780c */ /* 0x000fe20003f44270 */
[----:B------:R-:W-:Y:S01]  /*7b10*/  FMUL.FTZ R51, R51, c[0x0][0x320] ;  /* 0x0000c80033337a20 */ /* 0x000fe20000410000 */
[----:B---3--:R-:W-:Y:S01]  /*7b20*/  FSEL R49, R69, -INF , P0 ;  /* 0xff80000045317808 */ /* 0x008fe20000000000 */
[----:B------:R-:W-:Y:S01]  /*7b30*/  FMUL.FTZ R65, R65, c[0x0][0x320] ;  /* 0x0000c80041417a20 */ /* 0x000fe20000410000 */
[----:B------:R-:W-:Y:S01]  /*7b40*/  ISETP.GT.AND P0, PT, R2, 0x20, PT ;  /* 0x000000200200780c */ /* 0x000fe20003f04270 */
[----:B------:R-:W-:Y:S01]  /*7b50*/  FMUL.FTZ R58, R58, c[0x0][0x320] ;  /* 0x0000c8003a3a7a20 */ /* 0x000fe20000410000 */
[----:B------:R-:W-:Y:S01]  /*7b60*/  FSEL R56, R68, -INF , P6 ;  /* 0xff80000044387808 */ /* 0x000fe20003000000 */
[----:B------:R-:W2:Y:S01]  /*7b70*/  MUFU.TANH R36, R36 ;  /* 0x0000002400247308 */ /* 0x000ea20000002400 */
[----:B------:R-:W-:Y:S01]  /*7b80*/  ISETP.GT.AND P6, PT, R2, 0x21, PT ;  /* 0x000000210200780c */ /* 0x000fe20003fc4270 */
[----:B------:R-:W-:Y:S01]  /*7b90*/  FMUL.FTZ R59, R59, c[0x0][0x320] ;  /* 0x0000c8003b3b7a20 */ /* 0x000fe20000410000 */
[----:B------:R-:W-:Y:S01]  /*7ba0*/  FSEL R12, R149, -INF , P2 ;  /* 0xff800000950c7808 */ /* 0x000fe20001000000 */
[----:B------:R-:W-:Y:S01]  /*7bb0*/  FMUL.FTZ R62, R62, c[0x0][0x320] ;  /* 0x0000c8003e3e7a20 */ /* 0x000fe20000410000 */
[----:B------:R-:W-:Y:S01]  /*7bc0*/  FSEL R151, R20, -INF , P0 ;  /* 0xff80000014977808 */ /* 0x000fe20000000000 */
[----:B------:R-:W-:Y:S01]  /*7bd0*/  FMUL.FTZ R63, R63, c[0x0][0x320] ;  /* 0x0000c8003f3f7a20 */ /* 0x000fe20000410000 */
[----:B------:R-:W-:Y:S01]  /*7be0*/  FSEL R152, R21, -INF , P6 ;  /* 0xff80000015987808 */ /* 0x000fe20003000000 */
[----:B------:R-:W-:Y:S01]  /*7bf0*/  FMUL.FTZ R66, R66, c[0x0][0x320] ;  /* 0x0000c80042427a20 */ /* 0x000fe20000410000 */
[----:B------:R-:W-:Y:S01]  /*7c00*/  ISETP.GT.AND P2, PT, R0, 0x10, PT ;  /* 0x000000100000780c */ /* 0x000fe20003f44270 */
[----:B------:R-:W3:Y:S01]  /*7c10*/  LDL.64 R20, [R1+0x40] ;  /* 0x0000400001147983 */ /* 0x000ee20000100a00 */
[----:B------:R-:W-:Y:S01]  /*7c20*/  FMNMX.FTZ R4, R6, R3, !PT ;  /* 0x0000000306047209 */ /* 0x000fe20007810000 */
[----:B------:R-:W1:Y:S01]  /*7c30*/  MUFU.TANH R23, R23 ;  /* 0x0000001700177308 */ /* 0x000e620000002400 */
[----:B------:R-:W-:Y:S01]  /*7c40*/  FSEL R41, R136, -INF , P2 ;  /* 0xff80000088297808 */ /* 0x000fe20001000000 */
[----:B------:R-:W-:Y:S01]  /*7c50*/  FMUL.FTZ R67, R67, c[0x0][0x320] ;  /* 0x0000c80043437a20 */ /* 0x000fe20000410000 */
[----:B------:R-:W-:Y:S01]  /*7c60*/  ISETP.GT.AND P2, PT, R0, 0x18, PT ;  /* 0x000000180000780c */ /* 0x000fe20003f44270 */
[----:B------:R-:W3:Y:S01]  /*7c70*/  LDL.64 R136, [R1+0x30] ;  /* 0x0000300001887983 */ /* 0x000ee20000100a00 */
[----:B------:R-:W-:Y:S01]  /*7c80*/  FMNMX.FTZ R4, R7, R4, !PT ;  /* 0x0000000407047209 */ /* 0x000fe20007810000 */
[----:B------:R-:W-:Y:S01]  /*7c90*/  @UP1 USHF.L.U64.HI UR20, UR22, 0x7, UR20 ;  /* 0x0000000716141899 */ /* 0x000fe20008010214 */
[----:B------:R-:W-:Y:S01]  /*7ca0*/  FSEL R57, R17, -INF , P2 ;  /* 0xff80000011397808 */ /* 0x000fe20001000000 */
[----:B------:R-:W-:Y:S01]  /*7cb0*/  @UP1 USHF.L.U32 UR22, UR4, 0x6, URZ ;  /* 0x0000000604161899 */ /* 0x000fe2000800063f */
[----:B------:R-:W-:Y:S01]  /*7cc0*/  FMNMX.FTZ R4, R8, R4, !PT ;  /* 0x0000000408047209 */ /* 0x000fe20007810000 */
[----:B------:R1:W-:Y:S01]  /*7cd0*/  MUFU.TANH R17, R5 ;  /* 0x0000000500117308 */ /* 0x0003e20000002400 */
[----:B------:R-:W-:Y:S01]  /*7ce0*/  ISETP.GT.AND P1, PT, R0, 0x1, PT ;  /* 0x000000010000780c */ /* 0x000fe20003f24270 */
[----:B------:R-:W-:Y:S01]  /*7cf0*/  @UP1 USHF.L.U64.HI UR23, UR4, 0x6, UR5 ;  /* 0x0000000604171899 */ /* 0x000fe20008010205 */
[----:B------:R-:W-:Y:S02]  /*7d00*/  FMNMX.FTZ R4, R9, R4, !PT ;  /* 0x0000000409047209 */ /* 0x000fe40007810000 */
[----:B------:R-:W-:Y:S02]  /*7d10*/  FSEL R11, R153, -INF , P1 ;  /* 0xff800000990b7808 */ /* 0x000fe40000800000 */
[----:B------:R-:W-:Y:S02]  /*7d20*/  FMNMX.FTZ R4, R32, R4, !PT ;  /* 0x0000000420047209 */ /* 0x000fe40007810000 */
[----:B------:R-:W-:Y:S01]  /*7d30*/  ISETP.GT.AND P0, PT, R2, 0x28, PT ;  /* 0x000000280200780c */ /* 0x000fe20003f04270 */
[----:B------:R-:W4:Y:S01]  /*7d40*/  MUFU.TANH R37, R37 ;  /* 0x0000002500257308 */ /* 0x000f220000002400 */
[----:B------:R-:W-:Y:S02]  /*7d50*/  FMNMX.FTZ R4, R40, R4, !PT ;  /* 0x0000000428047209 */ /* 0x000fe40007810000 */
[----:B------:R-:W-:Y:S02]  /*7d60*/  ISETP.GT.AND P1, PT, R0, 0x9, PT ;  /* 0x000000090000780c */ /* 0x000fe40003f24270 */
[----:B------:R-:W-:Y:S02]  /*7d70*/  FMNMX.FTZ R4, R49, R4, !PT ;  /* 0x0000000431047209 */ /* 0x000fe40007810000 */
[----:B--2---:R-:W-:Y:S02]  /*7d80*/  FSEL R155, R24, -INF , P0 ;  /* 0xff800000189b7808 */ /* 0x004fe40000000000 */
[----:B------:R-:W-:Y:S01]  /*7d90*/  FMNMX.FTZ R4, R56, R4, !PT ;  /* 0x0000000438047209 */ /* 0x000fe20007810000 */
[----:B------:R-:W2:Y:S01]  /*7da0*/  MUFU.TANH R26, R26 ;  /* 0x0000001a001a7308 */ /* 0x000ea20000002400 */
[----:B------:R-:W-:Y:S02]  /*7db0*/  ISETP.GT.AND P6, PT, R2, 0x29, PT ;  /* 0x000000290200780c */ /* 0x000fe40003fc4270 */
[----:B------:R-:W-:Y:S02]  /*7dc0*/  FMNMX.FTZ R4, R151, R4, !PT ;  /* 0x0000000497047209 */ /* 0x000fe40007810000 */
[----:B-1----:R-:W-:Y:S02]  /*7dd0*/  FMNMX.FTZ R5, R10, R70, !PT ;  /* 0x000000460a057209 */ /* 0x002fe40007810000 */
[----:B------:R-:W-:Y:S02]  /*7de0*/  FMNMX.FTZ R4, R152, R4, !PT ;  /* 0x0000000498047209 */ /* 0x000fe40007810000 */
[----:B------:R-:W-:Y:S01]  /*7df0*/  FMNMX.FTZ R5, R11, R5, !PT ;  /* 0x000000050b057209 */ /* 0x000fe20007810000 */
[----:B------:R-:W1:Y:S01]  /*7e00*/  MUFU.TANH R27, R27 ;  /* 0x0000001b001b7308 */ /* 0x000e620000002400 */
[----:B------:R-:W-:Y:S02]  /*7e10*/  FSEL R13, R148, -INF , P1 ;  /* 0xff800000940d7808 */ /* 0x000fe40000800000 */
[----:B------:R-:W-:Y:S02]  /*7e20*/  FMNMX.FTZ R5, R12, R5, !PT ;  /* 0x000000050c057209 */ /* 0x000fe40007810000 */
[----:B------:R-:W-:Y:S02]  /*7e30*/  ISETP.GT.AND P0, PT, R2, 0x30, PT ;  /* 0x000000300200780c */ /* 0x000fe40003f04270 */
[----:B------:R-:W-:Y:S02]  /*7e40*/  FSEL R156, R25, -INF , P6 ;  /* 0xff800000199c7808 */ /* 0x000fe40003000000 */
[----:B------:R-:W-:Y:S01]  /*7e50*/  FMNMX.FTZ R4, R155, R4, !PT ;  /* 0x000000049b047209 */ /* 0x000fe20007810000 */
[----:B------:R-:W1:Y:S01]  /*7e60*/  MUFU.TANH R30, R30 ;  /* 0x0000001e001e7308 */ /* 0x000e620000002400 */
[----:B------:R-:W-:Y:S02]  /*7e70*/  FSEL R159, R28, -INF , P0 ;  /* 0xff8000001c9f7808 */ /* 0x000fe40000000000 */
[----:B------:R-:W-:Y:S02]  /*7e80*/  FMNMX.FTZ R5, R13, R5, !PT ;  /* 0x000000050d057209 */ /* 0x000fe40007810000 */
[----:B------:R-:W-:Y:S02]  /*7e90*/  ISETP.GT.AND P6, PT, R2, 0x31, PT ;  /* 0x000000310200780c */ /* 0x000fe40003fc4270 */
[----:B------:R-:W-:Y:S02]  /*7ea0*/  ISETP.GT.AND P1, PT, R0, 0x11, PT ;  /* 0x000000110000780c */ /* 0x000fe40003f24270 */
[----:B------:R-:W-:Y:S01]  /*7eb0*/  FMNMX.FTZ R4, R156, R4, !PT ;  /* 0x000000049c047209 */ /* 0x000fe20007810000 */
[----:B------:R-:W1:Y:S01]  /*7ec0*/  MUFU.TANH R31, R31 ;  /* 0x0000001f001f7308 */ /* 0x000e620000002400 */
[----:B----4-:R-:W-:Y:S02]  /*7ed0*/  FSEL R160, R29, -INF , P6 ;  /* 0xff8000001da07808 */ /* 0x010fe40003000000 */
[----:B------:R-:W-:Y:S02]  /*7ee0*/  FSEL R48, R71, -INF , P1 ;  /* 0xff80000047307808 */ /* 0x000fe40000800000 */
[----:B------:R-:W-:Y:S02]  /*7ef0*/  ISETP.GT.AND P0, PT, R2, 0x38, PT ;  /* 0x000000380200780c */ /* 0x000fe40003f04270 */
[----:B------:R-:W-:Y:S02]  /*7f00*/  FMNMX.FTZ R5, R41, R5, !PT ;  /* 0x0000000529057209 */ /* 0x000fe40007810000 */
[----:B------:R-:W-:Y:S01]  /*7f10*/  FMNMX.FTZ R4, R159, R4, !PT ;  /* 0x000000049f047209 */ /* 0x000fe20007810000 */
[----:B------:R-:W4:Y:S01]  /*7f20*/  MUFU.TANH R44, R44 ;  /* 0x0000002c002c7308 */ /* 0x000f220000002400 */
[----:B------:R-:W-:Y:S02]  /*7f30*/  ISETP.GT.AND P1, PT, R0, 0x19, PT ;  /* 0x000000190000780c */ /* 0x000fe40003f24270 */
[----:B------:R-:W-:Y:S02]  /*7f40*/  ISETP.GT.AND P6, PT, R2, 0x39, PT ;  /* 0x000000390200780c */ /* 0x000fe40003fc4270 */
[----:B------:R-:W-:Y:S02]  /*7f50*/  FSEL R163, R163, -INF , P0 ;  /* 0xff800000a3a37808 */ /* 0x000fe40000000000 */
[----:B------:R-:W-:Y:S02]  /*7f60*/  FMNMX.FTZ R5, R48, R5, !PT ;  /* 0x0000000530057209 */ /* 0x000fe40007810000 */
[----:B------:R-:W-:Y:S01]  /*7f70*/  FMNMX.FTZ R4, R160, R4, !PT ;  /* 0x00000004a0047209 */ /* 0x000fe20007810000 */
[----:B------:R-:W1:Y:S01]  /*7f80*/  MUFU.TANH R34, R34 ;  /* 0x0000002200227308 */ /* 0x000e620000002400 */
[----:B------:R-:W-:Y:S02]  /*7f90*/  ISETP.GT.AND P2, PT, R0, 0x20, PT ;  /* 0x000000200000780c */ /* 0x000fe40003f44270 */
[----:B------:R-:W-:Y:S02]  /*7fa0*/  ISETP.GT.AND P0, PT, R2, 0x40, PT ;  /* 0x000000400200780c */ /* 0x000fe40003f04270 */
[----:B------:R-:W-:Y:S02]  /*7fb0*/  FSEL R150, R150, -INF , P1 ;  /* 0xff80000096967808 */ /* 0x000fe40000800000 */
[----:B-----5:R-:W-:Y:S02]  /*7fc0*/  FSEL R164, R33, -INF , P6 ;  /* 0xff80000021a47808 */ /* 0x020fe40003000000 */
[----:B------:R-:W-:Y:S01]  /*7fd0*/  FMNMX.FTZ R5, R57, R5, !PT ;  /* 0x0000000539057209 */ /* 0x000fe20007810000 */
[----:B------:R-:W5:Y:S01]  /*7fe0*/  MUFU.TANH R35, R35 ;  /* 0x0000002300237308 */ /* 0x000f620000002400 */
[----:B------:R-:W-:Y:S02]  /*7ff0*/  FMNMX.FTZ R4, R163, R4, !PT ;  /* 0x00000004a3047209 */ /* 0x000fe40007810000 */
[----:B------:R-:W-:Y:S02]  /*8000*/  FSEL R153, R22, -INF , P2 ;  /* 0xff80000016997808 */ /* 0x000fe40001000000 */
[----:B------:R-:W-:Y:S02]  /*8010*/  FSEL R167, R36, -INF , P0 ;  /* 0xff80000024a77808 */ /* 0x000fe40000000000 */
[----:B------:R-:W-:Y:S02]  /*8020*/  ISETP.GT.AND P1, PT, R0, 0x21, PT ;  /* 0x000000210000780c */ /* 0x000fe40003f24270 */
[----:B------:R-:W-:Y:S01]  /*8030*/  ISETP.GT.AND P6, PT, R2, 0x41, PT ;  /* 0x000000410200780c */ /* 0x000fe20003fc4270 */
[----:B------:R-:W1:Y:S01]  /*8040*/  MUFU.TANH R38, R38 ;  /* 0x0000002600267308 */ /* 0x000e620000002400 */
[----:B------:R-:W-:Y:S02]  /*8050*/  FMNMX.FTZ R4, R164, R4, !PT ;  /* 0x00000004a4047209 */ /* 0x000fe40007810000 */
[----:B------:R-:W-:Y:S02]  /*8060*/  FMNMX.FTZ R5, R150, R5, !PT ;  /* 0x0000000596057209 */ /* 0x000fe40007810000 */
[----:B------:R-:W-:Y:S02]  /*8070*/  FSEL R154, R23, -INF , P1 ;  /* 0xff800000179a7808 */ /* 0x000fe40000800000 */
[----:B------:R-:W-:Y:S02]  /*8080*/  FSEL R168, R37, -INF , P6 ;  /* 0xff80000025a87808 */ /* 0x000fe40003000000 */
[----:B------:R-:W-:Y:S01]  /*8090*/  FMNMX.FTZ R4, R167, R4, !PT ;  /* 0x00000004a7047209 */ /* 0x000fe20007810000 */
[----:B------:R-:W4:Y:S01]  /*80a0*/  MUFU.TANH R39, R39 ;  /* 0x0000002700277308 */ /* 0x000f220000002400 */
[C---:B------:R-:W-:Y:S02]  /*80b0*/  ISETP.GT.AND P2, PT, R0.reuse, 0x28, PT ;  /* 0x000000280000780c */ /* 0x040fe40003f44270 */
[----:B------:R-:W-:Y:S02]  /*80c0*/  ISETP.GT.AND P1, PT, R0, 0x29, PT ;  /* 0x000000290000780c */ /* 0x000fe40003f24270 */
[----:B------:R-:W-:Y:S02]  /*80d0*/  ISETP.GT.AND P0, PT, R2, 0x48, PT ;  /* 0x000000480200780c */ /* 0x000fe40003f04270 */
[----:B------:R-:W-:Y:S02]  /*80e0*/  FMNMX.FTZ R5, R153, R5, !PT ;  /* 0x0000000599057209 */ /* 0x000fe40007810000 */
[----:B------:R-:W-:Y:S01]  /*80f0*/  FMNMX.FTZ R4, R168, R4, !PT ;  /* 0x00000004a8047209 */ /* 0x000fe20007810000 */
[----:B------:R-:W4:Y:S01]  /*8100*/  MUFU.TANH R45, R45 ;  /* 0x0000002d002d7308 */ /* 0x000f220000002400 */
[----:B--2---:R-:W-:Y:S02]  /*8110*/  FSEL R157, R26, -INF , P2 ;  /* 0xff8000001a9d7808 */ /* 0x004fe40001000000 */
[C---:B------:R-:W-:Y:S02]  /*8120*/  ISETP.GT.AND P2, PT, R0.reuse, 0x30, PT ;  /* 0x000000300000780c */ /* 0x040fe40003f44270 */
[----:B-1----:R-:W-:Y:S02]  /*8130*/  FSEL R158, R27, -INF , P1 ;  /* 0xff8000001b9e7808 */ /* 0x002fe40000800000 */
[----:B------:R-:W-:Y:S02]  /*8140*/  ISETP.GT.AND P1, PT, R0, 0x31, PT ;  /* 0x000000310000780c */ /* 0x000fe40003f24270 */
[----:B------:R-:W-:Y:S01]  /*8150*/  FSEL R171, R18, -INF , P0 ;  /* 0xff80000012ab7808 */ /* 0x000fe20000000000 */
[----:B------:R-:W-:Y:S01]  /*8160*/  MUFU.TANH R43, R43 ;  /* 0x0000002b002b7308 */ /* 0x000fe20000002400 */
[----:B------:R-:W-:Y:S02]  /*8170*/  ISETP.GT.AND P6, PT, R2, 0x49, PT ;  /* 0x000000490200780c */ /* 0x000fe40003fc4270 */
[----:B------:R-:W-:Y:S02]  /*8180*/  FMNMX.FTZ R5, R154, R5, !PT ;  /* 0x000000059a057209 */ /* 0x000fe40007810000 */
[----:B------:R-:W-:Y:S02]  /*8190*/  FSEL R161, R30, -INF , P2 ;  /* 0xff8000001ea17808 */ /* 0x000fe40001000000 */
[----:B------:R-:W-:Y:S02]  /*81a0*/  FSEL R162, R31, -INF , P1 ;  /* 0xff8000001fa27808 */ /* 0x000fe40000800000 */
[----:B------:R-:W-:Y:S01]  /*81b0*/  ISETP.GT.AND P0, PT, R2, 0x50, PT ;  /* 0x000000500200780c */ /* 0x000fe20003f04270 */
[----:B------:R-:W1:Y:S01]  /*81c0*/  MUFU.TANH R42, R42 ;  /* 0x0000002a002a7308 */ /* 0x000e620000002400 */
[----:B------:R-:W-:Y:S02]  /*81d0*/  FSEL R190, R19, -INF , P6 ;  /* 0xff80000013be7808 */ /* 0x000fe40003000000 */
[C---:B------:R-:W-:Y:S02]  /*81e0*/  ISETP.GT.AND P2, PT, R0.reuse, 0x38, PT ;  /* 0x000000380000780c */ /* 0x040fe40003f44270 */
[----:B------:R-:W-:Y:S02]  /*81f0*/  ISETP.GT.AND P1, PT, R0, 0x39, PT ;  /* 0x000000390000780c */ /* 0x000fe40003f24270 */
[----:B------:R-:W-:Y:S02]  /*8200*/  FMNMX.FTZ R4, R171, R4, !PT ;  /* 0x00000004ab047209 */ /* 0x000fe40007810000 */
[----:B------:R-:W-:Y:S01]  /*8210*/  FMNMX.FTZ R5, R157, R5, !PT ;  /* 0x000000059d057209 */ /* 0x000fe20007810000 */
[----:B------:R-:W2:Y:S01]  /*8220*/  MUFU.TANH R46, R46 ;  /* 0x0000002e002e7308 */ /* 0x000ea20000002400 */
[----:B----4-:R-:W-:Y:S02]  /*8230*/  FSEL R199, R44, -INF , P0 ;  /* 0xff8000002cc77808 */ /* 0x010fe40000000000 */
[----:B------:R-:W-:Y:S02]  /*8240*/  FSEL R165, R34, -INF , P2 ;  /* 0xff80000022a57808 */ /* 0x000fe40001000000 */
[C---:B------:R-:W-:Y:S02]  /*8250*/  ISETP.GT.AND P2, PT, R0.reuse, 0x40, PT ;  /* 0x000000400000780c */ /* 0x040fe40003f44270 */
[----:B-----5:R-:W-:Y:S02]  /*8260*/  FSEL R166, R35, -INF , P1 ;  /* 0xff80000023a67808 */ /* 0x020fe40000800000 */
[----:B------:R-:W-:Y:S01]  /*8270*/  ISETP.GT.AND P1, PT, R0, 0x41, PT ;  /* 0x000000410000780c */ /* 0x000fe20003f24270 */
[----:B------:R-:W4:Y:S01]  /*8280*/  MUFU.TANH R47, R47 ;  /* 0x0000002f002f7308 */ /* 0x000f220000002400 */
[----:B------:R-:W-:Y:S02]  /*8290*/  ISETP.GT.AND P6, PT, R2, 0x51, PT ;  /* 0x000000510200780c */ /* 0x000fe40003fc4270 */
[----:B------:R-:W-:Y:S02]  /*82a0*/  FMNMX.FTZ R5, R158, R5, !PT ;  /* 0x000000059e057209 */ /* 0x000fe40007810000 */
[----:B------:R-:W-:Y:S02]  /*82b0*/  FMNMX.FTZ R4, R190, R4, !PT ;  /* 0x00000004be047209 */ /* 0x000fe40007810000 */
[----:B------:R-:W-:Y:S02]  /*82c0*/  FSEL R169, R38, -INF , P2 ;  /* 0xff80000026a97808 */ /* 0x000fe40001000000 */
[----:B------:R-:W-:Y:S01]  /*82d0*/  FSEL R170, R39, -INF , P1 ;  /* 0xff80000027aa7808 */ /* 0x000fe20000800000 */
[----:B------:R-:W5:Y:S01]  /*82e0*/  MUFU.TANH R52, R52 ;  /* 0x0000003400347308 */ /* 0x000f620000002400 */
[----:B------:R-:W-:Y:S02]  /*82f0*/  FSEL R201, R45, -INF , P6 ;  /* 0xff8000002dc97808 */ /* 0x000fe40003000000 */
[C---:B------:R-:W-:Y:S02]  /*8300*/  ISETP.GT.AND P2, PT, R0.reuse, 0x48, PT ;  /* 0x000000480000780c */ /* 0x040fe40003f44270 */
[----:B------:R-:W-:Y:S02]  /*8310*/  ISETP.GT.AND P1, PT, R0, 0x49, PT ;  /* 0x000000490000780c */ /* 0x000fe40003f24270 */
[C---:B------:R-:W-:Y:S02]  /*8320*/  ISETP.GT.AND P0, PT, R2.reuse, 0x58, PT ;  /* 0x000000580200780c */ /* 0x040fe40003f04270 */
[----:B------:R-:W-:Y:S01]  /*8330*/  FMNMX.FTZ R5, R161, R5, !PT ;  /* 0x00000005a1057209 */ /* 0x000fe20007810000 */
[----:B------:R-:W5:Y:S01]  /*8340*/  MUFU.TANH R50, R50 ;  /* 0x0000003200327308 */ /* 0x000f620000002400 */
[----:B------:R-:W-:Y:S02]  /*8350*/  FMNMX.FTZ R4, R199, R4, !PT ;  /* 0x00000004c7047209 */ /* 0x000fe40007810000 */
[----:B------:R-:W-:Y:S02]  /*8360*/  ISETP.GT.AND P6, PT, R2, 0x59, PT ;  /* 0x000000590200780c */ /* 0x000fe40003fc4270 */
[----:B------:R-:W-:Y:S02]  /*8370*/  FSEL R204, R14, -INF , P0 ;  /* 0xff8000000ecc7808 */ /* 0x000fe40000000000 */
[----:B-1----:R-:W-:Y:S02]  /*8380*/  FSEL R191, R42, -INF , P2 ;  /* 0xff8000002abf7808 */ /* 0x002fe40001000000 */
[C---:B------:R-:W-:Y:S01]  /*8390*/  ISETP.GT.AND P2, PT, R0.reuse, 0x50, PT ;  /* 0x000000500000780c */ /* 0x040fe20003f44270 */
[----:B------:R-:W1:Y:S01]  /*83a0*/  MUFU.TANH R53, R53 ;  /* 0x0000003500357308 */ /* 0x000e620000002400 */
[----:B------:R-:W-:Y:S02]  /*83b0*/  FSEL R197, R43, -INF , P1 ;  /* 0xff8000002bc57808 */ /* 0x000fe40000800000 */
[----:B------:R-:W-:Y:S02]  /*83c0*/  ISETP.GT.AND P1, PT, R0, 0x51, PT ;  /* 0x000000510000780c */ /* 0x000fe40003f24270 */
[----:B------:R-:W-:Y:S02]  /*83d0*/  FMNMX.FTZ R5, R162, R5, !PT ;  /* 0x00000005a2057209 */ /* 0x000fe40007810000 */
[----:B------:R-:W-:Y:S02]  /*83e0*/  FMNMX.FTZ R4, R201, R4, !PT ;  /* 0x00000004c9047209 */ /* 0x000fe40007810000 */
[----:B--2---:R-:W-:Y:S01]  /*83f0*/  FSEL R202, R46, -INF , P2 ;  /* 0xff8000002eca7808 */ /* 0x004fe20001000000 */
[----:B------:R-:W2:Y:S01]  /*8400*/  MUFU.TANH R16, R16 ;  /* 0x0000001000107308 */ /* 0x000ea20000002400 */
[----:B----4-:R-:W-:Y:S02]  /*8410*/  FSEL R203, R47, -INF , P1 ;  /* 0xff8000002fcb7808 */ /* 0x010fe40000800000 */
[----:B------:R-:W-:Y:S02]  /*8420*/  FSEL R206, R15, -INF , P6 ;  /* 0xff8000000fce7808 */ /* 0x000fe40003000000 */
[----:B------:R-:W-:Y:S02]  /*8430*/  ISETP.GT.AND P1, PT, R2, 0x60, PT ;  /* 0x000000600200780c */ /* 0x000fe40003f24270 */
[----:B------:R-:W-:Y:S02]  /*8440*/  FMNMX.FTZ R5, R165, R5, !PT ;  /* 0x00000005a5057209 */ /* 0x000fe40007810000 */
[----:B------:R-:W-:Y:S01]  /*8450*/  FMNMX.FTZ R4, R204, R4, !PT ;  /* 0x00000004cc047209 */ /* 0x000fe20007810000 */
[----:B------:R-:W4:Y:S01]  /*8460*/  MUFU.TANH R60, R60 ;  /* 0x0000003c003c7308 */ /* 0x000f220000002400 */
[----:B------:R-:W-:Y:S02]  /*8470*/  ISETP.GT.AND P2, PT, R0, 0x58, PT ;  /* 0x000000580000780c */ /* 0x000fe40003f44270 */
[----:B-----5:R-:W-:Y:S02]  /*8480*/  FSEL R219, R52, -INF , P1 ;  /* 0xff80000034db7808 */ /* 0x020fe40000800000 */
[----:B------:R-:W-:Y:S02]  /*8490*/  FMNMX.FTZ R4, R206, R4, !PT ;  /* 0x00000004ce047209 */ /* 0x000fe40007810000 */
[----:B------:R-:W-:Y:S02]  /*84a0*/  ISETP.GT.AND P0, PT, R2, 0x61, PT ;  /* 0x000000610200780c */ /* 0x000fe40003f04270 */
[----:B------:R-:W-:Y:S01]  /*84b0*/  FMNMX.FTZ R5, R166, R5, !PT ;  /* 0x00000005a6057209 */ /* 0x000fe20007810000 */
[----:B------:R-:W5:Y:S01]  /*84c0*/  MUFU.TANH R61, R61 ;  /* 0x0000003d003d7308 */ /* 0x000f620000002400 */
[----:B------:R-:W-:Y:S02]  /*84d0*/  ISETP.GT.AND P6, PT, R2, 0x68, PT ;  /* 0x000000680200780c */ /* 0x000fe40003fc4270 */
[----:B------:R-:W-:Y:S02]  /*84e0*/  FSEL R212, R50, -INF , P2 ;  /* 0xff80000032d47808 */ /* 0x000fe40001000000 */
[C---:B------:R-:W-:Y:S02]  /*84f0*/  ISETP.GT.AND P2, PT, R2.reuse, 0x69, PT ;  /* 0x000000690200780c */ /* 0x040fe40003f44270 */
[----:B-1----:R-:W-:Y:S02]  /*8500*/  FSEL R246, R53, -INF , P0 ;  /* 0xff80000035f67808 */ /* 0x002fe40000000000 */
[C---:B------:R-:W-:Y:S01]  /*8510*/  ISETP.GT.AND P0, PT, R2.reuse, 0x71, PT ;  /* 0x000000710200780c */ /* 0x040fe20003f04270 */
[----:B------:R-:W1:Y:S01]  /*8520*/  MUFU.TANH R64, R64 ;  /* 0x0000004000407308 */ /* 0x000e620000002400 */
[----:B------:R-:W-:Y:S02]  /*8530*/  FSEL R249, R17, -INF , P6 ;  /* 0xff80000011f97808 */ /* 0x000fe40003000000 */
[----:B------:R-:W-:Y:S02]  /*8540*/  ISETP.GT.AND P6, PT, R2, 0x78, PT ;  /* 0x000000780200780c */ /* 0x000fe40003fc4270 */
[----:B--2---:R-:W-:Y:S02]  /*8550*/  FSEL R250, R16, -INF , P2 ;  /* 0xff80000010fa7808 */ /* 0x004fe40001000000 */
[C---:B------:R-:W-:Y:S02]  /*8560*/  ISETP.GT.AND P2, PT, R2.reuse, 0x79, PT ;  /* 0x000000790200780c */ /* 0x040fe40003f44270 */
[----:B------:R-:W-:Y:S01]  /*8570*/  FMNMX.FTZ R5, R169, R5, !PT ;  /* 0x00000005a9057209 */ /* 0x000fe20007810000 */
[----:B------:R-:W-:Y:S01]  /*8580*/  MUFU.TANH R51, R51 ;  /* 0x0000003300337308 */ /* 0x000fe20000002400 */
[----:B------:R-:W-:Y:S02]  /*8590*/  ISETP.GT.AND P1, PT, R2, 0x70, PT ;  /* 0x000000700200780c */ /* 0x000fe40003f24270 */
[----:B------:R-:W-:Y:S02]  /*85a0*/  FMNMX.FTZ R2, R219, R4, !PT ;  /* 0x00000004db027209 */ /* 0x000fe40007810000 */
[----:B------:R-:W-:Y:S02]  /*85b0*/  FMNMX.FTZ R4, R170, R5, !PT ;  /* 0x00000005aa047209 */ /* 0x000fe40007810000 */
[----:B------:R-:W-:Y:S02]  /*85c0*/  FMNMX.FTZ R2, R246, R2, !PT ;  /* 0x00000002f6027209 */ /* 0x000fe40007810000 */
[----:B------:R-:W-:Y:S01]  /*85d0*/  FMNMX.FTZ R4, R191, R4, !PT ;  /* 0x00000004bf047209 */ /* 0x000fe20007810000 */
[----:B------:R-:W2:Y:S01]  /*85e0*/  MUFU.TANH R65, R65 ;  /* 0x0000004100417308 */ /* 0x000ea20000002400 */
[----:B------:R-:W-:Y:S02]  /*85f0*/  FMNMX.FTZ R2, R249, R2, !PT ;  /* 0x00000002f9027209 */ /* 0x000fe40007810000 */
[----:B----4-:R-:W-:Y:S02]  /*8600*/  FSEL R188, R60, -INF , P1 ;  /* 0xff8000003cbc7808 */ /* 0x010fe40000800000 */
[----:B------:R-:W-:Y:S02]  /*8610*/  FMNMX.FTZ R2, R250, R2, !PT ;  /* 0x00000002fa027209 */ /* 0x000fe40007810000 */
[----:B------:R-:W-:Y:S02]  /*8620*/  FMNMX.FTZ R4, R197, R4, !PT ;  /* 0x00000004c5047209 */ /* 0x000fe40007810000 */
[----:B-----5:R-:W-:Y:S01]  /*8630*/  FSEL R196, R61, -INF , P0 ;  /* 0xff8000003dc47808 */ /* 0x020fe20000000000 */
[----:B------:R-:W4:Y:S01]  /*8640*/  MUFU.TANH R54, R54 ;  /* 0x0000003600367308 */ /* 0x000f220000002400 */
[----:B------:R-:W-:Y:S02]  /*8650*/  FMNMX.FTZ R2, R188, R2, !PT ;  /* 0x00000002bc027209 */ /* 0x000fe40007810000 */
[----:B------:R-:W-:Y:S02]  /*8660*/  FMNMX.FTZ R4, R202, R4, !PT ;  /* 0x00000004ca047209 */ /* 0x000fe40007810000 */
[----:B-1----:R-:W-:Y:S02]  /*8670*/  FSEL R213, R64, -INF , P6 ;  /* 0xff80000040d57808 */ /* 0x002fe40003000000 */
[----:B------:R-:W-:Y:S02]  /*8680*/  ISETP.GT.AND P1, PT, R0, 0x59, PT ;  /* 0x000000590000780c */ /* 0x000fe40003f24270 */
[----:B------:R-:W-:Y:S01]  /*8690*/  FMNMX.FTZ R2, R196, R2, !PT ;  /* 0x00000002c4027209 */ /* 0x000fe20007810000 */
[----:B------:R-:W1:Y:S01]  /*86a0*/  MUFU.TANH R55, R55 ;  /* 0x0000003700377308 */ /* 0x000e620000002400 */
[----:B------:R-:W-:Y:S02]  /*86b0*/  FMNMX.FTZ R4, R203, R4, !PT ;  /* 0x00000004cb047209 */ /* 0x000fe40007810000 */
[----:B------:R-:W-:Y:S02]  /*86c0*/  ISETP.GT.AND P0, PT, R0, 0x60, PT ;  /* 0x000000600000780c */ /* 0x000fe40003f04270 */
[----:B--2---:R-:W-:Y:S02]  /*86d0*/  FSEL R189, R65, -INF , P2 ;  /* 0xff80000041bd7808 */ /* 0x004fe40001000000 */
[----:B------:R-:W-:Y:S02]  /*86e0*/  FMNMX.FTZ R2, R213, R2, !PT ;  /* 0x00000002d5027209 */ /* 0x000fe40007810000 */
[----:B------:R-:W-:Y:S01]  /*86f0*/  FSEL R200, R51, -INF , P1 ;  /* 0xff80000033c87808 */ /* 0x000fe20000800000 */
[----:B------:R-:W2:Y:S01]  /*8700*/  MUFU.TANH R58, R58 ;  /* 0x0000003a003a7308 */ /* 0x000ea20000002400 */
[----:B------:R-:W-:Y:S02]  /*8710*/  FMNMX.FTZ R4, R212, R4, !PT ;  /* 0x00000004d4047209 */ /* 0x000fe40007810000 */
[----:B------:R-:W-:Y:S02]  /*8720*/  ISETP.GT.AND P1, PT, R0, 0x61, PT ;  /* 0x000000610000780c */ /* 0x000fe40003f24270 */
[----:B----4-:R-:W-:Y:S02]  /*8730*/  FSEL R215, R54, -INF , P0 ;  /* 0xff80000036d77808 */ /* 0x010fe40000000000 */
[----:B------:R-:W-:Y:S02]  /*8740*/  FMNMX.FTZ R2, R189, R2, !PT ;  /* 0x00000002bd027209 */ /* 0x000fe40007810000 */
[----:B------:R-:W-:Y:S01]  /*8750*/  FMNMX.FTZ R4, R200, R4, !PT ;  /* 0x00000004c8047209 */ /* 0x000fe20007810000 */
[----:B------:R-:W4:Y:S01]  /*8760*/  MUFU.TANH R59, R59 ;  /* 0x0000003b003b7308 */ /* 0x000f220000002400 */
[C---:B------:R-:W-:Y:S01]  /*8770*/  ISETP.GT.AND P0, PT, R0.reuse, 0x68, PT ;  /* 0x000000680000780c */ /* 0x040fe20003f04270 */
[----:B------:R-:W5:Y:S01]  /*8780*/  SHFL.BFLY PT, R69, R2, 0x2, 0x1f ;  /* 0x0c401f0002457f89 */ /* 0x000f6200000e0000 */
[----:B------:R-:W-:Y:S02]  /*8790*/  FMNMX.FTZ R4, R215, R4, !PT ;  /* 0x00000004d7047209 */ /* 0x000fe40007810000 */
[----:B-1----:R-:W-:Y:S02]  /*87a0*/  FSEL R216, R55, -INF , P1 ;  /* 0xff80000037d87808 */ /* 0x002fe40000800000 */
[----:B------:R-:W-:Y:S02]  /*87b0*/  ISETP.GT.AND P1, PT, R0, 0x69, PT ;  /* 0x000000690000780c */ /* 0x000fe40003f24270 */
[----:B------:R-:W-:Y:S01]  /*87c0*/  FMNMX.FTZ R4, R216, R4, !PT ;  /* 0x00000004d8047209 */ /* 0x000fe20007810000 */
[----:B------:R-:W1:Y:S01]  /*87d0*/  MUFU.TANH R62, R62 ;  /* 0x0000003e003e7308 */ /* 0x000e620000002400 */
[----:B------:R-:W-:Y:S02]  /*87e0*/  PLOP3.LUT P2, PT, PT, PT, UP1, 0x80, 0x0 ;  /* 0x000000000000781c */ /* 0x000fe40003f4f018 */
[----:B--2---:R-:W-:Y:S02]  /*87f0*/  FSEL R217, R58, -INF , P0 ;  /* 0xff8000003ad97808 */ /* 0x004fe40000000000 */
[C---:B------:R-:W-:Y:S02]  /*8800*/  ISETP.GT.AND P0, PT, R0.reuse, 0x70, PT ;  /* 0x000000700000780c */ /* 0x040fe40003f04270 */
[----:B------:R-:W-:Y:S03]  /*8810*/  FMNMX.FTZ R4, R217, R4, !PT ;  /* 0x00000004d9047209 */ /* 0x000fe60007810000 */
[----:B------:R-:W2:Y:S01]  /*8820*/  MUFU.TANH R63, R63 ;  /* 0x0000003f003f7308 */ /* 0x000ea20000002400 */
[----:B----4-:R-:W-:Y:S02]  /*8830*/  FSEL R245, R59, -INF , P1 ;  /* 0xff8000003bf57808 */ /* 0x010fe40000800000 */
[----:B------:R-:W-:Y:S02]  /*8840*/  ISETP.GT.AND P1, PT, R0, 0x71, PT ;  /* 0x000000710000780c */ /* 0x000fe40003f24270 */
[----:B------:R-:W-:Y:S05]  /*8850*/  FMNMX.FTZ R4, R245, R4, !PT ;  /* 0x00000004f5047209 */ /* 0x000fea0007810000 */
[----:B------:R-:W4:Y:S01]  /*8860*/  MUFU.TANH R5, R66 ;  /* 0x0000004200057308 */ /* 0x000f220000002400 */
[----:B-----5:R-:W-:Y:S02]  /*8870*/  FMNMX.FTZ R69, R2, R69, !PT ;  /* 0x0000004502457209 */ /* 0x020fe40007810000 */
[----:B-1----:R-:W-:Y:S02]  /*8880*/  FSEL R251, R62, -INF , P0 ;  /* 0xff8000003efb7808 */ /* 0x002fe40000000000 */
[C---:B------:R-:W-:Y:S02]  /*8890*/  ISETP.GT.AND P0, PT, R0.reuse, 0x78, PT ;  /* 0x000000780000780c */ /* 0x040fe40003f04270 */
[----:B------:R-:W-:Y:S03]  /*88a0*/  FMNMX.FTZ R4, R251, R4, !PT ;  /* 0x00000004fb047209 */ /* 0x000fe60007810000 */
[----:B------:R-:W1:Y:S01]  /*88b0*/  MUFU.TANH R71, R67 ;  /* 0x0000004300477308 */ /* 0x000e620000002400 */
[----:B--2---:R-:W-:Y:S02]  /*88c0*/  FSEL R207, R63, -INF , P1 ;  /* 0xff8000003fcf7808 */ /* 0x004fe40000800000 */
[----:B------:R-:W-:Y:S02]  /*88d0*/  ISETP.GT.AND P1, PT, R0, 0x79, PT ;  /* 0x000000790000780c */ /* 0x000fe40003f24270 */
[----:B------:R-:W-:Y:S02]  /*88e0*/  FMNMX.FTZ R0, R207, R4, !PT ;  /* 0x00000004cf007209 */ /* 0x000fe40007810000 */
[----:B------:R-:W2:Y:S01]  /*88f0*/  SHFL.BFLY PT, R4, R69, 0x1, 0x1f ;  /* 0x0c201f0045047f89 */ /* 0x000ea200000e0000 */
[----:B----4-:R-:W-:Y:S04]  /*8900*/  FSEL R198, R5, -INF , P0 ;  /* 0xff80000005c67808 */ /* 0x010fe80000000000 */
[----:B------:R-:W-:Y:S02]  /*8910*/  FMNMX.FTZ R0, R198, R0, !PT ;  /* 0x00000000c6007209 */ /* 0x000fe40007810000 */
[----:B-1----:R-:W-:Y:S04]  /*8920*/  FSEL R71, R71, -INF , P1 ;  /* 0xff80000047477808 */ /* 0x002fe80000800000 */
[----:B------:R-:W-:Y:S05]  /*8930*/  FMNMX.FTZ R0, R71, R0, !PT ;  /* 0x0000000047007209 */ /* 0x000fea0007810000 */
[----:B------:R-:W1:Y:S01]  /*8940*/  SHFL.BFLY PT, R2, R0, 0x2, 0x1f ;  /* 0x0c401f0000027f89 */ /* 0x000e6200000e0000 */
[----:B--2---:R-:W-:Y:S04]  /*8950*/  FMNMX.FTZ R69, R69, R4, !PT ;  /* 0x0000000445457209 */ /* 0x004fe80007810000 */
[C---:B------:R-:W-:Y:S01]  /*8960*/  FSETP.NEU.FTZ.AND P1, PT, R69.reuse, -INF , PT ;  /* 0xff8000004500780b */ /* 0x040fe20003f3d000 */
[----:B------:R-:W-:Y:S05]  /*8970*/  FMUL.FTZ R148, R69, c[0x0][0x2d0] ;  /* 0x0000b40045947a20 */ /* 0x000fea0000410000 */
[----:B------:R-:W-:Y:S05]  /*8980*/  FSEL R148, R148, RZ, P1 ;  /* 0x000000ff94947208 */ /* 0x000fea0000800000 */
[--C-:B------:R-:W-:Y:S02]  /*8990*/  FFMA.FTZ R4, R6, c[0x0][0x2d0], -R148.reuse ;  /* 0x0000b40006047a23 */ /* 0x100fe40000010894 */
[--C-:B------:R-:W-:Y:S02]  /*89a0*/  FFMA.FTZ R5, R7, c[0x0][0x2d0], -R148.reuse ;  /* 0x0000b40007057a23 */ /* 0x100fe40000010894 */
[----:B------:R3:W-:Y:S01]  /*89b0*/  MUFU.EX2 R205, R4 ;  /* 0x0000000400cd7308 */ /* 0x0007e20000000800 */
[----:B-1----:R-:W-:Y:S05]  /*89c0*/  FMNMX.FTZ R0, R0, R2, !PT ;  /* 0x0000000200007209 */ /* 0x002fea0007810000 */
[----:B------:R-:W1:Y:S04]  /*89d0*/  SHFL.BFLY PT, R2, R0, 0x1, 0x1f ;  /* 0x0c201f0000027f89 */ /* 0x000e6800000e0000 */
[----:B------:R-:W2:Y:S01]  /*89e0*/  MUFU.EX2 R51, R5 ;  /* 0x0000000500337308 */ /* 0x000ea20000000800 */
[----:B---3--:R-:W-:Y:S04]  /*89f0*/  @P2 IADD3 R4, P6, R20, UR21, RZ ;  /* 0x0000001514042c10 */ /* 0x008fe8000ffde0ff */
[----:B------:R-:W-:Y:S02]  /*8a00*/  @P2 LEA R6, P0, R4, c[0x0][0x1c8], 0x1 ;  /* 0x0000720004062a11 */ /* 0x000fe400078008ff */
[----:B-1----:R-:W-:Y:S01]  /*8a10*/  FMNMX.FTZ R68, R0, R2, !PT ;  /* 0x0000000200447209 */ /* 0x002fe20007810000 */
[----:B------:R-:W-:Y:S01]  /*8a20*/  FFMA.FTZ R2, R8, c[0x0][0x2d0], -R148 ;  /* 0x0000b40008027a23 */ /* 0x000fe20000010894 */
[----:B------:R-:W-:Y:S02]  /*8a30*/  @P2 IADD3.X R0, R137, UR20, RZ, P6, !PT ;  /* 0x0000001489002c10 */ /* 0x000fe4000b7fe4ff */
[----:B--2---:R-:W-:Y:S01]  /*8a40*/  F2FP.BF16.PACK_AB R136, R51, R205 ;  /* 0x000000cd3388723e */ /* 0x004fe200000010ff */
[----:B------:R1:W-:Y:S01]  /*8a50*/  MUFU.EX2 R43, R2 ;  /* 0x00000002002b7308 */ /* 0x0003e20000000800 */
[----:B------:R-:W-:Y:S01]  /*8a60*/  FMUL.FTZ R149, R68, c[0x0][0x2d0] ;  /* 0x0000b40044957a20 */ /* 0x000fe20000410000 */
[----:B------:R-:W-:Y:S02]  /*8a70*/  @P2 LEA.HI.X R7, R4, c[0x0][0x1cc], R0, 0x1, P0 ;  /* 0x0000730004072a11 */ /* 0x000fe400000f0c00 */
[----:B------:R-:W-:Y:S02]  /*8a80*/  FSETP.NEU.FTZ.AND P0, PT, R68, -INF , PT ;  /* 0xff8000004400780b */ /* 0x000fe40003f1d000 */
[----:B------:R-:W-:Y:S01]  /*8a90*/  @P2 IADD3 R0, P6, R214, UR21, RZ ;  /* 0x00000015d6002c10 */ /* 0x000fe2000ffde0ff */
[----:B------:R2:W-:Y:S01]  /*8aa0*/  @P2 LDGSTS.E.BYPASS.LTC128B.128 [R243+0x8100], [R6.64], !P5 ;  /* 0x0810000006f32fae */ /* 0x0005e2000e901d52 */
[----:B------:R-:W-:Y:S01]  /*8ab0*/  FSEL R149, R149, RZ, P0 ;  /* 0x000000ff95957208 */ /* 0x000fe20000000000 */
[----:B------:R-:W-:Y:S01]  /*8ac0*/  @UP1 UIADD3 UR21, UP0, UR12, 0x80, URZ ;  /* 0x000000800c151890 */ /* 0x000fe2000ff1e03f */
[----:B------:R-:W-:Y:S02]  /*8ad0*/  @P2 IADD3.X R4, R139, UR20, RZ, P6, !PT ;  /* 0x000000148b042c10 */ /* 0x000fe4000b7fe4ff */
[C---:B------:R-:W-:Y:S01]  /*8ae0*/  @P2 LEA R8, P6, R0.reuse, c[0x0][0x1c8], 0x1 ;  /* 0x0000720000082a11 */ /* 0x040fe200078c08ff */
[----:B------:R-:W-:Y:S02]  /*8af0*/  @UP1 UIADD3.X UR20, URZ, UR9, URZ, UP0, !UPT ;  /* 0x000000093f141290 */ /* 0x000fe400087fe43f */
[----:B------:R-:W-:Y:S03]  /*8b00*/  UISETP.GT.AND UP0, UPT, UR26, UR24, UPT ;  /* 0x000000181a00728c */ /* 0x000fe6000bf04270 */
[----:B------:R-:W-:Y:S01]  /*8b10*/  UMOV UR26, UR25 ;  /* 0x00000019001a7c82 */ /* 0x000fe20008000000 */
[----:B-1----:R-:W-:Y:S01]  /*8b20*/  FFMA.FTZ R2, R9, c[0x0][0x2d0], -R148 ;  /* 0x0000b40009027a23 */ /* 0x002fe20000010894 */
[----:B------:R-:W-:Y:S01]  /*8b30*/  @P2 LEA.HI.X R9, R0, c[0x0][0x1cc], R4, 0x1, P6 ;  /* 0x0000730000092a11 */ /* 0x000fe200030f0c04 */
[--C-:B------:R-:W-:Y:S01]  /*8b40*/  FFMA.FTZ R0, R10, c[0x0][0x2d0], -R149.reuse ;  /* 0x0000b4000a007a23 */ /* 0x100fe20000010895 */
[----:B------:R-:W-:Y:S01]  /*8b50*/  @P2 IADD3 R4, P6, R6, UR22, RZ ;  /* 0x0000001606042c10 */ /* 0x000fe2000ffde0ff */
[----:B------:R1:W3:Y:S02]  /*8b60*/  MUFU.EX2 R59, R2 ;  /* 0x00000002003b7308 */ /* 0x0002e40000000800 */
[----:B------:R4:W-:Y:S01]  /*8b70*/  @P2 LDGSTS.E.BYPASS.LTC128B.128 [R243+0xc100], [R8.64], !P4 ;  /* 0x0c10000008f32fae */ /* 0x0009e2000e101d52 */
[----:B------:R-:W-:Y:S02]  /*8b80*/  @P2 IADD3.X R5, R7, UR23, RZ, P6, !PT ;  /* 0x0000001707052c10 */ /* 0x000fe4000b7fe4ff */
[C---:B--2---:R-:W-:Y:S05]  /*8b90*/  @P2 IADD3 R6, P6, R4.reuse, UR22, RZ ;  /* 0x0000001604062c10 */ /* 0x044fea000ffde0ff */
[----:B------:R2:W-:Y:S01]  /*8ba0*/  MUFU.EX2 R42, R0 ;  /* 0x00000000002a7308 */ /* 0x0005e20000000800 */
[----:B------:R5:W-:Y:S01]  /*8bb0*/  @P2 LDGSTS.E.BYPASS.LTC128B.128 [R243+0x9100], [R4.64], !P5 ;  /* 0x0910000004f32fae */ /* 0x000be2000e901d52 */
[----:B------:R-:W-:Y:S07]  /*8bc0*/  @P2 IADD3.X R7, R5, UR23, RZ, P6, !PT ;  /* 0x0000001705072c10 */ /* 0x000fee000b7fe4ff */
[----:B------:R5:W-:Y:S01]  /*8bd0*/  @P2 LDGSTS.E.BYPASS.LTC128B.128 [R243+0xd100], [R4.64+0x80], !P4 ;  /* 0x0d10008004f32fae */ /* 0x000be2000e101d52 */
[--C-:B-1----:R-:W-:Y:S01]  /*8be0*/  FFMA.FTZ R2, R13, c[0x0][0x2d0], -R149.reuse ;  /* 0x0000b4000d027a23 */ /* 0x102fe20000010895 */
[----:B---3--:R-:W-:Y:S06]  /*8bf0*/  F2FP.BF16.PACK_AB R138, R59, R43 ;  /* 0x0000002b3b8a723e */ /* 0x008fec00000010ff */
[----:B------:R1:W-:Y:S01]  /*8c00*/  @P2 LDGSTS.E.BYPASS.LTC128B.128 [R243+0xa100], [R6.64], !P5 ;  /* 0x0a10000006f32fae */ /* 0x0003e2000e901d52 */
[----:B------:R3:W-:Y:S01]  /*8c10*/  MUFU.EX2 R58, R2 ;  /* 0x00000002003a7308 */ /* 0x0007e20000000800 */
[--C-:B--2---:R-:W-:Y:S09]  /*8c20*/  FFMA.FTZ R0, R11, c[0x0][0x2d0], -R149.reuse ;  /* 0x0000b4000b007a23 */ /* 0x104ff20000010895 */
[----:B------:R2:W1:Y:S01]  /*8c30*/  MUFU.EX2 R50, R0 ;  /* 0x0000000000327308 */ /* 0x0004620000000800 */
[----:B-----5:R-:W-:Y:S04]  /*8c40*/  @P2 IADD3 R4, P6, R4, UR21, RZ ;  /* 0x0000001504042c10 */ /* 0x020fe8000ffde0ff */
[----:B------:R-:W-:Y:S02]  /*8c50*/  @P2 IADD3.X R5, R5, UR20, RZ, P6, !PT ;  /* 0x0000001405052c10 */ /* 0x000fe4000b7fe4ff */
[----:B---3--:R-:W-:Y:S02]  /*8c60*/  FSEL R2, R68, RZ, P0 ;  /* 0x000000ff44027208 */ /* 0x008fe40000000000 */
[----:B----4-:R-:W-:Y:S01]  /*8c70*/  @P2 IADD3 R8, P6, R6, UR22, RZ ;  /* 0x0000001606082c10 */ /* 0x010fe2000ffde0ff */
[----:B------:R3:W-:Y:S01]  /*8c80*/  @P2 LDGSTS.E.BYPASS.LTC128B.128 [R243+0xe100], [R4.64], !P4 ;  /* 0x0e10000004f32fae */ /* 0x0007e2000e101d52 */
[----:B------:R-:W-:Y:S02]  /*8c90*/  PLOP3.LUT P0, PT, PT, PT, UP0, 0x80, 0x0 ;  /* 0x000000000000781c */ /* 0x000fe40003f0f008 */
[----:B------:R-:W-:Y:S01]  /*8ca0*/  @P2 IADD3.X R9, R7, UR23, RZ, P6, !PT ;  /* 0x0000001707092c10 */ /* 0x000fe2000b7fe4ff */
[----:B--2---:R-:W-:Y:S04]  /*8cb0*/  FFMA.FTZ R0, R12, c[0x0][0x2d0], -R149 ;  /* 0x0000b4000c007a23 */ /* 0x004fe80000010895 */
[----:B------:R2:W-:Y:S01]  /*8cc0*/  @P2 LDGSTS.E.BYPASS.LTC128B.128 [R243+0xb100], [R8.64], !P5 ;  /* 0x0b10000008f32fae */ /* 0x0005e2000e901d52 */
[----:B-1----:R-:W-:Y:S01]  /*8cd0*/  F2FP.BF16.PACK_AB R137, R50, R42 ;  /* 0x0000002a3289723e */ /* 0x002fe200000010ff */
[----:B------:R1:W4:Y:S02]  /*8ce0*/  MUFU.EX2 R14, R0 ;  /* 0x00000000000e7308 */ /* 0x0003240000000800 */
[----:B-1----:R-:W-:Y:S02]  /*8cf0*/  FSEL R0, R69, RZ, P1 ;  /* 0x000000ff45007208 */ /* 0x002fe40000800000 */
[----:B------:R-:W-:Y:S03]  /*8d00*/  @P2 IADD3 R6, P1, R6, UR21, RZ ;  /* 0x0000001506062c10 */ /* 0x000fe6000ff3e0ff */
[----:B------:R-:W-:Y:S01]  /*8d10*/  FADD.FTZ R0, -R0, R3 ;  /* 0x0000000300007221 */ /* 0x000fe20000010100 */
[----:B------:R-:W-:Y:S03]  /*8d20*/  @P2 IADD3.X R7, R7, UR20, RZ, P1, !PT ;  /* 0x0000001407072c10 */ /* 0x000fe60008ffe4ff */
[----:B------:R-:W-:Y:S02]  /*8d30*/  FMUL.FTZ R0, R0, c[0x0][0x2d0] ;  /* 0x0000b40000007a20 */ /* 0x000fe40000410000 */
[----:B------:R1:W-:Y:S02]  /*8d40*/  @P2 LDGSTS.E.BYPASS.LTC128B.128 [R243+0xf100], [R6.64], !P4 ;  /* 0x0f10000006f32fae */ /* 0x0003e4000e101d52 */
[----:B------:R5:W3:Y:S06]  /*8d50*/  MUFU.EX2 R3, R0 ;  /* 0x0000000000037308 */ /* 0x000aec0000000800 */
[----:B------:R-:W-:Y:S08]  /*8d60*/  LDSM.16.MT88.4 R20, [R222+0x100] ;  /* 0x00010000de14783b */ /* 0x000ff00000004200 */
[----:B------:R-:W-:Y:S08]  /*8d70*/  LDSM.16.MT88.4 R28, [R225+0x100] ;  /* 0x00010000e11c783b */ /* 0x000ff00000004200 */
[----:B------:R-:W-:Y:S01]  /*8d80*/  LDSM.16.MT88.4 R36, [R224+0x100] ;  /* 0x00010000e024783b */ /* 0x000fe20000004200 */
[----:B-----5:R-:W-:Y:S02]  /*8d90*/  FADD.FTZ R0, -R2, R70 ;  /* 0x0000004602007221 */ /* 0x020fe40000010100 */
[----:B------:R-:W-:Y:S02]  /*8da0*/  FFMA.FTZ R2, R32, c[0x0][0x2d0], -R148 ;  /* 0x0000b40020027a23 */ /* 0x000fe40000010894 */
[----:B----4-:R-:W-:Y:S02]  /*8db0*/  IMAD.MOV.U32 R70, RZ, RZ, R14 ;  /* 0x000000ffff467224 */ /* 0x010fe400078e000e */
[----:B------:R4:W-:Y:S01]  /*8dc0*/  MUFU.EX2 R60, R2 ;  /* 0x00000002003c7308 */ /* 0x0009e20000000800 */
[----:B------:R-:W5:Y:S01]  /*8dd0*/  LDSM.16.MT88.4 R12, [R221+0x100] ;  /* 0x00010000dd0c783b */ /* 0x000f620000004200 */
[----:B------:R-:W-:Y:S01]  /*8de0*/  FMUL.FTZ R0, R0, c[0x0][0x2d0] ;  /* 0x0000b40000007a20 */ /* 0x000fe20000410000 */
[----:B------:R-:W-:Y:S01]  /*8df0*/  F2FP.BF16.PACK_AB R139, R58, R70 ;  /* 0x000000463a8b723e */ /* 0x000fe200000010ff */
[C---:B---3--:R-:W-:Y:S02]  /*8e00*/  FMUL.FTZ R4, R3.reuse, R72 ;  /* 0x0000004803047220 */ /* 0x048fe40000410000 */
[C---:B------:R-:W-:Y:S02]  /*8e10*/  FMUL.FTZ R5, R3.reuse, R73 ;  /* 0x0000004903057220 */ /* 0x040fe40000410000 */
[C---:B--2---:R-:W-:Y:S01]  /*8e20*/  FMUL.FTZ R8, R3.reuse, R76 ;  /* 0x0000004c03087220 */ /* 0x044fe20000410000 */
[----:B------:R-:W2:Y:S01]  /*8e30*/  LDSM.16.MT88.4 R44, [R221+0x4100] ;  /* 0x00410000dd2c783b */ /* 0x000ea20000004200 */
[----:B------:R-:W1:Y:S01]  /*8e40*/  MUFU.EX2 R0, R0 ;  /* 0x0000000000007308 */ /* 0x000e620000000800 */
[C---:B------:R-:W-:Y:S02]  /*8e50*/  FMUL.FTZ R9, R3.reuse, R77 ;  /* 0x0000004d03097220 */ /* 0x040fe40000410000 */
[C---:B------:R-:W-:Y:S02]  /*8e60*/  FMUL.FTZ R16, R3.reuse, R84 ;  /* 0x0000005403107220 */ /* 0x040fe40000410000 */
[C---:B------:R-:W-:Y:S02]  /*8e70*/  FMUL.FTZ R17, R3.reuse, R85 ;  /* 0x0000005503117220 */ /* 0x040fe40000410000 */
[C---:B------:R-:W-:Y:S01]  /*8e80*/  FMUL.FTZ R24, R3.reuse, R92 ;  /* 0x0000005c03187220 */ /* 0x040fe20000410000 */
[----:B------:R-:W3:Y:S01]  /*8e90*/  LDSM.16.MT88.4 R52, [R222+0x4100] ;  /* 0x00410000de34783b */ /* 0x000ee20000004200 */
[C---:B------:R-:W-:Y:S02]  /*8ea0*/  FMUL.FTZ R25, R3.reuse, R93 ;  /* 0x0000005d03197220 */ /* 0x040fe40000410000 */
[C---:B------:R-:W-:Y:S02]  /*8eb0*/  FMUL.FTZ R32, R3.reuse, R100 ;  /* 0x0000006403207220 */ /* 0x040fe40000410000 */
[C---:B------:R-:W-:Y:S02]  /*8ec0*/  FMUL.FTZ R33, R3.reuse, R101 ;  /* 0x0000006503217220 */ /* 0x040fe40000410000 */
[----:B----4-:R-:W-:Y:S01]  /*8ed0*/  FFMA.FTZ R2, R40, c[0x0][0x2d0], -R148 ;  /* 0x0000b40028027a23 */ /* 0x010fe20000010894 */
[----:B------:R-:W0:Y:S01]  /*8ee0*/  LDGDEPBAR ;  /* 0x00000000000079af */ /* 0x000e220000000000 */
[----:B------:R-:W-:Y:S02]  /*8ef0*/  IMAD.MOV.U32 R100, RZ, RZ, R213 ;  /* 0x000000ffff647224 */ /* 0x000fe400078e00d5 */
[----:B------:R4:W2:Y:S01]  /*8f00*/  MUFU.EX2 R252, R2 ;  /* 0x0000000200fc7308 */ /* 0x0008a20000000800 */
[----:B------:R-:W-:Y:S02]  /*8f10*/  IMAD.MOV.U32 R101, RZ, RZ, R207 ;  /* 0x000000ffff657224 */ /* 0x000fe400078e00cf */
[C---:B------:R-:W-:Y:S02]  /*8f20*/  FMUL.FTZ R64, R3.reuse, R132 ;  /* 0x0000008403407220 */ /* 0x040fe40000410000 */
[C---:B-1----:R-:W-:Y:S02]  /*8f30*/  FMUL.FTZ R6, R0.reuse, R74 ;  /* 0x0000004a00067220 */ /* 0x042fe40000410000 */
[C---:B------:R-:W-:Y:S02]  /*8f40*/  FMUL.FTZ R7, R0.reuse, R75 ;  /* 0x0000004b00077220 */ /* 0x040fe40000410000 */
[----:B------:R-:W-:Y:S01]  /*8f50*/  LDSM.16.MT88.4 R72, [R224+0x4100] ;  /* 0x00410000e048783b */ /* 0x000fe20000004200 */
[C---:B------:R-:W-:Y:S02]  /*8f60*/  FMUL.FTZ R10, R0.reuse, R78 ;  /* 0x0000004e000a7220 */ /* 0x040fe40000410000 */
[C---:B------:R-:W-:Y:S02]  /*8f70*/  FMUL.FTZ R11, R0.reuse, R79 ;  /* 0x0000004f000b7220 */ /* 0x040fe40000410000 */
[C---:B-----5:R-:W-:Y:S03]  /*8f80*/  HMMA.16816.F32.BF16 R4, R136.reuse, R12, R4 ;  /* 0x0000000c8804723c */ /* 0x060fe60000041804 */
[----:B------:R-:W-:Y:S02]  /*8f90*/  LDSM.16.MT88.4 R76, [R221+0x900] ;  /* 0x00090000dd4c783b */ /* 0x000fe40000004200 */
[C---:B------:R-:W-:Y:S02]  /*8fa0*/  FMUL.FTZ R18, R0.reuse, R86 ;  /* 0x0000005600127220 */ /* 0x040fe40000410000 */
[----:B------:R-:W-:Y:S01]  /*8fb0*/  FMUL.FTZ R12, R3, R80 ;  /* 0x00000050030c7220 */ /* 0x000fe20000410000 */
[C---:B------:R-:W-:Y:S04]  /*8fc0*/  HMMA.16816.F32.BF16 R8, R136.reuse, R14, R8 ;  /* 0x0000000e8808723c */ /* 0x040fe80000041808 */
[--C-:B----4-:R-:W-:Y:S02]  /*8fd0*/  FFMA.FTZ R2, R41, c[0x0][0x2d0], -R149.reuse ;  /* 0x0000b40029027a23 */ /* 0x110fe40000010895 */
[C---:B------:R-:W-:Y:S02]  /*8fe0*/  FMUL.FTZ R13, R3.reuse, R81 ;  /* 0x00000051030d7220 */ /* 0x040fe40000410000 */
[----:B------:R1:W-:Y:S01]  /*8ff0*/  MUFU.EX2 R248, R2 ;  /* 0x0000000200f87308 */ /* 0x0003e20000000800 */
[C---:B------:R-:W-:Y:S03]  /*9000*/  FMUL.FTZ R14, R0.reuse, R82 ;  /* 0x00000052000e7220 */ /* 0x040fe60000410000 */
[C---:B------:R-:W-:Y:S02]  /*9010*/  FMUL.FTZ R15, R0.reuse, R83 ;  /* 0x00000053000f7220 */ /* 0x040fe40000410000 */
[----:B------:R-:W-:Y:S01]  /*9020*/  LDSM.16.MT88.4 R80, [R222+0x900] ;  /* 0x00090000de50783b */ /* 0x000fe20000004200 */
[C---:B------:R-:W-:Y:S02]  /*9030*/  FMUL.FTZ R19, R0.reuse, R87 ;  /* 0x0000005700137220 */ /* 0x040fe40000410000 */
[C---:B------:R-:W-:Y:S02]  /*9040*/  FMUL.FTZ R26, R0.reuse, R94 ;  /* 0x0000005e001a7220 */ /* 0x040fe40000410000 */
[C---:B------:R-:W-:Y:S03]  /*9050*/  HMMA.16816.F32.BF16 R12, R136.reuse, R20, R12 ;  /* 0x00000014880c723c */ /* 0x040fe6000004180c */
[----:B------:R-:W-:Y:S01]  /*9060*/  LDSM.16.MT88.4 R84, [R225+0x900] ;  /* 0x00090000e154783b */ /* 0x000fe20000004200 */
[C---:B------:R-:W-:Y:S02]  /*9070*/  FMUL.FTZ R27, R0.reuse, R95 ;  /* 0x0000005f001b7220 */ /* 0x040fe40000410000 */
[----:B------:R-:W-:Y:S01]  /*9080*/  FMUL.FTZ R34, R0, R102 ;  /* 0x0000006600227220 */ /* 0x000fe20000410000 */
[----:B------:R-:W-:Y:S01]  /*9090*/  MOV R102, R59 ;  /* 0x0000003b00667202 */ /* 0x000fe20000000f00 */
[C---:B------:R-:W-:Y:S03]  /*90a0*/  HMMA.16816.F32.BF16 R16, R136.reuse, R22, R16 ;  /* 0x000000168810723c */ /* 0x040fe60000041810 */
[----:B------:R-:W-:Y:S01]  /*90b0*/  LDSM.16.MT88.4 R92, [R224+0x4900] ;  /* 0x00490000e05c783b */ /* 0x000fe20000004200 */
[C---:B------:R-:W-:Y:S02]  /*90c0*/  FMUL.FTZ R20, R3.reuse, R88 ;  /* 0x0000005803147220 */ /* 0x040fe40000410000 */
[----:B-1----:R-:W-:Y:S02]  /*90d0*/  FFMA.FTZ R2, R48, c[0x0][0x2d0], -R149 ;  /* 0x0000b40030027a23 */ /* 0x002fe40000010895 */
[C---:B------:R-:W-:Y:S02]  /*90e0*/  FMUL.FTZ R21, R3.reuse, R89 ;  /* 0x0000005903157220 */ /* 0x040fe40000410000 */
[----:B------:R1:W4:Y:S02]  /*90f0*/  MUFU.EX2 R247, R2 ;  /* 0x0000000200f77308 */ /* 0x0003240000000800 */
[C---:B------:R-:W-:Y:S02]  /*9100*/  FMUL.FTZ R22, R0.reuse, R90 ;  /* 0x0000005a00167220 */ /* 0x040fe40000410000 */
[C---:B------:R-:W-:Y:S02]  /*9110*/  FMUL.FTZ R23, R0.reuse, R91 ;  /* 0x0000005b00177220 */ /* 0x040fe40000410000 */
[----:B------:R-:W-:Y:S01]  /*9120*/  LDSM.16.MT88.4 R88, [R224+0x900] ;  /* 0x00090000e058783b */ /* 0x000fe20000004200 */
[C---:B------:R-:W-:Y:S02]  /*9130*/  FMUL.FTZ R35, R0.reuse, R103 ;  /* 0x0000006700237220 */ /* 0x040fe40000410000 */
[----:B------:R-:W-:Y:S02]  /*9140*/  IMAD.MOV.U32 R103, RZ, RZ, R58 ;  /* 0x000000ffff677224 */ /* 0x000fe400078e003a */
[C---:B------:R-:W-:Y:S03]  /*9150*/  HMMA.16816.F32.BF16 R20, R136.reuse, R28, R20 ;  /* 0x0000001c8814723c */ /* 0x040fe60000041814 */
[C---:B------:R-:W-:Y:S02]  /*9160*/  FMUL.FTZ R48, R3.reuse, R116 ;  /* 0x0000007403307220 */ /* 0x040fe40000410000 */
[C---:B------:R-:W-:Y:S02]  /*9170*/  FMUL.FTZ R59, R0.reuse, R127 ;  /* 0x0000007f003b7220 */ /* 0x040fe40000410000 */
[C---:B------:R-:W-:Y:S01]  /*9180*/  FMUL.FTZ R28, R3.reuse, R96 ;  /* 0x00000060031c7220 */ /* 0x040fe20000410000 */
[C---:B------:R-:W-:Y:S04]  /*9190*/  HMMA.16816.F32.BF16 R24, R136.reuse, R30, R24 ;  /* 0x0000001e8818723c */ /* 0x040fe80000041818 */
[----:B------:R-:W-:Y:S02]  /*91a0*/  FMUL.FTZ R29, R3, R97 ;  /* 0x00000061031d7220 */ /* 0x000fe40000410000 */
[--C-:B-1----:R-:W-:Y:S02]  /*91b0*/  FFMA.FTZ R2, R49, c[0x0][0x2d0], -R148.reuse ;  /* 0x0000b40031027a23 */ /* 0x102fe40000010894 */
[C---:B------:R-:W-:Y:S02]  /*91c0*/  FMUL.FTZ R30, R0.reuse, R98 ;  /* 0x00000062001e7220 */ /* 0x040fe40000410000 */
[----:B------:R1:W-:Y:S02]  /*91d0*/  MUFU.EX2 R244, R2 ;  /* 0x0000000200f47308 */ /* 0x0003e40000000800 */
[C---:B------:R-:W-:Y:S02]  /*91e0*/  FMUL.FTZ R31, R0.reuse, R99 ;  /* 0x00000063001f7220 */ /* 0x040fe40000410000 */
[----:B------:R-:W-:Y:S01]  /*91f0*/  LDSM.16.MT88.4 R96, [R224+0x5100] ;  /* 0x00510000e060783b */ /* 0x000fe20000004200 */
[C---:B------:R-:W-:Y:S02]  /*9200*/  FMUL.FTZ R49, R3.reuse, R117 ;  /* 0x0000007503317220 */ /* 0x040fe40000410000 */
[C---:B------:R-:W-:Y:S02]  /*9210*/  FMUL.FTZ R58, R0.reuse, R126 ;  /* 0x0000007e003a7220 */ /* 0x040fe40000410000 */
[C---:B------:R-:W-:Y:S03]  /*9220*/  HMMA.16816.F32.BF16 R28, R136.reuse, R36, R28 ;  /* 0x00000024881c723c */ /* 0x040fe6000004181c */
[C---:B------:R-:W-:Y:S01]  /*9230*/  FMUL.FTZ R40, R3.reuse, R108 ;  /* 0x0000006c03287220 */ /* 0x040fe20000410000 */
[----:B------:R-:W-:Y:S01]  /*9240*/  MOV R108, R60 ;  /* 0x0000003c006c7202 */ /* 0x000fe20000000f00 */
[C---:B------:R-:W-:Y:S01]  /*9250*/  FMUL.FTZ R41, R3.reuse, R109 ;  /* 0x0000006d03297220 */ /* 0x040fe20000410000 */
[----:B------:R-:W5:Y:S01]  /*9260*/  LDSM.16.MT88.4 R60, [R225+0x4100] ;  /* 0x00410000e13c783b */ /* 0x000f620000004200 */
[C---:B------:R-:W-:Y:S01]  /*9270*/  FMUL.FTZ R37, R3.reuse, R105 ;  /* 0x0000006903257220 */ /* 0x040fe20000410000 */
[C---:B------:R-:W-:Y:S04]  /*9280*/  HMMA.16816.F32.BF16 R32, R136.reuse, R38, R32 ;  /* 0x000000268820723c */ /* 0x040fe80000041820 */
[----:B------:R-:W-:Y:S01]  /*9290*/  MOV R105, R50 ;  /* 0x0000003200697202 */ /* 0x000fe20000000f00 */
[----:B------:R-:W-:Y:S02]  /*92a0*/  FMUL.FTZ R50, R0, R118 ;  /* 0x0000007600327220 */ /* 0x000fe40000410000 */
[----:B-1----:R-:W-:Y:S02]  /*92b0*/  FFMA.FTZ R2, R56, c[0x0][0x2d0], -R148 ;  /* 0x0000b40038027a23 */ /* 0x002fe40000010894 */
[C---:B------:R-:W-:Y:S02]  /*92c0*/  FMUL.FTZ R38, R0.reuse, R106 ;  /* 0x0000006a00267220 */ /* 0x040fe40000410000 */
[----:B------:R1:W-:Y:S01]  /*92d0*/  MUFU.EX2 R218, R2 ;  /* 0x0000000200da7308 */ /* 0x0003e20000000800 */
[----:B------:R-:W-:Y:S02]  /*92e0*/  IMAD.MOV.U32 R106, RZ, RZ, R51 ;  /* 0x000000ffff6a7224 */ /* 0x000fe400078e0033 */
[C---:B------:R-:W-:Y:S02]  /*92f0*/  FMUL.FTZ R51, R0.reuse, R119 ;  /* 0x0000007700337220 */ /* 0x040fe40000410000 */
[C---:B------:R-:W-:Y:S02]  /*9300*/  FMUL.FTZ R39, R0.reuse, R107 ;  /* 0x0000006b00277220 */ /* 0x040fe40000410000 */
[----:B------:R-:W-:Y:S02]  /*9310*/  IMAD.MOV.U32 R107, RZ, RZ, R205 ;  /* 0x000000ffff6b7224 */ /* 0x000fe400078e00cd */
[----:B------:R-:W-:Y:S02]  /*9320*/  IMAD.MOV.U32 R109, RZ, RZ, R42 ;  /* 0x000000ffff6d7224 */ /* 0x000fe400078e002a */
[C---:B------:R-:W-:Y:S01]  /*9330*/  FMUL.FTZ R42, R0.reuse, R110 ;  /* 0x0000006e002a7220 */ /* 0x040fe20000410000 */
[----:B------:R-:W-:Y:S01]  /*9340*/  MOV R110, R198 ;  /* 0x000000c6006e7202 */ /* 0x000fe20000000f00 */
[C---:B------:R-:W-:Y:S02]  /*9350*/  FMUL.FTZ R56, R3.reuse, R124 ;  /* 0x0000007c03387220 */ /* 0x040fe40000410000 */
[----:B------:R-:W-:Y:S02]  /*9360*/  FMUL.FTZ R36, R3, R104 ;  /* 0x0000006803247220 */ /* 0x000fe40000410000 */
[----:B------:R-:W-:Y:S02]  /*9370*/  IMAD.MOV.U32 R104, RZ, RZ, R43 ;  /* 0x000000ffff687224 */ /* 0x000fe400078e002b */
[C---:B------:R-:W-:Y:S02]  /*9380*/  FMUL.FTZ R43, R0.reuse, R111 ;  /* 0x0000006f002b7220 */ /* 0x040fe40000410000 */
[----:B------:R-:W-:Y:S01]  /*9390*/  IMAD.MOV.U32 R111, RZ, RZ, R196 ;  /* 0x000000ffff6f7224 */ /* 0x000fe200078e00c4 */
[C---:B--2---:R-:W-:Y:S03]  /*93a0*/  HMMA.16816.F32.BF16 R36, R136.reuse, R44, R36 ;  /* 0x0000002c8824723c */ /* 0x044fe60000041824 */
[--C-:B-1----:R-:W-:Y:S02]  /*93b0*/  FFMA.FTZ R2, R57, c[0x0][0x2d0], -R149.reuse ;  /* 0x0000b40039027a23 */ /* 0x102fe40000010895 */
[C---:B------:R-:W-:Y:S02]  /*93c0*/  FMUL.FTZ R57, R3.reuse, R125 ;  /* 0x0000007d03397220 */ /* 0x040fe40000410000 */
[----:B------:R1:W-:Y:S01]  /*93d0*/  MUFU.EX2 R119, R2 ;  /* 0x0000000200777308 */ /* 0x0003e20000000800 */
[C---:B------:R-:W-:Y:S04]  /*93e0*/  HMMA.16816.F32.BF16 R40, R136.reuse, R46, R40 ;  /* 0x0000002e8828723c */ /* 0x040fe80000041828 */
[----:B------:R-:W-:Y:S02]  /*93f0*/  IMAD.MOV.U32 R132, RZ, RZ, R188 ;  /* 0x000000ffff847224 */ /* 0x000fe400078e00bc */
[C---:B------:R-:W-:Y:S02]  /*9400*/  FMUL.FTZ R44, R3.reuse, R112 ;  /* 0x00000070032c7220 */ /* 0x040fe40000410000 */
[C---:B------:R-:W-:Y:S04]  /*9410*/  FMUL.FTZ R45, R3.reuse, R113 ;  /* 0x00000071032d7220 */ /* 0x040fe80000410000 */
[C---:B------:R-:W-:Y:S02]  /*9420*/  FMUL.FTZ R46, R0.reuse, R114 ;  /* 0x00000072002e7220 */ /* 0x040fe40000410000 */
[C---:B------:R-:W-:Y:S02]  /*9430*/  FMUL.FTZ R47, R0.reuse, R115 ;  /* 0x00000073002f7220 */ /* 0x040fe40000410000 */
[C---:B------:R-:W-:Y:S02]  /*9440*/  FMUL.FTZ R65, R3.reuse, R133 ;  /* 0x0000008503417220 */ /* 0x040fe40000410000 */
[C---:B------:R-:W-:Y:S02]  /*9450*/  FMUL.FTZ R66, R0.reuse, R134 ;  /* 0x0000008600427220 */ /* 0x040fe40000410000 */
[----:B------:R-:W-:Y:S01]  /*9460*/  FMUL.FTZ R67, R0, R135 ;  /* 0x0000008700437220 */ /* 0x000fe20000410000 */
[C---:B---3--:R-:W-:Y:S03]  /*9470*/  HMMA.16816.F32.BF16 R44, R136.reuse, R52, R44 ;  /* 0x00000034882c723c */ /* 0x048fe6000004182c */
[--C-:B-1----:R-:W-:Y:S01]  /*9480*/  FFMA.FTZ R2, R150, c[0x0][0x2d0], -R149.reuse ;  /* 0x0000b40096027a23 */ /* 0x102fe20000010895 */
[----:B------:R-:W-:Y:S03]  /*9490*/  MOV R150, R189 ;  /* 0x000000bd00967202 */ /* 0x000fe60000000f00 */
[----:B------:R1:W2:Y:S01]  /*94a0*/  MUFU.EX2 R118, R2 ;  /* 0x0000000200767308 */ /* 0x0002a20000000800 */
[C---:B------:R-:W-:Y:S04]  /*94b0*/  HMMA.16816.F32.BF16 R48, R136.reuse, R54, R48 ;  /* 0x000000368830723c */ /* 0x040fe80000041830 */
[C---:B------:R-:W-:Y:S02]  /*94c0*/  FMUL.FTZ R52, R3.reuse, R120 ;  /* 0x0000007803347220 */ /* 0x040fe40000410000 */
[----:B------:R-:W-:Y:S02]  /*94d0*/  FMUL.FTZ R53, R3, R121 ;  /* 0x0000007903357220 */ /* 0x000fe40000410000 */
[C---:B------:R-:W-:Y:S04]  /*94e0*/  FMUL.FTZ R54, R0.reuse, R122 ;  /* 0x0000007a00367220 */ /* 0x040fe80000410000 */
[C---:B------:R-:W-:Y:S02]  /*94f0*/  FMUL.FTZ R55, R0.reuse, R123 ;  /* 0x0000007b00377220 */ /* 0x040fe40000410000 */
[----:B------:R-:W-:Y:S05]  /*9500*/  IMAD.MOV.U32 R133, RZ, RZ, R150 ;  /* 0x000000ffff857224 */ /* 0x000fea00078e0096 */
[C---:B-----5:R-:W-:Y:S03]  /*9510*/  HMMA.16816.F32.BF16 R52, R136.reuse, R60, R52 ;  /* 0x0000003c8834723c */ /* 0x060fe60000041834 */
[--C-:B-1----:R-:W-:Y:S04]  /*9520*/  FFMA.FTZ R2, R151, c[0x0][0x2d0], -R148.reuse ;  /* 0x0000b40097027a23 */ /* 0x102fe80000010894 */
[C---:B------:R-:W-:Y:S01]  /*9530*/  FMUL.FTZ R60, R3.reuse, R128 ;  /* 0x00000080033c7220 */ /* 0x040fe20000410000 */
[C---:B------:R-:W-:Y:S01]  /*9540*/  HMMA.16816.F32.BF16 R56, R136.reuse, R62, R56 ;  /* 0x0000003e8838723c */ /* 0x040fe20000041838 */
[----:B------:R1:W-:Y:S03]  /*9550*/  MUFU.EX2 R117, R2 ;  /* 0x0000000200757308 */ /* 0x0003e60000000800 */
[----:B------:R-:W-:Y:S03]  /*9560*/  FMUL.FTZ R61, R3, R129 ;  /* 0x00000081033d7220 */ /* 0x000fe60000410000 */
[C---:B------:R-:W-:Y:S02]  /*9570*/  FMUL.FTZ R62, R0.reuse, R130 ;  /* 0x00000082003e7220 */ /* 0x040fe40000410000 */
[----:B------:R-:W-:Y:S07]  /*9580*/  FMUL.FTZ R63, R0, R131 ;  /* 0x00000083003f7220 */ /* 0x000fee0000410000 */
[C---:B------:R-:W-:Y:S07]  /*9590*/  HMMA.16816.F32.BF16 R60, R136.reuse, R72, R60 ;  /* 0x00000048883c723c */ /* 0x040fee000004183c */
[----:B------:R-:W-:Y:S01]  /*95a0*/  F2FP.BF16.PACK_AB R72, R252, R108 ;  /* 0x0000006cfc48723e */ /* 0x000fe200000010ff */
[----:B------:R-:W-:Y:S04]  /*95b0*/  HMMA.16816.F32.BF16 R64, R136, R74, R64 ;  /* 0x0000004a8840723c */ /* 0x000fe80000041840 */
[--C-:B-1----:R-:W-:Y:S01]  /*95c0*/  FFMA.FTZ R2, R152, c[0x0][0x2d0], -R148.reuse ;  /* 0x0000b40098027a23 */ /* 0x102fe20000010894 */
[----:B----4-:R-:W-:Y:S02]  /*95d0*/  F2FP.BF16.PACK_AB R73, R247, R248 ;  /* 0x000000f8f749723e */ /* 0x010fe400000010ff */
[----:B--2---:R-:W-:Y:S01]  /*95e0*/  F2FP.BF16.PACK_AB R75, R118, R119 ;  /* 0x00000077764b723e */ /* 0x004fe200000010ff */
[----:B------:R1:W2:Y:S01]  /*95f0*/  MUFU.EX2 R214, R2 ;  /* 0x0000000200d67308 */ /* 0x0002a20000000800 */
[----:B------:R-:W-:Y:S07]  /*9600*/  F2FP.BF16.PACK_AB R74, R218, R244 ;  /* 0x000000f4da4a723e */ /* 0x000fee00000010ff */
[C---:B------:R-:W-:Y:S08]  /*9610*/  HMMA.16816.F32.BF16 R4, R72.reuse, R76, R4 ;  /* 0x0000004c4804723c */ /* 0x040ff00000041804 */
[C---:B------:R-:W-:Y:S01]  /*9620*/  HMMA.16816.F32.BF16 R8, R72.reuse, R78, R8 ;  /* 0x0000004e4808723c */ /* 0x040fe20000041808 */
[----:B------:R-:W3:Y:S07]  /*9630*/  LDSM.16.MT88.4 R76, [R221+0x4900] ;  /* 0x00490000dd4c783b */ /* 0x000eee0000004200 */
[C---:B------:R-:W-:Y:S04]  /*9640*/  HMMA.16816.F32.BF16 R12, R72.reuse, R80, R12 ;  /* 0x00000050480c723c */ /* 0x040fe8000004180c */
[--C-:B-1----:R-:W-:Y:S04]  /*9650*/  FFMA.FTZ R2, R153, c[0x0][0x2d0], -R149.reuse ;  /* 0x0000b40099027a23 */ /* 0x102fe80000010895 */
[C---:B------:R-:W-:Y:S01]  /*9660*/  HMMA.16816.F32.BF16 R16, R72.reuse, R82, R16 ;  /* 0x000000524810723c */ /* 0x040fe20000041810 */
[----:B------:R1:W-:Y:S01]  /*9670*/  MUFU.EX2 R116, R2 ;  /* 0x0000000200747308 */ /* 0x0003e20000000800 */
[----:B------:R-:W4:Y:S06]  /*9680*/  LDSM.16.MT88.4 R80, [R222+0x4900] ;  /* 0x00490000de50783b */ /* 0x000f2c0000004200 */
[C---:B------:R-:W-:Y:S08]  /*9690*/  HMMA.16816.F32.BF16 R20, R72.reuse, R84, R20 ;  /* 0x000000544814723c */ /* 0x040ff00000041814 */
[C---:B------:R-:W-:Y:S01]  /*96a0*/  HMMA.16816.F32.BF16 R24, R72.reuse, R86, R24 ;  /* 0x000000564818723c */ /* 0x040fe20000041818 */
[----:B------:R-:W5:Y:S07]  /*96b0*/  LDSM.16.MT88.4 R84, [R225+0x4900] ;  /* 0x00490000e154783b */ /* 0x000f6e0000004200 */
[C---:B------:R-:W-:Y:S04]  /*96c0*/  HMMA.16816.F32.BF16 R28, R72.reuse, R88, R28 ;  /* 0x00000058481c723c */ /* 0x040fe8000004181c */
[--C-:B-1----:R-:W-:Y:S04]  /*96d0*/  FFMA.FTZ R2, R154, c[0x0][0x2d0], -R149.reuse ;  /* 0x0000b4009a027a23 */ /* 0x102fe80000010895 */
[C---:B------:R-:W-:Y:S01]  /*96e0*/  HMMA.16816.F32.BF16 R32, R72.reuse, R90, R32 ;  /* 0x0000005a4820723c */ /* 0x040fe20000041820 */
[----:B------:R1:W1:Y:S01]  /*96f0*/  MUFU.EX2 R213, R2 ;  /* 0x0000000200d57308 */ /* 0x0002620000000800 */
[----:B------:R-:W2:Y:S06]  /*9700*/  LDSM.16.MT88.4 R88, [R221+0x1100] ;  /* 0x00110000dd58783b */ /* 0x000eac0000004200 */
[C---:B---3--:R-:W-:Y:S08]  /*9710*/  HMMA.16816.F32.BF16 R36, R72.reuse, R76, R36 ;  /* 0x0000004c4824723c */ /* 0x048ff00000041824 */
[C---:B------:R-:W-:Y:S01]  /*9720*/  HMMA.16816.F32.BF16 R40, R72.reuse, R78, R40 ;  /* 0x0000004e4828723c */ /* 0x040fe20000041828 */
[----:B------:R-:W3:Y:S07]  /*9730*/  LDSM.16.MT88.4 R76, [R222+0x1100] ;  /* 0x00110000de4c783b */ /* 0x000eee0000004200 */
[C---:B----4-:R-:W-:Y:S04]  /*9740*/  HMMA.16816.F32.BF16 R44, R72.reuse, R80, R44 ;  /* 0x00000050482c723c */ /* 0x050fe8000004182c */
[--C-:B-1----:R-:W-:Y:S04]  /*9750*/  FFMA.FTZ R2, R155, c[0x0][0x2d0], -R148.reuse ;  /* 0x0000b4009b027a23 */ /* 0x102fe80000010894 */
[C---:B------:R-:W-:Y:S01]  /*9760*/  HMMA.16816.F32.BF16 R48, R72.reuse, R82, R48 ;  /* 0x000000524830723c */ /* 0x040fe20000041830 */
[----:B------:R1:W-:Y:S01]  /*9770*/  MUFU.EX2 R207, R2 ;  /* 0x0000000200cf7308 */ /* 0x0003e20000000800 */
[----:B------:R-:W4:Y:S06]  /*9780*/  LDSM.16.MT88.4 R80, [R225+0x1100] ;  /* 0x00110000e150783b */ /* 0x000f2c0000004200 */
[C---:B-----5:R-:W-:Y:S08]  /*9790*/  HMMA.16816.F32.BF16 R52, R72.reuse, R84, R52 ;  /* 0x000000544834723c */ /* 0x060ff00000041834 */
[C---:B------:R-:W-:Y:S01]  /*97a0*/  HMMA.16816.F32.BF16 R56, R72.reuse, R86, R56 ;  /* 0x000000564838723c */ /* 0x040fe20000041838 */
[----:B------:R-:W5:Y:S07]  /*97b0*/  LDSM.16.MT88.4 R84, [R224+0x1100] ;  /* 0x00110000e054783b */ /* 0x000f6e0000004200 */
[C---:B------:R-:W-:Y:S04]  /*97c0*/  HMMA.16816.F32.BF16 R60, R72.reuse, R92, R60 ;  /* 0x0000005c483c723c */ /* 0x040fe8000004183c */
[--C-:B-1----:R-:W-:Y:S04]  /*97d0*/  FFMA.FTZ R2, R156, c[0x0][0x2d0], -R148.reuse ;  /* 0x0000b4009c027a23 */ /* 0x102fe80000010894 */
[----:B------:R-:W-:Y:S01]  /*97e0*/  HMMA.16816.F32.BF16 R64, R72, R94, R64 ;  /* 0x0000005e4840723c */ /* 0x000fe20000041840 */
[----:B------:R1:W1:Y:S01]  /*97f0*/  MUFU.EX2 R205, R2 ;  /* 0x0000000200cd7308 */ /* 0x0002620000000800 */
[----:B------:R-:W-:Y:S05]  /*9800*/  LDSM.16.MT88.4 R92, [R225+0x5100] ;  /* 0x00510000e15c783b */ /* 0x000fea0000004200 */
[----:B--2---:R-:W-:Y:S02]  /*9810*/  F2FP.BF16.PACK_AB R72, R214, R117 ;  /* 0x00000075d648723e */ /* 0x004fe400000010ff */
[----:B------:R-:W-:Y:S03]  /*9820*/  F2FP.BF16.PACK_AB R73, R213, R116 ;  /* 0x00000074d549723e */ /* 0x000fe600000010ff */
[--C-:B-1----:R-:W-:Y:S01]  /*9830*/  FFMA.FTZ R2, R157, c[0x0][0x2d0], -R149.reuse ;  /* 0x0000b4009d027a23 */ /* 0x102fe20000010895 */
[----:B------:R-:W-:Y:S03]  /*9840*/  F2FP.BF16.PACK_AB R74, R205, R207 ;  /* 0x000000cfcd4a723e */ /* 0x000fe600000010ff */
[----:B------:R1:W-:Y:S02]  /*9850*/  MUFU.EX2 R127, R2 ;  /* 0x00000002007f7308 */ /* 0x0003e40000000800 */
        /* <DEDUP_REMOVED lines=8> */
[C---:B---3--:R-:W-:Y:S04]  /*98e0*/  HMMA.16816.F32.BF16 R12, R72.reuse, R76, R12 ;  /* 0x0000004c480c723c */ /* 0x048fe8000004180c */
        /* <DEDUP_REMOVED lines=11> */
[----:B------:R-:W5:Y:S06]  /*99a0*/  LDSM.16.MT88.4 R84, [R222+0x1900] ;  /* 0x00190000de54783b */ /* 0x000f6c0000004200 */
[C---:B--2---:R-:W-:Y:S08]  /*99b0*/  HMMA.16816.F32.BF16 R36, R72.reuse, R88, R36 ;  /* 0x000000584824723c */ /* 0x044ff00000041824 */
[C---:B------:R-:W-:Y:S01]  /*99c0*/  HMMA.16816.F32.BF16 R40, R72.reuse, R90, R40 ;  /* 0x0000005a4828723c */ /* 0x040fe20000041828 */
[----:B------:R-:W-:Y:S07]  /*99d0*/  LDSM.16.MT88.4 R88, [R224+0x1900] ;  /* 0x00190000e058783b */ /* 0x000fee0000004200 */
[C---:B---3--:R-:W-:Y:S04]  /*99e0*/  HMMA.16816.F32.BF16 R44, R72.reuse, R76, R44 ;  /* 0x0000004c482c723c */ /* 0x048fe8000004182c */
[--C-:B-1----:R-:W-:Y:S04]  /*99f0*/  FFMA.FTZ R2, R162, c[0x0][0x2d0], -R149.reuse ;  /* 0x0000b400a2027a23 */ /* 0x102fe80000010895 */
[C---:B------:R-:W-:Y:S01]  /*9a00*/  HMMA.16816.F32.BF16 R48, R72.reuse, R78, R48 ;  /* 0x0000004e4830723c */ /* 0x040fe20000041830 */
[----:B------:R1:W2:Y:S01]  /*9a10*/  MUFU.EX2 R196, R2 ;  /* 0x0000000200c47308 */ /* 0x0002a20000000800 */
[----:B------:R-:W3:Y:S06]  /*9a20*/  LDSM.16.MT88.4 R76, [R225+0x1900] ;  /* 0x00190000e14c783b */ /* 0x000eec0000004200 */
        /* <DEDUP_REMOVED lines=8> */
[----:B------:R-:W-:Y:S02]  /*9ab0*/  F2FP.BF16.PACK_AB R72, R198, R125 ;  /* 0x0000007dc648723e */ /* 0x000fe400000010ff */
[----:B--2---:R-:W-:Y:S03]  /*9ac0*/  F2FP.BF16.PACK_AB R73, R196, R124 ;  /* 0x0000007cc449723e */ /* 0x004fe600000010ff */
[----:B-1----:R-:W-:Y:S04]  /*9ad0*/  FFMA.FTZ R2, R164, c[0x0][0x2d0], -R148 ;  /* 0x0000b400a4027a23 */ /* 0x002fe80000010894 */
[----:B------:R1:W2:Y:S02]  /*9ae0*/  MUFU.EX2 R188, R2 ;  /* 0x0000000200bc7308 */ /* 0x0002a40000000800 */
[--C-:B-1----:R-:W-:Y:S01]  /*9af0*/  FFMA.FTZ R2, R165, c[0x0][0x2d0], -R149.reuse ;  /* 0x0000b400a5027a23 */ /* 0x102fe20000010895 */
[----:B--2---:R-:W-:Y:S01]  /*9b00*/  F2FP.BF16.PACK_AB R74, R188, R189 ;  /* 0x000000bdbc4a723e */ /* 0x004fe200000010ff */
[----:B------:R-:W-:Y:S06]  /*9b10*/  IMAD.MOV.U32 R165, RZ, RZ, R104 ;  /* 0x000000ffffa57224 */ /* 0x000fec00078e0068 */
[----:B------:R1:W-:Y:S02]  /*9b20*/  MUFU.EX2 R164, R2 ;  /* 0x0000000200a47308 */ /* 0x0003e40000000800 */
[--C-:B-1----:R-:W-:Y:S01]  /*9b30*/  FFMA.FTZ R2, R166, c[0x0][0x2d0], -R149.reuse ;  /* 0x0000b400a6027a23 */ /* 0x102fe20000010895 */
[----:B------:R-:W-:Y:S07]  /*9b40*/  MOV R166, R105 ;  /* 0x0000006900a67202 */ /* 0x000fee0000000f00 */
[----:B------:R1:W2:Y:S02]  /*9b50*/  MUFU.EX2 R163, R2 ;  /* 0x0000000200a37308 */ /* 0x0002a40000000800 */
[----:B-1----:R-:W-:Y:S01]  /*9b60*/  FFMA.FTZ R2, R167, c[0x0][0x2d0], -R148 ;  /* 0x0000b400a7027a23 */ /* 0x002fe20000010894 */
[----:B--2---:R-:W-:Y:S01]  /*9b70*/  F2FP.BF16.PACK_AB R75, R163, R164 ;  /* 0x000000a4a34b723e */ /* 0x004fe200000010ff */
[----:B------:R-:W-:Y:S06]  /*9b80*/  IMAD.MOV.U32 R167, RZ, RZ, R106 ;  /* 0x000000ffffa77224 */ /* 0x000fec00078e006a */
[----:B------:R1:W-:Y:S01]  /*9b90*/  MUFU.EX2 R161, R2 ;  /* 0x0000000200a17308 */ /* 0x0003e20000000800 */
[C---:B----4-:R-:W-:Y:S08]  /*9ba0*/  HMMA.16816.F32.BF16 R4, R72.reuse, R80, R4 ;  /* 0x000000504804723c */ /* 0x050ff00000041804 */
[C---:B------:R-:W-:Y:S01]  /*9bb0*/  HMMA.16816.F32.BF16 R8, R72.reuse, R82, R8 ;  /* 0x000000524808723c */ /* 0x040fe20000041808 */
[----:B------:R-:W2:Y:S07]  /*9bc0*/  LDSM.16.MT88.4 R80, [R221+0x5900] ;  /* 0x00590000dd50783b */ /* 0x000eae0000004200 */
[C---:B-----5:R-:W-:Y:S04]  /*9bd0*/  HMMA.16816.F32.BF16 R12, R72.reuse, R84, R12 ;  /* 0x00000054480c723c */ /* 0x060fe8000004180c */
[--C-:B-1----:R-:W-:Y:S04]  /*9be0*/  FFMA.FTZ R2, R168, c[0x0][0x2d0], -R148.reuse ;  /* 0x0000b400a8027a23 */ /* 0x102fe80000010894 */
[C---:B------:R-:W-:Y:S01]  /*9bf0*/  HMMA.16816.F32.BF16 R16, R72.reuse, R86, R16 ;  /* 0x000000564810723c */ /* 0x040fe20000041810 */
[----:B------:R1:W4:Y:S01]  /*9c00*/  MUFU.EX2 R162, R2 ;  /* 0x0000000200a27308 */ /* 0x0003220000000800 */
[----:B------:R-:W5:Y:S06]  /*9c10*/  LDSM.16.MT88.4 R84, [R222+0x5900] ;  /* 0x00590000de54783b */ /* 0x000f6c0000004200 */
[C---:B---3--:R-:W-:Y:S08]  /*9c20*/  HMMA.16816.F32.BF16 R20, R72.reuse, R76, R20 ;  /* 0x0000004c4814723c */ /* 0x048ff00000041814 */
[C---:B------:R-:W-:Y:S01]  /*9c30*/  HMMA.16816.F32.BF16 R24, R72.reuse, R78, R24 ;  /* 0x0000004e4818723c */ /* 0x040fe20000041818 */
[----:B------:R-:W3:Y:S07]  /*9c40*/  LDSM.16.MT88.4 R76, [R224+0x5900] ;  /* 0x00590000e04c783b */ /* 0x000eee0000004200 */
[C---:B------:R-:W-:Y:S04]  /*9c50*/  HMMA.16816.F32.BF16 R28, R72.reuse, R88, R28 ;  /* 0x00000058481c723c */ /* 0x040fe8000004181c */
[--C-:B-1----:R-:W-:Y:S04]  /*9c60*/  FFMA.FTZ R2, R169, c[0x0][0x2d0], -R149.reuse ;  /* 0x0000b400a9027a23 */ /* 0x102fe80000010895 */
[C---:B------:R-:W-:Y:S01]  /*9c70*/  HMMA.16816.F32.BF16 R32, R72.reuse, R90, R32 ;  /* 0x0000005a4820723c */ /* 0x040fe20000041820 */
[----:B------:R1:W-:Y:S01]  /*9c80*/  MUFU.EX2 R114, R2 ;  /* 0x0000000200727308 */ /* 0x0003e20000000800 */
[----:B------:R-:W3:Y:S06]  /*9c90*/  LDSM.16.MT88.4 R88, [R221+0x2100] ;  /* 0x00210000dd58783b */ /* 0x000eec0000004200 */
[C---:B--2---:R-:W-:Y:S08]  /*9ca0*/  HMMA.16816.F32.BF16 R36, R72.reuse, R80, R36 ;  /* 0x000000504824723c */ /* 0x044ff00000041824 */
[C---:B------:R-:W-:Y:S01]  /*9cb0*/  HMMA.16816.F32.BF16 R40, R72.reuse, R82, R40 ;  /* 0x000000524828723c */ /* 0x040fe20000041828 */
[----:B------:R-:W2:Y:S07]  /*9cc0*/  LDSM.16.MT88.4 R80, [R222+0x2100] ;  /* 0x00210000de50783b */ /* 0x000eae0000004200 */
[C---:B-----5:R-:W-:Y:S04]  /*9cd0*/  HMMA.16816.F32.BF16 R44, R72.reuse, R84, R44 ;  /* 0x00000054482c723c */ /* 0x060fe8000004182c */
[--C-:B-1----:R-:W-:Y:S02]  /*9ce0*/  FFMA.FTZ R2, R170, c[0x0][0x2d0], -R149.reuse ;  /* 0x0000b400aa027a23 */ /* 0x102fe40000010895 */
[----:B------:R-:W5:Y:S02]  /*9cf0*/  LDL.LU R170, [R1+0x18] ;  /* 0x0000180001aa7983 */ /* 0x000f640000300800 */
[C---:B------:R-:W-:Y:S01]  /*9d00*/  HMMA.16816.F32.BF16 R48, R72.reuse, R86, R48 ;  /* 0x000000564830723c */ /* 0x040fe20000041830 */
[----:B------:R1:W1:Y:S01]  /*9d10*/  MUFU.EX2 R115, R2 ;  /* 0x0000000200737308 */ /* 0x0002620000000800 */
[----:B------:R-:W-:Y:S06]  /*9d20*/  LDSM.16.MT88.4 R84, [R224+0x2100] ;  /* 0x00210000e054783b */ /* 0x000fec0000004200 */
[C---:B------:R-:W-:Y:S02]  /*9d30*/  HMMA.16816.F32.BF16 R52, R72.reuse, R92, R52 ;  /* 0x0000005c4834723c */ /* 0x040fe40000041834 */
[----:B------:R-:W5:Y:S06]  /*9d40*/  LDL.LU R168, [R1+0x1c] ;  /* 0x00001c0001a87983 */ /* 0x000f6c0000300800 */
[C---:B------:R-:W-:Y:S01]  /*9d50*/  HMMA.16816.F32.BF16 R56, R72.reuse, R94, R56 ;  /* 0x0000005e4838723c */ /* 0x040fe20000041838 */
[----:B------:R-:W-:Y:S07]  /*9d60*/  LDSM.16.MT88.4 R92, [R225+0x6100] ;  /* 0x00610000e15c783b */ /* 0x000fee0000004200 */
[C---:B---3--:R-:W-:Y:S04]  /*9d70*/  HMMA.16816.F32.BF16 R60, R72.reuse, R76, R60 ;  /* 0x0000004c483c723c */ /* 0x048fe8000004183c */
[--C-:B-1----:R-:W-:Y:S04]  /*9d80*/  FFMA.FTZ R2, R171, c[0x0][0x2d0], -R148.reuse ;  /* 0x0000b400ab027a23 */ /* 0x102fe80000010894 */
[----:B------:R-:W-:Y:S01]  /*9d90*/  HMMA.16816.F32.BF16 R64, R72, R78, R64 ;  /* 0x0000004e4840723c */ /* 0x000fe20000041840 */
[----:B------:R1:W-:Y:S01]  /*9da0*/  MUFU.EX2 R113, R2 ;  /* 0x0000000200717308 */ /* 0x0003e20000000800 */
[----:B------:R-:W3:Y:S05]  /*9db0*/  LDSM.16.MT88.4 R76, [R225+0x2100] ;  /* 0x00210000e14c783b */ /* 0x000eea0000004200 */
[----:B----4-:R-:W-:Y:S02]  /*9dc0*/  F2FP.BF16.PACK_AB R72, R162, R161 ;  /* 0x000000a1a248723e */ /* 0x010fe400000010ff */
[----:B------:R-:W-:Y:S03]  /*9dd0*/  F2FP.BF16.PACK_AB R73, R115, R114 ;  /* 0x000000727349723e */ /* 0x000fe600000010ff */
        /* <DEDUP_REMOVED lines=26> */
[C---:B----4-:R-:W-:Y:S08]  /*9f80*/  HMMA.16816.F32.BF16 R36, R72.reuse, R88, R36 ;  /* 0x000000584824723c */ /* 0x050ff00000041824 */
[C---:B------:R-:W-:Y:S01]  /*9f90*/  HMMA.16816.F32.BF16 R40, R72.reuse, R90, R40 ;  /* 0x0000005a4828723c */ /* 0x040fe20000041828 */
[----:B------:R-:W4:Y:S07]  /*9fa0*/  LDSM.16.MT88.4 R88, [R225+0x2900] ;  /* 0x00290000e158783b */ /* 0x000f2e0000004200 */
[C---:B--2---:R-:W-:Y:S04]  /*9fb0*/  HMMA.16816.F32.BF16 R44, R72.reuse, R80, R44 ;  /* 0x00000050482c723c */ /* 0x044fe8000004182c */
[--C-:B-1----:R-:W-:Y:S04]  /*9fc0*/  FFMA.FTZ R2, R203, c[0x0][0x2d0], -R149.reuse ;  /* 0x0000b400cb027a23 */ /* 0x102fe80000010895 */
[C---:B------:R-:W-:Y:S01]  /*9fd0*/  HMMA.16816.F32.BF16 R48, R72.reuse, R82, R48 ;  /* 0x000000524830723c */ /* 0x040fe20000041830 */
[----:B------:R1:W2:Y:S01]  /*9fe0*/  MUFU.EX2 R122, R2 ;  /* 0x00000002007a7308 */ /* 0x0002a20000000800 */
[----:B------:R-:W3:Y:S06]  /*9ff0*/  LDSM.16.MT88.4 R80, [R224+0x2900] ;  /* 0x00290000e050783b */ /* 0x000eec0000004200 */
[C---:B------:R-:W-:Y:S08]  /*a000*/  HMMA.16816.F32.BF16 R52, R72.reuse, R92, R52 ;  /* 0x0000005c4834723c */ /* 0x040ff00000041834 */
        /* <DEDUP_REMOVED lines=8> */
[----:B--2---:R-:W-:Y:S03]  /*a090*/  F2FP.BF16.PACK_AB R73, R122, R123 ;  /* 0x0000007b7a49723e */ /* 0x004fe600000010ff */
[--C-:B-1----:R-:W-:Y:S04]  /*a0a0*/  FFMA.FTZ R2, R206, c[0x0][0x2d0], -R148.reuse ;  /* 0x0000b400ce027a23 */ /* 0x102fe80000010894 */
[----:B------:R1:W2:Y:S02]  /*a0b0*/  MUFU.EX2 R156, R2 ;  /* 0x00000002009c7308 */ /* 0x0002a40000000800 */
[--C-:B-1----:R-:W-:Y:S01]  /*a0c0*/  FFMA.FTZ R2, R212, c[0x0][0x2d0], -R149.reuse ;  /* 0x0000b400d4027a23 */ /* 0x102fe20000010895 */
[----:B--2---:R-:W-:Y:S07]  /*a0d0*/  F2FP.BF16.PACK_AB R74, R156, R121 ;  /* 0x000000799c4a723e */ /* 0x004fee00000010ff */
        /* <DEDUP_REMOVED lines=13> */
[----:B------:R-:W2:Y:S06]  /*a1b0*/  LDSM.16.MT88.4 R84, [R225+0x6900] ;  /* 0x00690000e154783b */ /* 0x000eac0000004200 */
[C---:B----4-:R-:W-:Y:S08]  /*a1c0*/  HMMA.16816.F32.BF16 R20, R72.reuse, R88, R20 ;  /* 0x000000584814723c */ /* 0x050ff00000041814 */
[C---:B------:R-:W-:Y:S01]  /*a1d0*/  HMMA.16816.F32.BF16 R24, R72.reuse, R90, R24 ;  /* 0x0000005a4818723c */ /* 0x040fe20000041818 */
[----:B------:R-:W-:Y:S07]  /*a1e0*/  LDSM.16.MT88.4 R88, [R224+0x3100] ;  /* 0x00310000e058783b */ /* 0x000fee0000004200 */
[C---:B------:R-:W-:Y:S04]  /*a1f0*/  HMMA.16816.F32.BF16 R28, R72.reuse, R80, R28 ;  /* 0x00000050481c723c */ /* 0x040fe8000004181c */
[--C-:B-1----:R-:W-:Y:S04]  /*a200*/  FFMA.FTZ R2, R215, c[0x0][0x2d0], -R149.reuse ;  /* 0x0000b400d7027a23 */ /* 0x102fe80000010895 */
[C---:B------:R-:W-:Y:S01]  /*a210*/  HMMA.16816.F32.BF16 R32, R72.reuse, R82, R32 ;  /* 0x000000524820723c */ /* 0x040fe20000041820 */
[----:B------:R1:W-:Y:S01]  /*a220*/  MUFU.EX2 R131, R2 ;  /* 0x0000000200837308 */ /* 0x0003e20000000800 */
[----:B------:R-:W4:Y:S06]  /*a230*/  LDSM.16.MT88.4 R80, [R224+0x6900] ;  /* 0x00690000e050783b */ /* 0x000f2c0000004200 */
[C---:B------:R-:W-:Y:S08]  /*a240*/  HMMA.16816.F32.BF16 R36, R72.reuse, R92, R36 ;  /* 0x0000005c4824723c */ /* 0x040ff00000041824 */
[C---:B------:R-:W-:Y:S01]  /*a250*/  HMMA.16816.F32.BF16 R40, R72.reuse, R94, R40 ;  /* 0x0000005e4828723c */ /* 0x040fe20000041828 */
[----:B------:R-:W-:Y:S07]  /*a260*/  LDSM.16.MT88.4 R92, [R222+0x7100] ;  /* 0x00710000de5c783b */ /* 0x000fee0000004200 */
[C---:B--2---:R-:W-:Y:S04]  /*a270*/  HMMA.16816.F32.BF16 R44, R72.reuse, R76, R44 ;  /* 0x0000004c482c723c */ /* 0x044fe8000004182c */
[--C-:B-1----:R-:W-:Y:S04]  /*a280*/  FFMA.FTZ R2, R216, c[0x0][0x2d0], -R149.reuse ;  /* 0x0000b400d8027a23 */ /* 0x102fe80000010895 */
[C---:B------:R-:W-:Y:S01]  /*a290*/  HMMA.16816.F32.BF16 R48, R72.reuse, R78, R48 ;  /* 0x0000004e4830723c */ /* 0x040fe20000041830 */
[----:B------:R1:W2:Y:S01]  /*a2a0*/  MUFU.EX2 R130, R2 ;  /* 0x0000000200827308 */ /* 0x0002a20000000800 */
[----:B------:R-:W5:Y:S06]  /*a2b0*/  LDSM.16.MT88.4 R76, [R221+0x3100] ;  /* 0x00310000dd4c783b */ /* 0x000f6c0000004200 */
[C---:B------:R-:W-:Y:S08]  /*a2c0*/  HMMA.16816.F32.BF16 R52, R72.reuse, R84, R52 ;  /* 0x000000544834723c */ /* 0x040ff00000041834 */
        /* <DEDUP_REMOVED lines=8> */
[----:B--2---:R-:W-:Y:S03]  /*a350*/  F2FP.BF16.PACK_AB R73, R130, R131 ;  /* 0x000000838249723e */ /* 0x004fe600000010ff */
[--C-:B-1----:R-:W-:Y:S04]  /*a360*/  FFMA.FTZ R2, R250, c[0x0][0x2d0], -R148.reuse ;  /* 0x0000b400fa027a23 */ /* 0x102fe80000010894 */
[----:B------:R1:W2:Y:S02]  /*a370*/  MUFU.EX2 R152, R2 ;  /* 0x0000000200987308 */ /* 0x0002a40000000800 */
[--C-:B-1----:R-:W-:Y:S01]  /*a380*/  FFMA.FTZ R2, R217, c[0x0][0x2d0], -R149.reuse ;  /* 0x0000b400d9027a23 */ /* 0x102fe20000010895 */
[----:B--2---:R-:W-:Y:S07]  /*a390*/  F2FP.BF16.PACK_AB R74, R152, R129 ;  /* 0x00000081984a723e */ /* 0x004fee00000010ff */
[----:B------:R1:W-:Y:S02]  /*a3a0*/  MUFU.EX2 R128, R2 ;  /* 0x0000000200807308 */ /* 0x0003e40000000800 */
[----:B-1----:R-:W-:Y:S08]  /*a3b0*/  FFMA.FTZ R2, R245, c[0x0][0x2d0], -R149 ;  /* 0x0000b400f5027a23 */ /* 0x002ff00000010895 */
[----:B------:R1:W2:Y:S02]  /*a3c0*/  MUFU.EX2 R151, R2 ;  /* 0x0000000200977308 */ /* 0x0002a40000000800 */
[----:B-1----:R-:W-:Y:S01]  /*a3d0*/  FFMA.FTZ R2, R132, c[0x0][0x2d0], -R148 ;  /* 0x0000b40084027a23 */ /* 0x002fe20000010894 */
[----:B--2---:R-:W-:Y:S02]  /*a3e0*/  F2FP.BF16.PACK_AB R75, R151, R128 ;  /* 0x00000080974b723e */ /* 0x004fe400000010ff */
[----:B------:R-:W-:Y:S05]  /*a3f0*/  MOV R132, R110 ;  /* 0x0000006e00847202 */ /* 0x000fea0000000f00 */
[----:B------:R1:W-:Y:S01]  /*a400*/  MUFU.EX2 R150, R2 ;  /* 0x0000000200967308 */ /* 0x0003e20000000800 */
[----:B------:R-:W-:Y:S02]  /*a410*/  IMAD.MOV.U32 R110, RZ, RZ, R107 ;  /* 0x000000ffff6e7224 */ /* 0x000fe400078e006b */
[----:B------:R-:W-:Y:S01]  /*a420*/  IMAD.MOV.U32 R107, RZ, RZ, R102 ;  /* 0x000000ffff6b7224 */ /* 0x000fe200078e0066 */
[C---:B-----5:R-:W-:Y:S03]  /*a430*/  HMMA.16816.F32.BF16 R4, R72.reuse, R76, R4 ;  /* 0x0000004c4804723c */ /* 0x060fe60000041804 */
[----:B------:R-:W-:Y:S01]  /*a440*/  MOV R171, R110 ;  /* 0x0000006e00ab7202 */ /* 0x000fe20000000f00 */
[----:B------:R-:W-:Y:S02]  /*a450*/  IMAD.MOV.U32 R110, RZ, RZ, R107 ;  /* 0x000000ffff6e7224 */ /* 0x000fe400078e006b */
[----:B------:R-:W-:Y:S02]  /*a460*/  LDSM.16.MT88.4 R104, [R222+0x3900] ;  /* 0x00390000de68783b */ /* 0x000fe40000004200 */
[C---:B------:R-:W-:Y:S06]  /*a470*/  HMMA.16816.F32.BF16 R8, R72.reuse, R78, R8 ;  /* 0x0000004e4808723c */ /* 0x040fec0000041808 */
[----:B------:R-:W2:Y:S02]  /*a480*/  LDSM.16.MT88.4 R76, [R221+0x7100] ;  /* 0x00710000dd4c783b */ /* 0x000ea40000004200 */
[C---:B------:R-:W-:Y:S04]  /*a490*/  HMMA.16816.F32.BF16 R12, R72.reuse, R84, R12 ;  /* 0x00000054480c723c */ /* 0x040fe8000004180c */
[----:B-1----:R-:W-:Y:S02]  /*a4a0*/  FFMA.FTZ R2, R111, c[0x0][0x2d0], -R148 ;  /* 0x0000b4006f027a23 */ /* 0x002fe40000010894 */
[----:B------:R-:W-:Y:S01]  /*a4b0*/  IMAD.MOV.U32 R111, RZ, RZ, R109 ;  /* 0x000000ffff6f7224 */ /* 0x000fe200078e006d */
[----:B------:R-:W-:Y:S01]  /*a4c0*/  MOV R109, R103 ;  /* 0x00000067006d7202 */ /* 0x000fe20000000f00 */
[C---:B------:R-:W-:Y:S01]  /*a4d0*/  HMMA.16816.F32.BF16 R16, R72.reuse, R86, R16 ;  /* 0x000000564810723c */ /* 0x040fe20000041810 */
[----:B------:R1:W-:Y:S01]  /*a4e0*/  MUFU.EX2 R139, R2 ;  /* 0x00000002008b7308 */ /* 0x0003e20000000800 */
[----:B------:R-:W-:Y:S02]  /*a4f0*/  LDSM.16.MT88.4 R84, [R221+0x3900] ;  /* 0x00390000dd54783b */ /* 0x000fe40000004200 */
[----:B------:R-:W-:Y:S01]  /*a500*/  IMAD.MOV.U32 R169, RZ, RZ, R111 ;  /* 0x000000ffffa97224 */ /* 0x000fe200078e006f */
[----:B------:R-:W-:Y:S03]  /*a510*/  MOV R111, R70 ;  /* 0x00000046006f7202 */ /* 0x000fe60000000f00 */
[C---:B----4-:R-:W-:Y:S04]  /*a520*/  HMMA.16816.F32.BF16 R20, R72.reuse, R80, R20 ;  /* 0x000000504814723c */ /* 0x050fe80000041814 */
[----:B------:R-:W-:Y:S04]  /*a530*/  FFMA.FTZ R0, R0, R168, R169 ;  /* 0x000000a800007223 */ /* 0x000fe800000100a9 */
[C---:B------:R-:W-:Y:S04]  /*a540*/  HMMA.16816.F32.BF16 R24, R72.reuse, R82, R24 ;  /* 0x000000524818723c */ /* 0x040fe80000041818 */
[----:B------:R-:W-:Y:S04]  /*a550*/  FADD.FTZ R0, R166, R0 ;  /* 0x00000000a6007221 */ /* 0x000fe80000010000 */
[C---:B------:R-:W-:Y:S04]  /*a560*/  HMMA.16816.F32.BF16 R28, R72.reuse, R88, R28 ;  /* 0x00000058481c723c */ /* 0x040fe8000004181c */
[--C-:B-1----:R-:W-:Y:S02]  /*a570*/  FFMA.FTZ R2, R251, c[0x0][0x2d0], -R149.reuse ;  /* 0x0000b400fb027a23 */ /* 0x102fe40000010895 */
[----:B------:R-:W-:Y:S02]  /*a580*/  FADD.FTZ R0, R111, R0 ;  /* 0x000000006f007221 */ /* 0x000fe40000010000 */
[C---:B------:R-:W-:Y:S01]  /*a590*/  HMMA.16816.F32.BF16 R32, R72.reuse, R90, R32 ;  /* 0x0000005a4820723c */ /* 0x040fe20000041820 */
[----:B------:R1:W-:Y:S03]  /*a5a0*/  MUFU.EX2 R138, R2 ;  /* 0x00000002008a7308 */ /* 0x0003e60000000800 */
[----:B------:R-:W-:Y:S04]  /*a5b0*/  FADD.FTZ R0, R109, R0 ;  /* 0x000000006d007221 */ /* 0x000fe80000010000 */
[C---:B--2---:R-:W-:Y:S04]  /*a5c0*/  HMMA.16816.F32.BF16 R36, R72.reuse, R76, R36 ;  /* 0x0000004c4824723c */ /* 0x044fe80000041824 */
[----:B------:R-:W-:Y:S04]  /*a5d0*/  FADD.FTZ R0, R248, R0 ;  /* 0x00000000f8007221 */ /* 0x000fe80000010000 */
[C---:B------:R-:W-:Y:S04]  /*a5e0*/  HMMA.16816.F32.BF16 R40, R72.reuse, R78, R40 ;  /* 0x0000004e4828723c */ /* 0x040fe80000041828 */
[----:B------:R-:W-:Y:S04]  /*a5f0*/  FADD.FTZ R0, R247, R0 ;  /* 0x00000000f7007221 */ /* 0x000fe80000010000 */
[C---:B------:R-:W-:Y:S04]  /*a600*/  HMMA.16816.F32.BF16 R44, R72.reuse, R92, R44 ;  /* 0x0000005c482c723c */ /* 0x040fe8000004182c */
[--C-:B-1----:R-:W-:Y:S02]  /*a610*/  FFMA.FTZ R2, R101, c[0x0][0x2d0], -R149.reuse ;  /* 0x0000b40065027a23 */ /* 0x102fe40000010895 */
[----:B------:R-:W-:Y:S02]  /*a620*/  FADD.FTZ R0, R119, R0 ;  /* 0x0000000077007221 */ /* 0x000fe40000010000 */
[C---:B------:R-:W-:Y:S01]  /*a630*/  HMMA.16816.F32.BF16 R48, R72.reuse, R94, R48 ;  /* 0x0000005e4830723c */ /* 0x040fe20000041830 */
[----:B------:R1:W2:Y:S01]  /*a640*/  MUFU.EX2 R137, R2 ;  /* 0x0000000200897308 */ /* 0x0002a20000000800 */
[----:B------:R-:W-:Y:S02]  /*a650*/  LDSM.16.MT88.4 R92, [R225+0x3900] ;  /* 0x00390000e15c783b */ /* 0x000fe40000004200 */
[----:B------:R-:W-:Y:S04]  /*a660*/  FADD.FTZ R0, R118, R0 ;  /* 0x0000000076007221 */ /* 0x000fe80000010000 */
[C---:B------:R-:W-:Y:S04]  /*a670*/  HMMA.16816.F32.BF16 R52, R72.reuse, R96, R52 ;  /* 0x000000604834723c */ /* 0x040fe80000041834 */
[----:B------:R-:W-:Y:S04]  /*a680*/  FADD.FTZ R0, R116, R0 ;  /* 0x0000000074007221 */ /* 0x000fe80000010000 */
[C---:B------:R-:W-:Y:S04]  /*a690*/  HMMA.16816.F32.BF16 R56, R72.reuse, R98, R56 ;  /* 0x000000624838723c */ /* 0x040fe80000041838 */
[----:B------:R-:W-:Y:S04]  /*a6a0*/  FADD.FTZ R0, R213, R0 ;  /* 0x00000000d5007221 */ /* 0x000fe80000010000 */
[----:B------:R-:W-:Y:S04]  /*a6b0*/  FADD.FTZ R0, R127, R0 ;  /* 0x000000007f007221 */ /* 0x000fe80000010000 */
[--C-:B-1----:R-:W-:Y:S02]  /*a6c0*/  FFMA.FTZ R2, R100, c[0x0][0x2d0], -R148.reuse ;  /* 0x0000b40064027a23 */ /* 0x102fe40000010894 */
[----:B------:R-:W1:Y:S01]  /*a6d0*/  LDSM.16.MT88.4 R100, [R224+0x7100] ;  /* 0x00710000e064783b */ /* 0x000e620000004200 */
[----:B------:R-:W-:Y:S01]  /*a6e0*/  FFMA.FTZ R148, R133, c[0x0][0x2d0], -R148 ;  /* 0x0000b40085947a23 */ /* 0x000fe20000010894 */
[----:B------:R3:W-:Y:S01]  /*a6f0*/  MUFU.EX2 R136, R2 ;  /* 0x0000000200887308 */ /* 0x0007e20000000800 */
[----:B------:R-:W-:Y:S01]  /*a700*/  FADD.FTZ R0, R126, R0 ;  /* 0x000000007e007221 */ /* 0x000fe20000010000 */
[----:B--2---:R-:W-:Y:S03]  /*a710*/  F2FP.BF16.PACK_AB R133, R137, R138 ;  /* 0x0000008a8985723e */ /* 0x004fe600000010ff */
[----:B------:R-:W-:Y:S04]  /*a720*/  FADD.FTZ R0, R124, R0 ;  /* 0x000000007c007221 */ /* 0x000fe80000010000 */
[----:B------:R-:W-:Y:S01]  /*a730*/  FADD.FTZ R0, R196, R0 ;  /* 0x00000000c4007221 */ /* 0x000fe20000010000 */
[----:B------:R-:W2:Y:S03]  /*a740*/  MUFU.EX2 R148, R148 ;  /* 0x0000009400947308 */ /* 0x000ea60000000800 */
[----:B------:R-:W-:Y:S04]  /*a750*/  FADD.FTZ R0, R164, R0 ;  /* 0x00000000a4007221 */ /* 0x000fe80000010000 */
[----:B------:R-:W-:Y:S04]  /*a760*/  FADD.FTZ R0, R163, R0 ;  /* 0x00000000a3007221 */ /* 0x000fe80000010000 */
[----:B------:R-:W-:Y:S02]  /*a770*/  FADD.FTZ R0, R114, R0 ;  /* 0x0000000072007221 */ /* 0x000fe40000010000 */
[--C-:B---3--:R-:W-:Y:S01]  /*a780*/  FFMA.FTZ R2, R132, c[0x0][0x2d0], -R149.reuse ;  /* 0x0000b40084027a23 */ /* 0x108fe20000010895 */
[----:B------:R-:W-:Y:S01]  /*a790*/  F2FP.BF16.PACK_AB R132, R139, R150 ;  /* 0x000000968b84723e */ /* 0x000fe200000010ff */
[----:B------:R-:W-:Y:S02]  /*a7a0*/  FFMA.FTZ R149, R71, c[0x0][0x2d0], -R149 ;  /* 0x0000b40047957a23 */ /* 0x000fe40000010895 */
[----:B------:R3:W-:Y:S01]  /*a7b0*/  MUFU.EX2 R70, R2 ;  /* 0x0000000200467308 */ /* 0x0007e20000000800 */
[----:B------:R-:W-:Y:S04]  /*a7c0*/  FADD.FTZ R0, R115, R0 ;  /* 0x0000000073007221 */ /* 0x000fe80000010000 */
[----:B------:R-:W-:Y:S01]  /*a7d0*/  FADD.FTZ R0, R112, R0 ;  /* 0x0000000070007221 */ /* 0x000fe20000010000 */
[----:B--2---:R-:W-:Y:S03]  /*a7e0*/  F2FP.BF16.PACK_AB R134, R148, R136 ;  /* 0x000000889486723e */ /* 0x004fe600000010ff */
[----:B------:R-:W-:Y:S01]  /*a7f0*/  FADD.FTZ R0, R159, R0 ;  /* 0x000000009f007221 */ /* 0x000fe20000010000 */
[C---:B-1----:R-:W-:Y:S01]  /*a800*/  HMMA.16816.F32.BF16 R60, R72.reuse, R100, R60 ;  /* 0x00000064483c723c */ /* 0x042fe2000004183c */
[----:B------:R-:W1:Y:S02]  /*a810*/  MUFU.EX2 R149, R149 ;  /* 0x0000009500957308 */ /* 0x000e640000000800 */
[----:B------:R-:W-:Y:S04]  /*a820*/  FADD.FTZ R0, R123, R0 ;  /* 0x000000007b007221 */ /* 0x000fe80000010000 */
[----:B------:R-:W-:Y:S01]  /*a830*/  FADD.FTZ R0, R122, R0 ;  /* 0x000000007a007221 */ /* 0x000fe20000010000 */
[----:B------:R-:W-:Y:S01]  /*a840*/  HMMA.16816.F32.BF16 R64, R72, R102, R64 ;  /* 0x000000664840723c */ /* 0x000fe20000041840 */
[----:B------:R-:W2:Y:S03]  /*a850*/  LDSM.16.MT88.4 R100, [R224+0x3900] ;  /* 0x00390000e064783b */ /* 0x000ea60000004200 */
[----:B------:R-:W-:Y:S02]  /*a860*/  FADD.FTZ R0, R120, R0 ;  /* 0x0000000078007221 */ /* 0x000fe40000010000 */
[----:B---3--:R-:W-:Y:S02]  /*a870*/  FFMA.FTZ R2, R3, R170, R171 ;  /* 0x000000aa03027223 */ /* 0x008fe400000100ab */
[----:B------:R-:W-:Y:S04]  /*a880*/  FADD.FTZ R0, R155, R0 ;  /* 0x000000009b007221 */ /* 0x000fe80000010000 */
[----:B------:R-:W-:Y:S02]  /*a890*/  FADD.FTZ R2, R167, R2 ;  /* 0x00000002a7027221 */ /* 0x000fe40000010000 */
[----:B------:R-:W-:Y:S02]  /*a8a0*/  FADD.FTZ R0, R131, R0 ;  /* 0x0000000083007221 */ /* 0x000fe40000010000 */
[----:B------:R-:W-:Y:S01]  /*a8b0*/  FADD.FTZ R2, R165, R2 ;  /* 0x00000002a5027221 */ /* 0x000fe20000010000 */
[----:B-1----:R-:W-:Y:S01]  /*a8c0*/  F2FP.BF16.PACK_AB R135, R149, R70 ;  /* 0x000000469587723e */ /* 0x002fe200000010ff */
[----:B------:R-:W-:Y:S02]  /*a8d0*/  FADD.FTZ R0, R130, R0 ;  /* 0x0000000082007221 */ /* 0x000fe40000010000 */
[----:B------:R-:W-:Y:S02]  /*a8e0*/  FADD.FTZ R2, R110, R2 ;  /* 0x000000026e027221 */ /* 0x000fe40000010000 */
[----:B------:R-:W-:Y:S02]  /*a8f0*/  FADD.FTZ R0, R128, R0 ;  /* 0x0000000080007221 */ /* 0x000fe40000010000 */
[C---:B------:R-:W-:Y:S01]  /*a900*/  HMMA.16816.F32.BF16 R72, R132.reuse, R84, R4 ;  /* 0x000000548448723c */ /* 0x040fe20000041804 */
[----:B------:R-:W-:Y:S04]  /*a910*/  LDSM.16.MT88.4 R4, [R224+0x7900] ;  /* 0x00790000e004783b */ /* 0x000fe80000004200 */
[----:B------:R-:W-:Y:S02]  /*a920*/  FADD.FTZ R2, R108, R2 ;  /* 0x000000026c027221 */ /* 0x000fe40000010000 */
[----:B------:R-:W-:Y:S01]  /*a930*/  FADD.FTZ R0, R151, R0 ;  /* 0x0000000097007221 */ /* 0x000fe20000010000 */
        /* <DEDUP_REMOVED lines=8> */
[----:B------:R-:W-:Y:S04]  /*a9c0*/  FADD.FTZ R2, R218, R2 ;  /* 0x00000002da027221 */ /* 0x000fe80000010000 */
[C---:B------:R-:W-:Y:S04]  /*a9d0*/  HMMA.16816.F32.BF16 R88, R132.reuse, R92, R20 ;  /* 0x0000005c8458723c */ /* 0x040fe80000041814 */
[----:B------:R-:W-:Y:S02]  /*a9e0*/  FADD.FTZ R2, R117, R2 ;  /* 0x0000000275027221 */ /* 0x000fe40000010000 */
[----:B------:R-:W3:Y:S02]  /*a9f0*/  LDSM.16.MT88.4 R116, [R222+0x7900] ;  /* 0x00790000de74783b */ /* 0x000ee40000004200 */
[C---:B------:R-:W-:Y:S04]  /*aa00*/  HMMA.16816.F32.BF16 R92, R132.reuse, R94, R24 ;  /* 0x0000005e845c723c */ /* 0x040fe80000041818 */
[----:B------:R-:W-:Y:S04]  /*aa10*/  FADD.FTZ R2, R214, R2 ;  /* 0x00000002d6027221 */ /* 0x000fe80000010000 */
[C---:B--2---:R-:W-:Y:S04]  /*aa20*/  HMMA.16816.F32.BF16 R96, R132.reuse, R100, R28 ;  /* 0x000000648460723c */ /* 0x044fe8000004181c */
[----:B------:R-:W-:Y:S04]  /*aa30*/  FADD.FTZ R2, R207, R2 ;  /* 0x00000002cf027221 */ /* 0x000fe80000010000 */
[C---:B------:R-:W-:Y:S04]  /*aa40*/  HMMA.16816.F32.BF16 R100, R132.reuse, R102, R32 ;  /* 0x000000668464723c */ /* 0x040fe80000041820 */
[----:B------:R-:W-:Y:S04]  /*aa50*/  FADD.FTZ R2, R205, R2 ;  /* 0x00000002cd027221 */ /* 0x000fe80000010000 */
[C---:B-1----:R-:W-:Y:S04]  /*aa60*/  HMMA.16816.F32.BF16 R104, R132.reuse, R108, R36 ;  /* 0x0000006c8468723c */ /* 0x042fe80000041824 */
[----:B------:R-:W-:Y:S02]  /*aa70*/  FADD.FTZ R2, R125, R2 ;  /* 0x000000027d027221 */ /* 0x000fe40000010000 */
[----:B------:R-:W1:Y:S02]  /*aa80*/  LDSM.16.MT88.4 R124, [R225+0x7900] ;  /* 0x00790000e17c783b */ /* 0x000e640000004200 */
[C---:B------:R-:W-:Y:S04]  /*aa90*/  HMMA.16816.F32.BF16 R108, R132.reuse, R110, R40 ;  /* 0x0000006e846c723c */ /* 0x040fe80000041828 */
[----:B------:R-:W-:Y:S04]  /*aaa0*/  FADD.FTZ R2, R198, R2 ;  /* 0x00000002c6027221 */ /* 0x000fe80000010000 */
[----:B------:R-:W-:Y:S04]  /*aab0*/  FADD.FTZ R2, R189, R2 ;  /* 0x00000002bd027221 */ /* 0x000fe80000010000 */
[----:B------:R-:W-:Y:S04]  /*aac0*/  FADD.FTZ R2, R188, R2 ;  /* 0x00000002bc027221 */ /* 0x000fe80000010000 */
[----:B------:R-:W-:Y:S04]  /*aad0*/  FADD.FTZ R2, R161, R2 ;  /* 0x00000002a1027221 */ /* 0x000fe80000010000 */
[----:B------:R-:W-:Y:S04]  /*aae0*/  FADD.FTZ R2, R162, R2 ;  /* 0x00000002a2027221 */ /* 0x000fe80000010000 */
[----:B------:R-:W-:Y:S02]  /*aaf0*/  FADD.FTZ R2, R113, R2 ;  /* 0x0000000271027221 */ /* 0x000fe40000010000 */
[C---:B---3--:R-:W-:Y:S03]  /*ab00*/  HMMA.16816.F32.BF16 R112, R132.reuse, R116, R44 ;  /* 0x000000748470723c */ /* 0x048fe6000004182c */
        /* <DEDUP_REMOVED lines=15> */
[----:B------:R-:W-:Y:S04]  /*ac00*/  FADD.FTZ R0, R139, R2 ;  /* 0x000000028b007221 */ /* 0x000fe80000010000 */
[----:B------:R-:W-:Y:S04]  /*ac10*/  FADD.FTZ R2, R136, R0 ;  /* 0x0000000088027221 */ /* 0x000fe80000010000 */
[----:B------:R-:W-:Y:S02]  /*ac20*/  FADD.FTZ R2, R148, R2 ;  /* 0x0000000294027221 */ /* 0x000fe40000010000 */
[----:B------:R-:W-:Y:S01]  /*ac30*/  FADD.FTZ R0, R70, R3 ;  /* 0x0000000346007221 */ /* 0x000fe20000010000 */
[----:B------:R-:W-:Y:S01]  /*ac40*/  MOV R3, R69 ;  /* 0x0000004500037202 */ /* 0x000fe20000000f00 */
[----:B------:R-:W-:Y:S01]  /*ac50*/  IMAD.MOV.U32 R70, RZ, RZ, R68 ;  /* 0x000000ffff467224 */ /* 0x000fe200078e0044 */
[----:B------:R1:W-:Y:S01]  /*ac60*/  STL [R1+0x18], R2 ;  /* 0x0000180201007387 */ /* 0x0003e20000100800 */
[----:B------:R-:W-:Y:S05]  /*ac70*/  FADD.FTZ R0, R149, R0 ;  /* 0x0000000095007221 */ /* 0x000fea0000010000 */
[----:B------:R1:W-:Y:S01]  /*ac80*/  STL [R1+0x1c], R0 ;  /* 0x00001c0001007387 */ /* 0x0003e20000100800 */
[----:B------:R-:W-:-:S05]  /*ac90*/  @P0 BRA `(.L_x_503) ;  /* 0xffffb7c000000947 */ /* 0x000fca000383ffff */
.L_x_502:
[----:B------:R-:W-:-:S13]  /*aca0*/  ISETP.LE.AND P0, PT, RZ, UR25, PT ;  /* 0x00000019ff007c0c */ /* 0x000fda000bf03270 */
[----:B------:R-:W-:Y:S05]  /*acb0*/  @!P0 BRA `(.L_x_504) ;  /* 0x0000403000008947 */ /* 0x000fea0003800000 */
[----:B------:R-:W2:Y:S01]  /*acc0*/  LDL.64 R10, [R1+0x40] ;  /* 0x00004000010a7983 */ /* 0x000ea20000100a00 */
[----:B------:R-:W-:-:S03]  /*acd0*/  ULDC.64 UR4, c[0x0][0x1e0] ;  /* 0x0000780000047ab9 */ /* 0x000fc60000000a00 */
[----:B------:R-:W3:Y:S04]  /*ace0*/  LDL.64 R6, [R1+0x48] ;  /* 0x0000480001067983 */ /* 0x000ee80000100a00 */
[----:B------:R-:W4:Y:S04]  /*acf0*/  LDL.64 R8, [R1+0x30] ;  /* 0x0000300001087983 */ /* 0x000f280000100a00 */
[----:B------:R-:W5:Y:S01]  /*ad00*/  LDL.64 R4, [R1+0x38] ;  /* 0x0000380001047983 */ /* 0x000f620000100a00 */
[----:B------:R-:W-:Y:S01]  /*ad10*/  UIADD3 UR12, UP0, UR12, 0x80, URZ ;  /* 0x000000800c0c7890 */ /* 0x000fe2000ff1e03f */
[----:B------:R-:W-:Y:S01]  /*ad20*/  IMAD.MOV.U32 R71, RZ, RZ, R68 ;  /* 0x000000ffff477224 */ /* 0x000fe200078e0044 */
[----:B------:R-:W-:Y:S01]  /*ad30*/  USHF.L.U64.HI UR6, UR4, 0x6, UR5 ;  /* 0x0000000604067899 */ /* 0x000fe20008010205 */
[----:B------:R-:W-:Y:S01]  /*ad40*/  MOV R70, R69 ;  /* 0x0000004500467202 */ /* 0x000fe20000000f00 */
[----:B------:R-:W-:-:S02]  /*ad50*/  USHF.L.U32 UR7, UR4, 0x6, URZ ;  /* 0x0000000604077899 */ /* 0x000fc4000800063f */
[----:B------:R-:W-:Y:S02]  /*ad60*/  UMOV UR8, 0x7 ;  /* 0x0000000700087882 */ /* 0x000fe40000000000 */
[----:B------:R-:W-:Y:S02]  /*ad70*/  ULDC.64 UR4, c[0x0][0x208] ;  /* 0x0000820000047ab9 */ /* 0x000fe40000000a00 */
[----:B------:R-:W-:Y:S02]  /*ad80*/  USHF.L.U64.HI UR8, UR4, UR8, UR5 ;  /* 0x0000000804087299 */ /* 0x000fe40008010205 */
[----:B------:R-:W-:Y:S02]  /*ad90*/  USHF.L.U32 UR11, UR4, 0x7, URZ ;  /* 0x00000007040b7899 */ /* 0x000fe4000800063f */
[----:B------:R-:W-:Y:S01]  /*ada0*/  UIADD3.X UR9, URZ, UR9, URZ, UP0, !UPT ;  /* 0x000000093f097290 */ /* 0x000fe200087fe43f */
[----:B-12---:R-:W-:Y:S02]  /*adb0*/  IADD3 R0, P0, R10, 0x40, RZ ;  /* 0x000000400a007810 */ /* 0x006fe40007f1e0ff */
[----:B---3--:R-:W-:-:S03]  /*adc0*/  IADD3 R2, P1, R6, 0x40, RZ ;  /* 0x0000004006027810 */ /* 0x008fc60007f3e0ff */
[----:B------:R4:W-:Y:S02]  /*add0*/  STL [R1+0x2c], R0 ;  /* 0x00002c0001007387 */ /* 0x0009e40000100800 */
[----:B-----5:R-:W-:Y:S02]  /*ade0*/  IMAD.X R3, RZ, RZ, R5, P1 ;  /* 0x000000ffff037224 */ /* 0x020fe400008e0605 */
[----:B------:R-:W-:Y:S01]  /*adf0*/  IMAD.MOV.U32 R4, RZ, RZ, R6 ;  /* 0x000000ffff047224 */ /* 0x000fe200078e0006 */
[----:B----4-:R-:W-:-:S05]  /*ae00*/  IADD3.X R0, RZ, R9, RZ, P0, !PT ;  /* 0x00000009ff007210 */ /* 0x010fca00007fe4ff */
[----:B------:R1:W-:Y:S04]  /*ae10*/  STL [R1+0x28], R0 ;  /* 0x0000280001007387 */ /* 0x0003e80000100800 */
[----:B------:R1:W-:Y:S04]  /*ae20*/  STL.64 [R1+0x20], R2 ;  /* 0x0000200201007387 */ /* 0x0003e80000100a00 */
[----:B------:R1:W-:Y:S02]  /*ae30*/  STL.64 [R1+0x38], R4 ;  /* 0x0000380401007387 */ /* 0x0003e40000100a00 */
.L_x_505:
[----:B------:R-:W2:Y:S01]  /*ae40*/  LDL.64 R156, [R1+0x38] ;  /* 0x00003800019c7983 */ /* 0x000ea20000100a00 */
[----:B------:R-:W-:Y:S04]  /*ae50*/  DEPBAR.LE SB0, 0x0 ;  /* 0x000080000000791a */ /* 0x000fe80000000000 */
[----:B------:R-:W-:Y:S01]  /*ae60*/  USHF.R.S32.HI UR5, URZ, 0x1f, UR25 ;  /* 0x0000001f3f057899 */ /* 0x000fe20008011419 */
[----:B------:R-:W3:Y:S01]  /*ae70*/  LDL.64 R68, [R1+0x20] ;  /* 0x0000200001447983 */ /* 0x000ee20000100a00 */
[----:B------:R-:W-:Y:S01]  /*ae80*/  UIMAD UR4, UR8, UR25, URZ ;  /* 0x00000019080472a4 */ /* 0x000fe2000f8e023f */
[----:B-1----:R-:W-:Y:S01]  /*ae90*/  MOV R2, UR11 ;  /* 0x0000000b00027c02 */ /* 0x002fe20008000f00 */
[----:B------:R-:W-:Y:S02]  /*aea0*/  UISETP.GT.AND UP0, UPT, UR25, URZ, UPT ;  /* 0x0000003f1900728c */ /* 0x000fe4000bf04270 */
[----:B------:R-:W-:Y:S01]  /*aeb0*/  UIMAD UR4, UR5, UR11, UR4 ;  /* 0x0000000b050472a4 */ /* 0x000fe2000f8e0204 */
[----:B------:R-:W-:Y:S08]  /*aec0*/  BAR.SYNC.DEFER_BLOCKING 0x0 ;  /* 0x0000000000007b1d */ /* 0x000ff00000010000 */
        /* <DEDUP_REMOVED lines=17> */
[C---:B------:R-:W-:Y:S07]  /*afe0*/  HMMA.16816.F32.BF16 R28, R140.reuse, R32, RZ ;  /* 0x000000208c1c723c */ /* 0x040fee00000418ff */
[----:B------:R-:W-:Y:S01]  /*aff0*/  LDSM.16.M88.4 R160, [R238] ;  /* 0x00000000eea0783b */ /* 0x000fe20000000200 */
[C---:B------:R-:W-:Y:S07]  /*b000*/  HMMA.16816.F32.BF16 R32, R140.reuse, R34, RZ ;  /* 0x000000228c20723c */ /* 0x040fee00000418ff */
[----:B------:R-:W-:Y:S01]  /*b010*/  LDSM.16.M88.4 R164, [R237] ;  /* 0x00000000eda4783b */ /* 0x000fe20000000200 */
[C---:B------:R-:W-:Y:S07]  /*b020*/  HMMA.16816.F32.BF16 R36, R140.reuse, R40, RZ ;  /* 0x000000288c24723c */ /* 0x040fee00000418ff */
[----:B------:R-:W-:Y:S01]  /*b030*/  LDSM.16.M88.4 R168, [R236] ;  /* 0x00000000eca8783b */ /* 0x000fe20000000200 */
[C---:B------:R-:W-:Y:S08]  /*b040*/  HMMA.16816.F32.BF16 R40, R140.reuse, R42, RZ ;  /* 0x0000002a8c28723c */ /* 0x040ff000000418ff */
[C---:B-1----:R-:W-:Y:S08]  /*b050*/  HMMA.16816.F32.BF16 R44, R140.reuse, R48, RZ ;  /* 0x000000308c2c723c */ /* 0x042ff000000418ff */
[C---:B------:R-:W-:Y:S08]  /*b060*/  HMMA.16816.F32.BF16 R48, R140.reuse, R50, RZ ;  /* 0x000000328c30723c */ /* 0x040ff000000418ff */
[C---:B------:R-:W-:Y:S08]  /*b070*/  HMMA.16816.F32.BF16 R52, R140.reuse, R56, RZ ;  /* 0x000000388c34723c */ /* 0x040ff000000418ff */
[C---:B------:R-:W-:Y:S08]  /*b080*/  HMMA.16816.F32.BF16 R56, R140.reuse, R58, RZ ;  /* 0x0000003a8c38723c */ /* 0x040ff000000418ff */
[C---:B----4-:R-:W-:Y:S08]  /*b090*/  HMMA.16816.F32.BF16 R60, R140.reuse, R64, RZ ;  /* 0x000000408c3c723c */ /* 0x050ff000000418ff */
[----:B------:R-:W-:Y:S08]  /*b0a0*/  HMMA.16816.F32.BF16 R64, R140, R66, RZ ;  /* 0x000000428c40723c */ /* 0x000ff000000418ff */
[C---:B------:R-:W-:Y:S08]  /*b0b0*/  HMMA.16816.F32.BF16 R4, R144.reuse, R136, R4 ;  /* 0x000000889004723c */ /* 0x040ff00000041804 */
[C---:B------:R-:W-:Y:S08]  /*b0c0*/  HMMA.16816.F32.BF16 R8, R144.reuse, R138, R8 ;  /* 0x0000008a9008723c */ /* 0x040ff00000041808 */
[C---:B-----5:R-:W-:Y:S08]  /*b0d0*/  HMMA.16816.F32.BF16 R12, R144.reuse, R148, R12 ;  /* 0x00000094900c723c */ /* 0x060ff0000004180c */
[C---:B------:R-:W-:Y:S08]  /*b0e0*/  HMMA.16816.F32.BF16 R16, R144.reuse, R150, R16 ;  /* 0x000000969010723c */ /* 0x040ff00000041810 */
[C---:B------:R-:W-:Y:S08]  /*b0f0*/  HMMA.16816.F32.BF16 R20, R144.reuse, R152, R20 ;  /* 0x000000989014723c */ /* 0x040ff00000041814 */
[C---:B------:R-:W-:Y:S04]  /*b100*/  HMMA.16816.F32.BF16 R24, R144.reuse, R154, R24 ;  /* 0x0000009a9018723c */ /* 0x040fe80000041818 */
[C---:B--2---:R-:W-:Y:S02]  /*b110*/  IMAD.WIDE.U32 R136, R2.reuse, UR25, R156 ;  /* 0x0000001902887c25 */ /* 0x044fe4000f8e009c */
[----:B------:R-:W-:Y:S03]  /*b120*/  LDSM.16.M88.4 R156, [R239] ;  /* 0x00000000ef9c783b */ /* 0x000fe60000000200 */
[----:B------:R-:W-:Y:S03]  /*b130*/  IADD3 R0, R137, UR4, RZ ;  /* 0x0000000489007c10 */ /* 0x000fe6000fffe0ff */
[----:B---3--:R-:W-:Y:S01]  /*b140*/  IMAD.WIDE.U32 R2, R2, UR25, R68 ;  /* 0x0000001902027c25 */ /* 0x008fe2000f8e0044 */
[C---:B------:R-:W-:Y:S01]  /*b150*/  LEA R68, P1, R136.reuse, c[0x0][0x1f8], 0x1 ;  /* 0x00007e0088447a11 */ /* 0x040fe200078208ff */
[----:B------:R-:W-:Y:S03]  /*b160*/  UIADD3 UR25, UR25, -0x1, URZ ;  /* 0xffffffff19197890 */ /* 0x000fe6000fffe03f */
[----:B------:R-:W-:Y:S01]  /*b170*/  LEA.HI.X R69, R136, c[0x0][0x1fc], R0, 0x1, P1 ;  /* 0x00007f0088457a11 */ /* 0x000fe200008f0c00 */
[----:B------:R-:W-:Y:S01]  /*b180*/  @UP0 USHF.R.S32.HI UR13, URZ, 0x1f, UR25 ;  /* 0x0000001f3f0d0899 */ /* 0x000fe20008011419 */
[----:B------:R-:W1:Y:S01]  /*b190*/  LDSM.16.M88.4 R136, [R240] ;  /* 0x00000000f088783b */ /* 0x000e620000000200 */
[----:B------:R-:W-:Y:S01]  /*b1a0*/  IADD3 R3, R3, UR4, RZ ;  /* 0x0000000403037c10 */ /* 0x000fe2000fffe0ff */
[----:B------:R-:W-:Y:S01]  /*b1b0*/  ULDC.64 UR4, c[0x0][0x1e0] ;  /* 0x0000780000047ab9 */ /* 0x000fe20000000a00 */
[C---:B------:R-:W-:Y:S04]  /*b1c0*/  LEA R188, P0, R2.reuse, c[0x0][0x1f8], 0x1 ;  /* 0x00007e0002bc7a11 */ /* 0x040fe800078008ff */
[----:B------:R-:W-:Y:S01]  /*b1d0*/  LEA.HI.X R189, R2, c[0x0][0x1fc], R3, 0x1, P0 ;  /* 0x00007f0002bd7a11 */ /* 0x000fe200000f0c03 */
[----:B------:R-:W-:Y:S01]  /*b1e0*/  @!PT LDS RZ, [RZ] ;  /* 0x00000000fffff984 */ /* 0x000fe20000000800 */
[----:B------:R-:W-:Y:S01]  /*b1f0*/  @!PT LDS RZ, [RZ] ;  /* 0x00000000fffff984 */ /* 0x000fe20000000800 */
[----:B------:R-:W-:Y:S01]  /*b200*/  @!PT LDS RZ, [RZ] ;  /* 0x00000000fffff984 */ /* 0x000fe20000000800 */
[----:B------:R2:W-:Y:S01]  /*b210*/  LDGSTS.E.BYPASS.LTC128B.128 [R243+0x100], [R68.64], !P5 ;  /* 0x0010000044f37fae */ /* 0x0005e2000e901d52 */
[----:B------:R-:W-:Y:S01]  /*b220*/  IADD3 R2, P0, R68, UR10, RZ ;  /* 0x0000000a44027c10 */ /* 0x000fe2000ff1e0ff */
[----:B------:R-:W-:Y:S02]  /*b230*/  @UP0 UIMAD.WIDE.U32 UR20, UR25, UR4, URZ ;  /* 0x00000004191402a5 */ /* 0x000fe4000f8e003f */
[----:B------:R-:W-:Y:S01]  /*b240*/  @UP0 UIMAD UR13, UR13, UR4, URZ ;  /* 0x000000040d0d02a4 */ /* 0x000fe2000f8e023f */
[----:B------:R-:W-:Y:S01]  /*b250*/  IADD3.X R3, R69, UR14, RZ, P0, !PT ;  /* 0x0000000e45037c10 */ /* 0x000fe200087fe4ff */
[----:B------:R-:W-:Y:S01]  /*b260*/  @UP0 USHF.L.U32 UR4, UR20, 0x7, URZ ;  /* 0x0000000714040899 */ /* 0x000fe2000800063f */
[C---:B------:R-:W-:Y:S01]  /*b270*/  IADD3 R150, P2, R2.reuse, UR16, RZ ;  /* 0x0000001002967c10 */ /* 0x040fe2000ff5e0ff */
[----:B------:R3:W-:Y:S01]  /*b280*/  LDGSTS.E.BYPASS.LTC128B.128 [R243+0x4100], [R188.64], !P4 ;  /* 0x04100000bcf37fae */ /* 0x0007e2000e101d52 */
[----:B------:R-:W-:Y:S02]  /*b290*/  @UP0 UIMAD UR13, UR25, UR5, UR13 ;  /* 0x00000005190d02a4 */ /* 0x000fe4000f8e020d */
[C---:B------:R-:W-:Y:S02]  /*b2a0*/  IADD3.X R151, R3.reuse, UR15, RZ, P2, !PT ;  /* 0x0000000f03977c10 */ /* 0x040fe400097fe4ff */
[----:B------:R-:W-:Y:S03]  /*b2b0*/  @UP0 UIADD3 UR13, UR21, UR13, URZ ;  /* 0x0000000d150d0290 */ /* 0x000fe6000fffe03f */
[----:B------:R4:W-:Y:S01]  /*b2c0*/  LDGSTS.E.BYPASS.LTC128B.128 [R243+0x1100], [R2.64], !P5 ;  /* 0x0110000002f37fae */ /* 0x0009e2000e901d52 */
[----:B------:R-:W-:Y:S07]  /*b2d0*/  @UP0 USHF.L.U64.HI UR13, UR20, 0x7, UR13 ;  /* 0x00000007140d0899 */ /* 0x000fee000801020d */
[----:B------:R4:W-:Y:S01]  /*b2e0*/  LDGSTS.E.BYPASS.LTC128B.128 [R243+0x5100], [R2.64+0x80], !P4 ;  /* 0x0510008002f37fae */ /* 0x0009e2000e101d52 */
[----:B--2---:R-:W-:Y:S04]  /*b2f0*/  IADD3 R68, P0, R2, UR10, RZ ;  /* 0x0000000a02447c10 */ /* 0x004fe8000ff1e0ff */
[----:B------:R-:W-:Y:S01]  /*b300*/  IADD3.X R69, R3, UR14, RZ, P0, !PT ;  /* 0x0000000e03457c10 */ /* 0x000fe200087fe4ff */
[C---:B-1----:R-:W-:Y:S03]  /*b310*/  HMMA.16816.F32.BF16 R28, R144.reuse, R136, R28 ;  /* 0x00000088901c723c */ /* 0x042fe6000004181c */
[C---:B------:R-:W-:Y:S01]  /*b320*/  IADD3 R148, P1, R68.reuse, UR10, RZ ;  /* 0x0000000a44947c10 */ /* 0x040fe2000ff3e0ff */
[----:B------:R1:W-:Y:S03]  /*b330*/  LDGSTS.E.BYPASS.LTC128B.128 [R243+0x2100], [R68.64], !P5 ;  /* 0x0210000044f37fae */ /* 0x0003e6000e901d52 */
[C---:B------:R-:W-:Y:S01]  /*b340*/  IADD3.X R149, R69.reuse, UR14, RZ, P1, !PT ;  /* 0x0000000e45957c10 */ /* 0x040fe20008ffe4ff */
[C---:B------:R-:W-:Y:S04]  /*b350*/  HMMA.16816.F32.BF16 R32, R144.reuse, R138, R32 ;  /* 0x0000008a9020723c */ /* 0x040fe80000041820 */
[----:B------:R2:W-:Y:S04]  /*b360*/  LDGSTS.E.BYPASS.LTC128B.128 [R243+0x6100], [R150.64], !P4 ;  /* 0x0610000096f37fae */ /* 0x0005e8000e101d52 */
[C---:B------:R-:W-:Y:S04]  /*b370*/  HMMA.16816.F32.BF16 R36, R144.reuse, R156, R36 ;  /* 0x0000009c9024723c */ /* 0x040fe80000041824 */
[----:B------:R2:W-:Y:S01]  /*b380*/  LDGSTS.E.BYPASS.LTC128B.128 [R243+0x3100], [R148.64], !P5 ;  /* 0x0310000094f37fae */ /* 0x0005e2000e901d52 */
[----:B----4-:R-:W-:Y:S03]  /*b390*/  IADD3 R2, P0, R68, UR16, RZ ;  /* 0x0000001044027c10 */ /* 0x010fe6000ff1e0ff */
[C---:B------:R-:W-:Y:S04]  /*b3a0*/  HMMA.16816.F32.BF16 R40, R144.reuse, R158, R40 ;  /* 0x0000009e9028723c */ /* 0x040fe80000041828 */
[----:B------:R-:W-:Y:S02]  /*b3b0*/  IADD3.X R3, R69, UR15, RZ, P0, !PT ;  /* 0x0000000f45037c10 */ /* 0x000fe400087fe4ff */
[----:B------:R-:W-:Y:S02]  /*b3c0*/  PLOP3.LUT P0, PT, PT, PT, UP0, 0x80, 0x0 ;  /* 0x000000000000781c */ /* 0x000fe40003f0f008 */
[C---:B------:R-:W-:Y:S01]  /*b3d0*/  HMMA.16816.F32.BF16 R44, R144.reuse, R160, R44 ;  /* 0x000000a0902c723c */ /* 0x040fe2000004182c */
[----:B------:R4:W-:Y:S07]  /*b3e0*/  LDGSTS.E.BYPASS.LTC128B.128 [R243+0x7100], [R2.64], !P4 ;  /* 0x0710000002f37fae */ /* 0x0009ee000e101d52 */
[C---:B------:R-:W-:Y:S01]  /*b3f0*/  HMMA.16816.F32.BF16 R48, R144.reuse, R162, R48 ;  /* 0x000000a29030723c */ /* 0x040fe20000041830 */
[----:B------:R-:W-:Y:S07]  /*b400*/  LDSM.16.M88.4 R136, [R226+0x8900] ;  /* 0x00890000e288783b */ /* 0x000fee0000000200 */
[C---:B------:R-:W-:Y:S01]  /*b410*/  HMMA.16816.F32.BF16 R52, R144.reuse, R164, R52 ;  /* 0x000000a49034723c */ /* 0x040fe20000041834 */
[----:B--2---:R-:W2:Y:S07]  /*b420*/  LDSM.16.M88.4 R148, [R226+0x8100] ;  /* 0x00810000e294783b */ /* 0x004eae0000000200 */
[C---:B------:R-:W-:Y:S01]  /*b430*/  HMMA.16816.F32.BF16 R56, R144.reuse, R166, R56 ;  /* 0x000000a69038723c */ /* 0x040fe20000041838 */
[----:B------:R-:W0:Y:S07]  /*b440*/  LDGDEPBAR ;  /* 0x00000000000079af */ /* 0x000e2e0000000000 */
[C---:B------:R-:W-:Y:S01]  /*b450*/  HMMA.16816.F32.BF16 R60, R144.reuse, R168, R60 ;  /* 0x000000a8903c723c */ /* 0x040fe2000004183c */
[----:B------:R-:W5:Y:S07]  /*b460*/  LDSM.16.M88.4 R152, [R226+0x9100] ;  /* 0x00910000e298783b */ /* 0x000f6e0000000200 */
[----:B------:R-:W-:Y:S01]  /*b470*/  HMMA.16816.F32.BF16 R64, R144, R170, R64 ;  /* 0x000000aa9040723c */ /* 0x000fe20000041840 */
[----:B------:R-:W1:Y:S08]  /*b480*/  LDSM.16.M88.4 R156, [R226+0x9900] ;  /* 0x00990000e29c783b */ /* 0x000e700000000200 */
[----:B------:R-:W1:Y:S01]  /*b490*/  LDSM.16.M88.4 R160, [R226+0xa100] ;  /* 0x00a10000e2a0783b */ /* 0x000e620000000200 */
[C---:B--2---:R-:W-:Y:S07]  /*b4a0*/  HMMA.16816.F32.BF16 R4, R172.reuse, R148, R4 ;  /* 0x00000094ac04723c */ /* 0x044fee0000041804 */
[----:B------:R-:W-:Y:S01]  /*b4b0*/  LDSM.16.M88.4 R164, [R220+0xc100] ;  /* 0x00c10000dca4783b */ /* 0x000fe20000000200 */
[C---:B------:R-:W-:Y:S07]  /*b4c0*/  HMMA.16816.F32.BF16 R8, R172.reuse, R150, R8 ;  /* 0x00000096ac08723c */ /* 0x040fee0000041808 */
[----:B------:R-:W2:Y:S01]  /*b4d0*/  LDSM.16.M88.4 R148, [R226+0xa900] ;  /* 0x00a90000e294783b */ /* 0x000ea20000000200 */
[C---:B------:R-:W-:Y:S07]  /*b4e0*/  HMMA.16816.F32.BF16 R12, R172.reuse, R136, R12 ;  /* 0x00000088ac0c723c */ /* 0x040fee000004180c */
[----:B------:R-:W-:Y:S01]  /*b4f0*/  LDSM.16.M88.4 R168, [R233] ;  /* 0x00000000e9a8783b */ /* 0x000fe20000000200 */
[C---:B------:R-:W-:Y:S07]  /*b500*/  HMMA.16816.F32.BF16 R16, R172.reuse, R138, R16 ;  /* 0x0000008aac10723c */ /* 0x040fee0000041810 */
[----:B------:R-:W2:Y:S01]  /*b510*/  LDSM.16.M88.4 R136, [R226+0xb100] ;  /* 0x00b10000e288783b */ /* 0x000ea20000000200 */
[C---:B-----5:R-:W-:Y:S07]  /*b520*/  HMMA.16816.F32.BF16 R20, R172.reuse, R152, R20 ;  /* 0x00000098ac14723c */ /* 0x060fee0000041814 */
[----:B---3--:R-:W-:Y:S01]  /*b530*/  LDSM.16.M88.4 R188, [R226+0xd100] ;  /* 0x00d10000e2bc783b */ /* 0x008fe20000000200 */
[C---:B------:R-:W-:Y:S07]  /*b540*/  HMMA.16816.F32.BF16 R24, R172.reuse, R154, R24 ;  /* 0x0000009aac18723c */ /* 0x040fee0000041818 */
[----:B------:R-:W3:Y:S01]  /*b550*/  LDSM.16.M88.4 R152, [R226+0xb900] ;  /* 0x00b90000e298783b */ /* 0x000ee20000000200 */
[C---:B-1----:R-:W-:Y:S07]  /*b560*/  HMMA.16816.F32.BF16 R28, R172.reuse, R156, R28 ;  /* 0x0000009cac1c723c */ /* 0x042fee000004181c */
[----:B------:R-:W-:Y:S01]  /*b570*/  LDSM.16.M88.4 R196, [R226+0xd900] ;  /* 0x00d90000e2c4783b */ /* 0x000fe20000000200 */
[C---:B------:R-:W-:Y:S07]  /*b580*/  HMMA.16816.F32.BF16 R32, R172.reuse, R158, R32 ;  /* 0x0000009eac20723c */ /* 0x040fee0000041820 */
[----:B------:R-:W1:Y:S01]  /*b590*/  LDSM.16.M88.4 R156, [R223] ;  /* 0x00000000df9c783b */ /* 0x000e620000000200 */
[C---:B------:R-:W-:Y:S07]  /*b5a0*/  HMMA.16816.F32.BF16 R36, R172.reuse, R160, R36 ;  /* 0x000000a0ac24723c */ /* 0x040fee0000041824 */
[----:B------:R-:W-:Y:S01]  /*b5b0*/  LDSM.16.M88.4 R200, [R226+0xe900] ;  /* 0x00e90000e2c8783b */ /* 0x000fe20000000200 */
[C---:B------:R-:W-:Y:S07]  /*b5c0*/  HMMA.16816.F32.BF16 R40, R172.reuse, R162, R40 ;  /* 0x000000a2ac28723c */ /* 0x040fee0000041828 */
[----:B------:R-:W5:Y:S01]  /*b5d0*/  LDSM.16.M88.4 R160, [R223+0x800] ;  /* 0x00080000dfa0783b */ /* 0x000f620000000200 */
[C---:B--2---:R-:W-:Y:S07]  /*b5e0*/  HMMA.16816.F32.BF16 R44, R172.reuse, R148, R44 ;  /* 0x00000094ac2c723c */ /* 0x044fee000004182c */
[----:B------:R-:W-:Y:S01]  /*b5f0*/  LDSM.16.M88.4 R204, [R226+0xf100] ;  /* 0x00f10000e2cc783b */ /* 0x000fe20000000200 */
[C---:B------:R-:W-:Y:S07]  /*b600*/  HMMA.16816.F32.BF16 R48, R172.reuse, R150, R48 ;  /* 0x00000096ac30723c */ /* 0x040fee0000041830 */
[----:B------:R-:W2:Y:S01]  /*b610*/  LDSM.16.M88.4 R148, [R223+0x1000] ;  /* 0x00100000df94783b */ /* 0x000ea20000000200 */
[C---:B------:R-:W-:Y:S07]  /*b620*/  HMMA.16816.F32.BF16 R52, R172.reuse, R136, R52 ;  /* 0x00000088ac34723c */ /* 0x040fee0000041834 */
[----:B------:R-:W-:Y:S01]  /*b630*/  LDSM.16.M88.4 R212, [R226+0xf900] ;  /* 0x00f90000e2d4783b */ /* 0x000fe20000000200 */
[C---:B------:R-:W-:Y:S07]  /*b640*/  HMMA.16816.F32.BF16 R56, R172.reuse, R138, R56 ;  /* 0x0000008aac38723c */ /* 0x040fee0000041838 */
[----:B------:R-:W2:Y:S01]  /*b650*/  LDSM.16.M88.4 R136, [R223+0x1800] ;  /* 0x00180000df88783b */ /* 0x000ea20000000200 */
[C---:B---3--:R-:W-:Y:S07]  /*b660*/  HMMA.16816.F32.BF16 R60, R172.reuse, R152, R60 ;  /* 0x00000098ac3c723c */ /* 0x048fee000004183c */
[----:B------:R-:W-:Y:S01]  /*b670*/  LDSM.16.M88.4 R216, [R223+0x4000] ;  /* 0x00400000dfd8783b */ /* 0x000fe20000000200 */
[----:B------:R-:W-:Y:S07]  /*b680*/  HMMA.16816.F32.BF16 R64, R172, R154, R64 ;  /* 0x0000009aac40723c */ /* 0x000fee0000041840 */
[----:B------:R-:W3:Y:S01]  /*b690*/  LDSM.16.M88.4 R152, [R223+0x2000] ;  /* 0x00200000df98783b */ /* 0x000ee20000000200 */
        /* <DEDUP_REMOVED lines=17> */
[----:B------:R-:W-:Y:S07]  /*b7b0*/  LDSM.16.M88.4 R156, [R220+0xe100] ;  /* 0x00e10000dc9c783b */ /* 0x000fee0000000200 */
[C---:B-----5:R-:W-:Y:S08]  /*b7c0*/  HMMA.16816.F32.BF16 R52, R176.reuse, R160, R52 ;  /* 0x000000a0b034723c */ /* 0x060ff00000041834 */
[C---:B------:R-:W-:Y:S01]  /*b7d0*/  HMMA.16816.F32.BF16 R56, R176.reuse, R162, R56 ;  /* 0x000000a2b038723c */ /* 0x040fe20000041838 */
[----:B------:R-:W-:Y:S07]  /*b7e0*/  LDSM.16.M88.4 R160, [R220+0xe900] ;  /* 0x00e90000dca0783b */ /* 0x000fee0000000200 */
[C---:B--2---:R-:W-:Y:S08]  /*b7f0*/  HMMA.16816.F32.BF16 R60, R176.reuse, R148, R60 ;  /* 0x00000094b03c723c */ /* 0x044ff0000004183c */
[----:B------:R-:W-:Y:S01]  /*b800*/  HMMA.16816.F32.BF16 R64, R176, R150, R64 ;  /* 0x00000096b040723c */ /* 0x000fe20000041840 */
[----:B------:R-:W1:Y:S07]  /*b810*/  LDSM.16.M88.4 R148, [R220+0xd900] ;  /* 0x00d90000dc94783b */ /* 0x000e6e0000000200 */
[C---:B------:R-:W-:Y:S08]  /*b820*/  HMMA.16816.F32.BF16 R4, R180.reuse, R164, R4 ;  /* 0x000000a4b404723c */ /* 0x040ff00000041804 */
[C---:B------:R-:W-:Y:S01]  /*b830*/  HMMA.16816.F32.BF16 R8, R180.reuse, R166, R8 ;  /* 0x000000a6b408723c */ /* 0x040fe20000041808 */
[----:B------:R-:W-:Y:S07]  /*b840*/  LDSM.16.M88.4 R164, [R220+0xf900] ;  /* 0x00f90000dca4783b */ /* 0x000fee0000000200 */
[C---:B------:R-:W-:Y:S08]  /*b850*/  HMMA.16816.F32.BF16 R12, R180.reuse, R136, R12 ;  /* 0x00000088b40c723c */ /* 0x040ff0000004180c */
[C---:B------:R-:W-:Y:S01]  /*b860*/  HMMA.16816.F32.BF16 R16, R180.reuse, R138, R16 ;  /* 0x0000008ab410723c */ /* 0x040fe20000041810 */
[----:B------:R-:W2:Y:S07]  /*b870*/  LDSM.16.M88.4 R136, [R220+0xf100] ;  /* 0x00f10000dc88783b */ /* 0x000eae0000000200 */
[C---:B---3--:R-:W-:Y:S08]  /*b880*/  HMMA.16816.F32.BF16 R20, R180.reuse, R152, R20 ;  /* 0x00000098b414723c */ /* 0x048ff00000041814 */
[C---:B------:R-:W-:Y:S01]  /*b890*/  HMMA.16816.F32.BF16 R24, R180.reuse, R154, R24 ;  /* 0x0000009ab418723c */ /* 0x040fe20000041818 */
[----:B------:R-:W3:Y:S07]  /*b8a0*/  LDSM.16.M88.4 R152, [R235] ;  /* 0x00000000eb98783b */ /* 0x000eee0000000200 */
[C---:B-1----:R-:W-:Y:S08]  /*b8b0*/  HMMA.16816.F32.BF16 R28, R180.reuse, R148, R28 ;  /* 0x00000094b41c723c */ /* 0x042ff0000004181c */
[C---:B------:R-:W-:Y:S01]  /*b8c0*/  HMMA.16816.F32.BF16 R32, R180.reuse, R150, R32 ;  /* 0x00000096b420723c */ /* 0x040fe20000041820 */
[----:B------:R-:W1:Y:S07]  /*b8d0*/  LDSM.16.M88.4 R148, [R234] ;  /* 0x00000000ea94783b */ /* 0x000e6e0000000200 */
[C---:B------:R-:W-:Y:S08]  /*b8e0*/  HMMA.16816.F32.BF16 R36, R180.reuse, R156, R36 ;  /* 0x0000009cb424723c */ /* 0x040ff00000041824 */
[C---:B------:R-:W-:Y:S01]  /*b8f0*/  HMMA.16816.F32.BF16 R40, R180.reuse, R158, R40 ;  /* 0x0000009eb428723c */ /* 0x040fe20000041828 */
[----:B------:R-:W5:Y:S07]  /*b900*/  LDSM.16.M88.4 R156, [R232] ;  /* 0x00000000e89c783b */ /* 0x000f6e0000000200 */
[C---:B------:R-:W-:Y:S08]  /*b910*/  HMMA.16816.F32.BF16 R44, R180.reuse, R160, R44 ;  /* 0x000000a0b42c723c */ /* 0x040ff0000004182c */
[C---:B------:R-:W-:Y:S01]  /*b920*/  HMMA.16816.F32.BF16 R48, R180.reuse, R162, R48 ;  /* 0x000000a2b430723c */ /* 0x040fe20000041830 */
[----:B------:R-:W-:Y:S07]  /*b930*/  LDSM.16.M88.4 R160, [R228] ;  /* 0x00000000e4a0783b */ /* 0x000fee0000000200 */
[C---:B--2---:R-:W-:Y:S08]  /*b940*/  HMMA.16816.F32.BF16 R52, R180.reuse, R136, R52 ;  /* 0x00000088b434723c */ /* 0x044ff00000041834 */
[C---:B------:R-:W-:Y:S01]  /*b950*/  HMMA.16816.F32.BF16 R56, R180.reuse, R138, R56 ;  /* 0x0000008ab438723c */ /* 0x040fe20000041838 */
[----:B------:R-:W2:Y:S07]  /*b960*/  LDSM.16.M88.4 R136, [R231] ;  /* 0x00000000e788783b */ /* 0x000eae0000000200 */
[C---:B------:R-:W-:Y:S08]  /*b970*/  HMMA.16816.F32.BF16 R60, R180.reuse, R164, R60 ;  /* 0x000000a4b43c723c */ /* 0x040ff0000004183c */
[----:B------:R-:W-:Y:S01]  /*b980*/  HMMA.16816.F32.BF16 R64, R180, R166, R64 ;  /* 0x000000a6b440723c */ /* 0x000fe20000041840 */
[----:B------:R-:W-:Y:S07]  /*b990*/  LDSM.16.M88.4 R164, [R226+0xc100] ;  /* 0x00c10000e2a4783b */ /* 0x000fee0000000200 */
[C---:B---3--:R-:W-:Y:S08]  /*b9a0*/  HMMA.16816.F32.BF16 R4, R184.reuse, R152, R4 ;  /* 0x00000098b804723c */ /* 0x048ff00000041804 */
[C---:B------:R-:W-:Y:S01]  /*b9b0*/  HMMA.16816.F32.BF16 R8, R184.reuse, R154, R8 ;  /* 0x0000009ab808723c */ /* 0x040fe20000041808 */
[----:B------:R-:W-:Y:S07]  /*b9c0*/  LDSM.16.M88.4 R152, [R229] ;  /* 0x00000000e598783b */ /* 0x000fee0000000200 */
[C---:B-1----:R-:W-:Y:S08]  /*b9d0*/  HMMA.16816.F32.BF16 R12, R184.reuse, R148, R12 ;  /* 0x00000094b80c723c */ /* 0x042ff0000004180c */
[C---:B------:R-:W-:Y:S01]  /*b9e0*/  HMMA.16816.F32.BF16 R16, R184.reuse, R150, R16 ;  /* 0x00000096b810723c */ /* 0x040fe20000041810 */
[----:B------:R-:W1:Y:S07]  /*b9f0*/  LDSM.16.M88.4 R148, [R230] ;  /* 0x00000000e694783b */ /* 0x000e6e0000000200 */
        /* <DEDUP_REMOVED lines=33> */
[C---:B--2---:R-:W-:Y:S08]  /*bc10*/  HMMA.16816.F32.BF16 R12, R208.reuse, R136, R12 ;  /* 0x00000088d00c723c */ /* 0x044ff0000004180c */
        /* <DEDUP_REMOVED lines=13> */
[----:B------:R-:W4:Y:S01]  /*bcf0*/  MUFU.TANH R154, R6 ;  /* 0x00000006009a7308 */ /* 0x000f220000002400 */
[----:B------:R-:W-:Y:S02]  /*bd00*/  FMUL.FTZ R15, R15, c[0x0][0x320] ;  /* 0x0000c8000f0f7a20 */ /* 0x000fe40000410000 */
[----:B------:R-:W-:Y:S01]  /*bd10*/  FMUL.FTZ R16, R16, c[0x0][0x320] ;  /* 0x0000c80010107a20 */ /* 0x000fe20000410000 */
[----:B-1----:R-:W-:Y:S01]  /*bd20*/  FMNMX.FTZ R0, R150, R70, !PT ;  /* 0x0000004696007209 */ /* 0x002fe20007810000 */
[----:B------:R-:W-:Y:S02]  /*bd30*/  FMUL.FTZ R17, R17, c[0x0][0x320] ;  /* 0x0000c80011117a20 */ /* 0x000fe40000410000 */
[----:B------:R-:W-:Y:S02]  /*bd40*/  FMUL.FTZ R18, R18, c[0x0][0x320] ;  /* 0x0000c80012127a20 */ /* 0x000fe40000410000 */
[----:B------:R-:W-:Y:S01]  /*bd50*/  FMUL.FTZ R19, R19, c[0x0][0x320] ;  /* 0x0000c80013137a20 */ /* 0x000fe20000410000 */
[----:B------:R1:W3:Y:S01]  /*bd60*/  MUFU.TANH R155, R7 ;  /* 0x00000007009b7308 */ /* 0x0002e20000002400 */
[----:B------:R-:W-:Y:S01]  /*bd70*/  FMUL.FTZ R12, R12, c[0x0][0x320] ;  /* 0x0000c8000c0c7a20 */ /* 0x000fe20000410000 */
[----:B--2---:R-:W-:Y:S08]  /*bd80*/  FMNMX.FTZ R0, R149, R0, !PT ;  /* 0x0000000095007209 */ /* 0x004ff00007810000 */
[----:B------:R-:W2:Y:S01]  /*bd90*/  MUFU.TANH R151, R8 ;  /* 0x0000000800977308 */ /* 0x000ea20000002400 */
[----:B----4-:R-:W-:Y:S09]  /*bda0*/  FMNMX.FTZ R3, R154, R71, !PT ;  /* 0x000000479a037209 */ /* 0x010ff20007810000 */
[----:B------:R-:W4:Y:S01]  /*bdb0*/  MUFU.TANH R148, R9 ;  /* 0x0000000900947308 */ /* 0x000f220000002400 */
[----:B-1----:R-:W1:Y:S01]  /*bdc0*/  LDSM.16.M88.4 R4, [R223+0x5000] ;  /* 0x00500000df04783b */ /* 0x002e620000000200 */
[----:B---3--:R-:W-:Y:S08]  /*bdd0*/  FMNMX.FTZ R3, R155, R3, !PT ;  /* 0x000000039b037209 */ /* 0x008ff00007810000 */
[----:B------:R-:W3:Y:S01]  /*bde0*/  MUFU.TANH R152, R10 ;  /* 0x0000000a00987308 */ /* 0x000ee20000002400 */
[----:B--2---:R-:W-:Y:S09]  /*bdf0*/  FMNMX.FTZ R0, R151, R0, !PT ;  /* 0x0000000097007209 */ /* 0x004ff20007810000 */
[----:B------:R2:W5:Y:S01]  /*be00*/  MUFU.TANH R153, R11 ;  /* 0x0000000b00997308 */ /* 0x0005620000002400 */
[----:B----4-:R-:W-:Y:S09]  /*be10*/  FMNMX.FTZ R0, R148, R0, !PT ;  /* 0x0000000094007209 */ /* 0x010ff20007810000 */
[----:B------:R-:W4:Y:S01]  /*be20*/  MUFU.TANH R138, R12 ;  /* 0x0000000c008a7308 */ /* 0x000f220000002400 */
[----:B---3--:R-:W-:Y:S09]  /*be30*/  FMNMX.FTZ R3, R152, R3, !PT ;  /* 0x0000000398037209 */ /* 0x008ff20007810000 */
[----:B------:R3:W3:Y:S01]  /*be40*/  MUFU.TANH R139, R13 ;  /* 0x0000000d008b7308 */ /* 0x0006e20000002400 */
[----:B--2---:R-:W2:Y:S01]  /*be50*/  LDSM.16.M88.4 R8, [R223+0x5800] ;  /* 0x00580000df08783b */ /* 0x004ea20000000200 */
[C---:B-1----:R-:W-:Y:S03]  /*be60*/  HMMA.16816.F32.BF16 R20, R208.reuse, R4, R20 ;  /* 0x00000004d014723c */ /* 0x042fe60000041814 */
[----:B-----5:R-:W-:Y:S05]  /*be70*/  FMNMX.FTZ R3, R153, R3, !PT ;  /* 0x0000000399037209 */ /* 0x020fea0007810000 */
[----:B------:R-:W1:Y:S01]  /*be80*/  MUFU.TANH R156, R16 ;  /* 0x00000010009c7308 */ /* 0x000e620000002400 */
[C---:B------:R-:W-:Y:S01]  /*be90*/  HMMA.16816.F32.BF16 R24, R208.reuse, R6, R24 ;  /* 0x00000006d018723c */ /* 0x040fe20000041818 */
[----:B------:R-:W5:Y:S02]  /*bea0*/  LDSM.16.M88.4 R4, [R223+0x6000] ;  /* 0x00600000df04783b */ /* 0x000f640000000200 */
[----:B----4-:R-:W-:Y:S06]  /*beb0*/  FMNMX.FTZ R0, R138, R0, !PT ;  /* 0x000000008a007209 */ /* 0x010fec0007810000 */
[----:B------:R-:W4:Y:S01]  /*bec0*/  MUFU.TANH R158, R14 ;  /* 0x0000000e009e7308 */ /* 0x000f220000002400 */
[----:B---3--:R-:W3:Y:S02]  /*bed0*/  LDL R13, [R1+0x28] ;  /* 0x00002800010d7983 */ /* 0x008ee40000100800 */
[----:B------:R-:W-:Y:S03]  /*bee0*/  FMNMX.FTZ R0, R139, R0, !PT ;  /* 0x000000008b007209 */ /* 0x000fe60007810000 */
[----:B------:R-:W-:Y:S04]  /*bef0*/  FMUL.FTZ R20, R20, c[0x0][0x320] ;  /* 0x0000c80014147a20 */ /* 0x000fe80000410000 */
[----:B------:R-:W5:Y:S01]  /*bf00*/  MUFU.TANH R157, R17 ;  /* 0x00000011009d7308 */ /* 0x000f620000002400 */
[----:B------:R-:W-:Y:S02]  /*bf10*/  FMUL.FTZ R21, R21, c[0x0][0x320] ;  /* 0x0000c80015157a20 */ /* 0x000fe40000410000 */
        /* <DEDUP_REMOVED lines=9> */
[----:B----4-:R-:W-:Y:S03]  /*bfb0*/  FMNMX.FTZ R3, R158, R3, !PT ;  /* 0x000000039e037209 */ /* 0x010fe60007810000 */
[----:B------:R-:W2:Y:S02]  /*bfc0*/  MUFU.TANH R163, R20 ;  /* 0x0000001400a37308 */ /* 0x000ea40000002400 */
[C---:B------:R-:W-:Y:S01]  /*bfd0*/  HMMA.16816.F32.BF16 R32, R208.reuse, R10, R32 ;  /* 0x0000000ad020723c */ /* 0x040fe20000041820 */
[----:B------:R-:W4:Y:S03]  /*bfe0*/  LDSM.16.M88.4 R8, [R223+0x6800] ;  /* 0x00680000df08783b */ /* 0x000f260000000200 */
[----:B-----5:R-:W-:Y:S04]  /*bff0*/  FMNMX.FTZ R0, R157, R0, !PT ;  /* 0x000000009d007209 */ /* 0x020fe80007810000 */
[----:B------:R-:W5:Y:S01]  /*c000*/  MUFU.TANH R160, R18 ;  /* 0x0000001200a07308 */ /* 0x000f620000002400 */
[C---:B------:R-:W-:Y:S03]  /*c010*/  HMMA.16816.F32.BF16 R36, R208.reuse, R4, R36 ;  /* 0x00000004d024723c */ /* 0x040fe60000041824 */
[----:B-1----:R-:W-:Y:S04]  /*c020*/  FMNMX.FTZ R3, R161, R3, !PT ;  /* 0x00000003a1037209 */ /* 0x002fe80007810000 */
[----:B------:R-:W-:Y:S01]  /*c030*/  FMUL.FTZ R28, R28, c[0x0][0x320] ;  /* 0x0000c8001c1c7a20 */ /* 0x000fe20000410000 */
[C---:B------:R-:W-:Y:S01]  /*c040*/  HMMA.16816.F32.BF16 R40, R208.reuse, R6, R40 ;  /* 0x00000006d028723c */ /* 0x040fe20000041828 */
[----:B------:R-:W1:Y:S01]  /*c050*/  MUFU.TANH R168, R21 ;  /* 0x0000001500a87308 */ /* 0x000e620000002400 */
[----:B------:R-:W1:Y:S02]  /*c060*/  LDSM.16.M88.4 R4, [R223+0x7000] ;  /* 0x00700000df04783b */ /* 0x000e640000000200 */
[----:B------:R-:W-:Y:S01]  /*c070*/  FMUL.FTZ R29, R29, c[0x0][0x320] ;  /* 0x0000c8001d1d7a20 */ /* 0x000fe20000410000 */
[----:B--2---:R-:W-:Y:S01]  /*c080*/  FMNMX.FTZ R0, R163, R0, !PT ;  /* 0x00000000a3007209 */ /* 0x004fe20007810000 */
[----:B------:R-:W-:Y:S02]  /*c090*/  FMUL.FTZ R30, R30, c[0x0][0x320] ;  /* 0x0000c8001e1e7a20 */ /* 0x000fe40000410000 */
[----:B------:R-:W-:Y:S03]  /*c0a0*/  FMUL.FTZ R31, R31, c[0x0][0x320] ;  /* 0x0000c8001f1f7a20 */ /* 0x000fe60000410000 */
[----:B------:R-:W2:Y:S01]  /*c0b0*/  MUFU.TANH R162, R19 ;  /* 0x0000001300a27308 */ /* 0x000ea20000002400 */
[----:B------:R-:W-:Y:S02]  /*c0c0*/  FMUL.FTZ R33, R33, c[0x0][0x320] ;  /* 0x0000c80021217a20 */ /* 0x000fe40000410000 */
[----:B------:R-:W-:Y:S01]  /*c0d0*/  FMUL.FTZ R34, R34, c[0x0][0x320] ;  /* 0x0000c80022227a20 */ /* 0x000fe20000410000 */
[----:B-----5:R-:W-:Y:S01]  /*c0e0*/  FMNMX.FTZ R3, R160, R3, !PT ;  /* 0x00000003a0037209 */ /* 0x020fe20007810000 */
[----:B------:R-:W-:Y:S02]  /*c0f0*/  FMUL.FTZ R36, R36, c[0x0][0x320] ;  /* 0x0000c80024247a20 */ /* 0x000fe40000410000 */
[----:B------:R-:W-:Y:S02]  /*c100*/  FMUL.FTZ R37, R37, c[0x0][0x320] ;  /* 0x0000c80025257a20 */ /* 0x000fe40000410000 */
[----:B------:R-:W-:Y:S01]  /*c110*/  FMUL.FTZ R38, R38, c[0x0][0x320] ;  /* 0x0000c80026267a20 */ /* 0x000fe20000410000 */
[----:B------:R-:W5:Y:S01]  /*c120*/  MUFU.TANH R170, R24 ;  /* 0x0000001800aa7308 */ /* 0x000f620000002400 */
[----:B------:R-:W-:Y:S01]  /*c130*/  FMUL.FTZ R39, R39, c[0x0][0x320] ;  /* 0x0000c80027277a20 */ /* 0x000fe20000410000 */
[C---:B----4-:R-:W-:Y:S03]  /*c140*/  HMMA.16816.F32.BF16 R44, R208.reuse, R8, R44 ;  /* 0x00000008d02c723c */ /* 0x050fe6000004182c */
[----:B------:R-:W-:Y:S01]  /*c150*/  FMUL.FTZ R35, R35, c[0x0][0x320] ;  /* 0x0000c80023237a20 */ /* 0x000fe20000410000 */
[----:B-1----:R-:W-:Y:S01]  /*c160*/  FMNMX.FTZ R0, R168, R0, !PT ;  /* 0x00000000a8007209 */ /* 0x002fe20007810000 */
[----:B------:R-:W-:Y:S03]  /*c170*/  FMUL.FTZ R32, R32, c[0x0][0x320] ;  /* 0x0000c80020207a20 */ /* 0x000fe60000410000 */
[----:B------:R-:W1:Y:S01]  /*c180*/  MUFU.TANH R188, R22 ;  /* 0x0000001600bc7308 */ /* 0x000e620000002400 */
[C---:B------:R-:W-:Y:S03]  /*c190*/  HMMA.16816.F32.BF16 R48, R208.reuse, R10, R48 ;  /* 0x0000000ad030723c */ /* 0x040fe60000041830 */
[----:B------:R-:W-:Y:S01]  /*c1a0*/  FMUL.FTZ R41, R41, c[0x0][0x320] ;  /* 0x0000c80029297a20 */ /* 0x000fe20000410000 */
[----:B--2---:R-:W-:Y:S01]  /*c1b0*/  FMNMX.FTZ R3, R162, R3, !PT ;  /* 0x00000003a2037209 */ /* 0x004fe20007810000 */
[----:B------:R-:W-:Y:S02]  /*c1c0*/  FMUL.FTZ R42, R42, c[0x0][0x320] ;  /* 0x0000c8002a2a7a20 */ /* 0x000fe40000410000 */
[----:B------:R-:W-:Y:S02]  /*c1d0*/  FMUL.FTZ R43, R43, c[0x0][0x320] ;  /* 0x0000c8002b2b7a20 */ /* 0x000fe40000410000 */
[----:B------:R-:W2:Y:S01]  /*c1e0*/  MUFU.TANH R169, R25 ;  /* 0x0000001900a97308 */ /* 0x000ea20000002400 */
[C---:B------:R-:W-:Y:S03]  /*c1f0*/  HMMA.16816.F32.BF16 R52, R208.reuse, R4, R52 ;  /* 0x00000004d034723c */ /* 0x040fe60000041834 */
[----:B-----5:R-:W-:Y:S01]  /*c200*/  FMNMX.FTZ R0, R170, R0, !PT ;  /* 0x00000000aa007209 */ /* 0x020fe20007810000 */
[----:B------:R-:W-:Y:S02]  /*c210*/  FMUL.FTZ R40, R40, c[0x0][0x320] ;  /* 0x0000c80028287a20 */ /* 0x000fe40000410000 */
[----:B------:R-:W-:Y:S02]  /*c220*/  FMUL.FTZ R44, R44, c[0x0][0x320] ;  /* 0x0000c8002c2c7a20 */ /* 0x000fe40000410000 */
[C---:B------:R-:W-:Y:S01]  /*c230*/  HMMA.16816.F32.BF16 R56, R208.reuse, R6, R56 ;  /* 0x00000006d038723c */ /* 0x040fe20000041838 */
[----:B------:R-:W4:Y:S01]  /*c240*/  MUFU.TANH R189, R23 ;  /* 0x0000001700bd7308 */ /* 0x000f220000002400 */
[----:B------:R-:W5:Y:S01]  /*c250*/  LDSM.16.M88.4 R4, [R223+0x7800] ;  /* 0x00780000df04783b */ /* 0x000f620000000200 */
[----:B------:R-:W-:Y:S04]  /*c260*/  DEPBAR.LE SB0, 0x0 ;  /* 0x000080000000791a */ /* 0x000fe80000000000 */
[----:B------:R-:W-:Y:S01]  /*c270*/  FMUL.FTZ R45, R45, c[0x0][0x320] ;  /* 0x0000c8002d2d7a20 */ /* 0x000fe20000410000 */
[----:B-1----:R-:W-:Y:S01]  /*c280*/  FMNMX.FTZ R3, R188, R3, !PT ;  /* 0x00000003bc037209 */ /* 0x002fe20007810000 */
[----:B------:R-:W-:Y:S02]  /*c290*/  FMUL.FTZ R46, R46, c[0x0][0x320] ;  /* 0x0000c8002e2e7a20 */ /* 0x000fe40000410000 */
[----:B------:R-:W1:Y:S01]  /*c2a0*/  MUFU.TANH R191, R28 ;  /* 0x0000001c00bf7308 */ /* 0x000e620000002400 */
[----:B------:R-:W-:Y:S01]  /*c2b0*/  BAR.SYNC.DEFER_BLOCKING 0x0 ;  /* 0x0000000000007b1d */ /* 0x000fe20000010000 */
[----:B------:R-:W-:Y:S02]  /*c2c0*/  FMUL.FTZ R47, R47, c[0x0][0x320] ;  /* 0x0000c8002f2f7a20 */ /* 0x000fe40000410000 */
[----:B------:R-:W-:Y:S01]  /*c2d0*/  FMUL.FTZ R49, R49, c[0x0][0x320] ;  /* 0x0000c80031317a20 */ /* 0x000fe20000410000 */
[----:B--2---:R-:W-:Y:S01]  /*c2e0*/  FMNMX.FTZ R2, R169, R0, !PT ;  /* 0x00000000a9027209 */ /* 0x004fe20007810000 */
        /* <DEDUP_REMOVED lines=14> */
[----:B------:R-:W-:Y:S03]  /*c3d0*/  FMUL.FTZ R58, R58, c[0x0][0x320] ;  /* 0x0000c8003a3a7a20 */ /* 0x000fe60000410000 */
[----:B------:R-:W1:Y:S01]  /*c3e0*/  MUFU.TANH R201, R32 ;  /* 0x0000002000c97308 */ /* 0x000e620000002400 */
[C---:B-----5:R-:W-:Y:S01]  /*c3f0*/  HMMA.16816.F32.BF16 R60, R208.reuse, R4, R60 ;  /* 0x00000004d03c723c */ /* 0x060fe2000004183c */
[----:B------:R-:W5:Y:S04]  /*c400*/  LDL R5, [R1+0x2c] ;  /* 0x00002c0001057983 */ /* 0x000f680000100800 */
[----:B--2---:R-:W-:Y:S03]  /*c410*/  FMNMX.FTZ R3, R171, R0, !PT ;  /* 0x00000000ab037209 */ /* 0x004fe60007810000 */
[----:B------:R-:W-:Y:S01]  /*c420*/  HMMA.16816.F32.BF16 R64, R208, R6, R64 ;  /* 0x00000006d040723c */ /* 0x000fe20000041840 */
[----:B------:R-:W2:Y:S01]  /*c430*/  MUFU.TANH R202, R33 ;  /* 0x0000002100ca7308 */ /* 0x000ea20000002400 */
[----:B------:R-:W3:Y:S02]  /*c440*/  LDL.64 R6, [R1+0x40] ;  /* 0x0000400001067983 */ /* 0x000ee40000100a00 */
[----:B----4-:R-:W-:Y:S07]  /*c450*/  FMNMX.FTZ R0, R200, R2, !PT ;  /* 0x00000002c8007209 */ /* 0x010fee0007810000 */
[----:B------:R-:W4:Y:S01]  /*c460*/  MUFU.TANH R219, R36 ;  /* 0x0000002400db7308 */ /* 0x000f220000002400 */
[----:B-1----:R-:W-:Y:S04]  /*c470*/  FMNMX.FTZ R0, R201, R0, !PT ;  /* 0x00000000c9007209 */ /* 0x002fe80007810000 */
[----:B------:R-:W-:Y:S02]  /*c480*/  FMUL.FTZ R63, R63, c[0x0][0x320] ;  /* 0x0000c8003f3f7a20 */ /* 0x000fe40000410000 */
[----:B------:R-:W-:Y:S02]  /*c490*/  FMUL.FTZ R60, R60, c[0x0][0x320] ;  /* 0x0000c8003c3c7a20 */ /* 0x000fe40000410000 */
[----:B------:R-:W-:Y:S01]  /*c4a0*/  FMUL.FTZ R62, R62, c[0x0][0x320] ;  /* 0x0000c8003e3e7a20 */ /* 0x000fe20000410000 */
[----:B------:R-:W1:Y:S01]  /*c4b0*/  MUFU.TANH R245, R37 ;  /* 0x0000002500f57308 */ /* 0x000e620000002400 */
[----:B------:R-:W-:Y:S02]  /*c4c0*/  FMUL.FTZ R61, R61, c[0x0][0x320] ;  /* 0x0000c8003d3d7a20 */ /* 0x000fe40000410000 */
[----:B------:R-:W-:Y:S01]  /*c4d0*/  FMUL.FTZ R64, R64, c[0x0][0x320] ;  /* 0x0000c80040407a20 */ /* 0x000fe20000410000 */
[----:B--2---:R-:W-:Y:S01]  /*c4e0*/  FMNMX.FTZ R0, R202, R0, !PT ;  /* 0x00000000ca007209 */ /* 0x004fe20007810000 */
[----:B------:R-:W-:Y:S02]  /*c4f0*/  FMUL.FTZ R66, R66, c[0x0][0x320] ;  /* 0x0000c80042427a20 */ /* 0x000fe40000410000 */
[----:B------:R-:W-:Y:S03]  /*c500*/  FMUL.FTZ R65, R65, c[0x0][0x320] ;  /* 0x0000c80041417a20 */ /* 0x000fe60000410000 */
        /* <DEDUP_REMOVED lines=18> */
[----:B------:R-:W-:Y:S01]  /*c630*/  MUFU.TANH R8, R63 ;  /* 0x0000003f00087308 */ /* 0x000fe20000002400 */
[----:B----4-:R-:W-:Y:S09]  /*c640*/  FMNMX.FTZ R0, R167, R0, !PT ;  /* 0x00000000a7007209 */ /* 0x010ff20007810000 */
[----:B------:R1:W-:Y:S10]  /*c650*/  MUFU.TANH R11, R64 ;  /* 0x00000040000b7308 */ /* 0x0003f40000002400 */
[----:B------:R-:W2:Y:S10]  /*c660*/  MUFU.TANH R166, R56 ;  /* 0x0000003800a67308 */ /* 0x000eb40000002400 */
[----:B------:R-:W4:Y:S01]  /*c670*/  MUFU.TANH R190, R27 ;  /* 0x0000001b00be7308 */ /* 0x000f220000002400 */
[----:B-1----:R-:W-:Y:S09]  /*c680*/  MOV R64, R69 ;  /* 0x0000004500407202 */ /* 0x002ff20000000f00 */
[----:B------:R-:W1:Y:S01]  /*c690*/  MUFU.TANH R205, R30 ;  /* 0x0000001e00cd7308 */ /* 0x000e620000002400 */
[----:B--2---:R-:W-:Y:S01]  /*c6a0*/  FMNMX.FTZ R69, R166, R0, !PT ;  /* 0x00000000a6457209 */ /* 0x004fe20007810000 */
[----:B------:R-:W-:Y:S01]  /*c6b0*/  FMUL.FTZ R0, R67, c[0x0][0x320] ;  /* 0x0000c80043007a20 */ /* 0x000fe20000410000 */
[----:B------:R-:W-:Y:S02]  /*c6c0*/  MOV R67, R8 ;  /* 0x0000000800437202 */ /* 0x000fe40000000f00 */
[----:B------:R-:W2:Y:S05]  /*c6d0*/  LDL.64 R8, [R1+0x30] ;  /* 0x0000300001087983 */ /* 0x000eaa0000100a00 */
[----:B------:R-:W1:Y:S01]  /*c6e0*/  MUFU.TANH R213, R31 ;  /* 0x0000001f00d57308 */ /* 0x000e620000002400 */
[----:B----4-:R-:W-:Y:S09]  /*c6f0*/  FMNMX.FTZ R2, R190, R3, !PT ;  /* 0x00000003be027209 */ /* 0x010ff20007810000 */
[----:B------:R-:W4:Y:S01]  /*c700*/  MUFU.TANH R207, R34 ;  /* 0x0000002200cf7308 */ /* 0x000f220000002400 */
[----:B-1----:R-:W-:Y:S09]  /*c710*/  FMNMX.FTZ R2, R205, R2, !PT ;  /* 0x00000002cd027209 */ /* 0x002ff20007810000 */
[----:B------:R-:W1:Y:S01]  /*c720*/  MUFU.TANH R214, R35 ;  /* 0x0000002300d67308 */ /* 0x000e620000002400 */
[----:B------:R-:W-:Y:S09]  /*c730*/  FMNMX.FTZ R2, R213, R2, !PT ;  /* 0x00000002d5027209 */ /* 0x000ff20007810000 */
        /* <DEDUP_REMOVED lines=12> */
[----:B------:R-:W5:Y:S01]  /*c800*/  MUFU.TANH R196, R50 ;  /* 0x0000003200c47308 */ /* 0x000f620000002400 */
[----:B----4-:R-:W-:Y:S09]  /*c810*/  FMNMX.FTZ R2, R164, R2, !PT ;  /* 0x00000002a4027209 */ /* 0x010ff20007810000 */
[----:B------:R-:W4:Y:S01]  /*c820*/  MUFU.TANH R68, R51 ;  /* 0x0000003300447308 */ /* 0x000f220000002400 */
[----:B-1----:R-:W-:Y:S09]  /*c830*/  FMNMX.FTZ R2, R165, R2, !PT ;  /* 0x00000002a5027209 */ /* 0x002ff20007810000 */
[----:B------:R4:W1:Y:S01]  /*c840*/  MUFU.TANH R159, R57 ;  /* 0x00000039009f7308 */ /* 0x0008620000002400 */
[----:B-----5:R-:W-:Y:S09]  /*c850*/  FMNMX.FTZ R2, R196, R2, !PT ;  /* 0x00000002c4027209 */ /* 0x020ff20007810000 */
[----:B------:R-:W5:Y:S10]  /*c860*/  MUFU.TANH R203, R54 ;  /* 0x0000003600cb7308 */ /* 0x000f740000002400 */
[----:B------:R3:W-:Y:S01]  /*c870*/  MUFU.TANH R137, R0 ;  /* 0x0000000000897308 */ /* 0x0007e20000002400 */
[----:B----4-:R-:W-:Y:S02]  /*c880*/  MOV R57, R68 ;  /* 0x0000004400397202 */ /* 0x010fe40000000f00 */
[----:B-1----:R-:W-:Y:S02]  /*c890*/  FMNMX.FTZ R69, R159, R69, !PT ;  /* 0x000000459f457209 */ /* 0x002fe40007810000 */
[----:B------:R-:W-:Y:S05]  /*c8a0*/  FMNMX.FTZ R2, R57, R2, !PT ;  /* 0x0000000239027209 */ /* 0x000fea0007810000 */
[----:B------:R-:W1:Y:S01]  /*c8b0*/  MUFU.TANH R58, R58 ;  /* 0x0000003a003a7308 */ /* 0x000e620000002400 */
[----:B-----5:R-:W-:Y:S09]  /*c8c0*/  FMNMX.FTZ R2, R203, R2, !PT ;  /* 0x00000002cb027209 */ /* 0x020ff20007810000 */
[----:B------:R-:W4:Y:S01]  /*c8d0*/  MUFU.TANH R12, R59 ;  /* 0x0000003b000c7308 */ /* 0x000f220000002400 */
[----:B---3--:R-:W-:Y:S09]  /*c8e0*/  FMNMX.FTZ R0, R64, R2, !PT ;  /* 0x0000000240007209 */ /* 0x008ff20007810000 */
[----:B------:R-:W3:Y:S01]  /*c8f0*/  MUFU.TANH R198, R60 ;  /* 0x0000003c00c67308 */ /* 0x000ee20000002400 */
[----:B-1----:R-:W-:Y:S09]  /*c900*/  FMNMX.FTZ R0, R58, R0, !PT ;  /* 0x000000003a007209 */ /* 0x002ff20007810000 */
[----:B------:R-:W1:Y:S01]  /*c910*/  MUFU.TANH R59, R62 ;  /* 0x0000003e003b7308 */ /* 0x000e620000002400 */
[----:B----4-:R-:W-:Y:S09]  /*c920*/  FMNMX.FTZ R0, R12, R0, !PT ;  /* 0x000000000c007209 */ /* 0x010ff20007810000 */
[----:B------:R-:W4:Y:S01]  /*c930*/  MUFU.TANH R56, R61 ;  /* 0x0000003d00387308 */ /* 0x000f220000002400 */
[----:B---3--:R-:W-:Y:S09]  /*c940*/  FMNMX.FTZ R69, R198, R69, !PT ;  /* 0x00000045c6457209 */ /* 0x008ff20007810000 */
[----:B------:R-:W3:Y:S01]  /*c950*/  MUFU.TANH R136, R66 ;  /* 0x0000004200887308 */ /* 0x000ee20000002400 */
[----:B-1----:R-:W-:Y:S04]  /*c960*/  FMNMX.FTZ R0, R59, R0, !PT ;  /* 0x000000003b007209 */ /* 0x002fe80007810000 */
[----:B------:R-:W-:Y:S05]  /*c970*/  FMNMX.FTZ R0, R67, R0, !PT ;  /* 0x0000000043007209 */ /* 0x000fea0007810000 */
[----:B------:R-:W1:Y:S01]  /*c980*/  MUFU.TANH R65, R65 ;  /* 0x0000004100417308 */ /* 0x000e620000002400 */
[----:B----4-:R-:W-:Y:S04]  /*c990*/  FMNMX.FTZ R69, R56, R69, !PT ;  /* 0x0000004538457209 */ /* 0x010fe80007810000 */
[----:B------:R-:W-:Y:S02]  /*c9a0*/  FMNMX.FTZ R69, R11, R69, !PT ;  /* 0x000000450b457209 */ /* 0x000fe40007810000 */
[----:B---3--:R-:W-:Y:S02]  /*c9b0*/  FMNMX.FTZ R0, R136, R0, !PT ;  /* 0x0000000088007209 */ /* 0x008fe40007810000 */
[----:B------:R-:W-:Y:S02]  /*c9c0*/  MOV R66, R204 ;  /* 0x000000cc00427202 */ /* 0x000fe40000000f00 */
[----:B------:R-:W-:Y:S05]  /*c9d0*/  FMNMX.FTZ R0, R137, R0, !PT ;  /* 0x0000000089007209 */ /* 0x000fea0007810000 */
[----:B------:R-:W3:Y:S01]  /*c9e0*/  SHFL.BFLY PT, R2, R0, 0x2, 0x1f ;  /* 0x0c401f0000027f89 */ /* 0x000ee200000e0000 */
[----:B-1----:R-:W-:Y:S07]  /*c9f0*/  FMNMX.FTZ R69, R65, R69, !PT ;  /* 0x0000004541457209 */ /* 0x002fee0007810000 */
[----:B------:R-:W1:Y:S01]  /*ca00*/  SHFL.BFLY PT, R3, R69, 0x2, 0x1f ;  /* 0x0c401f0045037f89 */ /* 0x000e6200000e0000 */
[----:B---3--:R-:W-:Y:S02]  /*ca10*/  FMNMX.FTZ R0, R0, R2, !PT ;  /* 0x0000000200007209 */ /* 0x008fe40007810000 */
[----:B-1----:R-:W-:Y:S05]  /*ca20*/  FMNMX.FTZ R69, R69, R3, !PT ;  /* 0x0000000345457209 */ /* 0x002fea0007810000 */
[----:B------:R-:W1:Y:S08]  /*ca30*/  SHFL.BFLY PT, R3, R0, 0x1, 0x1f ;  /* 0x0c201f0000037f89 */ /* 0x000e7000000e0000 */
[----:B------:R-:W3:Y:S01]  /*ca40*/  SHFL.BFLY PT, R4, R69, 0x1, 0x1f ;  /* 0x0c201f0045047f89 */ /* 0x000ee200000e0000 */
[----:B-1----:R-:W-:Y:S05]  /*ca50*/  FMNMX.FTZ R68, R0, R3, !PT ;  /* 0x0000000300447209 */ /* 0x002fea0007810000 */
[----:B------:R-:W-:Y:S01]  /*ca60*/  FADD.FTZ R0, -R68, R71 ;  /* 0x0000004744007221 */ /* 0x000fe20000010100 */
[----:B---3--:R-:W-:Y:S03]  /*ca70*/  FMNMX.FTZ R69, R69, R4, !PT ;  /* 0x0000000445457209 */ /* 0x008fe60007810000 */
[----:B------:R-:W-:Y:S02]  /*ca80*/  FMUL.FTZ R0, R0, c[0x0][0x2d0] ;  /* 0x0000b40000007a20 */ /* 0x000fe40000410000 */
[C---:B------:R-:W-:Y:S02]  /*ca90*/  FMUL.FTZ R71, R69.reuse, c[0x0][0x2d0] ;  /* 0x0000b40045477a20 */ /* 0x040fe40000410000 */
[----:B------:R-:W-:Y:S01]  /*caa0*/  FADD.FTZ R2, -R69, R70 ;  /* 0x0000004645027221 */ /* 0x000fe20000010100 */
[----:B------:R-:W-:Y:S01]  /*cab0*/  MOV R70, R12 ;  /* 0x0000000c00467202 */ /* 0x000fe20000000f00 */
[--C-:B------:R-:W-:Y:S01]  /*cac0*/  FFMA.FTZ R3, R150, c[0x0][0x2d0], -R71.reuse ;  /* 0x0000b40096037a23 */ /* 0x100fe20000010847 */
[----:B------:R-:W-:Y:S01]  /*cad0*/  MOV R150, R11 ;  /* 0x0000000b00967202 */ /* 0x000fe20000000f00 */
[--C-:B------:R-:W-:Y:S01]  /*cae0*/  FFMA.FTZ R4, R149, c[0x0][0x2d0], -R71.reuse ;  /* 0x0000b40095047a23 */ /* 0x100fe20000010847 */
[----:B------:R-:W1:Y:S01]  /*caf0*/  MUFU.EX2 R0, R0 ;  /* 0x0000000000007308 */ /* 0x000e620000000800 */
[--C-:B------:R-:W-:Y:S01]  /*cb00*/  FFMA.FTZ R10, R151, c[0x0][0x2d0], -R71.reuse ;  /* 0x0000b400970a7a23 */ /* 0x100fe20000010847 */
[----:B------:R-:W-:Y:S01]  /*cb10*/  MOV R149, R203 ;  /* 0x000000cb00957202 */ /* 0x000fe20000000f00 */
[----:B------:R-:W-:Y:S01]  /*cb20*/  FMUL.FTZ R2, R2, c[0x0][0x2d0] ;  /* 0x0000b40002027a20 */ /* 0x000fe20000410000 */
[----:B------:R-:W-:Y:S01]  /*cb30*/  MOV R151, R159 ;  /* 0x0000009f00977202 */ /* 0x000fe20000000f00 */
[--C-:B------:R-:W-:Y:S01]  /*cb40*/  FFMA.FTZ R32, R138, c[0x0][0x2d0], -R71.reuse ;  /* 0x0000b4008a207a23 */ /* 0x100fe20000010847 */
[----:B------:R-:W-:Y:S01]  /*cb50*/  MOV R138, R59 ;  /* 0x0000003b008a7202 */ /* 0x000fe20000000f00 */
[--C-:B------:R-:W-:Y:S01]  /*cb60*/  FFMA.FTZ R40, R156, c[0x0][0x2d0], -R71.reuse ;  /* 0x0000b4009c287a23 */ /* 0x100fe20000010847 */
[----:B------:R-:W-:Y:S01]  /*cb70*/  MOV R156, R70 ;  /* 0x00000046009c7202 */ /* 0x000fe20000000f00 */
[----:B------:R-:W-:Y:S01]  /*cb80*/  FFMA.FTZ R70, R163, c[0x0][0x2d0], -R71 ;  /* 0x0000b400a3467a23 */ /* 0x000fe20000010847 */
[----:B------:R3:W-:Y:S10]  /*cb90*/  MUFU.EX2 R218, R3 ;  /* 0x0000000300da7308 */ /* 0x0007f40000000800 */
[----:B------:R4:W-:Y:S01]  /*cba0*/  MUFU.EX2 R217, R4 ;  /* 0x0000000400d97308 */ /* 0x0009e20000000800 */
[C---:B-1----:R-:W-:Y:S02]  /*cbb0*/  FMUL.FTZ R18, R0.reuse, R86 ;  /* 0x0000005600127220 */ /* 0x042fe40000410000 */
[C---:B------:R-:W-:Y:S02]  /*cbc0*/  FMUL.FTZ R19, R0.reuse, R87 ;  /* 0x0000005700137220 */ /* 0x040fe40000410000 */
[C---:B------:R-:W-:Y:S05]  /*cbd0*/  FMUL.FTZ R26, R0.reuse, R94 ;  /* 0x0000005e001a7220 */ /* 0x040fea0000410000 */
[----:B------:R1:W-:Y:S01]  /*cbe0*/  MUFU.EX2 R216, R10 ;  /* 0x0000000a00d87308 */ /* 0x0003e20000000800 */
[C---:B------:R-:W-:Y:S02]  /*cbf0*/  FMUL.FTZ R27, R0.reuse, R95 ;  /* 0x0000005f001b7220 */ /* 0x040fe40000410000 */
[----:B------:R-:W-:Y:S01]  /*cc00*/  FMUL.FTZ R34, R0, R102 ;  /* 0x0000006600227220 */ /* 0x000fe20000410000 */
[----:B---3--:R-:W-:Y:S01]  /*cc10*/  @P0 IADD3 R3, P1, R6, UR4, RZ ;  /* 0x0000000406030c10 */ /* 0x008fe2000ff3e0ff */
[C---:B------:R-:W-:Y:S02]  /*cc20*/  FMUL.FTZ R35, R0.reuse, R103 ;  /* 0x0000006700237220 */ /* 0x040fe40000410000 */
[C---:B------:R-:W-:Y:S01]  /*cc30*/  FMUL.FTZ R42, R0.reuse, R110 ;  /* 0x0000006e002a7220 */ /* 0x040fe20000410000 */
[----:B------:R-:W-:Y:S01]  /*cc40*/  @P0 LEA R6, P3, R3, c[0x0][0x1c8], 0x1 ;  /* 0x0000720003060a11 */ /* 0x000fe200078608ff */
[C---:B------:R-:W-:Y:S01]  /*cc50*/  FMUL.FTZ R43, R0.reuse, R111 ;  /* 0x0000006f002b7220 */ /* 0x040fe20000410000 */
[----:B------:R-:W3:Y:S01]  /*cc60*/  MUFU.EX2 R2, R2 ;  /* 0x0000000200027308 */ /* 0x000ee20000000800 */
[C---:B------:R-:W-:Y:S01]  /*cc70*/  FMUL.FTZ R51, R0.reuse, R119 ;  /* 0x0000007700337220 */ /* 0x040fe20000410000 */
[----:B------:R-:W-:Y:S01]  /*cc80*/  MOV R119, R196 ;  /* 0x000000c400777202 */ /* 0x000fe20000000f00 */
[C---:B------:R-:W-:Y:S01]  /*cc90*/  FMUL.FTZ R59, R0.reuse, R127 ;  /* 0x0000007f003b7220 */ /* 0x040fe20000410000 */
[----:B----4-:R-:W-:Y:S01]  /*cca0*/  @P0 IADD3 R4, P2, R5, UR4, RZ ;  /* 0x0000000405040c10 */ /* 0x010fe2000ff5e0ff */
[----:B------:R-:W-:Y:S01]  /*ccb0*/  FMUL.FTZ R50, R0, R118 ;  /* 0x0000007600327220 */ /* 0x000fe20000410000 */
[----:B--2---:R-:W-:Y:S02]  /*ccc0*/  @P0 IADD3.X R5, R9, UR13, RZ, P1, !PT ;  /* 0x0000000d09050c10 */ /* 0x004fe40008ffe4ff */
[----:B------:R-:W-:Y:S02]  /*ccd0*/  @P0 IADD3.X R9, R13, UR13, RZ, P2, !PT ;  /* 0x0000000d0d090c10 */ /* 0x000fe400097fe4ff */
[----:B------:R-:W-:Y:S01]  /*cce0*/  @P0 LEA.HI.X R7, R3, c[0x0][0x1cc], R5, 0x1, P3 ;  /* 0x0000730003070a11 */ /* 0x000fe200018f0c05 */
[----:B------:R-:W-:Y:S01]  /*ccf0*/  FFMA.FTZ R3, R148, c[0x0][0x2d0], -R71 ;  /* 0x0000b40094037a23 */ /* 0x000fe20000010847 */
[C---:B------:R-:W-:Y:S01]  /*cd00*/  @P0 LEA R8, P1, R4.reuse, c[0x0][0x1c8], 0x1 ;  /* 0x0000720004080a11 */ /* 0x040fe200078208ff */
[----:B------:R2:W-:Y:S01]  /*cd10*/  MUFU.EX2 R212, R32 ;  /* 0x0000002000d47308 */ /* 0x0005e20000000800 */
[----:B------:R-:W-:Y:S01]  /*cd20*/  MOV R148, R166 ;  /* 0x000000a600947202 */ /* 0x000fe20000000f00 */
[----:B------:R4:W-:Y:S01]  /*cd30*/  @P0 LDGSTS.E.BYPASS.LTC128B.128 [R243+0x8100], [R6.64], !P5 ;  /* 0x0810000006f30fae */ /* 0x0009e2000e901d52 */
[----:B------:R-:W-:Y:S02]  /*cd40*/  @P0 LEA.HI.X R9, R4, c[0x0][0x1cc], R9, 0x1, P1 ;  /* 0x0000730004090a11 */ /* 0x000fe400008f0c09 */
[----:B------:R-:W-:Y:S02]  /*cd50*/  @P0 IADD3 R4, P1, R6, UR7, RZ ;  /* 0x0000000706040c10 */ /* 0x000fe4000ff3e0ff */
[----:B------:R-:W-:Y:S02]  /*cd60*/  MOV R111, R57 ;  /* 0x00000039006f7202 */ /* 0x000fe40000000f00 */
[----:B------:R-:W-:Y:S01]  /*cd70*/  @P0 IADD3.X R5, R7, UR6, RZ, P1, !PT ;  /* 0x0000000607050c10 */ /* 0x000fe20008ffe4ff */
[----:B------:R5:W-:Y:S01]  /*cd80*/  MUFU.EX2 R215, R3 ;  /* 0x0000000300d77308 */ /* 0x000be20000000800 */
[----:B------:R5:W-:Y:S01]  /*cd90*/  @P0 LDGSTS.E.BYPASS.LTC128B.128 [R243+0xc100], [R8.64], !P4 ;  /* 0x0c10000008f30fae */ /* 0x000be2000e101d52 */
[----:B-1----:R-:W-:Y:S01]  /*cda0*/  @P0 IADD3 R10, P3, R4, UR12, RZ ;  /* 0x0000000c040a0c10 */ /* 0x002fe2000ff7e0ff */
[C---:B---3--:R-:W-:Y:S01]  /*cdb0*/  FMUL.FTZ R16, R2.reuse, R84 ;  /* 0x0000005402107220 */ /* 0x048fe20000410000 */
[----:B------:R-:W-:Y:S01]  /*cdc0*/  MOV R110, R149 ;  /* 0x00000095006e7202 */ /* 0x000fe20000000f00 */
[C---:B------:R-:W-:Y:S01]  /*cdd0*/  FMUL.FTZ R17, R2.reuse, R85 ;  /* 0x0000005502117220 */ /* 0x040fe20000410000 */
[----:B------:R-:W-:Y:S01]  /*cde0*/  @P0 IADD3.X R11, R5, UR9, RZ, P3, !PT ;  /* 0x00000009050b0c10 */ /* 0x000fe20009ffe4ff */
[C---:B------:R-:W-:Y:S01]  /*cdf0*/  FMUL.FTZ R24, R2.reuse, R92 ;  /* 0x0000005c02187220 */ /* 0x040fe20000410000 */
[----:B------:R-:W-:Y:S01]  /*ce00*/  MOV R149, R65 ;  /* 0x0000004100957202 */ /* 0x000fe20000000f00 */
[----:B------:R1:W-:Y:S01]  /*ce10*/  @P0 LDGSTS.E.BYPASS.LTC128B.128 [R243+0x9100], [R4.64], !P5 ;  /* 0x0910000004f30fae */ /* 0x0003e2000e901d52 */
[C---:B------:R-:W-:Y:S01]  /*ce20*/  FMUL.FTZ R25, R2.reuse, R93 ;  /* 0x0000005d02197220 */ /* 0x040fe20000410000 */
[----:B------:R3:W-:Y:S01]  /*ce30*/  MUFU.EX2 R204, R40 ;  /* 0x0000002800cc7308 */ /* 0x0007e20000000800 */
[C---:B------:R-:W-:Y:S02]  /*ce40*/  FMUL.FTZ R33, R2.reuse, R101 ;  /* 0x0000006502217220 */ /* 0x040fe40000410000 */
[C---:B--2---:R-:W-:Y:S02]  /*ce50*/  FMUL.FTZ R32, R2.reuse, R100 ;  /* 0x0000006402207220 */ /* 0x044fe40000410000 */
[C---:B------:R-:W-:Y:S01]  /*ce60*/  FMUL.FTZ R41, R2.reuse, R109 ;  /* 0x0000006d02297220 */ /* 0x040fe20000410000 */
[----:B------:R1:W-:Y:S01]  /*ce70*/  @P0 LDGSTS.E.BYPASS.LTC128B.128 [R243+0xd100], [R4.64+0x80], !P4 ;  /* 0x0d10008004f30fae */ /* 0x0003e2000e101d52 */
[----:B------:R-:W-:Y:S01]  /*ce80*/  FMUL.FTZ R57, R2, R125 ;  /* 0x0000007d02397220 */ /* 0x000fe20000410000 */
[----:B----4-:R-:W-:Y:S01]  /*ce90*/  @P0 IADD3 R6, P1, R4, UR7, RZ ;  /* 0x0000000704060c10 */ /* 0x010fe2000ff3e0ff */
[C---:B------:R-:W-:Y:S01]  /*cea0*/  FMUL.FTZ R49, R2.reuse, R117 ;  /* 0x0000007502317220 */ /* 0x040fe20000410000 */
[----:B------:R-:W-:Y:S01]  /*ceb0*/  MOV R109, R64 ;  /* 0x00000040006d7202 */ /* 0x000fe20000000f00 */
[----:B------:R-:W-:Y:S02]  /*cec0*/  FMUL.FTZ R64, R2, R132 ;  /* 0x0000008402407220 */ /* 0x000fe40000410000 */
[----:B-----5:R-:W-:Y:S02]  /*ced0*/  FMUL.FTZ R3, R68, c[0x0][0x2d0] ;  /* 0x0000b40044037a20 */ /* 0x020fe40000410000 */
[----:B------:R-:W-:Y:S02]  /*cee0*/  FMUL.FTZ R65, R2, R133 ;  /* 0x0000008502417220 */ /* 0x000fe40000410000 */
[--C-:B------:R-:W-:Y:S01]  /*cef0*/  FFMA.FTZ R7, R154, c[0x0][0x2d0], -R3.reuse ;  /* 0x0000b4009a077a23 */ /* 0x100fe20000010803 */
[----:B------:R-:W-:Y:S01]  /*cf00*/  MOV R154, R167 ;  /* 0x000000a7009a7202 */ /* 0x000fe20000000f00 */
[--C-:B------:R-:W-:Y:S01]  /*cf10*/  FFMA.FTZ R12, R155, c[0x0][0x2d0], -R3.reuse ;  /* 0x0000b4009b0c7a23 */ /* 0x100fe20000010803 */
[----:B------:R-:W-:Y:S01]  /*cf20*/  @P0 IADD3 R8, P2, R6, UR7, RZ ;  /* 0x0000000706080c10 */ /* 0x000fe2000ff5e0ff */
[----:B------:R2:W-:Y:S01]  /*cf30*/  MUFU.EX2 R167, R7 ;  /* 0x0000000700a77308 */ /* 0x0005e20000000800 */
[----:B------:R-:W-:Y:S01]  /*cf40*/  MOV R155, R164 ;  /* 0x000000a4009b7202 */ /* 0x000fe20000000f00 */
[--C-:B------:R-:W-:Y:S02]  /*cf50*/  FFMA.FTZ R48, R158, c[0x0][0x2d0], -R3.reuse ;  /* 0x0000b4009e307a23 */ /* 0x100fe40000010803 */
[----:B---3--:R-:W-:Y:S01]  /*cf60*/  FMUL.FTZ R40, R2, R108 ;  /* 0x0000006c02287220 */ /* 0x008fe20000410000 */
[----:B------:R-:W-:Y:S01]  /*cf70*/  MOV R108, R66 ;  /* 0x00000042006c7202 */ /* 0x000fe20000000f00 */
[----:B------:R-:W-:Y:S02]  /*cf80*/  FMUL.FTZ R66, R0, R134 ;  /* 0x0000008600427220 */ /* 0x000fe40000410000 */
[--C-:B------:R-:W-:Y:S02]  /*cf90*/  FFMA.FTZ R136, R136, c[0x0][0x2d0], -R3.reuse ;  /* 0x0000b40088887a23 */ /* 0x100fe40000010803 */
[----:B------:R-:W3:Y:S10]  /*cfa0*/  MUFU.EX2 R166, R12 ;  /* 0x0000000c00a67308 */ /* 0x000ef40000000800 */
[----:B------:R4:W-:Y:S01]  /*cfb0*/  MUFU.EX2 R159, R48 ;  /* 0x00000030009f7308 */ /* 0x0009e20000000800 */
[----:B--2---:R-:W-:Y:S02]  /*cfc0*/  @P0 IADD3.X R7, R5, UR6, RZ, P1, !PT ;  /* 0x0000000605070c10 */ /* 0x004fe40008ffe4ff */
[----:B-1----:R-:W-:Y:S02]  /*cfd0*/  @P0 IADD3 R4, P1, R6, UR12, RZ ;  /* 0x0000000c06040c10 */ /* 0x002fe4000ff3e0ff */
[C---:B------:R-:W-:Y:S01]  /*cfe0*/  @P0 IADD3.X R9, R7.reuse, UR6, RZ, P2, !PT ;  /* 0x0000000607090c10 */ /* 0x040fe200097fe4ff */
[----:B------:R1:W-:Y:S01]  /*cff0*/  @P0 LDGSTS.E.BYPASS.LTC128B.128 [R243+0xa100], [R6.64], !P5 ;  /* 0x0a10000006f30fae */ /* 0x0003e2000e901d52 */
[----:B------:R-:W-:Y:S03]  /*d000*/  @P0 IADD3.X R5, R7, UR9, RZ, P1, !PT ;  /* 0x0000000907050c10 */ /* 0x000fe60008ffe4ff */
[----:B------:R-:W-:Y:S04]  /*d010*/  MUFU.EX2 R136, R136 ;  /* 0x0000008800887308 */ /* 0x000fe80000000800 */
[----:B------:R2:W-:Y:S01]  /*d020*/  @P0 LDGSTS.E.BYPASS.LTC128B.128 [R243+0xe100], [R10.64], !P4 ;  /* 0x0e1000000af30fae */ /* 0x0005e2000e101d52 */
[----:B----4-:R-:W-:Y:S07]  /*d030*/  FMUL.FTZ R48, R2, R116 ;  /* 0x0000007402307220 */ /* 0x010fee0000410000 */
[----:B------:R4:W-:Y:S08]  /*d040*/  @P0 LDGSTS.E.BYPASS.LTC128B.128 [R243+0xb100], [R8.64], !P5 ;  /* 0x0b10000008f30fae */ /* 0x0009f0000e901d52 */
[----:B------:R5:W-:Y:S01]  /*d050*/  @P0 LDGSTS.E.BYPASS.LTC128B.128 [R243+0xf100], [R4.64], !P4 ;  /* 0x0f10000004f30fae */ /* 0x000be2000e101d52 */
[--C-:B-1----:R-:W-:Y:S01]  /*d060*/  FFMA.FTZ R6, R152, c[0x0][0x2d0], -R3.reuse ;  /* 0x0000b40098067a23 */ /* 0x102fe20000010803 */
[----:B------:R-:W-:Y:S01]  /*d070*/  MOV R152, R165 ;  /* 0x000000a500987202 */ /* 0x000fe20000000f00 */
[C---:B------:R-:W-:Y:S02]  /*d080*/  FMUL.FTZ R7, R0.reuse, R75 ;  /* 0x0000004b00077220 */ /* 0x040fe40000410000 */
[----:B------:R1:W-:Y:S03]  /*d090*/  MUFU.EX2 R165, R6 ;  /* 0x0000000600a57308 */ /* 0x0003e60000000800 */
[----:B------:R-:W1:Y:S01]  /*d0a0*/  LDSM.16.MT88.4 R12, [R221+0x100] ;  /* 0x00010000dd0c783b */ /* 0x000e620000004200 */
[C---:B--2---:R-:W-:Y:S02]  /*d0b0*/  FMUL.FTZ R10, R0.reuse, R78 ;  /* 0x0000004e000a7220 */ /* 0x044fe40000410000 */
[----:B------:R-:W-:Y:S05]  /*d0c0*/  FMUL.FTZ R11, R0, R79 ;  /* 0x0000004f000b7220 */ /* 0x000fea0000410000 */
[----:B------:R-:W2:Y:S01]  /*d0d0*/  LDSM.16.MT88.4 R20, [R222+0x100] ;  /* 0x00010000de14783b */ /* 0x000ea20000004200 */
[C---:B----4-:R-:W-:Y:S02]  /*d0e0*/  FMUL.FTZ R8, R2.reuse, R76 ;  /* 0x0000004c02087220 */ /* 0x050fe40000410000 */
[C---:B------:R-:W-:Y:S05]  /*d0f0*/  FMUL.FTZ R9, R2.reuse, R77 ;  /* 0x0000004d02097220 */ /* 0x040fea0000410000 */
[----:B------:R-:W4:Y:S01]  /*d100*/  LDSM.16.MT88.4 R28, [R225+0x100] ;  /* 0x00010000e11c783b */ /* 0x000f220000004200 */
[--C-:B-----5:R-:W-:Y:S01]  /*d110*/  FFMA.FTZ R4, R153, c[0x0][0x2d0], -R3.reuse ;  /* 0x0000b40099047a23 */ /* 0x120fe20000010803 */
[----:B------:R-:W-:Y:S01]  /*d120*/  MOV R153, R151 ;  /* 0x0000009700997202 */ /* 0x000fe20000000f00 */
[----:B------:R-:W-:Y:S01]  /*d130*/  FMUL.FTZ R5, R2, R73 ;  /* 0x0000004902057220 */ /* 0x000fe20000410000 */
[----:B---3--:R-:W-:Y:S01]  /*d140*/  F2FP.BF16.PACK_AB R73, R166, R167 ;  /* 0x000000a7a649723e */ /* 0x008fe200000010ff */
[----:B------:R3:W5:Y:S01]  /*d150*/  MUFU.EX2 R164, R4 ;  /* 0x0000000400a47308 */ /* 0x0007620000000800 */
[----:B-1----:R-:W-:Y:S01]  /*d160*/  FMUL.FTZ R6, R0, R74 ;  /* 0x0000004a00067220 */ /* 0x002fe20000410000 */
[----:B------:R-:W-:Y:S01]  /*d170*/  F2FP.BF16.PACK_AB R74, R215, R216 ;  /* 0x000000d8d74a723e */ /* 0x000fe200000010ff */
[----:B------:R-:W1:Y:S01]  /*d180*/  LDSM.16.MT88.4 R36, [R224+0x100] ;  /* 0x00010000e024783b */ /* 0x000e620000004200 */
[----:B------:R-:W-:Y:S01]  /*d190*/  MOV R151, R56 ;  /* 0x0000003800977202 */ /* 0x000fe20000000f00 */
[----:B------:R-:W-:Y:S01]  /*d1a0*/  FFMA.FTZ R56, R160, c[0x0][0x2d0], -R3 ;  /* 0x0000b400a0387a23 */ /* 0x000fe20000010803 */
[----:B------:R-:W-:Y:S04]  /*d1b0*/  MOV R160, R199 ;  /* 0x000000c700a07202 */ /* 0x000fe80000000f00 */
[----:B------:R2:W-:Y:S01]  /*d1c0*/  MUFU.EX2 R199, R70 ;  /* 0x0000004600c77308 */ /* 0x0005e20000000800 */
[----:B------:R-:W1:Y:S08]  /*d1d0*/  LDSM.16.MT88.4 R44, [R221+0x4100] ;  /* 0x00410000dd2c783b */ /* 0x000e700000004200 */
[----:B------:R-:W1:Y:S01]  /*d1e0*/  LDSM.16.MT88.4 R52, [R222+0x4100] ;  /* 0x00410000de34783b */ /* 0x000e620000004200 */
[----:B------:R4:W-:Y:S01]  /*d1f0*/  MUFU.EX2 R117, R56 ;  /* 0x0000003800757308 */ /* 0x0009e20000000800 */
[----:B---3--:R-:W-:Y:S01]  /*d200*/  FMUL.FTZ R4, R2, R72 ;  /* 0x0000004802047220 */ /* 0x008fe20000410000 */
[----:B------:R-:W-:Y:S02]  /*d210*/  F2FP.BF16.PACK_AB R72, R217, R218 ;  /* 0x000000dad948723e */ /* 0x000fe400000010ff */
[----:B-----5:R-:W-:Y:S03]  /*d220*/  F2FP.BF16.PACK_AB R75, R164, R165 ;  /* 0x000000a5a44b723e */ /* 0x020fe600000010ff */
[----:B------:R-:W3:Y:S04]  /*d230*/  LDSM.16.MT88.4 R60, [R225+0x4100] ;  /* 0x00410000e13c783b */ /* 0x000ee80000004200 */
[C---:B------:R-:W-:Y:S04]  /*d240*/  HMMA.16816.F32.BF16 R4, R72.reuse, R12, R4 ;  /* 0x0000000c4804723c */ /* 0x040fe80000041804 */
[----:B------:R-:W5:Y:S01]  /*d250*/  LDSM.16.MT88.4 R76, [R224+0x4100] ;  /* 0x00410000e04c783b */ /* 0x000f620000004200 */
[--C-:B--2---:R-:W-:Y:S02]  /*d260*/  FFMA.FTZ R70, R168, c[0x0][0x2d0], -R71.reuse ;  /* 0x0000b400a8467a23 */ /* 0x104fe40000010847 */
[C---:B------:R-:W-:Y:S01]  /*d270*/  FMUL.FTZ R12, R2.reuse, R80 ;  /* 0x00000050020c7220 */ /* 0x040fe20000410000 */
[C---:B------:R-:W-:Y:S04]  /*d280*/  HMMA.16816.F32.BF16 R8, R72.reuse, R14, R8 ;  /* 0x0000000e4808723c */ /* 0x040fe80000041808 */
[----:B------:R-:W-:Y:S01]  /*d290*/  LDSM.16.MT88.4 R84, [R222+0x900] ;  /* 0x00090000de54783b */ /* 0x000fe20000004200 */
[C---:B------:R-:W-:Y:S02]  /*d2a0*/  FMUL.FTZ R13, R2.reuse, R81 ;  /* 0x00000051020d7220 */ /* 0x040fe40000410000 */
[----:B----4-:R-:W-:Y:S02]  /*d2b0*/  FMUL.FTZ R56, R2, R124 ;  /* 0x0000007c02387220 */ /* 0x010fe40000410000 */
[C---:B------:R-:W-:Y:S03]  /*d2c0*/  FMUL.FTZ R14, R0.reuse, R82 ;  /* 0x00000052000e7220 */ /* 0x040fe60000410000 */
[----:B------:R-:W-:Y:S01]  /*d2d0*/  LDSM.16.MT88.4 R92, [R224+0x900] ;  /* 0x00090000e05c783b */ /* 0x000fe20000004200 */
[----:B------:R-:W-:Y:S07]  /*d2e0*/  FMUL.FTZ R15, R0, R83 ;  /* 0x00000053000f7220 */ /* 0x000fee0000410000 */
[----:B------:R-:W2:Y:S01]  /*d2f0*/  LDSM.16.MT88.4 R80, [R221+0x900] ;  /* 0x00090000dd50783b */ /* 0x000ea20000004200 */
[C---:B------:R-:W-:Y:S07]  /*d300*/  HMMA.16816.F32.BF16 R12, R72.reuse, R20, R12 ;  /* 0x00000014480c723c */ /* 0x040fee000004180c */
[----:B------:R-:W-:Y:S01]  /*d310*/  LDSM.16.MT88.4 R100, [R224+0x5100] ;  /* 0x00510000e064783b */ /* 0x000fe20000004200 */
[C---:B------:R-:W-:Y:S04]  /*d320*/  HMMA.16816.F32.BF16 R16, R72.reuse, R22, R16 ;  /* 0x000000164810723c */ /* 0x040fe80000041810 */
[C---:B------:R-:W-:Y:S02]  /*d330*/  FMUL.FTZ R20, R2.reuse, R88 ;  /* 0x0000005802147220 */ /* 0x040fe40000410000 */
[----:B------:R-:W-:Y:S01]  /*d340*/  FMUL.FTZ R21, R2, R89 ;  /* 0x0000005902157220 */ /* 0x000fe20000410000 */
[----:B------:R-:W0:Y:S01]  /*d350*/  LDGDEPBAR ;  /* 0x00000000000079af */ /* 0x000e220000000000 */
[C---:B------:R-:W-:Y:S04]  /*d360*/  FMUL.FTZ R22, R0.reuse, R90 ;  /* 0x0000005a00167220 */ /* 0x040fe80000410000 */
[----:B------:R-:W-:Y:S03]  /*d370*/  FMUL.FTZ R23, R0, R91 ;  /* 0x0000005b00177220 */ /* 0x000fe60000410000 */
[----:B------:R-:W4:Y:S04]  /*d380*/  LDSM.16.MT88.4 R88, [R225+0x900] ;  /* 0x00090000e158783b */ /* 0x000f280000004200 */
[C---:B------:R-:W-:Y:S07]  /*d390*/  HMMA.16816.F32.BF16 R20, R72.reuse, R28, R20 ;  /* 0x0000001c4814723c */ /* 0x040fee0000041814 */
[C---:B------:R-:W-:Y:S01]  /*d3a0*/  FMUL.FTZ R28, R2.reuse, R96 ;  /* 0x00000060021c7220 */ /* 0x040fe20000410000 */
[C---:B------:R-:W-:Y:S04]  /*d3b0*/  HMMA.16816.F32.BF16 R24, R72.reuse, R30, R24 ;  /* 0x0000001e4818723c */ /* 0x040fe80000041818 */
[----:B------:R-:W-:Y:S03]  /*d3c0*/  FMUL.FTZ R29, R2, R97 ;  /* 0x00000061021d7220 */ /* 0x000fe60000410000 */
[C---:B------:R-:W-:Y:S02]  /*d3d0*/  FMUL.FTZ R30, R0.reuse, R98 ;  /* 0x00000062001e7220 */ /* 0x040fe40000410000 */
[----:B------:R-:W-:Y:S02]  /*d3e0*/  FMUL.FTZ R31, R0, R99 ;  /* 0x00000063001f7220 */ /* 0x000fe40000410000 */
[----:B------:R-:W-:Y:S05]  /*d3f0*/  LDSM.16.MT88.4 R96, [R225+0x5100] ;  /* 0x00510000e160783b */ /* 0x000fea0000004200 */
[C---:B-1----:R-:W-:Y:S07]  /*d400*/  HMMA.16816.F32.BF16 R28, R72.reuse, R36, R28 ;  /* 0x00000024481c723c */ /* 0x042fee000004181c */
        /* <DEDUP_REMOVED lines=17> */
[C---:B-1----:R-:W-:Y:S07]  /*d520*/  FMUL.FTZ R44, R2.reuse, R112 ;  /* 0x00000070022c7220 */ /* 0x042fee0000410000 */
[C---:B------:R-:W-:Y:S07]  /*d530*/  HMMA.16816.F32.BF16 R44, R72.reuse, R52, R44 ;  /* 0x00000034482c723c */ /* 0x040fee000004182c */
[----:B------:R-:W-:Y:S01]  /*d540*/  FMUL.FTZ R53, R2, R121 ;  /* 0x0000007902357220 */ /* 0x000fe20000410000 */
[C---:B------:R-:W-:Y:S04]  /*d550*/  HMMA.16816.F32.BF16 R48, R72.reuse, R54, R48 ;  /* 0x000000364830723c */ /* 0x040fe80000041830 */
[----:B------:R-:W-:Y:S01]  /*d560*/  MOV R121, R155 ;  /* 0x0000009b00797202 */ /* 0x000fe20000000f00 */
[----:B------:R-:W-:Y:S01]  /*d570*/  FFMA.FTZ R52, R161, c[0x0][0x2d0], -R3 ;  /* 0x0000b400a1347a23 */ /* 0x000fe20000010803 */
[----:B------:R-:W-:Y:S01]  /*d580*/  MOV R155, R198 ;  /* 0x000000c6009b7202 */ /* 0x000fe20000000f00 */
[C---:B------:R-:W-:Y:S01]  /*d590*/  FMUL.FTZ R54, R0.reuse, R122 ;  /* 0x0000007a00367220 */ /* 0x040fe20000410000 */
[----:B------:R1:W-:Y:S01]  /*d5a0*/  MUFU.EX2 R198, R70 ;  /* 0x0000004600c67308 */ /* 0x0003e20000000800 */
[----:B------:R-:W-:Y:S03]  /*d5b0*/  MOV R161, R197 ;  /* 0x000000c500a17202 */ /* 0x000fe60000000f00 */
[----:B------:R-:W-:Y:S06]  /*d5c0*/  FMUL.FTZ R55, R0, R123 ;  /* 0x0000007b00377220 */ /* 0x000fec0000410000 */
[----:B------:R2:W2:Y:S01]  /*d5d0*/  MUFU.EX2 R118, R52 ;  /* 0x0000003400767308 */ /* 0x0004a20000000800 */
[----:B-1----:R-:W-:Y:S09]  /*d5e0*/  FFMA.FTZ R70, R170, c[0x0][0x2d0], -R71 ;  /* 0x0000b400aa467a23 */ /* 0x002ff20000010847 */
[----:B------:R1:W-:Y:S01]  /*d5f0*/  MUFU.EX2 R197, R70 ;  /* 0x0000004600c57308 */ /* 0x0003e20000000800 */
[----:B--2---:R-:W-:Y:S01]  /*d600*/  FMUL.FTZ R52, R2, R120 ;  /* 0x0000007802347220 */ /* 0x004fe20000410000 */
[----:B------:R-:W-:Y:S02]  /*d610*/  MOV R120, R152 ;  /* 0x0000009800787202 */ /* 0x000fe40000000f00 */
[----:B------:R-:W-:Y:S02]  /*d620*/  MOV R152, R154 ;  /* 0x0000009a00987202 */ /* 0x000fe40000000f00 */
[----:B------:R-:W-:Y:S02]  /*d630*/  MOV R154, R148 ;  /* 0x00000094009a7202 */ /* 0x000fe40000000f00 */
[C---:B---3--:R-:W-:Y:S03]  /*d640*/  HMMA.16816.F32.BF16 R52, R72.reuse, R60, R52 ;  /* 0x0000003c4834723c */ /* 0x048fe60000041834 */
[----:B------:R-:W-:Y:S01]  /*d650*/  MOV R148, R58 ;  /* 0x0000003a00947202 */ /* 0x000fe20000000f00 */
[----:B------:R-:W-:Y:S03]  /*d660*/  FMUL.FTZ R58, R0, R126 ;  /* 0x0000007e003a7220 */ /* 0x000fe60000410000 */
[----:B------:R-:W-:Y:S02]  /*d670*/  FFMA.FTZ R60, R162, c[0x0][0x2d0], -R3 ;  /* 0x0000b400a23c7a23 */ /* 0x000fe40000010803 */
[----:B------:R-:W-:Y:S02]  /*d680*/  FMUL.FTZ R61, R2, R129 ;  /* 0x00000081023d7220 */ /* 0x000fe40000410000 */
[C---:B------:R-:W-:Y:S01]  /*d690*/  HMMA.16816.F32.BF16 R56, R72.reuse, R62, R56 ;  /* 0x0000003e4838723c */ /* 0x040fe20000041838 */
[----:B------:R2:W3:Y:S02]  /*d6a0*/  MUFU.EX2 R116, R60 ;  /* 0x0000003c00747308 */ /* 0x0004e40000000800 */
[----:B-1----:R-:W-:Y:S04]  /*d6b0*/  FFMA.FTZ R70, R169, c[0x0][0x2d0], -R71 ;  /* 0x0000b400a9467a23 */ /* 0x002fe80000010847 */
[C---:B------:R-:W-:Y:S02]  /*d6c0*/  FMUL.FTZ R62, R0.reuse, R130 ;  /* 0x00000082003e7220 */ /* 0x040fe40000410000 */
[----:B------:R-:W-:Y:S02]  /*d6d0*/  FMUL.FTZ R63, R0, R131 ;  /* 0x00000083003f7220 */ /* 0x000fe40000410000 */
[----:B------:R1:W-:Y:S01]  /*d6e0*/  MUFU.EX2 R196, R70 ;  /* 0x0000004600c47308 */ /* 0x0003e20000000800 */
[----:B--2---:R-:W-:Y:S07]  /*d6f0*/  FMUL.FTZ R60, R2, R128 ;  /* 0x00000080023c7220 */ /* 0x004fee0000410000 */
[C---:B-----5:R-:W-:Y:S03]  /*d700*/  HMMA.16816.F32.BF16 R60, R72.reuse, R76, R60 ;  /* 0x0000004c483c723c */ /* 0x060fe6000004183c */
[--C-:B-1----:R-:W-:Y:S04]  /*d710*/  FFMA.FTZ R70, R188, c[0x0][0x2d0], -R3.reuse ;  /* 0x0000b400bc467a23 */ /* 0x102fe80000010803 */
[----:B------:R1:W-:Y:S01]  /*d720*/  MUFU.EX2 R127, R70 ;  /* 0x00000046007f7308 */ /* 0x0003e20000000800 */
[----:B------:R-:W-:Y:S01]  /*d730*/  HMMA.16816.F32.BF16 R64, R72, R78, R64 ;  /* 0x0000004e4840723c */ /* 0x000fe20000041840 */
[----:B------:R-:W2:Y:S06]  /*d740*/  LDSM.16.MT88.4 R76, [R221+0x4900] ;  /* 0x00490000dd4c783b */ /* 0x000eac0000004200 */
[----:B------:R-:W-:Y:S02]  /*d750*/  F2FP.BF16.PACK_AB R73, R118, R159 ;  /* 0x0000009f7649723e */ /* 0x000fe400000010ff */
[----:B---3--:R-:W-:Y:S03]  /*d760*/  F2FP.BF16.PACK_AB R75, R116, R117 ;  /* 0x00000075744b723e */ /* 0x008fe600000010ff */
[----:B------:R-:W-:Y:S02]  /*d770*/  F2FP.BF16.PACK_AB R72, R206, R212 ;  /* 0x000000d4ce48723e */ /* 0x000fe400000010ff */
[----:B------:R-:W-:Y:S07]  /*d780*/  F2FP.BF16.PACK_AB R74, R203, R204 ;  /* 0x000000cccb4a723e */ /* 0x000fee00000010ff */
[C---:B------:R-:W-:Y:S03]  /*d790*/  HMMA.16816.F32.BF16 R4, R72.reuse, R80, R4 ;  /* 0x000000504804723c */ /* 0x040fe60000041804 */
[--C-:B-1----:R-:W-:Y:S04]  /*d7a0*/  FFMA.FTZ R70, R189, c[0x0][0x2d0], -R3.reuse ;  /* 0x0000b400bd467a23 */ /* 0x102fe80000010803 */
[----:B------:R1:W3:Y:S01]  /*d7b0*/  MUFU.EX2 R126, R70 ;  /* 0x00000046007e7308 */ /* 0x0002e20000000800 */
[C---:B------:R-:W-:Y:S01]  /*d7c0*/  HMMA.16816.F32.BF16 R8, R72.reuse, R82, R8 ;  /* 0x000000524808723c */ /* 0x040fe20000041808 */
[----:B------:R-:W5:Y:S07]  /*d7d0*/  LDSM.16.MT88.4 R80, [R222+0x4900] ;  /* 0x00490000de50783b */ /* 0x000f6e0000004200 */
[C---:B------:R-:W-:Y:S08]  /*d7e0*/  HMMA.16816.F32.BF16 R12, R72.reuse, R84, R12 ;  /* 0x00000054480c723c */ /* 0x040ff0000004180c */
[C---:B------:R-:W-:Y:S01]  /*d7f0*/  HMMA.16816.F32.BF16 R16, R72.reuse, R86, R16 ;  /* 0x000000564810723c */ /* 0x040fe20000041810 */
[----:B------:R-:W3:Y:S03]  /*d800*/  LDSM.16.MT88.4 R84, [R225+0x4900] ;  /* 0x00490000e154783b */ /* 0x000ee60000004200 */
[--C-:B-1----:R-:W-:Y:S04]  /*d810*/  FFMA.FTZ R70, R171, c[0x0][0x2d0], -R3.reuse ;  /* 0x0000b400ab467a23 */ /* 0x102fe80000010803 */
[C---:B----4-:R-:W-:Y:S01]  /*d820*/  HMMA.16816.F32.BF16 R20, R72.reuse, R88, R20 ;  /* 0x000000584814723c */ /* 0x050fe20000041814 */
[----:B------:R1:W-:Y:S07]  /*d830*/  MUFU.EX2 R125, R70 ;  /* 0x00000046007d7308 */ /* 0x0003ee0000000800 */
[C---:B------:R-:W-:Y:S01]  /*d840*/  HMMA.16816.F32.BF16 R24, R72.reuse, R90, R24 ;  /* 0x0000005a4818723c */ /* 0x040fe20000041818 */
[----:B------:R-:W4:Y:S07]  /*d850*/  LDSM.16.MT88.4 R88, [R224+0x4900] ;  /* 0x00490000e058783b */ /* 0x000f2e0000004200 */
[C---:B------:R-:W-:Y:S08]  /*d860*/  HMMA.16816.F32.BF16 R28, R72.reuse, R92, R28 ;  /* 0x0000005c481c723c */ /* 0x040ff0000004181c */
[C---:B------:R-:W-:Y:S01]  /*d870*/  HMMA.16816.F32.BF16 R32, R72.reuse, R94, R32 ;  /* 0x0000005e4820723c */ /* 0x040fe20000041820 */
[----:B------:R-:W-:Y:S03]  /*d880*/  LDSM.16.MT88.4 R92, [R222+0x5100] ;  /* 0x00510000de5c783b */ /* 0x000fe60000004200 */
[----:B-1----:R-:W-:Y:S04]  /*d890*/  FFMA.FTZ R70, R190, c[0x0][0x2d0], -R3 ;  /* 0x0000b400be467a23 */ /* 0x002fe80000010803 */
[C---:B--2---:R-:W-:Y:S01]  /*d8a0*/  HMMA.16816.F32.BF16 R36, R72.reuse, R76, R36 ;  /* 0x0000004c4824723c */ /* 0x044fe20000041824 */
[----:B------:R1:W2:Y:S07]  /*d8b0*/  MUFU.EX2 R124, R70 ;  /* 0x00000046007c7308 */ /* 0x0002ae0000000800 */
[C---:B------:R-:W-:Y:S01]  /*d8c0*/  HMMA.16816.F32.BF16 R40, R72.reuse, R78, R40 ;  /* 0x0000004e4828723c */ /* 0x040fe20000041828 */
[----:B------:R-:W2:Y:S07]  /*d8d0*/  LDSM.16.MT88.4 R76, [R221+0x1100] ;  /* 0x00110000dd4c783b */ /* 0x000eae0000004200 */
[C---:B-----5:R-:W-:Y:S08]  /*d8e0*/  HMMA.16816.F32.BF16 R44, R72.reuse, R80, R44 ;  /* 0x00000050482c723c */ /* 0x060ff0000004182c */
[C---:B------:R-:W-:Y:S01]  /*d8f0*/  HMMA.16816.F32.BF16 R48, R72.reuse, R82, R48 ;  /* 0x000000524830723c */ /* 0x040fe20000041830 */
[----:B------:R-:W5:Y:S03]  /*d900*/  LDSM.16.MT88.4 R80, [R222+0x1100] ;  /* 0x00110000de50783b */ /* 0x000f660000004200 */
[--C-:B-1----:R-:W-:Y:S04]  /*d910*/  FFMA.FTZ R70, R191, c[0x0][0x2d0], -R71.reuse ;  /* 0x0000b400bf467a23 */ /* 0x102fe80000010847 */
[C---:B---3--:R-:W-:Y:S01]  /*d920*/  HMMA.16816.F32.BF16 R52, R72.reuse, R84, R52 ;  /* 0x000000544834723c */ /* 0x048fe20000041834 */
[----:B------:R1:W-:Y:S07]  /*d930*/  MUFU.EX2 R191, R70 ;  /* 0x0000004600bf7308 */ /* 0x0003ee0000000800 */
[C---:B------:R-:W-:Y:S01]  /*d940*/  HMMA.16816.F32.BF16 R56, R72.reuse, R86, R56 ;  /* 0x000000564838723c */ /* 0x040fe20000041838 */
[----:B------:R-:W3:Y:S07]  /*d950*/  LDSM.16.MT88.4 R84, [R225+0x1100] ;  /* 0x00110000e154783b */ /* 0x000eee0000004200 */
[C---:B----4-:R-:W-:Y:S08]  /*d960*/  HMMA.16816.F32.BF16 R60, R72.reuse, R88, R60 ;  /* 0x00000058483c723c */ /* 0x050ff0000004183c */
[----:B------:R-:W-:Y:S01]  /*d970*/  HMMA.16816.F32.BF16 R64, R72, R90, R64 ;  /* 0x0000005a4840723c */ /* 0x000fe20000041840 */
[----:B------:R-:W4:Y:S03]  /*d980*/  LDSM.16.MT88.4 R88, [R224+0x1100] ;  /* 0x00110000e058783b */ /* 0x000f260000004200 */
[--C-:B-1----:R-:W-:Y:S03]  /*d990*/  FFMA.FTZ R70, R200, c[0x0][0x2d0], -R71.reuse ;  /* 0x0000b400c8467a23 */ /* 0x102fe60000010847 */
[----:B------:R-:W-:Y:S01]  /*d9a0*/  F2FP.BF16.PACK_AB R73, R126, R127 ;  /* 0x0000007f7e49723e */ /* 0x000fe200000010ff */
[----:B------:R1:W1:Y:S01]  /*d9b0*/  MUFU.EX2 R189, R70 ;  /* 0x0000004600bd7308 */ /* 0x0002620000000800 */
[----:B--2---:R-:W-:Y:S03]  /*d9c0*/  F2FP.BF16.PACK_AB R75, R124, R125 ;  /* 0x0000007d7c4b723e */ /* 0x004fe600000010ff */
[----:B------:R-:W-:Y:S02]  /*d9d0*/  F2FP.BF16.PACK_AB R72, R198, R199 ;  /* 0x000000c7c648723e */ /* 0x000fe400000010ff */
[----:B------:R-:W-:Y:S07]  /*d9e0*/  F2FP.BF16.PACK_AB R74, R196, R197 ;  /* 0x000000c5c44a723e */ /* 0x000fee00000010ff */
        /* <DEDUP_REMOVED lines=8> */
[C---:B---3--:R-:W-:Y:S08]  /*da70*/  HMMA.16816.F32.BF16 R20, R72.reuse, R84, R20 ;  /* 0x000000544814723c */ /* 0x048ff00000041814 */
[C---:B------:R-:W-:Y:S01]  /*da80*/  HMMA.16816.F32.BF16 R24, R72.reuse, R86, R24 ;  /* 0x000000564818723c */ /* 0x040fe20000041818 */
[----:B------:R-:W3:Y:S03]  /*da90*/  LDSM.16.MT88.4 R84, [R225+0x1900] ;  /* 0x00190000e154783b */ /* 0x000ee60000004200 */
[----:B-1----:R-:W-:Y:S04]  /*daa0*/  FFMA.FTZ R70, R202, c[0x0][0x2d0], -R71 ;  /* 0x0000b400ca467a23 */ /* 0x002fe80000010847 */
[C---:B----4-:R-:W-:Y:S01]  /*dab0*/  HMMA.16816.F32.BF16 R28, R72.reuse, R88, R28 ;  /* 0x00000058481c723c */ /* 0x050fe2000004181c */
[----:B------:R1:W4:Y:S07]  /*dac0*/  MUFU.EX2 R188, R70 ;  /* 0x0000004600bc7308 */ /* 0x00032e0000000800 */
[C---:B------:R-:W-:Y:S01]  /*dad0*/  HMMA.16816.F32.BF16 R32, R72.reuse, R90, R32 ;  /* 0x0000005a4820723c */ /* 0x040fe20000041820 */
[----:B------:R-:W-:Y:S07]  /*dae0*/  LDSM.16.MT88.4 R88, [R222+0x5900] ;  /* 0x00590000de58783b */ /* 0x000fee0000004200 */
[C---:B--2---:R-:W-:Y:S08]  /*daf0*/  HMMA.16816.F32.BF16 R36, R72.reuse, R76, R36 ;  /* 0x0000004c4824723c */ /* 0x044ff00000041824 */
[C---:B------:R-:W-:Y:S01]  /*db00*/  HMMA.16816.F32.BF16 R40, R72.reuse, R78, R40 ;  /* 0x0000004e4828723c */ /* 0x040fe20000041828 */
[----:B------:R-:W2:Y:S03]  /*db10*/  LDSM.16.MT88.4 R76, [R224+0x1900] ;  /* 0x00190000e04c783b */ /* 0x000ea60000004200 */
[--C-:B-1----:R-:W-:Y:S04]  /*db20*/  FFMA.FTZ R70, R205, c[0x0][0x2d0], -R3.reuse ;  /* 0x0000b400cd467a23 */ /* 0x102fe80000010803 */
[C---:B------:R-:W-:Y:S01]  /*db30*/  HMMA.16816.F32.BF16 R44, R72.reuse, R92, R44 ;  /* 0x0000005c482c723c */ /* 0x040fe2000004182c */
[----:B------:R1:W-:Y:S07]  /*db40*/  MUFU.EX2 R158, R70 ;  /* 0x00000046009e7308 */ /* 0x0003ee0000000800 */
[C---:B------:R-:W-:Y:S01]  /*db50*/  HMMA.16816.F32.BF16 R48, R72.reuse, R94, R48 ;  /* 0x0000005e4830723c */ /* 0x040fe20000041830 */
[----:B------:R-:W-:Y:S07]  /*db60*/  LDSM.16.MT88.4 R92, [R222+0x6100] ;  /* 0x00610000de5c783b */ /* 0x000fee0000004200 */
[C---:B------:R-:W-:Y:S08]  /*db70*/  HMMA.16816.F32.BF16 R52, R72.reuse, R96, R52 ;  /* 0x000000604834723c */ /* 0x040ff00000041834 */
[C---:B------:R-:W-:Y:S01]  /*db80*/  HMMA.16816.F32.BF16 R56, R72.reuse, R98, R56 ;  /* 0x000000624838723c */ /* 0x040fe20000041838 */
[----:B------:R-:W-:Y:S03]  /*db90*/  LDSM.16.MT88.4 R96, [R225+0x6100] ;  /* 0x00610000e160783b */ /* 0x000fe60000004200 */
[--C-:B-1----:R-:W-:Y:S04]  /*dba0*/  FFMA.FTZ R70, R213, c[0x0][0x2d0], -R3.reuse ;  /* 0x0000b400d5467a23 */ /* 0x102fe80000010803 */
[C---:B------:R-:W-:Y:S01]  /*dbb0*/  HMMA.16816.F32.BF16 R60, R72.reuse, R100, R60 ;  /* 0x00000064483c723c */ /* 0x040fe2000004183c */
[----:B------:R1:W1:Y:S07]  /*dbc0*/  MUFU.EX2 R157, R70 ;  /* 0x00000046009d7308 */ /* 0x00026e0000000800 */
[----:B------:R-:W-:Y:S01]  /*dbd0*/  HMMA.16816.F32.BF16 R64, R72, R102, R64 ;  /* 0x000000664840723c */ /* 0x000fe20000041840 */
[----:B------:R-:W-:Y:S06]  /*dbe0*/  LDSM.16.MT88.4 R100, [R222+0x2900] ;  /* 0x00290000de64783b */ /* 0x000fec0000004200 */
[----:B------:R-:W-:Y:S02]  /*dbf0*/  F2FP.BF16.PACK_AB R72, R189, R191 ;  /* 0x000000bfbd48723e */ /* 0x000fe400000010ff */
[----:B----4-:R-:W-:Y:S03]  /*dc00*/  F2FP.BF16.PACK_AB R74, R188, R190 ;  /* 0x000000bebc4a723e */ /* 0x010fe600000010ff */
[--C-:B-1----:R-:W-:Y:S01]  /*dc10*/  FFMA.FTZ R70, R207, c[0x0][0x2d0], -R3.reuse ;  /* 0x0000b400cf467a23 */ /* 0x102fe20000010803 */
[----:B------:R-:W-:Y:S03]  /*dc20*/  F2FP.BF16.PACK_AB R73, R157, R158 ;  /* 0x0000009e9d49723e */ /* 0x000fe600000010ff */
[----:B------:R1:W-:Y:S02]  /*dc30*/  MUFU.EX2 R115, R70 ;  /* 0x0000004600737308 */ /* 0x0003e40000000800 */
[----:B-1----:R-:W-:Y:S08]  /*dc40*/  FFMA.FTZ R70, R214, c[0x0][0x2d0], -R3 ;  /* 0x0000b400d6467a23 */ /* 0x002ff00000010803 */
        /* <DEDUP_REMOVED lines=12> */
[C---:B---3--:R-:W-:Y:S08]  /*dd10*/  HMMA.16816.F32.BF16 R20, R72.reuse, R84, R20 ;  /* 0x000000544814723c */ /* 0x048ff00000041814 */
[C---:B------:R-:W-:Y:S01]  /*dd20*/  HMMA.16816.F32.BF16 R24, R72.reuse, R86, R24 ;  /* 0x000000564818723c */ /* 0x040fe20000041818 */
[----:B------:R-:W3:Y:S07]  /*dd30*/  LDSM.16.MT88.4 R84, [R225+0x5900] ;  /* 0x00590000e154783b */ /* 0x000eee0000004200 */
[C---:B--2---:R-:W-:Y:S04]  /*dd40*/  HMMA.16816.F32.BF16 R28, R72.reuse, R76, R28 ;  /* 0x0000004c481c723c */ /* 0x044fe8000004181c */
[--C-:B-1----:R-:W-:Y:S04]  /*dd50*/  FFMA.FTZ R70, R244, c[0x0][0x2d0], -R71.reuse ;  /* 0x0000b400f4467a23 */ /* 0x102fe80000010847 */
[C---:B------:R-:W-:Y:S01]  /*dd60*/  HMMA.16816.F32.BF16 R32, R72.reuse, R78, R32 ;  /* 0x0000004e4820723c */ /* 0x040fe20000041820 */
[----:B------:R1:W-:Y:S01]  /*dd70*/  MUFU.EX2 R169, R70 ;  /* 0x0000004600a97308 */ /* 0x0003e20000000800 */
[----:B------:R-:W2:Y:S06]  /*dd80*/  LDSM.16.MT88.4 R76, [R224+0x5900] ;  /* 0x00590000e04c783b */ /* 0x000eac0000004200 */
[C---:B----4-:R-:W-:Y:S08]  /*dd90*/  HMMA.16816.F32.BF16 R36, R72.reuse, R80, R36 ;  /* 0x000000504824723c */ /* 0x050ff00000041824 */
[C---:B------:R-:W-:Y:S01]  /*dda0*/  HMMA.16816.F32.BF16 R40, R72.reuse, R82, R40 ;  /* 0x000000524828723c */ /* 0x040fe20000041828 */
[----:B------:R-:W4:Y:S07]  /*ddb0*/  LDSM.16.MT88.4 R80, [R221+0x2100] ;  /* 0x00210000dd50783b */ /* 0x000f2e0000004200 */
[C---:B------:R-:W-:Y:S04]  /*ddc0*/  HMMA.16816.F32.BF16 R44, R72.reuse, R88, R44 ;  /* 0x00000058482c723c */ /* 0x040fe8000004182c */
[----:B-1----:R-:W-:Y:S04]  /*ddd0*/  FFMA.FTZ R70, R246, c[0x0][0x2d0], -R71 ;  /* 0x0000b400f6467a23 */ /* 0x002fe80000010847 */
[C---:B------:R-:W-:Y:S01]  /*dde0*/  HMMA.16816.F32.BF16 R48, R72.reuse, R90, R48 ;  /* 0x0000005a4830723c */ /* 0x040fe20000041830 */
[----:B------:R1:W1:Y:S01]  /*ddf0*/  MUFU.EX2 R168, R70 ;  /* 0x0000004600a87308 */ /* 0x0002620000000800 */
[----:B------:R-:W4:Y:S06]  /*de00*/  LDSM.16.MT88.4 R88, [R222+0x2100] ;  /* 0x00210000de58783b */ /* 0x000f2c0000004200 */
[C---:B---3--:R-:W-:Y:S08]  /*de10*/  HMMA.16816.F32.BF16 R52, R72.reuse, R84, R52 ;  /* 0x000000544834723c */ /* 0x048ff00000041834 */
[C---:B------:R-:W-:Y:S01]  /*de20*/  HMMA.16816.F32.BF16 R56, R72.reuse, R86, R56 ;  /* 0x000000564838723c */ /* 0x040fe20000041838 */
[----:B------:R-:W3:Y:S07]  /*de30*/  LDSM.16.MT88.4 R84, [R225+0x2100] ;  /* 0x00210000e154783b */ /* 0x000eee0000004200 */
        /* <DEDUP_REMOVED lines=17> */
[C---:B----4-:R-:W-:Y:S08]  /*df50*/  HMMA.16816.F32.BF16 R4, R72.reuse, R80, R4 ;  /* 0x000000504804723c */ /* 0x050ff00000041804 */
[C---:B------:R-:W-:Y:S01]  /*df60*/  HMMA.16816.F32.BF16 R8, R72.reuse, R82, R8 ;  /* 0x000000524808723c */ /* 0x040fe20000041808 */
[----:B------:R-:W4:Y:S07]  /*df70*/  LDSM.16.MT88.4 R80, [R221+0x6100] ;  /* 0x00610000dd50783b */ /* 0x000f2e0000004200 */
[C---:B------:R-:W-:Y:S04]  /*df80*/  HMMA.16816.F32.BF16 R12, R72.reuse, R88, R12 ;  /* 0x00000058480c723c */ /* 0x040fe8000004180c */
[--C-:B-1----:R-:W-:Y:S04]  /*df90*/  FFMA.FTZ R70, R252, c[0x0][0x2d0], -R71.reuse ;  /* 0x0000b400fc467a23 */ /* 0x102fe80000010847 */
[C---:B------:R-:W-:Y:S01]  /*dfa0*/  HMMA.16816.F32.BF16 R16, R72.reuse, R90, R16 ;  /* 0x0000005a4810723c */ /* 0x040fe20000041810 */
[----:B------:R1:W5:Y:S01]  /*dfb0*/  MUFU.EX2 R162, R70 ;  /* 0x0000004600a27308 */ /* 0x0003620000000800 */
[----:B------:R-:W5:Y:S06]  /*dfc0*/  LDSM.16.MT88.4 R88, [R224+0x6100] ;  /* 0x00610000e058783b */ /* 0x000f6c0000004200 */
        /* <DEDUP_REMOVED lines=37> */
[C---:B---3--:R-:W-:Y:S08]  /*e220*/  HMMA.16816.F32.BF16 R4, R72.reuse, R84, R4 ;  /* 0x000000544804723c */ /* 0x048ff00000041804 */
[C---:B------:R-:W-:Y:S01]  /*e230*/  HMMA.16816.F32.BF16 R8, R72.reuse, R86, R8 ;  /* 0x000000564808723c */ /* 0x040fe20000041808 */
[----:B------:R-:W3:Y:S07]  /*e240*/  LDSM.16.MT88.4 R84, [R221+0x6900] ;  /* 0x00690000dd54783b */ /* 0x000eee0000004200 */
[C---:B------:R-:W-:Y:S04]  /*e250*/  HMMA.16816.F32.BF16 R12, R72.reuse, R100, R12 ;  /* 0x00000064480c723c */ /* 0x040fe8000004180c */
[--C-:B-1----:R-:W-:Y:S01]  /*e260*/  FFMA.FTZ R70, R152, c[0x0][0x2d0], -R71.reuse ;  /* 0x0000b40098467a23 */ /* 0x102fe20000010847 */
[----:B------:R-:W-:Y:S03]  /*e270*/  MOV R152, R155 ;  /* 0x0000009b00987202 */ /* 0x000fe60000000f00 */
[C---:B------:R-:W-:Y:S01]  /*e280*/  HMMA.16816.F32.BF16 R16, R72.reuse, R102, R16 ;  /* 0x000000664810723c */ /* 0x040fe20000041810 */
[----:B------:R1:W5:Y:S01]  /*e290*/  MUFU.EX2 R155, R70 ;  /* 0x00000046009b7308 */ /* 0x0003620000000800 */
[----:B------:R-:W-:Y:S06]  /*e2a0*/  LDSM.16.MT88.4 R100, [R224+0x7100] ;  /* 0x00710000e064783b */ /* 0x000fec0000004200 */
[C---:B--2---:R-:W-:Y:S08]  /*e2b0*/  HMMA.16816.F32.BF16 R20, R72.reuse, R76, R20 ;  /* 0x0000004c4814723c */ /* 0x044ff00000041814 */
[C---:B------:R-:W-:Y:S01]  /*e2c0*/  HMMA.16816.F32.BF16 R24, R72.reuse, R78, R24 ;  /* 0x0000004e4818723c */ /* 0x040fe20000041818 */
[----:B------:R-:W2:Y:S07]  /*e2d0*/  LDSM.16.MT88.4 R76, [R225+0x6900] ;  /* 0x00690000e14c783b */ /* 0x000eae0000004200 */
[C---:B----4-:R-:W-:Y:S04]  /*e2e0*/  HMMA.16816.F32.BF16 R28, R72.reuse, R80, R28 ;  /* 0x00000050481c723c */ /* 0x050fe8000004181c */
[--C-:B-1----:R-:W-:Y:S04]  /*e2f0*/  FFMA.FTZ R70, R154, c[0x0][0x2d0], -R71.reuse ;  /* 0x0000b4009a467a23 */ /* 0x102fe80000010847 */
[C---:B------:R-:W-:Y:S01]  /*e300*/  HMMA.16816.F32.BF16 R32, R72.reuse, R82, R32 ;  /* 0x000000524820723c */ /* 0x040fe20000041820 */
[----:B------:R1:W-:Y:S01]  /*e310*/  MUFU.EX2 R154, R70 ;  /* 0x00000046009a7308 */ /* 0x0003e20000000800 */
[----:B------:R-:W4:Y:S06]  /*e320*/  LDSM.16.MT88.4 R80, [R224+0x6900] ;  /* 0x00690000e050783b */ /* 0x000f2c0000004200 */
        /* <DEDUP_REMOVED lines=11> */
[C---:B----4-:R-:W-:Y:S04]  /*e3e0*/  HMMA.16816.F32.BF16 R60, R72.reuse, R80, R60 ;  /* 0x00000050483c723c */ /* 0x050fe8000004183c */
[--C-:B-1----:R-:W-:Y:S01]  /*e3f0*/  FFMA.FTZ R70, R110, c[0x0][0x2d0], -R3.reuse ;  /* 0x0000b4006e467a23 */ /* 0x102fe20000010803 */
[----:B------:R-:W-:Y:S03]  /*e400*/  MOV R110, R139 ;  /* 0x0000008b006e7202 */ /* 0x000fe60000000f00 */
[----:B------:R-:W-:Y:S01]  /*e410*/  HMMA.16816.F32.BF16 R64, R72, R82, R64 ;  /* 0x000000524840723c */ /* 0x000fe20000041840 */
[----:B------:R1:W-:Y:S01]  /*e420*/  MUFU.EX2 R129, R70 ;  /* 0x0000004600817308 */ /* 0x0003e20000000800 */
[----:B------:R-:W4:Y:S05]  /*e430*/  LDSM.16.MT88.4 R80, [R225+0x3100] ;  /* 0x00310000e150783b */ /* 0x000f2a0000004200 */
[----:B-----5:R-:W-:Y:S02]  /*e440*/  F2FP.BF16.PACK_AB R72, R155, R156 ;  /* 0x0000009c9b48723e */ /* 0x020fe400000010ff */
[----:B------:R-:W-:Y:S03]  /*e450*/  F2FP.BF16.PACK_AB R74, R153, R154 ;  /* 0x0000009a994a723e */ /* 0x000fe600000010ff */
[--C-:B-1----:R-:W-:Y:S02]  /*e460*/  FFMA.FTZ R70, R109, c[0x0][0x2d0], -R3.reuse ;  /* 0x0000b4006d467a23 */ /* 0x102fe40000010803 */
[----:B------:R-:W5:Y:S02]  /*e470*/  LDL.LU R109, [R1+0x18] ;  /* 0x00001800016d7983 */ /* 0x000f640000300800 */
[----:B------:R1:W1:Y:S02]  /*e480*/  MUFU.EX2 R128, R70 ;  /* 0x0000004600807308 */ /* 0x0002640000000800 */
[--C-:B-1----:R-:W-:Y:S01]  /*e490*/  FFMA.FTZ R70, R148, c[0x0][0x2d0], -R3.reuse ;  /* 0x0000b40094467a23 */ /* 0x102fe20000010803 */
[----:B------:R-:W-:Y:S07]  /*e4a0*/  F2FP.BF16.PACK_AB R73, R128, R129 ;  /* 0x000000818049723e */ /* 0x000fee00000010ff */
[----:B------:R1:W-:Y:S02]  /*e4b0*/  MUFU.EX2 R148, R70 ;  /* 0x0000004600947308 */ /* 0x0003e40000000800 */
[----:B-1----:R-:W-:Y:S02]  /*e4c0*/  FFMA.FTZ R70, R108, c[0x0][0x2d0], -R3 ;  /* 0x0000b4006c467a23 */ /* 0x002fe40000010803 */
        /* <DEDUP_REMOVED lines=8> */
[C---:B--2---:R-:W-:Y:S04]  /*e550*/  HMMA.16816.F32.BF16 R12, R72.reuse, R76, R12 ;  /* 0x0000004c480c723c */ /* 0x044fe8000004180c */
[--C-:B-1----:R-:W-:Y:S04]  /*e560*/  FFMA.FTZ R70, R151, c[0x0][0x2d0], -R71.reuse ;  /* 0x0000b40097467a23 */ /* 0x102fe80000010847 */
[C---:B------:R-:W-:Y:S01]  /*e570*/  HMMA.16816.F32.BF16 R16, R72.reuse, R78, R16 ;  /* 0x0000004e4810723c */ /* 0x040fe20000041810 */
[----:B------:R1:W2:Y:S01]  /*e580*/  MUFU.EX2 R151, R70 ;  /* 0x0000004600977308 */ /* 0x0002a20000000800 */
[----:B------:R-:W3:Y:S06]  /*e590*/  LDSM.16.MT88.4 R76, [R221+0x3900] ;  /* 0x00390000dd4c783b */ /* 0x000eec0000004200 */
[C---:B----4-:R-:W-:Y:S08]  /*e5a0*/  HMMA.16816.F32.BF16 R20, R72.reuse, R80, R20 ;  /* 0x000000504814723c */ /* 0x050ff00000041814 */
[C---:B------:R-:W-:Y:S08]  /*e5b0*/  HMMA.16816.F32.BF16 R24, R72.reuse, R82, R24 ;  /* 0x000000524818723c */ /* 0x040ff00000041818 */
[C---:B------:R-:W-:Y:S04]  /*e5c0*/  HMMA.16816.F32.BF16 R28, R72.reuse, R88, R28 ;  /* 0x00000058481c723c */ /* 0x040fe8000004181c */
[--C-:B-1----:R-:W-:Y:S01]  /*e5d0*/  FFMA.FTZ R70, R150, c[0x0][0x2d0], -R71.reuse ;  /* 0x0000b40096467a23 */ /* 0x102fe20000010847 */
[----:B--2---:R-:W-:Y:S03]  /*e5e0*/  F2FP.BF16.PACK_AB R132, R151, R152 ;  /* 0x000000989784723e */ /* 0x004fe600000010ff */
        /* <DEDUP_REMOVED lines=13> */
[----:B--2---:R-:W-:Y:S03]  /*e6c0*/  F2FP.BF16.PACK_AB R134, R149, R150 ;  /* 0x000000969586723e */ /* 0x004fe600000010ff */
[----:B------:R-:W-:Y:S01]  /*e6d0*/  HMMA.16816.F32.BF16 R64, R72, R102, R64 ;  /* 0x000000664840723c */ /* 0x000fe20000041840 */
[----:B------:R1:W-:Y:S01]  /*e6e0*/  MUFU.EX2 R138, R70 ;  /* 0x00000046008a7308 */ /* 0x0003e20000000800 */
[----:B------:R-:W2:Y:S02]  /*e6f0*/  LDSM.16.MT88.4 R100, [R224+0x3900] ;  /* 0x00390000e064783b */ /* 0x000ea40000004200 */
[--C-:B-1----:R-:W-:Y:S02]  /*e700*/  FFMA.FTZ R70, R110, c[0x0][0x2d0], -R3.reuse ;  /* 0x0000b4006e467a23 */ /* 0x102fe40000010803 */
[----:B------:R-:W-:Y:S05]  /*e710*/  FFMA.FTZ R3, R137, c[0x0][0x2d0], -R3 ;  /* 0x0000b40089037a23 */ /* 0x000fea0000010803 */
[----:B------:R-:W1:Y:S10]  /*e720*/  MUFU.EX2 R71, R70 ;  /* 0x0000004600477308 */ /* 0x000e740000000800 */
[----:B------:R-:W4:Y:S01]  /*e730*/  MUFU.EX2 R70, R3 ;  /* 0x0000000300467308 */ /* 0x000f220000000800 */
[----:B-1----:R-:W-:Y:S02]  /*e740*/  F2FP.BF16.PACK_AB R133, R71, R138 ;  /* 0x0000008a4785723e */ /* 0x002fe400000010ff */
[----:B----4-:R-:W-:Y:S07]  /*e750*/  F2FP.BF16.PACK_AB R135, R70, R136 ;  /* 0x000000884687723e */ /* 0x010fee00000010ff */
[C---:B------:R-:W-:Y:S01]  /*e760*/  HMMA.16816.F32.BF16 R72, R132.reuse, R76, R4 ;  /* 0x0000004c8448723c */ /* 0x040fe20000041804 */
[----:B------:R-:W-:Y:S07]  /*e770*/  LDSM.16.MT88.4 R4, [R224+0x7900] ;  /* 0x00790000e004783b */ /* 0x000fee0000004200 */
[C---:B------:R-:W-:Y:S08]  /*e780*/  HMMA.16816.F32.BF16 R76, R132.reuse, R78, R8 ;  /* 0x0000004e844c723c */ /* 0x040ff00000041808 */
[C---:B------:R-:W-:Y:S04]  /*e790*/  HMMA.16816.F32.BF16 R80, R132.reuse, R104, R12 ;  /* 0x000000688450723c */ /* 0x040fe8000004180c */
[----:B-----5:R-:W-:Y:S04]  /*e7a0*/  FFMA.FTZ R2, R2, R109, R218 ;  /* 0x0000006d02027223 */ /* 0x020fe800000100da */
[----:B------:R-:W-:Y:S01]  /*e7b0*/  FADD.FTZ R2, R217, R2 ;  /* 0x00000002d9027221 */ /* 0x000fe20000010000 */
[C---:B------:R-:W-:Y:S03]  /*e7c0*/  HMMA.16816.F32.BF16 R84, R132.reuse, R106, R16 ;  /* 0x0000006a8454723c */ /* 0x040fe60000041810 */
[----:B------:R-:W-:Y:S04]  /*e7d0*/  FADD.FTZ R2, R216, R2 ;  /* 0x00000002d8027221 */ /* 0x000fe80000010000 */
[----:B------:R-:W-:Y:S01]  /*e7e0*/  FADD.FTZ R2, R215, R2 ;  /* 0x00000002d7027221 */ /* 0x000fe20000010000 */
[C---:B---3--:R-:W-:Y:S04]  /*e7f0*/  HMMA.16816.F32.BF16 R88, R132.reuse, R92, R20 ;  /* 0x0000005c8458723c */ /* 0x048fe80000041814 */
[----:B------:R-:W-:Y:S04]  /*e800*/  FADD.FTZ R2, R212, R2 ;  /* 0x00000002d4027221 */ /* 0x000fe80000010000 */
[----:B------:R-:W-:Y:S01]  /*e810*/  FADD.FTZ R2, R206, R2 ;  /* 0x00000002ce027221 */ /* 0x000fe20000010000 */
[C---:B------:R-:W-:Y:S03]  /*e820*/  HMMA.16816.F32.BF16 R92, R132.reuse, R94, R24 ;  /* 0x0000005e845c723c */ /* 0x040fe60000041818 */
[----:B------:R-:W-:Y:S04]  /*e830*/  FADD.FTZ R2, R204, R2 ;  /* 0x00000002cc027221 */ /* 0x000fe80000010000 */
[----:B------:R-:W-:Y:S01]  /*e840*/  FADD.FTZ R2, R203, R2 ;  /* 0x00000002cb027221 */ /* 0x000fe20000010000 */
[C---:B--2---:R-:W-:Y:S04]  /*e850*/  HMMA.16816.F32.BF16 R96, R132.reuse, R100, R28 ;  /* 0x000000648460723c */ /* 0x044fe8000004181c */
[----:B------:R-:W-:Y:S04]  /*e860*/  FADD.FTZ R2, R199, R2 ;  /* 0x00000002c7027221 */ /* 0x000fe80000010000 */
[----:B------:R-:W-:Y:S01]  /*e870*/  FADD.FTZ R2, R198, R2 ;  /* 0x00000002c6027221 */ /* 0x000fe20000010000 */
[C---:B------:R-:W-:Y:S03]  /*e880*/  HMMA.16816.F32.BF16 R100, R132.reuse, R102, R32 ;  /* 0x000000668464723c */ /* 0x040fe60000041820 */
[----:B------:R-:W-:Y:S04]  /*e890*/  FADD.FTZ R2, R197, R2 ;  /* 0x00000002c5027221 */ /* 0x000fe80000010000 */
[----:B------:R-:W-:Y:S05]  /*e8a0*/  FADD.FTZ R2, R196, R2 ;  /* 0x00000002c4027221 */ /* 0x000fea0000010000 */
[----:B------:R-:W-:Y:S04]  /*e8b0*/  FADD.FTZ R2, R191, R2 ;  /* 0x00000002bf027221 */ /* 0x000fe80000010000 */
[----:B------:R-:W-:Y:S02]  /*e8c0*/  FADD.FTZ R2, R189, R2 ;  /* 0x00000002bd027221 */ /* 0x000fe40000010000 */
[----:B------:R-:W-:Y:S02]  /*e8d0*/  FFMA.FTZ R0, R0, R108, R167 ;  /* 0x0000006c00007223 */ /* 0x000fe400000100a7 */
[----:B------:R-:W-:Y:S01]  /*e8e0*/  FADD.FTZ R2, R190, R2 ;  /* 0x00000002be027221 */ /* 0x000fe20000010000 */
[----:B------:R-:W1:Y:S01]  /*e8f0*/  LDSM.16.MT88.4 R108, [R221+0x7900] ;  /* 0x00790000dd6c783b */ /* 0x000e620000004200 */
        /* <DEDUP_REMOVED lines=13> */
[----:B------:R-:W-:Y:S01]  /*e9d0*/  FADD.FTZ R2, R162, R2 ;  /* 0x00000002a2027221 */ /* 0x000fe20000010000 */
[----:B------:R-:W2:Y:S01]  /*e9e0*/  LDSM.16.MT88.4 R116, [R222+0x7900] ;  /* 0x00790000de74783b */ /* 0x000ea20000004200 */
[----:B------:R-:W-:Y:S02]  /*e9f0*/  FADD.FTZ R0, R127, R0 ;  /* 0x000000007f007221 */ /* 0x000fe40000010000 */
[----:B------:R-:W-:Y:S02]  /*ea00*/  FADD.FTZ R2, R161, R2 ;  /* 0x00000002a1027221 */ /* 0x000fe40000010000 */
[----:B------:R-:W-:Y:S02]  /*ea10*/  FADD.FTZ R0, R126, R0 ;  /* 0x000000007e007221 */ /* 0x000fe40000010000 */
[----:B------:R-:W-:Y:S02]  /*ea20*/  FADD.FTZ R2, R160, R2 ;  /* 0x00000002a0027221 */ /* 0x000fe40000010000 */
[----:B------:R-:W-:Y:S02]  /*ea30*/  FADD.FTZ R0, R125, R0 ;  /* 0x000000007d007221 */ /* 0x000fe40000010000 */
[----:B------:R-:W-:Y:S01]  /*ea40*/  FADD.FTZ R2, R156, R2 ;  /* 0x000000029c027221 */ /* 0x000fe20000010000 */
[C---:B-1----:R-:W-:Y:S03]  /*ea50*/  HMMA.16816.F32.BF16 R104, R132.reuse, R108, R36 ;  /* 0x0000006c8468723c */ /* 0x042fe60000041824 */
[----:B------:R-:W-:Y:S02]  /*ea60*/  FADD.FTZ R0, R124, R0 ;  /* 0x000000007c007221 */ /* 0x000fe40000010000 */
[----:B------:R-:W1:Y:S01]  /*ea70*/  LDSM.16.MT88.4 R124, [R225+0x7900] ;  /* 0x00790000e17c783b */ /* 0x000e620000004200 */
[----:B------:R-:W-:Y:S02]  /*ea80*/  FADD.FTZ R2, R155, R2 ;  /* 0x000000029b027221 */ /* 0x000fe40000010000 */
[C---:B------:R-:W-:Y:S04]  /*ea90*/  HMMA.16816.F32.BF16 R108, R132.reuse, R110, R40 ;  /* 0x0000006e846c723c */ /* 0x040fe80000041828 */
[----:B------:R-:W-:Y:S02]  /*eaa0*/  FADD.FTZ R0, R158, R0 ;  /* 0x000000009e007221 */ /* 0x000fe40000010000 */
[----:B------:R-:W-:Y:S02]  /*eab0*/  FADD.FTZ R2, R154, R2 ;  /* 0x000000029a027221 */ /* 0x000fe40000010000 */
[----:B------:R-:W-:Y:S04]  /*eac0*/  FADD.FTZ R0, R157, R0 ;  /* 0x000000009d007221 */ /* 0x000fe80000010000 */
[----:B------:R-:W-:Y:S02]  /*ead0*/  FADD.FTZ R0, R115, R0 ;  /* 0x0000000073007221 */ /* 0x000fe40000010000 */
[----:B------:R-:W-:Y:S02]  /*eae0*/  FADD.FTZ R2, R153, R2 ;  /* 0x0000000299027221 */ /* 0x000fe40000010000 */
        /* <DEDUP_REMOVED lines=32> */
.L_x_504:
        /* <DEDUP_REMOVED lines=93> */
.L_x_500:
[----:B------:R-:W-:Y:S05]  /*f2c0*/  @P2 BRA `(.L_x_506) ;  /* 0x000012b000002947 */ /* 0x000fea0003800000 */
[----:B------:R-:W2:Y:S01]  /*f2d0*/  LDL R34, [R1+0x50] ;  /* 0x0000500001227983 */ /* 0x000ea20000100800 */
[----:B------:R-:W-:Y:S02]  /*f2e0*/  F2FP.BF16.PACK_AB R27, R27, R72 ;  /* 0x000000481b1b723e */ /* 0x000fe400000010ff */
[----:B------:R-:W-:Y:S01]  /*f2f0*/  F2FP.BF16.PACK_AB R75, R75, R74 ;  /* 0x0000004a4b4b723e */ /* 0x000fe200000010ff */
[----:B------:R-:W1:Y:S01]  /*f300*/  S2R R32, SR_TID.X ;  /* 0x0000000000207919 */ /* 0x000e620000002100 */
        /* <DEDUP_REMOVED lines=12> */
[----:B-1----:R-:W-:Y:S02]  /*f3d0*/  SHF.R.S32.HI R33, RZ, 0x1f, R32 ;  /* 0x0000001fff217819 */ /* 0x002fe40000011420 */
[----:B------:R-:W-:-:S02]  /*f3e0*/  F2FP.BF16.PACK_AB R24, R24, R100 ;  /* 0x000000641818723e */ /* 0x000fc400000010ff */
[CC--:B------:R-:W-:Y:S02]  /*f3f0*/  LEA.HI R2, R33.reuse, R32.reuse, RZ, 0x2 ;  /* 0x0000002021027211 */ /* 0x0c0fe400078f10ff */
[----:B------:R-:W-:Y:S02]  /*f400*/  LEA.HI R29, R33, R32, RZ, 0x5 ;  /* 0x00000020211d7211 */ /* 0x000fe400078f28ff */
[--C-:B------:R-:W-:Y:S02]  /*f410*/  SHF.R.S32.HI R4, RZ, 0x2, R2.reuse ;  /* 0x00000002ff047819 */ /* 0x100fe40000011402 */
[----:B------:R-:W-:Y:S02]  /*f420*/  SHF.R.S32.HI R0, RZ, 0x1f, R2 ;  /* 0x0000001fff007819 */ /* 0x000fe40000011402 */
[----:B------:R-:W-:Y:S02]  /*f430*/  SHF.R.S32.HI R28, RZ, 0x5, R29 ;  /* 0x00000005ff1c7819 */ /* 0x000fe4000001141d */
[----:B------:R-:W-:-:S02]  /*f440*/  LEA.HI R0, R0, R4, RZ, 0x3 ;  /* 0x0000000400007211 */ /* 0x000fc400078f18ff */
[----:B------:R-:W-:Y:S02]  /*f450*/  F2FP.BF16.PACK_AB R102, R103, R102 ;  /* 0x000000666766723e */ /* 0x000fe400000010ff */
[----:B------:R-:W-:Y:S02]  /*f460*/  LOP3.LUT R0, R0, 0xfffffff8, RZ, 0xc0, !PT ;  /* 0xfffffff800007812 */ /* 0x000fe400078ec0ff */
[----:B------:R-:W-:Y:S02]  /*f470*/  F2FP.BF16.PACK_AB R22, R22, R104 ;  /* 0x000000681616723e */ /* 0x000fe400000010ff */
[----:B------:R-:W-:Y:S01]  /*f480*/  F2FP.BF16.PACK_AB R107, R107, R106 ;  /* 0x0000006a6b6b723e */ /* 0x000fe200000010ff */
[----:B------:R-:W-:Y:S01]  /*f490*/  IMAD.IADD R4, R4, 0x1, -R0 ;  /* 0x0000000104047824 */ /* 0x000fe200078e0a00 */
[----:B------:R-:W-:Y:S02]  /*f4a0*/  LOP3.LUT R0, R2, 0xfffffffc, RZ, 0xc0, !PT ;  /* 0xfffffffc02007812 */ /* 0x000fe400078ec0ff */
[----:B------:R-:W-:Y:S01]  /*f4b0*/  F2FP.BF16.PACK_AB R21, R21, R108 ;  /* 0x0000006c1515723e */ /* 0x000fe200000010ff */
[C---:B------:R-:W-:Y:S01]  /*f4c0*/  IMAD.SHL.U32 R2, R4.reuse, 0x40, RZ ;  /* 0x0000004004027824 */ /* 0x040fe200078e00ff */
[----:B------:R-:W-:Y:S01]  /*f4d0*/  LOP3.LUT R3, R4, 0x1, RZ, 0xc0, !PT ;  /* 0x0000000104037812 */ /* 0x000fe200078ec0ff */
[----:B------:R-:W-:Y:S01]  /*f4e0*/  IMAD.IADD R23, R32, 0x1, -R0 ;  /* 0x0000000120177824 */ /* 0x000fe200078e0a00 */
[----:B------:R-:W-:-:S02]  /*f4f0*/  F2FP.BF16.PACK_AB R111, R111, R110 ;  /* 0x0000006e6f6f723e */ /* 0x000fc400000010ff */
[----:B------:R-:W-:Y:S01]  /*f500*/  LOP3.LUT R0, R2, 0x1c0, RZ, 0xc0, !PT ;  /* 0x000001c002007812 */ /* 0x000fe200078ec0ff */
[----:B------:R-:W-:Y:S01]  /*f510*/  IMAD R2, R28, 0x200, R23 ;  /* 0x000002001c027824 */ /* 0x000fe200078e0217 */
[----:B------:R-:W-:Y:S02]  /*f520*/  ISETP.NE.U32.AND P0, PT, R3, 0x1, PT ;  /* 0x000000010300780c */ /* 0x000fe40003f05070 */
[----:B------:R-:W-:Y:S02]  /*f530*/  LEA.HI R0, R0, R0, RZ, 0x1d ;  /* 0x0000000000007211 */ /* 0x000fe400078fe8ff */
[----:B------:R-:W-:Y:S01]  /*f540*/  R2P PR, R4, 0x6 ;  /* 0x0000000604007804 */ /* 0x000fe20000000000 */
[----:B------:R-:W-:Y:S01]  /*f550*/  IMAD.MOV.U32 R4, RZ, RZ, 0x20 ;  /* 0x00000020ff047424 */ /* 0x000fe200078e00ff */
[----:B------:R-:W-:Y:S01]  /*f560*/  F2FP.BF16.PACK_AB R20, R20, R112 ;  /* 0x000000701414723e */ /* 0x000fe200000010ff */
[----:B------:R-:W-:Y:S01]  /*f570*/  IMAD.U32 R0, R2, 0x2, R0 ;  /* 0x0000000202007824 */ /* 0x000fe200078e0000 */
[----:B------:R-:W-:-:S02]  /*f580*/  F2FP.BF16.PACK_AB R19, R19, R114 ;  /* 0x000000721313723e */ /* 0x000fc400000010ff */
[----:B------:R-:W-:Y:S01]  /*f590*/  SEL R4, R4, 0xffffffe0, !P1 ;  /* 0xffffffe004047807 */ /* 0x000fe20004800000 */
[----:B------:R-:W-:Y:S01]  /*f5a0*/  IMAD.SHL.U32 R0, R0, 0x2, RZ ;  /* 0x0000000200007824 */ /* 0x000fe200078e00ff */
[----:B------:R-:W-:Y:S01]  /*f5b0*/  BAR.SYNC.DEFER_BLOCKING 0x1, 0x100 ;  /* 0x0044000000007b1d */ /* 0x000fe20000010000 */
[----:B------:R-:W-:Y:S02]  /*f5c0*/  F2FP.BF16.PACK_AB R18, R18, R116 ;  /* 0x000000741212723e */ /* 0x000fe400000010ff */
[----:B------:R-:W-:Y:S02]  /*f5d0*/  F2FP.BF16.PACK_AB R17, R17, R118 ;  /* 0x000000761111723e */ /* 0x000fe400000010ff */
[C---:B------:R-:W-:Y:S02]  /*f5e0*/  IADD3 R3, R0.reuse, 0x80, RZ ;  /* 0x0000008000037810 */ /* 0x040fe40007ffe0ff */
[C---:B------:R-:W-:Y:S02]  /*f5f0*/  IADD3 R2, R0.reuse, 0x70, RZ ;  /* 0x0000007000027810 */ /* 0x040fe40007ffe0ff */
[----:B------:R-:W-:Y:S01]  /*f600*/  @P0 IADD3 R2, R3, 0x10, RZ ;  /* 0x0000001003020810 */ /* 0x000fe20007ffe0ff */
[----:B------:R-:W-:Y:S01]  /*f610*/  IMAD.IADD R3, R0, 0x1, R4 ;  /* 0x0000000100037824 */ /* 0x000fe200078e0204 */
[----:B------:R-:W-:-:S02]  /*f620*/  F2FP.BF16.PACK_AB R16, R16, R120 ;  /* 0x000000781010723e */ /* 0x000fc400000010ff */
[----:B------:R-:W-:Y:S01]  /*f630*/  F2FP.BF16.PACK_AB R13, R13, R122 ;  /* 0x0000007a0d0d723e */ /* 0x000fe200000010ff */
[----:B------:R-:W-:Y:S01]  /*f640*/  IMAD.IADD R4, R4, 0x1, R2 ;  /* 0x0000000104047824 */ /* 0x000fe200078e0202 */
[----:B------:R-:W-:Y:S02]  /*f650*/  F2FP.BF16.PACK_AB R12, R12, R124 ;  /* 0x0000007c0c0c723e */ /* 0x000fe400000010ff */
[----:B------:R-:W-:Y:S02]  /*f660*/  F2FP.BF16.PACK_AB R11, R11, R126 ;  /* 0x0000007e0b0b723e */ /* 0x000fe400000010ff */
[----:B------:R-:W-:Y:S02]  /*f670*/  F2FP.BF16.PACK_AB R9, R9, R128 ;  /* 0x000000800909723e */ /* 0x000fe400000010ff */
[----:B------:R-:W-:Y:S02]  /*f680*/  F2FP.BF16.PACK_AB R15, R15, R130 ;  /* 0x000000820f0f723e */ /* 0x000fe400000010ff */
[----:B------:R-:W-:Y:S01]  /*f690*/  F2FP.BF16.PACK_AB R14, R14, R132 ;  /* 0x000000840e0e723e */ /* 0x000fe200000010ff */
[----:B------:R1:W-:Y:S01]  /*f6a0*/  STS [R0+0x80], R27 ;  /* 0x0000801b00007388 */ /* 0x0003e20000000800 */
[----:B------:R-:W-:-:S02]  /*f6b0*/  F2FP.BF16.PACK_AB R10, R135, R134 ;  /* 0x00000086870a723e */ /* 0x000fc400000010ff */
[----:B------:R-:W-:Y:S01]  /*f6c0*/  ISETP.NE.U32.AND P0, PT, RZ, c[0x0][0x500], PT ;  /* 0x00014000ff007a0c */ /* 0x000fe20003f05070 */
[----:B------:R-:W-:Y:S01]  /*f6d0*/  STS [R0+0x480], R75 ;  /* 0x0004804b00007388 */ /* 0x000fe20000000800 */
[----:B------:R-:W-:Y:S02]  /*f6e0*/  ISETP.NE.U32.AND P1, PT, RZ, c[0x0][0x508], PT ;  /* 0x00014200ff007a0c */ /* 0x000fe40003f25070 */
        /* <DEDUP_REMOVED lines=53> */
.L_x_507:
[----:B---3--:R-:W-:Y:S01]  /*fa40*/  LOP3.LUT R0, R29, 0xffffffe0, RZ, 0xc0, !PT ;  /* 0xffffffe01d007812 */ /* 0x008fe200078ec0ff */
[----:B------:R-:W1:Y:S01]  /*fa50*/  S2R R13, SR_CTAID.Y ;  /* 0x00000000000d7919 */ /* 0x000e620000002600 */
[----:B------:R-:W-:Y:S01]  /*fa60*/  SHF.R.S32.HI R4, RZ, 0x1f, R28 ;  /* 0x0000001fff047819 */ /* 0x000fe2000001141c */
[----:B------:R-:W-:Y:S01]  /*fa70*/  IMAD.MOV.U32 R7, RZ, RZ, c[0x0][0x4e8] ;  /* 0x00013a00ff077624 */ /* 0x000fe200078e00ff */
[----:B------:R-:W-:Y:S01]  /*fa80*/  LEA.HI R16, R33, R32, RZ, 0x3 ;  /* 0x0000002021107211 */ /* 0x000fe200078f18ff */
[----:B------:R-:W-:Y:S01]  /*fa90*/  IMAD.IADD R0, R32, 0x1, -R0 ;  /* 0x0000000120007824 */ /* 0x000fe200078e0a00 */
[----:B------:R-:W2:Y:S01]  /*faa0*/  S2R R19, SR_CTAID.X ;  /* 0x0000000000137919 */ /* 0x000ea20000002500 */
[----:B------:R-:W-:Y:S01]  /*fab0*/  LEA.HI R4, R4, R28, RZ, 0x3 ;  /* 0x0000001c04047211 */ /* 0x000fe200078f18ff */
[----:B-----5:R-:W-:Y:S01]  /*fac0*/  IMAD R15, R15, c[0x0][0x4e8], RZ ;  /* 0x00013a000f0f7a24 */ /* 0x020fe200078e02ff */
[----:B------:R-:W-:Y:S01]  /*fad0*/  ISETP.NE.AND P1, PT, R7, 0x1, PT ;  /* 0x000000010700780c */ /* 0x000fe20003f25270 */
[----:B------:R-:W-:Y:S01]  /*fae0*/  BSSY B0, `(.L_x_508) ;  /* 0x0000079000007945 */ /* 0x000fe20003800000 */
[----:B------:R-:W-:-:S02]  /*faf0*/  SHF.R.S32.HI R6, RZ, 0x1f, R0 ;  /* 0x0000001fff067819 */ /* 0x000fc40000011400 */
[----:B------:R-:W-:Y:S02]  /*fb00*/  LOP3.LUT R5, R4, 0xffffff8, RZ, 0xc0, !PT ;  /* 0x0ffffff804057812 */ /* 0x000fe400078ec0ff */
[----:B------:R-:W-:Y:S02]  /*fb10*/  LEA.HI R4, R23, R23, RZ, 0x1 ;  /* 0x0000001717047211 */ /* 0x000fe400078f08ff */
[----:B------:R-:W-:Y:S02]  /*fb20*/  LEA.HI R6, R6, R0, RZ, 0x2 ;  /* 0x0000000006067211 */ /* 0x000fe400078f10ff */
[----:B------:R-:W-:Y:S02]  /*fb30*/  IADD3 R7, R28, -R5, RZ ;  /* 0x800000051c077210 */ /* 0x000fe40007ffe0ff */
[----:B------:R-:W-:Y:S02]  /*fb40*/  LOP3.LUT R4, R4, 0x1ffffffe, RZ, 0xc0, !PT ;  /* 0x1ffffffe04047812 */ /* 0x000fe400078ec0ff */
[----:B------:R-:W-:-:S02]  /*fb50*/  SHF.R.S32.HI R5, RZ, 0x2, R6 ;  /* 0x00000002ff057819 */ /* 0x000fc40000011406 */
[----:B------:R-:W-:Y:S01]  /*fb60*/  LOP3.LUT P2, RZ, R0, 0x3, RZ, 0xc0, !PT ;  /* 0x0000000300ff7812 */ /* 0x000fe2000784c0ff */
[----:B------:R-:W-:Y:S01]  /*fb70*/  IMAD R0, R3, c[0x0][0x3a0], RZ ;  /* 0x0000e80003007a24 */ /* 0x000fe200078e02ff */
[----:B------:R-:W-:Y:S01]  /*fb80*/  SEL R14, R34, RZ, !P0 ;  /* 0x000000ff220e7207 */ /* 0x000fe20004000000 */
[----:B------:R-:W-:Y:S01]  /*fb90*/  IMAD.IADD R8, R23, 0x1, -R4 ;  /* 0x0000000117087824 */ /* 0x000fe200078e0a04 */
[----:B------:R-:W-:Y:S01]  /*fba0*/  MOV R4, R2 ;  /* 0x0000000200047202 */ /* 0x000fe20000000f00 */
[----:B------:R-:W-:Y:S01]  /*fbb0*/  IMAD R17, R7, 0x10, R5 ;  /* 0x0000001007117824 */ /* 0x000fe200078e0205 */
[----:B-1----:R-:W-:Y:S01]  /*fbc0*/  SHF.R.S32.HI R7, RZ, 0x1f, R13 ;  /* 0x0000001fff077819 */ /* 0x002fe2000001140d */
[----:B------:R-:W-:Y:S01]  /*fbd0*/  IMAD R6, R2, c[0x0][0x3a4], R0 ;  /* 0x0000e90002067a24 */ /* 0x000fe200078e0200 */
[----:B------:R-:W-:Y:S01]  /*fbe0*/  LOP3.LUT R12, R16, 0xfffffff8, RZ, 0xc0, !PT ;  /* 0xfffffff8100c7812 */ /* 0x000fe200078ec0ff */
[----:B------:R-:W-:Y:S01]  /*fbf0*/  IMAD R0, R8, 0x8, R17 ;  /* 0x0000000808007824 */ /* 0x000fe200078e0211 */
[----:B------:R-:W-:Y:S01]  /*fc00*/  SHF.R.S32.HI R16, RZ, 0x3, R16 ;  /* 0x00000003ff107819 */ /* 0x000fe20000011410 */
[----:B------:R-:W-:Y:S01]  /*fc10*/  IMAD.MOV.U32 R5, RZ, RZ, R3 ;  /* 0x000000ffff057224 */ /* 0x000fe200078e0003 */
[----:B------:R-:W-:Y:S01]  /*fc20*/  LEA.HI R18, R33, R32, RZ, 0x6 ;  /* 0x0000002021127211 */ /* 0x000fe200078f30ff */
[----:B--2---:R-:W-:-:S02]  /*fc30*/  IMAD R8, R19, 0x80, R0 ;  /* 0x0000008013087824 */ /* 0x004fc400078e0200 */
[----:B------:R-:W-:-:S04]  /*fc40*/  IMAD.WIDE.U32 R2, R2, c[0x0][0x3a0], RZ ;  /* 0x0000e80002027a25 */ /* 0x000fc800078e00ff */
[----:B------:R-:W-:Y:S01]  /*fc50*/  IMAD.WIDE.U32 R10, R13, c[0x0][0x490], R4 ;  /* 0x000124000d0a7a25 */ /* 0x000fe200078e0004 */
[----:B------:R-:W-:Y:S02]  /*fc60*/  IADD3 R3, R3, R6, RZ ;  /* 0x0000000603037210 */ /* 0x000fe40007ffe0ff */
[----:B------:R-:W-:Y:S01]  /*fc70*/  SHF.R.S32.HI R6, RZ, 0x1f, R34 ;  /* 0x0000001fff067819 */ /* 0x000fe20000011422 */
[----:B------:R-:W-:Y:S02]  /*fc80*/  IMAD R4, R7, c[0x0][0x490], RZ ;  /* 0x0001240007047a24 */ /* 0x000fe400078e02ff */
[----:B------:R-:W-:-:S04]  /*fc90*/  @P1 IMAD.HI.U32 R9, R8, c[0x0][0x4ec], RZ ;  /* 0x00013b0008091a27 */ /* 0x000fc800078e00ff */
[----:B------:R-:W-:Y:S02]  /*fca0*/  IMAD R4, R13, c[0x0][0x494], R4 ;  /* 0x000125000d047a24 */ /* 0x000fe400078e0204 */
[----:B------:R-:W-:Y:S02]  /*fcb0*/  IMAD R7, R7, c[0x0][0x3e8], RZ ;  /* 0x0000fa0007077a24 */ /* 0x000fe400078e02ff */
[----:B------:R-:W-:Y:S01]  /*fcc0*/  IMAD.MOV.U32 R0, RZ, RZ, R8 ;  /* 0x000000ffff007224 */ /* 0x000fe200078e0008 */
[----:B------:R-:W-:Y:S01]  /*fcd0*/  @P1 SHF.R.U32.HI R0, RZ, c[0x0][0x4f0], R9 ;  /* 0x00013c00ff001a19 */ /* 0x000fe20000011609 */
[----:B------:R-:W-:Y:S01]  /*fce0*/  IMAD R7, R13, c[0x0][0x3ec], R7 ;  /* 0x0000fb000d077a24 */ /* 0x000fe200078e0207 */
[----:B------:R-:W-:Y:S01]  /*fcf0*/  IADD3 R5, R11, R4, RZ ;  /* 0x000000040b057210 */ /* 0x000fe20007ffe0ff */
        /* <DEDUP_REMOVED lines=37> */
[----:B------:R-:W-:Y:S01]  /*ff50*/  IADD3 R6, -R0, RZ, RZ ;  /* 0x000000ff00067210 */ /* 0x000fe20007ffe1ff */
[----:B------:R-:W-:Y:S01]  /*ff60*/  IMAD R5, R19, 0x80, R17 ;  /* 0x0000008013057824 */ /* 0x000fe200078e0211 */
[----:B------:R-:W-:Y:S01]  /*ff70*/  SHF.R.S32.HI R7, RZ, 0x1f, R0 ;  /* 0x0000001fff077819 */ /* 0x000fe20000011400 */
[----:B------:R-:W1:Y:S02]  /*ff80*/  SHFL.IDX PT, R11, R2, RZ, 0x1c1f ;  /* 0x001c1fff020b7589 */ /* 0x000e6400000e0000 */
[----:B------:R-:W-:Y:S01]  /*ff90*/  IMAD R6, R6, c[0x0][0x4e8], R13 ;  /* 0x00013a0006067a24 */ /* 0x000fe200078e020d */
[----:B------:R-:W-:Y:S01]  /*ffa0*/  ISETP.GE.OR P0, PT, R5, R15, P2 ;  /* 0x0000000f0500720c */ /* 0x000fe20001706670 */
[----:B------:R-:W-:Y:S01]  /*ffb0*/  SHFL.IDX PT, R8, R8, 0x1, 0x1c1f ;  /* 0x003c1f0008087f89 */ /* 0x000fe200000e0000 */
[----:B------:R-:W-:-:S03]  /*ffc0*/  IMAD R7, R7, c[0x0][0x3e0], RZ ;  /* 0x0000f80007077a24 */ /* 0x000fc600078e02ff */
[----:B------:R2:W3:Y:S01]  /*ffd0*/  SHFL.IDX PT, R9, R2, 0x1, 0x1c1f ;  /* 0x003c1f0002097f89 */ /* 0x0004e200000e0000 */
[----:B------:R-:W-:-:S07]  /*ffe0*/  IMAD R7, R0, c[0x0][0x3e4], R7 ;  /* 0x0000f90000077a24 */ /* 0x000fce00078e0207 */
[----:B-1----:R1:W-:Y:S01]  /*fff0*/  @!P0 ST.E [R10.64], R30 ;  /* 0x0000001e0a008985 */ /* 0x0023e2000c101912 */
[----:B--2---:R-:W-:Y:S02]  /*10000*/  MOV R2, R4 ;  /* 0x0000000400027202 */ /* 0x004fe40000000f00 */
[----:B------:R-:W-:-:S03]  /*10010*/  IADD3 R4, R5, 0x8, RZ ;  /* 0x0000000805047810 */ /* 0x000fc60007ffe0ff */
[----:B------:R-:W-:Y:S01]  /*10020*/  IMAD.WIDE.U32 R2, R0, c[0x0][0x3e0], R2 ;  /* 0x0000f80000027a25 */ /* 0x000fe200078e0002 */
[----:B------:R-:W-:Y:S02]  /*10030*/  SHF.R.S32.HI R0, RZ, 0x1f, R6 ;  /* 0x0000001fff007819 */ /* 0x000fe40000011406 */
[----:B------:R-:W-:Y:S01]  /*10040*/  ISETP.GE.OR P2, PT, R4, R15, P2 ;  /* 0x0000000f0400720c */ /* 0x000fe20001746670 */
[----:B------:R-:W-:Y:S02]  /*10050*/  IMAD.SHL.U32 R4, R18, 0x8, RZ ;  /* 0x0000000812047824 */ /* 0x000fe400078e00ff */
[----:B------:R-:W-:Y:S02]  /*10060*/  IMAD R0, R0, c[0x0][0x3d8], RZ ;  /* 0x0000f60000007a24 */ /* 0x000fe400078e02ff */
[----:B------:R-:W-:Y:S01]  /*10070*/  IMAD.IADD R3, R3, 0x1, R7 ;  /* 0x0000000103037824 */ /* 0x000fe200078e0207 */
[----:B------:R-:W-:Y:S01]  /*10080*/  LOP3.LUT R5, R14, 0x7ffffe00, R4, 0xf8, !PT ;  /* 0x7ffffe000e057812 */ /* 0x000fe200078ef804 */
[C---:B------:R-:W-:Y:S01]  /*10090*/  IMAD R4, R6.reuse, c[0x0][0x3dc], R0 ;  /* 0x0000f70006047a24 */ /* 0x040fe200078e0200 */
[----:B------:R-:W-:Y:S01]  /*100a0*/  LEA R7, R19, R16, 0x7 ;  /* 0x0000001013077211 */ /* 0x000fe200078e38ff */
[----:B------:R-:W-:Y:S01]  /*100b0*/  IMAD.WIDE.U32 R2, R6, c[0x0][0x3d8], R2 ;  /* 0x0000f60006027a25 */ /* 0x000fe200078e0002 */
[----:B------:R-:W-:-:S02]  /*100c0*/  SHF.L.U32 R0, R5, 0x1, RZ ;  /* 0x0000000105007819 */ /* 0x000fc400000006ff */
[----:B------:R-:W-:Y:S01]  /*100d0*/  IADD3 R6, R12, 0x40, RZ ;  /* 0x000000400c067810 */ /* 0x000fe20007ffe0ff */
[----:B---3--:R1:W-:Y:S01]  /*100e0*/  @!P2 ST.E [R8.64], R31 ;  /* 0x0000001f0800a985 */ /* 0x0083e2000c101912 */
[----:B------:R-:W-:Y:S01]  /*100f0*/  IMAD.IADD R3, R3, 0x1, R4 ;  /* 0x0000000103037824 */ /* 0x000fe200078e0204 */
[C---:B------:R-:W-:Y:S02]  /*10100*/  LEA R14, P0, R2.reuse, c[0x0][0x380], 0x1 ;  /* 0x0000e000020e7a11 */ /* 0x040fe400078008ff */
[----:B------:R1:W2:Y:S02]  /*10110*/  LDS.128 R24, [R0+0x1080] ;  /* 0x0010800000187984 */ /* 0x0002a40000000c00 */
[----:B------:R-:W-:Y:S02]  /*10120*/  LEA.HI.X R13, R2, c[0x0][0x384], R3, 0x1, P0 ;  /* 0x0000e100020d7a11 */ /* 0x000fe400000f0c03 */
        /* <DEDUP_REMOVED lines=20> */
.L_x_509:
[----:B------:R-:W-:Y:S05]  /*10270*/  BSYNC B0 ;  /* 0x0000000000007941 */ /* 0x000fea0003800000 */
.L_x_508:
        /* <DEDUP_REMOVED lines=15> */
.L_x_511:
[----:B------:R-:W-:Y:S05]  /*10370*/  BSYNC B0 ;  /* 0x0000000000007941 */ /* 0x000fea0003800000 */
.L_x_510:
        /* <DEDUP_REMOVED lines=15> */
.L_x_513:
[----:B------:R-:W-:Y:S05]  /*10470*/  BSYNC B0 ;  /* 0x0000000000007941 */ /* 0x000fea0003800000 */
.L_x_512:
        /* <DEDUP_REMOVED lines=16> */
.L_x_506:
        /* <DEDUP_REMOVED lines=19> */
.L_x_514:
        /* <DEDUP_REMOVED lines=15> */
[----:B------:R-:W-:Y:S02]  /*107a0*/  MOV R2, R4 ;  /* 0x0000000400027202 */ /* 0x000fe40000000f00 */
[----:B------:R-:W-:-:S13]  /*107b0*/  ISETP.NE.AND P0, PT, R0, 0x1, PT ;  /* 0x000000010000780c */ /* 0x000fda0003f05270 */
[----:B------:R-:W-:Y:S01]  /*107c0*/  @P0 IMAD.HI.U32 R7, R9, c[0x0][0x4ec], RZ ;  /* 0x00013b0009070a27 */ /* 0x000fe200078e00ff */
[----:B-1----:R-:W-:-:S03]  /*107d0*/  SHF.R.S32.HI R0, RZ, 0x1f, R8 ;  /* 0x0000001fff007819 */ /* 0x002fc60000011408 */
[----:B------:R-:W-:-:S04]  /*107e0*/  IMAD.WIDE.U32 R2, R8, c[0x0][0x490], R2 ;  /* 0x0001240008027a25 */ /* 0x000fc800078e0002 */
[----:B------:R-:W-:Y:S02]  /*107f0*/  IMAD R6, R0, c[0x0][0x490], RZ ;  /* 0x0001240000067a24 */ /* 0x000fe400078e02ff */
[----:B------:R-:W-:Y:S01]  /*10800*/  IMAD.MOV.U32 R0, RZ, RZ, R9 ;  /* 0x000000ffff007224 */ /* 0x000fe200078e0009 */
[----:B------:R-:W-:Y:S01]  /*10810*/  @P0 SHF.R.U32.HI R0, RZ, c[0x0][0x4f0], R7 ;  /* 0x00013c00ff000a19 */ /* 0x000fe20000011607 */
[----:B------:R-:W-:Y:S02]  /*10820*/  IMAD R6, R8, c[0x0][0x494], R6 ;  /* 0x0001250008067a24 */ /* 0x000fe400078e0206 */
[----:B------:R-:W-:Y:S01]  /*10830*/  IMAD R8, R11, c[0x0][0x498], RZ ;  /* 0x000126000b087a24 */ /* 0x000fe200078e02ff */
[----:B------:R-:W-:Y:S01]  /*10840*/  IADD3 R7, -R0, RZ, RZ ;  /* 0x000000ff00077210 */ /* 0x000fe20007ffe1ff */
[----:B------:R-:W-:Y:S02]  /*10850*/  IMAD.IADD R3, R6, 0x1, R3 ;  /* 0x0000000106037824 */ /* 0x000fe400078e0203 */
[----:B------:R-:W-:-:S02]  /*10860*/  IMAD R8, R10, c[0x0][0x49c], R8 ;  /* 0x000127000a087a24 */ /* 0x000fc400078e0208 */
[----:B------:R-:W-:Y:S01]  /*10870*/  IMAD R6, R7, c[0x0][0x4e8], R9 ;  /* 0x00013a0007067a24 */ /* 0x000fe200078e0209 */
[----:B------:R-:W-:Y:S01]  /*10880*/  SHF.R.S32.HI R9, RZ, 0x1f, R0 ;  /* 0x0000001fff097819 */ /* 0x000fe20000011400 */
[----:B------:R-:W-:-:S03]  /*10890*/  IMAD.WIDE.U32 R2, R10, c[0x0][0x498], R2 ;  /* 0x000126000a027a25 */ /* 0x000fc600078e0002 */
[----:B------:R-:W-:Y:S02]  /*108a0*/  SHF.R.S32.HI R7, RZ, 0x1f, R6 ;  /* 0x0000001fff077819 */ /* 0x000fe40000011406 */
[----:B------:R-:W-:-:S03]  /*108b0*/  IADD3 R2, P0, R0, R2, RZ ;  /* 0x0000000200027210 */ /* 0x000fc60007f1e0ff */
[----:B------:R-:W-:Y:S01]  /*108c0*/  IMAD R0, R7, c[0x0][0x488], RZ ;  /* 0x0001220007007a24 */ /* 0x000fe200078e02ff */
[----:B------:R-:W-:-:S03]  /*108d0*/  IADD3.X R3, R9, R3, R8, P0, !PT ;  /* 0x0000000309037210 */ /* 0x000fc600007fe408 */
[C---:B------:R-:W-:Y:S02]  /*108e0*/  IMAD R0, R6.reuse, c[0x0][0x48c], R0 ;  /* 0x0001230006007a24 */ /* 0x040fe400078e0200 */
[----:B------:R-:W-:-:S05]  /*108f0*/  IMAD.WIDE.U32 R2, R6, c[0x0][0x488], R2 ;  /* 0x0001220006027a25 */ /* 0x000fca00078e0002 */
[----:B------:R-:W-:Y:S02]  /*10900*/  IADD3 R0, R3, R0, RZ ;  /* 0x0000000003007210 */ /* 0x000fe40007ffe0ff */
[----:B------:R-:W-:-:S04]  /*10910*/  LEA R6, P0, R2, c[0x0][0x450], 0x2 ;  /* 0x0001140002067a11 */ /* 0x000fc800078010ff */
[----:B------:R-:W-:Y:S02]  /*10920*/  LEA.HI.X R7, R2, c[0x0][0x454], R0, 0x2, P0 ;  /* 0x0001150002077a11 */ /* 0x000fe400000f1400 */
[----:B------:R-:W-:-:S05]  /*10930*/  MOV R0, 0xff800000 ;  /* 0xff80000000007802 */ /* 0x000fca0000000f00 */
[----:B------:R1:W-:Y:S02]  /*10940*/  STG.E [R6.64], R0 ;  /* 0x0000000006007986 */ /* 0x0003e4000c101912 */
.L_x_516:
[----:B------:R-:W-:Y:S05]  /*10950*/  BSYNC B0 ;  /* 0x0000000000007941 */ /* 0x000fea0003800000 */
.L_x_515:
[----:B-1----:R-:W1:Y:S01]  /*10960*/  S2R R6, SR_CTAID.Y ;  /* 0x0000000000067919 */ /* 0x002e620000002600 */
[----:B------:R-:W-:Y:S01]  /*10970*/  IMAD R0, R5, c[0x0][0x3a0], RZ ;  /* 0x0000e80005007a24 */ /* 0x000fe200078e02ff */
[----:B------:R-:W-:Y:S01]  /*10980*/  SHF.R.S32.HI R5, RZ, 0x1f, R12 ;  /* 0x0000001fff057819 */ /* 0x000fe2000001140c */
[C---:B------:R-:W-:Y:S01]  /*10990*/  IMAD.WIDE.U32 R2, R4.reuse, c[0x0][0x3a0], RZ ;  /* 0x0000e80004027a25 */ /* 0x040fe200078e00ff */
[----:B------:R-:W2:Y:S01]  /*109a0*/  S2R R14, SR_CTAID.X ;  /* 0x00000000000e7919 */ /* 0x000ea20000002500 */
[----:B------:R-:W-:Y:S01]  /*109b0*/  MOV R8, c[0x0][0x4e8] ;  /* 0x00013a0000087a02 */ /* 0x000fe20000000f00 */
[----:B------:R-:W-:Y:S01]  /*109c0*/  BSSY B0, `(.L_x_517) ;  /* 0x0000035000007945 */ /* 0x000fe20003800000 */
[----:B------:R-:W-:Y:S01]  /*109d0*/  LEA.HI R5, R5, R12, RZ, 0x3 ;  /* 0x0000000c05057211 */ /* 0x000fe200078f18ff */
[----:B------:R-:W-:Y:S01]  /*109e0*/  IMAD R0, R4, c[0x0][0x3a4], R0 ;  /* 0x0000e90004007a24 */ /* 0x000fe200078e0200 */
[----:B------:R-:W-:Y:S02]  /*109f0*/  ISETP.NE.AND P0, PT, R8, 0x1, PT ;  /* 0x000000010800780c */ /* 0x000fe40003f05270 */
[----:B------:R-:W-:-:S02]  /*10a00*/  LOP3.LUT R4, R5, 0xfffffff8, RZ, 0xc0, !PT ;  /* 0xfffffff805047812 */ /* 0x000fc400078ec0ff */
[----:B------:R-:W-:Y:S02]  /*10a10*/  SHF.R.S32.HI R8, RZ, 0x3, R5 ;  /* 0x00000003ff087819 */ /* 0x000fe40000011405 */
[----:B------:R-:W-:Y:S01]  /*10a20*/  IADD3 R3, R3, R0, RZ ;  /* 0x0000000003037210 */ /* 0x000fe20007ffe0ff */
[----:B------:R-:W-:-:S05]  /*10a30*/  IMAD.IADD R12, R12, 0x1, -R4 ;  /* 0x000000010c0c7824 */ /* 0x000fca00078e0a04 */
[-C--:B------:R-:W-:Y:S02]  /*10a40*/  LEA R4, R12, R8.reuse, 0x5 ;  /* 0x000000080c047211 */ /* 0x080fe400078e28ff */
[----:B-1----:R-:W-:Y:S01]  /*10a50*/  SHF.R.S32.HI R7, RZ, 0x1f, R6 ;  /* 0x0000001fff077819 */ /* 0x002fe20000011406 */
[----:B------:R-:W-:Y:S01]  /*10a60*/  IMAD.WIDE.U32 R2, R6, c[0x0][0x3e8], R2 ;  /* 0x0000fa0006027a25 */ /* 0x000fe200078e0002 */
[----:B--2---:R-:W-:-:S03]  /*10a70*/  LEA R8, R14, R8, 0x7 ;  /* 0x000000080e087211 */ /* 0x004fc600078e38ff */
[----:B------:R-:W-:Y:S02]  /*10a80*/  IMAD R0, R7, c[0x0][0x3e8], RZ ;  /* 0x0000fa0007007a24 */ /* 0x000fe400078e02ff */
[----:B------:R-:W-:Y:S02]  /*10a90*/  IMAD R4, R14, 0x80, R4 ;  /* 0x000000800e047824 */ /* 0x000fe400078e0204 */
[----:B------:R-:W-:Y:S02]  /*10aa0*/  IMAD R0, R6, c[0x0][0x3ec], R0 ;  /* 0x0000fb0006007a24 */ /* 0x000fe400078e0200 */
[----:B------:R-:W-:-:S03]  /*10ab0*/  @P0 IMAD.HI.U32 R5, R4, c[0x0][0x4ec], RZ ;  /* 0x00013b0004050a27 */ /* 0x000fc600078e00ff */
[----:B------:R-:W-:Y:S01]  /*10ac0*/  IADD3 R3, R0, R3, RZ ;  /* 0x0000000300037210 */ /* 0x000fe20007ffe0ff */
[----:B------:R-:W-:Y:S01]  /*10ad0*/  IMAD R6, R11, c[0x0][0x3f0], RZ ;  /* 0x0000fc000b067a24 */ /* 0x000fe200078e02ff */
[----:B------:R-:W-:Y:S02]  /*10ae0*/  MOV R0, R4 ;  /* 0x0000000400007202 */ /* 0x000fe40000000f00 */
[----:B------:R-:W-:Y:S01]  /*10af0*/  @P0 SHF.R.U32.HI R0, RZ, c[0x0][0x4f0], R5 ;  /* 0x00013c00ff000a19 */ /* 0x000fe20000011605 */
[C---:B------:R-:W-:Y:S02]  /*10b00*/  IMAD R7, R10.reuse, c[0x0][0x3f4], R6 ;  /* 0x0000fd000a077a24 */ /* 0x040fe400078e0206 */
[----:B------:R-:W-:Y:S01]  /*10b10*/  IMAD.WIDE.U32 R2, R10, c[0x0][0x3f0], R2 ;  /* 0x0000fc000a027a25 */ /* 0x000fe200078e0002 */
[----:B------:R-:W-:-:S03]  /*10b20*/  SHF.R.S32.HI R6, RZ, 0x1f, R0 ;  /* 0x0000001fff067819 */ /* 0x000fc60000011400 */
[----:B------:R-:W-:Y:S01]  /*10b30*/  IMAD.MOV R5, RZ, RZ, -R0 ;  /* 0x000000ffff057224 */ /* 0x000fe200078e0a00 */
[----:B------:R-:W-:Y:S01]  /*10b40*/  IADD3 R3, R3, R7, RZ ;  /* 0x0000000703037210 */ /* 0x000fe20007ffe0ff */
[----:B------:R-:W-:Y:S02]  /*10b50*/  IMAD R6, R6, c[0x0][0x3e0], RZ ;  /* 0x0000f80006067a24 */ /* 0x000fe400078e02ff */
[----:B------:R-:W-:Y:S02]  /*10b60*/  IMAD R5, R5, c[0x0][0x4e8], R4 ;  /* 0x00013a0005057a24 */ /* 0x000fe400078e0204 */
[----:B------:R-:W-:-:S03]  /*10b70*/  IMAD.WIDE.U32 R2, R0, c[0x0][0x3e0], R2 ;  /* 0x0000f80000027a25 */ /* 0x000fc600078e0002 */
[----:B------:R-:W-:Y:S01]  /*10b80*/  SHF.R.S32.HI R4, RZ, 0x1f, R5 ;  /* 0x0000001fff047819 */ /* 0x000fe20000011405 */
[----:B------:R-:W-:Y:S02]  /*10b90*/  IMAD R0, R0, c[0x0][0x3e4], R6 ;  /* 0x0000f90000007a24 */ /* 0x000fe400078e0206 */
[----:B-----5:R-:W-:-:S03]  /*10ba0*/  IMAD R10, R13, c[0x0][0x4e8], RZ ;  /* 0x00013a000d0a7a24 */ /* 0x020fc600078e02ff */
[----:B------:R-:W-:Y:S01]  /*10bb0*/  IADD3 R3, R3, R0, RZ ;  /* 0x0000000003037210 */ /* 0x000fe20007ffe0ff */
[----:B------:R-:W-:-:S04]  /*10bc0*/  IMAD R0, R4, c[0x0][0x3d8], RZ ;  /* 0x0000f60004007a24 */ /* 0x000fc800078e02ff */
[C---:B------:R-:W-:Y:S02]  /*10bd0*/  IMAD R0, R5.reuse, c[0x0][0x3dc], R0 ;  /* 0x0000f70005007a24 */ /* 0x040fe400078e0200 */
[----:B------:R-:W-:-:S04]  /*10be0*/  IMAD.WIDE.U32 R2, R5, c[0x0][0x3d8], R2 ;  /* 0x0000f60005027a25 */ /* 0x000fc800078e0002 */
[----:B------:R-:W-:Y:S01]  /*10bf0*/  IMAD.IADD R0, R3, 0x1, R0 ;  /* 0x0000000103007824 */ /* 0x000fe200078e0200 */
[----:B------:R-:W-:-:S04]  /*10c00*/  LEA R11, P0, R2, c[0x0][0x380], 0x1 ;  /* 0x0000e000020b7a11 */ /* 0x000fc800078008ff */
        /* <DEDUP_REMOVED lines=16> */
.L_x_518:
[----:B------:R-:W-:Y:S05]  /*10d10*/  BSYNC B0 ;  /* 0x0000000000007941 */ /* 0x000fea0003800000 */
.L_x_517:
        /* <DEDUP_REMOVED lines=15> */
.L_x_520:
[----:B------:R-:W-:Y:S05]  /*10e10*/  BSYNC B0 ;  /* 0x0000000000007941 */ /* 0x000fea0003800000 */
.L_x_519:
        /* <DEDUP_REMOVED lines=15> */
.L_x_522:
[----:B------:R-:W-:Y:S05]  /*10f10*/  BSYNC B0 ;  /* 0x0000000000007941 */ /* 0x000fea0003800000 */
.L_x_521:
        /* <DEDUP_REMOVED lines=16> */
.L_x_523:
        /* <DEDUP_REMOVED lines=14> */
.L_x_1833:


//--------------------- .text._ZN7cutlass13device_kernelIN5flash19enable_sm80_to_sm89INS1_16FlashAttnFwdSm80INS1_25CollectiveMainloopFwdSm80ILi8ELi1ELb1EN4cute5tupleIJNS5_1CILi128EEES8_S8_EEELi128ENS_10bfloat16_tEfNS_4arch4Sm80ELb1ELb0ELb1ELb1ELb0ELb1ELb1ELb0EEENS1_21CollectiveEpilogueFwdIS9_NS6_IJNS7_ILi1EEESF_SF_EEESA_SC_Li256ELb1ELb1ELb0ELb0EEENS1_19SingleTileSchedulerILb1ELb0ELb1ELi128EEEEEEEEEvNT_6ParamsE --------------------------
	.section	.text._ZN7cutlass13device_kernelIN5flash19enable_sm80_to_sm89INS1_16FlashAttnFwdSm80INS1_25CollectiveMainloopFwdSm80ILi8ELi1ELb1EN4cute5tupleIJNS5_1CILi128EEES8_S8_EEELi128ENS_10bfloat16_tEfNS_4arch4Sm80ELb1ELb0ELb1ELb1ELb0ELb1ELb1ELb0EEENS1_21CollectiveEpilogueFwdIS9_NS6_IJNS7_ILi1EEESF_SF_EEESA_SC_Li256ELb1ELb1ELb0ELb0EEENS1_19SingleTileSchedulerILb1ELb0ELb1ELi128EEEEEEEEEvNT_6ParamsE,"ax",@progbits
	.sectioninfo	@"SHI_REGISTERS=255"
	.align	128
.text._ZN7cutlass13device_kernelIN5flash19enable_sm80_to_sm89INS1_16FlashAttnFwdSm80INS1_25CollectiveMainloopFwdSm80ILi8ELi1ELb1EN4cute5tupleIJNS5_1CILi128EEES8_S8_EEELi128ENS_10bfloat16_tEfNS_4arch4Sm80ELb1ELb0ELb1ELb1ELb0ELb1ELb1ELb0EEENS1_21CollectiveEpilogueFwdIS9_NS6_IJNS7_ILi1EEESF_SF_EEESA_SC_Li256ELb1ELb1ELb0ELb0EEENS1_19SingleTileSchedulerILb1ELb0ELb1ELi128EEEEEEEEEvNT_6ParamsE:
        .type           _ZN7cutlass13device_kernelIN5flash19enable_sm80_to_sm89INS1_16FlashAttnFwdSm80INS1_25CollectiveMainloopFwdSm80ILi8ELi1ELb1EN4cute5tupleIJNS5_1CILi128EEES8_S8_EEELi128ENS_10bfloat16_tEfNS_4arch4Sm80ELb1ELb0ELb1ELb1ELb0ELb1ELb1ELb0EEENS1_21CollectiveEpilogueFwdIS9_NS6_IJNS7_ILi1EEESF_SF_EEESA_SC_Li256ELb1ELb1ELb0ELb0EEENS1_19SingleTileSchedulerILb1ELb0ELb1ELi128EEEEEEEEEvNT_6ParamsE,@function
        .size           _ZN7cutlass13device_kernelIN5flash19enable_sm80_to_sm89INS1_16FlashAttnFwdSm80INS1_25CollectiveMainloopFwdSm80ILi8ELi1ELb1EN4cute5tupleIJNS5_1CILi128EEES8_S8_EEELi128ENS_10bfloat16_tEfNS_4arch4Sm80ELb1ELb0ELb1ELb1ELb0ELb1ELb1ELb0EEENS1_21CollectiveEpilogueFwdIS9_NS6_IJNS7_ILi1EEESF_SF_EEESA_SC_Li256ELb1ELb1ELb0ELb0EEENS1_19SingleTileSchedulerILb1ELb0ELb1ELi128EEEEEEEEEvNT_6ParamsE,(.L_x_1834 - _ZN7cutlass13device_kernelIN5flash19enable_sm80_to_sm89INS1_16FlashAttnFwdSm80INS1_25CollectiveMainloopFwdSm80ILi8ELi1ELb1EN4cute5tupleIJNS5_1CILi128EEES8_S8_EEELi128ENS_10bfloat16_tEfNS_4arch4Sm80ELb1ELb0ELb1ELb1ELb0ELb1ELb1ELb0EEENS1_21CollectiveEpilogueFwdIS9_NS6_IJNS7_ILi1EEESF_SF_EEESA_SC_Li256ELb1ELb1ELb0ELb0EEENS1_19SingleTileSchedulerILb1ELb0ELb1ELi128EEEEEEEEEvNT_6ParamsE)
        .other          _ZN7cutlass13device_kernelIN5flash19enable_sm80_to_sm89INS1_16FlashAttnFwdSm80INS1_25CollectiveMainloopFwdSm80ILi8ELi1ELb1EN4cute5tupleIJNS5_1CILi128EEES8_S8_EEELi128ENS_10bfloat16_tEfNS_4arch4Sm80ELb1ELb0ELb1ELb1ELb0ELb1ELb1ELb0EEENS1_21CollectiveEpilogueFwdIS9_NS6_IJNS7_ILi1EEESF_SF_EEESA_SC_Li256ELb1ELb1ELb0ELb0EEENS1_19SingleTileSchedulerILb1ELb0ELb1ELi128EEEEEEEEEvNT_6ParamsE,@"STO_CUDA_ENTRY STV_DEFAULT"
_ZN7cutlass13device_kernelIN5flash19enable_sm80_to_sm89INS1_16FlashAttnFwdSm80INS1_25CollectiveMainloopFwdSm80ILi8ELi1ELb1EN4cute5tupleIJNS5_1CILi128EEES8_S8_EEELi128ENS_10bfloat16_tEfNS_4arch4Sm80ELb1ELb0ELb1ELb1ELb0ELb1ELb1ELb0EEENS1_21CollectiveEpilogueFwdIS9_NS6_IJNS7_ILi1EEESF_SF_EEESA_SC_Li256ELb1ELb1ELb0ELb0EEENS1_19SingleTileSchedulerILb1ELb0ELb1ELi128EEEEEEEEEvNT_6ParamsE:
        /* <DEDUP_REMOVED lines=17> */
.L_x_525:
        /* <DEDUP_REMOVED lines=8> */
.L_x_527:
[----:B------:R-:W-:-:S04]  /*0190*/  MOV R0, c[0x0][0x54c] ;  /* 0x0001530000007a02 */ /* 0x000fc80000000f00 */
.L_x_526:
[----:B------:R-:W-:Y:S01]  /*01a0*/  USHF.L.U32 UR4, UR4, 0x7, URZ ;  /* 0x0000000704047899 */ /* 0x000fe2000800063f */
[----:B-----5:R-:W-:-:S05]  /*01b0*/  IMAD R0, R0, c[0x0][0x548], RZ ;  /* 0x0001520000007a24 */ /* 0x020fca00078e02ff */
[----:B------:R-:W-:-:S04]  /*01c0*/  MOV R12, UR4 ;  /* 0x00000004000c7c02 */ /* 0x000fc80008000f00 */
[----:B------:R-:W-:-:S04]  /*01d0*/  ISETP.GE.AND P0, PT, R12, R0, PT ;  /* 0x000000000c00720c */ /* 0x000fc80003f06270 */
[----:B------:R-:W-:-:S05]  /*01e0*/  SEL R0, R5, 0xffffffff, !P0 ;  /* 0xffffffff05007807 */ /* 0x000fca0004000000 */
[----:B------:R2:W-:Y:S01]  /*01f0*/  STL [R1+0x44], R0 ;  /* 0x0000440001007387 */ /* 0x0005e20000100800 */
[----:B------:R-:W-:Y:S05]  /*0200*/  BRA `(.L_x_528) ;  /* 0x0000014000007947 */ /* 0x000fea0003800000 */
.L_x_524:
[----:B------:R-:W-:-:S04]  /*0210*/  ISETP.NE.U32.AND P0, PT, RZ, c[0x0][0x568], PT ;  /* 0x00015a00ff007a0c */ /* 0x000fc80003f05070 */
[----:B------:R-:W-:-:S13]  /*0220*/  ISETP.NE.AND.EX P0, PT, RZ, c[0x0][0x56c], PT, P0 ;  /* 0x00015b00ff007a0c */ /* 0x000fda0003f05300 */
[----:B------:R-:W-:Y:S05]  /*0230*/  @!P0 BRA `(.L_x_529) ;  /* 0x0000002000008947 */ /* 0x000fea0003800000 */
[----:B------:R1:W5:Y:S01]  /*0240*/  LDG.E R0, [R2.64] ;  /* 0x0000000802007981 */ /* 0x000362000c1e1900 */
[----:B------:R-:W-:Y:S05]  /*0250*/  BRA `(.L_x_530) ;  /* 0x0000009000007947 */ /* 0x000fea0003800000 */
.L_x_529:
        /* <DEDUP_REMOVED lines=8> */
.L_x_531:
[----:B------:R-:W-:-:S04]  /*02e0*/  MOV R0, c[0x0][0x54c] ;  /* 0x0001530000007a02 */ /* 0x000fc80000000f00 */
.L_x_530:
[----:B------:R-:W-:Y:S01]  /*02f0*/  USHF.L.U32 UR4, UR4, 0x7, URZ ;  /* 0x0000000704047899 */ /* 0x000fe2000800063f */
[----:B-----5:R-:W-:-:S05]  /*0300*/  IMAD R0, R0, c[0x0][0x548], RZ ;  /* 0x0001520000007a24 */ /* 0x020fca00078e02ff */
[----:B------:R-:W-:-:S04]  /*0310*/  MOV R12, UR4 ;  /* 0x00000004000c7c02 */ /* 0x000fc80008000f00 */
[----:B------:R-:W-:-:S04]  /*0320*/  ISETP.GE.AND P0, PT, R12, R0, PT ;  /* 0x000000000c00720c */ /* 0x000fc80003f06270 */
[----:B------:R-:W-:-:S05]  /*0330*/  SEL R0, R5, 0xffffffff, !P0 ;  /* 0xffffffff05007807 */ /* 0x000fca0004000000 */
[----:B------:R2:W-:Y:S04]  /*0340*/  STL [R1+0x44], R0 ;  /* 0x0000440001007387 */ /* 0x0005e80000100800 */
.L_x_528:
[----:B------:R-:W3:Y:S02]  /*0350*/  LDL R18, [R1+0x44] ;  /* 0x0000440001127983 */ /* 0x000ee40000100800 */
[----:B---3--:R-:W-:-:S13]  /*0360*/  ISETP.GE.AND P0, PT, R18, RZ, PT ;  /* 0x000000ff1200720c */ /* 0x008fda0003f06270 */
[----:B------:R-:W-:Y:S05]  /*0370*/  @!P0 EXIT ;  /* 0x000000000000894d */ /* 0x000fea0003800000 */
[----:B------:R-:W-:Y:S01]  /*0380*/  ISETP.NE.U32.AND P0, PT, RZ, c[0x0][0x370], PT ;  /* 0x0000dc00ff007a0c */ /* 0x000fe20003f05070 */
[----:B--2---:R-:W-:Y:S01]  /*0390*/  IMAD.MOV.U32 R0, RZ, RZ, c[0x0][0x168] ;  /* 0x00005a00ff007624 */ /* 0x004fe200078e00ff */
[----:B------:R-:W-:Y:S01]  /*03a0*/  ISETP.NE.U32.AND P1, PT, RZ, c[0x0][0x360], PT ;  /* 0x0000d800ff007a0c */ /* 0x000fe20003f25070 */
[----:B------:R-:W-:Y:S01]  /*03b0*/  CS2R R180, SRZ ;  /* 0x0000000000b47805 */ /* 0x000fe2000001ff00 */
[----:B------:R-:W-:Y:S01]  /*03c0*/  ISETP.NE.AND.EX P2, PT, RZ, c[0x0][0x374], PT, P0 ;  /* 0x0000dd00ff007a0c */ /* 0x000fe20003f45300 */
[----:B------:R-:W-:Y:S01]  /*03d0*/  IMAD.MOV.U32 R173, RZ, RZ, RZ ;  /* 0x000000ffffad7224 */ /* 0x000fe200078e00ff */
[----:B------:R-:W-:Y:S01]  /*03e0*/  ISETP.NE.AND.EX P0, PT, RZ, c[0x0][0x364], PT, P1 ;  /* 0x0000d900ff007a0c */ /* 0x000fe20003f05310 */
[----:B------:R-:W-:Y:S01]  /*03f0*/  IMAD.MOV.U32 R13, RZ, RZ, RZ ;  /* 0x000000ffff0d7224 */ /* 0x000fe200078e00ff */
        /* <DEDUP_REMOVED lines=11> */
[----:B-1----:R-:W-:Y:S01]  /*04b0*/  IMAD.WIDE R2, R18, R14, c[0x0][0x358] ;  /* 0x0000d60012027625 */ /* 0x002fe200078e020e */
[----:B------:R1:W3:Y:S04]  /*04c0*/  @P0 LDG.E R0, [R8.64] ;  /* 0x0000000808000981 */ /* 0x0002e8000c1e1900 */
[----:B------:R2:W5:Y:S04]  /*04d0*/  @P1 LDG.E R173, [R6.64] ;  /* 0x0000000806ad1981 */ /* 0x000568000c1e1900 */
[----:B------:R2:W5:Y:S04]  /*04e0*/  @P5 LDG.E R181, [R4.64] ;  /* 0x0000000804b55981 */ /* 0x000568000c1e1900 */
[----:B------:R2:W5:Y:S04]  /*04f0*/  @P3 LDG.E R13, [R2.64] ;  /* 0x00000008020d3981 */ /* 0x000568000c1e1900 */
[----:B------:R-:W4:Y:S01]  /*0500*/  S2R R26, SR_CTAID.Y ;  /* 0x00000000001a7919 */ /* 0x000f220000002600 */
[----:B------:R-:W-:-:S02]  /*0510*/  IMAD.MOV.U32 R126, RZ, RZ, c[0x0][0x228] ;  /* 0x00008a00ff7e7624 */ /* 0x000fc400078e00ff */
[----:B-1----:R-:W-:Y:S01]  /*0520*/  IMAD.MOV.U32 R8, RZ, RZ, c[0x0][0x1d0] ;  /* 0x00007400ff087624 */ /* 0x002fe200078e00ff */
[----:B----4-:R-:W-:Y:S01]  /*0530*/  SHF.R.S32.HI R213, RZ, 0x1f, R26 ;  /* 0x0000001fffd57819 */ /* 0x010fe2000001141a */
[----:B---3--:R2:W-:Y:S01]  /*0540*/  STL [R1+0x34], R0 ;  /* 0x0000340001007387 */ /* 0x0085e20000100800 */
[----:B------:R-:W-:Y:S01]  /*0550*/  IMAD.MOV.U32 R9, RZ, RZ, R0 ;  /* 0x000000ffff097224 */ /* 0x000fe200078e0000 */
[----:B------:R-:W-:Y:S05]  /*0560*/  @P0 BRA `(.L_x_532) ;  /* 0x0000005000000947 */ /* 0x000fea0003800000 */
[----:B------:R-:W-:Y:S05]  /*0570*/  @!P1 BRA `(.L_x_532) ;  /* 0x0000004000009947 */ /* 0x000fea0003800000 */
[----:B--2---:R1:W2:Y:S04]  /*0580*/  LDG.E R0, [R6.64] ;  /* 0x0000000806007981 */ /* 0x0042a8000c1e1900 */
[----:B-1----:R-:W2:Y:S02]  /*0590*/  LDG.E R6, [R6.64+0x4] ;  /* 0x0000040806067981 */ /* 0x002ea4000c1e1900 */
[----:B--2---:R-:W-:-:S05]  /*05a0*/  IADD3 R9, -R0, R6, RZ ;  /* 0x0000000600097210 */ /* 0x004fca0007ffe1ff */
[----:B------:R1:W-:Y:S02]  /*05b0*/  STL [R1+0x34], R9 ;  /* 0x0000340901007387 */ /* 0x0003e40000100800 */
.L_x_532:
[----:B------:R-:W-:-:S04]  /*05c0*/  ISETP.NE.U32.AND P0, PT, RZ, c[0x0][0x368], PT ;  /* 0x0000da00ff007a0c */ /* 0x000fc80003f05070 */
[----:B------:R-:W-:-:S13]  /*05d0*/  ISETP.NE.AND.EX P0, PT, RZ, c[0x0][0x36c], PT, P0 ;  /* 0x0000db00ff007a0c */ /* 0x000fda0003f05300 */
[----:B------:R-:W-:Y:S05]  /*05e0*/  @!P0 BRA `(.L_x_533) ;  /* 0x0000003000008947 */ /* 0x000fea0003800000 */
[----:B--2---:R-:W-:-:S05]  /*05f0*/  IMAD.WIDE R4, R18, R14, c[0x0][0x368] ;  /* 0x0000da0012047625 */ /* 0x004fca00078e020e */
[----:B------:R2:W5:Y:S01]  /*0600*/  LDG.E R8, [R4.64] ;  /* 0x0000000804087981 */ /* 0x000562000c1e1900 */
[----:B------:R-:W-:Y:S05]  /*0610*/  BRA `(.L_x_534) ;  /* 0x0000004000007947 */ /* 0x000fea0003800000 */
.L_x_533:
[----:B------:R-:W-:Y:S05]  /*0620*/  @!P5 BRA `(.L_x_534) ;  /* 0x000000300000d947 */ /* 0x000fea0003800000 */
[----:B--2---:R2:W3:Y:S04]  /*0630*/  LDG.E R0, [R4.64] ;  /* 0x0000000804007981 */ /* 0x0044e8000c1e1900 */
[----:B--2---:R-:W3:Y:S02]  /*0640*/  LDG.E R4, [R4.64+0x4] ;  /* 0x0000040804047981 */ /* 0x004ee4000c1e1900 */
[----:B---3--:R-:W-:Y:S02]  /*0650*/  IADD3 R8, -R0, R4, RZ ;  /* 0x0000000400087210 */ /* 0x008fe40007ffe1ff */
.L_x_534:
[----:B--2---:R2:W3:Y:S04]  /*0660*/  @P3 LDG.E R4, [R2.64] ;  /* 0x0000000802043981 */ /* 0x0044e8000c1e1900 */
[----:B------:R2:W3:Y:S01]  /*0670*/  @P3 LDG.E R0, [R2.64+0x4] ;  /* 0x0000040802003981 */ /* 0x0004e2000c1e1900 */
[----:B------:R-:W-:Y:S01]  /*0680*/  ISETP.NE.U32.AND P0, PT, RZ, c[0x0][0x378], PT ;  /* 0x0000de00ff007a0c */ /* 0x000fe20003f05070 */
[----:B-----5:R-:W-:-:S03]  /*0690*/  IMAD.MOV.U32 R165, RZ, RZ, R8 ;  /* 0x000000ffffa57224 */ /* 0x020fc600078e0008 */
[----:B------:R-:W-:Y:S01]  /*06a0*/  ISETP.NE.AND.EX P0, PT, RZ, c[0x0][0x37c], PT, P0 ;  /* 0x0000df00ff007a0c */ /* 0x000fe20003f05300 */
[----:B------:R-:W-:-:S12]  /*06b0*/  IMAD.MOV.U32 R5, RZ, RZ, c[0x0][0x2c4] ;  /* 0x0000b100ff057624 */ /* 0x000fd800078e00ff */
[----:B--2---:R-:W-:-:S05]  /*06c0*/  @P0 IMAD.WIDE R2, R18, R14, c[0x0][0x378] ;  /* 0x0000de0012020625 */ /* 0x004fca00078e020e */
[----:B------:R2:W5:Y:S01]  /*06d0*/  @P0 LDG.E R165, [R2.64] ;  /* 0x0000000802a50981 */ /* 0x000562000c1e1900 */
[----:B------:R-:W-:Y:S01]  /*06e0*/  ISETP.NE.AND P0, PT, R5, 0x1, PT ;  /* 0x000000010500780c */ /* 0x000fe20003f05270 */
[----:B------:R-:W-:Y:S02]  /*06f0*/  IMAD.IADD R5, R8, 0x1, -R180 ;  /* 0x0000000108057824 */ /* 0x000fe400078e0ab4 */
[----:B--2---:R-:W-:-:S05]  /*0700*/  IMAD.MOV.U32 R2, RZ, RZ, R12 ;  /* 0x000000ffff027224 */ /* 0x004fca00078e000c */
[----:B------:R2:W-:Y:S01]  /*0710*/  STL [R1+0xc], R2 ;  /* 0x00000c0201007387 */ /* 0x0005e20000100800 */
[----:B---3--:R-:W-:-:S04]  /*0720*/  @P3 IMAD.IADD R126, R0, 0x1, -R4 ;  /* 0x00000001007e3824 */ /* 0x008fc800078e0a04 */
[----:B------:R-:W-:Y:S01]  /*0730*/  @P0 IADD3 R0, R2, 0x7f, RZ ;  /* 0x0000007f02000810 */ /* 0x000fe20007ffe0ff */
[----:B------:R-:W-:-:S04]  /*0740*/  IMAD.IADD R3, R5, 0x1, R126 ;  /* 0x0000000105037824 */ /* 0x000fc800078e027e */
[----:B--2---:R-:W-:Y:S01]  /*0750*/  @P0 IMAD.HI.U32 R2, R0, c[0x0][0x2c8], RZ ;  /* 0x0000b20000020a27 */ /* 0x004fe200078e00ff */
[----:B------:R-:W-:Y:S02]  /*0760*/  IADD3 R0, R12, 0x7f, RZ ;  /* 0x0000007f0c007810 */ /* 0x000fe40007ffe0ff */
[C---:B------:R-:W-:Y:S01]  /*0770*/  IADD3 R190, R3.reuse, 0x80, -R9 ;  /* 0x0000008003be7810 */ /* 0x040fe20007ffe809 */
[----:B------:R2:W-:Y:S01]  /*0780*/  STL [R1+0x28], R3 ;  /* 0x0000280301007387 */ /* 0x0005e20000100800 */
[----:B------:R-:W-:Y:S02]  /*0790*/  @P0 SHF.R.U32.HI R0, RZ, c[0x0][0x2cc], R2 ;  /* 0x0000b300ff000a19 */ /* 0x000fe40000011602 */
[----:B------:R-:W-:-:S03]  /*07a0*/  IADD3 R2, R3, 0x7f, RZ ;  /* 0x0000007f03027810 */ /* 0x000fc60007ffe0ff */
[----:B------:R-:W-:-:S05]  /*07b0*/  IMAD.IADD R0, R190, 0x1, R0 ;  /* 0x00000001be007824 */ /* 0x000fca00078e0200 */
[----:B------:R-:W-:-:S04]  /*07c0*/  SHF.R.S32.HI R4, RZ, 0x1f, R0 ;  /* 0x0000001fff047819 */ /* 0x000fc80000011400 */
[----:B------:R-:W-:-:S04]  /*07d0*/  LEA.HI R0, R4, R0, RZ, 0x7 ;  /* 0x0000000004007211 */ /* 0x000fc800078f38ff */
[----:B------:R-:W-:Y:S02]  /*07e0*/  SHF.R.S32.HI R0, RZ, 0x7, R0 ;  /* 0x00000007ff007819 */ /* 0x000fe40000011400 */
[----:B--2---:R-:W-:-:S04]  /*07f0*/  SHF.R.S32.HI R3, RZ, 0x1f, R2 ;  /* 0x0000001fff037819 */ /* 0x004fc80000011402 */
[----:B------:R-:W-:-:S04]  /*0800*/  LEA.HI R2, R3, R2, RZ, 0x7 ;  /* 0x0000000203027211 */ /* 0x000fc800078f38ff */
[----:B------:R-:W-:-:S04]  /*0810*/  SHF.R.S32.HI R189, RZ, 0x7, R2 ;  /* 0x00000007ffbd7819 */ /* 0x000fc80000011402 */
[----:B------:R-:W-:Y:S01]  /*0820*/  IMNMX R2, R189, R0, PT ;  /* 0x00000000bd027217 */ /* 0x000fe20003800200 */
[----:B------:R-:W-:-:S04]  /*0830*/  IMAD.MOV R0, RZ, RZ, -R5 ;  /* 0x000000ffff007224 */ /* 0x000fc800078e0a05 */
[----:B------:R-:W-:Y:S01]  /*0840*/  IMAD R3, R2, 0x80, -R5 ;  /* 0x0000008002037824 */ /* 0x000fe200078e0a05 */
        /* <DEDUP_REMOVED lines=11> */
[----:B------:R-:W-:-:S04]  /*0900*/  ISETP.NE.U32.AND P4, PT, RZ, c[0x0][0x340], PT ;  /* 0x0000d000ff007a0c */ /* 0x000fc80003f85070 */
[----:B------:R-:W-:-:S13]  /*0910*/  ISETP.NE.AND.EX P4, PT, RZ, c[0x0][0x344], PT, P4 ;  /* 0x0000d100ff007a0c */ /* 0x000fda0003f85340 */
[----:B------:R-:W-:-:S05]  /*0920*/  @P4 IMAD.WIDE R2, R18, R14, c[0x0][0x340] ;  /* 0x0000d00012024625 */ /* 0x000fca00078e020e */
[----:B------:R2:W3:Y:S01]  /*0930*/  @P4 LDG.E R16, [R2.64] ;  /* 0x0000000802104981 */ /* 0x0004e2000c1e1900 */
[----:B------:R-:W-:Y:S01]  /*0940*/  SHF.R.S32.HI R6, RZ, 0x1f, R211 ;  /* 0x0000001fff067819 */ /* 0x000fe200000114d3 */
[----:B------:R-:W-:Y:S01]  /*0950*/  IMAD.MOV.U32 R169, RZ, RZ, c[0x0][0x238] ;  /* 0x00008e00ffa97624 */ /* 0x000fe200078e00ff */
[----:B-1----:R-:W-:Y:S01]  /*0960*/  SHF.R.S32.HI R9, RZ, 0x1f, R18 ;  /* 0x0000001fff097819 */ /* 0x002fe20000011412 */
        /* <DEDUP_REMOVED lines=26> */
[----:B--2---:R-:W-:Y:S01]  /*0b10*/  IMAD.WIDE.U32 R2, R153, c[0x0][0x238], R32 ;  /* 0x00008e0099027a25 */ /* 0x004fe200078e0020 */
        /* <DEDUP_REMOVED lines=47> */
[----:B------:R-:W-:Y:S01]  /*0e10*/  @P2 LEA R0, P3, R169, R20, 0x5 ;  /* 0x00000014a9002211 */ /* 0x000fe200078628ff */
        /* <DEDUP_REMOVED lines=35> */
[----:B---3--:R-:W-:Y:S01]  /*1050*/  @P4 SHF.R.S32.HI R17, RZ, 0x1f, R16 ;  /* 0x0000001fff114819 */ /* 0x008fe20000011410 */
        /* <DEDUP_REMOVED lines=153> */
[CC--:B------:R-:W-:Y:S01]  /*19f0*/  SHF.L.U64.HI R192, R5.reuse, R194.reuse, c[0x0][0x1e4] ;  /* 0x0000790005c07619 */ /* 0x0c0fe200000102c2 */
        /* <DEDUP_REMOVED lines=56> */
.L_x_582:
        /* <DEDUP_REMOVED lines=50> */
.L_x_540:
[----:B------:R-:W-:Y:S05]  /*20a0*/  BSYNC B0 ;  /* 0x0000000000007941 */ /* 0x000fea0003800000 */
.L_x_539:
        /* <DEDUP_REMOVED lines=39> */
.L_x_542:
[----:B------:R-:W-:Y:S05]  /*2320*/  BSYNC B0 ;  /* 0x0000000000007941 */ /* 0x000fea0003800000 */
.L_x_541:
        /* <DEDUP_REMOVED lines=40> */
.L_x_544:
[----:B------:R-:W-:Y:S05]  /*25b0*/  BSYNC B0 ;  /* 0x0000000000007941 */ /* 0x000fea0003800000 */
.L_x_543:
        /* <DEDUP_REMOVED lines=38> */
.L_x_546:
[----:B------:R-:W-:Y:S05]  /*2820*/  BSYNC B0 ;  /* 0x0000000000007941 */ /* 0x000fea0003800000 */
.L_x_545:
        /* <DEDUP_REMOVED lines=74> */
.L_x_550:
[----:B------:R-:W-:Y:S05]  /*2cd0*/  BSYNC B0 ;  /* 0x0000000000007941 */ /* 0x000fea0003800000 */
.L_x_549:
        /* <DEDUP_REMOVED lines=59> */
.L_x_548:
[----:B------:R-:W-:Y:S05]  /*3090*/  BSYNC B1 ;  /* 0x0000000000017941 */ /* 0x000fea0003800000 */
.L_x_547:
        /* <DEDUP_REMOVED lines=62> */
.L_x_554:
[----:B------:R-:W-:Y:S05]  /*3480*/  BSYNC B0 ;  /* 0x0000000000007941 */ /* 0x000fea0003800000 */
.L_x_553:
        /* <DEDUP_REMOVED lines=59> */
.L_x_552:
[----:B------:R-:W-:Y:S05]  /*3840*/  BSYNC B1 ;  /* 0x0000000000017941 */ /* 0x000fea0003800000 */
.L_x_551:
        /* <DEDUP_REMOVED lines=62> */
.L_x_558:
[----:B------:R-:W-:Y:S05]  /*3c30*/  BSYNC B0 ;  /* 0x0000000000007941 */ /* 0x000fea0003800000 */
.L_x_557:
        /* <DEDUP_REMOVED lines=59> */
.L_x_556:
[----:B------:R-:W-:Y:S05]  /*3ff0*/  BSYNC B1 ;  /* 0x0000000000017941 */ /* 0x000fea0003800000 */
.L_x_555:
        /* <DEDUP_REMOVED lines=61> */
.L_x_561:
[----:B------:R-:W-:Y:S05]  /*43d0*/  BSYNC B0 ;  /* 0x0000000000007941 */ /* 0x000fea0003800000 */
.L_x_560:
        /* <DEDUP_REMOVED lines=60> */
.L_x_538:
        /* <DEDUP_REMOVED lines=224> */
.L_x_563:
[----:B---3--:R-:W-:Y:S05]  /*55a0*/  BSYNC B0 ;  /* 0x0000000000007941 */ /* 0x008fea0003800000 */
.L_x_562:
        /* <DEDUP_REMOVED lines=115> */
.L_x_565:
[----:B------:R-:W-:Y:S05]  /*5ce0*/  BSYNC B0 ;  /* 0x0000000000007941 */ /* 0x000fea0003800000 */
.L_x_564:
        /* <DEDUP_REMOVED lines=115> */
.L_x_567:
[----:B------:R-:W-:Y:S05]  /*6420*/  BSYNC B0 ;  /* 0x0000000000007941 */ /* 0x000fea0003800000 */
.L_x_566:
        /* <DEDUP_REMOVED lines=116> */
.L_x_537:
        /* <DEDUP_REMOVED lines=19> */
.L_x_569:
[----:B------:R-:W-:Y:S05]  /*6ca0*/  BSYNC B0 ;  /* 0x0000000000007941 */ /* 0x000fea0003800000 */
.L_x_568:
        /* <DEDUP_REMOVED lines=19> */
.L_x_571:
[----:B------:R-:W-:Y:S05]  /*6de0*/  BSYNC B0 ;  /* 0x0000000000007941 */ /* 0x000fea0003800000 */
.L_x_570:
        /* <DEDUP_REMOVED lines=19> */
.L_x_573:
[----:B------:R-:W-:Y:S05]  /*6f20*/  BSYNC B0 ;  /* 0x0000000000007941 */ /* 0x000fea0003800000 */
.L_x_572:
        /* <DEDUP_REMOVED lines=18> */
.L_x_559:
[----:B------:R-:W-:Y:S05]  /*7050*/  BSYNC B2 ;  /* 0x0000000000027941 */ /* 0x000fea0003800000 */
.L_x_536:
        /* <DEDUP_REMOVED lines=28> */
[C---:B------:R-:W-:Y:S04]  /*7220*/  @P2 LEA R6, P0, R2.reuse, c[0x0][0x250], 0x1 ;  /* 0x0000940002062a11 */ /* 0x040fe800078008ff */
[----:B------:R-:W-:Y:S01]  /*7230*/  @P2 LEA.HI.X R7, R2, c[0x0][0x254], R3, 0x1, P0 ;  /* 0x0000950002072a11 */ /* 0x000fe200000f0c03 */
[----:B------:R-:W-:Y:S01]  /*7240*/  @P1 IMAD.MOV.U32 R3, RZ, RZ, R112 ;  /* 0x000000ffff031224 */ /* 0x000fe200078e0070 */
[----:B------:R-:W-:Y:S02]  /*7250*/  ISETP.GE.AND P0, PT, R5, 0x61, PT ;  /* 0x000000610500780c */ /* 0x000fe40003f06270 */
[-C--:B------:R-:W-:Y:S05]  /*7260*/  @P1 MOV R2, R102.reuse ;  /* 0x0000006600021202 */ /* 0x080fea0000000f00 */
[C---:B------:R-:W-:Y:S06]  /*7270*/  @P1 IMAD.WIDE.U32 R2, R9.reuse, c[0x0][0x258], R2 ;  /* 0x0000960009021a25 */ /* 0x040fec00078e0002 */
        /* <DEDUP_REMOVED lines=16> */
[C---:B------:R-:W-:Y:S11]  /*7380*/  IADD3 R0, -R13.reuse, R126, RZ ;  /* 0x0000007e0d007210 */ /* 0x040ff60007ffe1ff */
        /* <DEDUP_REMOVED lines=32> */
.L_x_575:
[----:B-1----:R-:W-:Y:S05]  /*7590*/  BSYNC B0 ;  /* 0x0000000000007941 */ /* 0x002fea0003800000 */
.L_x_574:
        /* <DEDUP_REMOVED lines=19> */
.L_x_577:
[----:B------:R-:W-:Y:S05]  /*76d0*/  BSYNC B0 ;  /* 0x0000000000007941 */ /* 0x000fea0003800000 */
.L_x_576:
        /* <DEDUP_REMOVED lines=19> */
.L_x_579:
[----:B------:R-:W-:Y:S05]  /*7810*/  BSYNC B0 ;  /* 0x0000000000007941 */ /* 0x000fea0003800000 */
.L_x_578:
        /* <DEDUP_REMOVED lines=19> */
.L_x_581:
[----:B------:R-:W-:Y:S05]  /*7950*/  BSYNC B0 ;  /* 0x0000000000007941 */ /* 0x000fea0003800000 */
.L_x_580:
        /* <DEDUP_REMOVED lines=20> */
[C---:B------:R-:W-:Y:S04]  /*7aa0*/  @P0 IADD3 R4, P1, R6.reuse, R172, RZ ;  /* 0x000000ac06040210 */ /* 0x040fe80007f3e0ff */
[----:B------:R2:W-:Y:S01]  /*7ab0*/  @P0 LDGSTS.E.BYPASS.LTC128B.128 [R74+0x9100], [R6.64], !P4 ;  /* 0x09100000064a0fae */ /* 0x0005e2000e101d48 */
[C---:B------:R-:W-:Y:S01]  /*7ac0*/  @P0 IMAD.X R5, R7.reuse, 0x1, R169, P1 ;  /* 0x0000000107050824 */ /* 0x040fe200008e06a9 */
[----:B------:R-:W-:Y:S02]  /*7ad0*/  @P0 IADD3 R10, P1, R6, R130, RZ ;  /* 0x00000082060a0210 */ /* 0x000fe40007f3e0ff */
        /* <DEDUP_REMOVED lines=13> */
.L_x_535:
[----:B------:R-:W3:Y:S01]  /*7bb0*/  LDL.LU R28, [R1+0x40] ;  /* 0x00004000011c7983 */ /* 0x000ee20000300800 */
[----:B------:R-:W-:-:S03]  /*7bc0*/  IMAD.MOV.U32 R177, RZ, RZ, c[0x0][0x2c4] ;  /* 0x0000b100ffb17624 */ /* 0x000fc600078e00ff */
[----:B------:R-:W4:Y:S01]  /*7bd0*/  LDL R203, [R1+0xc] ;  /* 0x00000c0001cb7983 */ /* 0x000f220000100800 */
[----:B--2---:R-:W-:Y:S01]  /*7be0*/  IADD3 R5, R181, R180, RZ ;  /* 0x000000b4b5057210 */ /* 0x004fe20007ffe0ff */
[----:B------:R-:W-:Y:S01]  /*7bf0*/  CS2R R10, SRZ ;  /* 0x00000000000a7805 */ /* 0x000fe2000001ff00 */
[----:B------:R-:W-:Y:S01]  /*7c00*/  ISETP.NE.AND P3, PT, R177, 0x1, PT ;  /* 0x00000001b100780c */ /* 0x000fe20003f65270 */
[----:B------:R-:W-:Y:S01]  /*7c10*/  IMAD.MOV.U32 R134, RZ, RZ, RZ ;  /* 0x000000ffff867224 */ /* 0x000fe200078e00ff */
[----:B------:R-:W-:Y:S01]  /*7c20*/  PLOP3.LUT P2, PT, PT, PT, PT, 0x80, 0x0 ;  /* 0x000000000000781c */ /* 0x000fe20003f4f070 */
[----:B------:R-:W-:Y:S01]  /*7c30*/  CS2R R14, SRZ ;  /* 0x00000000000e7805 */ /* 0x000fe2000001ff00 */
[----:B------:R-:W-:Y:S01]  /*7c40*/  IMAD.MOV.U32 R132, RZ, RZ, RZ ;  /* 0x000000ffff847224 */ /* 0x000fe200078e00ff */
[----:B------:R-:W-:Y:S01]  /*7c50*/  MOV R130, RZ ;  /* 0x000000ff00827202 */ /* 0x000fe20000000f00 */
[----:B-1----:R-:W-:Y:S01]  /*7c60*/  CS2R R8, SRZ ;  /* 0x0000000000087805 */ /* 0x002fe2000001ff00 */
        /* <DEDUP_REMOVED lines=19> */
[----:B------:R-:W-:Y:S01]  /*7da0*/  CS2R R24, SRZ ;  /* 0x0000000000187805 */ /* 0x000fe2000001ff00 */
[----:B------:R-:W-:Y:S01]  /*7db0*/  IMAD.MOV.U32 R100, RZ, RZ, RZ ;  /* 0x000000ffff647224 */ /* 0x000fe200078e00ff */
        /* <DEDUP_REMOVED lines=17> */
[----:B---3--:R-:W-:-:S02]  /*7ed0*/  LOP3.LUT R28, R28, 0xffffffdf, RZ, 0xc0, !PT ;  /* 0xffffffdf1c1c7812 */ /* 0x008fc400078ec0ff */
[----:B----4-:R-:W-:Y:S02]  /*7ee0*/  IADD3 R0, R203, 0x7f, RZ ;  /* 0x0000007fcb007810 */ /* 0x010fe40007ffe0ff */
[----:B------:R-:W-:-:S03]  /*7ef0*/  @P3 LOP3.LUT R28, R28, 0x20, RZ, 0xfc, !PT ;  /* 0x000000201c1c3812 */ /* 0x000fc600078efcff */
[----:B------:R-:W-:Y:S02]  /*7f00*/  @P3 IMAD.HI.U32 R2, R0, c[0x0][0x2c8], RZ ;  /* 0x0000b20000023a27 */ /* 0x000fe400078e00ff */
[----:B------:R1:W-:Y:S03]  /*7f10*/  STL [R1+0x40], R28 ;  /* 0x0000401c01007387 */ /* 0x0003e60000100800 */
[----:B------:R-:W-:-:S05]  /*7f20*/  @P3 SHF.R.U32.HI R0, RZ, c[0x0][0x2cc], R2 ;  /* 0x0000b300ff003a19 */ /* 0x000fca0000011602 */
[----:B------:R-:W-:-:S05]  /*7f30*/  IMAD.IADD R0, R190, 0x1, R0 ;  /* 0x00000001be007824 */ /* 0x000fca00078e0200 */
[----:B------:R-:W-:-:S04]  /*7f40*/  SHF.R.S32.HI R2, RZ, 0x1f, R0 ;  /* 0x0000001fff027819 */ /* 0x000fc80000011400 */
[----:B------:R-:W-:-:S04]  /*7f50*/  LEA.HI R0, R2, R0, RZ, 0x7 ;  /* 0x0000000002007211 */ /* 0x000fc800078f38ff */
[----:B------:R-:W-:-:S04]  /*7f60*/  SHF.R.S32.HI R0, RZ, 0x7, R0 ;  /* 0x00000007ff007819 */ /* 0x000fc80000011400 */
[----:B------:R-:W-:-:S04]  /*7f70*/  IMNMX R236, R189, R0, PT ;  /* 0x00000000bdec7217 */ /* 0x000fc80003800200 */
[----:B------:R-:W-:-:S13]  /*7f80*/  ISETP.GE.AND P0, PT, R236, 0x1, PT ;  /* 0x00000001ec00780c */ /* 0x000fda0003f06270 */
[----:B------:R-:W-:Y:S05]  /*7f90*/  @!P0 BRA `(.L_x_583) ;  /* 0x0001395000008947 */ /* 0x000fea0003800000 */
[----:B-1----:R-:W2:Y:S01]  /*7fa0*/  LDL R22, [R1+0x44] ;  /* 0x0000440001167983 */ /* 0x002ea20000100800 */
[----:B------:R-:W-:-:S03]  /*7fb0*/  ISETP.NE.U32.AND P0, PT, RZ, c[0x0][0x340], PT ;  /* 0x0000d000ff007a0c */ /* 0x000fc60003f05070 */
[----:B------:R-:W3:Y:S01]  /*7fc0*/  LDL R201, [R1+0x28] ;  /* 0x0000280001c97983 */ /* 0x000ee20000100800 */
[----:B------:R-:W-:-:S03]  /*7fd0*/  ISETP.NE.AND.EX P2, PT, RZ, c[0x0][0x344], PT, P0 ;  /* 0x0000d100ff007a0c */ /* 0x000fc60003f45300 */
[----:B------:R-:W4:Y:S10]  /*7fe0*/  LDL R200, [R1+0x34] ;  /* 0x0000340001c87983 */ /* 0x000f340000100800 */
[----:B------:R-:W-:Y:S01]  /*7ff0*/  @P2 IMAD.MOV.U32 R2, RZ, RZ, 0x4 ;  /* 0x00000004ff022424 */ /* 0x000fe200078e00ff */
[----:B------:R-:W-:Y:S01]  /*8000*/  SHF.R.S32.HI R0, RZ, 0x1f, R173 ;  /* 0x0000001fff007819 */ /* 0x000fe200000114ad */
[----:B------:R-:W1:Y:S01]  /*8010*/  S2R R38, SR_CTAID.Y ;  /* 0x0000000000267919 */ /* 0x000e620000002600 */
[----:B------:R-:W-:-:S03]  /*8020*/  SHF.R.S32.HI R176, RZ, 0x1f, R211 ;  /* 0x0000001fffb07819 */ /* 0x000fc600000114d3 */
[----:B------:R-:W-:Y:S01]  /*8030*/  IMAD R0, R0, c[0x0][0x178], RZ ;  /* 0x00005e0000007a24 */ /* 0x000fe200078e02ff */
[----:B------:R-:W-:-:S03]  /*8040*/  LEA.HI R6, R176, R211, RZ, 0x3 ;  /* 0x000000d3b0067211 */ /* 0x000fc600078f18ff */
[----:B------:R-:W-:Y:S01]  /*8050*/  IMAD R0, R173, c[0x0][0x17c], R0 ;  /* 0x00005f00ad007a24 */ /* 0x000fe200078e0200 */
[----:B------:R-:W-:Y:S01]  /*8060*/  SHF.R.S32.HI R69, RZ, 0x3, R6 ;  /* 0x00000003ff457819 */ /* 0x000fe20000011406 */
[----:B------:R-:W-:Y:S01]  /*8070*/  IMAD R4, R213, c[0x0][0x1b8], RZ ;  /* 0x00006e00d5047a24 */ /* 0x000fe200078e02ff */
[----:B------:R-:W-:Y:S01]  /*8080*/  ISETP.NE.U32.AND P1, PT, RZ, c[0x0][0x348], PT ;  /* 0x0000d200ff007a0c */ /* 0x000fe20003f25070 */
[----:B--2---:R-:W-:-:S05]  /*8090*/  @P2 IMAD.WIDE R2, R22, R2, c[0x0][0x340] ;  /* 0x0000d00016022625 */ /* 0x004fca00078e0202 */
[----:B------:R2:W3:Y:S01]  /*80a0*/  @P2 LDG.E R12, [R2.64] ;  /* 0x00000008020c2981 */ /* 0x0004e2000c1e1900 */
[----:B-1----:R-:W-:Y:S01]  /*80b0*/  IMAD R4, R38, c[0x0][0x1bc], R4 ;  /* 0x00006f0026047a24 */ /* 0x002fe200078e0204 */
[----:B------:R-:W-:Y:S02]  /*80c0*/  SHF.R.S32.HI R11, RZ, 0x1f, R22 ;  /* 0x0000001fff0b7819 */ /* 0x000fe40000011416 */
[----:B------:R-:W-:Y:S01]  /*80d0*/  ISETP.NE.AND.EX P1, PT, RZ, c[0x0][0x34c], PT, P1 ;  /* 0x0000d300ff007a0c */ /* 0x000fe20003f25310 */
[----:B--2---:R-:W-:-:S04]  /*80e0*/  IMAD.WIDE.U32 R2, R173, c[0x0][0x178], RZ ;  /* 0x00005e00ad027a25 */ /* 0x004fc800078e00ff */
[----:B------:R-:W-:Y:S01]  /*80f0*/  IMAD.IADD R3, R3, 0x1, R0 ;  /* 0x0000000103037824 */ /* 0x000fe200078e0200 */
[----:B------:R-:W-:-:S05]  /*8100*/  LOP3.LUT R0, R6, 0xfffffff8, RZ, 0xc0, !PT ;  /* 0xfffffff806007812 */ /* 0x000fca00078ec0ff */
[----:B------:R-:W-:-:S04]  /*8110*/  IMAD.IADD R68, R211, 0x1, -R0 ;  /* 0x00000001d3447824 */ /* 0x000fc800078e0a00 */
[----:B------:R-:W-:Y:S02]  /*8120*/  IMAD R7, R68, 0x20, R69 ;  /* 0x0000002044077824 */ /* 0x000fe400078e0245 */
[----:B------:R-:W-:-:S04]  /*8130*/  IMAD.WIDE.U32 R2, R38, c[0x0][0x1b8], R2 ;  /* 0x00006e0026027a25 */ /* 0x000fc800078e0002 */
[----:B------:R-:W-:Y:S01]  /*8140*/  IMAD.IADD R7, R203, 0x1, R7 ;  /* 0x00000001cb077824 */ /* 0x000fe200078e0207 */
[----:B------:R-:W-:Y:S01]  /*8150*/  IADD3 R34, P0, R69, R5, RZ ;  /* 0x0000000545227210 */ /* 0x000fe20007f1e0ff */
[----:B------:R-:W-:Y:S01]  /*8160*/  IMAD.IADD R3, R3, 0x1, R4 ;  /* 0x0000000103037824 */ /* 0x000fe200078e0204 */
[----:B------:R-:W-:Y:S01]  /*8170*/  SHF.R.S32.HI R4, RZ, 0x1f, R5 ;  /* 0x0000001fff047819 */ /* 0x000fe20000011405 */
[----:B------:R-:W-:Y:S01]  /*8180*/  @P3 IMAD.HI.U32 R8, R7, c[0x0][0x2c8], RZ ;  /* 0x0000b20007083a27 */ /* 0x000fe200078e00ff */
[----:B------:R-:W-:Y:S02]  /*8190*/  SEL R5, R11, RZ, !P1 ;  /* 0x000000ff0b057207 */ /* 0x000fe40004800000 */
[----:B------:R-:W-:Y:S01]  /*81a0*/  SEL R0, R22, RZ, !P1 ;  /* 0x000000ff16007207 */ /* 0x000fe20004800000 */
[----:B------:R-:W-:Y:S01]  /*81b0*/  IMAD.MOV.U32 R6, RZ, RZ, R7 ;  /* 0x000000ffff067224 */ /* 0x000fe200078e0007 */
[----:B------:R-:W-:Y:S01]  /*81c0*/  LEA.HI.X.SX32 R37, R69, R4, 0x1, P0 ;  /* 0x0000000445257211 */ /* 0x000fe200000f0eff */
[----:B------:R-:W-:Y:S01]  /*81d0*/  IMAD R4, R5, c[0x0][0x1c0], RZ ;  /* 0x0000700005047a24 */ /* 0x000fe200078e02ff */
[----:B------:R-:W-:Y:S01]  /*81e0*/  @P3 SHF.R.U32.HI R6, RZ, c[0x0][0x2cc], R8 ;  /* 0x0000b300ff063a19 */ /* 0x000fe20000011608 */
[----:B------:R-:W-:-:S02]  /*81f0*/  IMAD.SHL.U32 R30, R68, 0x8, RZ ;  /* 0x00000008441e7824 */ /* 0x000fc400078e00ff */
[C---:B------:R-:W-:Y:S01]  /*8200*/  IMAD R4, R0.reuse, c[0x0][0x1c4], R4 ;  /* 0x0000710000047a24 */ /* 0x040fe200078e0204 */
[----:B------:R-:W-:Y:S01]  /*8210*/  SHF.R.S32.HI R8, RZ, 0x1f, R6 ;  /* 0x0000001fff087819 */ /* 0x000fe20000011406 */
[----:B------:R-:W-:-:S04]  /*8220*/  IMAD.WIDE.U32 R2, R0, c[0x0][0x1c0], R2 ;  /* 0x0000700000027a25 */ /* 0x000fc800078e0002 */
[----:B------:R-:W-:Y:S01]  /*8230*/  IMAD.MOV R0, RZ, RZ, -R6 ;  /* 0x000000ffff007224 */ /* 0x000fe200078e0a06 */
[----:B------:R-:W-:Y:S01]  /*8240*/  SHF.R.S32.HI R31, RZ, 0x1f, R30 ;  /* 0x0000001fff1f7819 */ /* 0x000fe2000001141e */
[----:B------:R-:W-:Y:S02]  /*8250*/  IMAD R9, R8, c[0x0][0x1b0], RZ ;  /* 0x00006c0008097a24 */ /* 0x000fe400078e02ff */
[----:B------:R-:W-:Y:S02]  /*8260*/  IMAD R5, R37, c[0x0][0x1e0], RZ ;  /* 0x0000780025057a24 */ /* 0x000fe400078e02ff */
[----:B------:R-:W-:Y:S02]  /*8270*/  IMAD R8, R0, c[0x0][0x2c4], R7 ;  /* 0x0000b10000087a24 */ /* 0x000fe400078e0207 */
[----:B------:R-:W-:Y:S02]  /*8280*/  IMAD.IADD R3, R3, 0x1, R4 ;  /* 0x0000000103037824 */ /* 0x000fe400078e0204 */
[C---:B------:R-:W-:Y:S01]  /*8290*/  IMAD R10, R34.reuse, c[0x0][0x1e4], R5 ;  /* 0x00007900220a7a24 */ /* 0x040fe200078e0205 */
[----:B------:R-:W-:Y:S01]  /*82a0*/  SHF.R.S32.HI R0, RZ, 0x1f, R8 ;  /* 0x0000001fff007819 */ /* 0x000fe20000011408 */
[----:B------:R-:W-:-:S04]  /*82b0*/  IMAD.WIDE.U32 R4, R34, c[0x0][0x1e0], R30 ;  /* 0x0000780022047a25 */ /* 0x000fc800078e001e */
[C---:B------:R-:W-:Y:S02]  /*82c0*/  IMAD R7, R6.reuse, c[0x0][0x1b4], R9 ;  /* 0x00006d0006077a24 */ /* 0x040fe400078e0209 */
[----:B------:R-:W-:-:S04]  /*82d0*/  IMAD.WIDE.U32 R2, R6, c[0x0][0x1b0], R2 ;  /* 0x00006c0006027a25 */ /* 0x000fc800078e0002 */
[----:B------:R-:W-:Y:S02]  /*82e0*/  IMAD.IADD R5, R5, 0x1, R10 ;  /* 0x0000000105057824 */ /* 0x000fe400078e020a */
[----:B------:R-:W-:Y:S02]  /*82f0*/  IMAD.IADD R3, R3, 0x1, R7 ;  /* 0x0000000103037824 */ /* 0x000fe400078e0207 */
[----:B------:R-:W-:Y:S02]  /*8300*/  IMAD R0, R0, c[0x0][0x1a8], RZ ;  /* 0x00006a0000007a24 */ /* 0x000fe400078e02ff */
[----:B------:R-:W-:Y:S01]  /*8310*/  IMAD.WIDE.U32 R6, R38, c[0x0][0x1e8], R4 ;  /* 0x00007a0026067a25 */ /* 0x000fe200078e0004 */
[----:B------:R-:W-:-:S03]  /*8320*/  ISETP.NE.U32.AND P1, PT, RZ, c[0x0][0x350], PT ;  /* 0x0000d400ff007a0c */ /* 0x000fc60003f25070 */
[C---:B------:R-:W-:Y:S02]  /*8330*/  IMAD R0, R8.reuse, c[0x0][0x1ac], R0 ;  /* 0x00006b0008007a24 */ /* 0x040fe400078e0200 */
[----:B------:R-:W-:Y:S01]  /*8340*/  IMAD.WIDE.U32 R4, R8, c[0x0][0x1a8], R2 ;  /* 0x00006a0008047a25 */ /* 0x000fe200078e0002 */
[----:B------:R-:W-:-:S03]  /*8350*/  ISETP.NE.AND.EX P1, PT, RZ, c[0x0][0x354], PT, P1 ;  /* 0x0000d500ff007a0c */ /* 0x000fc60003f25310 */
[----:B------:R-:W-:Y:S01]  /*8360*/  IMAD.IADD R0, R5, 0x1, R0 ;  /* 0x0000000105007824 */ /* 0x000fe200078e0200 */
[----:B------:R-:W-:Y:S01]  /*8370*/  LEA R24, P0, R4, c[0x0][0x160], 0x1 ;  /* 0x0000580004187a11 */ /* 0x000fe200078008ff */
[----:B------:R-:W-:Y:S01]  /*8380*/  IMAD R9, R213, c[0x0][0x1e8], RZ ;  /* 0x00007a00d5097a24 */ /* 0x000fe200078e02ff */
[----:B------:R-:W-:Y:S01]  /*8390*/  IADD3 R168, R236, -0x1, RZ ;  /* 0xffffffffeca87810 */ /* 0x000fe20007ffe0ff */
[----:B------:R-:W-:Y:S01]  /*83a0*/  IMAD.MOV.U32 R173, RZ, RZ, c[0x0][0x1e0] ;  /* 0x00007800ffad7624 */ /* 0x000fe200078e00ff */
[----:B------:R-:W-:Y:S01]  /*83b0*/  LEA.HI.X R23, R4, c[0x0][0x164], R0, 0x1, P0 ;  /* 0x0000590004177a11 */ /* 0x000fe200000f0c00 */
[----:B------:R-:W-:Y:S02]  /*83c0*/  IMAD.MOV.U32 R0, RZ, RZ, 0x7 ;  /* 0x00000007ff007424 */ /* 0x000fe400078e00ff */
[----:B------:R-:W-:-:S03]  /*83d0*/  IMAD R9, R38, c[0x0][0x1ec], R9 ;  /* 0x00007b0026097a24 */ /* 0x000fc600078e0209 */
[----:B------:R-:W-:Y:S01]  /*83e0*/  SHF.L.U64.HI R172, R173, R0, c[0x0][0x1e4] ;  /* 0x00007900adac7619 */ /* 0x000fe20000010200 */
[----:B------:R-:W-:Y:S01]  /*83f0*/  IMAD.IADD R7, R9, 0x1, R7 ;  /* 0x0000000109077824 */ /* 0x000fe200078e0207 */
[----:B------:R-:W-:Y:S01]  /*8400*/  SHF.R.S32.HI R84, RZ, 0x1f, R168 ;  /* 0x0000001fff547819 */ /* 0x000fe200000114a8 */
[C---:B------:R-:W-:Y:S02]  /*8410*/  IMAD.SHL.U32 R174, R173.reuse, 0x80, RZ ;  /* 0x00000080adae7824 */ /* 0x040fe400078e00ff */
[----:B------:R-:W-:Y:S02]  /*8420*/  IMAD.MOV.U32 R5, RZ, RZ, c[0x0][0x1e4] ;  /* 0x00007900ff057624 */ /* 0x000fe400078e00ff */
[----:B------:R-:W-:Y:S01]  /*8430*/  IMAD.WIDE.U32 R178, R173, 0x40, RZ ;  /* 0x00000040adb27825 */ /* 0x000fe200078e00ff */
[----:B------:R-:W1:Y:S03]  /*8440*/  SHFL.IDX PT, R8, R24, 0x1, 0x181f ;  /* 0x00381f0018087f89 */ /* 0x000e6600000e0000 */
[----:B------:R-:W-:-:S02]  /*8450*/  IMAD.MOV.U32 R117, RZ, RZ, R28 ;  /* 0x000000ffff757224 */ /* 0x000fc400078e001c */
[----:B----4-:R-:W-:Y:S02]  /*8460*/  IMAD R46, R200, c[0x0][0x2c4], RZ ;  /* 0x0000b100c82e7a24 */ /* 0x010fe400078e02ff */
[----:B------:R-:W-:Y:S01]  /*8470*/  IMAD.IADD R32, R203, 0x1, R69 ;  /* 0x00000001cb207824 */ /* 0x000fe200078e0245 */
[----:B------:R-:W2:Y:S04]  /*8480*/  SHFL.IDX PT, R14, R24, RZ, 0x181f ;  /* 0x00181fff180e7589 */ /* 0x000ea800000e0000 */
[----:B------:R-:W4:Y:S04]  /*8490*/  SHFL.IDX PT, R9, R23, 0x1, 0x181f ;  /* 0x00381f0017097f89 */ /* 0x000f2800000e0000 */
[----:B------:R-:W-:Y:S01]  /*84a0*/  BAR.SYNC.DEFER_BLOCKING 0x0 ;  /* 0x0000000000007b1d */ /* 0x000fe20000010000 */
[----:B------:R-:W-:-:S05]  /*84b0*/  ISETP.GE.AND P5, PT, R32, R46, PT ;  /* 0x0000002e2000720c */ /* 0x000fca0003fa6270 */
[----:B------:R-:W-:Y:S01]  /*84c0*/  SHFL.IDX PT, R15, R23, RZ, 0x181f ;  /* 0x00181fff170f7589 */ /* 0x000fe200000e0000 */
[----:B------:R-:W-:Y:S01]  /*84d0*/  IADD3 R33, R30, 0x40, RZ ;  /* 0x000000401e217810 */ /* 0x000fe20007ffe0ff */
[----:B------:R-:W-:-:S05]  /*84e0*/  IMAD.SHL.U32 R25, R69, 0x40, RZ ;  /* 0x0000004045197824 */ /* 0x000fca00078e00ff */
[----:B------:R-:W-:-:S04]  /*84f0*/  LOP3.LUT R25, R25, 0x1c0, RZ, 0xc0, !PT ;  /* 0x000001c019197812 */ /* 0x000fc800078ec0ff */
[----:B------:R-:W-:Y:S01]  /*8500*/  SHF.R.U32.HI R48, RZ, 0x3, R25 ;  /* 0x00000003ff307819 */ /* 0x000fe20000011619 */
[--C-:B---3--:R-:W-:Y:S01]  /*8510*/  @P2 IMAD.MOV.U32 R2, RZ, RZ, R12.reuse ;  /* 0x000000ffff022224 */ /* 0x108fe200078e000c */
[----:B------:R-:W-:Y:S01]  /*8520*/  @P2 SHF.R.S32.HI R3, RZ, 0x1f, R12 ;  /* 0x0000001fff032819 */ /* 0x000fe2000001140c */
[----:B------:R-:W-:Y:S02]  /*8530*/  @!P2 IMAD.MOV.U32 R2, RZ, RZ, R22 ;  /* 0x000000ffff02a224 */ /* 0x000fe400078e0016 */
[----:B------:R-:W-:-:S03]  /*8540*/  @!P2 IMAD.MOV.U32 R3, RZ, RZ, R11 ;  /* 0x000000ffff03a224 */ /* 0x000fc600078e000b */
[----:B------:R-:W-:Y:S01]  /*8550*/  SEL R36, R2, RZ, !P1 ;  /* 0x000000ff02247207 */ /* 0x000fe20004800000 */
[----:B------:R-:W-:Y:S01]  /*8560*/  IMAD.IADD R2, R201, 0x1, -R69 ;  /* 0x00000001c9027824 */ /* 0x000fe200078e0a45 */
[----:B------:R-:W-:-:S03]  /*8570*/  SEL R35, R3, RZ, !P1 ;  /* 0x000000ff03237207 */ /* 0x000fc60004800000 */
[----:B------:R-:W-:Y:S02]  /*8580*/  IMAD R22, R168, -0x80, R2 ;  /* 0xffffff80a8167824 */ /* 0x000fe400078e0202 */
[----:B------:R-:W-:Y:S02]  /*8590*/  IMAD R0, R35, c[0x0][0x1f0], RZ ;  /* 0x00007c0023007a24 */ /* 0x000fe400078e02ff */
[----:B------:R-:W-:Y:S01]  /*85a0*/  IMAD.WIDE.U32 R6, R36, c[0x0][0x1f0], R6 ;  /* 0x00007c0024067a25 */ /* 0x000fe200078e0006 */
[----:B------:R-:W-:-:S03]  /*85b0*/  ISETP.GE.AND P6, PT, R22, 0x1, PT ;  /* 0x000000011600780c */ /* 0x000fc60003fc6270 */
[----:B------:R-:W-:Y:S01]  /*85c0*/  IMAD R2, R36, c[0x0][0x1f4], R0 ;  /* 0x00007d0024027a24 */ /* 0x000fe200078e0200 */
[----:B------:R-:W-:Y:S01]  /*85d0*/  ISETP.GE.AND P2, PT, R22, 0x21, PT ;  /* 0x000000211600780c */ /* 0x000fe20003f46270 */
[----:B------:R-:W-:Y:S02]  /*85e0*/  IMAD R0, R172, R168, RZ ;  /* 0x000000a8ac007224 */ /* 0x000fe400078e02ff */
[----:B------:R-:W-:Y:S02]  /*85f0*/  IMAD.IADD R205, R7, 0x1, R2 ;  /* 0x0000000107cd7824 */ /* 0x000fe400078e0202 */
[----:B------:R-:W-:Y:S02]  /*8600*/  IMAD.MOV.U32 R204, RZ, RZ, R6 ;  /* 0x000000ffffcc7224 */ /* 0x000fe400078e0006 */
[-C--:B------:R-:W-:Y:S02]  /*8610*/  IMAD R0, R84, R174.reuse, R0 ;  /* 0x000000ae54007224 */ /* 0x080fe400078e0200 */
[----:B------:R-:W-:Y:S01]  /*8620*/  IMAD.WIDE.U32 R2, R168, R174, R204 ;  /* 0x000000aea8027225 */ /* 0x000fe200078e00cc */
[----:B------:R-:W-:-:S03]  /*8630*/  ISETP.GE.AND P4, PT, R22, 0x41, PT ;  /* 0x000000411600780c */ /* 0x000fc60003f86270 */
[----:B------:R-:W-:Y:S01]  /*8640*/  IMAD.IADD R3, R3, 0x1, R0 ;  /* 0x0000000103037824 */ /* 0x000fe200078e0200 */
[----:B------:R-:W-:-:S04]  /*8650*/  @P6 LEA R18, P0, R2, c[0x0][0x1c8], 0x1 ;  /* 0x0000720002126a11 */ /* 0x000fc800078008ff */
[----:B------:R-:W-:Y:S02]  /*8660*/  @P6 LEA.HI.X R19, R2, c[0x0][0x1cc], R3, 0x1, P0 ;  /* 0x0000730002136a11 */ /* 0x000fe400000f0c03 */
[C---:B------:R-:W-:Y:S02]  /*8670*/  @P2 LEA R0, P0, R173.reuse, R2, 0x5 ;  /* 0x00000002ad002211 */ /* 0x040fe400078028ff */
[----:B------:R-:W-:Y:S02]  /*8680*/  ISETP.GE.AND P3, PT, R22, 0x61, PT ;  /* 0x000000611600780c */ /* 0x000fe40003f66270 */
[----:B------:R-:W-:Y:S01]  /*8690*/  @P2 LEA.HI.X R4, R173, R3, R5, 0x5, P0 ;  /* 0x00000003ad042211 */ /* 0x000fe200000f2c05 */
[----:B------:R3:W-:Y:S01]  /*86a0*/  STL.64 [R1+0x58], R6 ;  /* 0x0000580601007387 */ /* 0x0007e20000100a00 */
[----:B------:R-:W-:-:S04]  /*86b0*/  @P2 LEA R20, P0, R0, c[0x0][0x1c8], 0x1 ;  /* 0x0000720000142a11 */ /* 0x000fc800078008ff */
[----:B------:R-:W-:Y:S02]  /*86c0*/  @P2 LEA.HI.X R21, R0, c[0x0][0x1cc], R4, 0x1, P0 ;  /* 0x0000730000152a11 */ /* 0x000fe400000f0c04 */
[----:B------:R-:W-:Y:S01]  /*86d0*/  @P4 IADD3 R0, P0, R2, R178, RZ ;  /* 0x000000b202004210 */ /* 0x000fe20007f1e0ff */
[----:B---3--:R-:W-:-:S04]  /*86e0*/  IMAD.SHL.U32 R6, R5, 0x40, RZ ;  /* 0x0000004005067824 */ /* 0x008fc800078e00ff */
[----:B------:R-:W-:Y:S02]  /*86f0*/  IMAD.IADD R202, R179, 0x1, R6 ;  /* 0x00000001b3ca7824 */ /* 0x000fe400078e0206 */
[----:B------:R-:W-:Y:S02]  /*8700*/  @P3 IMAD R5, R5, 0x60, RZ ;  /* 0x0000006005053824 */ /* 0x000fe400078e02ff */
[--C-:B------:R-:W-:Y:S01]  /*8710*/  @P4 IMAD.X R4, R202, 0x1, R3.reuse, P0 ;  /* 0x00000001ca044824 */ /* 0x100fe200000e0603 */
[----:B------:R-:W-:Y:S01]  /*8720*/  @P4 LEA R28, P0, R0, c[0x0][0x1c8], 0x1 ;  /* 0x00007200001c4a11 */ /* 0x000fe200078008ff */
[----:B------:R-:W-:-:S03]  /*8730*/  @P3 IMAD.WIDE.U32 R2, R173, 0x60, R2 ;  /* 0x00000060ad023825 */ /* 0x000fc600078e0002 */
[----:B------:R-:W-:Y:S01]  /*8740*/  @P4 LEA.HI.X R29, R0, c[0x0][0x1cc], R4, 0x1, P0 ;  /* 0x00007300001d4a11 */ /* 0x000fe200000f0c04 */
[----:B------:R-:W-:Y:S01]  /*8750*/  @P3 IMAD.IADD R0, R5, 0x1, R3 ;  /* 0x0000000105003824 */ /* 0x000fe200078e0203 */
[----:B------:R-:W-:Y:S01]  /*8760*/  @P3 LEA R26, P0, R2, c[0x0][0x1c8], 0x1 ;  /* 0x00007200021a3a11 */ /* 0x000fe200078008ff */
[----:B------:R-:W3:Y:S01]  /*8770*/  SHFL.IDX PT, R4, R24, 0x2, 0x181f ;  /* 0x00581f0018047f89 */ /* 0x000ee200000e0000 */
[----:B------:R-:W-:Y:S02]  /*8780*/  IADD3 R3, R32, 0x20, RZ ;  /* 0x0000002020037810 */ /* 0x000fe40007ffe0ff */
[----:B------:R-:W-:Y:S01]  /*8790*/  @P3 LEA.HI.X R27, R2, c[0x0][0x1cc], R0, 0x1, P0 ;  /* 0x00007300021b3a11 */ /* 0x000fe200000f0c00 */
[----:B------:R-:W3:Y:S01]  /*87a0*/  SHFL.IDX PT, R5, R23, 0x2, 0x181f ;  /* 0x00581f0017057f89 */ /* 0x000ee200000e0000 */
[----:B------:R-:W-:Y:S02]  /*87b0*/  IADD3 R0, R32, 0x40, RZ ;  /* 0x0000004020007810 */ /* 0x000fe40007ffe0ff */
[-C--:B------:R-:W-:Y:S01]  /*87c0*/  ISETP.GE.AND P3, PT, R3, R46.reuse, PT ;  /* 0x0000002e0300720c */ /* 0x080fe20003f66270 */
[----:B------:R3:W3:Y:S01]  /*87d0*/  SHFL.IDX PT, R2, R24, 0x3, 0x181f ;  /* 0x00781f0018027f89 */ /* 0x0006e200000e0000 */
[----:B------:R-:W-:-:S02]  /*87e0*/  ISETP.GE.AND P4, PT, R0, R46, PT ;  /* 0x0000002e0000720c */ /* 0x000fc40003f86270 */
[----:B------:R-:W-:Y:S01]  /*87f0*/  IADD3 R0, R32, 0x60, RZ ;  /* 0x0000006020007810 */ /* 0x000fe20007ffe0ff */
[----:B------:R3:W3:Y:S03]  /*8800*/  SHFL.IDX PT, R3, R23, 0x3, 0x181f ;  /* 0x00781f0017037f89 */ /* 0x0006e600000e0000 */
[----:B------:R-:W-:Y:S02]  /*8810*/  ISETP.GE.AND P6, PT, R0, R46, PT ;  /* 0x0000002e0000720c */ /* 0x000fe40003fc6270 */
[----:B------:R-:W-:-:S03]  /*8820*/  @!P5 SHF.R.S32.HI R0, RZ, 0x1f, R33 ;  /* 0x0000001fff00d819 */ /* 0x000fc60000011421 */
[----:B-1----:R-:W-:Y:S02]  /*8830*/  @!P3 LEA R12, P0, R30, R8, 0x1 ;  /* 0x000000081e0cb211 */ /* 0x002fe400078008ff */
[----:B------:R-:W-:Y:S02]  /*8840*/  @!P5 LEA.HI R0, R0, R33, RZ, 0x3 ;  /* 0x000000210000d211 */ /* 0x000fe400078f18ff */
[C---:B--2---:R-:W-:Y:S02]  /*8850*/  @!P5 LEA R16, P1, R30.reuse, R14, 0x1 ;  /* 0x0000000e1e10d211 */ /* 0x044fe400078208ff */
[----:B----4-:R-:W-:Y:S02]  /*8860*/  @!P3 LEA.HI.X R13, R30, R9, R31, 0x1, P0 ;  /* 0x000000091e0db211 */ /* 0x010fe400000f0c1f */
[----:B------:R-:W-:Y:S02]  /*8870*/  @!P5 LOP3.LUT R0, R0, 0xfffffff8, RZ, 0xc0, !PT ;  /* 0xfffffff80000d812 */ /* 0x000fe400078ec0ff */
[----:B---3--:R-:W-:-:S02]  /*8880*/  LEA.HI R24, R176, R211, RZ, 0x6 ;  /* 0x000000d3b0187211 */ /* 0x008fc400078f30ff */
[C---:B------:R-:W-:Y:S02]  /*8890*/  @!P4 LEA R10, P0, R30.reuse, R4, 0x1 ;  /* 0x000000041e0ac211 */ /* 0x040fe400078008ff */
[----:B------:R-:W-:Y:S01]  /*88a0*/  @!P5 LEA.HI.X R17, R30, R15, R31, 0x1, P1 ;  /* 0x0000000f1e11d211 */ /* 0x000fe200008f0c1f */
[----:B------:R-:W-:Y:S01]  /*88b0*/  IMAD.SHL.U32 R24, R24, 0x8, RZ ;  /* 0x0000000818187824 */ /* 0x000fe200078e00ff */
[----:B------:R-:W-:Y:S01]  /*88c0*/  @!P3 SHF.R.S32.HI R23, RZ, 0x1f, R33 ;  /* 0x0000001fff17b819 */ /* 0x000fe20000011421 */
[----:B------:R-:W-:Y:S01]  /*88d0*/  @!P5 IMAD.WIDE R14, R0, 0x2, R14 ;  /* 0x00000002000ed825 */ /* 0x000fe200078e020e */
[C---:B------:R-:W-:Y:S02]  /*88e0*/  @!P4 LEA.HI.X R11, R30.reuse, R5, R31, 0x1, P0 ;  /* 0x000000051e0bc211 */ /* 0x040fe400000f0c1f */
[----:B------:R-:W-:Y:S02]  /*88f0*/  @!P6 LEA R6, P0, R30, R2, 0x1 ;  /* 0x000000021e06e211 */ /* 0x000fe400078008ff */
[----:B------:R-:W-:-:S02]  /*8900*/  @!P4 SHF.R.S32.HI R0, RZ, 0x1f, R33 ;  /* 0x0000001fff00c819 */ /* 0x000fc40000011421 */
[----:B------:R-:W-:Y:S02]  /*8910*/  @!P3 LEA.HI R23, R23, R33, RZ, 0x3 ;  /* 0x000000211717b211 */ /* 0x000fe400078f18ff */
[----:B------:R-:W-:Y:S02]  /*8920*/  LOP3.LUT R44, R24, 0xfffffe00, RZ, 0xc0, !PT ;  /* 0xfffffe00182c7812 */ /* 0x000fe400078ec0ff */
[----:B------:R-:W-:Y:S02]  /*8930*/  LOP3.LUT R24, R25, 0x38, R30, 0xf8, !PT ;  /* 0x0000003819187812 */ /* 0x000fe400078ef81e */
[----:B------:R-:W-:Y:S02]  /*8940*/  @!P6 LEA.HI.X R7, R30, R3, R31, 0x1, P0 ;  /* 0x000000031e07e211 */ /* 0x000fe400000f0c1f */
[----:B------:R-:W-:Y:S02]  /*8950*/  @!P4 LEA.HI R0, R0, R33, RZ, 0x3 ;  /* 0x000000210000c211 */ /* 0x000fe400078f18ff */
[----:B------:R-:W-:-:S02]  /*8960*/  ISETP.GE.AND P1, PT, R30, c[0x0][0x198], PT ;  /* 0x000066001e007a0c */ /* 0x000fc40003f26270 */
[----:B------:R-:W-:Y:S02]  /*8970*/  ISETP.GE.AND P0, PT, R33, c[0x0][0x198], PT ;  /* 0x0000660021007a0c */ /* 0x000fe40003f06270 */
[----:B------:R-:W-:Y:S02]  /*8980*/  @!P3 LOP3.LUT R23, R23, 0xfffffff8, RZ, 0xc0, !PT ;  /* 0xfffffff81717b812 */ /* 0x000fe400078ec0ff */
[----:B------:R-:W-:Y:S02]  /*8990*/  LOP3.LUT R88, R44, R24, R48, 0xf6, !PT ;  /* 0x000000182c587212 */ /* 0x000fe400078ef630 */
[----:B------:R-:W-:Y:S01]  /*89a0*/  @!P4 LOP3.LUT R0, R0, 0xfffffff8, RZ, 0xc0, !PT ;  /* 0xfffffff80000c812 */ /* 0x000fe200078ec0ff */
[----:B------:R-:W-:-:S04]  /*89b0*/  @!P3 IMAD.WIDE R8, R23, 0x2, R8 ;  /* 0x000000021708b825 */ /* 0x000fc800078e0208 */
[----:B------:R-:W-:Y:S02]  /*89c0*/  @!P5 IMAD.SHL.U32 R23, R88, 0x2, RZ ;  /* 0x000000025817d824 */ /* 0x000fe400078e00ff */
[----:B------:R-:W-:-:S03]  /*89d0*/  @!P4 IMAD.WIDE R4, R0, 0x2, R4 ;  /* 0x000000020004c825 */ /* 0x000fc600078e0204 */
[----:B------:R1:W-:Y:S01]  /*89e0*/  @!P5 LDGSTS.E.BYPASS.LTC128B.128 [R23+0x100], [R16.64], !P1 ;  /* 0x001000001017dfae */ /* 0x0003e2000c901d48 */
[----:B------:R-:W-:-:S03]  /*89f0*/  @!P3 IMAD.SHL.U32 R0, R88, 0x2, RZ ;  /* 0x000000025800b824 */ /* 0x000fc600078e00ff */
[----:B------:R2:W-:Y:S04]  /*8a00*/  @!P5 LDGSTS.E.BYPASS.LTC128B.128 [R23+0x4100], [R14.64], !P0 ;  /* 0x041000000e17dfae */ /* 0x0005e8000c101d48 */
[----:B------:R3:W-:Y:S04]  /*8a10*/  @!P3 LDGSTS.E.BYPASS.LTC128B.128 [R0+0x1100], [R12.64], !P1 ;  /* 0x011000000c00bfae */ /* 0x0007e8000c901d48 */
[----:B------:R3:W-:Y:S01]  /*8a20*/  @!P3 LDGSTS.E.BYPASS.LTC128B.128 [R0+0x5100], [R8.64], !P0 ;  /* 0x051000000800bfae */ /* 0x0007e2000c101d48 */
[----:B------:R-:W-:Y:S02]  /*8a30*/  P2R R45, PR, RZ, 0x40 ;  /* 0x00000040ff2d7803 */ /* 0x000fe40000000000 */
[----:B---3--:R-:W-:-:S04]  /*8a40*/  @!P6 SHF.R.S32.HI R0, RZ, 0x1f, R33 ;  /* 0x0000001fff00e819 */ /* 0x008fc80000011421 */
[----:B------:R-:W-:Y:S01]  /*8a50*/  @!P6 LEA.HI R0, R0, R33, RZ, 0x3 ;  /* 0x000000210000e211 */ /* 0x000fe200078f18ff */
[----:B--2---:R-:W-:-:S03]  /*8a60*/  @!P4 IMAD.SHL.U32 R15, R88, 0x2, RZ ;  /* 0x00000002580fc824 */ /* 0x004fc600078e00ff */
[----:B------:R-:W-:Y:S01]  /*8a70*/  @!P6 LOP3.LUT R0, R0, 0xfffffff8, RZ, 0xc0, !PT ;  /* 0xfffffff80000e812 */ /* 0x000fe200078ec0ff */
[----:B------:R-:W-:Y:S01]  /*8a80*/  @!P6 IMAD.SHL.U32 R8, R88, 0x2, RZ ;  /* 0x000000025808e824 */ /* 0x000fe200078e00ff */
[----:B------:R-:W-:Y:S01]  /*8a90*/  P2R R14, PR, RZ, 0x20 ;  /* 0x00000020ff0e7803 */ /* 0x000fe20000000000 */
[----:B------:R2:W-:Y:S01]  /*8aa0*/  @!P4 LDGSTS.E.BYPASS.LTC128B.128 [R15+0x2100], [R10.64], !P1 ;  /* 0x021000000a0fcfae */ /* 0x0005e2000c901d48 */
[----:B------:R-:W-:Y:S01]  /*8ab0*/  ISETP.GE.AND P5, PT, R22, 0x1, PT ;  /* 0x000000011600780c */ /* 0x000fe20003fa6270 */
[----:B------:R-:W-:Y:S02]  /*8ac0*/  @!P6 IMAD.WIDE R2, R0, 0x2, R2 ;  /* 0x000000020002e825 */ /* 0x000fe400078e0202 */
[----:B------:R3:W-:Y:S04]  /*8ad0*/  @!P4 LDGSTS.E.BYPASS.LTC128B.128 [R15+0x6100], [R4.64], !P0 ;  /* 0x06100000040fcfae */ /* 0x0007e8000c101d48 */
[----:B------:R4:W-:Y:S04]  /*8ae0*/  @!P6 LDGSTS.E.BYPASS.LTC128B.128 [R8+0x3100], [R6.64], !P1 ;  /* 0x031000000608efae */ /* 0x0009e8000c901d48 */
[----:B------:R1:W-:Y:S01]  /*8af0*/  @!P6 LDGSTS.E.BYPASS.LTC128B.128 [R8+0x7100], [R2.64], !P0 ;  /* 0x071000000208efae */ /* 0x0003e2000c101d48 */
[----:B------:R-:W-:-:S02]  /*8b00*/  ISETP.GE.AND P6, PT, R30, c[0x0][0x1d4], PT ;  /* 0x000075001e007a0c */ /* 0x000fc40003fc6270 */
[----:B------:R-:W-:Y:S01]  /*8b10*/  ISETP.GE.AND P0, PT, R33, c[0x0][0x1d4], PT ;  /* 0x0000750021007a0c */ /* 0x000fe20003f06270 */
[----:B------:R-:W-:Y:S01]  /*8b20*/  @P5 IMAD.SHL.U32 R0, R88, 0x2, RZ ;  /* 0x0000000258005824 */ /* 0x000fe200078e00ff */
[----:B------:R-:W0:Y:S09]  /*8b30*/  LDGDEPBAR ;  /* 0x00000000000079af */ /* 0x000e320000000000 */
[----:B------:R1:W-:Y:S04]  /*8b40*/  @P5 LDGSTS.E.BYPASS.LTC128B.128 [R0+0x8100], [R18.64], !P6 ;  /* 0x0810000012005fae */ /* 0x0003e8000f101d48 */
[----:B------:R1:W-:Y:S01]  /*8b50*/  @P5 LDGSTS.E.BYPASS.LTC128B.128 [R0+0xc100], [R18.64+0x80], !P0 ;  /* 0x0c10008012005fae */ /* 0x0003e2000c101d48 */
[----:B---3--:R-:W-:Y:S01]  /*8b60*/  LEA.HI R5, R176, R211, RZ, 0x4 ;  /* 0x000000d3b0057211 */ /* 0x008fe200078f20ff */
[----:B-1----:R-:W-:-:S05]  /*8b70*/  @P2 IMAD.SHL.U32 R0, R88, 0x2, RZ ;  /* 0x0000000258002824 */ /* 0x002fca00078e00ff */
[----:B------:R1:W-:Y:S04]  /*8b80*/  @P2 LDGSTS.E.BYPASS.LTC128B.128 [R0+0x9100], [R20.64], !P6 ;  /* 0x0910000014002fae */ /* 0x0003e8000f101d48 */
[----:B------:R1:W-:Y:S01]  /*8b90*/  @P2 LDGSTS.E.BYPASS.LTC128B.128 [R0+0xd100], [R20.64+0x80], !P0 ;  /* 0x0d10008014002fae */ /* 0x0003e2000c101d48 */
[----:B------:R-:W-:Y:S02]  /*8ba0*/  ISETP.GE.AND P5, PT, R22, 0x41, PT ;  /* 0x000000411600780c */ /* 0x000fe40003fa6270 */
[----:B-1----:R-:W-:-:S05]  /*8bb0*/  LOP3.LUT R0, R5, 0xfffffff0, RZ, 0xc0, !PT ;  /* 0xfffffff005007812 */ /* 0x002fca00078ec0ff */
[----:B------:R-:W-:-:S05]  /*8bc0*/  IMAD.IADD R0, R211, 0x1, -R0 ;  /* 0x00000001d3007824 */ /* 0x000fca00078e0a00 */
[----:B------:R-:W-:-:S04]  /*8bd0*/  SHF.R.S32.HI R2, RZ, 0x1f, R0 ;  /* 0x0000001fff027819 */ /* 0x000fc80000011400 */
[----:B------:R-:W-:-:S04]  /*8be0*/  LEA.HI R9, R2, R0, RZ, 0x3 ;  /* 0x0000000002097211 */ /* 0x000fc800078f18ff */
[----:B------:R-:W-:-:S05]  /*8bf0*/  LOP3.LUT R2, R9, 0xfffffff8, RZ, 0xc0, !PT ;  /* 0xfffffff809027812 */ /* 0x000fca00078ec0ff */
[----:B----4-:R-:W-:Y:S02]  /*8c00*/  IMAD.IADD R8, R0, 0x1, -R2 ;  /* 0x0000000100087824 */ /* 0x010fe400078e0a02 */
[----:B------:R-:W-:-:S03]  /*8c10*/  IMAD.MOV.U32 R4, RZ, RZ, 0x10 ;  /* 0x00000010ff047424 */ /* 0x000fc600078e00ff */
[----:B------:R-:W-:-:S05]  /*8c20*/  R2P PR, R8, 0x6 ;  /* 0x0000000608007804 */ /* 0x000fca0000000000 */
[----:B------:R-:W-:Y:S02]  /*8c30*/  SEL R4, R4, 0xfffffff0, !P1 ;  /* 0xfffffff004047807 */ /* 0x000fe40004800000 */
[----:B------:R-:W-:Y:S01]  /*8c40*/  ISETP.GE.AND P1, PT, R22, 0x61, PT ;  /* 0x000000611600780c */ /* 0x000fe20003f26270 */
[----:B------:R-:W-:-:S05]  /*8c50*/  @P5 IMAD.SHL.U32 R0, R88, 0x2, RZ ;  /* 0x0000000258005824 */ /* 0x000fca00078e00ff */
[----:B------:R1:W-:Y:S04]  /*8c60*/  @P5 LDGSTS.E.BYPASS.LTC128B.128 [R0+0xa100], [R28.64], !P6 ;  /* 0x0a1000001c005fae */ /* 0x0003e8000f101d48 */
[----:B------:R1:W-:Y:S01]  /*8c70*/  @P5 LDGSTS.E.BYPASS.LTC128B.128 [R0+0xe100], [R28.64+0x80], !P0 ;  /* 0x0e1000801c005fae */ /* 0x0003e2000c101d48 */
[----:B------:R-:W-:-:S04]  /*8c80*/  SHF.R.S32.HI R3, RZ, 0x4, R5 ;  /* 0x00000004ff037819 */ /* 0x000fc80000011405 */
[----:B------:R-:W-:Y:S01]  /*8c90*/  LEA.HI R5, R5, R3, RZ, 0x1 ;  /* 0x0000000305057211 */ /* 0x000fe200078f08ff */
[----:B------:R-:W-:-:S03]  /*8ca0*/  IMAD.WIDE.U32 R6, R34, c[0x0][0x208], R30 ;  /* 0x0000820022067a25 */ /* 0x000fc600078e001e */
[----:B------:R-:W-:Y:S01]  /*8cb0*/  LOP3.LUT R5, R5, 0xfffffffe, RZ, 0xc0, !PT ;  /* 0xfffffffe05057812 */ /* 0x000fe200078ec0ff */
[----:B-1----:R-:W-:-:S05]  /*8cc0*/  @P1 IMAD.SHL.U32 R0, R88, 0x2, RZ ;  /* 0x0000000258001824 */ /* 0x002fca00078e00ff */
[----:B------:R1:W-:Y:S04]  /*8cd0*/  @P1 LDGSTS.E.BYPASS.LTC128B.128 [R0+0xb100], [R26.64], !P6 ;  /* 0x0b1000001a001fae */ /* 0x0003e8000f101d48 */
[----:B------:R1:W-:Y:S01]  /*8ce0*/  @P1 LDGSTS.E.BYPASS.LTC128B.128 [R0+0xf100], [R26.64+0x80], !P0 ;  /* 0x0f1000801a001fae */ /* 0x0003e2000c101d48 */
[----:B------:R-:W-:Y:S02]  /*8cf0*/  IMAD.IADD R81, R3, 0x1, -R5 ;  /* 0x0000000103517824 */ /* 0x000fe400078e0a05 */
[----:B--2---:R-:W-:Y:S01]  /*8d00*/  IMAD R10, R213, c[0x0][0x210], RZ ;  /* 0x00008400d50a7a24 */ /* 0x004fe200078e02ff */
[----:B------:R-:W-:Y:S01]  /*8d10*/  LOP3.LUT R117, R117, 0xfffffffe, RZ, 0xc0, !PT ;  /* 0xfffffffe75757812 */ /* 0x000fe200078ec0ff */
[----:B------:R-:W-:Y:S01]  /*8d20*/  IMAD.SHL.U32 R3, R81, 0x8, RZ ;  /* 0x0000000851037824 */ /* 0x000fe200078e00ff */
[----:B------:R2:W-:Y:S01]  /*8d30*/  STL.64 [R1+0x48], R204 ;  /* 0x000048cc01007387 */ /* 0x0005e20000100a00 */
[----:B-1----:R-:W-:-:S03]  /*8d40*/  IMAD R0, R37, c[0x0][0x208], RZ ;  /* 0x0000820025007a24 */ /* 0x002fc600078e02ff */
[----:B------:R-:W0:Y:S01]  /*8d50*/  LDGDEPBAR ;  /* 0x00000000000079af */ /* 0x000e220000000000 */
[----:B------:R-:W-:-:S04]  /*8d60*/  IMAD R0, R34, c[0x0][0x20c], R0 ;  /* 0x0000830022007a24 */ /* 0x000fc800078e0200 */
[----:B------:R-:W-:Y:S02]  /*8d70*/  IMAD.IADD R7, R7, 0x1, R0 ;  /* 0x0000000107077824 */ /* 0x000fe400078e0200 */
[----:B------:R-:W-:Y:S02]  /*8d80*/  IMAD.SHL.U32 R0, R8, 0x40, RZ ;  /* 0x0000004008007824 */ /* 0x000fe400078e00ff */
[----:B------:R-:W-:-:S03]  /*8d90*/  IMAD R8, R38, c[0x0][0x214], R10 ;  /* 0x0000850026087a24 */ /* 0x000fc600078e020a */
[----:B------:R-:W-:Y:S01]  /*8da0*/  LOP3.LUT R0, R0, 0x1c0, RZ, 0xc0, !PT ;  /* 0x000001c000007812 */ /* 0x000fe200078ec0ff */
[----:B------:R-:W-:-:S03]  /*8db0*/  IMAD.WIDE.U32 R6, R38, c[0x0][0x210], R6 ;  /* 0x0000840026067a25 */ /* 0x000fc600078e0006 */
[----:B------:R-:W-:Y:S01]  /*8dc0*/  LOP3.LUT R5, R0, 0x8, R3, 0xf8, !PT ;  /* 0x0000000800057812 */ /* 0x000fe200078ef803 */
[----:B------:R-:W-:Y:S01]  /*8dd0*/  IMAD.IADD R7, R8, 0x1, R7 ;  /* 0x0000000108077824 */ /* 0x000fe200078e0207 */
[----:B------:R-:W-:Y:S01]  /*8de0*/  SHF.R.U32.HI R3, RZ, 0x3, R0 ;  /* 0x00000003ff037819 */ /* 0x000fe20000011600 */
[----:B------:R-:W-:Y:S02]  /*8df0*/  IMAD R0, R35, c[0x0][0x218], RZ ;  /* 0x0000860023007a24 */ /* 0x000fe400078e02ff */
[----:B------:R-:W-:Y:S01]  /*8e00*/  IMAD.WIDE.U32 R92, R36, c[0x0][0x218], R6 ;  /* 0x00008600245c7a25 */ /* 0x000fe200078e0006 */
[----:B------:R-:W-:-:S03]  /*8e10*/  @P0 LOP3.LUT R117, R117, 0x1, RZ, 0xfc, !PT ;  /* 0x0000000175750812 */ /* 0x000fc600078efcff */
[----:B------:R-:W-:Y:S01]  /*8e20*/  IMAD R0, R36, c[0x0][0x21c], R0 ;  /* 0x0000870024007a24 */ /* 0x000fe200078e0200 */
[----:B------:R2:W-:Y:S03]  /*8e30*/  STL [R1+0x30], R202 ;  /* 0x000030ca01007387 */ /* 0x0005e60000100800 */
[----:B------:R-:W-:Y:S01]  /*8e40*/  IMAD.IADD R91, R93, 0x1, R0 ;  /* 0x000000015d5b7824 */ /* 0x000fe200078e0200 */
[----:B------:R2:W-:Y:S04]  /*8e50*/  STL [R1+0x40], R117 ;  /* 0x0000407501007387 */ /* 0x0005e80000100800 */
[----:B------:R2:W-:Y:S04]  /*8e60*/  STL.64 [R1+0x60], R92 ;  /* 0x0000605c01007387 */ /* 0x0005e80000100a00 */
[----:B------:R2:W-:Y:S01]  /*8e70*/  STL [R1+0x54], R91 ;  /* 0x0000545b01007387 */ /* 0x0005e20000100800 */
[----:B------:R-:W-:Y:S01]  /*8e80*/  ISETP.LT.AND P0, PT, RZ, c[0x0][0x27c], PT ;  /* 0x00009f00ff007a0c */ /* 0x000fe20003f01270 */
[----:B------:R-:W-:Y:S01]  /*8e90*/  IMAD.MOV.U32 R2, RZ, RZ, 0x20 ;  /* 0x00000020ff027424 */ /* 0x000fe200078e00ff */
[----:B------:R-:W-:Y:S01]  /*8ea0*/  LOP3.LUT R5, R5, R3, RZ, 0x3c, !PT ;  /* 0x0000000305057212 */ /* 0x000fe200078e3cff */
[----:B------:R-:W-:Y:S01]  /*8eb0*/  IMAD.SHL.U32 R3, R9, 0x40, RZ ;  /* 0x0000004009037824 */ /* 0x000fe200078e00ff */
[----:B------:R-:W-:-:S02]  /*8ec0*/  ISETP.NE.AND P5, PT, R14, RZ, PT ;  /* 0x000000ff0e00720c */ /* 0x000fc40003fa5270 */
[----:B------:R-:W-:Y:S02]  /*8ed0*/  SEL R2, R2, 0xffffffe0, !P2 ;  /* 0xffffffe002027807 */ /* 0x000fe40005000000 */
[----:B------:R-:W-:-:S05]  /*8ee0*/  LOP3.LUT R3, R5, 0xfffffe00, R3, 0xf8, !PT ;  /* 0xfffffe0005037812 */ /* 0x000fca00078ef803 */
[----:B------:R-:W-:Y:S05]  /*8ef0*/  @P0 BRA `(.L_x_584) ;  /* 0x0000002000000947 */ /* 0x000fea0003800000 */
[----:B------:R-:W-:-:S04]  /*8f00*/  DEPBAR.LE SB0, 0x1 ;  /* 0x000080400000791a */ /* 0x000fc80000000000 */
[----:B------:R-:W-:Y:S05]  /*8f10*/  BRA `(.L_x_585) ;  /* 0x00004ce000007947 */ /* 0x000fea0003800000 */
.L_x_584:
[----:B------:R-:W-:Y:S01]  /*8f20*/  ULDC.U8 UR4, c[0x0][0x298] ;  /* 0x0000a60000047ab9 */ /* 0x000fe20000000000 */
[----:B-----5:R-:W-:Y:S01]  /*8f30*/  SHF.R.S32.HI R0, RZ, 0x1f, R165 ;  /* 0x0000001fff007819 */ /* 0x020fe200000114a5 */
[C---:B------:R-:W-:Y:S01]  /*8f40*/  IMAD.WIDE.U32 R10, R165.reuse, c[0x0][0x280], RZ ;  /* 0x0000a000a50a7a25 */ /* 0x040fe200078e00ff */
[----:B------:R-:W-:Y:S01]  /*8f50*/  ISETP.NE.AND P0, PT, RZ, UR4, PT ;  /* 0x00000004ff007c0c */ /* 0x000fe2000bf05270 */
[----:B------:R-:W-:Y:S01]  /*8f60*/  BSSY B2, `(.L_x_585) ;  /* 0x00004c9000027945 */ /* 0x000fe20003800000 */
[----:B------:R-:W-:Y:S01]  /*8f70*/  SHF.L.U32 R47, R88, 0x1, RZ ;  /* 0x00000001582f7819 */ /* 0x000fe200000006ff */
[C---:B------:R-:W-:Y:S02]  /*8f80*/  IMAD R5, R0.reuse, c[0x0][0x280], RZ ;  /* 0x0000a00000057a24 */ /* 0x040fe400078e02ff */
[----:B------:R-:W-:Y:S02]  /*8f90*/  IMAD R0, R0, c[0x0][0x290], RZ ;  /* 0x0000a40000007a24 */ /* 0x000fe400078e02ff */
[----:B------:R-:W-:-:S02]  /*8fa0*/  IMAD R5, R165, c[0x0][0x284], R5 ;  /* 0x0000a100a5057a24 */ /* 0x000fc400078e0205 */
[C---:B------:R-:W-:Y:S01]  /*8fb0*/  IMAD R6, R165.reuse, c[0x0][0x294], R0 ;  /* 0x0000a500a5067a24 */ /* 0x040fe200078e0200 */
[----:B------:R-:W-:Y:S01]  /*8fc0*/  LEA R0, R68, R32, 0x5 ;  /* 0x0000002044007211 */ /* 0x000fe200078e28ff */
[----:B------:R-:W-:Y:S01]  /*8fd0*/  IMAD.WIDE.U32 R12, R165, c[0x0][0x290], RZ ;  /* 0x0000a400a50c7a25 */ /* 0x000fe200078e00ff */
[----:B------:R-:W-:-:S04]  /*8fe0*/  IADD3 R9, R5, R11, RZ ;  /* 0x0000000b05097210 */ /* 0x000fc80007ffe0ff */
[----:B------:R-:W-:Y:S01]  /*8ff0*/  IADD3 R7, R6, R13, RZ ;  /* 0x0000000d06077210 */ /* 0x000fe20007ffe0ff */
[----:B------:R-:W-:Y:S05]  /*9000*/  @!P0 BRA `(.L_x_586) ;  /* 0x000025a000008947 */ /* 0x000fea0003800000 */
[----:B------:R-:W-:Y:S01]  /*9010*/  ISETP.NE.AND P1, PT, R177, 0x1, PT ;  /* 0x00000001b100780c */ /* 0x000fe20003f25270 */
[----:B------:R-:W-:Y:S01]  /*9020*/  BSSY B0, `(.L_x_587) ;  /* 0x000002f000007945 */ /* 0x000fe20003800000 */
[----:B------:R-:W-:Y:S01]  /*9030*/  MOV R8, R10 ;  /* 0x0000000a00087202 */ /* 0x000fe20000000f00 */
[----:B------:R-:W-:Y:S01]  /*9040*/  IMAD.SHL.U32 R38, R68, 0x4, RZ ;  /* 0x0000000444267824 */ /* 0x000fe200078e00ff */
        /* <DEDUP_REMOVED lines=9> */
[C---:B------:R-:W-:Y:S01]  /*90e0*/  IMAD R6, R5.reuse, c[0x0][0x280], RZ ;  /* 0x0000a00005067a24 */ /* 0x040fe200078e02ff */
[----:B------:R-:W-:Y:S01]  /*90f0*/  LEA R25, P0, R8, c[0x0][0x270], 0x1 ;  /* 0x00009c0008197a11 */ /* 0x000fe200078008ff */
[----:B------:R-:W-:Y:S02]  /*9100*/  IMAD R5, R5, c[0x0][0x290], RZ ;  /* 0x0000a40005057a24 */ /* 0x000fe400078e02ff */
[----:B------:R-:W-:-:S05]  /*9110*/  IMAD R6, R0, c[0x0][0x284], R6 ;  /* 0x0000a10000067a24 */ /* 0x000fca00078e0206 */
[----:B------:R-:W-:-:S04]  /*9120*/  IADD3 R6, R9, R6, RZ ;  /* 0x0000000609067210 */ /* 0x000fc80007ffe0ff */
[----:B------:R-:W-:Y:S01]  /*9130*/  LEA.HI.X R24, R8, c[0x0][0x274], R6, 0x1, P0 ;  /* 0x00009d0008187a11 */ /* 0x000fe200000f0c06 */
[----:B------:R-:W-:Y:S01]  /*9140*/  IMAD.MOV.U32 R6, RZ, RZ, R12 ;  /* 0x000000ffff067224 */ /* 0x000fe200078e000c */
[----:B------:R1:W3:Y:S03]  /*9150*/  SHFL.IDX PT, R8, R25, RZ, 0x181f ;  /* 0x00181fff19087589 */ /* 0x0002e600000e0000 */
[C---:B------:R-:W-:Y:S01]  /*9160*/  IMAD.WIDE.U32 R6, R0.reuse, c[0x0][0x290], R6 ;  /* 0x0000a40000067a25 */ /* 0x040fe200078e0006 */
[----:B------:R1:W4:Y:S03]  /*9170*/  SHFL.IDX PT, R9, R24, RZ, 0x181f ;  /* 0x00181fff18097589 */ /* 0x00032600000e0000 */
[----:B------:R-:W-:Y:S01]  /*9180*/  IMAD R0, R0, c[0x0][0x294], R5 ;  /* 0x0000a50000007a24 */ /* 0x000fe200078e0205 */
[----:B------:R-:W-:-:S04]  /*9190*/  LEA R19, P0, R6, c[0x0][0x288], 0x1 ;  /* 0x0000a20006137a11 */ /* 0x000fc800078008ff */
[----:B------:R-:W-:-:S04]  /*91a0*/  IADD3 R0, R7, R0, RZ ;  /* 0x0000000007007210 */ /* 0x000fc80007ffe0ff */
[----:B------:R-:W-:Y:S02]  /*91b0*/  LEA.HI.X R18, R6, c[0x0][0x28c], R0, 0x1, P0 ;  /* 0x0000a30006127a11 */ /* 0x000fe400000f0c00 */
[----:B------:R1:W2:Y:S04]  /*91c0*/  SHFL.IDX PT, R6, R19, RZ, 0x181f ;  /* 0x00181fff13067589 */ /* 0x0002a800000e0000 */
[----:B------:R1:W1:Y:S01]  /*91d0*/  SHFL.IDX PT, R7, R18, RZ, 0x181f ;  /* 0x00181fff12077589 */ /* 0x00026200000e0000 */
[----:B------:R-:W-:Y:S05]  /*91e0*/  @P5 BRA `(.L_x_588) ;  /* 0x0000012000005947 */ /* 0x000fea0003800000 */
[C---:B------:R-:W-:Y:S01]  /*91f0*/  ISETP.GE.AND P0, PT, R38.reuse, c[0x0][0x27c], PT ;  /* 0x00009f0026007a0c */ /* 0x040fe20003f06270 */
[----:B------:R-:W-:Y:S01]  /*9200*/  CS2R R14, SRZ ;  /* 0x00000000000e7805 */ /* 0x000fe2000001ff00 */
[----:B------:R-:W-:Y:S01]  /*9210*/  CS2R R16, SRZ ;  /* 0x0000000000107805 */ /* 0x000fe2000001ff00 */
[----:B------:R-:W-:-:S10]  /*9220*/  IADD3 R5, R38, 0x20, RZ ;  /* 0x0000002026057810 */ /* 0x000fd40007ffe0ff */
[----:B---34-:R-:W-:-:S04]  /*9230*/  @!P0 IMAD.WIDE R12, R38, 0x2, R8 ;  /* 0x00000002260c8825 */ /* 0x018fc800078e0208 */
[----:B-12---:R-:W-:Y:S01]  /*9240*/  @!P0 IMAD.WIDE R10, R38, 0x2, R6 ;  /* 0x00000002260a8825 */ /* 0x006fe200078e0206 */
        /* <DEDUP_REMOVED lines=12> */
.L_x_588:
[----:B------:R-:W-:Y:S05]  /*9310*/  BSYNC B0 ;  /* 0x0000000000007941 */ /* 0x000fea0003800000 */
.L_x_587:
[----:B-1---5:R-:W-:Y:S01]  /*9320*/  IMAD.MOV.U32 R11, RZ, RZ, R20 ;  /* 0x000000ffff0b7224 */ /* 0x022fe200078e0014 */
[----:B------:R-:W-:Y:S01]  /*9330*/  MOV R5, R14 ;  /* 0x0000000e00057202 */ /* 0x000fe20000000f00 */
[----:B------:R-:W-:Y:S01]  /*9340*/  IMAD.MOV.U32 R10, RZ, RZ, R21 ;  /* 0x000000ffff0a7224 */ /* 0x000fe200078e0015 */
[----:B----4-:R1:W4:Y:S01]  /*9350*/  SHFL.IDX PT, R9, R24, 0x1, 0x181f ;  /* 0x00381f0018097f89 */ /* 0x01032200000e0000 */
[----:B------:R-:W-:Y:S01]  /*9360*/  IMAD.MOV.U32 R0, RZ, RZ, R15 ;  /* 0x000000ffff007224 */ /* 0x000fe200078e000f */
[----:B------:R-:W-:Y:S01]  /*9370*/  BSSY B0, `(.L_x_589) ;  /* 0x0000022000007945 */ /* 0x000fe20003800000 */
[----:B------:R-:W-:Y:S01]  /*9380*/  CS2R R26, SRZ ;  /* 0x00000000001a7805 */ /* 0x000fe2000001ff00 */
[----:B------:R-:W-:Y:S01]  /*9390*/  PRMT R56, R10, 0x5410, R11 ;  /* 0x000054100a387816 */ /* 0x000fe2000000000b */
[----:B------:R-:W-:Y:S01]  /*93a0*/  IMAD.MOV.U32 R11, RZ, RZ, R22 ;  /* 0x000000ffff0b7224 */ /* 0x000fe200078e0016 */
[----:B------:R-:W-:Y:S01]  /*93b0*/  PRMT R54, R0, 0x5410, R5 ;  /* 0x0000541000367816 */ /* 0x000fe20000000005 */
[----:B------:R-:W-:Y:S01]  /*93c0*/  IMAD.MOV.U32 R5, RZ, RZ, R16 ;  /* 0x000000ffff057224 */ /* 0x000fe200078e0010 */
[----:B------:R-:W-:Y:S01]  /*93d0*/  MOV R10, R23 ;  /* 0x00000017000a7202 */ /* 0x000fe20000000f00 */
[----:B---3--:R1:W3:Y:S01]  /*93e0*/  SHFL.IDX PT, R8, R25, 0x1, 0x181f ;  /* 0x00381f0019087f89 */ /* 0x0082e200000e0000 */
[----:B------:R-:W-:Y:S01]  /*93f0*/  MOV R0, R17 ;  /* 0x0000001100007202 */ /* 0x000fe20000000f00 */
[----:B------:R-:W-:Y:S01]  /*9400*/  CS2R R30, SRZ ;  /* 0x00000000001e7805 */ /* 0x000fe2000001ff00 */
[----:B------:R-:W-:Y:S01]  /*9410*/  PRMT R55, R10, 0x5410, R11 ;  /* 0x000054100a377816 */ /* 0x000fe2000000000b */
[----:B------:R1:W2:Y:S01]  /*9420*/  SHFL.IDX PT, R7, R18, 0x1, 0x181f ;  /* 0x00381f0012077f89 */ /* 0x0002a200000e0000 */
[----:B------:R-:W-:Y:S01]  /*9430*/  PRMT R39, R0, 0x5410, R5 ;  /* 0x0000541000277816 */ /* 0x000fe20000000005 */
[----:B------:R-:W-:-:S02]  /*9440*/  CS2R R28, SRZ ;  /* 0x00000000001c7805 */ /* 0x000fc4000001ff00 */
[----:B--2---:R1:W2:Y:S01]  /*9450*/  SHFL.IDX PT, R6, R19, 0x1, 0x181f ;  /* 0x00381f0013067f89 */ /* 0x0042a200000e0000 */
        /* <DEDUP_REMOVED lines=8> */
[----:B---34-:R-:W-:Y:S02]  /*94e0*/  @!P1 IMAD.WIDE R12, R38, 0x2, R8 ;  /* 0x00000002260c9825 */ /* 0x018fe400078e0208 */
[----:B------:R-:W-:-:S03]  /*94f0*/  @!P0 SHF.R.S32.HI R0, RZ, 0x1f, R5 ;  /* 0x0000001fff008819 */ /* 0x000fc60000011405 */
[----:B------:R3:W5:Y:S01]  /*9500*/  @!P1 LD.E.64 R26, [R12.64] ;  /* 0x000000080c1a9980 */ /* 0x000762000c101b00 */
[----:B------:R-:W-:-:S04]  /*9510*/  @!P0 LEA.HI R0, R0, R5, RZ, 0x2 ;  /* 0x0000000500008211 */ /* 0x000fc800078f10ff */
[----:B------:R-:W-:-:S05]  /*9520*/  @!P0 LOP3.LUT R0, R0, 0xfffffffc, RZ, 0xc0, !PT ;  /* 0xfffffffc00008812 */ /* 0x000fca00078ec0ff */
[----:B------:R-:W-:-:S04]  /*9530*/  @!P0 IMAD.WIDE R10, R0, 0x2, R8 ;  /* 0x00000002000a8825 */ /* 0x000fc800078e0208 */
[--C-:B--2---:R-:W-:Y:S01]  /*9540*/  @!P0 IMAD.WIDE R8, R0, 0x2, R6.reuse ;  /* 0x0000000200088825 */ /* 0x104fe200078e0206 */
[----:B------:R3:W5:Y:S03]  /*9550*/  @!P0 LD.E.64 R32, [R10.64] ;  /* 0x000000080a208980 */ /* 0x000766000c101b00 */
[----:B------:R-:W-:Y:S01]  /*9560*/  @!P1 IMAD.WIDE R6, R38, 0x2, R6 ;  /* 0x0000000226069825 */ /* 0x000fe200078e0206 */
[----:B------:R3:W5:Y:S04]  /*9570*/  @!P0 LD.E.64 R30, [R8.64] ;  /* 0x00000008081e8980 */ /* 0x000768000c101b00 */
[----:B------:R3:W5:Y:S02]  /*9580*/  @!P1 LD.E.64 R28, [R6.64] ;  /* 0x00000008061c9980 */ /* 0x000764000c101b00 */
.L_x_590:
[----:B------:R-:W-:Y:S05]  /*9590*/  BSYNC B0 ;  /* 0x0000000000007941 */ /* 0x000fea0003800000 */
.L_x_589:
[----:B---3-5:R-:W-:Y:S01]  /*95a0*/  IMAD.MOV.U32 R11, RZ, RZ, R32 ;  /* 0x000000ffff0b7224 */ /* 0x028fe200078e0020 */
        /* <DEDUP_REMOVED lines=11> */
[----:B------:R3:W1:Y:S01]  /*9660*/  SHFL.IDX PT, R8, R25, 0x2, 0x181f ;  /* 0x00581f0019087f89 */ /* 0x00066200000e0000 */
[----:B------:R-:W-:Y:S01]  /*9670*/  MOV R0, R29 ;  /* 0x0000001d00007202 */ /* 0x000fe20000000f00 */
[----:B------:R-:W-:Y:S01]  /*9680*/  CS2R R40, SRZ ;  /* 0x0000000000287805 */ /* 0x000fe2000001ff00 */
[----:B------:R-:W-:Y:S01]  /*9690*/  PRMT R59, R10, 0x5410, R11 ;  /* 0x000054100a3b7816 */ /* 0x000fe2000000000b */
[----:B------:R3:W2:Y:S01]  /*96a0*/  SHFL.IDX PT, R7, R18, 0x2, 0x181f ;  /* 0x00581f0012077f89 */ /* 0x0006a200000e0000 */
[----:B------:R-:W-:Y:S01]  /*96b0*/  PRMT R57, R0, 0x5410, R5 ;  /* 0x0000541000397816 */ /* 0x000fe20000000005 */
[----:B------:R-:W-:Y:S01]  /*96c0*/  CS2R R34, SRZ ;  /* 0x0000000000227805 */ /* 0x000fe2000001ff00 */
[----:B------:R-:W-:Y:S01]  /*96d0*/  CS2R R42, SRZ ;  /* 0x00000000002a7805 */ /* 0x000fe2000001ff00 */
[----:B--2---:R3:W2:Y:S01]  /*96e0*/  SHFL.IDX PT, R6, R19, 0x2, 0x181f ;  /* 0x00581f0013067f89 */ /* 0x0046a200000e0000 */
        /* <DEDUP_REMOVED lines=9> */
[----:B-1--4-:R-:W-:Y:S02]  /*9780*/  @!P1 IMAD.WIDE R12, R38, 0x2, R8 ;  /* 0x00000002260c9825 */ /* 0x012fe400078e0208 */
        /* <DEDUP_REMOVED lines=10> */
.L_x_592:
[----:B------:R-:W-:Y:S05]  /*9830*/  BSYNC B0 ;  /* 0x0000000000007941 */ /* 0x000fea0003800000 */
.L_x_591:
[----:B------:R-:W-:Y:S01]  /*9840*/  ISETP.NE.AND P0, PT, R45, RZ, PT ;  /* 0x000000ff2d00720c */ /* 0x000fe20003f05270 */
        /* <DEDUP_REMOVED lines=12> */
[----:B------:R1:W3:Y:S01]  /*9910*/  SHFL.IDX PT, R8, R25, 0x3, 0x181f ;  /* 0x00781f0019087f89 */ /* 0x0002e200000e0000 */
        /* <DEDUP_REMOVED lines=26> */
.L_x_594:
[----:B------:R-:W-:Y:S05]  /*9ac0*/  BSYNC B0 ;  /* 0x0000000000007941 */ /* 0x000fea0003800000 */
.L_x_593:
[----:B--23--:R-:W-:Y:S01]  /*9ad0*/  IADD3 R6, -R203, R46, RZ ;  /* 0x0000002ecb067210 */ /* 0x00cfe20007ffe1ff */
[----:B-----5:R-:W-:Y:S01]  /*9ae0*/  IMAD.MOV.U32 R0, RZ, RZ, R52 ;  /* 0x000000ffff007224 */ /* 0x020fe200078e0034 */
[----:B------:R-:W-:-:S04]  /*9af0*/  DEPBAR.LE SB0, 0x1 ;  /* 0x000080400000791a */ /* 0x000fc80000000000 */
[----:B-1----:R-:W-:Y:S01]  /*9b00*/  IMNMX R25, R6, 0x80, PT ;  /* 0x0000008006197817 */ /* 0x002fe20003800200 */
[----:B------:R-:W-:Y:S01]  /*9b10*/  IMAD.MOV.U32 R7, RZ, RZ, R53 ;  /* 0x000000ffff077224 */ /* 0x000fe200078e0035 */
[----:B------:R-:W-:Y:S01]  /*9b20*/  MOV R6, R51 ;  /* 0x0000003300067202 */ /* 0x000fe20000000f00 */
[----:B------:R-:W-:Y:S01]  /*9b30*/  IMAD.MOV.U32 R5, RZ, RZ, R44 ;  /* 0x000000ffff057224 */ /* 0x000fe200078e002c */
[----:B------:R-:W-:Y:S01]  /*9b40*/  BAR.SYNC.DEFER_BLOCKING 0x0 ;  /* 0x0000000000007b1d */ /* 0x000fe20000010000 */
[----:B------:R-:W-:Y:S02]  /*9b50*/  ISETP.GE.AND P0, PT, R69, R25, PT ;  /* 0x000000194500720c */ /* 0x000fe40003f06270 */
[----:B------:R-:W-:Y:S01]  /*9b60*/  PRMT R67, R7, 0x5410, R0 ;  /* 0x0000541007437816 */ /* 0x000fe20000000000 */
[----:B------:R-:W-:Y:S02]  /*9b70*/  IMAD.MOV.U32 R0, RZ, RZ, R45 ;  /* 0x000000ffff007224 */ /* 0x000fe400078e002d */
[----:B------:R-:W-:Y:S01]  /*9b80*/  IMAD.MOV.U32 R7, RZ, RZ, R50 ;  /* 0x000000ffff077224 */ /* 0x000fe200078e0032 */
[----:B------:R-:W-:Y:S02]  /*9b90*/  BSSY B1, `(.L_x_595) ;  /* 0x000006a000017945 */ /* 0x000fe40003800000 */
[----:B------:R-:W-:Y:S01]  /*9ba0*/  PRMT R65, R0, 0x5410, R5 ;  /* 0x0000541000417816 */ /* 0x000fe20000000005 */
[----:B------:R-:W-:Y:S01]  /*9bb0*/  IMAD.MOV.U32 R5, RZ, RZ, R48 ;  /* 0x000000ffff057224 */ /* 0x000fe200078e0030 */
[----:B------:R-:W-:-:S02]  /*9bc0*/  MOV R0, R49 ;  /* 0x0000003100007202 */ /* 0x000fc40000000f00 */
[----:B------:R-:W-:Y:S02]  /*9bd0*/  PRMT R66, R6, 0x5410, R7 ;  /* 0x0000541006427816 */ /* 0x000fe40000000007 */
[----:B------:R-:W-:Y:S01]  /*9be0*/  PRMT R46, R0, 0x5410, R5 ;  /* 0x00005410002e7816 */ /* 0x000fe20000000005 */
[----:B------:R-:W-:Y:S05]  /*9bf0*/  @P0 BRA `(.L_x_596) ;  /* 0x0000063000000947 */ /* 0x000fea0003800000 */
[----:B------:R-:W-:Y:S01]  /*9c00*/  ISETP.GE.AND P0, PT, R38, c[0x0][0x27c], PT ;  /* 0x00009f0026007a0c */ /* 0x000fe20003f06270 */
[----:B------:R-:W-:-:S12]  /*9c10*/  BSSY B0, `(.L_x_597) ;  /* 0x0000030000007945 */ /* 0x000fd80003800000 */
[----:B------:R-:W-:Y:S05]  /*9c20*/  @P0 BRA `(.L_x_598) ;  /* 0x000002e000000947 */ /* 0x000fea0003800000 */
[----:B----4-:R-:W1:Y:S01]  /*9c30*/  LDS.128 R8, [R47+0x100] ;  /* 0x000100002f087984 */ /* 0x010e620000000c00 */
[----:B------:R-:W-:Y:S02]  /*9c40*/  SHF.R.U64 R0, R14, 0x10, R15 ;  /* 0x000000100e007819 */ /* 0x000fe4000000120f */
[----:B------:R-:W-:Y:S02]  /*9c50*/  SHF.R.U32.HI R7, RZ, 0x10, R17 ;  /* 0x00000010ff077819 */ /* 0x000fe40000011611 */
[----:B------:R-:W-:Y:S02]  /*9c60*/  SHF.R.U32.HI R5, RZ, 0x10, R15 ;  /* 0x00000010ff057819 */ /* 0x000fe4000001160f */
[----:B------:R-:W-:Y:S02]  /*9c70*/  SHF.R.U64 R6, R16, 0x10, R17 ;  /* 0x0000001010067819 */ /* 0x000fe40000001211 */
[----:B------:R-:W-:Y:S02]  /*9c80*/  PRMT R14, R54, 0x5432, R0 ;  /* 0x00005432360e7816 */ /* 0x000fe40000000000 */
[----:B------:R-:W-:-:S02]  /*9c90*/  PRMT R0, R39, 0x5410, R7 ;  /* 0x0000541027007816 */ /* 0x000fc40000000007 */
[----:B------:R-:W-:Y:S02]  /*9ca0*/  PRMT R5, R54, 0x5410, R5 ;  /* 0x0000541036057816 */ /* 0x000fe40000000005 */
[----:B------:R-:W-:Y:S01]  /*9cb0*/  PRMT R13, R39, 0x5432, R6 ;  /* 0x00005432270d7816 */ /* 0x000fe20000000006 */
[C---:B------:R-:W-:Y:S01]  /*9cc0*/  IMAD.U32 R17, R0.reuse, 0x10000, RZ ;  /* 0x0001000000117824 */ /* 0x040fe200078e00ff */
[----:B------:R-:W-:Y:S01]  /*9cd0*/  LOP3.LUT R24, R0, 0xffff0000, RZ, 0xc0, !PT ;  /* 0xffff000000187812 */ /* 0x000fe200078ec0ff */
[C---:B------:R-:W-:Y:S01]  /*9ce0*/  IMAD.U32 R18, R5.reuse, 0x10000, RZ ;  /* 0x0001000005127824 */ /* 0x040fe200078e00ff */
[----:B------:R-:W-:Y:S02]  /*9cf0*/  LOP3.LUT R19, R5, 0xffff0000, RZ, 0xc0, !PT ;  /* 0xffff000005137812 */ /* 0x000fe400078ec0ff */
[C---:B-1----:R-:W-:Y:S01]  /*9d00*/  LOP3.LUT R6, R10.reuse, 0xffff0000, RZ, 0xc0, !PT ;  /* 0xffff00000a067812 */ /* 0x042fe200078ec0ff */
[----:B------:R-:W-:Y:S01]  /*9d10*/  IMAD.U32 R7, R10, 0x10000, RZ ;  /* 0x000100000a077824 */ /* 0x000fe200078e00ff */
[C---:B------:R-:W-:Y:S01]  /*9d20*/  LOP3.LUT R10, R11.reuse, 0xffff0000, RZ, 0xc0, !PT ;  /* 0xffff00000b0a7812 */ /* 0x040fe200078ec0ff */
[----:B------:R-:W-:Y:S01]  /*9d30*/  IMAD.U32 R12, R11, 0x10000, RZ ;  /* 0x000100000b0c7824 */ /* 0x000fe200078e00ff */
[----:B------:R-:W-:Y:S01]  /*9d40*/  SHF.L.U32 R15, R8, 0x10, RZ ;  /* 0x00000010080f7819 */ /* 0x000fe200000006ff */
[-C--:B------:R-:W-:Y:S01]  /*9d50*/  FMUL.FTZ R5, R6, R17.reuse ;  /* 0x0000001106057220 */ /* 0x080fe20000410000 */
[----:B------:R-:W-:Y:S01]  /*9d60*/  LOP3.LUT R11, R8, 0xffff0000, RZ, 0xc0, !PT ;  /* 0xffff0000080b7812 */ /* 0x000fe200078ec0ff */
[----:B------:R-:W-:Y:S01]  /*9d70*/  FMUL.FTZ R6, R6, R18 ;  /* 0x0000001206067220 */ /* 0x000fe20000410000 */
[C---:B------:R-:W-:Y:S01]  /*9d80*/  SHF.L.U32 R16, R9.reuse, 0x10, RZ ;  /* 0x0000001009107819 */ /* 0x040fe200000006ff */
[----:B------:R-:W-:Y:S01]  /*9d90*/  FMUL.FTZ R0, R10, R24 ;  /* 0x000000180a007220 */ /* 0x000fe20000410000 */
[----:B------:R-:W-:Y:S01]  /*9da0*/  LOP3.LUT R8, R9, 0xffff0000, RZ, 0xc0, !PT ;  /* 0xffff000009087812 */ /* 0x000fe200078ec0ff */
[C---:B------:R-:W-:Y:S01]  /*9db0*/  FFMA.FTZ R18, R7.reuse, R18, -R5 ;  /* 0x0000001207127223 */ /* 0x040fe20000010805 */
[C---:B------:R-:W-:Y:S01]  /*9dc0*/  SHF.L.U32 R9, R14.reuse, 0x10, RZ ;  /* 0x000000100e097819 */ /* 0x040fe200000006ff */
[----:B------:R-:W-:Y:S01]  /*9dd0*/  FFMA.FTZ R17, R7, R17, R6 ;  /* 0x0000001107117223 */ /* 0x000fe20000010006 */
[----:B------:R-:W-:Y:S01]  /*9de0*/  LOP3.LUT R14, R14, 0xffff0000, RZ, 0xc0, !PT ;  /* 0xffff00000e0e7812 */ /* 0x000fe200078ec0ff */
[----:B------:R-:W-:-:S02]  /*9df0*/  FMUL.FTZ R10, R10, R19 ;  /* 0x000000130a0a7220 */ /* 0x000fc40000410000 */
[----:B------:R-:W-:Y:S02]  /*9e00*/  FFMA.FTZ R7, R12, R19, -R0 ;  /* 0x000000130c077223 */ /* 0x000fe40000010800 */
[C---:B------:R-:W-:Y:S01]  /*9e10*/  IMAD.U32 R19, R13.reuse, 0x10000, RZ ;  /* 0x000100000d137824 */ /* 0x040fe200078e00ff */
[----:B------:R-:W-:Y:S01]  /*9e20*/  LOP3.LUT R13, R13, 0xffff0000, RZ, 0xc0, !PT ;  /* 0xffff00000d0d7812 */ /* 0x000fe200078ec0ff */
[C---:B------:R-:W-:Y:S02]  /*9e30*/  FMUL.FTZ R5, R11.reuse, R9 ;  /* 0x000000090b057220 */ /* 0x040fe40000410000 */
[----:B------:R-:W-:Y:S02]  /*9e40*/  FMUL.FTZ R6, R11, R19 ;  /* 0x000000130b067220 */ /* 0x000fe40000410000 */
[C---:B------:R-:W-:Y:S02]  /*9e50*/  FMUL.FTZ R0, R8.reuse, R13 ;  /* 0x0000000d08007220 */ /* 0x040fe40000410000 */
[----:B------:R-:W-:-:S02]  /*9e60*/  FMUL.FTZ R8, R8, R14 ;  /* 0x0000000e08087220 */ /* 0x000fc40000410000 */
[----:B------:R-:W-:Y:S02]  /*9e70*/  FFMA.FTZ R6, R15, R9, -R6 ;  /* 0x000000090f067223 */ /* 0x000fe40000010806 */
[----:B------:R-:W-:Y:S01]  /*9e80*/  FFMA.FTZ R12, R12, R24, R10 ;  /* 0x000000180c0c7223 */ /* 0x000fe2000001000a */
        /* <DEDUP_REMOVED lines=8> */
.L_x_598:
[----:B------:R-:W-:Y:S05]  /*9f10*/  BSYNC B0 ;  /* 0x0000000000007941 */ /* 0x000fea0003800000 */
.L_x_597:
[----:B------:R-:W-:-:S04]  /*9f20*/  IADD3 R0, R38, 0x20, RZ ;  /* 0x0000002026007810 */ /* 0x000fc80007ffe0ff */
[----:B------:R-:W-:-:S13]  /*9f30*/  ISETP.GE.AND P0, PT, R0, c[0x0][0x27c], PT ;  /* 0x00009f0000007a0c */ /* 0x000fda0003f06270 */
[----:B------:R-:W-:Y:S05]  /*9f40*/  @P0 BRA `(.L_x_596) ;  /* 0x000002e000000947 */ /* 0x000fea0003800000 */
[----:B-1--4-:R-:W1:Y:S01]  /*9f50*/  LDS.128 R8, [R47+0x4100] ;  /* 0x004100002f087984 */ /* 0x012e620000000c00 */
        /* <DEDUP_REMOVED lines=45> */
.L_x_596:
[----:B------:R-:W-:Y:S05]  /*a230*/  BSYNC B1 ;  /* 0x0000000000017941 */ /* 0x000fea0003800000 */
.L_x_595:
[----:B------:R-:W-:Y:S01]  /*a240*/  IADD3 R0, R69, 0x20, RZ ;  /* 0x0000002045007810 */ /* 0x000fe20007ffe0ff */
[----:B------:R-:W-:Y:S03]  /*a250*/  BSSY B1, `(.L_x_599) ;  /* 0x0000066000017945 */ /* 0x000fe60003800000 */
[----:B------:R-:W-:-:S13]  /*a260*/  ISETP.GE.AND P0, PT, R0, R25, PT ;  /* 0x000000190000720c */ /* 0x000fda0003f06270 */
[----:B------:R-:W-:Y:S05]  /*a270*/  @P0 BRA `(.L_x_600) ;  /* 0x0000063000000947 */ /* 0x000fea0003800000 */
[----:B------:R-:W-:Y:S01]  /*a280*/  ISETP.GE.AND P0, PT, R38, c[0x0][0x27c], PT ;  /* 0x00009f0026007a0c */ /* 0x000fe20003f06270 */
[----:B------:R-:W-:-:S12]  /*a290*/  BSSY B0, `(.L_x_601) ;  /* 0x0000030000007945 */ /* 0x000fd80003800000 */
        /* <DEDUP_REMOVED lines=47> */
.L_x_602:
[----:B------:R-:W-:Y:S05]  /*a590*/  BSYNC B0 ;  /* 0x0000000000007941 */ /* 0x000fea0003800000 */
.L_x_601:
        /* <DEDUP_REMOVED lines=49> */
.L_x_600:
[----:B------:R-:W-:Y:S05]  /*a8b0*/  BSYNC B1 ;  /* 0x0000000000017941 */ /* 0x000fea0003800000 */
.L_x_599:
        /* <DEDUP_REMOVED lines=53> */
.L_x_606:
[----:B------:R-:W-:Y:S05]  /*ac10*/  BSYNC B0 ;  /* 0x0000000000007941 */ /* 0x000fea0003800000 */
.L_x_605:
        /* <DEDUP_REMOVED lines=49> */
.L_x_604:
[----:B------:R-:W-:Y:S05]  /*af30*/  BSYNC B1 ;  /* 0x0000000000017941 */ /* 0x000fea0003800000 */
.L_x_603:
[----:B------:R-:W-:-:S04]  /*af40*/  IADD3 R0, R69, 0x60, RZ ;  /* 0x0000006045007810 */ /* 0x000fc80007ffe0ff */
        /* <DEDUP_REMOVED lines=51> */
.L_x_609:
[----:B------:R-:W-:Y:S05]  /*b280*/  BSYNC B0 ;  /* 0x0000000000007941 */ /* 0x000fea0003800000 */
.L_x_608:
        /* <DEDUP_REMOVED lines=48> */
[----:B------:R1:W-:Y:S01]  /*b590*/  STS.128 [R47+0x7100], R8 ;  /* 0x007100082f007388 */ /* 0x0003e20000000c00 */
[----:B------:R-:W-:Y:S05]  /*b5a0*/  BRA `(.L_x_607) ;  /* 0x0000264000007947 */ /* 0x000fea0003800000 */
.L_x_586:
        /* <DEDUP_REMOVED lines=8> */
[----:B------:R-:W-:Y:S01]  /*b630*/  IMAD R5, R6, c[0x0][0x280], RZ ;  /* 0x0000a00006057a24 */ /* 0x000fe200078e02ff */
[----:B------:R-:W-:-:S03]  /*b640*/  LEA R14, P0, R8, c[0x0][0x270], 0x1 ;  /* 0x00009c00080e7a11 */ /* 0x000fc600078008ff */
[----:B------:R-:W-:-:S04]  /*b650*/  IMAD R5, R0, c[0x0][0x284], R5 ;  /* 0x0000a10000057a24 */ /* 0x000fc800078e0205 */
[----:B------:R-:W-:-:S05]  /*b660*/  IMAD.IADD R5, R9, 0x1, R5 ;  /* 0x0000000109057824 */ /* 0x000fca00078e0205 */
[----:B------:R-:W-:Y:S01]  /*b670*/  LEA.HI.X R13, R8, c[0x0][0x274], R5, 0x1, P0 ;  /* 0x00009d00080d7a11 */ /* 0x000fe200000f0c05 */
[----:B------:R-:W-:Y:S01]  /*b680*/  IMAD R5, R6, c[0x0][0x290], RZ ;  /* 0x0000a40006057a24 */ /* 0x000fe200078e02ff */
[----:B------:R-:W1:Y:S01]  /*b690*/  SHFL.IDX PT, R8, R14, RZ, 0x181f ;  /* 0x00181fff0e087589 */ /* 0x000e6200000e0000 */
[----:B------:R-:W-:-:S04]  /*b6a0*/  IMAD.MOV.U32 R6, RZ, RZ, R12 ;  /* 0x000000ffff067224 */ /* 0x000fc800078e000c */
[----:B------:R-:W-:-:S04]  /*b6b0*/  IMAD.WIDE.U32 R6, R0, c[0x0][0x290], R6 ;  /* 0x0000a40000067a25 */ /* 0x000fc800078e0006 */
[----:B------:R-:W-:Y:S01]  /*b6c0*/  IMAD R0, R0, c[0x0][0x294], R5 ;  /* 0x0000a50000007a24 */ /* 0x000fe200078e0205 */
[C---:B------:R-:W-:Y:S01]  /*b6d0*/  LEA R12, P0, R6.reuse, c[0x0][0x288], 0x1 ;  /* 0x0000a200060c7a11 */ /* 0x040fe200078008ff */
[----:B------:R-:W3:Y:S03]  /*b6e0*/  SHFL.IDX PT, R5, R13, RZ, 0x181f ;  /* 0x00181fff0d057589 */ /* 0x000ee600000e0000 */
[----:B------:R-:W-:Y:S02]  /*b6f0*/  IADD3 R0, R7, R0, RZ ;  /* 0x0000000007007210 */ /* 0x000fe40007ffe0ff */
[----:B------:R-:W4:Y:S02]  /*b700*/  SHFL.IDX PT, R7, R12, RZ, 0x181f ;  /* 0x00181fff0c077589 */ /* 0x000f2400000e0000 */
[----:B------:R-:W-:Y:S02]  /*b710*/  LEA.HI.X R11, R6, c[0x0][0x28c], R0, 0x1, P0 ;  /* 0x0000a300060b7a11 */ /* 0x000fe400000f0c00 */
[----:B------:R-:W-:-:S13]  /*b720*/  ISETP.GE.OR P0, PT, R30, c[0x0][0x27c], P5 ;  /* 0x00009f001e007a0c */ /* 0x000fda0002f06670 */
[C---:B------:R-:W-:Y:S01]  /*b730*/  @!P0 IMAD.SHL.U32 R6, R30.reuse, 0x2, RZ ;  /* 0x000000021e068824 */ /* 0x040fe200078e00ff */
[----:B------:R-:W-:-:S04]  /*b740*/  @!P0 SHF.L.U64.HI R0, R30, 0x1, R31 ;  /* 0x000000011e008819 */ /* 0x000fc8000001021f */
[----:B-1----:R-:W-:-:S05]  /*b750*/  @!P0 IADD3 R8, P1, R8, R6, RZ ;  /* 0x0000000608088210 */ /* 0x002fca0007f3e0ff */
[--C-:B---3--:R-:W-:Y:S01]  /*b760*/  @!P0 IMAD.X R9, R5, 0x1, R0.reuse, P1 ;  /* 0x0000000105098824 */ /* 0x108fe200008e0600 */
[----:B----4-:R-:W-:Y:S01]  /*b770*/  @!P0 IADD3 R6, P1, R7, R6, RZ ;  /* 0x0000000607068210 */ /* 0x010fe20007f3e0ff */
[----:B------:R-:W1:Y:S04]  /*b780*/  SHFL.IDX PT, R5, R11, RZ, 0x181f ;  /* 0x00181fff0b057589 */ /* 0x000e6800000e0000 */
[----:B------:R3:W4:Y:S01]  /*b790*/  @!P0 LD.E.128 R16, [R8.64] ;  /* 0x0000000808108980 */ /* 0x000722000c101d00 */
[----:B------:R-:W-:Y:S01]  /*b7a0*/  CS2R R22, SRZ ;  /* 0x0000000000167805 */ /* 0x000fe2000001ff00 */
[----:B------:R-:W-:Y:S01]  /*b7b0*/  CS2R R20, SRZ ;  /* 0x0000000000147805 */ /* 0x000fe2000001ff00 */
[----:B-1----:R-:W-:-:S05]  /*b7c0*/  @!P0 IMAD.X R7, R5, 0x1, R0, P1 ;  /* 0x0000000105078824 */ /* 0x002fca00008e0600 */
[----:B------:R1:W5:Y:S01]  /*b7d0*/  @!P0 LD.E.128 R20, [R6.64] ;  /* 0x0000000806148980 */ /* 0x000362000c101d00 */
[----:B------:R-:W-:Y:S03]  /*b7e0*/  BSSY B0, `(.L_x_610) ;  /* 0x0000024000007945 */ /* 0x000fe60003800000 */
[----:B------:R2:W2:Y:S01]  /*b7f0*/  SHFL.IDX PT, R10, R12, 0x1, 0x181f ;  /* 0x00381f000c0a7f89 */ /* 0x0004a200000e0000 */
[----:B------:R-:W-:-:S03]  /*b800*/  ISETP.GE.AND P1, PT, R30, c[0x0][0x27c], PT ;  /* 0x00009f001e007a0c */ /* 0x000fc60003f26270 */
[----:B---3--:R3:W2:Y:S01]  /*b810*/  SHFL.IDX PT, R9, R13, 0x1, 0x181f ;  /* 0x00381f000d097f89 */ /* 0x0086a200000e0000 */
[----:B------:R-:W-:-:S03]  /*b820*/  CS2R R42, SRZ ;  /* 0x00000000002a7805 */ /* 0x000fc6000001ff00 */
[----:B------:R3:W2:Y:S01]  /*b830*/  SHFL.IDX PT, R15, R11, 0x1, 0x181f ;  /* 0x00381f000b0f7f89 */ /* 0x0006a200000e0000 */
[----:B------:R-:W-:Y:S01]  /*b840*/  CS2R R40, SRZ ;  /* 0x0000000000287805 */ /* 0x000fe2000001ff00 */
[----:B------:R-:W-:Y:S01]  /*b850*/  CS2R R38, SRZ ;  /* 0x0000000000267805 */ /* 0x000fe2000001ff00 */
[----:B------:R-:W-:Y:S01]  /*b860*/  CS2R R36, SRZ ;  /* 0x0000000000247805 */ /* 0x000fe2000001ff00 */
[----:B-1----:R3:W1:Y:S01]  /*b870*/  SHFL.IDX PT, R7, R14, 0x1, 0x181f ;  /* 0x00381f000e077f89 */ /* 0x00266200000e0000 */
[----:B----4-:R-:W-:Y:S01]  /*b880*/  MOV R0, R18 ;  /* 0x0000001200007202 */ /* 0x010fe20000000f00 */
[----:B------:R-:W-:Y:S01]  /*b890*/  IMAD.MOV.U32 R6, RZ, RZ, R16 ;  /* 0x000000ffff067224 */ /* 0x000fe200078e0010 */
[----:B------:R-:W-:Y:S02]  /*b8a0*/  MOV R5, R17 ;  /* 0x0000001100057202 */ /* 0x000fe40000000f00 */
[----:B------:R-:W-:Y:S01]  /*b8b0*/  PRMT R33, R0, 0x7610, R33 ;  /* 0x0000761000217816 */ /* 0x000fe20000000021 */
[----:B------:R-:W-:Y:S01]  /*b8c0*/  IMAD.MOV.U32 R0, RZ, RZ, R19 ;  /* 0x000000ffff007224 */ /* 0x000fe200078e0013 */
[----:B------:R-:W-:-:S04]  /*b8d0*/  PRMT R27, R5, 0x5410, R6 ;  /* 0x00005410051b7816 */ /* 0x000fc80000000006 */
[----:B------:R-:W-:Y:S01]  /*b8e0*/  PRMT R28, R0, 0x7610, R28 ;  /* 0x00007610001c7816 */ /* 0x000fe2000000001c */
[----:B-----5:R-:W-:Y:S02]  /*b8f0*/  IMAD.MOV.U32 R0, RZ, RZ, R22 ;  /* 0x000000ffff007224 */ /* 0x020fe400078e0016 */
[----:B------:R-:W-:Y:S01]  /*b900*/  IMAD.MOV.U32 R6, RZ, RZ, R23 ;  /* 0x000000ffff067224 */ /* 0x000fe200078e0017 */
[----:B------:R-:W-:-:S04]  /*b910*/  MOV R5, R20 ;  /* 0x0000001400057202 */ /* 0x000fc80000000f00 */
[----:B------:R-:W-:Y:S01]  /*b920*/  PRMT R29, R6, 0x5410, R0 ;  /* 0x00005410061d7816 */ /* 0x000fe20000000000 */
[----:B------:R-:W-:-:S05]  /*b930*/  IMAD.MOV.U32 R0, RZ, RZ, R21 ;  /* 0x000000ffff007224 */ /* 0x000fca00078e0015 */
[----:B------:R-:W-:Y:S01]  /*b940*/  PRMT R26, R0, 0x5410, R5 ;  /* 0x00005410001a7816 */ /* 0x000fe20000000005 */
[----:B------:R-:W-:Y:S05]  /*b950*/  @P3 BRA `(.L_x_611) ;  /* 0x000000c000003947 */ /* 0x000fea0003800000 */
[----:B-123--:R-:W-:Y:S01]  /*b960*/  CS2R R40, SRZ ;  /* 0x0000000000287805 */ /* 0x00efe2000001ff00 */
[----:B------:R-:W-:Y:S01]  /*b970*/  CS2R R38, SRZ ;  /* 0x0000000000267805 */ /* 0x000fe2000001ff00 */
[----:B------:R-:W-:Y:S01]  /*b980*/  CS2R R36, SRZ ;  /* 0x0000000000247805 */ /* 0x000fe2000001ff00 */
[----:B------:R-:W-:Y:S05]  /*b990*/  @P1 BRA `(.L_x_611) ;  /* 0x0000008000001947 */ /* 0x000fea0003800000 */
[C---:B------:R-:W-:Y:S01]  /*b9a0*/  IMAD.SHL.U32 R0, R30.reuse, 0x2, RZ ;  /* 0x000000021e007824 */ /* 0x040fe200078e00ff */
[----:B------:R-:W-:-:S04]  /*b9b0*/  SHF.L.U64.HI R5, R30, 0x1, R31 ;  /* 0x000000011e057819 */ /* 0x000fc8000001021f */
[----:B------:R-:W-:-:S05]  /*b9c0*/  IADD3 R8, P0, R7, R0, RZ ;  /* 0x0000000007087210 */ /* 0x000fca0007f1e0ff */
[----:B------:R-:W-:Y:S01]  /*b9d0*/  IMAD.X R9, R9, 0x1, R5, P0 ;  /* 0x0000000109097824 */ /* 0x000fe200000e0605 */
[----:B------:R-:W-:-:S04]  /*b9e0*/  IADD3 R6, P0, R10, R0, RZ ;  /* 0x000000000a067210 */ /* 0x000fc80007f1e0ff */
[----:B------:R1:W5:Y:S01]  /*b9f0*/  LD.E.128 R40, [R8.64] ;  /* 0x0000000808287980 */ /* 0x000362000c101d00 */
[----:B------:R-:W-:-:S05]  /*ba00*/  IMAD.X R7, R15, 0x1, R5, P0 ;  /* 0x000000010f077824 */ /* 0x000fca00000e0605 */
[----:B------:R1:W5:Y:S03]  /*ba10*/  LD.E.128 R36, [R6.64] ;  /* 0x0000000806247980 */ /* 0x000366000c101d00 */
.L_x_611:
[----:B-123--:R-:W-:Y:S05]  /*ba20*/  BSYNC B0 ;  /* 0x0000000000007941 */ /* 0x00efea0003800000 */
.L_x_610:
[----:B------:R-:W1:Y:S01]  /*ba30*/  SHFL.IDX PT, R5, R14, 0x2, 0x181f ;  /* 0x00581f000e057f89 */ /* 0x000e6200000e0000 */
[----:B------:R-:W-:Y:S01]  /*ba40*/  ISETP.GE.OR P0, PT, R30, c[0x0][0x27c], P4 ;  /* 0x00009f001e007a0c */ /* 0x000fe20002706670 */
[----:B------:R-:W-:Y:S01]  /*ba50*/  CS2R R58, SRZ ;  /* 0x00000000003a7805 */ /* 0x000fe2000001ff00 */
[----:B------:R-:W-:Y:S01]  /*ba60*/  CS2R R56, SRZ ;  /* 0x0000000000387805 */ /* 0x000fe2000001ff00 */
[----:B------:R-:W2:Y:S01]  /*ba70*/  SHFL.IDX PT, R9, R13, 0x2, 0x181f ;  /* 0x00581f000d097f89 */ /* 0x000ea200000e0000 */
[----:B------:R-:W-:-:S03]  /*ba80*/  ISETP.NE.AND P3, PT, R45, RZ, PT ;  /* 0x000000ff2d00720c */ /* 0x000fc60003f65270 */
[----:B------:R-:W3:Y:S04]  /*ba90*/  SHFL.IDX PT, R6, R12, 0x2, 0x181f ;  /* 0x00581f000c067f89 */ /* 0x000ee800000e0000 */
[----:B------:R-:W4:Y:S02]  /*baa0*/  SHFL.IDX PT, R10, R11, 0x2, 0x181f ;  /* 0x00581f000b0a7f89 */ /* 0x000f2400000e0000 */
[C---:B------:R-:W-:Y:S01]  /*bab0*/  @!P0 IMAD.SHL.U32 R0, R30.reuse, 0x2, RZ ;  /* 0x000000021e008824 */ /* 0x040fe200078e00ff */
[----:B------:R-:W-:-:S04]  /*bac0*/  @!P0 SHF.L.U64.HI R7, R30, 0x1, R31 ;  /* 0x000000011e078819 */ /* 0x000fc8000001021f */
[----:B-1----:R-:W-:-:S05]  /*bad0*/  @!P0 IADD3 R8, P2, R5, R0, RZ ;  /* 0x0000000005088210 */ /* 0x002fca0007f5e0ff */
[----:B--2---:R-:W-:Y:S01]  /*bae0*/  @!P0 IMAD.X R9, R9, 0x1, R7, P2 ;  /* 0x0000000109098824 */ /* 0x004fe200010e0607 */
[----:B---3--:R-:W-:Y:S01]  /*baf0*/  @!P0 IADD3 R6, P2, R6, R0, RZ ;  /* 0x0000000006068210 */ /* 0x008fe20007f5e0ff */
[----:B------:R-:W-:-:S03]  /*bb00*/  CS2R R54, SRZ ;  /* 0x0000000000367805 */ /* 0x000fc6000001ff00 */
[----:B------:R1:W2:Y:S01]  /*bb10*/  @!P0 LD.E.128 R56, [R8.64] ;  /* 0x0000000808388980 */ /* 0x0002a2000c101d00 */
[----:B------:R-:W-:Y:S01]  /*bb20*/  CS2R R52, SRZ ;  /* 0x0000000000347805 */ /* 0x000fe2000001ff00 */
[----:B----4-:R-:W-:-:S05]  /*bb30*/  @!P0 IMAD.X R7, R10, 0x1, R7, P2 ;  /* 0x000000010a078824 */ /* 0x010fca00010e0607 */
[----:B------:R3:W4:Y:S01]  /*bb40*/  @!P0 LD.E.128 R52, [R6.64] ;  /* 0x0000000806348980 */ /* 0x000722000c101d00 */
[----:B-----5:R-:W-:Y:S01]  /*bb50*/  IMAD.MOV.U32 R5, RZ, RZ, R40 ;  /* 0x000000ffff057224 */ /* 0x020fe200078e0028 */
[----:B------:R-:W-:Y:S01]  /*bb60*/  BSSY B0, `(.L_x_612) ;  /* 0x000002d000007945 */ /* 0x000fe20003800000 */
[----:B------:R-:W-:Y:S01]  /*bb70*/  IMAD.MOV.U32 R0, RZ, RZ, R41 ;  /* 0x000000ffff007224 */ /* 0x000fe200078e0029 */
[----:B------:R2:W2:Y:S01]  /*bb80*/  SHFL.IDX PT, R10, R13, 0x3, 0x181f ;  /* 0x00781f000d0a7f89 */ /* 0x0004a200000e0000 */
[----:B------:R-:W-:Y:S01]  /*bb90*/  CS2R R66, SRZ ;  /* 0x0000000000427805 */ /* 0x000fe2000001ff00 */
[----:B------:R-:W-:Y:S01]  /*bba0*/  CS2R R64, SRZ ;  /* 0x0000000000407805 */ /* 0x000fe2000001ff00 */
[----:B------:R-:W-:Y:S01]  /*bbb0*/  CS2R R62, SRZ ;  /* 0x00000000003e7805 */ /* 0x000fe2000001ff00 */
[----:B------:R-:W-:Y:S01]  /*bbc0*/  PRMT R70, R0, 0x5410, R5 ;  /* 0x0000541000467816 */ /* 0x000fe20000000005 */
[----:B------:R-:W-:Y:S01]  /*bbd0*/  IMAD.MOV.U32 R5, RZ, RZ, R36 ;  /* 0x000000ffff057224 */ /* 0x000fe200078e0024 */
[----:B------:R-:W2:Y:S01]  /*bbe0*/  SHFL.IDX PT, R11, R11, 0x3, 0x181f ;  /* 0x00781f000b0b7f89 */ /* 0x000ea200000e0000 */
[----:B------:R-:W-:Y:S01]  /*bbf0*/  IMAD.MOV.U32 R0, RZ, RZ, R37 ;  /* 0x000000ffff007224 */ /* 0x000fe200078e0025 */
[----:B------:R-:W-:-:S04]  /*bc00*/  CS2R R60, SRZ ;  /* 0x00000000003c7805 */ /* 0x000fc8000001ff00 */
[----:B------:R-:W-:Y:S01]  /*bc10*/  PRMT R51, R0, 0x5410, R5 ;  /* 0x0000541000337816 */ /* 0x000fe20000000005 */
[----:B-1----:R1:W1:Y:S04]  /*bc20*/  SHFL.IDX PT, R8, R14, 0x3, 0x181f ;  /* 0x00781f000e087f89 */ /* 0x00226800000e0000 */
[----:B------:R1:W1:Y:S01]  /*bc30*/  SHFL.IDX PT, R9, R12, 0x3, 0x181f ;  /* 0x00781f000c097f89 */ /* 0x00026200000e0000 */
[----:B---3--:R-:W-:Y:S01]  /*bc40*/  IMAD.MOV.U32 R7, RZ, RZ, R42 ;  /* 0x000000ffff077224 */ /* 0x008fe200078e002a */
[----:B------:R-:W-:-:S04]  /*bc50*/  MOV R6, R43 ;  /* 0x0000002b00067202 */ /* 0x000fc80000000f00 */
[----:B------:R-:W-:Y:S01]  /*bc60*/  PRMT R72, R6, 0x5410, R7 ;  /* 0x0000541006487816 */ /* 0x000fe20000000007 */
[----:B------:R-:W-:Y:S01]  /*bc70*/  IMAD.MOV.U32 R7, RZ, RZ, R38 ;  /* 0x000000ffff077224 */ /* 0x000fe200078e0026 */
[----:B------:R-:W-:-:S04]  /*bc80*/  MOV R6, R39 ;  /* 0x0000002700067202 */ /* 0x000fc80000000f00 */
[----:B------:R-:W-:Y:S01]  /*bc90*/  PRMT R71, R6, 0x5410, R7 ;  /* 0x0000541006477816 */ /* 0x000fe20000000007 */
[----:B--2---:R-:W-:Y:S01]  /*bca0*/  IMAD.MOV.U32 R7, RZ, RZ, R58 ;  /* 0x000000ffff077224 */ /* 0x004fe200078e003a */
[----:B------:R-:W-:Y:S01]  /*bcb0*/  MOV R6, R59 ;  /* 0x0000003b00067202 */ /* 0x000fe20000000f00 */
[----:B------:R-:W-:Y:S02]  /*bcc0*/  IMAD.MOV.U32 R5, RZ, RZ, R56 ;  /* 0x000000ffff057224 */ /* 0x000fe400078e0038 */
[----:B------:R-:W-:Y:S01]  /*bcd0*/  IMAD.MOV.U32 R0, RZ, RZ, R57 ;  /* 0x000000ffff007224 */ /* 0x000fe200078e0039 */
[----:B------:R-:W-:Y:S01]  /*bce0*/  PRMT R76, R6, 0x5410, R7 ;  /* 0x00005410064c7816 */ /* 0x000fe20000000007 */
[----:B----4-:R-:W-:-:S03]  /*bcf0*/  IMAD.MOV.U32 R7, RZ, RZ, R54 ;  /* 0x000000ffff077224 */ /* 0x010fc600078e0036 */
[----:B------:R-:W-:Y:S01]  /*bd00*/  PRMT R74, R0, 0x5410, R5 ;  /* 0x00005410004a7816 */ /* 0x000fe20000000005 */
[----:B------:R-:W-:Y:S01]  /*bd10*/  IMAD.MOV.U32 R5, RZ, RZ, R52 ;  /* 0x000000ffff057224 */ /* 0x000fe200078e0034 */
[----:B------:R-:W-:Y:S01]  /*bd20*/  MOV R6, R55 ;  /* 0x0000003700067202 */ /* 0x000fe20000000f00 */
[----:B------:R-:W-:-:S03]  /*bd30*/  IMAD.MOV.U32 R0, RZ, RZ, R53 ;  /* 0x000000ffff007224 */ /* 0x000fc600078e0035 */
[----:B------:R-:W-:Y:S02]  /*bd40*/  PRMT R75, R6, 0x5410, R7 ;  /* 0x00005410064b7816 */ /* 0x000fe40000000007 */
[----:B------:R-:W-:Y:S01]  /*bd50*/  PRMT R73, R0, 0x5410, R5 ;  /* 0x0000541000497816 */ /* 0x000fe20000000005 */
[----:B------:R-:W-:Y:S05]  /*bd60*/  @P3 BRA `(.L_x_613) ;  /* 0x000000c000003947 */ /* 0x000fea0003800000 */
[----:B-1----:R-:W-:Y:S01]  /*bd70*/  CS2R R64, SRZ ;  /* 0x0000000000407805 */ /* 0x002fe2000001ff00 */
        /* <DEDUP_REMOVED lines=8> */
[----:B------:R-:W-:-:S03]  /*be00*/  IMAD.X R7, R11, 0x1, R5, P0 ;  /* 0x000000010b077824 */ /* 0x000fc600000e0605 */
[----:B------:R1:W5:Y:S04]  /*be10*/  LD.E.128 R64, [R8.64] ;  /* 0x0000000808407980 */ /* 0x000368000c101d00 */
[----:B------:R1:W5:Y:S02]  /*be20*/  LD.E.128 R60, [R6.64] ;  /* 0x00000008063c7980 */ /* 0x000364000c101d00 */
.L_x_613:
[----:B-1----:R-:W-:Y:S05]  /*be30*/  BSYNC B0 ;  /* 0x0000000000007941 */ /* 0x002fea0003800000 */
.L_x_612:
[----:B------:R-:W-:Y:S01]  /*be40*/  IADD3 R6, -R203, R46, RZ ;  /* 0x0000002ecb067210 */ /* 0x000fe20007ffe1ff */
[----:B-----5:R-:W-:Y:S01]  /*be50*/  IMAD.MOV.U32 R0, RZ, RZ, R66 ;  /* 0x000000ffff007224 */ /* 0x020fe200078e0042 */
[----:B------:R-:W-:-:S04]  /*be60*/  DEPBAR.LE SB0, 0x1 ;  /* 0x000080400000791a */ /* 0x000fc80000000000 */
[----:B------:R-:W-:Y:S01]  /*be70*/  IMNMX R50, R6, 0x80, PT ;  /* 0x0000008006327817 */ /* 0x000fe20003800200 */
[----:B------:R-:W-:Y:S01]  /*be80*/  IMAD.MOV.U32 R7, RZ, RZ, R67 ;  /* 0x000000ffff077224 */ /* 0x000fe200078e0043 */
[----:B------:R-:W-:Y:S01]  /*be90*/  MOV R6, R63 ;  /* 0x0000003f00067202 */ /* 0x000fe20000000f00 */
[----:B------:R-:W-:Y:S01]  /*bea0*/  IMAD.MOV.U32 R5, RZ, RZ, R64 ;  /* 0x000000ffff057224 */ /* 0x000fe200078e0040 */
[----:B------:R-:W-:Y:S01]  /*beb0*/  BAR.SYNC.DEFER_BLOCKING 0x0 ;  /* 0x0000000000007b1d */ /* 0x000fe20000010000 */
[----:B------:R-:W-:Y:S02]  /*bec0*/  ISETP.GE.OR P0, PT, R69, R50, P1 ;  /* 0x000000324500720c */ /* 0x000fe40000f06670 */
        /* <DEDUP_REMOVED lines=10> */
[----:B------:R-:W-:Y:S01]  /*bf70*/  IMAD.MOV.U32 R0, RZ, RZ, c[0x0][0x27c] ;  /* 0x00009f00ff007624 */ /* 0x000fe200078e00ff */
[----:B------:R-:W1:Y:S01]  /*bf80*/  LDS.128 R12, [R47+0x100] ;  /* 0x000100002f0c7984 */ /* 0x000e620000000c00 */
[----:B------:R-:W-:Y:S02]  /*bf90*/  SHF.R.U64 R18, R18, 0x10, R19 ;  /* 0x0000001012127819 */ /* 0x000fe40000001213 */
[----:B------:R-:W-:Y:S02]  /*bfa0*/  SHF.R.U64 R24, R16, 0x10, R17 ;  /* 0x0000001010187819 */ /* 0x000fe40000001211 */
[----:B------:R-:W-:Y:S02]  /*bfb0*/  LEA.HI R0, R0, R68, RZ, 0x1d ;  /* 0x0000004400007211 */ /* 0x000fe400078fe8ff */
[----:B------:R-:W-:-:S02]  /*bfc0*/  PRMT R33, R33, 0x5410, R18 ;  /* 0x0000541021217816 */ /* 0x000fc40000000012 */
[----:B------:R-:W-:Y:S01]  /*bfd0*/  SHF.R.S32.HI R6, RZ, 0x1f, R0 ;  /* 0x0000001fff067819 */ /* 0x000fe20000011400 */
[----:B------:R-:W-:Y:S01]  /*bfe0*/  IMAD.SHL.U32 R5, R0, 0x8, RZ ;  /* 0x0000000800057824 */ /* 0x000fe200078e00ff */
[----:B------:R-:W-:Y:S02]  /*bff0*/  SHF.R.U32.HI R7, RZ, 0x10, R21 ;  /* 0x00000010ff077819 */ /* 0x000fe40000011615 */
[----:B------:R-:W-:Y:S02]  /*c000*/  LEA.HI R0, R6, R0, RZ, 0x3 ;  /* 0x0000000006007211 */ /* 0x000fe400078f18ff */
[----:B------:R-:W-:Y:S02]  /*c010*/  LOP3.LUT R5, R25, 0x38, R5, 0xf8, !PT ;  /* 0x0000003819057812 */ /* 0x000fe400078ef805 */
[----:B------:R-:W-:Y:S01]  /*c020*/  SHF.R.U64 R6, R20, 0x10, R21 ;  /* 0x0000001014067819 */ /* 0x000fe20000001215 */
[----:B------:R-:W-:Y:S01]  /*c030*/  IMAD.SHL.U32 R0, R0, 0x400, RZ ;  /* 0x0000040000007824 */ /* 0x000fe200078e00ff */
[----:B------:R-:W-:-:S02]  /*c040*/  LOP3.LUT R5, R5, R48, RZ, 0x3c, !PT ;  /* 0x0000003005057212 */ /* 0x000fc400078e3cff */
[----:B------:R-:W-:Y:S02]  /*c050*/  PRMT R18, R26, 0x5432, R6 ;  /* 0x000054321a127816 */ /* 0x000fe40000000006 */
[----:B------:R-:W-:Y:S02]  /*c060*/  LOP3.LUT R0, R0, 0x7fffe000, RZ, 0xc0, !PT ;  /* 0x7fffe00000007812 */ /* 0x000fe400078ec0ff */
[----:B------:R-:W-:Y:S01]  /*c070*/  SHF.R.U64 R16, R22, 0x10, R23 ;  /* 0x0000001016107819 */ /* 0x000fe20000001217 */
[----:B------:R-:W-:Y:S01]  /*c080*/  IMAD.U32 R35, R18, 0x10000, RZ ;  /* 0x0001000012237824 */ /* 0x000fe200078e00ff */
[----:B------:R-:W-:Y:S02]  /*c090*/  IADD3 R0, R5, R0, R44 ;  /* 0x0000000005007210 */ /* 0x000fe40007ffe02c */
[----:B------:R-:W-:Y:S02]  /*c0a0*/  SHF.R.U32.HI R5, RZ, 0x10, R19 ;  /* 0x00000010ff057819 */ /* 0x000fe40000011613 */
[----:B------:R-:W-:Y:S01]  /*c0b0*/  PRMT R19, R26, 0x5410, R7 ;  /* 0x000054101a137816 */ /* 0x000fe20000000007 */
[----:B------:R-:W-:Y:S01]  /*c0c0*/  IMAD.SHL.U32 R45, R0, 0x2, RZ ;  /* 0x00000002002d7824 */ /* 0x000fe200078e00ff */
[----:B------:R-:W-:-:S02]  /*c0d0*/  SHF.R.U32.HI R0, RZ, 0x10, R17 ;  /* 0x00000010ff007819 */ /* 0x000fc40000011611 */
[----:B------:R-:W-:Y:S01]  /*c0e0*/  SHF.R.U32.HI R17, RZ, 0x10, R23 ;  /* 0x00000010ff117819 */ /* 0x000fe20000011617 */
[----:B------:R-:W-:Y:S01]  /*c0f0*/  IMAD.U32 R49, R19, 0x10000, RZ ;  /* 0x0001000013317824 */ /* 0x000fe200078e00ff */
[----:B------:R-:W2:Y:S01]  /*c100*/  LDS.128 R8, [R45+0x100] ;  /* 0x000100002d087984 */ /* 0x000ea20000000c00 */
[C---:B------:R-:W-:Y:S02]  /*c110*/  PRMT R23, R27.reuse, 0x5432, R24 ;  /* 0x000054321b177816 */ /* 0x040fe40000000018 */
[----:B------:R-:W-:Y:S01]  /*c120*/  PRMT R22, R27, 0x5410, R0 ;  /* 0x000054101b167816 */ /* 0x000fe20000000000 */
[----:B-1----:R-:W-:Y:S01]  /*c130*/  IMAD.U32 R25, R14, 0x10000, RZ ;  /* 0x000100000e197824 */ /* 0x002fe200078e00ff */
[----:B------:R-:W-:Y:S01]  /*c140*/  PRMT R27, R29, 0x5432, R16 ;  /* 0x000054321d1b7816 */ /* 0x000fe20000000010 */
[C---:B------:R-:W-:Y:S01]  /*c150*/  IMAD.U32 R16, R12.reuse, 0x10000, RZ ;  /* 0x000100000c107824 */ /* 0x040fe200078e00ff */
[----:B------:R-:W-:Y:S01]  /*c160*/  LOP3.LUT R20, R12, 0xffff0000, RZ, 0xc0, !PT ;  /* 0xffff00000c147812 */ /* 0x000fe200078ec0ff */
[----:B------:R-:W-:Y:S01]  /*c170*/  IMAD.U32 R34, R23, 0x10000, RZ ;  /* 0x0001000017227824 */ /* 0x000fe200078e00ff */
[----:B------:R-:W-:-:S02]  /*c180*/  PRMT R26, R29, 0x5410, R17 ;  /* 0x000054101d1a7816 */ /* 0x000fc40000000011 */
[----:B------:R-:W-:Y:S02]  /*c190*/  PRMT R28, R28, 0x5410, R5 ;  /* 0x000054101c1c7816 */ /* 0x000fe40000000005 */
[C---:B------:R-:W-:Y:S02]  /*c1a0*/  SHF.L.U32 R17, R13.reuse, 0x10, RZ ;  /* 0x000000100d117819 */ /* 0x040fe400000006ff */
[----:B------:R-:W-:Y:S01]  /*c1b0*/  LOP3.LUT R21, R13, 0xffff0000, RZ, 0xc0, !PT ;  /* 0xffff00000d157812 */ /* 0x000fe200078ec0ff */
[C---:B------:R-:W-:Y:S01]  /*c1c0*/  IMAD.U32 R13, R15.reuse, 0x10000, RZ ;  /* 0x000100000f0d7824 */ /* 0x040fe200078e00ff */
[----:B------:R-:W-:Y:S02]  /*c1d0*/  LOP3.LUT R29, R15, 0xffff0000, RZ, 0xc0, !PT ;  /* 0xffff00000f1d7812 */ /* 0x000fe400078ec0ff */
[----:B------:R-:W-:Y:S02]  /*c1e0*/  LOP3.LUT R32, R14, 0xffff0000, RZ, 0xc0, !PT ;  /* 0xffff00000e207812 */ /* 0x000fe400078ec0ff */
[----:B------:R-:W-:Y:S01]  /*c1f0*/  LOP3.LUT R18, R18, 0xffff0000, RZ, 0xc0, !PT ;  /* 0xffff000012127812 */ /* 0x000fe200078ec0ff */
[C---:B--2---:R-:W-:Y:S01]  /*c200*/  IMAD.U32 R0, R8.reuse, 0x10000, RZ ;  /* 0x0001000008007824 */ /* 0x044fe200078e00ff */
[----:B------:R-:W-:Y:S01]  /*c210*/  LOP3.LUT R12, R8, 0xffff0000, RZ, 0xc0, !PT ;  /* 0xffff0000080c7812 */ /* 0x000fe200078ec0ff */
[----:B------:R-:W-:Y:S01]  /*c220*/  IMAD.U32 R6, R11, 0x10000, RZ ;  /* 0x000100000b067824 */ /* 0x000fe200078e00ff */
[----:B------:R-:W-:Y:S01]  /*c230*/  SHF.L.U32 R7, R9, 0x10, RZ ;  /* 0x0000001009077819 */ /* 0x000fe200000006ff */
[C---:B------:R-:W-:Y:S01]  /*c240*/  FMUL.FTZ R8, R0.reuse, R35 ;  /* 0x0000002300087220 */ /* 0x040fe20000410000 */
[----:B------:R-:W-:Y:S01]  /*c250*/  LOP3.LUT R15, R11, 0xffff0000, RZ, 0xc0, !PT ;  /* 0xffff00000b0f7812 */ /* 0x000fe200078ec0ff */
[-C--:B------:R-:W-:Y:S01]  /*c260*/  FMUL.FTZ R5, R0, R34.reuse ;  /* 0x0000002200057220 */ /* 0x080fe20000410000 */
[----:B------:R-:W-:Y:S01]  /*c270*/  SHF.L.U32 R14, R10, 0x10, RZ ;  /* 0x000000100a0e7819 */ /* 0x000fe200000006ff */
[----:B------:R-:W-:Y:S01]  /*c280*/  FFMA.FTZ R48, R16, R34, -R8 ;  /* 0x0000002210307223 */ /* 0x000fe20000010808 */
[----:B------:R-:W-:Y:S01]  /*c290*/  LOP3.LUT R24, R10, 0xffff0000, RZ, 0xc0, !PT ;  /* 0xffff00000a187812 */ /* 0x000fe200078ec0ff */
[----:B------:R-:W-:Y:S01]  /*c2a0*/  IMAD.U32 R11, R26, 0x10000, RZ ;  /* 0x000100001a0b7824 */ /* 0x000fe200078e00ff */
[----:B------:R-:W-:Y:S01]  /*c2b0*/  SHF.L.U32 R8, R28, 0x10, RZ ;  /* 0x000000101c087819 */ /* 0x000fe200000006ff */
[----:B------:R-:W-:Y:S01]  /*c2c0*/  IMAD.U32 R10, R22, 0x10000, RZ ;  /* 0x00010000160a7824 */ /* 0x000fe200078e00ff */
[----:B------:R-:W-:Y:S01]  /*c2d0*/  LOP3.LUT R9, R9, 0xffff0000, RZ, 0xc0, !PT ;  /* 0xffff000009097812 */ /* 0x000fe200078ec0ff */
[----:B------:R-:W-:-:S02]  /*c2e0*/  FMUL.FTZ R0, R7, R49 ;  /* 0x0000003107007220 */ /* 0x000fc40000410000 */
[----:B------:R-:W-:Y:S01]  /*c2f0*/  FFMA.FTZ R46, R16, R35, R5 ;  /* 0x00000023102e7223 */ /* 0x000fe20000010005 */
[----:B------:R-:W-:Y:S01]  /*c300*/  LOP3.LUT R16, R33, 0xffff0000, RZ, 0xc0, !PT ;  /* 0xffff000021107812 */ /* 0x000fe200078ec0ff */
[CC--:B------:R-:W-:Y:S02]  /*c310*/  FMUL.FTZ R5, R6.reuse, R11.reuse ;  /* 0x0000000b06057220 */ /* 0x0c0fe40000410000 */
[----:B------:R-:W-:Y:S02]  /*c320*/  FFMA.FTZ R44, R17, R10, -R0 ;  /* 0x0000000a112c7223 */ /* 0x000fe40000010800 */
[-C--:B------:R-:W-:Y:S02]  /*c330*/  FMUL.FTZ R0, R6, R8.reuse ;  /* 0x0000000806007220 */ /* 0x080fe40000410000 */
[----:B------:R-:W-:Y:S01]  /*c340*/  FFMA.FTZ R35, R13, R8, -R5 ;  /* 0x000000080d237223 */ /* 0x000fe20000010805 */
[----:B------:R-:W-:Y:S01]  /*c350*/  LOP3.LUT R5, R23, 0xffff0000, RZ, 0xc0, !PT ;  /* 0xffff000017057812 */ /* 0x000fe200078ec0ff */
[----:B------:R-:W-:Y:S01]  /*c360*/  FFMA.FTZ R23, R13, R11, R0 ;  /* 0x0000000b0d177223 */ /* 0x000fe20000010000 */
[----:B------:R-:W-:Y:S01]  /*c370*/  LOP3.LUT R11, R22, 0xffff0000, RZ, 0xc0, !PT ;  /* 0xffff0000160b7812 */ /* 0x000fe200078ec0ff */
[----:B------:R-:W-:-:S02]  /*c380*/  FMUL.FTZ R0, R12, R18 ;  /* 0x000000120c007220 */ /* 0x000fc40000410000 */
[----:B------:R-:W-:Y:S01]  /*c390*/  FMUL.FTZ R7, R7, R10 ;  /* 0x0000000a07077220 */ /* 0x000fe20000410000 */
[----:B------:R-:W-:Y:S01]  /*c3a0*/  LOP3.LUT R10, R19, 0xffff0000, RZ, 0xc0, !PT ;  /* 0xffff0000130a7812 */ /* 0x000fe200078ec0ff */
[-C--:B------:R-:W-:Y:S02]  /*c3b0*/  FMUL.FTZ R6, R12, R5.reuse ;  /* 0x000000050c067220 */ /* 0x080fe40000410000 */
[----:B------:R-:W-:Y:S02]  /*c3c0*/  FFMA.FTZ R12, R20, R5, -R0 ;  /* 0x00000005140c7223 */ /* 0x000fe40000010800 */
[----:B------:R-:W-:Y:S01]  /*c3d0*/  FFMA.FTZ R34, R17, R49, R7 ;  /* 0x0000003111227223 */ /* 0x000fe20000010007 */
[----:B------:R-:W-:Y:S01]  /*c3e0*/  LOP3.LUT R17, R26, 0xffff0000, RZ, 0xc0, !PT ;  /* 0xffff00001a117812 */ /* 0x000fe200078ec0ff */
[----:B------:R-:W-:Y:S01]  /*c3f0*/  FMUL.FTZ R0, R9, R11 ;  /* 0x0000000b09007220 */ /* 0x000fe20000410000 */
[----:B------:R-:W-:Y:S01]  /*c400*/  F2FP.BF16.PACK_AB R12, R12, R48 ;  /* 0x000000300c0c723e */ /* 0x000fe200000010ff */
[----:B------:R-:W-:-:S02]  /*c410*/  IMAD.U32 R19, R27, 0x10000, RZ ;  /* 0x000100001b137824 */ /* 0x000fc400078e00ff */
[----:B------:R-:W-:Y:S02]  /*c420*/  IMAD.U32 R7, R33, 0x10000, RZ ;  /* 0x0001000021077824 */ /* 0x000fe400078e00ff */
[----:B------:R-:W-:Y:S02]  /*c430*/  FMUL.FTZ R5, R9, R10 ;  /* 0x0000000a09057220 */ /* 0x000fe40000410000 */
[----:B------:R-:W-:Y:S01]  /*c440*/  FFMA.FTZ R8, R20, R18, R6 ;  /* 0x0000001214087223 */ /* 0x000fe20000010006 */
[----:B------:R-:W-:Y:S01]  /*c450*/  LOP3.LUT R18, R27, 0xffff0000, RZ, 0xc0, !PT ;  /* 0xffff00001b127812 */ /* 0x000fe200078ec0ff */
[C---:B------:R-:W-:Y:S02]  /*c460*/  FFMA.FTZ R9, R21.reuse, R10, R0 ;  /* 0x0000000a15097223 */ /* 0x040fe40000010000 */
[----:B------:R-:W-:Y:S01]  /*c470*/  FMUL.FTZ R6, R14, R19 ;  /* 0x000000130e067220 */ /* 0x000fe20000410000 */
[----:B------:R-:W-:Y:S01]  /*c480*/  F2FP.BF16.PACK_AB R8, R8, R46 ;  /* 0x0000002e0808723e */ /* 0x000fe200000010ff */
[----:B------:R-:W-:Y:S01]  /*c490*/  FMUL.FTZ R0, R14, R7 ;  /* 0x000000070e007220 */ /* 0x000fe20000410000 */
[----:B------:R-:W-:Y:S01]  /*c4a0*/  LOP3.LUT R14, R28, 0xffff0000, RZ, 0xc0, !PT ;  /* 0xffff00001c0e7812 */ /* 0x000fe200078ec0ff */
[----:B------:R-:W-:Y:S01]  /*c4b0*/  FFMA.FTZ R13, R21, R11, -R5 ;  /* 0x0000000b150d7223 */ /* 0x000fe20000010805 */
[----:B------:R-:W-:Y:S01]  /*c4c0*/  F2FP.BF16.PACK_AB R9, R9, R34 ;  /* 0x000000220909723e */ /* 0x000fe200000010ff */
[----:B------:R-:W-:-:S02]  /*c4d0*/  FFMA.FTZ R11, R25, R7, -R6 ;  /* 0x00000007190b7223 */ /* 0x000fc40000010806 */
[----:B------:R-:W-:Y:S01]  /*c4e0*/  FFMA.FTZ R10, R25, R19, R0 ;  /* 0x00000013190a7223 */ /* 0x000fe20000010000 */
[----:B------:R-:W-:Y:S01]  /*c4f0*/  F2FP.BF16.PACK_AB R13, R13, R44 ;  /* 0x0000002c0d0d723e */ /* 0x000fe200000010ff */
[C---:B------:R-:W-:Y:S02]  /*c500*/  FMUL.FTZ R7, R24.reuse, R18 ;  /* 0x0000001218077220 */ /* 0x040fe40000410000 */
[C---:B------:R-:W-:Y:S02]  /*c510*/  FMUL.FTZ R5, R15.reuse, R17 ;  /* 0x000000110f057220 */ /* 0x040fe40000410000 */
[----:B------:R-:W-:Y:S02]  /*c520*/  FMUL.FTZ R6, R24, R16 ;  /* 0x0000001018067220 */ /* 0x000fe40000410000 */
[----:B------:R-:W-:Y:S02]  /*c530*/  FMUL.FTZ R0, R15, R14 ;  /* 0x0000000e0f007220 */ /* 0x000fe40000410000 */
[----:B------:R-:W-:-:S02]  /*c540*/  FFMA.FTZ R7, R32, R16, -R7 ;  /* 0x0000001020077223 */ /* 0x000fc40000010807 */
[----:B------:R-:W-:Y:S02]  /*c550*/  FFMA.FTZ R5, R29, R14, -R5 ;  /* 0x0000000e1d057223 */ /* 0x000fe40000010805 */
[----:B------:R-:W-:Y:S01]  /*c560*/  FFMA.FTZ R6, R32, R18, R6 ;  /* 0x0000001220067223 */ /* 0x000fe20000010006 */
[----:B------:R-:W-:Y:S01]  /*c570*/  F2FP.BF16.PACK_AB R14, R7, R11 ;  /* 0x0000000b070e723e */ /* 0x000fe200000010ff */
[----:B------:R-:W-:Y:S01]  /*c580*/  FFMA.FTZ R0, R29, R17, R0 ;  /* 0x000000111d007223 */ /* 0x000fe20000010000 */
[----:B------:R-:W-:Y:S02]  /*c590*/  F2FP.BF16.PACK_AB R15, R5, R35 ;  /* 0x00000023050f723e */ /* 0x000fe400000010ff */
[----:B------:R-:W-:Y:S02]  /*c5a0*/  F2FP.BF16.PACK_AB R10, R6, R10 ;  /* 0x0000000a060a723e */ /* 0x000fe400000010ff */
[----:B------:R-:W-:Y:S01]  /*c5b0*/  F2FP.BF16.PACK_AB R11, R0, R23 ;  /* 0x00000017000b723e */ /* 0x000fe200000010ff */
[----:B------:R1:W-:Y:S04]  /*c5c0*/  STS.128 [R47+0x100], R12 ;  /* 0x0001000c2f007388 */ /* 0x0003e80000000c00 */
[----:B------:R1:W-:Y:S02]  /*c5d0*/  STS.128 [R45+0x100], R8 ;  /* 0x000100082d007388 */ /* 0x0003e40000000c00 */
.L_x_615:
[----:B------:R-:W-:Y:S05]  /*c5e0*/  BSYNC B0 ;  /* 0x0000000000007941 */ /* 0x000fea0003800000 */
.L_x_614:
[----:B------:R-:W-:Y:S01]  /*c5f0*/  IADD3 R0, R69, 0x20, RZ ;  /* 0x0000002045007810 */ /* 0x000fe20007ffe0ff */
        /* <DEDUP_REMOVED lines=9> */
[----:B-1----:R-:W-:Y:S01]  /*c690*/  SHF.R.S32.HI R10, RZ, 0x1f, R7 ;  /* 0x0000001fff0a7819 */ /* 0x002fe20000011407 */
[----:B------:R-:W-:Y:S01]  /*c6a0*/  IMAD.SHL.U32 R8, R7, 0x8, RZ ;  /* 0x0000000807087824 */ /* 0x000fe200078e00ff */
[----:B------:R-:W-:Y:S01]  /*c6b0*/  LOP3.LUT R0, R6, 0x1c0, RZ, 0xc0, !PT ;  /* 0x000001c006007812 */ /* 0x000fe200078ec0ff */
[----:B------:R-:W-:Y:S01]  /*c6c0*/  IMAD.SHL.U32 R6, R5, 0x40, RZ ;  /* 0x0000004005067824 */ /* 0x000fe200078e00ff */
[----:B------:R-:W-:-:S02]  /*c6d0*/  LEA.HI R7, R10, R7, RZ, 0x3 ;  /* 0x000000070a077211 */ /* 0x000fc400078f18ff */
[C---:B------:R-:W-:Y:S02]  /*c6e0*/  LOP3.LUT R9, R0.reuse, 0x38, R30, 0xf8, !PT ;  /* 0x0000003800097812 */ /* 0x040fe400078ef81e */
[----:B------:R-:W-:Y:S02]  /*c6f0*/  SHF.R.U32.HI R5, RZ, 0x3, R0 ;  /* 0x00000003ff057819 */ /* 0x000fe40000011600 */
[----:B------:R-:W-:Y:S01]  /*c700*/  LOP3.LUT R8, R0, 0x38, R8, 0xf8, !PT ;  /* 0x0000003800087812 */ /* 0x000fe200078ef808 */
[----:B------:R-:W-:Y:S01]  /*c710*/  IMAD.SHL.U32 R0, R7, 0x400, RZ ;  /* 0x0000040007007824 */ /* 0x000fe200078e00ff */
[----:B------:R-:W-:Y:S02]  /*c720*/  LOP3.LUT R6, R6, 0xfffffe00, RZ, 0xc0, !PT ;  /* 0xfffffe0006067812 */ /* 0x000fe400078ec0ff */
[----:B------:R-:W-:Y:S02]  /*c730*/  SHF.R.U64 R18, R38, 0x10, R39 ;  /* 0x0000001026127819 */ /* 0x000fe40000001227 */
[----:B------:R-:W-:-:S02]  /*c740*/  LOP3.LUT R9, R6, R9, R5, 0xf6, !PT ;  /* 0x0000000906097212 */ /* 0x000fc400078ef605 */
[----:B------:R-:W-:Y:S02]  /*c750*/  LOP3.LUT R5, R8, R5, RZ, 0x3c, !PT ;  /* 0x0000000508057212 */ /* 0x000fe400078e3cff */
[----:B------:R-:W-:Y:S01]  /*c760*/  LOP3.LUT R0, R0, 0x7fffe000, RZ, 0xc0, !PT ;  /* 0x7fffe00000007812 */ /* 0x000fe200078ec0ff */
[----:B------:R-:W-:Y:S01]  /*c770*/  IMAD.SHL.U32 R45, R9, 0x2, RZ ;  /* 0x00000002092d7824 */ /* 0x000fe200078e00ff */
[----:B------:R-:W-:Y:S02]  /*c780*/  SHF.R.U32.HI R17, RZ, 0x10, R37 ;  /* 0x00000010ff117819 */ /* 0x000fe40000011625 */
[----:B------:R-:W-:Y:S02]  /*c790*/  IADD3 R0, R5, R0, R6 ;  /* 0x0000000005007210 */ /* 0x000fe40007ffe006 */
[----:B------:R-:W1:Y:S01]  /*c7a0*/  LDS.128 R12, [R45+0x100] ;  /* 0x000100002d0c7984 */ /* 0x000e620000000c00 */
[--C-:B------:R-:W-:Y:S02]  /*c7b0*/  SHF.R.U32.HI R5, RZ, 0x10, R41.reuse ;  /* 0x00000010ff057819 */ /* 0x100fe40000011629 */
[----:B------:R-:W-:Y:S01]  /*c7c0*/  IMAD.SHL.U32 R44, R0, 0x2, RZ ;  /* 0x00000002002c7824 */ /* 0x000fe200078e00ff */
[----:B------:R-:W-:-:S02]  /*c7d0*/  SHF.R.U64 R0, R40, 0x10, R41 ;  /* 0x0000001028007819 */ /* 0x000fc40000001229 */
[----:B------:R-:W-:Y:S02]  /*c7e0*/  PRMT R24, R70, 0x5410, R5 ;  /* 0x0000541046187816 */ /* 0x000fe40000000005 */
[----:B------:R-:W2:Y:S01]  /*c7f0*/  LDS.128 R8, [R44+0x100] ;  /* 0x000100002c087984 */ /* 0x000ea20000000c00 */
[----:B------:R-:W-:Y:S02]  /*c800*/  PRMT R5, R51, 0x5432, R16 ;  /* 0x0000543233057816 */ /* 0x000fe40000000010 */
[----:B------:R-:W-:Y:S02]  /*c810*/  SHF.R.U64 R6, R42, 0x10, R43 ;  /* 0x000000102a067819 */ /* 0x000fe4000000122b */
[----:B------:R-:W-:Y:S01]  /*c820*/  PRMT R21, R70, 0x5432, R0 ;  /* 0x0000543246157816 */ /* 0x000fe20000000000 */
[----:B------:R-:W-:Y:S01]  /*c830*/  IMAD.U32 R34, R5, 0x10000, RZ ;  /* 0x0001000005227824 */ /* 0x000fe200078e00ff */
[----:B------:R-:W-:Y:S02]  /*c840*/  SHF.R.U32.HI R19, RZ, 0x10, R39 ;  /* 0x00000010ff137819 */ /* 0x000fe40000011627 */
[----:B------:R-:W-:-:S02]  /*c850*/  SHF.R.U32.HI R7, RZ, 0x10, R43 ;  /* 0x00000010ff077819 */ /* 0x000fc4000001162b */
[C---:B------:R-:W-:Y:S02]  /*c860*/  PRMT R29, R72.reuse, 0x5432, R6 ;  /* 0x00005432481d7816 */ /* 0x040fe40000000006 */
[----:B------:R-:W-:Y:S02]  /*c870*/  PRMT R27, R71, 0x5432, R18 ;  /* 0x00005432471b7816 */ /* 0x000fe40000000012 */
[----:B------:R-:W-:Y:S02]  /*c880*/  PRMT R20, R51, 0x5410, R17 ;  /* 0x0000541033147816 */ /* 0x000fe40000000011 */
[----:B------:R-:W-:Y:S02]  /*c890*/  PRMT R26, R71, 0x5410, R19 ;  /* 0x00005410471a7816 */ /* 0x000fe40000000013 */
[----:B------:R-:W-:Y:S02]  /*c8a0*/  LOP3.LUT R36, R5, 0xffff0000, RZ, 0xc0, !PT ;  /* 0xffff000005247812 */ /* 0x000fe400078ec0ff */
[----:B------:R-:W-:Y:S01]  /*c8b0*/  PRMT R28, R72, 0x5410, R7 ;  /* 0x00005410481c7816 */ /* 0x000fe20000000007 */
[C---:B-1----:R-:W-:Y:S01]  /*c8c0*/  IMAD.U32 R25, R14.reuse, 0x10000, RZ ;  /* 0x000100000e197824 */ /* 0x042fe200078e00ff */
[----:B------:R-:W-:Y:S01]  /*c8d0*/  LOP3.LUT R33, R14, 0xffff0000, RZ, 0xc0, !PT ;  /* 0xffff00000e217812 */ /* 0x000fe200078ec0ff */
[C---:B------:R-:W-:Y:S01]  /*c8e0*/  IMAD.U32 R16, R12.reuse, 0x10000, RZ ;  /* 0x000100000c107824 */ /* 0x040fe200078e00ff */
[----:B------:R-:W-:Y:S01]  /*c8f0*/  LOP3.LUT R18, R12, 0xffff0000, RZ, 0xc0, !PT ;  /* 0xffff00000c127812 */ /* 0x000fe200078ec0ff */
[----:B------:R-:W-:Y:S01]  /*c900*/  IMAD.U32 R14, R21, 0x10000, RZ ;  /* 0x00010000150e7824 */ /* 0x000fe200078e00ff */
[C---:B------:R-:W-:Y:S01]  /*c910*/  LOP3.LUT R22, R13.reuse, 0xffff0000, RZ, 0xc0, !PT ;  /* 0xffff00000d167812 */ /* 0x040fe200078ec0ff */
[----:B------:R-:W-:Y:S01]  /*c920*/  IMAD.U32 R17, R13, 0x10000, RZ ;  /* 0x000100000d117824 */ /* 0x000fe200078e00ff */
[C---:B------:R-:W-:Y:S01]  /*c930*/  LOP3.LUT R32, R15.reuse, 0xffff0000, RZ, 0xc0, !PT ;  /* 0xffff00000f207812 */ /* 0x040fe200078ec0ff */
[----:B--2---:R-:W-:Y:S01]  /*c940*/  IMAD.U32 R13, R10, 0x10000, RZ ;  /* 0x000100000a0d7824 */ /* 0x004fe200078e00ff */
[C---:B------:R-:W-:Y:S01]  /*c950*/  SHF.L.U32 R0, R8.reuse, 0x10, RZ ;  /* 0x0000001008007819 */ /* 0x040fe200000006ff */
[----:B------:R-:W-:Y:S01]  /*c960*/  IMAD.U32 R19, R15, 0x10000, RZ ;  /* 0x000100000f137824 */ /* 0x000fe200078e00ff */
[----:B------:R-:W-:Y:S01]  /*c970*/  LOP3.LUT R6, R8, 0xffff0000, RZ, 0xc0, !PT ;  /* 0xffff000008067812 */ /* 0x000fe200078ec0ff */
[C---:B------:R-:W-:Y:S01]  /*c980*/  IMAD.U32 R8, R9.reuse, 0x10000, RZ ;  /* 0x0001000009087824 */ /* 0x040fe200078e00ff */
[----:B------:R-:W-:Y:S01]  /*c990*/  LOP3.LUT R12, R9, 0xffff0000, RZ, 0xc0, !PT ;  /* 0xffff0000090c7812 */ /* 0x000fe200078ec0ff */
[----:B------:R-:W-:Y:S01]  /*c9a0*/  FMUL.FTZ R9, R0, R34 ;  /* 0x0000002200097220 */ /* 0x000fe20000410000 */
[----:B------:R-:W-:Y:S01]  /*c9b0*/  LOP3.LUT R23, R10, 0xffff0000, RZ, 0xc0, !PT ;  /* 0xffff00000a177812 */ /* 0x000fe200078ec0ff */
[----:B------:R-:W-:Y:S01]  /*c9c0*/  IMAD.U32 R7, R11, 0x10000, RZ ;  /* 0x000100000b077824 */ /* 0x000fe200078e00ff */
[----:B------:R-:W-:Y:S01]  /*c9d0*/  LOP3.LUT R10, R21, 0xffff0000, RZ, 0xc0, !PT ;  /* 0xffff0000150a7812 */ /* 0x000fe200078ec0ff */
[----:B------:R-:W-:Y:S01]  /*c9e0*/  FMUL.FTZ R5, R0, R14 ;  /* 0x0000000e00057220 */ /* 0x000fe20000410000 */
[----:B------:R-:W-:Y:S01]  /*c9f0*/  LOP3.LUT R15, R11, 0xffff0000, RZ, 0xc0, !PT ;  /* 0xffff00000b0f7812 */ /* 0x000fe200078ec0ff */
[----:B------:R-:W-:-:S02]  /*ca00*/  IMAD.U32 R11, R20, 0x10000, RZ ;  /* 0x00010000140b7824 */ /* 0x000fc400078e00ff */
[----:B------:R-:W-:Y:S01]  /*ca10*/  FFMA.FTZ R38, R16, R14, -R9 ;  /* 0x0000000e10267223 */ /* 0x000fe20000010809 */
[----:B------:R-:W-:Y:S01]  /*ca20*/  SHF.L.U32 R9, R24, 0x10, RZ ;  /* 0x0000001018097819 */ /* 0x000fe200000006ff */
[----:B------:R-:W-:Y:S02]  /*ca30*/  FMUL.FTZ R0, R6, R36 ;  /* 0x0000002406007220 */ /* 0x000fe40000410000 */
[----:B------:R-:W-:Y:S01]  /*ca40*/  FFMA.FTZ R37, R16, R34, R5 ;  /* 0x0000002210257223 */ /* 0x000fe20000010005 */
[----:B------:R-:W-:Y:S01]  /*ca50*/  LOP3.LUT R16, R27, 0xffff0000, RZ, 0xc0, !PT ;  /* 0xffff00001b107812 */ /* 0x000fe200078ec0ff */
[-C--:B------:R-:W-:Y:S02]  /*ca60*/  FMUL.FTZ R6, R6, R10.reuse ;  /* 0x0000000a06067220 */ /* 0x080fe40000410000 */
[----:B------:R-:W-:Y:S02]  /*ca70*/  FMUL.FTZ R5, R8, R11 ;  /* 0x0000000b08057220 */ /* 0x000fe40000410000 */
[----:B------:R-:W-:-:S02]  /*ca80*/  FFMA.FTZ R35, R18, R10, -R0 ;  /* 0x0000000a12237223 */ /* 0x000fc40000010800 */
[----:B------:R-:W-:Y:S02]  /*ca90*/  IMAD.U32 R14, R26, 0x10000, RZ ;  /* 0x000100001a0e7824 */ /* 0x000fe400078e00ff */
[-C--:B------:R-:W-:Y:S01]  /*caa0*/  FMUL.FTZ R0, R8, R9.reuse ;  /* 0x0000000908007220 */ /* 0x080fe20000410000 */
[----:B------:R-:W-:Y:S01]  /*cab0*/  LOP3.LUT R8, R24, 0xffff0000, RZ, 0xc0, !PT ;  /* 0xffff000018087812 */ /* 0x000fe200078ec0ff */
[----:B------:R-:W-:Y:S02]  /*cac0*/  FFMA.FTZ R34, R18, R36, R6 ;  /* 0x0000002412227223 */ /* 0x000fe40000010006 */
[C---:B------:R-:W-:Y:S01]  /*cad0*/  FFMA.FTZ R21, R17.reuse, R9, -R5 ;  /* 0x0000000911157223 */ /* 0x040fe20000010805 */
[----:B------:R-:W-:Y:S01]  /*cae0*/  LOP3.LUT R9, R20, 0xffff0000, RZ, 0xc0, !PT ;  /* 0xffff000014097812 */ /* 0x000fe200078ec0ff */
[----:B------:R-:W-:Y:S02]  /*caf0*/  IMAD.U32 R6, R28, 0x10000, RZ ;  /* 0x000100001c067824 */ /* 0x000fe400078e00ff */
[----:B------:R-:W-:-:S02]  /*cb00*/  FFMA.FTZ R18, R17, R11, R0 ;  /* 0x0000000b11127223 */ /* 0x000fc40000010000 */
[C---:B------:R-:W-:Y:S02]  /*cb10*/  FMUL.FTZ R5, R7.reuse, R14 ;  /* 0x0000000e07057220 */ /* 0x040fe40000410000 */
[-C--:B------:R-:W-:Y:S02]  /*cb20*/  FMUL.FTZ R0, R7, R6.reuse ;  /* 0x0000000607007220 */ /* 0x080fe40000410000 */
[----:B------:R-:W-:Y:S02]  /*cb30*/  IMAD.U32 R10, R27, 0x10000, RZ ;  /* 0x000100001b0a7824 */ /* 0x000fe400078e00ff */
[----:B------:R-:W-:Y:S02]  /*cb40*/  IMAD.U32 R11, R29, 0x10000, RZ ;  /* 0x000100001d0b7824 */ /* 0x000fe400078e00ff */
[----:B------:R-:W-:Y:S02]  /*cb50*/  FMUL.FTZ R7, R12, R9 ;  /* 0x000000090c077220 */ /* 0x000fe40000410000 */
[----:B------:R-:W-:-:S02]  /*cb60*/  FFMA.FTZ R17, R19, R6, -R5 ;  /* 0x0000000613117223 */ /* 0x000fc40000010805 */
[----:B------:R-:W-:Y:S02]  /*cb70*/  FFMA.FTZ R19, R19, R14, R0 ;  /* 0x0000000e13137223 */ /* 0x000fe40000010000 */
[C---:B------:R-:W-:Y:S02]  /*cb80*/  FMUL.FTZ R5, R13.reuse, R10 ;  /* 0x0000000a0d057220 */ /* 0x040fe40000410000 */
[-C--:B------:R-:W-:Y:S01]  /*cb90*/  FMUL.FTZ R0, R13, R11.reuse ;  /* 0x0000000b0d007220 */ /* 0x080fe20000410000 */
[----:B------:R-:W-:Y:S01]  /*cba0*/  LOP3.LUT R13, R26, 0xffff0000, RZ, 0xc0, !PT ;  /* 0xffff00001a0d7812 */ /* 0x000fe200078ec0ff */
[-C--:B------:R-:W-:Y:S01]  /*cbb0*/  FMUL.FTZ R6, R12, R8.reuse ;  /* 0x000000080c067220 */ /* 0x080fe20000410000 */
[----:B------:R-:W-:Y:S01]  /*cbc0*/  LOP3.LUT R12, R28, 0xffff0000, RZ, 0xc0, !PT ;  /* 0xffff00001c0c7812 */ /* 0x000fe200078ec0ff */
[----:B------:R-:W-:Y:S01]  /*cbd0*/  FFMA.FTZ R14, R22, R8, -R7 ;  /* 0x00000008160e7223 */ /* 0x000fe20000010807 */
[----:B------:R-:W-:Y:S01]  /*cbe0*/  LOP3.LUT R8, R29, 0xffff0000, RZ, 0xc0, !PT ;  /* 0xffff00001d087812 */ /* 0x000fe200078ec0ff */
[----:B------:R-:W-:-:S02]  /*cbf0*/  FFMA.FTZ R11, R25, R11, -R5 ;  /* 0x0000000b190b7223 */ /* 0x000fc40000010805 */
[----:B------:R-:W-:Y:S02]  /*cc00*/  FFMA.FTZ R9, R22, R9, R6 ;  /* 0x0000000916097223 */ /* 0x000fe40000010006 */
[----:B------:R-:W-:Y:S02]  /*cc10*/  FFMA.FTZ R10, R25, R10, R0 ;  /* 0x0000000a190a7223 */ /* 0x000fe40000010000 */
[----:B------:R-:W-:Y:S01]  /*cc20*/  FMUL.FTZ R7, R23, R16 ;  /* 0x0000001017077220 */ /* 0x000fe20000410000 */
[----:B------:R-:W-:Y:S01]  /*cc30*/  F2FP.BF16.PACK_AB R9, R9, R18 ;  /* 0x000000120909723e */ /* 0x000fe200000010ff */
[----:B------:R-:W-:Y:S02]  /*cc40*/  FMUL.FTZ R5, R15, R13 ;  /* 0x0000000d0f057220 */ /* 0x000fe40000410000 */
[----:B------:R-:W-:Y:S02]  /*cc50*/  FMUL.FTZ R6, R23, R8 ;  /* 0x0000000817067220 */ /* 0x000fe40000410000 */
[----:B------:R-:W-:-:S02]  /*cc60*/  FMUL.FTZ R0, R15, R12 ;  /* 0x0000000c0f007220 */ /* 0x000fc40000410000 */
[----:B------:R-:W-:Y:S01]  /*cc70*/  FFMA.FTZ R7, R33, R8, -R7 ;  /* 0x0000000821077223 */ /* 0x000fe20000010807 */
[----:B------:R-:W-:Y:S01]  /*cc80*/  F2FP.BF16.PACK_AB R8, R34, R37 ;  /* 0x000000252208723e */ /* 0x000fe200000010ff */
[C---:B------:R-:W-:Y:S01]  /*cc90*/  FFMA.FTZ R5, R32.reuse, R12, -R5 ;  /* 0x0000000c20057223 */ /* 0x040fe20000010805 */
[----:B------:R-:W-:Y:S01]  /*cca0*/  F2FP.BF16.PACK_AB R12, R35, R38 ;  /* 0x00000026230c723e */ /* 0x000fe200000010ff */
[----:B------:R-:W-:Y:S02]  /*ccb0*/  FFMA.FTZ R6, R33, R16, R6 ;  /* 0x0000001021067223 */ /* 0x000fe40000010006 */
[----:B------:R-:W-:Y:S01]  /*ccc0*/  FFMA.FTZ R0, R32, R13, R0 ;  /* 0x0000000d20007223 */ /* 0x000fe20000010000 */
[----:B------:R-:W-:Y:S02]  /*ccd0*/  F2FP.BF16.PACK_AB R13, R14, R21 ;  /* 0x000000150e0d723e */ /* 0x000fe400000010ff */
[----:B------:R-:W-:Y:S02]  /*cce0*/  F2FP.BF16.PACK_AB R14, R7, R11 ;  /* 0x0000000b070e723e */ /* 0x000fe400000010ff */
[----:B------:R-:W-:-:S02]  /*ccf0*/  F2FP.BF16.PACK_AB R15, R5, R17 ;  /* 0x00000011050f723e */ /* 0x000fc400000010ff */
[----:B------:R-:W-:Y:S02]  /*cd00*/  F2FP.BF16.PACK_AB R10, R6, R10 ;  /* 0x0000000a060a723e */ /* 0x000fe400000010ff */
[----:B------:R-:W-:Y:S01]  /*cd10*/  F2FP.BF16.PACK_AB R11, R0, R19 ;  /* 0x00000013000b723e */ /* 0x000fe200000010ff */
[----:B------:R1:W-:Y:S04]  /*cd20*/  STS.128 [R45+0x100], R12 ;  /* 0x0001000c2d007388 */ /* 0x0003e80000000c00 */
[----:B------:R1:W-:Y:S02]  /*cd30*/  STS.128 [R44+0x100], R8 ;  /* 0x000100082c007388 */ /* 0x0003e40000000c00 */
.L_x_617:
[----:B------:R-:W-:Y:S05]  /*cd40*/  BSYNC B0 ;  /* 0x0000000000007941 */ /* 0x000fea0003800000 */
.L_x_616:
        /* <DEDUP_REMOVED lines=75> */
[----:B------:R-:W-:Y:S01]  /*d200*/  FMUL.FTZ R0, R8, R9 ;  /* 0x0000000908007220 */ /* 0x000fe20000410000 */
        /* <DEDUP_REMOVED lines=41> */
.L_x_619:
[----:B------:R-:W-:Y:S05]  /*d4a0*/  BSYNC B0 ;  /* 0x0000000000007941 */ /* 0x000fea0003800000 */
.L_x_618:
[----:B------:R-:W-:-:S04]  /*d4b0*/  IADD3 R5, R69, 0x60, RZ ;  /* 0x0000006045057810 */ /* 0x000fc80007ffe0ff */
        /* <DEDUP_REMOVED lines=18> */
[----:B------:R-:W-:Y:S02]  /*d5e0*/  SHF.R.U32.HI R20, RZ, 0x10, R63 ;  /* 0x00000010ff147819 */ /* 0x000fe4000001163f */
        /* <DEDUP_REMOVED lines=10> */
[--C-:B------:R-:W-:Y:S02]  /*d690*/  SHF.R.U64 R6, R66, 0x10, R67.reuse ;  /* 0x0000001042067819 */ /* 0x100fe40000001243 */
[----:B------:R-:W2:Y:S01]  /*d6a0*/  LDS.128 R8, [R34+0x100] ;  /* 0x0001000022087984 */ /* 0x000ea20000000c00 */
[C---:B------:R-:W-:Y:S02]  /*d6b0*/  PRMT R19, R78.reuse, 0x5432, R0 ;  /* 0x000054324e137816 */ /* 0x040fe40000000000 */
[----:B------:R-:W-:Y:S02]  /*d6c0*/  PRMT R0, R77, 0x5432, R16 ;  /* 0x000054324d007816 */ /* 0x000fe40000000010 */
[----:B------:R-:W-:Y:S02]  /*d6d0*/  SHF.R.U32.HI R7, RZ, 0x10, R67 ;  /* 0x00000010ff077819 */ /* 0x000fe40000011643 */
[----:B------:R-:W-:Y:S02]  /*d6e0*/  PRMT R23, R78, 0x5410, R5 ;  /* 0x000054104e177816 */ /* 0x000fe40000000005 */
[----:B------:R-:W-:-:S02]  /*d6f0*/  PRMT R28, R79, 0x5410, R20 ;  /* 0x000054104f1c7816 */ /* 0x000fc40000000014 */
[----:B------:R-:W-:Y:S02]  /*d700*/  PRMT R29, R80, 0x5432, R6 ;  /* 0x00005432501d7816 */ /* 0x000fe40000000006 */
[----:B------:R-:W-:Y:S02]  /*d710*/  PRMT R21, R77, 0x5410, R17 ;  /* 0x000054104d157816 */ /* 0x000fe40000000011 */
[----:B------:R-:W-:Y:S02]  /*d720*/  SHF.R.U64 R18, R62, 0x10, R63 ;  /* 0x000000103e127819 */ /* 0x000fe4000000123f */
[----:B------:R-:W-:Y:S02]  /*d730*/  PRMT R30, R80, 0x5410, R7 ;  /* 0x00005410501e7816 */ /* 0x000fe40000000007 */
[----:B------:R-:W-:Y:S01]  /*d740*/  PRMT R26, R79, 0x5432, R18 ;  /* 0x000054324f1a7816 */ /* 0x000fe20000000012 */
[C---:B-1----:R-:W-:Y:S01]  /*d750*/  IMAD.U32 R20, R15.reuse, 0x10000, RZ ;  /* 0x000100000f147824 */ /* 0x042fe200078e00ff */
[----:B------:R-:W-:Y:S01]  /*d760*/  LOP3.LUT R31, R15, 0xffff0000, RZ, 0xc0, !PT ;  /* 0xffff00000f1f7812 */ /* 0x000fe200078ec0ff */
[----:B------:R-:W-:Y:S01]  /*d770*/  IMAD.U32 R15, R0, 0x10000, RZ ;  /* 0x00010000000f7824 */ /* 0x000fe200078e00ff */
[C---:B------:R-:W-:Y:S01]  /*d780*/  LOP3.LUT R17, R12.reuse, 0xffff0000, RZ, 0xc0, !PT ;  /* 0xffff00000c117812 */ /* 0x040fe200078ec0ff */
[----:B------:R-:W-:Y:S01]  /*d790*/  IMAD.U32 R16, R12, 0x10000, RZ ;  /* 0x000100000c107824 */ /* 0x000fe200078e00ff */
[C---:B------:R-:W-:Y:S01]  /*d7a0*/  LOP3.LUT R32, R14.reuse, 0xffff0000, RZ, 0xc0, !PT ;  /* 0xffff00000e207812 */ /* 0x040fe200078ec0ff */
[----:B------:R-:W-:Y:S01]  /*d7b0*/  IMAD.U32 R27, R14, 0x10000, RZ ;  /* 0x000100000e1b7824 */ /* 0x000fe200078e00ff */
[----:B------:R-:W-:Y:S01]  /*d7c0*/  LOP3.LUT R22, R13, 0xffff0000, RZ, 0xc0, !PT ;  /* 0xffff00000d167812 */ /* 0x000fe200078ec0ff */
        /* <DEDUP_REMOVED lines=10> */
[C---:B------:R-:W-:Y:S01]  /*d870*/  IMAD.U32 R13, R10.reuse, 0x10000, RZ ;  /* 0x000100000a0d7824 */ /* 0x040fe200078e00ff */
[----:B------:R-:W-:Y:S01]  /*d880*/  LOP3.LUT R19, R19, 0xffff0000, RZ, 0xc0, !PT ;  /* 0xffff000013137812 */ /* 0x000fe200078ec0ff */
[-C--:B------:R-:W-:Y:S01]  /*d890*/  FMUL.FTZ R5, R5, R14.reuse ;  /* 0x0000000e05057220 */ /* 0x080fe20000410000 */
[----:B------:R-:W-:Y:S01]  /*d8a0*/  LOP3.LUT R25, R10, 0xffff0000, RZ, 0xc0, !PT ;  /* 0xffff00000a197812 */ /* 0x000fe200078ec0ff */
[----:B------:R-:W-:Y:S01]  /*d8b0*/  FFMA.FTZ R37, R16, R14, -R9 ;  /* 0x0000000e10257223 */ /* 0x000fe20000010809 */
[----:B------:R-:W-:Y:S01]  /*d8c0*/  SHF.L.U32 R9, R23, 0x10, RZ ;  /* 0x0000001017097819 */ /* 0x000fe200000006ff */
[----:B------:R-:W-:-:S02]  /*d8d0*/  IMAD.U32 R10, R21, 0x10000, RZ ;  /* 0x00010000150a7824 */ /* 0x000fc400078e00ff */
[----:B------:R-:W-:Y:S02]  /*d8e0*/  FMUL.FTZ R0, R6, R11 ;  /* 0x0000000b06007220 */ /* 0x000fe40000410000 */
[----:B------:R-:W-:Y:S01]  /*d8f0*/  FFMA.FTZ R35, R16, R15, R5 ;  /* 0x0000000f10237223 */ /* 0x000fe20000010005 */
[----:B------:R-:W-:Y:S01]  /*d900*/  LOP3.LUT R15, R23, 0xffff0000, RZ, 0xc0, !PT ;  /* 0xffff0000170f7812 */ /* 0x000fe200078ec0ff */
[-C--:B------:R-:W-:Y:S02]  /*d910*/  FMUL.FTZ R6, R6, R19.reuse ;  /* 0x0000001306067220 */ /* 0x080fe40000410000 */
[----:B------:R-:W-:Y:S02]  /*d920*/  FFMA.FTZ R33, R17, R19, -R0 ;  /* 0x0000001311217223 */ /* 0x000fe40000010800 */
[----:B------:R-:W-:Y:S02]  /*d930*/  FMUL.FTZ R5, R8, R10 ;  /* 0x0000000a08057220 */ /* 0x000fe40000410000 */
[C---:B------:R-:W-:Y:S01]  /*d940*/  IMAD.U32 R14, R28.reuse, 0x10000, RZ ;  /* 0x000100001c0e7824 */ /* 0x040fe200078e00ff */
[----:B------:R-:W-:Y:S01]  /*d950*/  LOP3.LUT R28, R28, 0xffff0000, RZ, 0xc0, !PT ;  /* 0xffff00001c1c7812 */ /* 0x000fe200078ec0ff */
[----:B------:R-:W-:-:S02]  /*d960*/  FMUL.FTZ R0, R8, R9 ;  /* 0x0000000908007220 */ /* 0x000fc40000410000 */
[----:B------:R-:W-:Y:S01]  /*d970*/  FFMA.FTZ R19, R17, R11, R6 ;  /* 0x0000000b11137223 */ /* 0x000fe20000010006 */
[----:B------:R-:W-:Y:S01]  /*d980*/  LOP3.LUT R11, R21, 0xffff0000, RZ, 0xc0, !PT ;  /* 0xffff0000150b7812 */ /* 0x000fe200078ec0ff */
[----:B------:R-:W-:Y:S01]  /*d990*/  FFMA.FTZ R17, R18, R9, -R5 ;  /* 0x0000000912117223 */ /* 0x000fe20000010805 */
[----:B------:R-:W-:Y:S01]  /*d9a0*/  LOP3.LUT R9, R26, 0xffff0000, RZ, 0xc0, !PT ;  /* 0xffff00001a097812 */ /* 0x000fe200078ec0ff */
[----:B------:R-:W-:Y:S02]  /*d9b0*/  IMAD.U32 R6, R30, 0x10000, RZ ;  /* 0x000100001e067824 */ /* 0x000fe400078e00ff */
[----:B------:R-:W-:Y:S02]  /*d9c0*/  FFMA.FTZ R18, R18, R10, R0 ;  /* 0x0000000a12127223 */ /* 0x000fe40000010000 */
[----:B------:R-:W-:Y:S02]  /*d9d0*/  FMUL.FTZ R5, R7, R14 ;  /* 0x0000000e07057220 */ /* 0x000fe40000410000 */
[----:B------:R-:W-:-:S02]  /*d9e0*/  IMAD.U32 R10, R26, 0x10000, RZ ;  /* 0x000100001a0a7824 */ /* 0x000fc400078e00ff */
[-C--:B------:R-:W-:Y:S02]  /*d9f0*/  FMUL.FTZ R0, R7, R6.reuse ;  /* 0x0000000607007220 */ /* 0x080fe40000410000 */
[C---:B------:R-:W-:Y:S02]  /*da00*/  FFMA.FTZ R16, R20.reuse, R6, -R5 ;  /* 0x0000000614107223 */ /* 0x040fe40000010805 */
[----:B------:R-:W-:Y:S02]  /*da10*/  IMAD.U32 R8, R29, 0x10000, RZ ;  /* 0x000100001d087824 */ /* 0x000fe400078e00ff */
[----:B------:R-:W-:Y:S02]  /*da20*/  FMUL.FTZ R5, R13, R10 ;  /* 0x0000000a0d057220 */ /* 0x000fe40000410000 */
[----:B------:R-:W-:Y:S02]  /*da30*/  FFMA.FTZ R20, R20, R14, R0 ;  /* 0x0000000e14147223 */ /* 0x000fe40000010000 */
[----:B------:R-:W-:-:S02]  /*da40*/  FMUL.FTZ R7, R12, R11 ;  /* 0x0000000b0c077220 */ /* 0x000fc40000410000 */
[-C--:B------:R-:W-:Y:S01]  /*da50*/  FMUL.FTZ R6, R12, R15.reuse ;  /* 0x0000000f0c067220 */ /* 0x080fe20000410000 */
[----:B------:R-:W-:Y:S01]  /*da60*/  LOP3.LUT R12, R30, 0xffff0000, RZ, 0xc0, !PT ;  /* 0xffff00001e0c7812 */ /* 0x000fe200078ec0ff */
[-C--:B------:R-:W-:Y:S02]  /*da70*/  FMUL.FTZ R0, R13, R8.reuse ;  /* 0x000000080d007220 */ /* 0x080fe40000410000 */
[----:B------:R-:W-:Y:S01]  /*da80*/  FFMA.FTZ R14, R27, R8, -R5 ;  /* 0x000000081b0e7223 */ /* 0x000fe20000010805 */
[----:B------:R-:W-:Y:S01]  /*da90*/  LOP3.LUT R8, R29, 0xffff0000, RZ, 0xc0, !PT ;  /* 0xffff00001d087812 */ /* 0x000fe200078ec0ff */
[C---:B------:R-:W-:Y:S02]  /*daa0*/  FFMA.FTZ R15, R22.reuse, R15, -R7 ;  /* 0x0000000f160f7223 */ /* 0x040fe40000010807 */
[----:B------:R-:W-:Y:S02]  /*dab0*/  FFMA.FTZ R11, R22, R11, R6 ;  /* 0x0000000b160b7223 */ /* 0x000fe40000010006 */
[----:B------:R-:W-:Y:S01]  /*dac0*/  FFMA.FTZ R10, R27, R10, R0 ;  /* 0x0000000a1b0a7223 */ /* 0x000fe20000010000 */
[----:B------:R-:W-:Y:S01]  /*dad0*/  F2FP.BF16.PACK_AB R13, R15, R17 ;  /* 0x000000110f0d723e */ /* 0x000fe200000010ff */
[----:B------:R-:W-:-:S02]  /*dae0*/  FMUL.FTZ R7, R25, R9 ;  /* 0x0000000919077220 */ /* 0x000fc40000410000 */
[C---:B------:R-:W-:Y:S02]  /*daf0*/  FMUL.FTZ R5, R24.reuse, R28 ;  /* 0x0000001c18057220 */ /* 0x040fe40000410000 */
[----:B------:R-:W-:Y:S02]  /*db00*/  FMUL.FTZ R6, R25, R8 ;  /* 0x0000000819067220 */ /* 0x000fe40000410000 */
[----:B------:R-:W-:Y:S02]  /*db10*/  FMUL.FTZ R0, R24, R12 ;  /* 0x0000000c18007220 */ /* 0x000fe40000410000 */
[C---:B------:R-:W-:Y:S01]  /*db20*/  FFMA.FTZ R7, R32.reuse, R8, -R7 ;  /* 0x0000000820077223 */ /* 0x040fe20000010807 */
[----:B------:R-:W-:Y:S01]  /*db30*/  F2FP.BF16.PACK_AB R8, R19, R35 ;  /* 0x000000231308723e */ /* 0x000fe200000010ff */
[----:B------:R-:W-:Y:S01]  /*db40*/  FFMA.FTZ R5, R31, R12, -R5 ;  /* 0x0000000c1f057223 */ /* 0x000fe20000010805 */
[----:B------:R-:W-:Y:S01]  /*db50*/  F2FP.BF16.PACK_AB R12, R33, R37 ;  /* 0x00000025210c723e */ /* 0x000fe200000010ff */
[----:B------:R-:W-:Y:S01]  /*db60*/  FFMA.FTZ R6, R32, R9, R6 ;  /* 0x0000000920067223 */ /* 0x000fe20000010006 */
[----:B------:R-:W-:Y:S01]  /*db70*/  F2FP.BF16.PACK_AB R9, R11, R18 ;  /* 0x000000120b09723e */ /* 0x000fe200000010ff */
[----:B------:R-:W-:Y:S01]  /*db80*/  FFMA.FTZ R0, R31, R28, R0 ;  /* 0x0000001c1f007223 */ /* 0x000fe20000010000 */
[----:B------:R-:W-:-:S02]  /*db90*/  F2FP.BF16.PACK_AB R14, R7, R14 ;  /* 0x0000000e070e723e */ /* 0x000fc400000010ff */
[----:B------:R-:W-:Y:S02]  /*dba0*/  F2FP.BF16.PACK_AB R15, R5, R16 ;  /* 0x00000010050f723e */ /* 0x000fe400000010ff */
[----:B------:R-:W-:Y:S02]  /*dbb0*/  F2FP.BF16.PACK_AB R10, R6, R10 ;  /* 0x0000000a060a723e */ /* 0x000fe400000010ff */
[----:B------:R-:W-:Y:S01]  /*dbc0*/  F2FP.BF16.PACK_AB R11, R0, R20 ;  /* 0x00000014000b723e */ /* 0x000fe200000010ff */
[----:B------:R1:W-:Y:S04]  /*dbd0*/  STS.128 [R36+0x100], R12 ;  /* 0x0001000c24007388 */ /* 0x0003e80000000c00 */
[----:B------:R1:W-:Y:S02]  /*dbe0*/  STS.128 [R34+0x100], R8 ;  /* 0x0001000822007388 */ /* 0x0003e40000000c00 */
.L_x_607:
[----:B------:R-:W-:Y:S05]  /*dbf0*/  BSYNC B2 ;  /* 0x0000000000027941 */ /* 0x000fea0003800000 */
.L_x_585:
[----:B------:R-:W-:Y:S01]  /*dc00*/  LEA.HI R175, R176, R211, RZ, 0x5 ;  /* 0x000000d3b0af7211 */ /* 0x000fe200078f28ff */
[----:B------:R-:W-:Y:S01]  /*dc10*/  BAR.SYNC.DEFER_BLOCKING 0x0 ;  /* 0x0000000000007b1d */ /* 0x000fe20000010000 */
[C---:B------:R-:W-:Y:S01]  /*dc20*/  IMAD.SHL.U32 R0, R68.reuse, 0x40, RZ ;  /* 0x0000004044007824 */ /* 0x040fe200078e00ff */
[----:B------:R-:W-:Y:S01]  /*dc30*/  LOP3.LUT P0, RZ, R68, 0x2, RZ, 0xc0, !PT ;  /* 0x0000000244ff7812 */ /* 0x000fe2000780c0ff */
[----:B------:R-:W-:Y:S01]  /*dc40*/  IMAD.SHL.U32 R5, R69, 0x8, RZ ;  /* 0x0000000845057824 */ /* 0x000fe200078e00ff */
[----:B------:R-:W-:Y:S01]  /*dc50*/  SHF.R.S32.HI R171, RZ, 0x5, R175 ;  /* 0x00000005ffab7819 */ /* 0x000fe200000114af */
[----:B------:R-:W-:Y:S01]  /*dc60*/  IMAD.WIDE.U32 R6, R168, c[0x0][0x208], RZ ;  /* 0x00008200a8067a25 */ /* 0x000fe200078e00ff */
[----:B------:R-:W-:-:S02]  /*dc70*/  LOP3.LUT R0, R0, 0x1c0, RZ, 0xc0, !PT ;  /* 0x000001c000007812 */ /* 0x000fc400078ec0ff */
[----:B------:R-:W-:Y:S01]  /*dc80*/  LOP3.LUT P5, RZ, R117, 0x1, RZ, 0xc0, !PT ;  /* 0x0000000175ff7812 */ /* 0x000fe200078ac0ff */
[----:B------:R-:W-:Y:S01]  /*dc90*/  IMAD R184, R171, 0x400, R3 ;  /* 0x00000400abb87824 */ /* 0x000fe200078e0203 */
[----:B------:R-:W-:Y:S01]  /*dca0*/  LOP3.LUT R5, R0, 0x8, R5, 0xf8, !PT ;  /* 0x0000000800057812 */ /* 0x000fe200078ef805 */
[----:B------:R-:W-:Y:S01]  /*dcb0*/  IMAD.MOV.U32 R169, RZ, RZ, 0x6 ;  /* 0x00000006ffa97424 */ /* 0x000fe200078e00ff */
[----:B------:R-:W-:Y:S01]  /*dcc0*/  SHF.R.U32.HI R0, RZ, 0x3, R0 ;  /* 0x00000003ff007819 */ /* 0x000fe20000011600 */
[----:B------:R-:W-:Y:S01]  /*dcd0*/  IMAD R170, R168, -0x80, R201 ;  /* 0xffffff80a8aa7824 */ /* 0x000fe200078e02c9 */
[C---:B------:R-:W-:Y:S01]  /*dce0*/  LEA R192, R184.reuse, 0x100, 0x1 ;  /* 0x00000100b8c07811 */ /* 0x040fe200078e08ff */
[----:B------:R-:W-:Y:S01]  /*dcf0*/  IMAD.SHL.U32 R184, R184, 0x2, RZ ;  /* 0x00000002b8b87824 */ /* 0x000fe200078e00ff */
[----:B------:R-:W-:Y:S01]  /*dd00*/  LOP3.LUT R0, R5, R0, RZ, 0x3c, !PT ;  /* 0x0000000005007212 */ /* 0x000fe200078e3cff */
[----:B------:R-:W-:Y:S02]  /*dd10*/  IMAD.SHL.U32 R235, R88, 0x2, RZ ;  /* 0x0000000258eb7824 */ /* 0x000fe400078e00ff */
[----:B------:R-:W-:-:S02]  /*dd20*/  IMAD R188, R4, 0x2, R192 ;  /* 0x0000000204bc7824 */ /* 0x000fc400078e02c0 */
[C---:B------:R-:W-:Y:S02]  /*dd30*/  IMAD R192, R2.reuse, 0x2, R192 ;  /* 0x0000000202c07824 */ /* 0x040fe400078e02c0 */
[----:B------:R-:W-:Y:S01]  /*dd40*/  IMAD R196, R2, 0x2, R188 ;  /* 0x0000000202c47824 */ /* 0x000fe200078e02bc */
[----:B------:R-:W-:Y:S01]  /*dd50*/  LDSM.16.M88.4 R140, [R184+0x100] ;  /* 0x00010000b88c783b */ /* 0x000fe20000000200 */
[----:B------:R-:W-:-:S03]  /*dd60*/  IMAD R0, R81, 0x200, R0 ;  /* 0x0000020051007824 */ /* 0x000fc600078e0200 */
[----:B------:R-:W-:Y:S01]  /*dd70*/  LDSM.16.M88.4 R144, [R188] ;  /* 0x00000000bc90783b */ /* 0x000fe20000000200 */
[----:B------:R-:W-:-:S03]  /*dd80*/  IMAD.SHL.U32 R212, R0, 0x2, RZ ;  /* 0x0000000200d47824 */ /* 0x000fc600078e00ff */
[----:B------:R-:W-:Y:S02]  /*dd90*/  LDSM.16.M88.4 R160, [R192] ;  /* 0x00000000c0a0783b */ /* 0x000fe40000000200 */
[C---:B------:R-:W-:Y:S02]  /*dda0*/  IADD3 R0, R212.reuse, 0x8100, RZ ;  /* 0x00008100d4007810 */ /* 0x040fe40007ffe0ff */
[----:B------:R-:W-:Y:S01]  /*ddb0*/  LDSM.16.M88.4 R180, [R196] ;  /* 0x00000000c4b4783b */ /* 0x000fe20000000200 */
[----:B------:R-:W-:Y:S02]  /*ddc0*/  IADD3 R219, R212, 0x8120, RZ ;  /* 0x00008120d4db7810 */ /* 0x000fe40007ffe0ff */
[----:B------:R-:W-:Y:S01]  /*ddd0*/  @P0 IADD3 R219, R0, -0x20, RZ ;  /* 0xffffffe000db0810 */ /* 0x000fe20007ffe0ff */
[----:B------:R-:W-:Y:S01]  /*dde0*/  LDSM.16.M88.4 R184, [R184+0x4100] ;  /* 0x00410000b8b8783b */ /* 0x000fe20000000200 */
[----:B------:R-:W-:Y:S02]  /*ddf0*/  IMAD R0, R84, c[0x0][0x208], RZ ;  /* 0x0000820054007a24 */ /* 0x000fe400078e02ff */
[----:B------:R-:W-:Y:S01]  /*de00*/  IADD3 R234, R219, 0x800, RZ ;  /* 0x00000800dbea7810 */ /* 0x000fe20007ffe0ff */
[----:B------:R-:W-:Y:S01]  /*de10*/  LDSM.16.M88.4 R188, [R188+0x4000] ;  /* 0x00400000bcbc783b */ /* 0x000fe20000000200 */
[----:B------:R-:W-:Y:S01]  /*de20*/  IMAD R5, R168, c[0x0][0x20c], R0 ;  /* 0x00008300a8057a24 */ /* 0x000fe200078e0200 */
[----:B------:R-:W-:-:S02]  /*de30*/  LEA R0, P0, R6, R92, 0x7 ;  /* 0x0000005c06007211 */ /* 0x000fc400078038ff */
[----:B------:R-:W-:Y:S01]  /*de40*/  LDSM.16.M88.4 R192, [R192+0x4000] ;  /* 0x00400000c0c0783b */ /* 0x000fe20000000200 */
[----:B------:R-:W-:Y:S01]  /*de50*/  IMAD.IADD R5, R7, 0x1, R5 ;  /* 0x0000000107057824 */ /* 0x000fe200078e0205 */
[C---:B------:R-:W-:Y:S02]  /*de60*/  IADD3 R233, R219.reuse, 0x1000, RZ ;  /* 0x00001000dbe97810 */ /* 0x040fe40007ffe0ff */
[----:B------:R-:W-:Y:S01]  /*de70*/  LDSM.16.M88.4 R196, [R196+0x4000] ;  /* 0x00400000c4c4783b */ /* 0x000fe20000000200 */
[----:B------:R-:W-:Y:S02]  /*de80*/  IADD3 R232, R219, 0x1800, RZ ;  /* 0x00001800dbe87810 */ /* 0x000fe40007ffe0ff */
[----:B------:R-:W-:Y:S01]  /*de90*/  LEA.HI.X R7, R6, R91, R5, 0x7, P0 ;  /* 0x0000005b06077211 */ /* 0x000fe200000f3c05 */
[----:B------:R-:W-:Y:S01]  /*dea0*/  BAR.SYNC.DEFER_BLOCKING 0x0 ;  /* 0x0000000000007b1d */ /* 0x000fe20000010000 */
[----:B------:R-:W-:Y:S01]  /*deb0*/  IMAD.MOV.U32 R5, RZ, RZ, c[0x0][0x208] ;  /* 0x00008200ff057624 */ /* 0x000fe200078e00ff */
[----:B------:R-:W-:-:S02]  /*dec0*/  LEA R6, P0, R0, c[0x0][0x1f8], 0x1 ;  /* 0x00007e0000067a11 */ /* 0x000fc400078008ff */
[C---:B------:R-:W-:Y:S02]  /*ded0*/  IADD3 R231, R219.reuse, 0x2000, RZ ;  /* 0x00002000dbe77810 */ /* 0x040fe40007ffe0ff */
[----:B------:R-:W-:Y:S01]  /*dee0*/  LEA.HI.X R7, R0, c[0x0][0x1fc], R7, 0x1, P0 ;  /* 0x00007f0000077a11 */ /* 0x000fe200000f0c07 */
[----:B------:R-:W-:Y:S01]  /*def0*/  IMAD.IADD R0, R170, 0x1, -R69 ;  /* 0x00000001aa007824 */ /* 0x000fe200078e0a45 */
[C---:B------:R-:W-:Y:S02]  /*df00*/  IADD3 R230, R219.reuse, 0x2800, RZ ;  /* 0x00002800dbe67810 */ /* 0x040fe40007ffe0ff */
[C---:B------:R-:W-:Y:S02]  /*df10*/  IADD3 R229, R219.reuse, 0x3000, RZ ;  /* 0x00003000dbe57810 */ /* 0x040fe40007ffe0ff */
[----:B------:R-:W-:Y:S02]  /*df20*/  ISETP.LT.OR P4, PT, R0, 0x1, P6 ;  /* 0x000000010000780c */ /* 0x000fe40003781670 */
[----:B------:R-:W-:-:S02]  /*df30*/  IADD3 R228, R219, 0x3800, RZ ;  /* 0x00003800dbe47810 */ /* 0x000fc40007ffe0ff */
[C---:B------:R-:W-:Y:S02]  /*df40*/  IADD3 R227, R219.reuse, 0x4000, RZ ;  /* 0x00004000dbe37810 */ /* 0x040fe40007ffe0ff */
[C---:B------:R-:W-:Y:S02]  /*df50*/  IADD3 R226, R219.reuse, 0x4800, RZ ;  /* 0x00004800dbe27810 */ /* 0x040fe40007ffe0ff */
[C---:B------:R-:W-:Y:S02]  /*df60*/  IADD3 R225, R219.reuse, 0x5000, RZ ;  /* 0x00005000dbe17810 */ /* 0x040fe40007ffe0ff */
[----:B------:R-:W-:Y:S01]  /*df70*/  IADD3 R224, R219, 0x5800, RZ ;  /* 0x00005800dbe07810 */ /* 0x000fe20007ffe0ff */
[----:B------:R-:W-:-:S04]  /*df80*/  DEPBAR.LE SB0, 0x0 ;  /* 0x000080000000791a */ /* 0x000fc80000000000 */
[----:B------:R-:W-:Y:S01]  /*df90*/  BAR.SYNC.DEFER_BLOCKING 0x0 ;  /* 0x0000000000007b1d */ /* 0x000fe20000010000 */
[C---:B------:R-:W-:Y:S02]  /*dfa0*/  IADD3 R223, R219.reuse, 0x6000, RZ ;  /* 0x00006000dbdf7810 */ /* 0x040fe40007ffe0ff */
[C---:B------:R-:W-:Y:S02]  /*dfb0*/  IADD3 R222, R219.reuse, 0x6800, RZ ;  /* 0x00006800dbde7810 */ /* 0x040fe40007ffe0ff */
[C---:B------:R-:W-:Y:S02]  /*dfc0*/  IADD3 R221, R219.reuse, 0x7000, RZ ;  /* 0x00007000dbdd7810 */ /* 0x040fe40007ffe0ff */
[----:B------:R-:W-:Y:S01]  /*dfd0*/  IADD3 R220, R219, 0x7800, RZ ;  /* 0x00007800dbdc7810 */ /* 0x000fe20007ffe0ff */
[----:B------:R-:W3:Y:S04]  /*dfe0*/  LDSM.16.M88.4 R16, [R212+0x8900] ;  /* 0x00890000d410783b */ /* 0x000ee80000000200 */
[----:B-1----:R-:W1:Y:S04]  /*dff0*/  LDSM.16.M88.4 R12, [R212+0x9100] ;  /* 0x00910000d40c783b */ /* 0x002e680000000200 */
[----:B------:R-:W2:Y:S04]  /*e000*/  LDSM.16.M88.4 R24, [R212+0x9900] ;  /* 0x00990000d418783b */ /* 0x000ea80000000200 */
[----:B----4-:R-:W4:Y:S04]  /*e010*/  LDSM.16.M88.4 R8, [R212+0x8100] ;  /* 0x00810000d408783b */ /* 0x010f280000000200 */
[----:B------:R-:W1:Y:S04]  /*e020*/  LDSM.16.M88.4 R32, [R219+0x1800] ;  /* 0x00180000db20783b */ /* 0x000e680000000200 */
[----:B------:R-:W2:Y:S04]  /*e030*/  LDSM.16.M88.4 R52, [R212+0xa100] ;  /* 0x00a10000d434783b */ /* 0x000ea80000000200 */
[----:B------:R-:W2:Y:S04]  /*e040*/  LDSM.16.M88.4 R40, [R219+0x1000] ;  /* 0x00100000db28783b */ /* 0x000ea80000000200 */
[----:B------:R-:W2:Y:S04]  /*e050*/  LDSM.16.M88.4 R64, [R219+0x2000] ;  /* 0x00200000db40783b */ /* 0x000ea80000000200 */
[----:B------:R-:W2:Y:S04]  /*e060*/  LDSM.16.M88.4 R44, [R219+0x800] ;  /* 0x00080000db2c783b */ /* 0x000ea80000000200 */
[----:B------:R-:W4:Y:S01]  /*e070*/  LDSM.16.M88.4 R48, [R219] ;  /* 0x00000000db30783b */ /* 0x000f220000000200 */
[C---:B---3--:R-:W-:Y:S03]  /*e080*/  HMMA.16816.F32.BF16 R36, R140.reuse, R16, RZ ;  /* 0x000000108c24723c */ /* 0x048fe600000418ff */
[----:B------:R-:W3:Y:S05]  /*e090*/  LDSM.16.M88.4 R72, [R212+0xa900] ;  /* 0x00a90000d448783b */ /* 0x000eea0000000200 */
[C---:B------:R-:W-:Y:S08]  /*e0a0*/  HMMA.16816.F32.BF16 R28, R140.reuse, R18, RZ ;  /* 0x000000128c1c723c */ /* 0x040ff000000418ff */
[C---:B-1----:R-:W-:Y:S08]  /*e0b0*/  HMMA.16816.F32.BF16 R20, R140.reuse, R12, RZ ;  /* 0x0000000c8c14723c */ /* 0x042ff000000418ff */
[C---:B------:R-:W-:Y:S08]  /*e0c0*/  HMMA.16816.F32.BF16 R16, R140.reuse, R14, RZ ;  /* 0x0000000e8c10723c */ /* 0x040ff000000418ff */
[C---:B--2---:R-:W-:Y:S08]  /*e0d0*/  HMMA.16816.F32.BF16 R12, R140.reuse, R24, RZ ;  /* 0x000000188c0c723c */ /* 0x044ff000000418ff */
[C---:B----4-:R-:W-:Y:S08]  /*e0e0*/  HMMA.16816.F32.BF16 R60, R140.reuse, R8, RZ ;  /* 0x000000088c3c723c */ /* 0x050ff000000418ff */
[C---:B------:R-:W-:Y:S08]  /*e0f0*/  HMMA.16816.F32.BF16 R56, R140.reuse, R10, RZ ;  /* 0x0000000a8c38723c */ /* 0x040ff000000418ff */
[----:B------:R-:W-:Y:S08]  /*e100*/  HMMA.16816.F32.BF16 R8, R140, R26, RZ ;  /* 0x0000001a8c08723c */ /* 0x000ff000000418ff */
[----:B------:R-:W-:Y:S07]  /*e110*/  HMMA.16816.F32.BF16 R76, R144, R32, R12 ;  /* 0x00000020904c723c */ /* 0x000fee000004180c */
[C---:B------:R-:W-:Y:S01]  /*e120*/  IMAD.SHL.U32 R32, R5.reuse, 0x40, RZ ;  /* 0x0000004005207824 */ /* 0x040fe200078e00ff */
[C---:B------:R-:W-:Y:S08]  /*e130*/  HMMA.16816.F32.BF16 R24, R140.reuse, R52, RZ ;  /* 0x000000348c18723c */ /* 0x040ff000000418ff */
[----:B------:R-:W-:Y:S08]  /*e140*/  HMMA.16816.F32.BF16 R12, R140, R54, RZ ;  /* 0x000000368c0c723c */ /* 0x000ff000000418ff */
[C---:B------:R-:W-:Y:S07]  /*e150*/  HMMA.16816.F32.BF16 R100, R144.reuse, R42, R16 ;  /* 0x0000002a9064723c */ /* 0x040fee0000041810 */
[----:B------:R-:W-:Y:S01]  /*e160*/  SHF.L.U64.HI R19, R5, R169, c[0x0][0x20c] ;  /* 0x0000830005137619 */ /* 0x000fe200000102a9 */
[C---:B------:R-:W-:Y:S07]  /*e170*/  HMMA.16816.F32.BF16 R96, R144.reuse, R34, R8 ;  /* 0x000000229060723c */ /* 0x040fee0000041808 */
[----:B------:R-:W-:Y:S01]  /*e180*/  IADD3 R10, P0, R32, R6, RZ ;  /* 0x00000006200a7210 */ /* 0x000fe20007f1e0ff */
[----:B------:R-:W-:Y:S01]  /*e190*/  HMMA.16816.F32.BF16 R80, R144, R40, R20 ;  /* 0x000000289050723c */ /* 0x000fe20000041814 */
[----:B------:R-:W-:Y:S02]  /*e1a0*/  LDSM.16.M88.4 R40, [R219+0x2800] ;  /* 0x00280000db28783b */ /* 0x000fe40000000200 */
[----:B------:R-:W-:Y:S01]  /*e1b0*/  IADD3 R8, P1, R10, R32, RZ ;  /* 0x000000200a087210 */ /* 0x000fe20007f3e0ff */
[----:B------:R-:W-:Y:S01]  /*e1c0*/  IMAD.X R11, R19, 0x1, R7, P0 ;  /* 0x00000001130b7824 */ /* 0x000fe200000e0607 */
[----:B------:R-:W-:-:S03]  /*e1d0*/  IADD3 R5, P0, R32, 0x80, RZ ;  /* 0x0000008020057810 */ /* 0x000fc60007f1e0ff */
[----:B------:R-:W-:Y:S01]  /*e1e0*/  HMMA.16816.F32.BF16 R84, R144, R64, R24 ;  /* 0x000000409054723c */ /* 0x000fe20000041818 */
[----:B------:R-:W1:Y:S01]  /*e1f0*/  LDSM.16.M88.4 R24, [R212+0xb100] ;  /* 0x00b10000d418783b */ /* 0x000e620000000200 */
[--C-:B------:R-:W-:Y:S01]  /*e200*/  IMAD.X R9, R11, 0x1, R19.reuse, P1 ;  /* 0x000000010b097824 */ /* 0x100fe200008e0613 */
[----:B------:R-:W-:Y:S01]  /*e210*/  ISETP.LT.OR P1, PT, R0, 0x21, P6 ;  /* 0x000000210000780c */ /* 0x000fe20003721670 */
[----:B------:R-:W-:Y:S01]  /*e220*/  IMAD.X R18, RZ, RZ, R19, P0 ;  /* 0x000000ffff127224 */ /* 0x000fe200000e0613 */
[----:B------:R-:W-:-:S03]  /*e230*/  IADD3 R16, P0, R5, R10, RZ ;  /* 0x0000000a05107210 */ /* 0x000fc60007f1e0ff */
[----:B------:R-:W-:Y:S01]  /*e240*/  HMMA.16816.F32.BF16 R92, R144, R66, R12 ;  /* 0x00000042905c723c */ /* 0x000fe2000004180c */
[----:B------:R-:W-:Y:S01]  /*e250*/  STL [R1+0x2c], R18 ;  /* 0x00002c1201007387 */ /* 0x000fe20000100800 */
[----:B------:R-:W-:-:S05]  /*e260*/  IMAD.X R17, R18, 0x1, R11, P0 ;  /* 0x0000000112117824 */ /* 0x000fca00000e060b */
[----:B------:R-:W-:Y:S01]  /*e270*/  IADD3 R12, P3, P2, R32, 0x80, R6 ;  /* 0x00000080200c7810 */ /* 0x000fe20007a7e006 */
[C---:B------:R-:W-:Y:S01]  /*e280*/  HMMA.16816.F32.BF16 R104, R144.reuse, R46, R28 ;  /* 0x0000002e9068723c */ /* 0x040fe2000004181c */
[----:B------:R-:W2:Y:S01]  /*e290*/  LDSM.16.M88.4 R28, [R212+0xb900] ;  /* 0x00b90000d41c783b */ /* 0x000ea20000000200 */
[----:B------:R-:W-:Y:S02]  /*e2a0*/  IADD3 R14, P0, R8, R32, RZ ;  /* 0x00000020080e7210 */ /* 0x000fe40007f1e0ff */
[----:B------:R-:W-:Y:S02]  /*e2b0*/  IADD3.X R13, R19, RZ, R7, P3, P2 ;  /* 0x000000ff130d7210 */ /* 0x000fe40001fe4407 */
[C---:B------:R-:W-:Y:S01]  /*e2c0*/  ISETP.LT.OR P2, PT, R0.reuse, 0x1, P5 ;  /* 0x000000010000780c */ /* 0x040fe20002f41670 */
[----:B------:R-:W-:Y:S01]  /*e2d0*/  IMAD.X R15, R9, 0x1, R19, P0 ;  /* 0x00000001090f7824 */ /* 0x000fe200000e0613 */
[----:B------:R-:W-:Y:S01]  /*e2e0*/  ISETP.LT.OR P5, PT, R0, 0x21, P5 ;  /* 0x000000210000780c */ /* 0x000fe20002fa1670 */
[----:B------:R-:W-:Y:S01]  /*e2f0*/  HMMA.16816.F32.BF16 R112, R144, R48, R60 ;  /* 0x000000309070723c */ /* 0x000fe2000004183c */
[----:B------:R-:W-:-:S07]  /*e300*/  LOP3.LUT P3, RZ, R68, 0x4, RZ, 0xc0, !PT ;  /* 0x0000000444ff7812 */ /* 0x000fce000786c0ff */
[C---:B------:R-:W-:Y:S01]  /*e310*/  HMMA.16816.F32.BF16 R48, R144.reuse, R50, R56 ;  /* 0x000000329030723c */ /* 0x040fe20000041838 */
[----:B------:R-:W-:Y:S07]  /*e320*/  LDSM.16.M88.4 R56, [R219+0x3800] ;  /* 0x00380000db38783b */ /* 0x000fee0000000200 */
[----:B------:R-:W-:Y:S01]  /*e330*/  HMMA.16816.F32.BF16 R108, R144, R44, R36 ;  /* 0x0000002c906c723c */ /* 0x000fe20000041824 */
[----:B------:R-:W4:Y:S04]  /*e340*/  LDSM.16.M88.4 R44, [R219+0x3000] ;  /* 0x00300000db2c783b */ /* 0x000f280000000200 */
[----:B------:R-:W-:Y:S01]  /*e350*/  @!PT LDS RZ, [RZ] ;  /* 0x00000000fffff984 */ /* 0x000fe20000000800 */
[----:B------:R-:W-:Y:S01]  /*e360*/  @!PT LDS RZ, [RZ] ;  /* 0x00000000fffff984 */ /* 0x000fe20000000800 */
[----:B------:R-:W-:Y:S01]  /*e370*/  @!PT LDS RZ, [RZ] ;  /* 0x00000000fffff984 */ /* 0x000fe20000000800 */
[----:B------:R2:W-:Y:S01]  /*e380*/  LDGSTS.E.BYPASS.LTC128B.128 [R235+0x100], [R6.64], !P4 ;  /* 0x0010000006eb7fae */ /* 0x0005e2000e101d48 */
[----:B------:R-:W-:-:S02]  /*e390*/  ISETP.LT.OR P4, PT, R0, 0x41, P6 ;  /* 0x000000410000780c */ /* 0x000fc40003781670 */
[C---:B---3--:R-:W-:Y:S01]  /*e3a0*/  HMMA.16816.F32.BF16 R20, R140.reuse, R72, RZ ;  /* 0x000000488c14723c */ /* 0x048fe200000418ff */
[----:B------:R2:W-:Y:S04]  /*e3b0*/  LDGSTS.E.BYPASS.LTC128B.128 [R235+0x4100], [R6.64+0x80], !P2 ;  /* 0x0410008006eb7fae */ /* 0x0005e8000d101d48 */
[----:B------:R3:W-:Y:S01]  /*e3c0*/  LDGSTS.E.BYPASS.LTC128B.128 [R235+0x1100], [R10.64], !P1 ;  /* 0x011000000aeb7fae */ /* 0x0007e2000c901d48 */
[----:B------:R-:W-:Y:S02]  /*e3d0*/  ISETP.LT.OR P1, PT, R0, 0x61, P6 ;  /* 0x000000610000780c */ /* 0x000fe40003721670 */
[----:B-1----:R-:W-:Y:S01]  /*e3e0*/  HMMA.16816.F32.BF16 R36, R140, R24, RZ ;  /* 0x000000188c24723c */ /* 0x002fe200000418ff */
[----:B------:R1:W-:Y:S01]  /*e3f0*/  LDGSTS.E.BYPASS.LTC128B.128 [R235+0x5100], [R12.64], !P5 ;  /* 0x051000000ceb7fae */ /* 0x0003e2000e901d48 */
[----:B------:R-:W-:-:S03]  /*e400*/  LOP3.LUT P5, RZ, R117, 0x1, RZ, 0xc0, !PT ;  /* 0x0000000175ff7812 */ /* 0x000fc600078ac0ff */
[----:B------:R3:W-:Y:S01]  /*e410*/  LDGSTS.E.BYPASS.LTC128B.128 [R235+0x2100], [R8.64], !P4 ;  /* 0x0210000008eb7fae */ /* 0x0007e2000e101d48 */
[----:B------:R-:W-:Y:S02]  /*e420*/  ISETP.LT.OR P2, PT, R0, 0x41, P5 ;  /* 0x000000410000780c */ /* 0x000fe40002f41670 */
[----:B------:R-:W-:Y:S08]  /*e430*/  HMMA.16816.F32.BF16 R32, R140, R74, RZ ;  /* 0x0000004a8c20723c */ /* 0x000ff000000418ff */
[----:B------:R-:W-:Y:S03]  /*e440*/  HMMA.16816.F32.BF16 R88, R144, R40, R20 ;  /* 0x000000289058723c */ /* 0x000fe60000041814 */
[----:B------:R1:W-:Y:S01]  /*e450*/  LDGSTS.E.BYPASS.LTC128B.128 [R235+0x6100], [R16.64], !P2 ;  /* 0x0610000010eb7fae */ /* 0x0003e2000d101d48 */
[----:B--2---:R-:W-:-:S03]  /*e460*/  IADD3 R6, P0, R5, R8, RZ ;  /* 0x0000000805067210 */ /* 0x004fc60007f1e0ff */
[----:B------:R2:W-:Y:S01]  /*e470*/  LDGSTS.E.BYPASS.LTC128B.128 [R235+0x3100], [R14.64], !P1 ;  /* 0x031000000eeb7fae */ /* 0x0005e2000c901d48 */
[----:B------:R-:W-:Y:S01]  /*e480*/  HMMA.16816.F32.BF16 R20, R140, R26, RZ ;  /* 0x0000001a8c14723c */ /* 0x000fe200000418ff */
[----:B------:R-:W-:Y:S01]  /*e490*/  IMAD.X R7, R18, 0x1, R9, P0 ;  /* 0x0000000112077824 */ /* 0x000fe200000e0609 */
[----:B------:R-:W-:Y:S01]  /*e4a0*/  ISETP.LT.OR P0, PT, R0, 0x61, P5 ;  /* 0x000000610000780c */ /* 0x000fe20002f01670 */
[----:B------:R-:W-:-:S05]  /*e4b0*/  IMAD.MOV.U32 R0, RZ, RZ, 0x40 ;  /* 0x00000040ff007424 */ /* 0x000fca00078e00ff */
[----:B------:R-:W-:Y:S01]  /*e4c0*/  SEL R0, R0, 0xffffffc0, !P3 ;  /* 0xffffffc000007807 */ /* 0x000fe20005800000 */
[----:B---3--:R-:W-:Y:S04]  /*e4d0*/  HMMA.16816.F32.BF16 R8, R140, R30, RZ ;  /* 0x0000001e8c08723c */ /* 0x008fe800000418ff */
[----:B------:R-:W-:Y:S02]  /*e4e0*/  IMAD.IADD R218, R212, 0x1, R0 ;  /* 0x00000001d4da7824 */ /* 0x000fe400078e0200 */
[----:B------:R3:W-:Y:S01]  /*e4f0*/  LDGSTS.E.BYPASS.LTC128B.128 [R235+0x7100], [R6.64], !P0 ;  /* 0x0710000006eb7fae */ /* 0x0007e2000c101d48 */
[----:B------:R-:W-:Y:S01]  /*e500*/  IMAD.IADD R215, R0, 0x1, R219 ;  /* 0x0000000100d77824 */ /* 0x000fe200078e02db */
[C---:B------:R-:W-:Y:S01]  /*e510*/  HMMA.16816.F32.BF16 R72, R144.reuse, R42, R32 ;  /* 0x0000002a9048723c */ /* 0x040fe20000041820 */
[----:B------:R-:W-:Y:S01]  /*e520*/  ISETP.GE.AND P0, PT, R236, 0x2, PT ;  /* 0x00000002ec00780c */ /* 0x000fe20003f06270 */
[----:B------:R-:W3:Y:S04]  /*e530*/  LDSM.16.M88.4 R24, [R218+0x8100] ;  /* 0x00810000da18783b */ /* 0x000ee80000000200 */
[----:B------:R-:W-:Y:S02]  /*e540*/  LDSM.16.M88.4 R32, [R218+0x9100] ;  /* 0x00910000da20783b */ /* 0x000fe40000000200 */
[----:B----4-:R-:W-:Y:S02]  /*e550*/  HMMA.16816.F32.BF16 R68, R144, R44, R36 ;  /* 0x0000002c9044723c */ /* 0x010fe40000041824 */
[----:B-1----:R-:W-:Y:S04]  /*e560*/  LDSM.16.M88.4 R16, [R218+0x9900] ;  /* 0x00990000da10783b */ /* 0x002fe80000000200 */
[----:B------:R-:W0:Y:S02]  /*e570*/  LDGDEPBAR ;  /* 0x00000000000079af */ /* 0x000e240000000000 */
[----:B--2---:R-:W-:Y:S02]  /*e580*/  HMMA.16816.F32.BF16 R12, R140, R28, RZ ;  /* 0x0000001c8c0c723c */ /* 0x004fe400000418ff */
[----:B------:R-:W1:Y:S06]  /*e590*/  LDSM.16.M88.4 R28, [R218+0x8900] ;  /* 0x00890000da1c783b */ /* 0x000e6c0000000200 */
[C---:B------:R-:W-:Y:S01]  /*e5a0*/  HMMA.16816.F32.BF16 R64, R144.reuse, R46, R20 ;  /* 0x0000002e9040723c */ /* 0x040fe20000041814 */
[----:B------:R-:W-:Y:S11]  /*e5b0*/  LDSM.16.M88.4 R20, [R218+0xb100] ;  /* 0x00b10000da14783b */ /* 0x000ff60000000200 */
[----:B------:R-:W-:Y:S04]  /*e5c0*/  @!UPT UIADD3 URZ, URZ, URZ, URZ ;  /* 0x0000003f3f3ff290 */ /* 0x000fe8000fffe03f */
[C---:B------:R-:W-:Y:S01]  /*e5d0*/  HMMA.16816.F32.BF16 R60, R144.reuse, R56, R12 ;  /* 0x00000038903c723c */ /* 0x040fe2000004180c */
[----:B------:R-:W-:Y:S07]  /*e5e0*/  LDSM.16.M88.4 R12, [R218+0xa900] ;  /* 0x00a90000da0c783b */ /* 0x000fee0000000200 */
[----:B------:R-:W-:Y:S01]  /*e5f0*/  HMMA.16816.F32.BF16 R56, R144, R58, R8 ;  /* 0x0000003a9038723c */ /* 0x000fe20000041808 */
[----:B------:R-:W2:Y:S07]  /*e600*/  LDSM.16.M88.4 R8, [R218+0xa100] ;  /* 0x00a10000da08783b */ /* 0x000eae0000000200 */
[C---:B---3--:R-:W-:Y:S08]  /*e610*/  HMMA.16816.F32.BF16 R44, R160.reuse, R26, R48 ;  /* 0x0000001aa02c723c */ /* 0x048ff00000041830 */
[C---:B-1----:R-:W-:Y:S08]  /*e620*/  HMMA.16816.F32.BF16 R48, R160.reuse, R28, R108 ;  /* 0x0000001ca030723c */ /* 0x042ff0000004186c */
[C---:B------:R-:W-:Y:S01]  /*e630*/  HMMA.16816.F32.BF16 R40, R160.reuse, R30, R104 ;  /* 0x0000001ea028723c */ /* 0x040fe20000041868 */
[----:B------:R-:W1:Y:S07]  /*e640*/  LDSM.16.M88.4 R28, [R218+0xb900] ;  /* 0x00b90000da1c783b */ /* 0x000e6e0000000200 */
[C---:B------:R-:W-:Y:S08]  /*e650*/  HMMA.16816.F32.BF16 R36, R160.reuse, R32, R80 ;  /* 0x00000020a024723c */ /* 0x040ff00000041850 */
[C---:B------:R-:W-:Y:S01]  /*e660*/  HMMA.16816.F32.BF16 R52, R160.reuse, R24, R112 ;  /* 0x00000018a034723c */ /* 0x040fe20000041870 */
[----:B------:R-:W3:Y:S07]  /*e670*/  LDSM.16.M88.4 R24, [R215] ;  /* 0x00000000d718783b */ /* 0x000eee0000000200 */
[C---:B------:R-:W-:Y:S08]  /*e680*/  HMMA.16816.F32.BF16 R80, R160.reuse, R18, R96 ;  /* 0x00000012a050723c */ /* 0x040ff00000041860 */
[C---:B--2---:R-:W-:Y:S08]  /*e690*/  HMMA.16816.F32.BF16 R84, R160.reuse, R8, R84 ;  /* 0x00000008a054723c */ /* 0x044ff00000041854 */
[C---:B------:R-:W-:Y:S01]  /*e6a0*/  HMMA.16816.F32.BF16 R92, R160.reuse, R10, R92 ;  /* 0x0000000aa05c723c */ /* 0x040fe2000004185c */
[----:B------:R-:W2:Y:S07]  /*e6b0*/  LDSM.16.M88.4 R8, [R215+0x800] ;  /* 0x00080000d708783b */ /* 0x000eae0000000200 */
[C---:B------:R-:W-:Y:S08]  /*e6c0*/  HMMA.16816.F32.BF16 R32, R160.reuse, R34, R100 ;  /* 0x00000022a020723c */ /* 0x040ff00000041864 */
[C---:B------:R-:W-:Y:S01]  /*e6d0*/  HMMA.16816.F32.BF16 R76, R160.reuse, R16, R76 ;  /* 0x00000010a04c723c */ /* 0x040fe2000004184c */
[----:B------:R-:W4:Y:S07]  /*e6e0*/  LDSM.16.M88.4 R16, [R215+0x1000] ;  /* 0x00100000d710783b */ /* 0x000f2e0000000200 */
[C---:B------:R-:W-:Y:S08]  /*e6f0*/  HMMA.16816.F32.BF16 R96, R160.reuse, R12, R88 ;  /* 0x0000000ca060723c */ /* 0x040ff00000041858 */
[C---:B------:R-:W-:Y:S08]  /*e700*/  HMMA.16816.F32.BF16 R100, R160.reuse, R20, R68 ;  /* 0x00000014a064723c */ /* 0x040ff00000041844 */
[C---:B------:R-:W-:Y:S01]  /*e710*/  HMMA.16816.F32.BF16 R88, R160.reuse, R22, R64 ;  /* 0x00000016a058723c */ /* 0x040fe20000041840 */
[----:B------:R-:W4:Y:S07]  /*e720*/  LDSM.16.M88.4 R20, [R215+0x1800] ;  /* 0x00180000d714783b */ /* 0x000f2e0000000200 */
[C---:B------:R-:W-:Y:S01]  /*e730*/  HMMA.16816.F32.BF16 R108, R160.reuse, R14, R72 ;  /* 0x0000000ea06c723c */ /* 0x040fe20000041848 */
[----:B------:R-:W-:Y:S07]  /*e740*/  LDSM.16.M88.4 R12, [R215+0x3000] ;  /* 0x00300000d70c783b */ /* 0x000fee0000000200 */
[C---:B-1----:R-:W-:Y:S08]  /*e750*/  HMMA.16816.F32.BF16 R72, R160.reuse, R28, R60 ;  /* 0x0000001ca048723c */ /* 0x042ff0000004183c */
[----:B------:R-:W-:Y:S01]  /*e760*/  HMMA.16816.F32.BF16 R68, R160, R30, R56 ;  /* 0x0000001ea044723c */ /* 0x000fe20000041838 */
[----:B------:R-:W1:Y:S07]  /*e770*/  LDSM.16.M88.4 R28, [R215+0x2000] ;  /* 0x00200000d71c783b */ /* 0x000e6e0000000200 */
[C---:B---3--:R-:W-:Y:S08]  /*e780*/  HMMA.16816.F32.BF16 R64, R180.reuse, R24, R52 ;  /* 0x00000018b440723c */ /* 0x048ff00000041834 */
[C---:B--2---:R-:W-:Y:S08]  /*e790*/  HMMA.16816.F32.BF16 R56, R180.reuse, R8, R48 ;  /* 0x00000008b438723c */ /* 0x044ff00000041830 */
[C---:B------:R-:W-:Y:S01]  /*e7a0*/  HMMA.16816.F32.BF16 R52, R180.reuse, R10, R40 ;  /* 0x0000000ab434723c */ /* 0x040fe20000041828 */
[----:B------:R-:W-:Y:S07]  /*e7b0*/  LDSM.16.M88.4 R8, [R215+0x3800] ;  /* 0x00380000d708783b */ /* 0x000fee0000000200 */
[C---:B----4-:R-:W-:Y:S08]  /*e7c0*/  HMMA.16816.F32.BF16 R48, R180.reuse, R16, R36 ;  /* 0x00000010b430723c */ /* 0x050ff00000041824 */
[C---:B------:R-:W-:Y:S01]  /*e7d0*/  HMMA.16816.F32.BF16 R60, R180.reuse, R26, R44 ;  /* 0x0000001ab43c723c */ /* 0x040fe2000004182c */
[----:B------:R-:W2:Y:S07]  /*e7e0*/  LDSM.16.M88.4 R24, [R215+0x2800] ;  /* 0x00280000d718783b */ /* 0x000eae0000000200 */
[C---:B------:R-:W-:Y:S01]  /*e7f0*/  HMMA.16816.F32.BF16 R40, R180.reuse, R20, R76 ;  /* 0x00000014b428723c */ /* 0x040fe2000004184c */
[----:B------:R-:W-:Y:S07]  /*e800*/  LDSM.16.M88.4 R76, [R219+0x4800] ;  /* 0x00480000db4c783b */ /* 0x000fee0000000200 */
[C---:B------:R-:W-:Y:S01]  /*e810*/  HMMA.16816.F32.BF16 R36, R180.reuse, R22, R80 ;  /* 0x00000016b424723c */ /* 0x040fe20000041850 */
[----:B------:R-:W3:Y:S07]  /*e820*/  LDSM.16.M88.4 R20, [R212+0xc100] ;  /* 0x00c10000d414783b */ /* 0x000eee0000000200 */
[C---:B------:R-:W-:Y:S01]  /*e830*/  HMMA.16816.F32.BF16 R44, R180.reuse, R18, R32 ;  /* 0x00000012b42c723c */ /* 0x040fe20000041820 */
[----:B------:R-:W-:Y:S07]  /*e840*/  LDSM.16.M88.4 R16, [R212+0xd900] ;  /* 0x00d90000d410783b */ /* 0x000fee0000000200 */
[C---:B-1----:R-:W-:Y:S08]  /*e850*/  HMMA.16816.F32.BF16 R32, R180.reuse, R28, R84 ;  /* 0x0000001cb420723c */ /* 0x042ff00000041854 */
[C---:B------:R-:W-:Y:S01]  /*e860*/  HMMA.16816.F32.BF16 R92, R180.reuse, R30, R92 ;  /* 0x0000001eb45c723c */ /* 0x040fe2000004185c */
[----:B------:R-:W1:Y:S07]  /*e870*/  LDSM.16.M88.4 R28, [R212+0xc900] ;  /* 0x00c90000d41c783b */ /* 0x000e6e0000000200 */
[C---:B------:R-:W-:Y:S08]  /*e880*/  HMMA.16816.F32.BF16 R136, R180.reuse, R12, R100 ;  /* 0x0000000cb488723c */ /* 0x040ff00000041864 */
[C---:B------:R-:W-:Y:S01]  /*e890*/  HMMA.16816.F32.BF16 R132, R180.reuse, R14, R88 ;  /* 0x0000000eb484723c */ /* 0x040fe20000041858 */
[----:B------:R-:W4:Y:S07]  /*e8a0*/  LDSM.16.M88.4 R12, [R212+0xe100] ;  /* 0x00e10000d40c783b */ /* 0x000f2e0000000200 */
[C---:B--2---:R-:W-:Y:S08]  /*e8b0*/  HMMA.16816.F32.BF16 R96, R180.reuse, R24, R96 ;  /* 0x00000018b460723c */ /* 0x044ff00000041860 */
[----:B------:R-:W-:Y:S01]  /*e8c0*/  HMMA.16816.F32.BF16 R108, R180, R26, R108 ;  /* 0x0000001ab46c723c */ /* 0x000fe2000004186c */
[----:B------:R-:W2:Y:S07]  /*e8d0*/  LDSM.16.M88.4 R24, [R212+0xd100] ;  /* 0x00d10000d418783b */ /* 0x000eae0000000200 */
[----:B---3--:R-:W-:Y:S01]  /*e8e0*/  HMMA.16816.F32.BF16 R116, R184, R22, R60 ;  /* 0x00000016b874723c */ /* 0x008fe2000004183c */
[----:B------:R-:W3:Y:S07]  /*e8f0*/  LDSM.16.M88.4 R60, [R212+0xf100] ;  /* 0x00f10000d43c783b */ /* 0x000eee0000000200 */
[C---:B------:R-:W-:Y:S01]  /*e900*/  HMMA.16816.F32.BF16 R128, R180.reuse, R8, R72 ;  /* 0x00000008b480723c */ /* 0x040fe20000041848 */
[----:B------:R-:W-:Y:S07]  /*e910*/  LDSM.16.M88.4 R72, [R219+0x5000] ;  /* 0x00500000db48783b */ /* 0x000fee0000000200 */
[----:B------:R-:W-:Y:S01]  /*e920*/  HMMA.16816.F32.BF16 R124, R180, R10, R68 ;  /* 0x0000000ab47c723c */ /* 0x000fe20000041844 */
[----:B------:R-:W2:Y:S04]  /*e930*/  LDSM.16.M88.4 R8, [R212+0xe900] ;  /* 0x00e90000d408783b */ /* 0x000ea80000000200 */
[----:B------:R-:W-:Y:S03]  /*e940*/  LDSM.16.M88.4 R68, [R219+0x5800] ;  /* 0x00580000db44783b */ /* 0x000fe60000000200 */
[C---:B-1----:R-:W-:Y:S01]  /*e950*/  HMMA.16816.F32.BF16 R104, R184.reuse, R30, R52 ;  /* 0x0000001eb868723c */ /* 0x042fe20000041834 */
[----:B------:R-:W1:Y:S07]  /*e960*/  LDSM.16.M88.4 R52, [R212+0xf900] ;  /* 0x00f90000d434783b */ /* 0x000e6e0000000200 */
[C---:B------:R-:W-:Y:S01]  /*e970*/  HMMA.16816.F32.BF16 R112, R184.reuse, R28, R56 ;  /* 0x0000001cb870723c */ /* 0x040fe20000041838 */
[----:B------:R-:W1:Y:S04]  /*e980*/  LDSM.16.M88.4 R56, [R219+0x4000] ;  /* 0x00400000db38783b */ /* 0x000e680000000200 */
[----:B------:R-:W-:Y:S03]  /*e990*/  LDSM.16.M88.4 R28, [R219+0x7800] ;  /* 0x00780000db1c783b */ /* 0x000fe60000000200 */
[C---:B------:R-:W-:Y:S08]  /*e9a0*/  HMMA.16816.F32.BF16 R120, R184.reuse, R20, R64 ;  /* 0x00000014b878723c */ /* 0x040ff00000041840 */
[C---:B----4-:R-:W-:Y:S01]  /*e9b0*/  HMMA.16816.F32.BF16 R64, R184.reuse, R12, R32 ;  /* 0x0000000cb840723c */ /* 0x050fe20000041820 */
[----:B------:R-:W4:Y:S07]  /*e9c0*/  LDSM.16.M88.4 R32, [R219+0x7000] ;  /* 0x00700000db20783b */ /* 0x000f2e0000000200 */
[C---:B------:R-:W-:Y:S01]  /*e9d0*/  HMMA.16816.F32.BF16 R80, R184.reuse, R18, R36 ;  /* 0x00000012b850723c */ /* 0x040fe20000041824 */
[----:B------:R-:W1:Y:S07]  /*e9e0*/  LDSM.16.M88.4 R36, [R219+0x6800] ;  /* 0x00680000db24783b */ /* 0x000e6e0000000200 */
[C---:B------:R-:W-:Y:S08]  /*e9f0*/  HMMA.16816.F32.BF16 R84, R184.reuse, R16, R40 ;  /* 0x00000010b854723c */ /* 0x040ff00000041828 */
[C---:B--2---:R-:W-:Y:S08]  /*ea00*/  HMMA.16816.F32.BF16 R100, R184.reuse, R24, R48 ;  /* 0x00000018b864723c */ /* 0x044ff00000041830 */
[C---:B---3--:R-:W-:Y:S08]  /*ea10*/  HMMA.16816.F32.BF16 R16, R184.reuse, R62, R132 ;  /* 0x0000003eb810723c */ /* 0x048ff00000041884 */
[C---:B------:R-:W-:Y:S01]  /*ea20*/  HMMA.16816.F32.BF16 R88, R184.reuse, R26, R44 ;  /* 0x0000001ab858723c */ /* 0x040fe2000004182c */
[----:B------:R-:W2:Y:S07]  /*ea30*/  LDSM.16.M88.4 R44, [R219+0x6000] ;  /* 0x00600000db2c783b */ /* 0x000eae0000000200 */
[C---:B------:R-:W-:Y:S01]  /*ea40*/  HMMA.16816.F32.BF16 R48, R184.reuse, R14, R92 ;  /* 0x0000000eb830723c */ /* 0x040fe2000004185c */
[----:B------:R-:W3:Y:S07]  /*ea50*/  LDSM.16.M88.4 R92, [R218+0xc100] ;  /* 0x00c10000da5c783b */ /* 0x000eee0000000200 */
[C---:B------:R-:W-:Y:S08]  /*ea60*/  HMMA.16816.F32.BF16 R40, R184.reuse, R8, R96 ;  /* 0x00000008b828723c */ /* 0x040ff00000041860 */
[C---:B------:R-:W-:Y:S08]  /*ea70*/  HMMA.16816.F32.BF16 R24, R184.reuse, R10, R108 ;  /* 0x0000000ab818723c */ /* 0x040ff0000004186c */
[C---:B-1----:R-:W-:Y:S08]  /*ea80*/  HMMA.16816.F32.BF16 R12, R184.reuse, R52, R128 ;  /* 0x00000034b80c723c */ /* 0x042ff00000041880 */
[----:B------:R-:W-:Y:S08]  /*ea90*/  HMMA.16816.F32.BF16 R8, R184, R54, R124 ;  /* 0x00000036b808723c */ /* 0x000ff0000004187c */
[----:B------:R-:W-:Y:S08]  /*eaa0*/  HMMA.16816.F32.BF16 R52, R188, R56, R120 ;  /* 0x00000038bc34723c */ /* 0x000ff00000041878 */
[----:B------:R-:W-:Y:S01]  /*eab0*/  HMMA.16816.F32.BF16 R20, R184, R60, R136 ;  /* 0x0000003cb814723c */ /* 0x000fe20000041888 */
[----:B------:R-:W1:Y:S07]  /*eac0*/  LDSM.16.M88.4 R60, [R218+0xc900] ;  /* 0x00c90000da3c783b */ /* 0x000e6e0000000200 */
[C---:B------:R-:W-:Y:S01]  /*ead0*/  HMMA.16816.F32.BF16 R56, R188.reuse, R58, R116 ;  /* 0x0000003abc38723c */ /* 0x040fe20000041874 */
[----:B------:R-:W1:Y:S07]  /*eae0*/  LDSM.16.M88.4 R116, [R218+0xd100] ;  /* 0x00d10000da74783b */ /* 0x000e6e0000000200 */
[C---:B------:R-:W-:Y:S08]  /*eaf0*/  HMMA.16816.F32.BF16 R132, R188.reuse, R76, R112 ;  /* 0x0000004cbc84723c */ /* 0x040ff00000041870 */
[C---:B----4-:R-:W-:Y:S01]  /*eb00*/  HMMA.16816.F32.BF16 R112, R188.reuse, R34, R16 ;  /* 0x00000022bc70723c */ /* 0x050fe20000041810 */
[----:B------:R-:W4:Y:S07]  /*eb10*/  LDSM.16.M88.4 R16, [R218+0xd900] ;  /* 0x00d90000da10783b */ /* 0x000f2e0000000200 */
[C---:B------:R-:W-:Y:S08]  /*eb20*/  HMMA.16816.F32.BF16 R76, R188.reuse, R78, R104 ;  /* 0x0000004ebc4c723c */ /* 0x040ff00000041868 */
[C---:B------:R-:W-:Y:S01]  /*eb30*/  HMMA.16816.F32.BF16 R108, R188.reuse, R28, R12 ;  /* 0x0000001cbc6c723c */ /* 0x040fe2000004180c */
[----:B------:R-:W1:Y:S07]  /*eb40*/  LDSM.16.M88.4 R12, [R218+0xe100] ;  /* 0x00e10000da0c783b */ /* 0x000e6e0000000200 */
[C---:B------:R-:W-:Y:S01]  /*eb50*/  HMMA.16816.F32.BF16 R128, R188.reuse, R72, R100 ;  /* 0x00000048bc80723c */ /* 0x040fe20000041864 */
[----:B------:R-:W-:Y:S07]  /*eb60*/  LDSM.16.M88.4 R100, [R215+0x4000] ;  /* 0x00400000d764783b */ /* 0x000fee0000000200 */
[C---:B------:R-:W-:Y:S01]  /*eb70*/  HMMA.16816.F32.BF16 R120, R188.reuse, R38, R24 ;  /* 0x00000026bc78723c */ /* 0x040fe20000041818 */
[----:B------:R-:W-:Y:S07]  /*eb80*/  LDSM.16.M88.4 R24, [R218+0xf100] ;  /* 0x00f10000da18783b */ /* 0x000fee0000000200 */
[C---:B------:R-:W-:Y:S01]  /*eb90*/  HMMA.16816.F32.BF16 R104, R188.reuse, R30, R8 ;  /* 0x0000001ebc68723c */ /* 0x040fe20000041808 */
[----:B------:R-:W1:Y:S07]  /*eba0*/  LDSM.16.M88.4 R8, [R218+0xe900] ;  /* 0x00e90000da08783b */ /* 0x000e6e0000000200 */
[C---:B------:R-:W-:Y:S01]  /*ebb0*/  HMMA.16816.F32.BF16 R156, R188.reuse, R74, R88 ;  /* 0x0000004abc9c723c */ /* 0x040fe20000041858 */
[----:B------:R-:W-:Y:S07]  /*ebc0*/  LDSM.16.M88.4 R72, [R215+0x5800] ;  /* 0x00580000d748783b */ /* 0x000fee0000000200 */
[C---:B-----5:R-:W-:Y:S01]  /*ebd0*/  HMMA.16816.F32.BF16 R164, R188.reuse, R68, R84 ;  /* 0x00000044bca4723c */ /* 0x060fe20000041854 */
[----:B------:R-:W1:Y:S07]  /*ebe0*/  LDSM.16.M88.4 R84, [R218+0xf900] ;  /* 0x00f90000da54783b */ /* 0x000e6e0000000200 */
[C---:B------:R-:W-:Y:S01]  /*ebf0*/  HMMA.16816.F32.BF16 R152, R188.reuse, R70, R80 ;  /* 0x00000046bc98723c */ /* 0x040fe20000041850 */
[----:B------:R-:W1:Y:S07]  /*ec00*/  LDSM.16.M88.4 R68, [R215+0x6000] ;  /* 0x00600000d744783b */ /* 0x000e6e0000000200 */
[C---:B--2---:R-:W-:Y:S01]  /*ec10*/  HMMA.16816.F32.BF16 R148, R188.reuse, R44, R64 ;  /* 0x0000002cbc94723c */ /* 0x044fe20000041840 */
[----:B------:R-:W-:Y:S07]  /*ec20*/  LDSM.16.M88.4 R64, [R215+0x6800] ;  /* 0x00680000d740783b */ /* 0x000fee0000000200 */
[C---:B------:R-:W-:Y:S08]  /*ec30*/  HMMA.16816.F32.BF16 R136, R188.reuse, R46, R48 ;  /* 0x0000002ebc88723c */ /* 0x040ff00000041830 */
[C---:B------:R-:W-:Y:S08]  /*ec40*/  HMMA.16816.F32.BF16 R124, R188.reuse, R36, R40 ;  /* 0x00000024bc7c723c */ /* 0x040ff00000041828 */
[----:B------:R-:W-:Y:S08]  /*ec50*/  HMMA.16816.F32.BF16 R20, R188, R32, R20 ;  /* 0x00000020bc14723c */ /* 0x000ff00000041814 */
[C---:B---3--:R-:W-:Y:S08]  /*ec60*/  HMMA.16816.F32.BF16 R88, R192.reuse, R94, R56 ;  /* 0x0000005ec058723c */ /* 0x048ff00000041838 */
[C---:B------:R-:W-:Y:S01]  /*ec70*/  HMMA.16816.F32.BF16 R96, R192.reuse, R92, R52 ;  /* 0x0000005cc060723c */ /* 0x040fe20000041834 */
[----:B------:R-:W-:Y:S07]  /*ec80*/  LDSM.16.M88.4 R92, [R215+0x4800] ;  /* 0x00480000d75c783b */ /* 0x000fee0000000200 */
[C---:B-1----:R-:W-:Y:S08]  /*ec90*/  HMMA.16816.F32.BF16 R80, R192.reuse, R60, R132 ;  /* 0x0000003cc050723c */ /* 0x042ff00000041884 */
[C---:B------:R-:W-:Y:S01]  /*eca0*/  HMMA.16816.F32.BF16 R56, R192.reuse, R116, R128 ;  /* 0x00000074c038723c */ /* 0x040fe20000041880 */
[----:B------:R-:W1:Y:S07]  /*ecb0*/  LDSM.16.M88.4 R128, [R215+0x7000] ;  /* 0x00700000d780783b */ /* 0x000e6e0000000200 */
[C---:B------:R-:W-:Y:S01]  /*ecc0*/  HMMA.16816.F32.BF16 R60, R192.reuse, R62, R76 ;  /* 0x0000003ec03c723c */ /* 0x040fe2000004184c */
[----:B------:R-:W2:Y:S07]  /*ecd0*/  LDSM.16.M88.4 R76, [R215+0x5000] ;  /* 0x00500000d74c783b */ /* 0x000eae0000000200 */
[----:B------:R-:W-:Y:S01]  /*ece0*/  HMMA.16816.F32.BF16 R52, R192, R118, R156 ;  /* 0x00000076c034723c */ /* 0x000fe2000004189c */
[----:B------:R-:W3:Y:S01]  /*ecf0*/  LDSM.16.M88.4 R116, [R215+0x7800] ;  /* 0x00780000d774783b */ /* 0x000ee20000000200 */
[----:B------:R-:W-:-:S06]  /*ed00*/  DEPBAR.LE SB0, 0x0 ;  /* 0x000080000000791a */ /* 0x000fcc0000000000 */
[C---:B----4-:R-:W-:Y:S08]  /*ed10*/  HMMA.16816.F32.BF16 R48, R192.reuse, R16, R164 ;  /* 0x00000010c030723c */ /* 0x050ff000000418a4 */
        /* <DEDUP_REMOVED lines=17> */
[C---:B--2---:R-:W-:Y:S08]  /*ee30*/  HMMA.16816.F32.BF16 R56, R196.reuse, R76, R56 ;  /* 0x0000004cc438723c */ /* 0x044ff00000041838 */
[C---:B------:R-:W-:Y:S08]  /*ee40*/  HMMA.16816.F32.BF16 R52, R196.reuse, R78, R52 ;  /* 0x0000004ec434723c */ /* 0x040ff00000041834 */
[C---:B------:R-:W-:Y:S08]  /*ee50*/  HMMA.16816.F32.BF16 R36, R196.reuse, R70, R36 ;  /* 0x00000046c424723c */ /* 0x040ff00000041824 */
[C---:B------:R-:W-:Y:S08]  /*ee60*/  HMMA.16816.F32.BF16 R32, R196.reuse, R64, R32 ;  /* 0x00000040c420723c */ /* 0x040ff00000041820 */
[C---:B------:R-:W-:Y:S08]  /*ee70*/  HMMA.16816.F32.BF16 R28, R196.reuse, R66, R28 ;  /* 0x00000042c41c723c */ /* 0x040ff0000004181c */
[C---:B------:R-:W-:Y:S08]  /*ee80*/  HMMA.16816.F32.BF16 R16, R196.reuse, R130, R16 ;  /* 0x00000082c410723c */ /* 0x040ff00000041810 */
[C---:B---3--:R-:W-:Y:S08]  /*ee90*/  HMMA.16816.F32.BF16 R20, R196.reuse, R116, R12 ;  /* 0x00000074c414723c */ /* 0x048ff0000004180c */
[----:B------:R-:W-:Y:S01]  /*eea0*/  HMMA.16816.F32.BF16 R24, R196, R118, R8 ;  /* 0x00000076c418723c */ /* 0x000fe20000041808 */
[----:B------:R-:W-:Y:S06]  /*eeb0*/  BAR.SYNC.DEFER_BLOCKING 0x0 ;  /* 0x0000000000007b1d */ /* 0x000fec0000010000 */
[----:B------:R-:W-:Y:S09]  /*eec0*/  @!P0 BRA `(.L_x_620) ;  /* 0x0000023000008947 */ /* 0x000ff20003800000 */
[----:B------:R-:W-:Y:S01]  /*eed0*/  IADD3 R0, R236, -0x2, RZ ;  /* 0xfffffffeec007810 */ /* 0x000fe20007ffe0ff */
        /* <DEDUP_REMOVED lines=34> */
.L_x_620:
[----:B------:R-:W-:Y:S01]  /*f100*/  FMUL.FTZ R0, R89, c[0x0][0x320] ;  /* 0x0000c80059007a20 */ /* 0x000fe20000410000 */
[----:B---3--:R-:W-:Y:S01]  /*f110*/  LEA.HI R6, R176, R211, RZ, 0x2 ;  /* 0x000000d3b0067211 */ /* 0x008fe200078f10ff */
[----:B------:R-:W-:Y:S01]  /*f120*/  FMUL.FTZ R5, R82, c[0x0][0x320] ;  /* 0x0000c80052057a20 */ /* 0x000fe20000410000 */
[----:B------:R-:W-:Y:S01]  /*f130*/  SHF.R.S32.HI R8, RZ, 0x1f, R171 ;  /* 0x0000001fff087819 */ /* 0x000fe200000114ab */
[----:B------:R1:W-:Y:S01]  /*f140*/  MUFU.TANH R77, R0 ;  /* 0x00000000004d7308 */ /* 0x0003e20000002400 */
[----:B------:R-:W-:Y:S01]  /*f150*/  LOP3.LUT R6, R6, 0xfffffffc, RZ, 0xc0, !PT ;  /* 0xfffffffc06067812 */ /* 0x000fe200078ec0ff */
[----:B------:R-:W-:Y:S01]  /*f160*/  FMUL.FTZ R7, R22, c[0x0][0x320] ;  /* 0x0000c80016077a20 */ /* 0x000fe20000410000 */
[----:B------:R-:W-:Y:S01]  /*f170*/  LEA.HI R8, R8, R171, RZ, 0x3 ;  /* 0x000000ab08087211 */ /* 0x000fe200078f18ff */
[----:B------:R-:W-:Y:S01]  /*f180*/  FMUL.FTZ R15, R27, c[0x0][0x320] ;  /* 0x0000c8001b0f7a20 */ /* 0x000fe20000410000 */
[----:B------:R-:W-:Y:S01]  /*f190*/  ISETP.NE.AND P5, PT, R177, 0x1, PT ;  /* 0x00000001b100780c */ /* 0x000fe20003fa5270 */
[----:B------:R-:W-:Y:S01]  /*f1a0*/  IMAD.SHL.U32 R213, R3, 0x2, RZ ;  /* 0x0000000203d57824 */ /* 0x000fe200078e00ff */
[----:B------:R-:W-:Y:S01]  /*f1b0*/  LOP3.LUT R8, R8, 0xffffff8, RZ, 0xc0, !PT ;  /* 0x0ffffff808087812 */ /* 0x000fe200078ec0ff */
[----:B------:R-:W0:Y:S02]  /*f1c0*/  LDGDEPBAR ;  /* 0x00000000000079af */ /* 0x000e240000000000 */
[----:B------:R-:W-:Y:S01]  /*f1d0*/  MUFU.TANH R15, R15 ;  /* 0x0000000f000f7308 */ /* 0x000fe20000002400 */
[----:B------:R-:W-:-:S02]  /*f1e0*/  IMAD R217, R2, 0x2, R213 ;  /* 0x0000000202d97824 */ /* 0x000fc400078e02d5 */
[----:B------:R-:W-:Y:S02]  /*f1f0*/  IMAD.IADD R10, R171, 0x1, -R8 ;  /* 0x00000001ab0a7824 */ /* 0x000fe400078e0a08 */
[----:B------:R-:W-:Y:S02]  /*f200*/  IMAD R214, R4, 0x2, R213 ;  /* 0x0000000204d67824 */ /* 0x000fe400078e02d5 */
[----:B-1----:R-:W-:Y:S02]  /*f210*/  FMUL.FTZ R0, R80, c[0x0][0x320] ;  /* 0x0000c80050007a20 */ /* 0x002fe40000410000 */
[----:B------:R-:W-:Y:S02]  /*f220*/  IMAD R216, R2, 0x2, R214 ;  /* 0x0000000202d87824 */ /* 0x000fe400078e02d6 */
        /* <DEDUP_REMOVED lines=58> */
[----:B------:R1:W3:Y:S02]  /*f5d0*/  MUFU.TANH R11, R0 ;  /* 0x00000000000b7308 */ /* 0x0002e40000002400 */
[----:B-1----:R-:W-:-:S06]  /*f5e0*/  FMUL.FTZ R0, R44, c[0x0][0x320] ;  /* 0x0000c8002c007a20 */ /* 0x002fcc0000410000 */
[----:B------:R1:W-:Y:S08]  /*f5f0*/  MUFU.TANH R44, R5 ;  /* 0x00000005002c7308 */ /* 0x0003f00000002400 */
[----:B------:R4:W5:Y:S01]  /*f600*/  MUFU.TANH R25, R0 ;  /* 0x0000000000197308 */ /* 0x0009620000002400 */
[----:B-1----:R-:W-:Y:S02]  /*f610*/  IMAD.IADD R5, R211, 0x1, -R6 ;  /* 0x00000001d3057824 */ /* 0x002fe400078e0a06 */
[----:B----4-:R-:W-:-:S05]  /*f620*/  FMUL.FTZ R0, R75, c[0x0][0x320] ;  /* 0x0000c8004b007a20 */ /* 0x010fca0000410000 */
        /* <DEDUP_REMOVED lines=26> */
[----:B------:R-:W-:Y:S08]  /*f7d0*/  MUFU.TANH R31, R7 ;  /* 0x00000007001f7308 */ /* 0x000ff00000002400 */
        /* <DEDUP_REMOVED lines=14> */
[----:B------:R1:W4:Y:S02]  /*f8c0*/  MUFU.TANH R13, R0 ;  /* 0x00000000000d7308 */ /* 0x0003240000002400 */
[----:B-1----:R-:W-:-:S05]  /*f8d0*/  LOP3.LUT R0, R175, 0xffffffe0, RZ, 0xc0, !PT ;  /* 0xffffffe0af007812 */ /* 0x002fca00078ec0ff */
[----:B------:R-:W-:Y:S02]  /*f8e0*/  IMAD.IADD R0, R211, 0x1, -R0 ;  /* 0x00000001d3007824 */ /* 0x000fe400078e0a00 */
[----:B------:R-:W-:-:S03]  /*f8f0*/  IMAD.MOV.U32 R211, RZ, RZ, R200 ;  /* 0x000000ffffd37224 */ /* 0x000fc600078e00c8 */
[----:B------:R-:W-:-:S04]  /*f900*/  SHF.R.S32.HI R9, RZ, 0x1f, R0 ;  /* 0x0000001fff097819 */ /* 0x000fc80000011400 */
[----:B------:R-:W-:Y:S02]  /*f910*/  LEA.HI R6, R9, R0, RZ, 0x2 ;  /* 0x0000000009067211 */ /* 0x000fe400078f10ff */
[----:B------:R-:W-:Y:S02]  /*f920*/  LEA.HI R9, R5, R5, RZ, 0x1 ;  /* 0x0000000505097211 */ /* 0x000fe400078f08ff */
[----:B------:R-:W-:Y:S02]  /*f930*/  LEA.HI.SX32 R7, R6, R203, 0x1e ;  /* 0x000000cb06077211 */ /* 0x000fe400078ff2ff */
[----:B------:R-:W-:Y:S01]  /*f940*/  LOP3.LUT R8, R9, 0x1ffffffe, RZ, 0xc0, !PT ;  /* 0x1ffffffe09087812 */ /* 0x000fe200078ec0ff */
[----:B------:R-:W-:Y:S01]  /*f950*/  FMUL.FTZ R9, R23, c[0x0][0x320] ;  /* 0x0000c80017097a20 */ /* 0x000fe20000410000 */
[----:B------:R-:W-:Y:S02]  /*f960*/  LEA R7, R10, R7, 0x4 ;  /* 0x000000070a077211 */ /* 0x000fe400078e20ff */
[----:B------:R-:W-:Y:S01]  /*f970*/  LOP3.LUT R6, R6, 0x7ffffffc, RZ, 0xc0, !PT ;  /* 0x7ffffffc06067812 */ /* 0x000fe200078ec0ff */
[----:B------:R-:W-:Y:S01]  /*f980*/  IMAD.IADD R5, R5, 0x1, -R8 ;  /* 0x0000000105057824 */ /* 0x000fe200078e0a08 */
[----:B------:R1:W-:Y:S02]  /*f990*/  MUFU.TANH R22, R9 ;  /* 0x0000000900167308 */ /* 0x0003e40000002400 */
[----:B------:R-:W-:Y:S01]  /*f9a0*/  IADD3 R6, R0, -R6, RZ ;  /* 0x8000000600067210 */ /* 0x000fe20007ffe0ff */
[----:B------:R-:W-:-:S02]  /*f9b0*/  IMAD R7, R5, 0x8, R7 ;  /* 0x0000000805077824 */ /* 0x000fc400078e0207 */
[----:B------:R-:W-:Y:S02]  /*f9c0*/  FMUL.FTZ R5, R50, c[0x0][0x320] ;  /* 0x0000c80032057a20 */ /* 0x000fe40000410000 */
[----:B------:R-:W-:Y:S01]  /*f9d0*/  @P5 IMAD.HI.U32 R8, R7, c[0x0][0x2c8], RZ ;  /* 0x0000b20007085a27 */ /* 0x000fe200078e00ff */
[----:B------:R2:W-:Y:S01]  /*f9e0*/  STL [R1+0x18], R7 ;  /* 0x0000180701007387 */ /* 0x0005e20000100800 */
[----:B------:R3:W-:Y:S02]  /*f9f0*/  MUFU.TANH R18, R5 ;  /* 0x0000000500127308 */ /* 0x0007e40000002400 */
[----:B------:R-:W-:Y:S02]  /*fa00*/  FMUL.FTZ R0, R83, c[0x0][0x320] ;  /* 0x0000c80053007a20 */ /* 0x000fe40000410000 */
[----:B------:R-:W-:Y:S02]  /*fa10*/  IMAD.SHL.U32 R10, R6, 0x2, RZ ;  /* 0x00000002060a7824 */ /* 0x000fe400078e00ff */
[----:B-1----:R-:W-:-:S02]  /*fa20*/  IMAD.MOV.U32 R9, RZ, RZ, -0x80 ;  /* 0xffffff80ff097424 */ /* 0x002fc400078e00ff */
[----:B------:R-:W-:Y:S01]  /*fa30*/  MUFU.TANH R60, R0 ;  /* 0x00000000003c7308 */ /* 0x000fe20000002400 */
[----:B------:R-:W-:Y:S01]  /*fa40*/  IMAD.IADD R6, R170, 0x1, -R10 ;  /* 0x00000001aa067824 */ /* 0x000fe200078e0a0a */
[----:B------:R-:W-:Y:S01]  /*fa50*/  STL [R1+0x24], R10 ;  /* 0x0000240a01007387 */ /* 0x000fe20000100800 */
[----:B---3--:R-:W-:Y:S01]  /*fa60*/  IMAD.MOV.U32 R5, RZ, RZ, R7 ;  /* 0x000000ffff057224 */ /* 0x008fe200078e0007 */
[----:B------:R-:W-:-:S05]  /*fa70*/  @P5 SHF.R.U32.HI R5, RZ, c[0x0][0x2cc], R8 ;  /* 0x0000b300ff055a19 */ /* 0x000fca0000011608 */
[----:B------:R-:W1:Y:S01]  /*fa80*/  SHFL.IDX PT, R8, R5, RZ, 0x1c1f ;  /* 0x001c1fff05087589 */ /* 0x000e6200000e0000 */
[----:B--2---:R-:W-:-:S04]  /*fa90*/  FMUL.FTZ R7, R51, c[0x0][0x320] ;  /* 0x0000c80033077a20 */ /* 0x004fc80000410000 */
[----:B------:R2:W-:Y:S02]  /*faa0*/  MUFU.TANH R17, R7 ;  /* 0x0000000700117308 */ /* 0x0005e40000002400 */
[----:B--2---:R2:W3:Y:S02]  /*fab0*/  SHFL.IDX PT, R7, R5, 0x1, 0x1c1f ;  /* 0x003c1f0005077f89 */ /* 0x0044e400000e0000 */
[----:B--2---:R-:W-:-:S04]  /*fac0*/  FMUL.FTZ R5, R26, c[0x0][0x320] ;  /* 0x0000c8001a057a20 */ /* 0x004fc80000410000 */
[----:B------:R2:W-:Y:S02]  /*fad0*/  MUFU.TANH R19, R5 ;  /* 0x0000000500137308 */ /* 0x0005e40000002400 */
[----:B--2---:R-:W-:-:S05]  /*fae0*/  IMAD R5, R168, R9, 0x1 ;  /* 0x00000001a8057424 */ /* 0x004fca00078e0209 */
[----:B------:R-:W-:Y:S01]  /*faf0*/  IADD3 R0, -R10, R5, R201 ;  /* 0x000000050a007210 */ /* 0x000fe20007ffe1c9 */
[----:B------:R-:W-:-:S04]  /*fb00*/  FMUL.FTZ R5, R99, c[0x0][0x320] ;  /* 0x0000c80063057a20 */ /* 0x000fc80000410000 */
[----:B------:R-:W-:Y:S01]  /*fb10*/  IMAD.IADD R0, R0, 0x1, -R211 ;  /* 0x0000000100007824 */ /* 0x000fe200078e0ad3 */
[----:B------:R1:W2:Y:S03]  /*fb20*/  MUFU.TANH R12, R5 ;  /* 0x00000005000c7308 */ /* 0x0002a60000002400 */
[C---:B-1----:R-:W-:Y:S01]  /*fb30*/  IMAD.IADD R5, R0.reuse, 0x1, R8 ;  /* 0x0000000100057824 */ /* 0x042fe200078e0208 */
[----:B---3--:R-:W-:Y:S01]  /*fb40*/  IADD3 R0, R0, R7, RZ ;  /* 0x0000000700007210 */ /* 0x008fe20007ffe0ff */
[----:B------:R-:W-:Y:S02]  /*fb50*/  FMUL.FTZ R7, R74, c[0x0][0x320] ;  /* 0x0000c8004a077a20 */ /* 0x000fe40000410000 */
[----:B------:R-:W-:Y:S01]  /*fb60*/  FMUL.FTZ R8, R42, c[0x0][0x320] ;  /* 0x0000c8002a087a20 */ /* 0x000fe20000410000 */
[C---:B------:R-:W-:Y:S02]  /*fb70*/  IMNMX R5, R6.reuse, R5, PT ;  /* 0x0000000506057217 */ /* 0x040fe40003800200 */
[----:B------:R-:W-:-:S02]  /*fb80*/  IMNMX R0, R6, R0, PT ;  /* 0x0000000006007217 */ /* 0x000fc40003800200 */
[C---:B------:R-:W-:Y:S01]  /*fb90*/  ISETP.GT.AND P0, PT, R5.reuse, RZ, PT ;  /* 0x000000ff0500720c */ /* 0x040fe20003f04270 */
[----:B------:R1:W3:Y:S01]  /*fba0*/  MUFU.TANH R6, R7 ;  /* 0x0000000700067308 */ /* 0x0002e20000002400 */
[C---:B------:R-:W-:Y:S02]  /*fbb0*/  ISETP.GT.AND P1, PT, R5.reuse, 0x1, PT ;  /* 0x000000010500780c */ /* 0x040fe40003f24270 */
[C---:B------:R-:W-:Y:S02]  /*fbc0*/  ISETP.GT.AND P2, PT, R5.reuse, 0x8, PT ;  /* 0x000000080500780c */ /* 0x040fe40003f44270 */
[----:B------:R-:W-:Y:S02]  /*fbd0*/  FSEL R9, R16, -INF , P1 ;  /* 0xff80000010097808 */ /* 0x000fe40000800000 */
[----:B------:R-:W-:Y:S01]  /*fbe0*/  ISETP.GT.AND P1, PT, R5, 0x11, PT ;  /* 0x000000110500780c */ /* 0x000fe20003f24270 */
[----:B------:R4:W2:Y:S01]  /*fbf0*/  MUFU.TANH R16, R8 ;  /* 0x0000000800107308 */ /* 0x0008a20000002400 */
[----:B------:R-:W-:-:S02]  /*fc00*/  FSEL R10, R11, -INF , P2 ;  /* 0xff8000000b0a7808 */ /* 0x000fc40001000000 */
[----:B------:R-:W-:Y:S02]  /*fc10*/  ISETP.GT.AND P2, PT, R5, 0x18, PT ;  /* 0x000000180500780c */ /* 0x000fe40003f44270 */
[----:B------:R-:W-:Y:S02]  /*fc20*/  FSEL R29, R69, -INF , P1 ;  /* 0xff800000451d7808 */ /* 0x000fe40000800000 */
[----:B------:R-:W-:Y:S02]  /*fc30*/  ISETP.GT.AND P1, PT, R5, 0x21, PT ;  /* 0x000000210500780c */ /* 0x000fe40003f24270 */
[----:B-1----:R-:W-:Y:S02]  /*fc40*/  FSEL R7, R21, -INF , P0 ;  /* 0xff80000015077808 */ /* 0x002fe40000000000 */
[----:B------:R-:W-:Y:S02]  /*fc50*/  ISETP.GT.AND P0, PT, R5, 0x10, PT ;  /* 0x000000100500780c */ /* 0x000fe40003f04270 */
[----:B------:R-:W-:-:S02]  /*fc60*/  FSEL R30, R68, -INF , P2 ;  /* 0xff800000441e7808 */ /* 0x000fc40001000000 */
[----:B------:R-:W-:Y:S02]  /*fc70*/  FSEL R28, R76, -INF , P0 ;  /* 0xff8000004c1c7808 */ /* 0x000fe40000000000 */
[C---:B------:R-:W-:Y:S02]  /*fc80*/  ISETP.GT.AND P0, PT, R5.reuse, 0x20, PT ;  /* 0x000000200500780c */ /* 0x040fe40003f04270 */
[----:B------:R-:W-:Y:S02]  /*fc90*/  ISETP.GT.AND P2, PT, R5, 0x28, PT ;  /* 0x000000280500780c */ /* 0x000fe40003f44270 */
[----:B------:R-:W-:Y:S02]  /*fca0*/  FSEL R66, R66, -INF , P0 ;  /* 0xff80000042427808 */ /* 0x000fe40000000000 */
[----:B------:R-:W-:Y:S02]  /*fcb0*/  FSEL R67, R67, -INF , P1 ;  /* 0xff80000043437808 */ /* 0x000fe40000800000 */
[----:B------:R-:W-:-:S02]  /*fcc0*/  ISETP.GT.AND P0, PT, R5, 0x30, PT ;  /* 0x000000300500780c */ /* 0x000fc40003f04270 */
[C---:B------:R-:W-:Y:S02]  /*fcd0*/  ISETP.GT.AND P1, PT, R5.reuse, 0x31, PT ;  /* 0x000000310500780c */ /* 0x040fe40003f24270 */
[----:B------:R-:W-:Y:S02]  /*fce0*/  ISETP.GT.AND P3, PT, R5, 0x9, PT ;  /* 0x000000090500780c */ /* 0x000fe40003f64270 */
        /* <DEDUP_REMOVED lines=10> */
[----:B-----5:R-:W-:Y:S02]  /*fd90*/  FSEL R164, R25, -INF , P0 ;  /* 0xff80000019a47808 */ /* 0x020fe40000000000 */
        /* <DEDUP_REMOVED lines=20> */
[C---:B------:R-:W-:Y:S02]  /*fee0*/  ISETP.GT.AND P3, PT, R5.reuse, 0x49, PT ;  /* 0x000000490500780c */ /* 0x040fe40003f64270 */
[----:B------:R-:W-:Y:S02]  /*fef0*/  FSEL R241, R40, -INF , P2 ;  /* 0xff80000028f17808 */ /* 0x000fe40001000000 */
[----:B------:R-:W-:Y:S01]  /*ff00*/  ISETP.GT.AND P2, PT, R5, 0x78, PT ;  /* 0x000000780500780c */ /* 0x000fe20003f44270 */
[----:B------:R-:W-:Y:S01]  /*ff10*/  LDSM.16.MT88.4 R40, [R214+0x4100] ;  /* 0x00410000d628783b */ /* 0x000fe20000004200 */
[----:B------:R-:W-:-:S02]  /*ff20*/  FSEL R200, R36, -INF , P0 ;  /* 0xff80000024c87808 */ /* 0x000fc40000000000 */
[----:B------:R-:W-:Y:S02]  /*ff30*/  FSEL R170, R33, -INF , P1 ;  /* 0xff80000021aa7808 */ /* 0x000fe40000800000 */
[C---:B------:R-:W-:Y:S02]  /*ff40*/  ISETP.GT.AND P0, PT, R0.reuse, RZ, PT ;  /* 0x000000ff0000720c */ /* 0x040fe40003f04270 */
[----:B------:R-:W-:Y:S02]  /*ff50*/  ISETP.GT.AND P1, PT, R0, 0x1, PT ;  /* 0x000000010000780c */ /* 0x000fe40003f24270 */
[----:B------:R-:W-:Y:S02]  /*ff60*/  FSEL R167, R167, -INF , P3 ;  /* 0xff800000a7a77808 */ /* 0x000fe40001800000 */
[----:B------:R-:W-:Y:S02]  /*ff70*/  ISETP.GT.AND P3, PT, R5, 0x59, PT ;  /* 0x000000590500780c */ /* 0x000fe40003f64270 */
[----:B------:R-:W-:-:S02]  /*ff80*/  FMNMX.FTZ R69, R7, R9, !PT ;  /* 0x0000000907457209 */ /* 0x000fc40007810000 */
[----:B------:R-:W-:Y:S02]  /*ff90*/  FSEL R78, R32, -INF , P2 ;  /* 0xff800000204e7808 */ /* 0x000fe40001000000 */
[----:B------:R-:W-:Y:S02]  /*ffa0*/  ISETP.GT.AND P2, PT, R0, 0x8, PT ;  /* 0x000000080000780c */ /* 0x000fe40003f44270 */
[----:B----4-:R-:W-:Y:S02]  /*ffb0*/  FSEL R8, R13, -INF , P0 ;  /* 0xff8000000d087808 */ /* 0x010fe40000000000 */
[----:B--2---:R-:W-:Y:S02]  /*ffc0*/  FSEL R12, R12, -INF , P1 ;  /* 0xff8000000c0c7808 */ /* 0x004fe40000800000 */
[----:B------:R-:W-:Y:S02]  /*ffd0*/  FSEL R179, R49, -INF , P3 ;  /* 0xff80000031b37808 */ /* 0x000fe40001800000 */
[----:B------:R-:W-:-:S02]  /*ffe0*/  ISETP.GT.AND P3, PT, R5, 0x69, PT ;  /* 0x000000690500780c */ /* 0x000fc40003f64270 */
[----:B------:R-:W-:Y:S02]  /*fff0*/  FMNMX.FTZ R69, R10, R69, !PT ;  /* 0x000000450a457209 */ /* 0x000fe40007810000 */
[----:B------:R-:W-:Y:S02]  /*10000*/  ISETP.GT.AND P4, PT, R5, 0x79, PT ;  /* 0x000000790500780c */ /* 0x000fe40003f84270 */
        /* <DEDUP_REMOVED lines=34> */
[----:B------:R-:W-:Y:S01]  /*10230*/  FMNMX.FTZ R5, R96, R5, !PT ;  /* 0x0000000560057209 */ /* 0x000fe20007810000 */
[----:B------:R-:W-:Y:S01]  /*10240*/  LDSM.16.MT88.4 R24, [R213+0x100] ;  /* 0x00010000d518783b */ /* 0x000fe20000004200 */
        /* <DEDUP_REMOVED lines=14> */
[----:B---3--:R-:W-:Y:S02]  /*10330*/  FSEL R154, R6, -INF , P2 ;  /* 0xff800000069a7808 */ /* 0x008fe40001000000 */
        /* <DEDUP_REMOVED lines=15> */
[C---:B------:R-:W-:Y:S02]  /*10430*/  ISETP.GT.AND P2, PT, R0.reuse, 0x49, PT ;  /* 0x000000490000780c */ /* 0x040fe40003f44270 */
        /* <DEDUP_REMOVED lines=37> */
[----:B------:R-:W-:Y:S01]  /*10690*/  FMNMX.FTZ R5, R208, R5, !PT ;  /* 0x00000005d0057209 */ /* 0x000fe20007810000 */
[----:B------:R-:W-:Y:S01]  /*106a0*/  LDSM.16.MT88.4 R32, [R217+0x4100] ;  /* 0x00410000d920783b */ /* 0x000fe20000004200 */
        /* <DEDUP_REMOVED lines=8> */
[----:B------:R-:W-:Y:S02]  /*10730*/  FSEL R247, R72, -INF , P4 ;  /* 0xff80000048f77808 */ /* 0x000fe40002000000 */
[----:B------:R-:W-:Y:S02]  /*10740*/  FMNMX.FTZ R69, R78, R69, !PT ;  /* 0x000000454e457209 */ /* 0x000fe40007810000 */
[----:B------:R-:W-:Y:S02]  /*10750*/  ISETP.GT.AND P0, PT, R0, 0x79, PT ;  /* 0x000000790000780c */ /* 0x000fe40003f04270 */
[----:B------:R-:W-:Y:S02]  /*10760*/  FSEL R248, R19, -INF , P1 ;  /* 0xff80000013f87808 */ /* 0x000fe40000800000 */
[----:B------:R-:W-:Y:S01]  /*10770*/  FMNMX.FTZ R0, R249, R5, !PT ;  /* 0x00000005f9007209 */ /* 0x000fe20007810000 */
[----:B------:R-:W-:Y:S01]  /*10780*/  LDSM.16.MT88.4 R16, [R214+0x100] ;  /* 0x00010000d610783b */ /* 0x000fe20000004200 */
[----:B------:R-:W-:-:S02]  /*10790*/  FMNMX.FTZ R69, R247, R69, !PT ;  /* 0x00000045f7457209 */ /* 0x000fc40007810000 */
[----:B------:R-:W-:Y:S02]  /*107a0*/  FSEL R171, R15, -INF , P0 ;  /* 0xff8000000fab7808 */ /* 0x000fe40000000000 */
[----:B------:R-:W-:Y:S01]  /*107b0*/  FMNMX.FTZ R0, R248, R0, !PT ;  /* 0x00000000f8007209 */ /* 0x000fe20007810000 */
[----:B------:R-:W1:Y:S03]  /*107c0*/  SHFL.BFLY PT, R6, R69, 0x2, 0x1f ;  /* 0x0c401f0045067f89 */ /* 0x000e6600000e0000 */
        /* <DEDUP_REMOVED lines=14> */
[----:B------:R-:W-:Y:S01]  /*108b0*/  FFMA.FTZ R2, R28, c[0x0][0x2d0], -R5 ;  /* 0x0000b4001c027a23 */ /* 0x000fe20000010805 */
[----:B------:R-:W-:Y:S01]  /*108c0*/  FSEL R0, R0, RZ, P0 ;  /* 0x000000ff00007208 */ /* 0x000fe20000000000 */
[----:B------:R1:W-:Y:S04]  /*108d0*/  MUFU.EX2 R204, R6 ;  /* 0x0000000600cc7308 */ /* 0x0003e80000000800 */
[----:B------:R-:W-:-:S04]  /*108e0*/  FFMA.FTZ R3, R8, c[0x0][0x2d0], -R0 ;  /* 0x0000b40008037a23 */ /* 0x000fc80000010800 */
[----:B------:R2:W-:Y:S01]  /*108f0*/  MUFU.EX2 R92, R3 ;  /* 0x00000003005c7308 */ /* 0x0005e20000000800 */
[----:B-1----:R-:W-:-:S07]  /*10900*/  FFMA.FTZ R6, R9, c[0x0][0x2d0], -R5 ;  /* 0x0000b40009067a23 */ /* 0x002fce0000010805 */
[----:B------:R1:W-:Y:S01]  /*10910*/  MUFU.EX2 R168, R2 ;  /* 0x0000000200a87308 */ /* 0x0003e20000000800 */
[----:B--2---:R-:W-:-:S07]  /*10920*/  FFMA.FTZ R3, R12, c[0x0][0x2d0], -R0 ;  /* 0x0000b4000c037a23 */ /* 0x004fce0000010800 */
[----:B------:R2:W3:Y:S08]  /*10930*/  MUFU.EX2 R7, R6 ;  /* 0x0000000600077308 */ /* 0x0004f00000000800 */
[----:B------:R4:W5:Y:S01]  /*10940*/  MUFU.EX2 R178, R3 ;  /* 0x0000000300b27308 */ /* 0x0009620000000800 */
[--C-:B-1----:R-:W-:Y:S02]  /*10950*/  FFMA.FTZ R2, R29, c[0x0][0x2d0], -R5.reuse ;  /* 0x0000b4001d027a23 */ /* 0x102fe40000010805 */
[----:B--2---:R-:W-:-:S05]  /*10960*/  FFMA.FTZ R6, R10, c[0x0][0x2d0], -R5 ;  /* 0x0000b4000a067a23 */ /* 0x004fca0000010805 */
[----:B------:R1:W-:Y:S01]  /*10970*/  MUFU.EX2 R202, R2 ;  /* 0x0000000200ca7308 */ /* 0x0003e20000000800 */
[----:B---3--:R-:W-:Y:S01]  /*10980*/  F2FP.BF16.PACK_AB R8, R7, R204 ;  /* 0x000000cc0708723e */ /* 0x008fe200000010ff */
[----:B----4-:R-:W-:-:S06]  /*10990*/  FFMA.FTZ R3, R13, c[0x0][0x2d0], -R0 ;  /* 0x0000b4000d037a23 */ /* 0x010fcc0000010800 */
[----:B------:R2:W-:Y:S01]  /*109a0*/  MUFU.EX2 R23, R6 ;  /* 0x0000000600177308 */ /* 0x0005e20000000800 */
[----:B-----5:R-:W-:-:S07]  /*109b0*/  F2FP.BF16.PACK_AB R9, R178, R92 ;  /* 0x0000005cb209723e */ /* 0x020fce00000010ff */
[----:B------:R3:W-:Y:S01]  /*109c0*/  MUFU.EX2 R205, R3 ;  /* 0x0000000300cd7308 */ /* 0x0007e20000000800 */
[--C-:B-1----:R-:W-:Y:S02]  /*109d0*/  FFMA.FTZ R2, R30, c[0x0][0x2d0], -R5.reuse ;  /* 0x0000b4001e027a23 */ /* 0x102fe40000010805 */
[----:B------:R-:W-:Y:S01]  /*109e0*/  LDSM.16.MT88.4 R28, [R216+0x4100] ;  /* 0x00410000d81c783b */ /* 0x000fe20000004200 */
[----:B--2---:R-:W-:-:S04]  /*109f0*/  FFMA.FTZ R6, R11, c[0x0][0x2d0], -R5 ;  /* 0x0000b4000b067a23 */ /* 0x004fc80000010805 */
[----:B------:R1:W-:Y:S01]  /*10a00*/  MUFU.EX2 R210, R2 ;  /* 0x0000000200d27308 */ /* 0x0003e20000000800 */
[----:B---3--:R-:W-:-:S07]  /*10a10*/  FFMA.FTZ R3, R14, c[0x0][0x2d0], -R0 ;  /* 0x0000b4000e037a23 */ /* 0x008fce0000010800 */
[----:B------:R-:W2:Y:S01]  /*10a20*/  MUFU.EX2 R39, R6 ;  /* 0x0000000600277308 */ /* 0x000ea20000000800 */
[----:B------:R-:W3:Y:S07]  /*10a30*/  LDSM.16.MT88.4 R12, [R217+0x100] ;  /* 0x00010000d90c783b */ /* 0x000eee0000004200 */
[----:B------:R4:W5:Y:S01]  /*10a40*/  MUFU.EX2 R132, R3 ;  /* 0x0000000300847308 */ /* 0x0009620000000800 */
[----:B-1----:R-:W-:Y:S02]  /*10a50*/  FFMA.FTZ R2, R45, c[0x0][0x2d0], -R5 ;  /* 0x0000b4002d027a23 */ /* 0x002fe40000010805 */
[----:B--2---:R-:W-:-:S05]  /*10a60*/  IMAD.MOV.U32 R4, RZ, RZ, R39 ;  /* 0x000000ffff047224 */ /* 0x004fca00078e0027 */
[----:B------:R1:W-:Y:S01]  /*10a70*/  MUFU.EX2 R6, R2 ;  /* 0x0000000200067308 */ /* 0x0003e20000000800 */
[----:B------:R-:W-:Y:S01]  /*10a80*/  LDSM.16.MT88.4 R36, [R213+0x4100] ;  /* 0x00410000d524783b */ /* 0x000fe20000004200 */
[----:B----4-:R-:W-:-:S03]  /*10a90*/  MOV R3, R23 ;  /* 0x0000001700037202 */ /* 0x010fc60000000f00 */
[----:B------:R-:W2:Y:S01]  /*10aa0*/  LDSM.16.MT88.4 R20, [R216+0x100] ;  /* 0x00010000d814783b */ /* 0x000ea20000004200 */
[----:B-----5:R-:W-:Y:S02]  /*10ab0*/  F2FP.BF16.PACK_AB R11, R132, R205 ;  /* 0x000000cd840b723e */ /* 0x020fe400000010ff */
[----:B------:R-:W-:Y:S01]  /*10ac0*/  F2FP.BF16.PACK_AB R10, R4, R3 ;  /* 0x00000003040a723e */ /* 0x000fe200000010ff */
[----:B-1----:R-:W-:-:S06]  /*10ad0*/  FFMA.FTZ R2, R44, c[0x0][0x2d0], -R0 ;  /* 0x0000b4002c027a23 */ /* 0x002fcc0000010800 */
[C---:B------:R-:W-:Y:S01]  /*10ae0*/  HMMA.16816.F32.BF16 R80, R8.reuse, R16, RZ ;  /* 0x000000100850723c */ /* 0x040fe200000418ff */
[----:B------:R1:W-:Y:S07]  /*10af0*/  MUFU.EX2 R252, R2 ;  /* 0x0000000200fc7308 */ /* 0x0003ee0000000800 */
[C---:B---3--:R-:W-:Y:S08]  /*10b00*/  HMMA.16816.F32.BF16 R52, R8.reuse, R12, RZ ;  /* 0x0000000c0834723c */ /* 0x048ff000000418ff */
[----:B------:R-:W-:Y:S01]  /*10b10*/  HMMA.16816.F32.BF16 R56, R8, R14, RZ ;  /* 0x0000000e0838723c */ /* 0x000fe200000418ff */
[----:B------:R-:W3:Y:S01]  /*10b20*/  LDSM.16.MT88.4 R12, [R214+0x900] ;  /* 0x00090000d60c783b */ /* 0x000ee20000004200 */
[----:B-1----:R-:W-:-:S04]  /*10b30*/  FFMA.FTZ R2, R60, c[0x0][0x2d0], -R0 ;  /* 0x0000b4003c027a23 */ /* 0x002fc80000010800 */
[----:B------:R1:W4:Y:S02]  /*10b40*/  MUFU.EX2 R250, R2 ;  /* 0x0000000200fa7308 */ /* 0x0003240000000800 */
[C---:B------:R-:W-:Y:S01]  /*10b50*/  HMMA.16816.F32.BF16 R72, R8.reuse, R18, RZ ;  /* 0x000000120848723c */ /* 0x040fe200000418ff */
[----:B------:R-:W5:Y:S07]  /*10b60*/  LDSM.16.MT88.4 R16, [R213+0x900] ;  /* 0x00090000d510783b */ /* 0x000f6e0000004200 */
[----:B------:R-:W-:Y:S01]  /*10b70*/  HMMA.16816.F32.BF16 R88, R8, R24, RZ ;  /* 0x000000180858723c */ /* 0x000fe200000418ff */
[----:B-1----:R-:W-:-:S07]  /*10b80*/  FFMA.FTZ R2, R65, c[0x0][0x2d0], -R0 ;  /* 0x0000b40041027a23 */ /* 0x002fce0000010800 */
[----:B------:R-:W-:Y:S01]  /*10b90*/  HMMA.16816.F32.BF16 R84, R8, R26, RZ ;  /* 0x0000001a0854723c */ /* 0x000fe200000418ff */
[----:B------:R-:W1:Y:S01]  /*10ba0*/  LDSM.16.MT88.4 R24, [R217+0x900] ;  /* 0x00090000d918783b */ /* 0x000e620000004200 */
[----:B------:R3:W-:Y:S01]  /*10bb0*/  MUFU.EX2 R251, R2 ;  /* 0x0000000200fb7308 */ /* 0x0007e20000000800 */
[----:B------:R-:W-:-:S05]  /*10bc0*/  IMAD.MOV.U32 R65, RZ, RZ, R78 ;  /* 0x000000ffff417224 */ /* 0x000fca00078e004e */
[C---:B--2---:R-:W-:Y:S08]  /*10bd0*/  HMMA.16816.F32.BF16 R48, R8.reuse, R20, RZ ;  /* 0x000000140830723c */ /* 0x044ff000000418ff */
[----:B------:R-:W-:Y:S01]  /*10be0*/  HMMA.16816.F32.BF16 R44, R8, R22, RZ ;  /* 0x00000016082c723c */ /* 0x000fe200000418ff */
[----:B------:R-:W2:Y:S01]  /*10bf0*/  LDSM.16.MT88.4 R20, [R216+0x900] ;  /* 0x00090000d814783b */ /* 0x000ea20000004200 */
[----:B---3--:R-:W-:-:S02]  /*10c00*/  FFMA.FTZ R2, R64, c[0x0][0x2d0], -R0 ;  /* 0x0000b40040027a23 */ /* 0x008fc40000010800 */
[----:B------:R-:W-:-:S04]  /*10c10*/  IMAD.MOV.U32 R64, RZ, RZ, R92 ;  /* 0x000000ffff407224 */ /* 0x000fc800078e005c */
[----:B------:R-:W3:Y:S01]  /*10c20*/  MUFU.EX2 R2, R2 ;  /* 0x0000000200027308 */ /* 0x000ee20000000800 */
[C---:B------:R-:W-:Y:S08]  /*10c30*/  HMMA.16816.F32.BF16 R60, R8.reuse, R36, RZ ;  /* 0x00000024083c723c */ /* 0x040ff000000418ff */
[C---:B------:R-:W-:Y:S01]  /*10c40*/  HMMA.16816.F32.BF16 R76, R8.reuse, R38, RZ ;  /* 0x00000026084c723c */ /* 0x040fe200000418ff */
[----:B------:R-:W1:Y:S07]  /*10c50*/  LDSM.16.MT88.4 R36, [R214+0x4900] ;  /* 0x00490000d624783b */ /* 0x000e6e0000004200 */
[C---:B------:R-:W-:Y:S08]  /*10c60*/  HMMA.16816.F32.BF16 R104, R8.reuse, R40, RZ ;  /* 0x000000280868723c */ /* 0x040ff000000418ff */
[C---:B------:R-:W-:Y:S08]  /*10c70*/  HMMA.16816.F32.BF16 R100, R8.reuse, R42, RZ ;  /* 0x0000002a0864723c */ /* 0x040ff000000418ff */
[C---:B------:R-:W-:Y:S08]  /*10c80*/  HMMA.16816.F32.BF16 R112, R8.reuse, R32, RZ ;  /* 0x000000200870723c */ /* 0x040ff000000418ff */
[C---:B------:R-:W-:Y:S01]  /*10c90*/  HMMA.16816.F32.BF16 R120, R8.reuse, R34, RZ ;  /* 0x000000220878723c */ /* 0x040fe200000418ff */
[----:B------:R-:W-:Y:S07]  /*10ca0*/  LDSM.16.MT88.4 R32, [R213+0x1100] ;  /* 0x00110000d520783b */ /* 0x000fee0000004200 */
[C---:B------:R-:W-:Y:S08]  /*10cb0*/  HMMA.16816.F32.BF16 R128, R8.reuse, R28, RZ ;  /* 0x0000001c0880723c */ /* 0x040ff000000418ff */
[----:B------:R-:W-:Y:S01]  /*10cc0*/  HMMA.16816.F32.BF16 R116, R8, R30, RZ ;  /* 0x0000001e0874723c */ /* 0x000fe200000418ff */
[----:B------:R-:W1:Y:S06]  /*10cd0*/  LDSM.16.MT88.4 R28, [R213+0x4900] ;  /* 0x00490000d51c783b */ /* 0x000e6c0000004200 */
[----:B------:R-:W-:-:S02]  /*10ce0*/  F2FP.BF16.PACK_AB R8, R202, R168 ;  /* 0x000000a8ca08723e */ /* 0x000fc400000010ff */
[----:B----4-:R-:W-:Y:S02]  /*10cf0*/  F2FP.BF16.PACK_AB R9, R250, R252 ;  /* 0x000000fcfa09723e */ /* 0x010fe400000010ff */
[----:B------:R-:W-:Y:S02]  /*10d00*/  F2FP.BF16.PACK_AB R10, R6, R210 ;  /* 0x000000d2060a723e */ /* 0x000fe400000010ff */
[----:B---3--:R-:W-:-:S07]  /*10d10*/  F2FP.BF16.PACK_AB R11, R2, R251 ;  /* 0x000000fb020b723e */ /* 0x008fce00000010ff */
[C---:B------:R-:W-:Y:S07]  /*10d20*/  HMMA.16816.F32.BF16 R124, R8.reuse, R12, R80 ;  /* 0x0000000c087c723c */ /* 0x040fee0000041850 */
[----:B------:R-:W-:Y:S01]  /*10d30*/  IMAD.MOV.U32 R82, RZ, RZ, R2 ;  /* 0x000000ffff527224 */ /* 0x000fe200078e0002 */
[----:B-----5:R-:W-:Y:S01]  /*10d40*/  HMMA.16816.F32.BF16 R136, R8, R16, R88 ;  /* 0x000000100888723c */ /* 0x020fe20000041858 */
[----:B------:R-:W-:Y:S01]  /*10d50*/  FFMA.FTZ R2, R66, c[0x0][0x2d0], -R5 ;  /* 0x0000b40042027a23 */ /* 0x000fe20000010805 */
[----:B------:R-:W-:-:S03]  /*10d60*/  MOV R83, R236 ;  /* 0x000000ec00537202 */ /* 0x000fc60000000f00 */
[----:B------:R3:W-:Y:S03]  /*10d70*/  MUFU.EX2 R245, R2 ;  /* 0x0000000200f57308 */ /* 0x0007e60000000800 */
[C---:B------:R-:W-:Y:S01]  /*10d80*/  HMMA.16816.F32.BF16 R88, R8.reuse, R18, R84 ;  /* 0x000000120858723c */ /* 0x040fe20000041854 */
[----:B------:R-:W4:Y:S07]  /*10d90*/  LDSM.16.MT88.4 R16, [R217+0x4900] ;  /* 0x00490000d910783b */ /* 0x000f2e0000004200 */
[----:B------:R-:W-:Y:S01]  /*10da0*/  HMMA.16816.F32.BF16 R108, R8, R14, R72 ;  /* 0x0000000e086c723c */ /* 0x000fe20000041848 */
[----:B------:R-:W5:Y:S01]  /*10db0*/  LDSM.16.MT88.4 R12, [R216+0x4900] ;  /* 0x00490000d80c783b */ /* 0x000f620000004200 */
[----:B---3--:R-:W-:-:S06]  /*10dc0*/  FFMA.FTZ R2, R67, c[0x0][0x2d0], -R5 ;  /* 0x0000b40043027a23 */ /* 0x008fcc0000010805 */
[C---:B-1----:R-:W-:Y:S01]  /*10dd0*/  HMMA.16816.F32.BF16 R40, R8.reuse, R24, R52 ;  /* 0x000000180828723c */ /* 0x042fe20000041834 */
[----:B------:R1:W3:Y:S07]  /*10de0*/  MUFU.EX2 R244, R2 ;  /* 0x0000000200f47308 */ /* 0x0002ee0000000800 */
[C---:B------:R-:W-:Y:S01]  /*10df0*/  HMMA.16816.F32.BF16 R92, R8.reuse, R26, R56 ;  /* 0x0000001a085c723c */ /* 0x040fe20000041838 */
[----:B------:R-:W3:Y:S07]  /*10e00*/  LDSM.16.MT88.4 R24, [R217+0x1100] ;  /* 0x00110000d918783b */ /* 0x000eee0000004200 */
[----:B--2---:R-:W-:Y:S01]  /*10e10*/  HMMA.16816.F32.BF16 R84, R8, R20, R48 ;  /* 0x000000140854723c */ /* 0x004fe20000041830 */
[----:B-1----:R-:W-:-:S02]  /*10e20*/  FFMA.FTZ R2, R71, c[0x0][0x2d0], -R5 ;  /* 0x0000b40047027a23 */ /* 0x002fc40000010805 */
[----:B------:R-:W-:Y:S02]  /*10e30*/  IMAD.MOV.U32 R71, RZ, RZ, R132 ;  /* 0x000000ffff477224 */ /* 0x000fe400078e0084 */
[----:B------:R1:W-:Y:S03]  /*10e40*/  MUFU.EX2 R240, R2 ;  /* 0x0000000200f07308 */ /* 0x0003e60000000800 */
[C---:B------:R-:W-:Y:S01]  /*10e50*/  HMMA.16816.F32.BF16 R44, R8.reuse, R22, R44 ;  /* 0x00000016082c723c */ /* 0x040fe2000004182c */
[----:B------:R-:W2:Y:S07]  /*10e60*/  LDSM.16.MT88.4 R20, [R216+0x1100] ;  /* 0x00110000d814783b */ /* 0x000eae0000004200 */
[----:B------:R-:W-:Y:S01]  /*10e70*/  HMMA.16816.F32.BF16 R72, R8, R38, R100 ;  /* 0x000000260848723c */ /* 0x000fe20000041864 */
[----:B-1----:R-:W-:-:S06]  /*10e80*/  FFMA.FTZ R2, R99, c[0x0][0x2d0], -R5 ;  /* 0x0000b40063027a23 */ /* 0x002fcc0000010805 */
[----:B------:R-:W-:Y:S01]  /*10e90*/  IMAD.MOV.U32 R38, RZ, RZ, R210 ;  /* 0x000000ffff267224 */ /* 0x000fe200078e00d2 */
[----:B------:R-:W-:Y:S01]  /*10ea0*/  HMMA.16816.F32.BF16 R56, R8, R28, R60 ;  /* 0x0000001c0838723c */ /* 0x000fe2000004183c */
[----:B------:R1:W-:Y:S01]  /*10eb0*/  MUFU.EX2 R242, R2 ;  /* 0x0000000200f27308 */ /* 0x0003e20000000800 */
[----:B------:R-:W-:Y:S02]  /*10ec0*/  IMAD.MOV.U32 R103, RZ, RZ, R64 ;  /* 0x000000ffff677224 */ /* 0x000fe400078e0040 */
[----:B------:R-:W-:-:S04]  /*10ed0*/  IMAD.MOV.U32 R39, RZ, RZ, R65 ;  /* 0x000000ffff277224 */ /* 0x000fc800078e0041 */
[C---:B------:R-:W-:Y:S01]  /*10ee0*/  HMMA.16816.F32.BF16 R52, R8.reuse, R30, R76 ;  /* 0x0000001e0834723c */ /* 0x040fe2000004184c */
[----:B------:R-:W2:Y:S07]  /*10ef0*/  LDSM.16.MT88.4 R28, [R214+0x1100] ;  /* 0x00110000d61c783b */ /* 0x000eae0000004200 */
[C---:B------:R-:W-:Y:S01]  /*10f00*/  HMMA.16816.F32.BF16 R132, R8.reuse, R36, R104 ;  /* 0x000000240884723c */ /* 0x040fe20000041868 */
[----:B-1----:R-:W-:Y:S02]  /*10f10*/  FFMA.FTZ R2, R70, c[0x0][0x2d0], -R0 ;  /* 0x0000b40046027a23 */ /* 0x002fe40000010800 */
[----:B------:R-:W-:Y:S01]  /*10f20*/  IMAD.MOV.U32 R70, RZ, RZ, R170 ;  /* 0x000000ffff467224 */ /* 0x000fe200078e00aa */
[----:B------:R-:W-:Y:S01]  /*10f30*/  MOV R170, R211 ;  /* 0x000000d300aa7202 */ /* 0x000fe20000000f00 */
[----:B------:R1:W-:Y:S02]  /*10f40*/  MUFU.EX2 R237, R2 ;  /* 0x0000000200ed7308 */ /* 0x0003e40000000800 */
[----:B------:R-:W-:Y:S01]  /*10f50*/  IMAD.MOV.U32 R37, RZ, RZ, R82 ;  /* 0x000000ffff257224 */ /* 0x000fe200078e0052 */
[----:B----4-:R-:W-:Y:S01]  /*10f60*/  HMMA.16816.F32.BF16 R64, R8, R18, R120 ;  /* 0x000000120840723c */ /* 0x010fe20000041878 */
[----:B------:R-:W-:-:S06]  /*10f70*/  IMAD.MOV.U32 R36, RZ, RZ, R83 ;  /* 0x000000ffff247224 */ /* 0x000fcc00078e0053 */
[----:B------:R-:W-:Y:S01]  /*10f80*/  IMAD.MOV.U32 R123, RZ, RZ, R204 ;  /* 0x000000ffff7b7224 */ /* 0x000fe200078e00cc */
[----:B------:R-:W-:Y:S01]  /*10f90*/  HMMA.16816.F32.BF16 R80, R8, R16, R112 ;  /* 0x000000100850723c */ /* 0x000fe20000041870 */
[----:B------:R-:W-:Y:S01]  /*10fa0*/  IMAD.MOV.U32 R122, RZ, RZ, R203 ;  /* 0x000000ffff7a7224 */ /* 0x000fe200078e00cb */
[----:B------:R-:W-:Y:S01]  /*10fb0*/  LDSM.16.MT88.4 R16, [R216+0x5100] ;  /* 0x00510000d810783b */ /* 0x000fe20000004200 */
[----:B-1----:R-:W-:-:S05]  /*10fc0*/  FFMA.FTZ R2, R96, c[0x0][0x2d0], -R0 ;  /* 0x0000b40060027a23 */ /* 0x002fca0000010800 */
[C---:B-----5:R-:W-:Y:S01]  /*10fd0*/  HMMA.16816.F32.BF16 R60, R8.reuse, R12, R128 ;  /* 0x0000000c083c723c */ /* 0x060fe20000041880 */
[----:B------:R1:W4:Y:S07]  /*10fe0*/  MUFU.EX2 R236, R2 ;  /* 0x0000000200ec7308 */ /* 0x00032e0000000800 */
[----:B------:R-:W-:Y:S01]  /*10ff0*/  HMMA.16816.F32.BF16 R48, R8, R14, R116 ;  /* 0x0000000e0830723c */ /* 0x000fe20000041874 */
[----:B------:R-:W5:Y:S06]  /*11000*/  LDSM.16.MT88.4 R12, [R213+0x5100] ;  /* 0x00510000d50c783b */ /* 0x000f6c0000004200 */
[----:B---3--:R-:W-:Y:S01]  /*11010*/  F2FP.BF16.PACK_AB R8, R244, R245 ;  /* 0x000000f5f408723e */ /* 0x008fe200000010ff */
[----:B-1----:R-:W-:Y:S01]  /*11020*/  FFMA.FTZ R2, R98, c[0x0][0x2d0], -R0 ;  /* 0x0000b40062027a23 */ /* 0x002fe20000010800 */
[----:B----4-:R-:W-:-:S02]  /*11030*/  F2FP.BF16.PACK_AB R9, R236, R237 ;  /* 0x000000edec09723e */ /* 0x010fc400000010ff */
[----:B------:R-:W-:Y:S01]  /*11040*/  F2FP.BF16.PACK_AB R10, R242, R240 ;  /* 0x000000f0f20a723e */ /* 0x000fe200000010ff */
[----:B------:R1:W-:Y:S02]  /*11050*/  MUFU.EX2 R211, R2 ;  /* 0x0000000200d37308 */ /* 0x0003e40000000800 */
[----:B-1----:R-:W-:-:S06]  /*11060*/  FFMA.FTZ R2, R97, c[0x0][0x2d0], -R0 ;  /* 0x0000b40061027a23 */ /* 0x002fcc0000010800 */
[----:B------:R1:W3:Y:S02]  /*11070*/  MUFU.EX2 R210, R2 ;  /* 0x0000000200d27308 */ /* 0x0002e40000000800 */
[----:B-1----:R-:W-:Y:S01]  /*11080*/  FFMA.FTZ R2, R150, c[0x0][0x2d0], -R5 ;  /* 0x0000b40096027a23 */ /* 0x002fe20000010805 */
[----:B---3--:R-:W-:Y:S01]  /*11090*/  F2FP.BF16.PACK_AB R11, R210, R211 ;  /* 0x000000d3d20b723e */ /* 0x008fe200000010ff */
[----:B------:R-:W-:-:S04]  /*110a0*/  IMAD.MOV.U32 R150, RZ, RZ, R205 ;  /* 0x000000ffff967224 */ /* 0x000fc800078e00cd */
[----:B------:R1:W-:Y:S02]  /*110b0*/  MUFU.EX2 R205, R2 ;  /* 0x0000000200cd7308 */ /* 0x0003e40000000800 */
[C---:B------:R-:W-:Y:S08]  /*110c0*/  HMMA.16816.F32.BF16 R104, R8.reuse, R26, R92 ;  /* 0x0000001a0868723c */ /* 0x040ff0000004185c */
[----:B--2---:R-:W-:Y:S01]  /*110d0*/  HMMA.16816.F32.BF16 R92, R8, R20, R84 ;  /* 0x00000014085c723c */ /* 0x004fe20000041854 */
[----:B-1----:R-:W-:Y:S01]  /*110e0*/  FFMA.FTZ R2, R151, c[0x0][0x2d0], -R5 ;  /* 0x0000b40097027a23 */ /* 0x002fe20000010805 */
[----:B------:R-:W-:-:S03]  /*110f0*/  MOV R151, R103 ;  /* 0x0000006700977202 */ /* 0x000fc60000000f00 */
[----:B------:R1:W2:Y:S03]  /*11100*/  MUFU.EX2 R204, R2 ;  /* 0x0000000200cc7308 */ /* 0x0002a60000000800 */
[C---:B------:R-:W-:Y:S01]  /*11110*/  HMMA.16816.F32.BF16 R84, R8.reuse, R22, R44 ;  /* 0x000000160854723c */ /* 0x040fe2000004182c */
[----:B------:R-:W3:Y:S06]  /*11120*/  LDSM.16.MT88.4 R20, [R217+0x5100] ;  /* 0x00510000d914783b */ /* 0x000eec0000004200 */
[----:B------:R-:W-:Y:S01]  /*11130*/  IMAD.MOV.U32 R47, RZ, RZ, R36 ;  /* 0x000000ffff2f7224 */ /* 0x000fe200078e0024 */
[----:B------:R-:W-:Y:S01]  /*11140*/  HMMA.16816.F32.BF16 R96, R8, R24, R40 ;  /* 0x000000180860723c */ /* 0x000fe20000041828 */
[----:B------:R-:W4:Y:S04]  /*11150*/  LDSM.16.MT88.4 R40, [R214+0x5100] ;  /* 0x00510000d628783b */ /* 0x000f280000004200 */
[----:B------:R-:W-:Y:S01]  /*11160*/  LDSM.16.MT88.4 R24, [R216+0x1900] ;  /* 0x00190000d818783b */ /* 0x000fe20000004200 */
[----:B-1----:R-:W-:-:S02]  /*11170*/  FFMA.FTZ R2, R153, c[0x0][0x2d0], -R5 ;  /* 0x0000b40099027a23 */ /* 0x002fc40000010805 */
[C---:B------:R-:W-:Y:S01]  /*11180*/  HMMA.16816.F32.BF16 R76, R8.reuse, R32, R136 ;  /* 0x00000020084c723c */ /* 0x040fe20000041888 */
[----:B------:R-:W-:Y:S01]  /*11190*/  IMAD.MOV.U32 R153, RZ, RZ, R202 ;  /* 0x000000ffff997224 */ /* 0x000fe200078e00ca */
[----:B------:R1:W-:Y:S05]  /*111a0*/  MUFU.EX2 R203, R2 ;  /* 0x0000000200cb7308 */ /* 0x0003ea0000000800 */
[----:B------:R-:W-:Y:S01]  /*111b0*/  IMAD.MOV.U32 R139, RZ, RZ, R39 ;  /* 0x000000ffff8b7224 */ /* 0x000fe200078e0027 */
[----:B------:R-:W-:Y:S01]  /*111c0*/  HMMA.16816.F32.BF16 R88, R8, R34, R88 ;  /* 0x000000220858723c */ /* 0x000fe20000041858 */
[----:B------:R-:W-:Y:S01]  /*111d0*/  IMAD.MOV.U32 R136, RZ, RZ, R37 ;  /* 0x000000ffff887224 */ /* 0x000fe200078e0025 */
[----:B------:R-:W-:Y:S01]  /*111e0*/  LDSM.16.MT88.4 R32, [R214+0x1900] ;  /* 0x00190000d620783b */ /* 0x000fe20000004200 */
[----:B------:R-:W-:Y:S01]  /*111f0*/  IMAD.MOV.U32 R137, RZ, RZ, R71 ;  /* 0x000000ffff897224 */ /* 0x000fe200078e0047 */
[----:B------:R-:W-:Y:S01]  /*11200*/  MOV R138, R4 ;  /* 0x00000004008a7202 */ /* 0x000fe20000000f00 */
[----:B------:R-:W-:-:S03]  /*11210*/  IMAD.MOV.U32 R71, RZ, RZ, R200 ;  /* 0x000000ffff477224 */ /* 0x000fc600078e00c8 */
[C---:B------:R-:W-:Y:S01]  /*11220*/  HMMA.16816.F32.BF16 R116, R8.reuse, R28, R124 ;  /* 0x0000001c0874723c */ /* 0x040fe2000004187c */
[----:B-1----:R-:W-:Y:S02]  /*11230*/  FFMA.FTZ R2, R155, c[0x0][0x2d0], -R5 ;  /* 0x0000b4009b027a23 */ /* 0x002fe40000010805 */
[----:B------:R-:W-:Y:S02]  /*11240*/  IMAD.MOV.U32 R155, RZ, RZ, R123 ;  /* 0x000000ffff9b7224 */ /* 0x000fe400078e007b */
[----:B------:R1:W-:Y:S03]  /*11250*/  MUFU.EX2 R202, R2 ;  /* 0x0000000200ca7308 */ /* 0x0003e60000000800 */
[C---:B------:R-:W-:Y:S01]  /*11260*/  HMMA.16816.F32.BF16 R108, R8.reuse, R30, R108 ;  /* 0x0000001e086c723c */ /* 0x040fe2000004186c */
[----:B------:R-:W-:Y:S07]  /*11270*/  LDSM.16.MT88.4 R28, [R217+0x1900] ;  /* 0x00190000d91c783b */ /* 0x000fee0000004200 */
[----:B-----5:R-:W-:Y:S01]  /*11280*/  HMMA.16816.F32.BF16 R112, R8, R12, R56 ;  /* 0x0000000c0870723c */ /* 0x020fe20000041838 */
[----:B-1----:R-:W-:-:S07]  /*11290*/  FFMA.FTZ R2, R148, c[0x0][0x2d0], -R0 ;  /* 0x0000b40094027a23 */ /* 0x002fce0000010800 */
[C---:B---3--:R-:W-:Y:S01]  /*112a0*/  HMMA.16816.F32.BF16 R128, R8.reuse, R20, R80 ;  /* 0x000000140880723c */ /* 0x048fe20000041850 */
[----:B------:R-:W-:Y:S02]  /*112b0*/  IMAD.MOV.U32 R148, RZ, RZ, R201 ;  /* 0x000000ffff947224 */ /* 0x000fe400078e00c9 */
[----:B------:R1:W-:Y:S05]  /*112c0*/  MUFU.EX2 R201, R2 ;  /* 0x0000000200c97308 */ /* 0x0003ea0000000800 */
[C---:B------:R-:W-:Y:S01]  /*112d0*/  HMMA.16816.F32.BF16 R100, R8.reuse, R14, R52 ;  /* 0x0000000e0864723c */ /* 0x040fe20000041834 */
[----:B------:R-:W-:Y:S07]  /*112e0*/  LDSM.16.MT88.4 R12, [R213+0x5900] ;  /* 0x00590000d50c783b */ /* 0x000fee0000004200 */
[----:B----4-:R-:W-:Y:S01]  /*112f0*/  HMMA.16816.F32.BF16 R132, R8, R40, R132 ;  /* 0x000000280884723c */ /* 0x010fe20000041884 */
[----:B-1----:R-:W-:Y:S01]  /*11300*/  FFMA.FTZ R2, R149, c[0x0][0x2d0], -R0 ;  /* 0x0000b40095027a23 */ /* 0x002fe20000010800 */
[----:B------:R-:W-:-:S02]  /*11310*/  MOV R149, R38 ;  /* 0x0000002600957202 */ /* 0x000fc40000000f00 */
[----:B------:R-:W1:Y:S01]  /*11320*/  LDSM.16.MT88.4 R36, [R213+0x1900] ;  /* 0x00190000d524783b */ /* 0x000e620000004200 */
[----:B------:R3:W4:Y:S03]  /*11330*/  MUFU.EX2 R200, R2 ;  /* 0x0000000200c87308 */ /* 0x0007260000000800 */
[C---:B------:R-:W-:Y:S08]  /*11340*/  HMMA.16816.F32.BF16 R124, R8.reuse, R42, R72 ;  /* 0x0000002a087c723c */ /* 0x040ff00000041848 */
[----:B------:R-:W-:Y:S01]  /*11350*/  HMMA.16816.F32.BF16 R80, R8, R16, R60 ;  /* 0x000000100850723c */ /* 0x000fe2000004183c */
[----:B---3--:R-:W-:-:S07]  /*11360*/  FFMA.FTZ R2, R154, c[0x0][0x2d0], -R0 ;  /* 0x0000b4009a027a23 */ /* 0x008fce0000010800 */
[----:B------:R-:W-:Y:S01]  /*11370*/  HMMA.16816.F32.BF16 R56, R8, R18, R48 ;  /* 0x000000120838723c */ /* 0x000fe20000041830 */
[----:B------:R-:W-:Y:S01]  /*11380*/  IMAD.MOV.U32 R154, RZ, RZ, R178 ;  /* 0x000000ffff9a7224 */ /* 0x000fe200078e00b2 */
[----:B------:R-:W-:Y:S01]  /*11390*/  LDSM.16.MT88.4 R16, [R213+0x2100] ;  /* 0x00210000d510783b */ /* 0x000fe20000004200 */
[----:B------:R3:W-:Y:S02]  /*113a0*/  MUFU.EX2 R4, R2 ;  /* 0x0000000200047308 */ /* 0x0007e40000000800 */
[----:B---3--:R-:W-:Y:S02]  /*113b0*/  FFMA.FTZ R2, R152, c[0x0][0x2d0], -R0 ;  /* 0x0000b40098027a23 */ /* 0x008fe40000010800 */
[----:B------:R-:W-:-:S04]  /*113c0*/  IMAD.MOV.U32 R152, RZ, RZ, R122 ;  /* 0x000000ffff987224 */ /* 0x000fc800078e007a */
[----:B------:R-:W3:Y:S01]  /*113d0*/  MUFU.EX2 R178, R2 ;  /* 0x0000000200b27308 */ /* 0x000ee20000000800 */
[----:B------:R-:W-:Y:S01]  /*113e0*/  HMMA.16816.F32.BF16 R120, R8, R22, R64 ;  /* 0x000000160878723c */ /* 0x000fe20000041840 */
[----:B------:R-:W-:Y:S06]  /*113f0*/  LDSM.16.MT88.4 R20, [R216+0x5900] ;  /* 0x00590000d814783b */ /* 0x000fec0000004200 */
[----:B--2---:R-:W-:Y:S02]  /*11400*/  F2FP.BF16.PACK_AB R8, R204, R205 ;  /* 0x000000cdcc08723e */ /* 0x004fe400000010ff */
[----:B----4-:R-:W-:-:S02]  /*11410*/  F2FP.BF16.PACK_AB R9, R200, R201 ;  /* 0x000000c9c809723e */ /* 0x010fc400000010ff */
[----:B------:R-:W-:Y:S02]  /*11420*/  F2FP.BF16.PACK_AB R10, R202, R203 ;  /* 0x000000cbca0a723e */ /* 0x000fe400000010ff */
[----:B---3--:R-:W-:Y:S01]  /*11430*/  F2FP.BF16.PACK_AB R11, R178, R4 ;  /* 0x00000004b20b723e */ /* 0x008fe200000010ff */
[----:B------:R-:W-:-:S06]  /*11440*/  FFMA.FTZ R2, R164, c[0x0][0x2d0], -R5 ;  /* 0x0000b400a4027a23 */ /* 0x000fcc0000010805 */
[C---:B-1----:R-:W-:Y:S08]  /*11450*/  HMMA.16816.F32.BF16 R72, R8.reuse, R36, R76 ;  /* 0x000000240848723c */ /* 0x042ff0000004184c */
[C---:B------:R-:W-:Y:S08]  /*11460*/  HMMA.16816.F32.BF16 R64, R8.reuse, R38, R88 ;  /* 0x000000260840723c */ /* 0x040ff00000041858 */
[C---:B------:R-:W-:Y:S07]  /*11470*/  HMMA.16816.F32.BF16 R60, R8.reuse, R32, R116 ;  /* 0x00000020083c723c */ /* 0x040fee0000041874 */
[----:B------:R-:W-:Y:S01]  /*11480*/  IMAD.MOV.U32 R117, RZ, RZ, R137 ;  /* 0x000000ffff757224 */ /* 0x000fe200078e0089 */
[C---:B------:R-:W-:Y:S01]  /*11490*/  HMMA.16816.F32.BF16 R52, R8.reuse, R34, R108 ;  /* 0x000000220834723c */ /* 0x040fe2000004186c */
[----:B------:R-:W1:Y:S01]  /*114a0*/  LDSM.16.MT88.4 R32, [R214+0x5900] ;  /* 0x00590000d620783b */ /* 0x000e620000004200 */
[----:B------:R-:W-:Y:S01]  /*114b0*/  MOV R137, R171 ;  /* 0x000000ab00897202 */ /* 0x000fe20000000f00 */
[----:B------:R-:W-:Y:S01]  /*114c0*/  IMAD.MOV.U32 R118, RZ, RZ, R136 ;  /* 0x000000ffff767224 */ /* 0x000fe200078e0088 */
[----:B------:R2:W-:Y:S01]  /*114d0*/  MUFU.EX2 R171, R2 ;  /* 0x0000000200ab7308 */ /* 0x0005e20000000800 */
[----:B------:R-:W-:Y:S01]  /*114e0*/  IMAD.MOV.U32 R136, RZ, RZ, R170 ;  /* 0x000000ffff887224 */ /* 0x000fe200078e00aa */
[----:B------:R-:W-:Y:S01]  /*114f0*/  MOV R119, R47 ;  /* 0x0000002f00777202 */ /* 0x000fe20000000f00 */
[----:B------:R-:W-:Y:S01]  /*11500*/  IMAD.MOV.U32 R116, RZ, RZ, R138 ;  /* 0x000000ffff747224 */ /* 0x000fe200078e008a */
[----:B------:R-:W-:Y:S01]  /*11510*/  HMMA.16816.F32.BF16 R40, R8, R24, R92 ;  /* 0x000000180828723c */ /* 0x000fe2000004185c */
[----:B------:R-:W-:-:S07]  /*11520*/  IMAD.MOV.U32 R138, RZ, RZ, R168 ;  /* 0x000000ffff8a7224 */ /* 0x000fce00078e00a8 */
[----:B------:R-:W-:Y:S01]  /*11530*/  HMMA.16816.F32.BF16 R36, R8, R26, R84 ;  /* 0x0000001a0824723c */ /* 0x000fe20000041854 */
[----:B------:R-:W3:Y:S01]  /*11540*/  LDSM.16.MT88.4 R24, [R217+0x5900] ;  /* 0x00590000d918783b */ /* 0x000ee20000004200 */
[----:B--2---:R-:W-:-:S04]  /*11550*/  FFMA.FTZ R2, R165, c[0x0][0x2d0], -R5 ;  /* 0x0000b400a5027a23 */ /* 0x004fc80000010805 */
[----:B------:R2:W4:Y:S02]  /*11560*/  MUFU.EX2 R170, R2 ;  /* 0x0000000200aa7308 */ /* 0x0005240000000800 */
[C---:B------:R-:W-:Y:S08]  /*11570*/  HMMA.16816.F32.BF16 R76, R8.reuse, R12, R112 ;  /* 0x0000000c084c723c */ /* 0x040ff00000041870 */
[----:B------:R-:W-:Y:S01]  /*11580*/  HMMA.16816.F32.BF16 R84, R8, R14, R100 ;  /* 0x0000000e0854723c */ /* 0x000fe20000041864 */
[----:B------:R-:W5:Y:S01]  /*11590*/  LDSM.16.MT88.4 R12, [R214+0x2100] ;  /* 0x00210000d60c783b */ /* 0x000f620000004200 */
[----:B--2---:R-:W-:-:S06]  /*115a0*/  FFMA.FTZ R2, R166, c[0x0][0x2d0], -R5 ;  /* 0x0000b400a6027a23 */ /* 0x004fcc0000010805 */
[C---:B------:R-:W-:Y:S01]  /*115b0*/  HMMA.16816.F32.BF16 R44, R8.reuse, R28, R96 ;  /* 0x0000001c082c723c */ /* 0x040fe20000041860 */
[----:B------:R2:W-:Y:S07]  /*115c0*/  MUFU.EX2 R168, R2 ;  /* 0x0000000200a87308 */ /* 0x0005ee0000000800 */
[C---:B------:R-:W-:Y:S01]  /*115d0*/  HMMA.16816.F32.BF16 R48, R8.reuse, R30, R104 ;  /* 0x0000001e0830723c */ /* 0x040fe20000041868 */
[----:B------:R-:W4:Y:S07]  /*115e0*/  LDSM.16.MT88.4 R28, [R217+0x2100] ;  /* 0x00210000d91c783b */ /* 0x000f2e0000004200 */
[----:B-1----:R-:W-:Y:S01]  /*115f0*/  HMMA.16816.F32.BF16 R92, R8, R32, R132 ;  /* 0x00000020085c723c */ /* 0x002fe20000041884 */
[----:B--2---:R-:W-:-:S02]  /*11600*/  FFMA.FTZ R2, R167, c[0x0][0x2d0], -R5 ;  /* 0x0000b400a7027a23 */ /* 0x004fc40000010805 */
[----:B------:R-:W-:Y:S02]  /*11610*/  IMAD.MOV.U32 R167, RZ, RZ, R154 ;  /* 0x000000ffffa77224 */ /* 0x000fe400078e009a */
[----:B------:R1:W2:Y:S03]  /*11620*/  MUFU.EX2 R166, R2 ;  /* 0x0000000200a67308 */ /* 0x0002a60000000800 */
[----:B------:R-:W-:Y:S01]  /*11630*/  HMMA.16816.F32.BF16 R108, R8, R34, R124 ;  /* 0x00000022086c723c */ /* 0x000fe2000004187c */
[----:B------:R-:W2:Y:S01]  /*11640*/  LDSM.16.MT88.4 R32, [R216+0x2100] ;  /* 0x00210000d820783b */ /* 0x000ea20000004200 */
[----:B------:R-:W-:Y:S02]  /*11650*/  IMAD.MOV.U32 R154, RZ, RZ, R155 ;  /* 0x000000ffff9a7224 */ /* 0x000fe400078e009b */
[----:B------:R-:W-:Y:S02]  /*11660*/  IMAD.MOV.U32 R134, RZ, RZ, R116 ;  /* 0x000000ffff867224 */ /* 0x000fe400078e0074 */
[----:B------:R-:W-:-:S02]  /*11670*/  IMAD.MOV.U32 R116, RZ, RZ, R119 ;  /* 0x000000ffff747224 */ /* 0x000fc400078e0077 */
[C---:B---3--:R-:W-:Y:S01]  /*11680*/  HMMA.16816.F32.BF16 R128, R8.reuse, R24, R128 ;  /* 0x000000180880723c */ /* 0x048fe20000041880 */
[----:B------:R-:W-:Y:S02]  /*11690*/  IMAD.MOV.U32 R119, RZ, RZ, R148 ;  /* 0x000000ffff777224 */ /* 0x000fe400078e0094 */
[----:B------:R-:W-:Y:S02]  /*116a0*/  IMAD.MOV.U32 R148, RZ, RZ, R153 ;  /* 0x000000ffff947224 */ /* 0x000fe400078e0099 */
[----:B------:R-:W-:Y:S01]  /*116b0*/  IMAD.MOV.U32 R135, RZ, RZ, R117 ;  /* 0x000000ffff877224 */ /* 0x000fe200078e0075 */
[----:B------:R-:W-:Y:S01]  /*116c0*/  MOV R117, R152 ;  /* 0x0000009800757202 */ /* 0x000fe20000000f00 */
[--C-:B-1----:R-:W-:Y:S01]  /*116d0*/  FFMA.FTZ R2, R156, c[0x0][0x2d0], -R0.reuse ;  /* 0x0000b4009c027a23 */ /* 0x102fe20000010800 */
[C---:B------:R-:W-:Y:S01]  /*116e0*/  HMMA.16816.F32.BF16 R120, R8.reuse, R26, R120 ;  /* 0x0000001a0878723c */ /* 0x040fe20000041878 */
[----:B------:R-:W1:Y:S01]  /*116f0*/  LDSM.16.MT88.4 R24, [R213+0x6100] ;  /* 0x00610000d518783b */ /* 0x000e620000004200 */
[----:B------:R-:W-:Y:S01]  /*11700*/  IMAD.MOV.U32 R132, RZ, RZ, R119 ;  /* 0x000000ffff847224 */ /* 0x000fe200078e0077 */
[----:B------:R3:W-:Y:S05]  /*11710*/  MUFU.EX2 R165, R2 ;  /* 0x0000000200a57308 */ /* 0x0007ea0000000800 */
[C---:B------:R-:W-:Y:S08]  /*11720*/  HMMA.16816.F32.BF16 R112, R8.reuse, R20, R80 ;  /* 0x000000140870723c */ /* 0x040ff00000041850 */
[----:B------:R-:W-:Y:S01]  /*11730*/  HMMA.16816.F32.BF16 R100, R8, R22, R56 ;  /* 0x000000160864723c */ /* 0x000fe20000041838 */
[----:B------:R-:W1:Y:S01]  /*11740*/  LDSM.16.MT88.4 R20, [R214+0x6100] ;  /* 0x00610000d614783b */ /* 0x000e620000004200 */
[----:B---3--:R-:W-:-:S04]  /*11750*/  FFMA.FTZ R2, R157, c[0x0][0x2d0], -R0 ;  /* 0x0000b4009d027a23 */ /* 0x008fc80000010800 */
[----:B------:R3:W3:Y:S01]  /*11760*/  MUFU.EX2 R164, R2 ;  /* 0x0000000200a47308 */ /* 0x0006e20000000800 */
[----:B----4-:R-:W-:Y:S02]  /*11770*/  F2FP.BF16.PACK_AB R8, R170, R171 ;  /* 0x000000abaa08723e */ /* 0x010fe400000010ff */
[----:B--2---:R-:W-:Y:S01]  /*11780*/  F2FP.BF16.PACK_AB R10, R166, R168 ;  /* 0x000000a8a60a723e */ /* 0x004fe200000010ff */
[----:B---3--:R-:W-:Y:S01]  /*11790*/  FFMA.FTZ R2, R159, c[0x0][0x2d0], -R0 ;  /* 0x0000b4009f027a23 */ /* 0x008fe20000010800 */
[----:B------:R-:W-:Y:S01]  /*117a0*/  F2FP.BF16.PACK_AB R9, R164, R165 ;  /* 0x000000a5a409723e */ /* 0x000fe200000010ff */
[----:B------:R-:W-:Y:S02]  /*117b0*/  IMAD.MOV.U32 R159, RZ, RZ, R148 ;  /* 0x000000ffff9f7224 */ /* 0x000fe400078e0094 */
[----:B------:R2:W-:Y:S02]  /*117c0*/  MUFU.EX2 R157, R2 ;  /* 0x00000002009d7308 */ /* 0x0005e40000000800 */
[----:B--2---:R-:W-:Y:S01]  /*117d0*/  FFMA.FTZ R2, R158, c[0x0][0x2d0], -R0 ;  /* 0x0000b4009e027a23 */ /* 0x004fe20000010800 */
[----:B------:R-:W-:-:S05]  /*117e0*/  MOV R158, R136 ;  /* 0x00000088009e7202 */ /* 0x000fca0000000f00 */
[----:B------:R2:W3:Y:S02]  /*117f0*/  MUFU.EX2 R156, R2 ;  /* 0x00000002009c7308 */ /* 0x0004e40000000800 */
[----:B--2---:R-:W-:Y:S01]  /*11800*/  FFMA.FTZ R2, R175, c[0x0][0x2d0], -R5 ;  /* 0x0000b400af027a23 */ /* 0x004fe20000010805 */
[----:B---3--:R-:W-:Y:S01]  /*11810*/  F2FP.BF16.PACK_AB R11, R156, R157 ;  /* 0x0000009d9c0b723e */ /* 0x008fe200000010ff */
[----:B------:R-:W-:-:S04]  /*11820*/  IMAD.MOV.U32 R175, RZ, RZ, R137 ;  /* 0x000000ffffaf7224 */ /* 0x000fc800078e0089 */
[----:B------:R2:W-:Y:S02]  /*11830*/  MUFU.EX2 R155, R2 ;  /* 0x00000002009b7308 */ /* 0x0005e40000000800 */
[C---:B------:R-:W-:Y:S08]  /*11840*/  HMMA.16816.F32.BF16 R104, R8.reuse, R16, R72 ;  /* 0x000000100868723c */ /* 0x040ff00000041848 */
[----:B------:R-:W-:Y:S01]  /*11850*/  HMMA.16816.F32.BF16 R96, R8, R18, R64 ;  /* 0x000000120860723c */ /* 0x000fe20000041840 */
[----:B------:R-:W3:Y:S01]  /*11860*/  LDSM.16.MT88.4 R16, [R217+0x6100] ;  /* 0x00610000d910783b */ /* 0x000ee20000004200 */
[----:B--2---:R-:W-:-:S02]  /*11870*/  FFMA.FTZ R2, R176, c[0x0][0x2d0], -R5 ;  /* 0x0000b400b0027a23 */ /* 0x004fc40000010805 */
[----:B------:R-:W-:Y:S02]  /*11880*/  IMAD.MOV.U32 R176, RZ, RZ, R154 ;  /* 0x000000ffffb07224 */ /* 0x000fe400078e009a */
[----:B------:R2:W4:Y:S02]  /*11890*/  MUFU.EX2 R154, R2 ;  /* 0x00000002009a7308 */ /* 0x0005240000000800 */
[C---:B-----5:R-:W-:Y:S08]  /*118a0*/  HMMA.16816.F32.BF16 R88, R8.reuse, R12, R60 ;  /* 0x0000000c0858723c */ /* 0x060ff0000004183c */
[----:B------:R-:W-:Y:S01]  /*118b0*/  HMMA.16816.F32.BF16 R80, R8, R14, R52 ;  /* 0x0000000e0850723c */ /* 0x000fe20000041834 */
[----:B------:R-:W5:Y:S01]  /*118c0*/  LDSM.16.MT88.4 R12, [R216+0x6100] ;  /* 0x00610000d80c783b */ /* 0x000f620000004200 */
[----:B--2---:R-:W-:-:S06]  /*118d0*/  FFMA.FTZ R2, R177, c[0x0][0x2d0], -R5 ;  /* 0x0000b400b1027a23 */ /* 0x004fcc0000010805 */
[----:B------:R-:W-:Y:S01]  /*118e0*/  HMMA.16816.F32.BF16 R72, R8, R28, R44 ;  /* 0x0000001c0848723c */ /* 0x000fe2000004182c */
[----:B------:R-:W-:Y:S01]  /*118f0*/  MOV R177, R167 ;  /* 0x000000a700b17202 */ /* 0x000fe20000000f00 */
[----:B------:R-:W-:Y:S01]  /*11900*/  IMAD.MOV.U32 R167, RZ, RZ, R118 ;  /* 0x000000ffffa77224 */ /* 0x000fe200078e0076 */
[----:B------:R2:W-:Y:S01]  /*11910*/  MUFU.EX2 R153, R2 ;  /* 0x0000000200997308 */ /* 0x0005e20000000800 */
[----:B------:R-:W-:-:S04]  /*11920*/  IMAD.MOV.U32 R118, RZ, RZ, R149 ;  /* 0x000000ffff767224 */ /* 0x000fc800078e0095 */
[----:B------:R-:W-:Y:S01]  /*11930*/  HMMA.16816.F32.BF16 R64, R8, R30, R48 ;  /* 0x0000001e0840723c */ /* 0x000fe20000041830 */
[----:B------:R-:W-:Y:S01]  /*11940*/  LDSM.16.MT88.4 R28, [R214+0x2900] ;  /* 0x00290000d61c783b */ /* 0x000fe20000004200 */
[----:B------:R-:W-:-:S06]  /*11950*/  IMAD.MOV.U32 R133, RZ, RZ, R118 ;  /* 0x000000ffff857224 */ /* 0x000fcc00078e0076 */
[C---:B------:R-:W-:Y:S01]  /*11960*/  HMMA.16816.F32.BF16 R60, R8.reuse, R32, R40 ;  /* 0x00000020083c723c */ /* 0x040fe20000041828 */
[----:B--2---:R-:W-:Y:S02]  /*11970*/  FFMA.FTZ R2, R179, c[0x0][0x2d0], -R5 ;  /* 0x0000b400b3027a23 */ /* 0x004fe40000010805 */
[----:B------:R-:W-:Y:S02]  /*11980*/  IMAD.MOV.U32 R179, RZ, RZ, R151 ;  /* 0x000000ffffb37224 */ /* 0x000fe400078e0097 */
[----:B------:R2:W-:Y:S03]  /*11990*/  MUFU.EX2 R152, R2 ;  /* 0x0000000200987308 */ /* 0x0005e60000000800 */
[C---:B------:R-:W-:Y:S01]  /*119a0*/  HMMA.16816.F32.BF16 R52, R8.reuse, R34, R36 ;  /* 0x000000220834723c */ /* 0x040fe20000041824 */
[----:B------:R-:W4:Y:S07]  /*119b0*/  LDSM.16.MT88.4 R32, [R213+0x2900] ;  /* 0x00290000d520783b */ /* 0x000f2e0000004200 */
[----:B-1----:R-:W-:Y:S01]  /*119c0*/  HMMA.16816.F32.BF16 R44, R8, R24, R76 ;  /* 0x00000018082c723c */ /* 0x002fe2000004184c */
[----:B--2---:R-:W-:-:S07]  /*119d0*/  FFMA.FTZ R2, R169, c[0x0][0x2d0], -R0 ;  /* 0x0000b400a9027a23 */ /* 0x004fce0000010800 */
[C---:B------:R-:W-:Y:S01]  /*119e0*/  HMMA.16816.F32.BF16 R48, R8.reuse, R26, R84 ;  /* 0x0000001a0830723c */ /* 0x040fe20000041854 */
[----:B------:R-:W1:Y:S01]  /*119f0*/  LDSM.16.MT88.4 R24, [R217+0x2900] ;  /* 0x00290000d918783b */ /* 0x000e620000004200 */
[----:B------:R-:W-:Y:S01]  /*11a00*/  MOV R169, R150 ;  /* 0x0000009600a97202 */ /* 0x000fe20000000f00 */
[----:B------:R2:W-:Y:S05]  /*11a10*/  MUFU.EX2 R151, R2 ;  /* 0x0000000200977308 */ /* 0x0005ea0000000800 */
[C---:B------:R-:W-:Y:S08]  /*11a20*/  HMMA.16816.F32.BF16 R36, R8.reuse, R22, R108 ;  /* 0x000000160824723c */ /* 0x040ff0000004186c */
[----:B---3--:R-:W-:Y:S01]  /*11a30*/  HMMA.16816.F32.BF16 R76, R8, R18, R120 ;  /* 0x00000012084c723c */ /* 0x008fe20000041878 */
[----:B--2---:R-:W-:-:S02]  /*11a40*/  FFMA.FTZ R2, R173, c[0x0][0x2d0], -R0 ;  /* 0x0000b400ad027a23 */ /* 0x004fc40000010800 */
[----:B------:R-:W-:Y:S02]  /*11a50*/  IMAD.MOV.U32 R173, RZ, RZ, R138 ;  /* 0x000000ffffad7224 */ /* 0x000fe400078e008a */
[----:B------:R2:W3:Y:S03]  /*11a60*/  MUFU.EX2 R150, R2 ;  /* 0x0000000200967308 */ /* 0x0004e60000000800 */
[C---:B------:R-:W-:Y:S01]  /*11a70*/  HMMA.16816.F32.BF16 R40, R8.reuse, R20, R92 ;  /* 0x000000140828723c */ /* 0x040fe2000004185c */
[----:B------:R-:W1:Y:S07]  /*11a80*/  LDSM.16.MT88.4 R20, [R216+0x2900] ;  /* 0x00290000d814783b */ /* 0x000e6e0000004200 */
[----:B------:R-:W-:Y:S01]  /*11a90*/  HMMA.16816.F32.BF16 R56, R8, R16, R128 ;  /* 0x000000100838723c */ /* 0x000fe20000041880 */
[----:B------:R-:W-:Y:S01]  /*11aa0*/  LDSM.16.MT88.4 R16, [R214+0x6900] ;  /* 0x00690000d610783b */ /* 0x000fe20000004200 */
[----:B--2---:R-:W-:-:S06]  /*11ab0*/  FFMA.FTZ R2, R172, c[0x0][0x2d0], -R0 ;  /* 0x0000b400ac027a23 */ /* 0x004fcc0000010800 */
[----:B-----5:R-:W-:Y:S01]  /*11ac0*/  HMMA.16816.F32.BF16 R120, R8, R12, R112 ;  /* 0x0000000c0878723c */ /* 0x020fe20000041870 */
[----:B------:R-:W-:Y:S01]  /*11ad0*/  IMAD.MOV.U32 R172, RZ, RZ, R135 ;  /* 0x000000ffffac7224 */ /* 0x000fe200078e0087 */
[----:B------:R2:W-:Y:S01]  /*11ae0*/  MUFU.EX2 R149, R2 ;  /* 0x0000000200957308 */ /* 0x0005e20000000800 */
[----:B------:R-:W-:Y:S02]  /*11af0*/  IMAD.MOV.U32 R135, RZ, RZ, R167 ;  /* 0x000000ffff877224 */ /* 0x000fe400078e00a7 */
[----:B------:R-:W-:-:S03]  /*11b00*/  IMAD.MOV.U32 R167, RZ, RZ, R116 ;  /* 0x000000ffffa77224 */ /* 0x000fc600078e0074 */
[----:B------:R-:W-:Y:S01]  /*11b10*/  HMMA.16816.F32.BF16 R108, R8, R14, R100 ;  /* 0x0000000e086c723c */ /* 0x000fe20000041864 */
[----:B------:R-:W5:Y:S01]  /*11b20*/  LDSM.16.MT88.4 R12, [R213+0x6900] ;  /* 0x00690000d50c783b */ /* 0x000f620000004200 */
[----:B------:R-:W-:-:S05]  /*11b30*/  IMAD.MOV.U32 R131, RZ, RZ, R71 ;  /* 0x000000ffff837224 */ /* 0x000fca00078e0047 */
[----:B----4-:R-:W-:Y:S02]  /*11b40*/  F2FP.BF16.PACK_AB R8, R154, R155 ;  /* 0x0000009b9a08723e */ /* 0x010fe400000010ff */
[----:B---3--:R-:W-:Y:S01]  /*11b50*/  F2FP.BF16.PACK_AB R9, R150, R151 ;  /* 0x000000979609723e */ /* 0x008fe200000010ff */
[----:B--2---:R-:W-:Y:S01]  /*11b60*/  FFMA.FTZ R2, R174, c[0x0][0x2d0], -R0 ;  /* 0x0000b400ae027a23 */ /* 0x004fe20000010800 */
[----:B------:R-:W-:Y:S01]  /*11b70*/  F2FP.BF16.PACK_AB R10, R152, R153 ;  /* 0x00000099980a723e */ /* 0x000fe200000010ff */
[----:B------:R-:W-:Y:S01]  /*11b80*/  IMAD.MOV.U32 R174, RZ, RZ, R134 ;  /* 0x000000ffffae7224 */ /* 0x000fe200078e0086 */
[----:B------:R-:W-:Y:S01]  /*11b90*/  MOV R134, R117 ;  /* 0x0000007500867202 */ /* 0x000fe20000000f00 */
[----:B------:R-:W2:Y:S02]  /*11ba0*/  MUFU.EX2 R148, R2 ;  /* 0x0000000200947308 */ /* 0x000ea40000000800 */
[----:B--2---:R-:W-:Y:S01]  /*11bb0*/  F2FP.BF16.PACK_AB R11, R148, R149 ;  /* 0x00000095940b723e */ /* 0x004fe200000010ff */
[----:B------:R-:W-:-:S02]  /*11bc0*/  FFMA.FTZ R2, R238, c[0x0][0x2d0], -R5 ;  /* 0x0000b400ee027a23 */ /* 0x000fc40000010805 */
[----:B------:R-:W-:-:S03]  /*11bd0*/  IMAD.MOV.U32 R238, RZ, RZ, R139 ;  /* 0x000000ffffee7224 */ /* 0x000fc600078e008b */
[----:B------:R2:W-:Y:S01]  /*11be0*/  MUFU.EX2 R139, R2 ;  /* 0x00000002008b7308 */ /* 0x0005e20000000800 */
[C---:B------:R-:W-:Y:S08]  /*11bf0*/  HMMA.16816.F32.BF16 R124, R8.reuse, R34, R96 ;  /* 0x00000022087c723c */ /* 0x040ff00000041860 */
[----:B-1----:R-:W-:Y:S01]  /*11c00*/  HMMA.16816.F32.BF16 R96, R8, R24, R72 ;  /* 0x000000180860723c */ /* 0x002fe20000041848 */
[----:B--2---:R-:W-:Y:S01]  /*11c10*/  FFMA.FTZ R2, R239, c[0x0][0x2d0], -R5 ;  /* 0x0000b400ef027a23 */ /* 0x004fe20000010805 */
[----:B------:R-:W-:-:S06]  /*11c20*/  MOV R239, R70 ;  /* 0x0000004600ef7202 */ /* 0x000fcc0000000f00 */
[C---:B------:R-:W-:Y:S01]  /*11c30*/  HMMA.16816.F32.BF16 R100, R8.reuse, R26, R64 ;  /* 0x0000001a0864723c */ /* 0x040fe20000041840 */
[----:B------:R-:W1:Y:S01]  /*11c40*/  LDSM.16.MT88.4 R24, [R217+0x6900] ;  /* 0x00690000d918783b */ /* 0x000e620000004200 */
[----:B------:R2:W3:Y:S06]  /*11c50*/  MUFU.EX2 R138, R2 ;  /* 0x00000002008a7308 */ /* 0x0004ec0000000800 */
[C---:B------:R-:W-:Y:S01]  /*11c60*/  HMMA.16816.F32.BF16 R116, R8.reuse, R32, R104 ;  /* 0x000000200874723c */ /* 0x040fe20000041868 */
[----:B------:R-:W4:Y:S07]  /*11c70*/  LDSM.16.MT88.4 R32, [R216+0x6900] ;  /* 0x00690000d820783b */ /* 0x000f2e0000004200 */
[----:B------:R-:W-:Y:S01]  /*11c80*/  HMMA.16816.F32.BF16 R112, R8, R28, R88 ;  /* 0x0000001c0870723c */ /* 0x000fe20000041858 */
[----:B--2---:R-:W-:Y:S01]  /*11c90*/  FFMA.FTZ R2, R241, c[0x0][0x2d0], -R5 ;  /* 0x0000b400f1027a23 */ /* 0x004fe20000010805 */
[----:B------:R-:W-:Y:S01]  /*11ca0*/  MOV R241, R177 ;  /* 0x000000b100f17202 */ /* 0x000fe20000000f00 */
[----:B------:R-:W-:-:S02]  /*11cb0*/  IMAD.MOV.U32 R177, RZ, RZ, R6 ;  /* 0x000000ffffb17224 */ /* 0x000fc400078e0006 */
[----:B------:R2:W-:Y:S03]  /*11cc0*/  MUFU.EX2 R137, R2 ;  /* 0x0000000200897308 */ /* 0x0005e60000000800 */
[C---:B------:R-:W-:Y:S08]  /*11cd0*/  HMMA.16816.F32.BF16 R88, R8.reuse, R22, R52 ;  /* 0x000000160858723c */ /* 0x040ff00000041834 */
[----:B-----5:R-:W-:Y:S01]  /*11ce0*/  HMMA.16816.F32.BF16 R64, R8, R14, R48 ;  /* 0x0000000e0840723c */ /* 0x020fe20000041830 */
[----:B--2---:R-:W-:-:S07]  /*11cf0*/  FFMA.FTZ R2, R243, c[0x0][0x2d0], -R5 ;  /* 0x0000b400f3027a23 */ /* 0x004fce0000010805 */
[C---:B------:R-:W-:Y:S01]  /*11d00*/  HMMA.16816.F32.BF16 R84, R8.reuse, R12, R44 ;  /* 0x0000000c0854723c */ /* 0x040fe2000004182c */
[----:B------:R-:W-:Y:S01]  /*11d10*/  IMAD.MOV.U32 R243, RZ, RZ, R176 ;  /* 0x000000fffff37224 */ /* 0x000fe200078e00b0 */
[----:B------:R2:W-:Y:S01]  /*11d20*/  MUFU.EX2 R136, R2 ;  /* 0x0000000200887308 */ /* 0x0005e20000000800 */
[----:B------:R-:W-:Y:S01]  /*11d30*/  MOV R176, R135 ;  /* 0x0000008700b07202 */ /* 0x000fe20000000f00 */
[----:B------:R-:W-:Y:S04]  /*11d40*/  LDSM.16.MT88.4 R12, [R216+0x3100] ;  /* 0x00310000d80c783b */ /* 0x000fe80000004200 */
[C---:B-1----:R-:W-:Y:S08]  /*11d50*/  HMMA.16816.F32.BF16 R48, R8.reuse, R24, R56 ;  /* 0x000000180830723c */ /* 0x042ff00000041838 */
[----:B------:R-:W-:Y:S01]  /*11d60*/  HMMA.16816.F32.BF16 R52, R8, R26, R76 ;  /* 0x0000001a0834723c */ /* 0x000fe2000004184c */
[----:B------:R-:W1:Y:S01]  /*11d70*/  LDSM.16.MT88.4 R24, [R213+0x7100] ;  /* 0x00710000d518783b */ /* 0x000e620000004200 */
[----:B--2---:R-:W-:-:S02]  /*11d80*/  FFMA.FTZ R2, R206, c[0x0][0x2d0], -R0 ;  /* 0x0000b400ce027a23 */ /* 0x004fc40000010800 */
[----:B------:R-:W-:Y:S01]  /*11d90*/  IMAD.MOV.U32 R206, RZ, RZ, R7 ;  /* 0x000000ffffce7224 */ /* 0x000fe200078e0007 */
[----:B------:R-:W-:Y:S01]  /*11da0*/  LDSM.16.MT88.4 R76, [R213+0x3900] ;  /* 0x00390000d54c783b */ /* 0x000fe20000004200 */
[----:B------:R2:W-:Y:S02]  /*11db0*/  MUFU.EX2 R71, R2 ;  /* 0x0000000200477308 */ /* 0x0005e40000000800 */
[C---:B------:R-:W-:Y:S01]  /*11dc0*/  HMMA.16816.F32.BF16 R92, R8.reuse, R20, R60 ;  /* 0x00000014085c723c */ /* 0x040fe2000004183c */
[----:B------:R-:W5:Y:S07]  /*11dd0*/  LDSM.16.MT88.4 R20, [R214+0x3100] ;  /* 0x00310000d614783b */ /* 0x000f6e0000004200 */
[----:B------:R-:W-:Y:S01]  /*11de0*/  HMMA.16816.F32.BF16 R60, R8, R16, R40 ;  /* 0x00000010083c723c */ /* 0x000fe20000041828 */
[----:B--2---:R-:W-:-:S07]  /*11df0*/  FFMA.FTZ R2, R207, c[0x0][0x2d0], -R0 ;  /* 0x0000b400cf027a23 */ /* 0x004fce0000010800 */
[C---:B------:R-:W-:Y:S01]  /*11e00*/  HMMA.16816.F32.BF16 R40, R8.reuse, R18, R36 ;  /* 0x000000120828723c */ /* 0x040fe20000041824 */
[----:B------:R-:W2:Y:S01]  /*11e10*/  LDSM.16.MT88.4 R16, [R217+0x3100] ;  /* 0x00310000d910783b */ /* 0x000ea20000004200 */
[----:B------:R1:W1:Y:S06]  /*11e20*/  MUFU.EX2 R70, R2 ;  /* 0x0000000200467308 */ /* 0x00026c0000000800 */
[C---:B------:R-:W-:Y:S01]  /*11e30*/  HMMA.16816.F32.BF16 R104, R8.reuse, R30, R80 ;  /* 0x0000001e0868723c */ /* 0x040fe20000041850 */
[----:B------:R-:W2:Y:S07]  /*11e40*/  LDSM.16.MT88.4 R28, [R213+0x3100] ;  /* 0x00310000d51c783b */ /* 0x000eae0000004200 */
[----:B----4-:R-:W-:Y:S01]  /*11e50*/  HMMA.16816.F32.BF16 R44, R8, R32, R120 ;  /* 0x00000020082c723c */ /* 0x010fe20000041878 */
[----:B-1----:R-:W-:-:S04]  /*11e60*/  FFMA.FTZ R2, R208, c[0x0][0x2d0], -R0 ;  /* 0x0000b400d0027a23 */ /* 0x002fc80000010800 */
[----:B------:R1:W-:Y:S03]  /*11e70*/  MUFU.EX2 R59, R2 ;  /* 0x00000002003b7308 */ /* 0x0003e60000000800 */
[----:B------:R-:W-:Y:S01]  /*11e80*/  HMMA.16816.F32.BF16 R36, R8, R34, R108 ;  /* 0x000000220824723c */ /* 0x000fe2000004186c */
[----:B------:R-:W4:Y:S04]  /*11e90*/  LDSM.16.MT88.4 R32, [R214+0x7100] ;  /* 0x00710000d620783b */ /* 0x000f280000004200 */
[----:B------:R-:W-:Y:S02]  /*11ea0*/  LDSM.16.MT88.4 R108, [R213+0x7900] ;  /* 0x00790000d56c783b */ /* 0x000fe40000004200 */
[----:B---3--:R-:W-:-:S02]  /*11eb0*/  F2FP.BF16.PACK_AB R8, R138, R139 ;  /* 0x0000008b8a08723e */ /* 0x008fc400000010ff */
[----:B------:R-:W-:Y:S02]  /*11ec0*/  F2FP.BF16.PACK_AB R9, R70, R71 ;  /* 0x000000474609723e */ /* 0x000fe400000010ff */
[----:B------:R-:W-:Y:S01]  /*11ed0*/  F2FP.BF16.PACK_AB R10, R136, R137 ;  /* 0x00000089880a723e */ /* 0x000fe200000010ff */
[----:B-1----:R-:W-:-:S04]  /*11ee0*/  FFMA.FTZ R2, R209, c[0x0][0x2d0], -R0 ;  /* 0x0000b400d1027a23 */ /* 0x002fc80000010800 */
[----:B------:R1:W3:Y:S02]  /*11ef0*/  MUFU.EX2 R58, R2 ;  /* 0x00000002003a7308 */ /* 0x0002e40000000800 */
[----:B-1----:R-:W-:Y:S01]  /*11f00*/  FFMA.FTZ R2, R131, c[0x0][0x2d0], -R5 ;  /* 0x0000b40083027a23 */ /* 0x002fe20000010805 */
[----:B---3--:R-:W-:-:S05]  /*11f10*/  F2FP.BF16.PACK_AB R11, R58, R59 ;  /* 0x0000003b3a0b723e */ /* 0x008fca00000010ff */
[----:B------:R1:W-:Y:S02]  /*11f20*/  MUFU.EX2 R57, R2 ;  /* 0x0000000200397308 */ /* 0x0003e40000000800 */
[C---:B------:R-:W-:Y:S08]  /*11f30*/  HMMA.16816.F32.BF16 R64, R8.reuse, R26, R64 ;  /* 0x0000001a0840723c */ /* 0x040ff00000041840 */
[----:B------:R-:W-:Y:S01]  /*11f40*/  HMMA.16816.F32.BF16 R128, R8, R24, R84 ;  /* 0x000000180880723c */ /* 0x000fe20000041854 */
[----:B------:R-:W-:Y:S01]  /*11f50*/  LDSM.16.MT88.4 R84, [R214+0x3900] ;  /* 0x00390000d654783b */ /* 0x000fe20000004200 */
[----:B-1----:R-:W-:-:S02]  /*11f60*/  FFMA.FTZ R2, R239, c[0x0][0x2d0], -R5 ;  /* 0x0000b400ef027a23 */ /* 0x002fc40000010805 */
[----:B------:R-:W-:Y:S02]  /*11f70*/  IMAD.MOV.U32 R239, RZ, RZ, R179 ;  /* 0x000000ffffef7224 */ /* 0x000fe400078e00b3 */
[----:B------:R1:W-:Y:S01]  /*11f80*/  MUFU.EX2 R56, R2 ;  /* 0x0000000200387308 */ /* 0x0003e20000000800 */
[----:B------:R-:W-:Y:S01]  /*11f90*/  IMAD.MOV.U32 R179, RZ, RZ, R133 ;  /* 0x000000ffffb37224 */ /* 0x000fe200078e0085 */
[C---:B-----5:R-:W-:Y:S08]  /*11fa0*/  HMMA.16816.F32.BF16 R80, R8.reuse, R20, R112 ;  /* 0x000000140850723c */ /* 0x060ff00000041870 */
[----:B------:R-:W-:Y:S01]  /*11fb0*/  HMMA.16816.F32.BF16 R20, R8, R22, R104 ;  /* 0x000000160814723c */ /* 0x000fe20000041868 */
[----:B-1----:R-:W-:-:S02]  /*11fc0*/  FFMA.FTZ R2, R238, c[0x0][0x2d0], -R5 ;  /* 0x0000b400ee027a23 */ /* 0x002fc40000010805 */
[----:B------:R-:W-:Y:S01]  /*11fd0*/  IMAD.MOV.U32 R238, RZ, RZ, R169 ;  /* 0x000000ffffee7224 */ /* 0x000fe200078e00a9 */
[----:B------:R-:W-:Y:S01]  /*11fe0*/  MOV R169, R159 ;  /* 0x0000009f00a97202 */ /* 0x000fe20000000f00 */
[----:B------:R1:W-:Y:S03]  /*11ff0*/  MUFU.EX2 R27, R2 ;  /* 0x00000002001b7308 */ /* 0x0003e60000000800 */
[----:B--2---:R-:W-:Y:S01]  /*12000*/  HMMA.16816.F32.BF16 R96, R8, R16, R96 ;  /* 0x000000100860723c */ /* 0x004fe20000041860 */
[----:B------:R-:W-:-:S07]  /*12010*/  IMAD.MOV.U32 R159, RZ, RZ, R134 ;  /* 0x000000ffff9f7224 */ /* 0x000fce00078e0086 */
[C---:B------:R-:W-:Y:S01]  /*12020*/  HMMA.16816.F32.BF16 R104, R8.reuse, R18, R100 ;  /* 0x000000120868723c */ /* 0x040fe20000041864 */
[----:B------:R-:W2:Y:S04]  /*12030*/  LDSM.16.MT88.4 R16, [R217+0x7100] ;  /* 0x00710000d910783b */ /* 0x000ea80000004200 */
[----:B------:R-:W-:Y:S01]  /*12040*/  LDSM.16.MT88.4 R100, [R216+0x3900] ;  /* 0x00390000d864783b */ /* 0x000fe20000004200 */
[----:B-1----:R-:W-:Y:S02]  /*12050*/  FFMA.FTZ R2, R247, c[0x0][0x2d0], -R5 ;  /* 0x0000b400f7027a23 */ /* 0x002fe40000010805 */
[C---:B------:R-:W-:Y:S01]  /*12060*/  HMMA.16816.F32.BF16 R112, R8.reuse, R12, R92 ;  /* 0x0000000c0870723c */ /* 0x040fe2000004185c */
[----:B------:R-:W-:Y:S01]  /*12070*/  LDSM.16.MT88.4 R92, [R217+0x3900] ;  /* 0x00390000d95c783b */ /* 0x000fe20000004200 */
[----:B------:R1:W3:Y:S06]  /*12080*/  MUFU.EX2 R26, R2 ;  /* 0x00000002001a7308 */ /* 0x0002ec0000000800 */
[C---:B------:R-:W-:Y:S01]  /*12090*/  HMMA.16816.F32.BF16 R120, R8.reuse, R14, R88 ;  /* 0x0000000e0878723c */ /* 0x040fe20000041858 */
[----:B------:R-:W5:Y:S07]  /*120a0*/  LDSM.16.MT88.4 R12, [R216+0x7100] ;  /* 0x00710000d80c783b */ /* 0x000f6e0000004200 */
[----:B------:R-:W-:Y:S01]  /*120b0*/  HMMA.16816.F32.BF16 R72, R8, R28, R116 ;  /* 0x0000001c0848723c */ /* 0x000fe20000041874 */
[----:B------:R-:W5:Y:S01]  /*120c0*/  LDSM.16.MT88.4 R116, [R214+0x7900] ;  /* 0x00790000d674783b */ /* 0x000f620000004200 */
[----:B-1----:R-:W-:Y:S01]  /*120d0*/  FFMA.FTZ R2, R246, c[0x0][0x2d0], -R0 ;  /* 0x0000b400f6027a23 */ /* 0x002fe20000010800 */
[----:B---3--:R-:W-:-:S03]  /*120e0*/  F2FP.BF16.PACK_AB R134, R26, R27 ;  /* 0x0000001b1a86723e */ /* 0x008fc600000010ff */
[----:B------:R1:W-:Y:S02]  /*120f0*/  MUFU.EX2 R25, R2 ;  /* 0x0000000200197308 */ /* 0x0003e40000000800 */
[C---:B------:R-:W-:Y:S01]  /*12100*/  HMMA.16816.F32.BF16 R28, R8.reuse, R30, R124 ;  /* 0x0000001e081c723c */ /* 0x040fe2000004187c */
[----:B------:R-:W3:Y:S07]  /*12110*/  LDSM.16.MT88.4 R124, [R217+0x7900] ;  /* 0x00790000d97c783b */ /* 0x000eee0000004200 */
[----:B----4-:R-:W-:Y:S01]  /*12120*/  HMMA.16816.F32.BF16 R60, R8, R32, R60 ;  /* 0x00000020083c723c */ /* 0x010fe2000004183c */
[----:B-1----:R-:W-:-:S07]  /*12130*/  FFMA.FTZ R2, R249, c[0x0][0x2d0], -R0 ;  /* 0x0000b400f9027a23 */ /* 0x002fce0000010800 */
[C---:B------:R-:W-:Y:S01]  /*12140*/  HMMA.16816.F32.BF16 R40, R8.reuse, R34, R40 ;  /* 0x000000220828723c */ /* 0x040fe20000041828 */
[----:B------:R1:W4:Y:S07]  /*12150*/  MUFU.EX2 R24, R2 ;  /* 0x0000000200187308 */ /* 0x00032e0000000800 */
[C---:B--2---:R-:W-:Y:S08]  /*12160*/  HMMA.16816.F32.BF16 R48, R8.reuse, R16, R48 ;  /* 0x000000100830723c */ /* 0x044ff00000041830 */
[----:B------:R-:W-:Y:S01]  /*12170*/  HMMA.16816.F32.BF16 R52, R8, R18, R52 ;  /* 0x000000120834723c */ /* 0x000fe20000041834 */
[--C-:B-1----:R-:W-:Y:S01]  /*12180*/  FFMA.FTZ R2, R248, c[0x0][0x2d0], -R0.reuse ;  /* 0x0000b400f8027a23 */ /* 0x102fe20000010800 */
[----:B----4-:R-:W-:Y:S01]  /*12190*/  F2FP.BF16.PACK_AB R133, R24, R25 ;  /* 0x000000191885723e */ /* 0x010fe200000010ff */
[----:B------:R-:W-:-:S02]  /*121a0*/  FFMA.FTZ R0, R175, c[0x0][0x2d0], -R0 ;  /* 0x0000b400af007a23 */ /* 0x000fc40000010800 */
[----:B------:R1:W-:Y:S01]  /*121b0*/  MUFU.EX2 R7, R2 ;  /* 0x0000000200077308 */ /* 0x0003e20000000800 */
[----:B------:R-:W-:Y:S02]  /*121c0*/  IMAD.MOV.U32 R175, RZ, RZ, R158 ;  /* 0x000000ffffaf7224 */ /* 0x000fe400078e009e */
[----:B-----5:R-:W-:Y:S01]  /*121d0*/  HMMA.16816.F32.BF16 R44, R8, R12, R44 ;  /* 0x0000000c082c723c */ /* 0x020fe2000004182c */
[----:B------:R-:W-:Y:S01]  /*121e0*/  IMAD.MOV.U32 R158, RZ, RZ, R132 ;  /* 0x000000ffff9e7224 */ /* 0x000fe200078e0084 */
[----:B------:R-:W-:-:S03]  /*121f0*/  F2FP.BF16.PACK_AB R132, R56, R57 ;  /* 0x000000393884723e */ /* 0x000fc600000010ff */
[----:B------:R2:W4:Y:S03]  /*12200*/  MUFU.EX2 R6, R0 ;  /* 0x0000000000067308 */ /* 0x0005260000000800 */
[----:B------:R-:W-:Y:S01]  /*12210*/  HMMA.16816.F32.BF16 R36, R8, R14, R36 ;  /* 0x0000000e0824723c */ /* 0x000fe20000041824 */
[----:B------:R-:W5:Y:S01]  /*12220*/  LDSM.16.MT88.4 R8, [R216+0x7900] ;  /* 0x00790000d808783b */ /* 0x000f620000004200 */
[----:B-1----:R-:W-:-:S04]  /*12230*/  FADD.FTZ R2, R243, R206 ;  /* 0x000000cef3027221 */ /* 0x002fc80000010000 */
[----:B------:R-:W-:Y:S02]  /*12240*/  FADD.FTZ R3, R3, R2 ;  /* 0x0000000203037221 */ /* 0x000fe40000010000 */
[----:B--2---:R-:W-:Y:S01]  /*12250*/  FADD.FTZ R0, R239, R241 ;  /* 0x000000f1ef007221 */ /* 0x004fe20000010000 */
[----:B----4-:R-:W-:-:S03]  /*12260*/  F2FP.BF16.PACK_AB R135, R6, R7 ;  /* 0x000000070687723e */ /* 0x010fc600000010ff */
        /* <DEDUP_REMOVED lines=18> */
[----:B------:R-:W-:Y:S01]  /*12390*/  IADD3 R236, R167, -0x2, RZ ;  /* 0xfffffffea7ec7810 */ /* 0x000fe20007ffe0ff */
[----:B------:R-:W-:Y:S01]  /*123a0*/  FADD.FTZ R0, R240, R0 ;  /* 0x00000000f0007221 */ /* 0x000fe20000010000 */
[----:B------:R-:W-:Y:S01]  /*123b0*/  HMMA.16816.F32.BF16 R100, R132, R102, R120 ;  /* 0x000000668464723c */ /* 0x000fe20000041878 */
[----:B------:R-:W-:Y:S02]  /*123c0*/  FADD.FTZ R2, R211, R2 ;  /* 0x00000002d3027221 */ /* 0x000fe40000010000 */
[----:B------:R-:W-:-:S02]  /*123d0*/  FADD.FTZ R0, R242, R0 ;  /* 0x00000000f2007221 */ /* 0x000fc40000010000 */
[----:B------:R-:W-:Y:S02]  /*123e0*/  FADD.FTZ R2, R210, R2 ;  /* 0x00000002d2027221 */ /* 0x000fe40000010000 */
        /* <DEDUP_REMOVED lines=8> */
[----:B------:R-:W-:Y:S01]  /*12470*/  FADD.FTZ R0, R202, R0 ;  /* 0x00000000ca007221 */ /* 0x000fe20000010000 */
[----:B------:R-:W1:Y:S01]  /*12480*/  @P5 S2R R4, SR_CTAID.X ;  /* 0x0000000000045919 */ /* 0x000e620000002500 */
        /* <DEDUP_REMOVED lines=12> */
[----:B---3--:R-:W-:Y:S01]  /*12550*/  HMMA.16816.F32.BF16 R120, R132, R124, R48 ;  /* 0x0000007c8478723c */ /* 0x008fe20000041830 */
[----:B------:R-:W-:-:S02]  /*12560*/  FADD.FTZ R2, R151, R2 ;  /* 0x0000000297027221 */ /* 0x000fc40000010000 */
[----:B------:R-:W-:Y:S02]  /*12570*/  FADD.FTZ R3, R154, R0 ;  /* 0x000000009a037221 */ /* 0x000fe40000010000 */
[----:B-1----:R-:W-:Y:S02]  /*12580*/  @P5 IMAD.SHL.U32 R0, R4, 0x80, RZ ;  /* 0x0000008004005824 */ /* 0x002fe400078e00ff */
[----:B------:R-:W-:Y:S01]  /*12590*/  FADD.FTZ R2, R150, R2 ;  /* 0x0000000296027221 */ /* 0x000fe20000010000 */
[----:B------:R-:W-:Y:S01]  /*125a0*/  HMMA.16816.F32.BF16 R76, R132, R78, R28 ;  /* 0x0000004e844c723c */ /* 0x000fe2000004181c */
[----:B------:R-:W-:Y:S02]  /*125b0*/  FADD.FTZ R3, R153, R3 ;  /* 0x0000000399037221 */ /* 0x000fe40000010000 */
[----:B------:R-:W-:-:S04]  /*125c0*/  @P5 IMAD.HI.U32 R0, R0, c[0x0][0x2c8], RZ ;  /* 0x0000b20000005a27 */ /* 0x000fc800078e00ff */
[----:B------:R-:W-:Y:S01]  /*125d0*/  FADD.FTZ R2, R149, R2 ;  /* 0x0000000295027221 */ /* 0x000fe20000010000 */
[----:B------:R-:W-:Y:S01]  /*125e0*/  @P5 SHF.R.U32.HI R159, RZ, c[0x0][0x2cc], R0 ;  /* 0x0000b300ff9f5a19 */ /* 0x000fe20000011600 */
[----:B------:R-:W-:Y:S01]  /*125f0*/  FADD.FTZ R3, R152, R3 ;  /* 0x0000000398037221 */ /* 0x000fe20000010000 */
[C---:B------:R-:W-:Y:S01]  /*12600*/  HMMA.16816.F32.BF16 R84, R132.reuse, R86, R20 ;  /* 0x000000568454723c */ /* 0x040fe20000041814 */
[----:B------:R-:W-:Y:S01]  /*12610*/  FADD.FTZ R2, R148, R2 ;  /* 0x0000000294027221 */ /* 0x000fe20000010000 */
[----:B------:R-:W-:Y:S01]  /*12620*/  IADD3 R0, R159, R158, -R175 ;  /* 0x0000009e9f007210 */ /* 0x000fe20007ffe8af */
[----:B------:R-:W-:Y:S02]  /*12630*/  FADD.FTZ R3, R139, R3 ;  /* 0x000000038b037221 */ /* 0x000fe40000010000 */
[----:B------:R-:W-:Y:S01]  /*12640*/  FADD.FTZ R5, R71, R2 ;  /* 0x0000000247057221 */ /* 0x000fe20000010000 */
[----:B------:R-:W-:Y:S01]  /*12650*/  SHF.R.S32.HI R2, RZ, 0x1f, R0 ;  /* 0x0000001fff027819 */ /* 0x000fe20000011400 */
[----:B------:R-:W-:Y:S01]  /*12660*/  FADD.FTZ R4, R138, R3 ;  /* 0x000000038a047221 */ /* 0x000fe20000010000 */
[----:B------:R-:W-:Y:S01]  /*12670*/  HMMA.16816.F32.BF16 R108, R132, R110, R64 ;  /* 0x0000006e846c723c */ /* 0x000fe20000041840 */
[----:B------:R-:W-:-:S02]  /*12680*/  FADD.FTZ R3, R70, R5 ;  /* 0x0000000546037221 */ /* 0x000fc40000010000 */
        /* <DEDUP_REMOVED lines=19> */
[C---:B-----5:R-:W-:Y:S02]  /*127c0*/  HMMA.16816.F32.BF16 R128, R132.reuse, R8, R44 ;  /* 0x000000088480723c */ /* 0x060fe4000004182c */
[----:B------:R1:W-:Y:S04]  /*127d0*/  STL [R1+0x20], R0 ;  /* 0x0000200001007387 */ /* 0x0003e80000100800 */
[----:B------:R1:W-:Y:S02]  /*127e0*/  STL [R1+0x1c], R2 ;  /* 0x00001c0201007387 */ /* 0x0003e40000100800 */
[----:B------:R-:W-:Y:S01]  /*127f0*/  HMMA.16816.F32.BF16 R132, R132, R10, R36 ;  /* 0x0000000a8484723c */ /* 0x000fe20000041824 */
[----:B------:R-:W-:Y:S07]  /*12800*/  @!P0 BRA `(.L_x_621) ;  /* 0x00004a2000008947 */ /* 0x000fee0003800000 */
[----:B------:R-:W2:Y:S04]  /*12810*/  LDL.64 R174, [R1+0x60] ;  /* 0x0000600001ae7983 */ /* 0x000ea80000100a00 */
[----:B------:R-:W3:Y:S04]  /*12820*/  LDL.64 R172, [R1+0x58] ;  /* 0x0000580001ac7983 */ /* 0x000ee80000100a00 */
[----:B------:R-:W4:Y:S04]  /*12830*/  LDL R167, [R1+0x18] ;  /* 0x0000180001a77983 */ /* 0x000f280000100800 */
[----:B------:R-:W5:Y:S04]  /*12840*/  LDL.64 R158, [R1+0x48] ;  /* 0x00004800019e7983 */ /* 0x000f680000100a00 */
[----:B------:R-:W5:Y:S01]  /*12850*/  LDL.64 R176, [R1+0x50] ;  /* 0x0000500001b07983 */ /* 0x000f620000100a00 */
[----:B------:R-:W-:Y:S01]  /*12860*/  IMAD.MOV.U32 R70, RZ, RZ, R68 ;  /* 0x000000ffff467224 */ /* 0x000fe200078e0044 */
[----:B-1----:R-:W-:Y:S01]  /*12870*/  MOV R3, R69 ;  /* 0x0000004500037202 */ /* 0x002fe20000000f00 */
[----:B------:R-:W-:Y:S01]  /*12880*/  IMAD.MOV.U32 R200, RZ, RZ, R236 ;  /* 0x000000ffffc87224 */ /* 0x000fe200078e00ec */
[----:B--2---:R-:W-:-:S02]  /*12890*/  IADD3 R2, P1, R174, 0x40, RZ ;  /* 0x00000040ae027810 */ /* 0x004fc40007f3e0ff */
[----:B---3--:R-:W-:-:S03]  /*128a0*/  IADD3 R0, P0, R172, 0x40, RZ ;  /* 0x00000040ac007810 */ /* 0x008fc60007f1e0ff */
[----:B------:R5:W-:Y:S01]  /*128b0*/  STL [R1+0x10], R2 ;  /* 0x0000100201007387 */ /* 0x000be20000100800 */
[----:B----4-:R-:W-:-:S03]  /*128c0*/  @P5 IMAD.HI.U32 R4, R167, c[0x0][0x2c8], RZ ;  /* 0x0000b200a7045a27 */ /* 0x010fc600078e00ff */
[----:B------:R1:W-:Y:S04]  /*128d0*/  STL [R1+0x8], R0 ;  /* 0x0000080001007387 */ /* 0x0003e80000100800 */
[----:B------:R2:W-:Y:S01]  /*128e0*/  @P5 STL [R1+0x14], R4 ;  /* 0x0000140401005387 */ /* 0x0005e20000100800 */
[----:B-----5:R-:W-:Y:S01]  /*128f0*/  IADD3.X R2, RZ, R177, RZ, P1, !PT ;  /* 0x000000b1ff027210 */ /* 0x020fe20000ffe4ff */
[----:B-1----:R-:W-:-:S05]  /*12900*/  IMAD.X R0, RZ, RZ, R159, P0 ;  /* 0x000000ffff007224 */ /* 0x002fca00000e069f */
[----:B------:R2:W-:Y:S04]  /*12910*/  STL [R1+0x4], R0 ;  /* 0x0000040001007387 */ /* 0x0005e80000100800 */
[----:B------:R2:W-:Y:S02]  /*12920*/  STL [R1+0xc], R2 ;  /* 0x00000c0201007387 */ /* 0x0005e40000100800 */
.L_x_622:
[----:B------:R-:W3:Y:S01]  /*12930*/  LDL.64 R170, [R1+0x60] ;  /* 0x0000600001aa7983 */ /* 0x000ee20000100a00 */
[----:B------:R-:W-:Y:S04]  /*12940*/  DEPBAR.LE SB0, 0x0 ;  /* 0x000080000000791a */ /* 0x000fe80000000000 */
[C---:B------:R-:W-:Y:S01]  /*12950*/  ISETP.GE.AND P0, PT, R200.reuse, RZ, PT ;  /* 0x000000ffc800720c */ /* 0x040fe20003f06270 */
[----:B------:R-:W4:Y:S01]  /*12960*/  LDL R164, [R1+0x10] ;  /* 0x0000100001a47983 */ /* 0x000f220000100800 */
[----:B------:R-:W-:Y:S02]  /*12970*/  MOV R169, 0x6 ;  /* 0x0000000600a97802 */ /* 0x000fe40000000f00 */
[----:B------:R-:W-:Y:S01]  /*12980*/  MOV R205, 0xffffff80 ;  /* 0xffffff8000cd7802 */ /* 0x000fe20000000f00 */
[----:B------:R-:W5:Y:S01]  /*12990*/  LDL.64 R166, [R1+0x50] ;  /* 0x0000500001a67983 */ /* 0x000f620000100a00 */
[----:B------:R-:W-:Y:S02]  /*129a0*/  MOV R239, c[0x0][0x1e0] ;  /* 0x0000780000ef7a02 */ /* 0x000fe40000000f00 */
[C---:B------:R-:W-:Y:S03]  /*129b0*/  IADD3 R236, R200.reuse, -0x1, RZ ;  /* 0xffffffffc8ec7810 */ /* 0x040fe60007ffe0ff */
[----:B--2---:R-:W2:Y:S02]  /*129c0*/  LDL R203, [R1+0x40] ;  /* 0x0000400001cb7983 */ /* 0x004ea40000100800 */
[----:B------:R-:W-:Y:S01]  /*129d0*/  @P0 SHF.R.S32.HI R0, RZ, 0x1f, R200 ;  /* 0x0000001fff000819 */ /* 0x000fe200000114c8 */
[----:B------:R-:W-:Y:S01]  /*129e0*/  @P0 IMAD.WIDE.U32 R68, R200, c[0x0][0x208], RZ ;  /* 0x00008200c8440a25 */ /* 0x000fe200078e00ff */
[----:B------:R-:W2:Y:S03]  /*129f0*/  LDL R168, [R1+0xc] ;  /* 0x00000c0001a87983 */ /* 0x000ea60000100800 */
[----:B------:R-:W-:Y:S01]  /*12a00*/  @P0 IMAD R0, R0, c[0x0][0x208], RZ ;  /* 0x0000820000000a24 */ /* 0x000fe200078e02ff */
[----:B------:R-:W2:Y:S01]  /*12a10*/  LDL R71, [R1+0x2c] ;  /* 0x00002c0001477983 */ /* 0x000ea20000100800 */
[----:B------:R-:W-:Y:S02]  /*12a20*/  @P0 IMAD.SHL.U32 R2, R68, 0x80, RZ ;  /* 0x0000008044020824 */ /* 0x000fe400078e00ff */
[----:B------:R-:W-:Y:S01]  /*12a30*/  @P0 IMAD R0, R200, c[0x0][0x20c], R0 ;  /* 0x00008300c8000a24 */ /* 0x000fe200078e0200 */
[----:B------:R-:W-:Y:S03]  /*12a40*/  BAR.SYNC.DEFER_BLOCKING 0x0 ;  /* 0x0000000000007b1d */ /* 0x000fe60000010000 */
[----:B------:R-:W-:Y:S05]  /*12a50*/  @P0 IMAD.IADD R69, R69, 0x1, R0 ;  /* 0x0000000145450824 */ /* 0x000fea00078e0200 */
[----:B------:R-:W-:Y:S01]  /*12a60*/  @P0 SHF.L.U64.HI R68, R68, 0x7, R69 ;  /* 0x0000000744440819 */ /* 0x000fe20000010245 */
[----:B------:R-:W1:Y:S08]  /*12a70*/  LDSM.16.M88.4 R8, [R212+0x8100] ;  /* 0x00810000d408783b */ /* 0x000e700000000200 */
[----:B------:R-:W1:Y:S08]  /*12a80*/  LDSM.16.M88.4 R16, [R212+0x8900] ;  /* 0x00890000d410783b */ /* 0x000e700000000200 */
[----:B------:R-:W1:Y:S08]  /*12a90*/  LDSM.16.M88.4 R24, [R212+0x9100] ;  /* 0x00910000d418783b */ /* 0x000e700000000200 */
[----:B------:R-:W2:Y:S04]  /*12aa0*/  LDL R201, [R1+0x34] ;  /* 0x0000340001c97983 */ /* 0x000ea80000100800 */
        /* <DEDUP_REMOVED lines=15> */
[----:B------:R-:W1:Y:S02]  /*12ba0*/  LDSM.16.M88.4 R156, [R232] ;  /* 0x00000000e89c783b */ /* 0x000e640000000200 */
[C---:B------:R-:W-:Y:S06]  /*12bb0*/  HMMA.16816.F32.BF16 R32, R140.reuse, R34, RZ ;  /* 0x000000228c20723c */ /* 0x040fec00000418ff */
[----:B------:R-:W2:Y:S02]  /*12bc0*/  LDL R204, [R1+0x24] ;  /* 0x0000240001cc7983 */ /* 0x000ea40000100800 */
[C---:B------:R-:W-:Y:S02]  /*12bd0*/  HMMA.16816.F32.BF16 R36, R140.reuse, R40, RZ ;  /* 0x000000288c24723c */ /* 0x040fe400000418ff */
[----:B------:R-:W2:Y:S06]  /*12be0*/  LDL R202, [R1+0x28] ;  /* 0x0000280001ca7983 */ /* 0x000eac0000100800 */
        /* <DEDUP_REMOVED lines=12> */
[----:B------:R-:W3:Y:S07]  /*12cb0*/  LDSM.16.M88.4 R148, [R230] ;  /* 0x00000000e694783b */ /* 0x000eee0000000200 */
[C---:B------:R-:W-:Y:S08]  /*12cc0*/  HMMA.16816.F32.BF16 R20, R144.reuse, R152, R20 ;  /* 0x000000989014723c */ /* 0x040ff00000041814 */
[C---:B------:R-:W-:Y:S01]  /*12cd0*/  HMMA.16816.F32.BF16 R24, R144.reuse, R154, R24 ;  /* 0x0000009a9018723c */ /* 0x040fe20000041818 */
[----:B------:R-:W4:Y:S07]  /*12ce0*/  LDSM.16.M88.4 R152, [R229] ;  /* 0x00000000e598783b */ /* 0x000f2e0000000200 */
[C---:B------:R-:W-:Y:S08]  /*12cf0*/  HMMA.16816.F32.BF16 R28, R144.reuse, R156, R28 ;  /* 0x0000009c901c723c */ /* 0x040ff0000004181c */
[C---:B------:R-:W-:Y:S01]  /*12d00*/  HMMA.16816.F32.BF16 R32, R144.reuse, R158, R32 ;  /* 0x0000009e9020723c */ /* 0x040fe20000041820 */
[----:B------:R-:W2:Y:S07]  /*12d10*/  LDSM.16.M88.4 R156, [R228] ;  /* 0x00000000e49c783b */ /* 0x000eae0000000200 */
[C---:B-1----:R-:W-:Y:S08]  /*12d20*/  HMMA.16816.F32.BF16 R36, R144.reuse, R136, R36 ;  /* 0x000000889024723c */ /* 0x042ff00000041824 */
[C---:B------:R-:W-:Y:S08]  /*12d30*/  HMMA.16816.F32.BF16 R40, R144.reuse, R138, R40 ;  /* 0x0000008a9028723c */ /* 0x040ff00000041828 */
[C---:B---3--:R-:W-:Y:S01]  /*12d40*/  HMMA.16816.F32.BF16 R44, R144.reuse, R148, R44 ;  /* 0x00000094902c723c */ /* 0x048fe2000004182c */
[----:B------:R-:W-:Y:S03]  /*12d50*/  MOV R171, c[0x0][0x208] ;  /* 0x0000820000ab7a02 */ /* 0x000fe60000000f00 */
[C---:B------:R-:W-:Y:S02]  /*12d60*/  @P0 IADD3 R0, P1, R2.reuse, R170, RZ ;  /* 0x000000aa02000210 */ /* 0x040fe40007f3e0ff */
[----:B----4-:R-:W-:Y:S01]  /*12d70*/  @P0 IADD3 R2, P2, R2, R164, RZ ;  /* 0x000000a402020210 */ /* 0x010fe20007f5e0ff */
[----:B------:R-:W-:Y:S01]  /*12d80*/  IMAD.SHL.U32 R171, R171, 0x40, RZ ;  /* 0x00000040abab7824 */ /* 0x000fe200078e00ff */
[C---:B------:R-:W-:Y:S04]  /*12d90*/  HMMA.16816.F32.BF16 R48, R144.reuse, R150, R48 ;  /* 0x000000969030723c */ /* 0x040fe80000041830 */
[----:B------:R-:W-:Y:S02]  /*12da0*/  @P0 LEA R164, P3, R0, c[0x0][0x1f8], 0x1 ;  /* 0x00007e0000a40a11 */ /* 0x000fe400078608ff */
[C---:B-----5:R-:W-:Y:S02]  /*12db0*/  @P0 IADD3.X R69, R68.reuse, R167, RZ, P1, !PT ;  /* 0x000000a744450210 */ /* 0x060fe40000ffe4ff */
[C---:B------:R-:W-:Y:S03]  /*12dc0*/  HMMA.16816.F32.BF16 R52, R144.reuse, R152, R52 ;  /* 0x000000989034723c */ /* 0x040fe60000041834 */
[----:B--2---:R-:W-:Y:S01]  /*12dd0*/  LOP3.LUT P4, RZ, R203, 0x1, RZ, 0xc0, !PT ;  /* 0x00000001cbff7812 */ /* 0x004fe2000788c0ff */
[----:B------:R-:W-:Y:S01]  /*12de0*/  @P0 IMAD.X R68, R68, 0x1, R168, P2 ;  /* 0x0000000144440824 */ /* 0x000fe200010e06a8 */
[----:B------:R-:W-:Y:S01]  /*12df0*/  @P0 LEA.HI.X R165, R0, c[0x0][0x1fc], R69, 0x1, P3 ;  /* 0x00007f0000a50a11 */ /* 0x000fe200018f0c45 */
[----:B------:R-:W-:Y:S01]  /*12e00*/  IMAD.MOV.U32 R168, RZ, RZ, c[0x0][0x208] ;  /* 0x00008200ffa87624 */ /* 0x000fe200078e00ff */
[C---:B------:R-:W-:Y:S01]  /*12e10*/  @P0 LEA R166, P1, R2.reuse, c[0x0][0x1f8], 0x1 ;  /* 0x00007e0002a60a11 */ /* 0x040fe200078208ff */
[C---:B------:R-:W-:Y:S01]  /*12e20*/  HMMA.16816.F32.BF16 R56, R144.reuse, R154, R56 ;  /* 0x0000009a9038723c */ /* 0x040fe20000041838 */
[----:B------:R-:W-:Y:S01]  /*12e30*/  IMAD.MOV.U32 R0, RZ, RZ, c[0x0][0x2c4] ;  /* 0x0000b100ff007624 */ /* 0x000fe200078e00ff */
[----:B------:R-:W-:Y:S01]  /*12e40*/  @!PT LDS RZ, [RZ] ;  /* 0x00000000fffff984 */ /* 0x000fe20000000800 */
[----:B------:R-:W-:Y:S01]  /*12e50*/  @!PT LDS RZ, [RZ] ;  /* 0x00000000fffff984 */ /* 0x000fe20000000800 */
[----:B------:R-:W-:Y:S01]  /*12e60*/  @!PT LDS RZ, [RZ] ;  /* 0x00000000fffff984 */ /* 0x000fe20000000800 */
[----:B------:R1:W-:Y:S02]  /*12e70*/  @P0 LDGSTS.E.BYPASS.LTC128B.128 [R235+0x100], [R164.64], !P6 ;  /* 0x00100000a4eb0fae */ /* 0x0003e4000f101d48 */
[----:B------:R-:W-:Y:S02]  /*12e80*/  @P0 LEA.HI.X R167, R2, c[0x0][0x1fc], R68, 0x1, P1 ;  /* 0x00007f0002a70a11 */ /* 0x000fe400008f0c44 */
[----:B------:R-:W-:Y:S02]  /*12e90*/  SHF.L.U64.HI R168, R168, R169, c[0x0][0x20c] ;  /* 0x00008300a8a87619 */ /* 0x000fe400000102a9 */
[C---:B------:R-:W-:Y:S02]  /*12ea0*/  HMMA.16816.F32.BF16 R60, R144.reuse, R156, R60 ;  /* 0x0000009c903c723c */ /* 0x040fe4000004183c */
[----:B------:R2:W-:Y:S02]  /*12eb0*/  @P0 LDGSTS.E.BYPASS.LTC128B.128 [R235+0x4100], [R166.64], !P4 ;  /* 0x04100000a6eb0fae */ /* 0x0005e4000e101d48 */
[-C--:B------:R-:W-:Y:S02]  /*12ec0*/  @P0 IADD3 R68, P1, R164, R171.reuse, RZ ;  /* 0x000000aba4440210 */ /* 0x080fe40007f3e0ff */
[----:B------:R-:W-:Y:S02]  /*12ed0*/  IADD3 R170, R171, 0x80, RZ ;  /* 0x00000080abaa7810 */ /* 0x000fe40007ffe0ff */
[----:B------:R-:W-:Y:S02]  /*12ee0*/  HMMA.16816.F32.BF16 R64, R144, R158, R64 ;  /* 0x0000009e9040723c */ /* 0x000fe40000041840 */
[----:B------:R-:W3:Y:S02]  /*12ef0*/  LDL R2, [R1+0x14] ;  /* 0x0000140001027983 */ /* 0x000ee40000100800 */
[----:B------:R-:W-:Y:S02]  /*12f00*/  @P0 IADD3.X R69, R165, R168, RZ, P1, !PT ;  /* 0x000000a8a5450210 */ /* 0x000fe40000ffe4ff */
[CC--:B------:R-:W-:Y:S03]  /*12f10*/  @P0 IADD3 R136, P1, R68.reuse, R171.reuse, RZ ;  /* 0x000000ab44880210 */ /* 0x0c0fe60007f3e0ff */
[----:B------:R4:W-:Y:S03]  /*12f20*/  @P0 LDGSTS.E.BYPASS.LTC128B.128 [R235+0x1100], [R68.64], !P6 ;  /* 0x0110000044eb0fae */ /* 0x0009e6000f101d48 */
[C-C-:B------:R-:W-:Y:S01]  /*12f30*/  @P0 IMAD.X R137, R69.reuse, 0x1, R168.reuse, P1 ;  /* 0x0000000145890824 */ /* 0x140fe200008e06a8 */
[-C--:B-1----:R-:W-:Y:S02]  /*12f40*/  @P0 IADD3 R164, P3, R68, R170.reuse, RZ ;  /* 0x000000aa44a40210 */ /* 0x082fe40007f7e0ff */
[C---:B------:R-:W-:Y:S02]  /*12f50*/  @P0 IADD3 R138, P2, R136.reuse, R171, RZ ;  /* 0x000000ab888a0210 */ /* 0x040fe40007f5e0ff */
[----:B------:R4:W-:Y:S01]  /*12f60*/  @P0 LDGSTS.E.BYPASS.LTC128B.128 [R235+0x5100], [R68.64+0x80], !P4 ;  /* 0x0510008044eb0fae */ /* 0x0009e2000e101d48 */
[-C--:B------:R-:W-:Y:S02]  /*12f70*/  @P0 IADD3.X R165, R69, R71.reuse, RZ, P3, !PT ;  /* 0x0000004745a50210 */ /* 0x080fe40001ffe4ff */
[C---:B------:R-:W-:Y:S05]  /*12f80*/  @P0 IMAD.X R139, R137.reuse, 0x1, R168, P2 ;  /* 0x00000001898b0824 */ /* 0x040fea00010e06a8 */
[----:B------:R1:W-:Y:S08]  /*12f90*/  @P0 LDGSTS.E.BYPASS.LTC128B.128 [R235+0x2100], [R136.64], !P6 ;  /* 0x0210000088eb0fae */ /* 0x0003f0000f101d48 */
[----:B------:R2:W-:Y:S08]  /*12fa0*/  @P0 LDGSTS.E.BYPASS.LTC128B.128 [R235+0x6100], [R164.64], !P4 ;  /* 0x06100000a4eb0fae */ /* 0x0005f0000e101d48 */
[----:B------:R1:W-:Y:S01]  /*12fb0*/  @P0 LDGSTS.E.BYPASS.LTC128B.128 [R235+0x3100], [R138.64], !P6 ;  /* 0x031000008aeb0fae */ /* 0x0003e2000f101d48 */
[----:B----4-:R-:W-:Y:S04]  /*12fc0*/  @P0 IADD3 R68, P1, R136, R170, RZ ;  /* 0x000000aa88440210 */ /* 0x010fe80007f3e0ff */
[----:B------:R-:W-:Y:S02]  /*12fd0*/  @P0 IADD3.X R69, R137, R71, RZ, P1, !PT ;  /* 0x0000004789450210 */ /* 0x000fe40000ffe4ff */
[----:B------:R-:W-:Y:S02]  /*12fe0*/  ISETP.NE.AND P1, PT, R0, 0x1, PT ;  /* 0x000000010000780c */ /* 0x000fe40003f25270 */
[----:B------:R4:W3:Y:S04]  /*12ff0*/  LDL R0, [R1+0x18] ;  /* 0x0000180001007983 */ /* 0x0008e80000100800 */
[----:B------:R5:W-:Y:S08]  /*13000*/  @P0 LDGSTS.E.BYPASS.LTC128B.128 [R235+0x7100], [R68.64], !P4 ;  /* 0x0710000044eb0fae */ /* 0x000bf0000e101d48 */
[----:B------:R-:W-:Y:S08]  /*13010*/  LDSM.16.M88.4 R148, [R218+0x8900] ;  /* 0x00890000da94783b */ /* 0x000ff00000000200 */
[----:B-1----:R-:W1:Y:S08]  /*13020*/  LDSM.16.M88.4 R136, [R218+0x8100] ;  /* 0x00810000da88783b */ /* 0x002e700000000200 */
[----:B--2---:R-:W2:Y:S08]  /*13030*/  LDSM.16.M88.4 R164, [R218+0x9100] ;  /* 0x00910000daa4783b */ /* 0x004eb00000000200 */
[----:B------:R-:W0:Y:S08]  /*13040*/  LDGDEPBAR ;  /* 0x00000000000079af */ /* 0x000e300000000000 */
[----:B------:R-:W2:Y:S08]  /*13050*/  LDSM.16.M88.4 R168, [R218+0x9900] ;  /* 0x00990000daa8783b */ /* 0x000eb00000000200 */
[----:B------:R-:W2:Y:S01]  /*13060*/  LDSM.16.M88.4 R172, [R218+0xa100] ;  /* 0x00a10000daac783b */ /* 0x000ea20000000200 */
        /* <DEDUP_REMOVED lines=8> */
[C---:B--2---:R-:W-:Y:S07]  /*130f0*/  HMMA.16816.F32.BF16 R20, R160.reuse, R164, R20 ;  /* 0x000000a4a014723c */ /* 0x044fee0000041814 */
[----:B------:R-:W2:Y:S01]  /*13100*/  LDSM.16.M88.4 R148, [R215+0x800] ;  /* 0x00080000d794783b */ /* 0x000ea20000000200 */
[C---:B------:R-:W-:Y:S07]  /*13110*/  HMMA.16816.F32.BF16 R24, R160.reuse, R166, R24 ;  /* 0x000000a6a018723c */ /* 0x040fee0000041818 */
[----:B------:R-:W-:Y:S01]  /*13120*/  LDSM.16.M88.4 R164, [R215+0x1800] ;  /* 0x00180000d7a4783b */ /* 0x000fe20000000200 */
        /* <DEDUP_REMOVED lines=8> */
[----:B------:R-:W-:Y:S07]  /*131b0*/  LDSM.16.M88.4 R176, [R215+0x3000] ;  /* 0x00300000d7b0783b */ /* 0x000fee0000000200 */
[C---:B------:R-:W-:Y:S08]  /*131c0*/  HMMA.16816.F32.BF16 R52, R160.reuse, R152, R52 ;  /* 0x00000098a034723c */ /* 0x040ff00000041834 */
[C---:B------:R-:W-:Y:S01]  /*131d0*/  HMMA.16816.F32.BF16 R56, R160.reuse, R154, R56 ;  /* 0x0000009aa038723c */ /* 0x040fe20000041838 */
[----:B------:R-:W1:Y:S07]  /*131e0*/  LDSM.16.M88.4 R152, [R215+0x1000] ;  /* 0x00100000d798783b */ /* 0x000e6e0000000200 */
[C---:B------:R-:W-:Y:S08]  /*131f0*/  HMMA.16816.F32.BF16 R60, R160.reuse, R156, R60 ;  /* 0x0000009ca03c723c */ /* 0x040ff0000004183c */
[----:B------:R-:W-:Y:S01]  /*13200*/  HMMA.16816.F32.BF16 R64, R160, R158, R64 ;  /* 0x0000009ea040723c */ /* 0x000fe20000041840 */
[----:B------:R-:W3:Y:S07]  /*13210*/  LDSM.16.M88.4 R156, [R215+0x3800] ;  /* 0x00380000d79c783b */ /* 0x000eee0000000200 */
        /* <DEDUP_REMOVED lines=21> */
[C---:B---3--:R-:W-:Y:S04]  /*13370*/  HMMA.16816.F32.BF16 R60, R180.reuse, R156, R60 ;  /* 0x0000009cb43c723c */ /* 0x048fe8000004183c */
[----:B------:R-:W-:Y:S04]  /*13380*/  @P1 SHF.R.U32.HI R0, RZ, c[0x0][0x2cc], R2 ;  /* 0x0000b300ff001a19 */ /* 0x000fe80000011602 */
[----:B------:R-:W-:Y:S01]  /*13390*/  HMMA.16816.F32.BF16 R64, R180, R158, R64 ;  /* 0x0000009eb440723c */ /* 0x000fe20000041840 */
[----:B------:R-:W3:Y:S07]  /*133a0*/  LDSM.16.M88.4 R156, [R212+0xf900] ;  /* 0x00f90000d49c783b */ /* 0x000eee0000000200 */
[C---:B------:R-:W-:Y:S01]  /*133b0*/  HMMA.16816.F32.BF16 R4, R184.reuse, R136, R4 ;  /* 0x00000088b804723c */ /* 0x040fe20000041804 */
[----:B------:R-:W-:Y:S07]  /*133c0*/  SHFL.IDX PT, R2, R0, RZ, 0x1c1f ;  /* 0x001c1fff00027589 */ /* 0x000fee00000e0000 */
[C---:B------:R-:W-:Y:S01]  /*133d0*/  HMMA.16816.F32.BF16 R8, R184.reuse, R138, R8 ;  /* 0x0000008ab808723c */ /* 0x040fe20000041808 */
[----:B------:R-:W3:Y:S07]  /*133e0*/  LDSM.16.M88.4 R136, [R227] ;  /* 0x00000000e388783b */ /* 0x000eee0000000200 */
[C---:B--2---:R-:W-:Y:S08]  /*133f0*/  HMMA.16816.F32.BF16 R12, R184.reuse, R148, R12 ;  /* 0x00000094b80c723c */ /* 0x044ff0000004180c */
[C---:B------:R-:W-:Y:S01]  /*13400*/  HMMA.16816.F32.BF16 R16, R184.reuse, R150, R16 ;  /* 0x00000096b810723c */ /* 0x040fe20000041810 */
[----:B------:R-:W2:Y:S07]  /*13410*/  LDSM.16.M88.4 R148, [R226] ;  /* 0x00000000e294783b */ /* 0x000eae0000000200 */
[C---:B-1----:R-:W-:Y:S08]  /*13420*/  HMMA.16816.F32.BF16 R20, R184.reuse, R152, R20 ;  /* 0x00000098b814723c */ /* 0x042ff00000041814 */
[C---:B------:R-:W-:Y:S01]  /*13430*/  HMMA.16816.F32.BF16 R24, R184.reuse, R154, R24 ;  /* 0x0000009ab818723c */ /* 0x040fe20000041818 */
[----:B------:R-:W1:Y:S07]  /*13440*/  LDSM.16.M88.4 R152, [R225] ;  /* 0x00000000e198783b */ /* 0x000e6e0000000200 */
[C---:B------:R-:W-:Y:S08]  /*13450*/  HMMA.16816.F32.BF16 R28, R184.reuse, R164, R28 ;  /* 0x000000a4b81c723c */ /* 0x040ff0000004181c */
[C---:B------:R-:W-:Y:S01]  /*13460*/  HMMA.16816.F32.BF16 R32, R184.reuse, R166, R32 ;  /* 0x000000a6b820723c */ /* 0x040fe20000041820 */
[----:B------:R-:W-:Y:S07]  /*13470*/  LDSM.16.M88.4 R164, [R223] ;  /* 0x00000000dfa4783b */ /* 0x000fee0000000200 */
        /* <DEDUP_REMOVED lines=14> */
[----:B------:R-:W4:Y:S07]  /*13560*/  LDSM.16.M88.4 R136, [R218+0xc100] ;  /* 0x00c10000da88783b */ /* 0x000f2e0000000200 */
        /* <DEDUP_REMOVED lines=20> */
[----:B------:R-:W3:Y:S07]  /*136b0*/  LDSM.16.M88.4 R176, [R218+0xf900] ;  /* 0x00f90000dab0783b */ /* 0x000eee0000000200 */
        /* <DEDUP_REMOVED lines=37> */
[----:B------:R-:W-:Y:S02]  /*13910*/  FMUL.FTZ R19, R19, c[0x0][0x320] ;  /* 0x0000c80013137a20 */ /* 0x000fe40000410000 */
[----:B------:R-:W-:Y:S02]  /*13920*/  FMUL.FTZ R16, R16, c[0x0][0x320] ;  /* 0x0000c80010107a20 */ /* 0x000fe40000410000 */
[----:B------:R-:W-:Y:S01]  /*13930*/  FMUL.FTZ R17, R17, c[0x0][0x320] ;  /* 0x0000c80011117a20 */ /* 0x000fe20000410000 */
[----:B------:R3:W-:Y:S01]  /*13940*/  MUFU.TANH R154, R7 ;  /* 0x00000007009a7308 */ /* 0x0007e20000002400 */
[----:B------:R-:W-:Y:S09]  /*13950*/  FMUL.FTZ R18, R18, c[0x0][0x320] ;  /* 0x0000c80012127a20 */ /* 0x000ff20000410000 */
[----:B-----5:R-:W-:Y:S10]  /*13960*/  MUFU.TANH R68, R18 ;  /* 0x0000001200447308 */ /* 0x020ff40000002400 */
[----:B------:R-:W-:Y:S01]  /*13970*/  MUFU.TANH R153, R8 ;  /* 0x0000000800997308 */ /* 0x000fe20000002400 */
[----:B---3--:R-:W3:Y:S09]  /*13980*/  LDSM.16.M88.4 R4, [R215+0x5000] ;  /* 0x00500000d704783b */ /* 0x008ef20000000200 */
[----:B------:R-:W-:Y:S10]  /*13990*/  MUFU.TANH R69, R17 ;  /* 0x0000001100457308 */ /* 0x000ff40000002400 */
[----:B------:R-:W-:Y:S10]  /*139a0*/  MUFU.TANH R152, R9 ;  /* 0x0000000900987308 */ /* 0x000ff40000002400 */
[----:B------:R-:W-:Y:S10]  /*139b0*/  MUFU.TANH R149, R10 ;  /* 0x0000000a00957308 */ /* 0x000ff40000002400 */
[----:B------:R4:W5:Y:S01]  /*139c0*/  MUFU.TANH R148, R11 ;  /* 0x0000000b00947308 */ /* 0x0009620000002400 */
[C---:B---3--:R-:W-:Y:S09]  /*139d0*/  HMMA.16816.F32.BF16 R20, R196.reuse, R4, R20 ;  /* 0x00000004c414723c */ /* 0x048ff20000041814 */
[----:B------:R-:W-:Y:S01]  /*139e0*/  MUFU.TANH R139, R12 ;  /* 0x0000000c008b7308 */ /* 0x000fe20000002400 */
[C---:B------:R-:W-:Y:S01]  /*139f0*/  HMMA.16816.F32.BF16 R24, R196.reuse, R6, R24 ;  /* 0x00000006c418723c */ /* 0x040fe20000041818 */
[----:B------:R-:W-:Y:S08]  /*13a00*/  LDSM.16.M88.4 R4, [R215+0x6000] ;  /* 0x00600000d704783b */ /* 0x000ff00000000200 */
[----:B------:R-:W-:Y:S01]  /*13a10*/  MUFU.TANH R138, R13 ;  /* 0x0000000d008a7308 */ /* 0x000fe20000002400 */
[----:B----4-:R-:W3:Y:S04]  /*13a20*/  LDSM.16.M88.4 R8, [R215+0x5800] ;  /* 0x00580000d708783b */ /* 0x010ee80000000200 */
[----:B------:R-:W-:Y:S05]  /*13a30*/  FMUL.FTZ R20, R20, c[0x0][0x320] ;  /* 0x0000c80014147a20 */ /* 0x000fea0000410000 */
[----:B------:R-:W-:Y:S01]  /*13a40*/  MUFU.TANH R137, R14 ;  /* 0x0000000e00897308 */ /* 0x000fe20000002400 */
        /* <DEDUP_REMOVED lines=8> */
[----:B------:R1:W-:Y:S10]  /*13ad0*/  MUFU.TANH R71, R16 ;  /* 0x0000001000477308 */ /* 0x0003f40000002400 */
[----:B------:R-:W1:Y:S01]  /*13ae0*/  MUFU.TANH R150, R19 ;  /* 0x0000001300967308 */ /* 0x000e620000002400 */
[C---:B---3--:R-:W-:Y:S01]  /*13af0*/  HMMA.16816.F32.BF16 R28, R196.reuse, R8, R28 ;  /* 0x00000008c41c723c */ /* 0x048fe2000004181c */
[----:B----4-:R-:W-:Y:S08]  /*13b00*/  LDSM.16.M88.4 R12, [R215+0x7800] ;  /* 0x00780000d70c783b */ /* 0x010ff00000000200 */
[----:B------:R-:W-:Y:S01]  /*13b10*/  MUFU.TANH R151, R20 ;  /* 0x0000001400977308 */ /* 0x000fe20000002400 */
[C---:B------:R-:W-:Y:S01]  /*13b20*/  HMMA.16816.F32.BF16 R32, R196.reuse, R10, R32 ;  /* 0x0000000ac420723c */ /* 0x040fe20000041820 */
[----:B------:R-:W3:Y:S08]  /*13b30*/  LDSM.16.M88.4 R8, [R215+0x6800] ;  /* 0x00680000d708783b */ /* 0x000ef00000000200 */
[----:B------:R-:W4:Y:S01]  /*13b40*/  MUFU.TANH R23, R23 ;  /* 0x0000001700177308 */ /* 0x000f220000002400 */
[C---:B------:R-:W-:Y:S04]  /*13b50*/  HMMA.16816.F32.BF16 R36, R196.reuse, R4, R36 ;  /* 0x00000004c424723c */ /* 0x040fe80000041824 */
[----:B------:R-:W-:Y:S04]  /*13b60*/  FMUL.FTZ R31, R31, c[0x0][0x320] ;  /* 0x0000c8001f1f7a20 */ /* 0x000fe80000410000 */
[C---:B------:R-:W-:Y:S01]  /*13b70*/  HMMA.16816.F32.BF16 R40, R196.reuse, R6, R40 ;  /* 0x00000006c428723c */ /* 0x040fe20000041828 */
[----:B------:R-:W1:Y:S01]  /*13b80*/  MUFU.TANH R21, R21 ;  /* 0x0000001500157308 */ /* 0x000e620000002400 */
[----:B------:R-:W1:Y:S01]  /*13b90*/  LDSM.16.M88.4 R4, [R215+0x7000] ;  /* 0x00700000d704783b */ /* 0x000e620000000200 */
[----:B------:R-:W-:Y:S04]  /*13ba0*/  DEPBAR.LE SB0, 0x0 ;  /* 0x000080000000791a */ /* 0x000fe80000000000 */
        /* <DEDUP_REMOVED lines=9> */
[----:B------:R-:W-:Y:S01]  /*13c40*/  FMUL.FTZ R37, R37, c[0x0][0x320] ;  /* 0x0000c80025257a20 */ /* 0x000fe20000410000 */
[C---:B---3--:R-:W-:Y:S01]  /*13c50*/  HMMA.16816.F32.BF16 R44, R196.reuse, R8, R44 ;  /* 0x00000008c42c723c */ /* 0x048fe2000004182c */
[----:B------:R3:W2:Y:S04]  /*13c60*/  SHFL.IDX PT, R8, R0, 0x1, 0x1c1f ;  /* 0x003c1f0000087f89 */ /* 0x0006a800000e0000 */
[----:B------:R-:W-:Y:S03]  /*13c70*/  FMUL.FTZ R40, R40, c[0x0][0x320] ;  /* 0x0000c80028287a20 */ /* 0x000fe60000410000 */
[----:B------:R-:W2:Y:S01]  /*13c80*/  MUFU.TANH R27, R27 ;  /* 0x0000001b001b7308 */ /* 0x000ea20000002400 */
[C---:B------:R-:W-:Y:S03]  /*13c90*/  HMMA.16816.F32.BF16 R48, R196.reuse, R10, R48 ;  /* 0x0000000ac430723c */ /* 0x040fe60000041830 */
[----:B------:R-:W-:Y:S02]  /*13ca0*/  FMUL.FTZ R41, R41, c[0x0][0x320] ;  /* 0x0000c80029297a20 */ /* 0x000fe40000410000 */
[----:B------:R-:W-:Y:S02]  /*13cb0*/  FMUL.FTZ R38, R38, c[0x0][0x320] ;  /* 0x0000c80026267a20 */ /* 0x000fe40000410000 */
[----:B------:R-:W-:Y:S02]  /*13cc0*/  FMUL.FTZ R43, R43, c[0x0][0x320] ;  /* 0x0000c8002b2b7a20 */ /* 0x000fe40000410000 */
[----:B------:R-:W-:Y:S01]  /*13cd0*/  MUFU.TANH R19, R40 ;  /* 0x0000002800137308 */ /* 0x000fe20000002400 */
[C---:B-1----:R-:W-:Y:S03]  /*13ce0*/  HMMA.16816.F32.BF16 R52, R196.reuse, R4, R52 ;  /* 0x00000004c434723c */ /* 0x042fe60000041834 */
[----:B------:R-:W-:Y:S02]  /*13cf0*/  FMUL.FTZ R33, R33, c[0x0][0x320] ;  /* 0x0000c80021217a20 */ /* 0x000fe40000410000 */
[----:B------:R-:W-:Y:S02]  /*13d00*/  FMUL.FTZ R42, R42, c[0x0][0x320] ;  /* 0x0000c8002a2a7a20 */ /* 0x000fe40000410000 */
[----:B---3--:R-:W-:Y:S01]  /*13d10*/  IMAD R0, R200, R205, 0x1 ;  /* 0x00000001c8007424 */ /* 0x008fe200078e02cd */
[C---:B------:R-:W-:Y:S01]  /*13d20*/  HMMA.16816.F32.BF16 R56, R196.reuse, R6, R56 ;  /* 0x00000006c438723c */ /* 0x040fe20000041838 */
[----:B------:R-:W-:Y:S03]  /*13d30*/  MUFU.TANH R20, R41 ;  /* 0x0000002900147308 */ /* 0x000fe60000002400 */
[----:B------:R-:W-:Y:S01]  /*13d40*/  IADD3 R0, R202, R0, -R204 ;  /* 0x00000000ca007210 */ /* 0x000fe20007ffe8cc */
[----:B------:R-:W-:Y:S02]  /*13d50*/  FMUL.FTZ R35, R35, c[0x0][0x320] ;  /* 0x0000c80023237a20 */ /* 0x000fe40000410000 */
[----:B------:R-:W-:Y:S01]  /*13d60*/  FMUL.FTZ R48, R48, c[0x0][0x320] ;  /* 0x0000c80030307a20 */ /* 0x000fe20000410000 */
[C---:B------:R-:W-:Y:S03]  /*13d70*/  HMMA.16816.F32.BF16 R60, R196.reuse, R12, R60 ;  /* 0x0000000cc43c723c */ /* 0x040fe6000004183c */
[----:B------:R-:W-:Y:S01]  /*13d80*/  MUFU.TANH R43, R43 ;  /* 0x0000002b002b7308 */ /* 0x000fe20000002400 */
[----:B------:R-:W-:Y:S02]  /*13d90*/  FMUL.FTZ R49, R49, c[0x0][0x320] ;  /* 0x0000c80031317a20 */ /* 0x000fe40000410000 */
[----:B------:R-:W-:Y:S02]  /*13da0*/  FMUL.FTZ R45, R45, c[0x0][0x320] ;  /* 0x0000c8002d2d7a20 */ /* 0x000fe40000410000 */
[----:B------:R-:W-:Y:S04]  /*13db0*/  HMMA.16816.F32.BF16 R64, R196, R14, R64 ;  /* 0x0000000ec440723c */ /* 0x000fe80000041840 */
[----:B------:R-:W-:Y:S01]  /*13dc0*/  FMUL.FTZ R46, R46, c[0x0][0x320] ;  /* 0x0000c8002e2e7a20 */ /* 0x000fe20000410000 */
[----:B------:R1:W-:Y:S01]  /*13dd0*/  MUFU.TANH R6, R48 ;  /* 0x0000003000067308 */ /* 0x0003e20000002400 */
[----:B------:R-:W-:Y:S02]  /*13de0*/  IMAD.IADD R0, R0, 0x1, -R201 ;  /* 0x0000000100007824 */ /* 0x000fe400078e0ac9 */
[----:B------:R-:W-:Y:S04]  /*13df0*/  FMUL.FTZ R10, R57, c[0x0][0x320] ;  /* 0x0000c800390a7a20 */ /* 0x000fe80000410000 */
[----:B------:R-:W-:Y:S01]  /*13e00*/  FMUL.FTZ R5, R56, c[0x0][0x320] ;  /* 0x0000c80038057a20 */ /* 0x000fe20000410000 */
[C---:B------:R-:W-:Y:S01]  /*13e10*/  IADD3 R2, R0.reuse, R2, RZ ;  /* 0x0000000200027210 */ /* 0x040fe20007ffe0ff */
[----:B--2---:R-:W-:Y:S01]  /*13e20*/  IMAD.IADD R0, R0, 0x1, R8 ;  /* 0x0000000100007824 */ /* 0x004fe200078e0208 */
        /* <DEDUP_REMOVED lines=8> */
[----:B------:R-:W-:Y:S01]  /*13eb0*/  ISETP.GT.AND P1, PT, R0, 0x9, PT ;  /* 0x000000090000780c */ /* 0x000fe20003f24270 */
[----:B------:R-:W-:Y:S01]  /*13ec0*/  FMUL.FTZ R54, R54, c[0x0][0x320] ;  /* 0x0000c80036367a20 */ /* 0x000fe20000410000 */
[----:B------:R-:W3:Y:S01]  /*13ed0*/  MUFU.TANH R24, R24 ;  /* 0x0000001800187308 */ /* 0x000ee20000002400 */
[----:B------:R-:W-:Y:S01]  /*13ee0*/  ISETP.GT.AND P2, PT, R2, RZ, PT ;  /* 0x000000ff0200720c */ /* 0x000fe20003f44270 */
        /* <DEDUP_REMOVED lines=8> */
[----:B------:R-:W2:Y:S01]  /*13f70*/  MUFU.TANH R31, R31 ;  /* 0x0000001f001f7308 */ /* 0x000ea20000002400 */
[----:B------:R-:W-:Y:S01]  /*13f80*/  ISETP.GT.AND P2, PT, R2, 0x9, PT ;  /* 0x000000090200780c */ /* 0x000fe20003f44270 */
[----:B------:R-:W-:Y:S01]  /*13f90*/  FMUL.FTZ R61, R61, c[0x0][0x320] ;  /* 0x0000c8003d3d7a20 */ /* 0x000fe20000410000 */
[----:B-----5:R-:W-:Y:S01]  /*13fa0*/  FSEL R18, R148, -INF , P1 ;  /* 0xff80000094127808 */ /* 0x020fe20000800000 */
[----:B------:R-:W-:Y:S01]  /*13fb0*/  FMUL.FTZ R64, R64, c[0x0][0x320] ;  /* 0x0000c80040407a20 */ /* 0x000fe20000410000 */
[----:B------:R-:W-:Y:S01]  /*13fc0*/  ISETP.GT.AND P1, PT, R0, 0x11, PT ;  /* 0x000000110000780c */ /* 0x000fe20003f24270 */
[----:B------:R-:W-:Y:S01]  /*13fd0*/  FMUL.FTZ R65, R65, c[0x0][0x320] ;  /* 0x0000c80041417a20 */ /* 0x000fe20000410000 */
[----:B------:R-:W-:Y:S01]  /*13fe0*/  FSEL R16, R154, -INF , P3 ;  /* 0xff8000009a107808 */ /* 0x000fe20001800000 */
[----:B------:R-:W-:Y:S01]  /*13ff0*/  FMUL.FTZ R55, R55, c[0x0][0x320] ;  /* 0x0000c80037377a20 */ /* 0x000fe20000410000 */
[----:B------:R-:W-:Y:S01]  /*14000*/  ISETP.GT.AND P3, PT, R2, 0x10, PT ;  /* 0x000000100200780c */ /* 0x000fe20003f64270 */
[----:B------:R-:W5:Y:S01]  /*14010*/  MUFU.TANH R25, R25 ;  /* 0x0000001900197308 */ /* 0x000f620000002400 */
[----:B------:R-:W-:Y:S01]  /*14020*/  FSEL R12, R152, -INF , P2 ;  /* 0xff800000980c7808 */ /* 0x000fe20001000000 */
[----:B------:R-:W-:Y:S01]  /*14030*/  FMUL.FTZ R58, R58, c[0x0][0x320] ;  /* 0x0000c8003a3a7a20 */ /* 0x000fe20000410000 */
[----:B-1----:R-:W-:Y:S01]  /*14040*/  FSEL R48, R136, -INF , P1 ;  /* 0xff80000088307808 */ /* 0x002fe20000800000 */
[----:B------:R-:W-:Y:S01]  /*14050*/  FMUL.FTZ R59, R59, c[0x0][0x320] ;  /* 0x0000c8003b3b7a20 */ /* 0x000fe20000410000 */
[----:B------:R-:W-:Y:S01]  /*14060*/  ISETP.GT.AND P1, PT, R0, 0x19, PT ;  /* 0x000000190000780c */ /* 0x000fe20003f24270 */
[----:B------:R-:W-:Y:S01]  /*14070*/  FMUL.FTZ R62, R62, c[0x0][0x320] ;  /* 0x0000c8003e3e7a20 */ /* 0x000fe20000410000 */
[----:B------:R-:W-:Y:S01]  /*14080*/  FSEL R17, R149, -INF , P0 ;  /* 0xff80000095117808 */ /* 0x000fe20000000000 */
[----:B------:R-:W-:Y:S01]  /*14090*/  FMUL.FTZ R63, R63, c[0x0][0x320] ;  /* 0x0000c8003f3f7a20 */ /* 0x000fe20000410000 */
[----:B------:R-:W-:Y:S01]  /*140a0*/  ISETP.GT.AND P0, PT, R0, 0x10, PT ;  /* 0x000000100000780c */ /* 0x000fe20003f04270 */
[----:B------:R-:W1:Y:S01]  /*140b0*/  MUFU.TANH R26, R26 ;  /* 0x0000001a001a7308 */ /* 0x000e620000002400 */
[C---:B------:R-:W-:Y:S01]  /*140c0*/  ISETP.GT.AND P2, PT, R2.reuse, 0x11, PT ;  /* 0x000000110200780c */ /* 0x040fe20003f44270 */
[----:B------:R-:W-:Y:S01]  /*140d0*/  FMUL.FTZ R67, R67, c[0x0][0x320] ;  /* 0x0000c80043437a20 */ /* 0x000fe20000410000 */
[----:B------:R-:W-:Y:S02]  /*140e0*/  FSEL R32, R139, -INF , P3 ;  /* 0xff8000008b207808 */ /* 0x000fe40001800000 */
[----:B------:R-:W-:Y:S02]  /*140f0*/  ISETP.GT.AND P3, PT, R2, 0x18, PT ;  /* 0x000000180200780c */ /* 0x000fe40003f64270 */
[----:B------:R-:W-:Y:S02]  /*14100*/  FSEL R40, R138, -INF , P2 ;  /* 0xff8000008a287808 */ /* 0x000fe40001000000 */
[----:B------:R-:W-:Y:S01]  /*14110*/  ISETP.GT.AND P2, PT, R2, 0x19, PT ;  /* 0x000000190200780c */ /* 0x000fe20003f44270 */
[----:B------:R-:W1:Y:S01]  /*14120*/  MUFU.TANH R28, R28 ;  /* 0x0000001c001c7308 */ /* 0x000e620000002400 */
[----:B------:R-:W-:Y:S02]  /*14130*/  FSEL R41, R137, -INF , P0 ;  /* 0xff80000089297808 */ /* 0x000fe40000000000 */
[----:B------:R-:W-:Y:S02]  /*14140*/  ISETP.GT.AND P0, PT, R0, 0x18, PT ;  /* 0x000000180000780c */ /* 0x000fe40003f04270 */
[----:B------:R-:W-:Y:S02]  /*14150*/  FSEL R150, R150, -INF , P1 ;  /* 0xff80000096967808 */ /* 0x000fe40000800000 */
[----:B------:R-:W-:Y:S02]  /*14160*/  ISETP.GT.AND P1, PT, R0, 0x21, PT ;  /* 0x000000210000780c */ /* 0x000fe40003f24270 */
[----:B--2---:R-:W-:Y:S01]  /*14170*/  FSEL R49, R71, -INF , P3 ;  /* 0xff80000047317808 */ /* 0x004fe20001800000 */
[----:B------:R-:W2:Y:S01]  /*14180*/  MUFU.TANH R29, R29 ;  /* 0x0000001d001d7308 */ /* 0x000ea20000002400 */
[----:B------:R-:W-:Y:S02]  /*14190*/  ISETP.GT.AND P3, PT, R2, 0x20, PT ;  /* 0x000000200200780c */ /* 0x000fe40003f64270 */
[----:B----4-:R-:W-:Y:S02]  /*141a0*/  FSEL R154, R23, -INF , P1 ;  /* 0xff800000179a7808 */ /* 0x010fe40000800000 */
[----:B------:R-:W-:Y:S02]  /*141b0*/  ISETP.GT.AND P1, PT, R0, 0x29, PT ;  /* 0x000000290000780c */ /* 0x000fe40003f24270 */
[C---:B------:R-:W-:Y:S02]  /*141c0*/  ISETP.GT.AND P4, PT, R2.reuse, 0x8, PT ;  /* 0x000000080200780c */ /* 0x040fe40003f84270 */
[----:B------:R-:W-:Y:S01]  /*141d0*/  FSEL R56, R69, -INF , P2 ;  /* 0xff80000045387808 */ /* 0x000fe20001000000 */
[----:B------:R-:W4:Y:S01]  /*141e0*/  MUFU.TANH R30, R30 ;  /* 0x0000001e001e7308 */ /* 0x000f220000002400 */
[----:B------:R-:W-:Y:S02]  /*141f0*/  ISETP.GT.AND P2, PT, R2, 0x21, PT ;  /* 0x000000210200780c */ /* 0x000fe40003f44270 */
[----:B------:R-:W-:Y:S02]  /*14200*/  FSEL R57, R68, -INF , P0 ;  /* 0xff80000044397808 */ /* 0x000fe40000000000 */
[----:B------:R-:W-:Y:S02]  /*14210*/  ISETP.GT.AND P0, PT, R0, 0x20, PT ;  /* 0x000000200000780c */ /* 0x000fe40003f04270 */
[----:B------:R-:W-:Y:S02]  /*14220*/  FSEL R151, R151, -INF , P3 ;  /* 0xff80000097977808 */ /* 0x000fe40001800000 */
[----:B------:R-:W-:Y:S01]  /*14230*/  ISETP.GT.AND P3, PT, R2, 0x28, PT ;  /* 0x000000280200780c */ /* 0x000fe20003f64270 */
[----:B------:R-:W1:Y:S01]  /*14240*/  MUFU.TANH R35, R35 ;  /* 0x0000002300237308 */ /* 0x000e620000002400 */
[----:B------:R-:W-:Y:S02]  /*14250*/  FSEL R152, R21, -INF , P2 ;  /* 0xff80000015987808 */ /* 0x000fe40001000000 */
[----:B------:R-:W-:Y:S02]  /*14260*/  FSEL R9, R153, -INF , P4 ;  /* 0xff80000099097808 */ /* 0x000fe40002000000 */
[----:B------:R-:W-:Y:S02]  /*14270*/  FSEL R153, R22, -INF , P0 ;  /* 0xff80000016997808 */ /* 0x000fe40000000000 */
[C---:B------:R-:W-:Y:S02]  /*14280*/  ISETP.GT.AND P0, PT, R0.reuse, 0x28, PT ;  /* 0x000000280000780c */ /* 0x040fe40003f04270 */
[----:B------:R-:W-:Y:S01]  /*14290*/  FSEL R158, R27, -INF , P1 ;  /* 0xff8000001b9e7808 */ /* 0x000fe20000800000 */
[----:B------:R-:W2:Y:S01]  /*142a0*/  MUFU.TANH R39, R39 ;  /* 0x0000002700277308 */ /* 0x000ea20000002400 */
[----:B------:R-:W-:Y:S02]  /*142b0*/  ISETP.GT.AND P1, PT, R0, 0x31, PT ;  /* 0x000000310000780c */ /* 0x000fe40003f24270 */
[----:B------:R-:W-:Y:S02]  /*142c0*/  ISETP.GT.AND P2, PT, R2, 0x29, PT ;  /* 0x000000290200780c */ /* 0x000fe40003f44270 */
[----:B---3--:R-:W-:Y:S02]  /*142d0*/  FSEL R155, R24, -INF , P3 ;  /* 0xff800000189b7808 */ /* 0x008fe40001800000 */
[C---:B------:R-:W-:Y:S02]  /*142e0*/  ISETP.GT.AND P3, PT, R2.reuse, 0x30, PT ;  /* 0x000000300200780c */ /* 0x040fe40003f64270 */
[----:B------:R-:W-:Y:S01]  /*142f0*/  FSEL R166, R31, -INF , P1 ;  /* 0xff8000001fa67808 */ /* 0x000fe20000800000 */
[----:B------:R-:W3:Y:S01]  /*14300*/  MUFU.TANH R33, R33 ;  /* 0x0000002100217308 */ /* 0x000ee20000002400 */
[----:B-----5:R-:W-:Y:S02]  /*14310*/  FSEL R156, R25, -INF , P2 ;  /* 0xff800000199c7808 */ /* 0x020fe40001000000 */
[----:B------:R-:W-:Y:S02]  /*14320*/  ISETP.GT.AND P2, PT, R2, 0x31, PT ;  /* 0x000000310200780c */ /* 0x000fe40003f44270 */
[----:B-1----:R-:W-:Y:S02]  /*14330*/  FSEL R157, R26, -INF , P0 ;  /* 0xff8000001a9d7808 */ /* 0x002fe40000000000 */
[C---:B------:R-:W-:Y:S02]  /*14340*/  ISETP.GT.AND P0, PT, R0.reuse, 0x30, PT ;  /* 0x000000300000780c */ /* 0x040fe40003f04270 */
[----:B------:R-:W-:Y:S01]  /*14350*/  ISETP.GT.AND P1, PT, R0, 0x39, PT ;  /* 0x000000390000780c */ /* 0x000fe20003f24270 */
[----:B------:R-:W1:Y:S01]  /*14360*/  MUFU.TANH R34, R34 ;  /* 0x0000002200227308 */ /* 0x000e620000002400 */
[----:B------:R-:W-:Y:S02]  /*14370*/  FSEL R159, R28, -INF , P3 ;  /* 0xff8000001c9f7808 */ /* 0x000fe40001800000 */
[----:B------:R-:W-:Y:S02]  /*14380*/  ISETP.GT.AND P3, PT, R2, 0x38, PT ;  /* 0x000000380200780c */ /* 0x000fe40003f64270 */
[----:B--2---:R-:W-:Y:S02]  /*14390*/  FSEL R164, R29, -INF , P2 ;  /* 0xff8000001da47808 */ /* 0x004fe40001000000 */
[----:B----4-:R-:W-:Y:S02]  /*143a0*/  FSEL R165, R30, -INF , P0 ;  /* 0xff8000001ea57808 */ /* 0x010fe40000000000 */
[----:B------:R-:W-:Y:S01]  /*143b0*/  ISETP.GT.AND P0, PT, R0, 0x38, PT ;  /* 0x000000380000780c */ /* 0x000fe20003f04270 */
[----:B------:R-:W2:Y:S01]  /*143c0*/  MUFU.TANH R36, R36 ;  /* 0x0000002400247308 */ /* 0x000ea20000002400 */
[----:B------:R-:W-:Y:S02]  /*143d0*/  ISETP.GT.AND P2, PT, R2, 0x39, PT ;  /* 0x000000390200780c */ /* 0x000fe40003f44270 */
[----:B------:R-:W-:Y:S02]  /*143e0*/  FSEL R170, R35, -INF , P1 ;  /* 0xff80000023aa7808 */ /* 0x000fe40000800000 */
[----:B------:R-:W-:Y:S02]  /*143f0*/  ISETP.GT.AND P1, PT, R0, 0x41, PT ;  /* 0x000000410000780c */ /* 0x000fe40003f24270 */
[----:B------:R-:W-:Y:S02]  /*14400*/  FSEL R167, R167, -INF , P3 ;  /* 0xff800000a7a77808 */ /* 0x000fe40001800000 */
[----:B------:R-:W-:Y:S01]  /*14410*/  ISETP.GT.AND P3, PT, R2, 0x40, PT ;  /* 0x000000400200780c */ /* 0x000fe20003f64270 */
[----:B------:R-:W4:Y:S01]  /*14420*/  MUFU.TANH R37, R37 ;  /* 0x0000002500257308 */ /* 0x000f220000002400 */
[----:B------:R-:W-:Y:S02]  /*14430*/  FSEL R175, R39, -INF , P1 ;  /* 0xff80000027af7808 */ /* 0x000fe40000800000 */
[----:B------:R-:W-:Y:S02]  /*14440*/  ISETP.GT.AND P1, PT, R0, 0x49, PT ;  /* 0x000000490000780c */ /* 0x000fe40003f24270 */
[----:B---3--:R-:W-:Y:S02]  /*14450*/  FSEL R168, R33, -INF , P2 ;  /* 0xff80000021a87808 */ /* 0x008fe40001000000 */
[----:B------:R-:W-:Y:S02]  /*14460*/  ISETP.GT.AND P2, PT, R2, 0x41, PT ;  /* 0x000000410200780c */ /* 0x000fe40003f44270 */
[----:B-1----:R-:W-:Y:S01]  /*14470*/  FSEL R169, R34, -INF , P0 ;  /* 0xff80000022a97808 */ /* 0x002fe20000000000 */
[----:B------:R-:W1:Y:S01]  /*14480*/  MUFU.TANH R38, R38 ;  /* 0x0000002600267308 */ /* 0x000e620000002400 */
[----:B------:R-:W-:Y:S02]  /*14490*/  ISETP.GT.AND P0, PT, R0, 0x40, PT ;  /* 0x000000400000780c */ /* 0x000fe40003f04270 */
[----:B------:R-:W-:Y:S02]  /*144a0*/  FSEL R201, R43, -INF , P1 ;  /* 0xff8000002bc97808 */ /* 0x000fe40000800000 */
[----:B--2---:R-:W-:Y:S02]  /*144b0*/  FSEL R171, R36, -INF , P3 ;  /* 0xff80000024ab7808 */ /* 0x004fe40001800000 */
[----:B------:R-:W-:Y:S02]  /*144c0*/  ISETP.GT.AND P3, PT, R2, 0x48, PT ;  /* 0x000000480200780c */ /* 0x000fe40003f64270 */
[----:B------:R-:W-:Y:S01]  /*144d0*/  ISETP.GT.AND P1, PT, R0, 0x58, PT ;  /* 0x000000580000780c */ /* 0x000fe20003f24270 */
[----:B------:R-:W2:Y:S01]  /*144e0*/  MUFU.TANH R42, R42 ;  /* 0x0000002a002a7308 */ /* 0x000ea20000002400 */
[----:B------:R-:W-:Y:S02]  /*144f0*/  FSEL R177, R19, -INF , P3 ;  /* 0xff80000013b17808 */ /* 0x000fe40001800000 */
[C---:B------:R-:W-:Y:S01]  /*14500*/  ISETP.GT.AND P3, PT, R2.reuse, 0x51, PT ;  /* 0x000000510200780c */ /* 0x040fe20003f64270 */
[----:B------:R-:W3:Y:S01]  /*14510*/  LDL R19, [R1+0x30] ;  /* 0x0000300001137983 */ /* 0x000ee20000100800 */
[----:B----4-:R-:W-:Y:S02]  /*14520*/  FSEL R173, R37, -INF , P2 ;  /* 0xff80000025ad7808 */ /* 0x010fe40001000000 */
[----:B------:R-:W-:Y:S02]  /*14530*/  ISETP.GT.AND P2, PT, R2, 0x49, PT ;  /* 0x000000490200780c */ /* 0x000fe40003f44270 */
[----:B------:R-:W-:Y:S01]  /*14540*/  FMNMX.FTZ R4, R7, R3, !PT ;  /* 0x0000000307047209 */ /* 0x000fe20007810000 */
[----:B------:R-:W4:Y:S01]  /*14550*/  MUFU.TANH R50, R50 ;  /* 0x0000003200327308 */ /* 0x000f220000002400 */
[----:B------:R-:W-:Y:S02]  /*14560*/  FSEL R178, R20, -INF , P2 ;  /* 0xff80000014b27808 */ /* 0x000fe40001000000 */
[----:B------:R-:W5:Y:S01]  /*14570*/  LDL.64 R20, [R1+0x58] ;  /* 0x0000580001147983 */ /* 0x000f620000100a00 */
[----:B-1----:R-:W-:Y:S02]  /*14580*/  FSEL R174, R38, -INF , P0 ;  /* 0xff80000026ae7808 */ /* 0x002fe40000000000 */
[----:B------:R-:W-:Y:S02]  /*14590*/  ISETP.GT.AND P0, PT, R0, 0x48, PT ;  /* 0x000000480000780c */ /* 0x000fe40003f04270 */
[----:B------:R-:W-:Y:S02]  /*145a0*/  FMNMX.FTZ R4, R8, R4, !PT ;  /* 0x0000000408047209 */ /* 0x000fe40007810000 */
[----:B------:R-:W1:Y:S01]  /*145b0*/  MUFU.TANH R45, R45 ;  /* 0x0000002d002d7308 */ /* 0x000e620000002400 */
[----:B------:R-:W-:Y:S02]  /*145c0*/  ISETP.GT.AND P4, PT, R2, 0x50, PT ;  /* 0x000000500200780c */ /* 0x000fe40003f84270 */
[----:B------:R-:W-:Y:S02]  /*145d0*/  FMNMX.FTZ R4, R9, R4, !PT ;  /* 0x0000000409047209 */ /* 0x000fe40007810000 */
[----:B--2---:R-:W-:Y:S02]  /*145e0*/  FSEL R179, R42, -INF , P0 ;  /* 0xff8000002ab37808 */ /* 0x004fe40000000000 */
[----:B------:R-:W-:Y:S02]  /*145f0*/  ISETP.GT.AND P0, PT, R0, 0x50, PT ;  /* 0x000000500000780c */ /* 0x000fe40003f04270 */
[----:B------:R-:W-:Y:S01]  /*14600*/  FMNMX.FTZ R4, R12, R4, !PT ;  /* 0x000000040c047209 */ /* 0x000fe20007810000 */
[----:B------:R-:W2:Y:S01]  /*14610*/  MUFU.TANH R46, R46 ;  /* 0x0000002e002e7308 */ /* 0x000ea20000002400 */
[----:B------:R-:W-:Y:S02]  /*14620*/  ISETP.GT.AND P2, PT, R0, 0x51, PT ;  /* 0x000000510000780c */ /* 0x000fe40003f44270 */
[----:B------:R-:W-:Y:S02]  /*14630*/  FMNMX.FTZ R4, R32, R4, !PT ;  /* 0x0000000420047209 */ /* 0x000fe40007810000 */
[----:B----4-:R-:W-:Y:S02]  /*14640*/  FSEL R210, R50, -INF , P1 ;  /* 0xff80000032d27808 */ /* 0x010fe40000800000 */
[----:B------:R-:W-:Y:S02]  /*14650*/  ISETP.GT.AND P1, PT, R2, 0x68, PT ;  /* 0x000000680200780c */ /* 0x000fe40003f24270 */
[----:B------:R-:W-:Y:S01]  /*14660*/  FMNMX.FTZ R4, R40, R4, !PT ;  /* 0x0000000428047209 */ /* 0x000fe20007810000 */
[----:B------:R-:W4:Y:S01]  /*14670*/  MUFU.TANH R14, R5 ;  /* 0x00000005000e7308 */ /* 0x000f220000002400 */
[C---:B------:R-:W-:Y:S02]  /*14680*/  ISETP.GT.AND P5, PT, R2.reuse, 0x70, PT ;  /* 0x000000700200780c */ /* 0x040fe40003fa4270 */
[----:B------:R-:W-:Y:S02]  /*14690*/  FMNMX.FTZ R4, R49, R4, !PT ;  /* 0x0000000431047209 */ /* 0x000fe40007810000 */
[----:B-1----:R-:W-:Y:S02]  /*146a0*/  FSEL R204, R45, -INF , P3 ;  /* 0xff8000002dcc7808 */ /* 0x002fe40001800000 */
[----:B------:R-:W-:Y:S02]  /*146b0*/  ISETP.GT.AND P3, PT, R2, 0x59, PT ;  /* 0x000000590200780c */ /* 0x000fe40003f64270 */
[----:B------:R-:W-:Y:S01]  /*146c0*/  FMNMX.FTZ R4, R56, R4, !PT ;  /* 0x0000000438047209 */ /* 0x000fe20007810000 */
[----:B------:R-:W1:Y:S01]  /*146d0*/  MUFU.TANH R51, R51 ;  /* 0x0000003300337308 */ /* 0x000e620000002400 */
[----:B------:R-:W-:Y:S02]  /*146e0*/  FSEL R208, R11, -INF , P3 ;  /* 0xff8000000bd07808 */ /* 0x000fe40001800000 */
[----:B------:R-:W3:Y:S01]  /*146f0*/  LDL R11, [R1+0x8] ;  /* 0x00000800010b7983 */ /* 0x000ee20000100800 */
[----:B--2---:R-:W-:Y:S02]  /*14700*/  FSEL R207, R46, -INF , P0 ;  /* 0xff8000002ecf7808 */ /* 0x004fe40000000000 */
[----:B------:R-:W-:Y:S02]  /*14710*/  ISETP.GT.AND P0, PT, R0, 0x59, PT ;  /* 0x000000590000780c */ /* 0x000fe40003f04270 */
[----:B------:R-:W-:Y:S02]  /*14720*/  FMNMX.FTZ R4, R151, R4, !PT ;  /* 0x0000000497047209 */ /* 0x000fe40007810000 */
[----:B------:R-:W2:Y:S01]  /*14730*/  MUFU.TANH R10, R10 ;  /* 0x0000000a000a7308 */ /* 0x000ea20000002400 */
[----:B------:R-:W-:Y:S02]  /*14740*/  ISETP.GT.AND P3, PT, R2, 0x78, PT ;  /* 0x000000780200780c */ /* 0x000fe40003f64270 */
[----:B------:R-:W-:Y:S02]  /*14750*/  FMNMX.FTZ R4, R152, R4, !PT ;  /* 0x0000000498047209 */ /* 0x000fe40007810000 */
[----:B----4-:R-:W-:Y:S02]  /*14760*/  FSEL R249, R14, -INF , P1 ;  /* 0xff8000000ef97808 */ /* 0x010fe40000800000 */
[----:B------:R-:W4:Y:S01]  /*14770*/  LDL.64 R14, [R1+0x48] ;  /* 0x00004800010e7983 */ /* 0x000f220000100a00 */
[----:B------:R-:W-:Y:S02]  /*14780*/  FMNMX.FTZ R4, R155, R4, !PT ;  /* 0x000000049b047209 */ /* 0x000fe40007810000 */
[----:B------:R-:W-:Y:S01]  /*14790*/  FMNMX.FTZ R5, R13, R70, !PT ;  /* 0x000000460d057209 */ /* 0x000fe20007810000 */
[----:B------:R-:W2:Y:S01]  /*147a0*/  MUFU.TANH R44, R44 ;  /* 0x0000002c002c7308 */ /* 0x000ea20000002400 */
[----:B------:R-:W-:Y:S02]  /*147b0*/  FMNMX.FTZ R4, R156, R4, !PT ;  /* 0x000000049c047209 */ /* 0x000fe40007810000 */
[----:B-1----:R-:W-:Y:S02]  /*147c0*/  FSEL R237, R51, -INF , P0 ;  /* 0xff80000033ed7808 */ /* 0x002fe40000000000 */
[----:B------:R-:W-:Y:S02]  /*147d0*/  ISETP.GT.AND P0, PT, R2, 0x69, PT ;  /* 0x000000690200780c */ /* 0x000fe40003f04270 */
[----:B------:R-:W-:Y:S02]  /*147e0*/  FMNMX.FTZ R5, R16, R5, !PT ;  /* 0x0000000510057209 */ /* 0x000fe40007810000 */
[----:B------:R-:W-:Y:S01]  /*147f0*/  FMNMX.FTZ R4, R159, R4, !PT ;  /* 0x000000049f047209 */ /* 0x000fe20007810000 */
[----:B------:R-:W1:Y:S01]  /*14800*/  MUFU.TANH R47, R47 ;  /* 0x0000002f002f7308 */ /* 0x000e620000002400 */
[----:B------:R-:W-:Y:S02]  /*14810*/  FMNMX.FTZ R5, R17, R5, !PT ;  /* 0x0000000511057209 */ /* 0x000fe40007810000 */
[----:B--2---:R-:W-:Y:S02]  /*14820*/  FSEL R252, R10, -INF , P0 ;  /* 0xff8000000afc7808 */ /* 0x004fe40000000000 */
[----:B------:R-:W2:Y:S01]  /*14830*/  LDL R10, [R1+0x4] ;  /* 0x00000400010a7983 */ /* 0x000ea20000100800 */
[----:B------:R-:W-:Y:S02]  /*14840*/  FMNMX.FTZ R4, R164, R4, !PT ;  /* 0x00000004a4047209 */ /* 0x000fe40007810000 */
[----:B------:R-:W-:Y:S02]  /*14850*/  FMNMX.FTZ R5, R18, R5, !PT ;  /* 0x0000000512057209 */ /* 0x000fe40007810000 */
[----:B------:R-:W-:Y:S01]  /*14860*/  FMNMX.FTZ R4, R167, R4, !PT ;  /* 0x00000004a7047209 */ /* 0x000fe20007810000 */
[----:B------:R-:W1:Y:S01]  /*14870*/  MUFU.TANH R52, R52 ;  /* 0x0000003400347308 */ /* 0x000e620000002400 */
[----:B------:R-:W-:Y:S02]  /*14880*/  FMNMX.FTZ R5, R41, R5, !PT ;  /* 0x0000000529057209 */ /* 0x000fe40007810000 */
[----:B------:R-:W-:Y:S02]  /*14890*/  FMNMX.FTZ R4, R168, R4, !PT ;  /* 0x00000004a8047209 */ /* 0x000fe40007810000 */
        /* <DEDUP_REMOVED lines=8> */
[----:B------:R-:W-:Y:S01]  /*14920*/  FSEL R202, R44, -INF , P4 ;  /* 0xff8000002cca7808 */ /* 0x000fe20002000000 */
[----:B------:R-:W1:Y:S01]  /*14930*/  MUFU.TANH R60, R60 ;  /* 0x0000003c003c7308 */ /* 0x000e620000002400 */
[----:B------:R-:W-:Y:S02]  /*14940*/  FMNMX.FTZ R4, R178, R4, !PT ;  /* 0x00000004b2047209 */ /* 0x000fe40007810000 */
[----:B------:R-:W-:Y:S02]  /*14950*/  FMNMX.FTZ R5, R154, R5, !PT ;  /* 0x000000059a057209 */ /* 0x000fe40007810000 */
[----:B------:R-:W-:Y:S02]  /*14960*/  ISETP.GT.AND P4, PT, R2, 0x58, PT ;  /* 0x000000580200780c */ /* 0x000fe40003f84270 */
[----:B------:R-:W-:Y:S02]  /*14970*/  FMNMX.FTZ R4, R202, R4, !PT ;  /* 0x00000004ca047209 */ /* 0x000fe40007810000 */
[----:B------:R-:W-:Y:S01]  /*14980*/  FMNMX.FTZ R5, R157, R5, !PT ;  /* 0x000000059d057209 */ /* 0x000fe20007810000 */
[----:B------:R-:W1:Y:S01]  /*14990*/  MUFU.TANH R61, R61 ;  /* 0x0000003d003d7308 */ /* 0x000e620000002400 */
[----:B------:R-:W-:Y:S02]  /*149a0*/  FSEL R209, R6, -INF , P4 ;  /* 0xff80000006d17808 */ /* 0x000fe40002000000 */
[----:B------:R-:W-:Y:S02]  /*149b0*/  FMNMX.FTZ R4, R204, R4, !PT ;  /* 0x00000004cc047209 */ /* 0x000fe40007810000 */
[----:B------:R-:W-:Y:S02]  /*149c0*/  FMNMX.FTZ R5, R158, R5, !PT ;  /* 0x000000059e057209 */ /* 0x000fe40007810000 */
[----:B------:R-:W-:Y:S02]  /*149d0*/  ISETP.GT.AND P4, PT, R2, 0x60, PT ;  /* 0x000000600200780c */ /* 0x000fe40003f84270 */
[----:B------:R-:W-:Y:S01]  /*149e0*/  FMNMX.FTZ R4, R209, R4, !PT ;  /* 0x00000004d1047209 */ /* 0x000fe20007810000 */
[----:B------:R-:W1:Y:S01]  /*149f0*/  MUFU.TANH R64, R64 ;  /* 0x0000004000407308 */ /* 0x000e620000002400 */
[----:B------:R-:W-:Y:S02]  /*14a00*/  FMNMX.FTZ R5, R165, R5, !PT ;  /* 0x00000005a5057209 */ /* 0x000fe40007810000 */
[----:B-1----:R-:W-:Y:S02]  /*14a10*/  FSEL R206, R47, -INF , P2 ;  /* 0xff8000002fce7808 */ /* 0x002fe40001000000 */
[----:B------:R-:W-:Y:S02]  /*14a20*/  FSEL R245, R52, -INF , P4 ;  /* 0xff80000034f57808 */ /* 0x000fe40002000000 */
[----:B------:R-:W-:Y:S02]  /*14a30*/  ISETP.GT.AND P2, PT, R2, 0x61, PT ;  /* 0x000000610200780c */ /* 0x000fe40003f44270 */
[----:B------:R-:W-:Y:S01]  /*14a40*/  FMNMX.FTZ R4, R208, R4, !PT ;  /* 0x00000004d0047209 */ /* 0x000fe20007810000 */
[----:B------:R-:W1:Y:S01]  /*14a50*/  MUFU.TANH R65, R65 ;  /* 0x0000004100417308 */ /* 0x000e620000002400 */
[----:B------:R-:W-:Y:S02]  /*14a60*/  FMNMX.FTZ R5, R166, R5, !PT ;  /* 0x00000005a6057209 */ /* 0x000fe40007810000 */
[----:B------:R-:W-:Y:S02]  /*14a70*/  FSEL R247, R53, -INF , P2 ;  /* 0xff80000035f77808 */ /* 0x000fe40001000000 */
[----:B------:R-:W-:Y:S02]  /*14a80*/  FMNMX.FTZ R69, R245, R4, !PT ;  /* 0x00000004f5457209 */ /* 0x000fe40007810000 */
[----:B------:R-:W-:Y:S02]  /*14a90*/  FMNMX.FTZ R5, R169, R5, !PT ;  /* 0x00000005a9057209 */ /* 0x000fe40007810000 */
[----:B------:R-:W-:Y:S01]  /*14aa0*/  FMNMX.FTZ R69, R247, R69, !PT ;  /* 0x00000045f7457209 */ /* 0x000fe20007810000 */
[----:B------:R-:W1:Y:S01]  /*14ab0*/  MUFU.TANH R54, R54 ;  /* 0x0000003600367308 */ /* 0x000e620000002400 */
[----:B------:R-:W-:Y:S02]  /*14ac0*/  FMNMX.FTZ R5, R170, R5, !PT ;  /* 0x00000005aa057209 */ /* 0x000fe40007810000 */
[----:B------:R-:W-:Y:S02]  /*14ad0*/  FMNMX.FTZ R69, R249, R69, !PT ;  /* 0x00000045f9457209 */ /* 0x000fe40007810000 */
[----:B------:R-:W-:Y:S02]  /*14ae0*/  FMNMX.FTZ R5, R174, R5, !PT ;  /* 0x00000005ae057209 */ /* 0x000fe40007810000 */
[----:B------:R-:W-:Y:S02]  /*14af0*/  FSEL R172, R60, -INF , P5 ;  /* 0xff8000003cac7808 */ /* 0x000fe40002800000 */
[----:B------:R-:W-:Y:S01]  /*14b00*/  ISETP.GT.AND P4, PT, R2, 0x71, PT ;  /* 0x000000710200780c */ /* 0x000fe20003f84270 */
[----:B------:R-:W1:Y:S01]  /*14b10*/  MUFU.TANH R55, R55 ;  /* 0x0000003700377308 */ /* 0x000e620000002400 */
[----:B------:R-:W-:Y:S02]  /*14b20*/  FMNMX.FTZ R69, R252, R69, !PT ;  /* 0x00000045fc457209 */ /* 0x000fe40007810000 */
[----:B------:R-:W-:Y:S02]  /*14b30*/  ISETP.GT.AND P2, PT, R2, 0x79, PT ;  /* 0x000000790200780c */ /* 0x000fe40003f44270 */
[----:B------:R-:W-:Y:S01]  /*14b40*/  FMNMX.FTZ R2, R175, R5, !PT ;  /* 0x00000005af027209 */ /* 0x000fe20007810000 */
[----:B------:R-:W-:Y:S01]  /*14b50*/  FMUL.FTZ R5, R66, c[0x0][0x320] ;  /* 0x0000c80042057a20 */ /* 0x000fe20000410000 */
[----:B------:R-:W-:Y:S02]  /*14b60*/  FSEL R176, R61, -INF , P4 ;  /* 0xff8000003db07808 */ /* 0x000fe40002000000 */
[----:B------:R-:W-:Y:S01]  /*14b70*/  FMNMX.FTZ R69, R172, R69, !PT ;  /* 0x00000045ac457209 */ /* 0x000fe20007810000 */
[----:B------:R-:W1:Y:S01]  /*14b80*/  MUFU.TANH R58, R58 ;  /* 0x0000003a003a7308 */ /* 0x000e620000002400 */
[----:B------:R-:W-:Y:S02]  /*14b90*/  FMNMX.FTZ R2, R179, R2, !PT ;  /* 0x00000002b3027209 */ /* 0x000fe40007810000 */
[----:B------:R-:W-:Y:S02]  /*14ba0*/  LOP3.LUT P5, RZ, R203, 0x1, RZ, 0xc0, !PT ;  /* 0x00000001cbff7812 */ /* 0x000fe400078ac0ff */
[----:B------:R-:W-:Y:S02]  /*14bb0*/  FSEL R203, R64, -INF , P3 ;  /* 0xff80000040cb7808 */ /* 0x000fe40001800000 */
[----:B------:R-:W-:Y:S02]  /*14bc0*/  FMNMX.FTZ R69, R176, R69, !PT ;  /* 0x00000045b0457209 */ /* 0x000fe40007810000 */
[----:B------:R-:W-:Y:S01]  /*14bd0*/  FMNMX.FTZ R2, R201, R2, !PT ;  /* 0x00000002c9027209 */ /* 0x000fe20007810000 */
[----:B------:R-:W1:Y:S02]  /*14be0*/  MUFU.TANH R59, R59 ;  /* 0x0000003b003b7308 */ /* 0x000e640000002400 */
[----:B-1----:R-:W-:Y:S02]  /*14bf0*/  FSEL R205, R65, -INF , P2 ;  /* 0xff80000041cd7808 */ /* 0x002fe40001000000 */
[----:B------:R-:W-:Y:S02]  /*14c00*/  FMNMX.FTZ R69, R203, R69, !PT ;  /* 0x00000045cb457209 */ /* 0x000fe40007810000 */
[----:B------:R-:W-:Y:S02]  /*14c10*/  FMNMX.FTZ R2, R207, R2, !PT ;  /* 0x00000002cf027209 */ /* 0x000fe40007810000 */
[----:B------:R-:W-:Y:S02]  /*14c20*/  FMNMX.FTZ R69, R205, R69, !PT ;  /* 0x00000045cd457209 */ /* 0x000fe40007810000 */
[----:B------:R-:W-:Y:S01]  /*14c30*/  FMNMX.FTZ R2, R206, R2, !PT ;  /* 0x00000002ce027209 */ /* 0x000fe20007810000 */
[----:B------:R-:W1:Y:S01]  /*14c40*/  MUFU.TANH R62, R62 ;  /* 0x0000003e003e7308 */ /* 0x000e620000002400 */
[----:B------:R-:W-:Y:S01]  /*14c50*/  ISETP.GT.AND P1, PT, R0, 0x60, PT ;  /* 0x000000600000780c */ /* 0x000fe20003f24270 */
[----:B------:R-:W1:Y:S01]  /*14c60*/  SHFL.BFLY PT, R4, R69, 0x2, 0x1f ;  /* 0x0c401f0045047f89 */ /* 0x000e6200000e0000 */
[----:B------:R-:W-:Y:S02]  /*14c70*/  FMNMX.FTZ R2, R210, R2, !PT ;  /* 0x00000002d2027209 */ /* 0x000fe40007810000 */
[----:B------:R-:W-:Y:S02]  /*14c80*/  FSEL R238, R54, -INF , P1 ;  /* 0xff80000036ee7808 */ /* 0x000fe40000800000 */
[C---:B------:R-:W-:Y:S02]  /*14c90*/  ISETP.GT.AND P0, PT, R0.reuse, 0x61, PT ;  /* 0x000000610000780c */ /* 0x040fe40003f04270 */
[----:B------:R-:W-:Y:S01]  /*14ca0*/  FMNMX.FTZ R2, R237, R2, !PT ;  /* 0x00000002ed027209 */ /* 0x000fe20007810000 */
[----:B------:R-:W1:Y:S01]  /*14cb0*/  MUFU.TANH R63, R63 ;  /* 0x0000003f003f7308 */ /* 0x000e620000002400 */
[----:B------:R-:W-:Y:S02]  /*14cc0*/  FSEL R240, R55, -INF , P0 ;  /* 0xff80000037f07808 */ /* 0x000fe40000000000 */
[----:B------:R-:W-:Y:S02]  /*14cd0*/  ISETP.GT.AND P3, PT, R0, 0x68, PT ;  /* 0x000000680000780c */ /* 0x000fe40003f64270 */
[----:B------:R-:W-:Y:S02]  /*14ce0*/  FMNMX.FTZ R2, R238, R2, !PT ;  /* 0x00000002ee027209 */ /* 0x000fe40007810000 */
[----:B------:R-:W-:Y:S02]  /*14cf0*/  ISETP.GT.AND P0, PT, R0, 0x69, PT ;  /* 0x000000690000780c */ /* 0x000fe40003f04270 */
[----:B------:R-:W-:Y:S01]  /*14d00*/  FSEL R242, R58, -INF , P3 ;  /* 0xff8000003af27808 */ /* 0x000fe20001800000 */
[----:B------:R-:W1:Y:S01]  /*14d10*/  MUFU.TANH R5, R5 ;  /* 0x0000000500057308 */ /* 0x000e620000002400 */
[----:B------:R-:W-:Y:S02]  /*14d20*/  FMNMX.FTZ R2, R240, R2, !PT ;  /* 0x00000002f0027209 */ /* 0x000fe40007810000 */
[----:B------:R-:W-:Y:S02]  /*14d30*/  ISETP.GT.AND P1, PT, R0, 0x70, PT ;  /* 0x000000700000780c */ /* 0x000fe40003f24270 */
[----:B------:R-:W-:Y:S02]  /*14d40*/  FSEL R246, R59, -INF , P0 ;  /* 0xff8000003bf67808 */ /* 0x000fe40000000000 */
[----:B------:R-:W-:Y:S02]  /*14d50*/  FMNMX.FTZ R2, R242, R2, !PT ;  /* 0x00000002f2027209 */ /* 0x000fe40007810000 */
[----:B-1----:R-:W-:Y:S01]  /*14d60*/  FSEL R211, R62, -INF , P1 ;  /* 0xff8000003ed37808 */ /* 0x002fe20000800000 */
[----:B------:R-:W1:Y:S01]  /*14d70*/  MUFU.TANH R71, R67 ;  /* 0x0000004300477308 */ /* 0x000e620000002400 */
[----:B------:R-:W-:Y:S02]  /*14d80*/  ISETP.GT.AND P0, PT, R0, 0x71, PT ;  /* 0x000000710000780c */ /* 0x000fe40003f04270 */
[----:B------:R-:W-:Y:S02]  /*14d90*/  FMNMX.FTZ R2, R246, R2, !PT ;  /* 0x00000002f6027209 */ /* 0x000fe40007810000 */
[----:B------:R-:W-:Y:S02]  /*14da0*/  FMNMX.FTZ R69, R69, R4, !PT ;  /* 0x0000000445457209 */ /* 0x000fe40007810000 */
[----:B------:R-:W-:Y:S02]  /*14db0*/  FSEL R63, R63, -INF , P0 ;  /* 0xff8000003f3f7808 */ /* 0x000fe40000000000 */
[C---:B------:R-:W-:Y:S01]  /*14dc0*/  ISETP.GT.AND P1, PT, R0.reuse, 0x78, PT ;  /* 0x000000780000780c */ /* 0x040fe20003f24270 */
[----:B------:R-:W1:Y:S01]  /*14dd0*/  SHFL.BFLY PT, R4, R69, 0x1, 0x1f ;  /* 0x0c201f0045047f89 */ /* 0x000e6200000e0000 */
[----:B------:R-:W-:Y:S02]  /*14de0*/  FMNMX.FTZ R2, R211, R2, !PT ;  /* 0x00000002d3027209 */ /* 0x000fe40007810000 */
[----:B------:R-:W-:Y:S02]  /*14df0*/  ISETP.GT.AND P0, PT, R0, 0x79, PT ;  /* 0x000000790000780c */ /* 0x000fe40003f04270 */
[----:B------:R-:W-:Y:S02]  /*14e00*/  FMNMX.FTZ R0, R63, R2, !PT ;  /* 0x000000023f007209 */ /* 0x000fe40007810000 */
[----:B------:R-:W-:Y:S02]  /*14e10*/  FSEL R251, R5, -INF , P1 ;  /* 0xff80000005fb7808 */ /* 0x000fe40000800000 */
[----:B------:R-:W-:Y:S02]  /*14e20*/  ISETP.GE.AND P2, PT, R200, 0x1, PT ;  /* 0x00000001c800780c */ /* 0x000fe40003f46270 */
[----:B------:R-:W-:Y:S02]  /*14e30*/  FMNMX.FTZ R0, R251, R0, !PT ;  /* 0x00000000fb007209 */ /* 0x000fe40007810000 */
[----:B-1----:R-:W-:Y:S04]  /*14e40*/  FSEL R71, R71, -INF , P0 ;  /* 0xff80000047477808 */ /* 0x002fe80000000000 */
[----:B------:R-:W-:Y:S05]  /*14e50*/  FMNMX.FTZ R0, R71, R0, !PT ;  /* 0x0000000047007209 */ /* 0x000fea0007810000 */
[----:B------:R-:W-:Y:S01]  /*14e60*/  @P2 SHF.R.S32.HI R6, RZ, 0x1f, R236 ;  /* 0x0000001fff062819 */ /* 0x000fe200000114ec */
[----:B------:R-:W1:Y:S01]  /*14e70*/  SHFL.BFLY PT, R2, R0, 0x2, 0x1f ;  /* 0x0c401f0000027f89 */ /* 0x000e6200000e0000 */
[----:B------:R-:W-:Y:S01]  /*14e80*/  FMNMX.FTZ R69, R69, R4, !PT ;  /* 0x0000000445457209 */ /* 0x000fe20007810000 */
[----:B------:R-:W-:Y:S03]  /*14e90*/  @P2 IMAD.WIDE.U32 R4, R236, c[0x0][0x1e0], RZ ;  /* 0x00007800ec042a25 */ /* 0x000fe600078e00ff */
[C---:B------:R-:W-:Y:S01]  /*14ea0*/  FSETP.NEU.FTZ.AND P1, PT, R69.reuse, -INF , PT ;  /* 0xff8000004500780b */ /* 0x040fe20003f3d000 */
[----:B------:R-:W-:Y:S02]  /*14eb0*/  FMUL.FTZ R149, R69, c[0x0][0x2d0] ;  /* 0x0000b40045957a20 */ /* 0x000fe40000410000 */
[----:B------:R-:W-:Y:S03]  /*14ec0*/  @P2 IMAD R6, R6, c[0x0][0x1e0], RZ ;  /* 0x0000780006062a24 */ /* 0x000fe600078e02ff */
[----:B------:R-:W-:Y:S01]  /*14ed0*/  FSEL R149, R149, RZ, P1 ;  /* 0x000000ff95957208 */ /* 0x000fe20000800000 */
[----:B------:R-:W-:Y:S04]  /*14ee0*/  @P2 IMAD R6, R236, c[0x0][0x1e4], R6 ;  /* 0x00007900ec062a24 */ /* 0x000fe800078e0206 */
[----:B------:R-:W-:Y:S01]  /*14ef0*/  FFMA.FTZ R7, R7, c[0x0][0x2d0], -R149 ;  /* 0x0000b40007077a23 */ /* 0x000fe20000010895 */
[----:B------:R-:W-:Y:S01]  /*14f00*/  @P2 IADD3 R5, R5, R6, RZ ;  /* 0x0000000605052210 */ /* 0x000fe20007ffe0ff */
[C---:B------:R-:W-:Y:S02]  /*14f10*/  @P2 IMAD.SHL.U32 R6, R4.reuse, 0x80, RZ ;  /* 0x0000008004062824 */ /* 0x040fe400078e00ff */
[----:B------:R5:W-:Y:S01]  /*14f20*/  MUFU.EX2 R248, R7 ;  /* 0x0000000700f87308 */ /* 0x000be20000000800 */
[----:B------:R-:W-:Y:S02]  /*14f30*/  @P2 SHF.L.U64.HI R4, R4, 0x7, R5 ;  /* 0x0000000704042819 */ /* 0x000fe40000010205 */
[----:B-1----:R-:W-:Y:S05]  /*14f40*/  FMNMX.FTZ R0, R0, R2, !PT ;  /* 0x0000000200007209 */ /* 0x002fea0007810000 */
[----:B------:R-:W1:Y:S01]  /*14f50*/  SHFL.BFLY PT, R2, R0, 0x1, 0x1f ;  /* 0x0c201f0000027f89 */ /* 0x000e6200000e0000 */
[--C-:B-----5:R-:W-:Y:S04]  /*14f60*/  FFMA.FTZ R7, R8, c[0x0][0x2d0], -R149.reuse ;  /* 0x0000b40008077a23 */ /* 0x120fe80000010895 */
[----:B------:R-:W5:Y:S01]  /*14f70*/  MUFU.EX2 R43, R7 ;  /* 0x00000007002b7308 */ /* 0x000f620000000800 */
[----:B-1----:R-:W-:Y:S02]  /*14f80*/  FMNMX.FTZ R68, R0, R2, !PT ;  /* 0x0000000200447209 */ /* 0x002fe40007810000 */
[----:B------:R-:W-:Y:S03]  /*14f90*/  @P2 IADD3 R5, P3, R6, R20, RZ ;  /* 0x0000001406052210 */ /* 0x000fe60007f7e0ff */
[----:B------:R-:W-:Y:S02]  /*14fa0*/  FMUL.FTZ R148, R68, c[0x0][0x2d0] ;  /* 0x0000b40044947a20 */ /* 0x000fe40000410000 */
[----:B------:R-:W-:Y:S01]  /*14fb0*/  IMAD.MOV.U32 R20, RZ, RZ, 0x6 ;  /* 0x00000006ff147424 */ /* 0x000fe200078e00ff */
[----:B-----5:R-:W-:Y:S02]  /*14fc0*/  F2FP.BF16.PACK_AB R136, R43, R248 ;  /* 0x000000f82b88723e */ /* 0x020fe400000010ff */
[----:B---3--:R-:W-:Y:S01]  /*14fd0*/  @P2 IADD3 R0, P0, R6, R11, RZ ;  /* 0x0000000b06002210 */ /* 0x008fe20007f1e0ff */
[--C-:B------:R-:W-:Y:S04]  /*14fe0*/  FFMA.FTZ R6, R9, c[0x0][0x2d0], -R149.reuse ;  /* 0x0000b40009067a23 */ /* 0x100fe80000010895 */
[----:B------:R-:W-:Y:S01]  /*14ff0*/  MUFU.EX2 R51, R6 ;  /* 0x0000000600337308 */ /* 0x000fe20000000800 */
[----:B----4-:R-:W-:Y:S01]  /*15000*/  @P2 IADD3.X R2, R4, R15, RZ, P3, !PT ;  /* 0x0000000f04022210 */ /* 0x010fe20001ffe4ff */
[----:B------:R-:W-:Y:S01]  /*15010*/  IMAD.SHL.U32 R14, R239, 0x40, RZ ;  /* 0x00000040ef0e7824 */ /* 0x000fe200078e00ff */
[C---:B------:R-:W-:Y:S02]  /*15020*/  @P2 LEA R8, P3, R5.reuse, c[0x0][0x1c8], 0x1 ;  /* 0x0000720005082a11 */ /* 0x040fe400078608ff */
[----:B------:R-:W-:Y:S02]  /*15030*/  MOV R15, c[0x0][0x1e0] ;  /* 0x00007800000f7a02 */ /* 0x000fe40000000f00 */
[----:B------:R-:W-:Y:S01]  /*15040*/  @P2 LEA.HI.X R9, R5, c[0x0][0x1cc], R2, 0x1, P3 ;  /* 0x0000730005092a11 */ /* 0x000fe200018f0c02 */
[----:B------:R-:W-:Y:S04]  /*15050*/  FFMA.FTZ R2, R12, c[0x0][0x2d0], -R149 ;  /* 0x0000b4000c027a23 */ /* 0x000fe80000010895 */
[----:B------:R1:W-:Y:S01]  /*15060*/  @P2 LDGSTS.E.BYPASS.LTC128B.128 [R235+0x8100], [R8.64], !P6 ;  /* 0x0810000008eb2fae */ /* 0x0003e2000f101d48 */
[----:B------:R-:W3:Y:S01]  /*15070*/  MUFU.EX2 R59, R2 ;  /* 0x00000002003b7308 */ /* 0x000ee20000000800 */
[----:B--2---:R-:W-:Y:S01]  /*15080*/  @P2 IMAD.X R4, R4, 0x1, R10, P0 ;  /* 0x0000000104042824 */ /* 0x004fe200000e060a */
[C---:B------:R-:W-:Y:S04]  /*15090*/  @P2 LEA R10, P0, R0.reuse, c[0x0][0x1c8], 0x1 ;  /* 0x00007200000a2a11 */ /* 0x040fe800078008ff */
[----:B------:R-:W-:Y:S02]  /*150a0*/  @P2 LEA.HI.X R11, R0, c[0x0][0x1cc], R4, 0x1, P0 ;  /* 0x00007300000b2a11 */ /* 0x000fe400000f0c04 */
[----:B------:R-:W-:Y:S02]  /*150b0*/  FSETP.NEU.FTZ.AND P0, PT, R68, -INF , PT ;  /* 0xff8000004400780b */ /* 0x000fe40003f1d000 */
[----:B------:R-:W-:Y:S01]  /*150c0*/  @P2 IADD3 R0, P3, R14, 0x80, RZ ;  /* 0x000000800e002810 */ /* 0x000fe20007f7e0ff */
[----:B------:R2:W-:Y:S01]  /*150d0*/  @P2 LDGSTS.E.BYPASS.LTC128B.128 [R235+0xc100], [R10.64], !P5 ;  /* 0x0c1000000aeb2fae */ /* 0x0005e2000e901d48 */
[----:B------:R-:W-:Y:S02]  /*150e0*/  FSEL R148, R148, RZ, P0 ;  /* 0x000000ff94947208 */ /* 0x000fe40000000000 */
[C---:B------:R-:W-:Y:S02]  /*150f0*/  @P2 SHF.L.U32 R14, R15.reuse, 0x6, RZ ;  /* 0x000000060f0e2819 */ /* 0x040fe400000006ff */
[----:B------:R-:W-:Y:S01]  /*15100*/  @P2 SHF.L.U64.HI R15, R15, R20, c[0x0][0x1e4] ;  /* 0x000079000f0f2619 */ /* 0x000fe20000010214 */
[--C-:B------:R-:W-:Y:S01]  /*15110*/  FFMA.FTZ R5, R13, c[0x0][0x2d0], -R148.reuse ;  /* 0x0000b4000d057a23 */ /* 0x100fe20000010894 */
[----:B---3--:R-:W-:Y:S01]  /*15120*/  F2FP.BF16.PACK_AB R138, R59, R51 ;  /* 0x000000333b8a723e */ /* 0x008fe200000010ff */
[--C-:B------:R-:W-:Y:S02]  /*15130*/  FFMA.FTZ R13, R16, c[0x0][0x2d0], -R148.reuse ;  /* 0x0000b400100d7a23 */ /* 0x100fe40000010894 */
[----:B------:R3:W-:Y:S01]  /*15140*/  MUFU.EX2 R42, R5 ;  /* 0x00000005002a7308 */ /* 0x0007e20000000800 */
[----:B------:R-:W-:Y:S01]  /*15150*/  @P2 IMAD.X R2, RZ, RZ, R19, P3 ;  /* 0x000000ffff022224 */ /* 0x000fe200018e0613 */
[-C--:B------:R-:W-:Y:S01]  /*15160*/  @P2 IADD3 R4, P3, R8, R14.reuse, RZ ;  /* 0x0000000e08042210 */ /* 0x080fe20007f7e0ff */
[--C-:B-1----:R-:W-:Y:S07]  /*15170*/  FFMA.FTZ R8, R17, c[0x0][0x2d0], -R148.reuse ;  /* 0x0000b40011087a23 */ /* 0x102fee0000010894 */
[----:B------:R-:W1:Y:S10]  /*15180*/  MUFU.EX2 R50, R13 ;  /* 0x0000000d00327308 */ /* 0x000e740000000800 */
[----:B------:R4:W-:Y:S01]  /*15190*/  MUFU.EX2 R58, R8 ;  /* 0x00000008003a7308 */ /* 0x0009e20000000800 */
[----:B---3--:R-:W-:Y:S02]  /*151a0*/  @P2 IADD3.X R5, R9, R15, RZ, P3, !PT ;  /* 0x0000000f09052210 */ /* 0x008fe40001ffe4ff */
[C---:B------:R-:W-:Y:S03]  /*151b0*/  @P2 IADD3 R6, P3, R4.reuse, R14, RZ ;  /* 0x0000000e04062210 */ /* 0x040fe60007f7e0ff */
[----:B------:R3:W-:Y:S02]  /*151c0*/  @P2 LDGSTS.E.BYPASS.LTC128B.128 [R235+0x9100], [R4.64], !P6 ;  /* 0x0910000004eb2fae */ /* 0x0007e4000f101d48 */
[C-C-:B------:R-:W-:Y:S01]  /*151d0*/  @P2 IMAD.X R7, R5.reuse, 0x1, R15.reuse, P3 ;  /* 0x0000000105072824 */ /* 0x140fe200018e060f */
[----:B------:R-:W-:Y:S02]  /*151e0*/  @P2 IADD3 R12, P3, R4, R0, RZ ;  /* 0x00000000040c2210 */ /* 0x000fe40007f7e0ff */
[----:B-1----:R-:W-:Y:S02]  /*151f0*/  F2FP.BF16.PACK_AB R137, R50, R42 ;  /* 0x0000002a3289723e */ /* 0x002fe400000010ff */
[----:B------:R-:W-:Y:S01]  /*15200*/  @P2 IADD3.X R13, R5, R2, RZ, P3, !PT ;  /* 0x00000002050d2210 */ /* 0x000fe20001ffe4ff */
[----:B------:R3:W-:Y:S01]  /*15210*/  @P2 LDGSTS.E.BYPASS.LTC128B.128 [R235+0xd100], [R4.64+0x80], !P5 ;  /* 0x0d10008004eb2fae */ /* 0x0007e2000e901d48 */
[C---:B------:R-:W-:Y:S05]  /*15220*/  @P2 IADD3 R14, P3, R6.reuse, R14, RZ ;  /* 0x0000000e060e2210 */ /* 0x040fea0007f7e0ff */
[----:B------:R-:W-:Y:S01]  /*15230*/  @P2 IMAD.X R15, R7, 0x1, R15, P3 ;  /* 0x00000001070f2824 */ /* 0x000fe200018e060f */
[----:B----4-:R-:W-:Y:S01]  /*15240*/  @P2 IADD3 R8, P3, R6, R0, RZ ;  /* 0x0000000006082210 */ /* 0x010fe20007f7e0ff */
[----:B------:R1:W-:Y:S01]  /*15250*/  @P2 LDGSTS.E.BYPASS.LTC128B.128 [R235+0xa100], [R6.64], !P6 ;  /* 0x0a10000006eb2fae */ /* 0x0003e2000f101d48 */
[----:B------:R-:W-:Y:S02]  /*15260*/  FSEL R0, R69, RZ, P1 ;  /* 0x000000ff45007208 */ /* 0x000fe40000800000 */
[----:B------:R-:W-:Y:S02]  /*15270*/  @P2 IADD3.X R9, R7, R2, RZ, P3, !PT ;  /* 0x0000000207092210 */ /* 0x000fe40001ffe4ff */
[----:B------:R-:W-:Y:S01]  /*15280*/  FSEL R2, R68, RZ, P0 ;  /* 0x000000ff44027208 */ /* 0x000fe20000000000 */
[----:B------:R-:W-:Y:S02]  /*15290*/  FADD.FTZ R0, -R0, R3 ;  /* 0x0000000300007221 */ /* 0x000fe40000010100 */
[----:B------:R4:W-:Y:S02]  /*152a0*/  @P2 LDGSTS.E.BYPASS.LTC128B.128 [R235+0xe100], [R12.64], !P5 ;  /* 0x0e1000000ceb2fae */ /* 0x0009e4000e901d48 */
[----:B------:R-:W-:Y:S04]  /*152b0*/  FMUL.FTZ R0, R0, c[0x0][0x2d0] ;  /* 0x0000b40000007a20 */ /* 0x000fe80000410000 */
[----:B------:R5:W1:Y:S02]  /*152c0*/  MUFU.EX2 R3, R0 ;  /* 0x0000000000037308 */ /* 0x000a640000000800 */
[----:B------:R4:W-:Y:S01]  /*152d0*/  @P2 LDGSTS.E.BYPASS.LTC128B.128 [R235+0xb100], [R14.64], !P6 ;  /* 0x0b1000000eeb2fae */ /* 0x0009e2000f101d48 */
[----:B---3--:R-:W-:Y:S07]  /*152e0*/  FFMA.FTZ R4, R18, c[0x0][0x2d0], -R148 ;  /* 0x0000b40012047a23 */ /* 0x008fee0000010894 */
[----:B------:R3:W-:Y:S01]  /*152f0*/  @P2 LDGSTS.E.BYPASS.LTC128B.128 [R235+0xf100], [R8.64], !P5 ;  /* 0x0f10000008eb2fae */ /* 0x0007e2000e901d48 */
[----:B------:R-:W2:Y:S07]  /*15300*/  MUFU.EX2 R60, R4 ;  /* 0x00000004003c7308 */ /* 0x000eae0000000800 */
[----:B------:R-:W-:Y:S01]  /*15310*/  LDSM.16.MT88.4 R20, [R214+0x100] ;  /* 0x00010000d614783b */ /* 0x000fe20000004200 */
[----:B-----5:R-:W-:Y:S01]  /*15320*/  FADD.FTZ R0, -R2, R70 ;  /* 0x0000004602007221 */ /* 0x020fe20000010100 */
[----:B------:R-:W-:Y:S01]  /*15330*/  MOV R70, R63 ;  /* 0x0000003f00467202 */ /* 0x000fe20000000f00 */
[--C-:B------:R-:W-:Y:S05]  /*15340*/  FFMA.FTZ R2, R32, c[0x0][0x2d0], -R149.reuse ;  /* 0x0000b40020027a23 */ /* 0x100fea0000010895 */
[----:B------:R-:W-:Y:S01]  /*15350*/  LDSM.16.MT88.4 R28, [R217+0x100] ;  /* 0x00010000d91c783b */ /* 0x000fe20000004200 */
[----:B------:R-:W-:Y:S01]  /*15360*/  FMUL.FTZ R0, R0, c[0x0][0x2d0] ;  /* 0x0000b40000007a20 */ /* 0x000fe20000410000 */
[----:B------:R5:W5:Y:S01]  /*15370*/  MUFU.EX2 R61, R2 ;  /* 0x00000002003d7308 */ /* 0x000b620000000800 */
[C---:B-1----:R-:W-:Y:S02]  /*15380*/  FMUL.FTZ R5, R3.reuse, R73 ;  /* 0x0000004903057220 */ /* 0x042fe40000410000 */
[C---:B------:R-:W-:Y:S01]  /*15390*/  FMUL.FTZ R32, R3.reuse, R100 ;  /* 0x0000006403207220 */ /* 0x040fe20000410000 */
[----:B------:R-:W-:Y:S02]  /*153a0*/  MOV R100, R211 ;  /* 0x000000d300647202 */ /* 0x000fe40000000f00 */
[----:B----4-:R-:W1:Y:S01]  /*153b0*/  LDSM.16.MT88.4 R12, [R213+0x100] ;  /* 0x00010000d50c783b */ /* 0x010e620000004200 */
[----:B--2---:R-:W-:Y:S01]  /*153c0*/  F2FP.BF16.PACK_AB R139, R60, R58 ;  /* 0x0000003a3c8b723e */ /* 0x004fe200000010ff */
[C---:B------:R-:W-:Y:S02]  /*153d0*/  FMUL.FTZ R4, R3.reuse, R72 ;  /* 0x0000004803047220 */ /* 0x040fe40000410000 */
[C---:B---3--:R-:W-:Y:S01]  /*153e0*/  FMUL.FTZ R8, R3.reuse, R76 ;  /* 0x0000004c03087220 */ /* 0x048fe20000410000 */
[----:B------:R-:W2:Y:S01]  /*153f0*/  MUFU.EX2 R0, R0 ;  /* 0x0000000000007308 */ /* 0x000ea20000000800 */
[C---:B------:R-:W-:Y:S02]  /*15400*/  FMUL.FTZ R9, R3.reuse, R77 ;  /* 0x0000004d03097220 */ /* 0x040fe40000410000 */
[C---:B------:R-:W-:Y:S01]  /*15410*/  FMUL.FTZ R16, R3.reuse, R84 ;  /* 0x0000005403107220 */ /* 0x040fe20000410000 */
[----:B------:R-:W3:Y:S01]  /*15420*/  LDSM.16.MT88.4 R36, [R216+0x100] ;  /* 0x00010000d824783b */ /* 0x000ee20000004200 */
[C---:B------:R-:W-:Y:S01]  /*15430*/  FMUL.FTZ R17, R3.reuse, R85 ;  /* 0x0000005503117220 */ /* 0x040fe20000410000 */
[----:B------:R-:W-:Y:S01]  /*15440*/  MOV R85, R59 ;  /* 0x0000003b00557202 */ /* 0x000fe20000000f00 */
[C---:B------:R-:W-:Y:S02]  /*15450*/  FMUL.FTZ R24, R3.reuse, R92 ;  /* 0x0000005c03187220 */ /* 0x040fe40000410000 */
[C---:B------:R-:W-:Y:S02]  /*15460*/  FMUL.FTZ R25, R3.reuse, R93 ;  /* 0x0000005d03197220 */ /* 0x040fe40000410000 */
[C---:B------:R-:W-:Y:S01]  /*15470*/  FMUL.FTZ R33, R3.reuse, R101 ;  /* 0x0000006503217220 */ /* 0x040fe20000410000 */
[----:B------:R-:W4:Y:S01]  /*15480*/  LDSM.16.MT88.4 R44, [R213+0x4100] ;  /* 0x00410000d52c783b */ /* 0x000f220000004200 */
[----:B------:R-:W-:Y:S02]  /*15490*/  IMAD.MOV.U32 R84, RZ, RZ, R60 ;  /* 0x000000ffff547224 */ /* 0x000fe400078e003c */
[----:B-----5:R-:W-:Y:S02]  /*154a0*/  FFMA.FTZ R2, R40, c[0x0][0x2d0], -R149 ;  /* 0x0000b40028027a23 */ /* 0x020fe40000010895 */
[C---:B------:R-:W-:Y:S02]  /*154b0*/  FMUL.FTZ R40, R3.reuse, R108 ;  /* 0x0000006c03287220 */ /* 0x040fe40000410000 */
[----:B------:R5:W3:Y:S01]  /*154c0*/  MUFU.EX2 R250, R2 ;  /* 0x0000000200fa7308 */ /* 0x000ae20000000800 */
[----:B------:R-:W3:Y:S01]  /*154d0*/  LDSM.16.MT88.4 R52, [R214+0x4100] ;  /* 0x00410000d634783b */ /* 0x000ee20000004200 */
[----:B------:R-:W-:Y:S02]  /*154e0*/  IMAD.MOV.U32 R108, RZ, RZ, R61 ;  /* 0x000000ffff6c7224 */ /* 0x000fe400078e003d */
[----:B------:R-:W-:Y:S02]  /*154f0*/  FMUL.FTZ R64, R3, R132 ;  /* 0x0000008403407220 */ /* 0x000fe40000410000 */
[C---:B--2---:R-:W-:Y:S02]  /*15500*/  FMUL.FTZ R6, R0.reuse, R74 ;  /* 0x0000004a00067220 */ /* 0x044fe40000410000 */
[C---:B------:R-:W-:Y:S01]  /*15510*/  FMUL.FTZ R7, R0.reuse, R75 ;  /* 0x0000004b00077220 */ /* 0x040fe20000410000 */
[----:B------:R-:W2:Y:S01]  /*15520*/  LDSM.16.MT88.4 R60, [R217+0x4100] ;  /* 0x00410000d93c783b */ /* 0x000ea20000004200 */
[C---:B------:R-:W-:Y:S02]  /*15530*/  FMUL.FTZ R10, R0.reuse, R78 ;  /* 0x0000004e000a7220 */ /* 0x040fe40000410000 */
[C---:B------:R-:W-:Y:S02]  /*15540*/  FMUL.FTZ R11, R0.reuse, R79 ;  /* 0x0000004f000b7220 */ /* 0x040fe40000410000 */
[C---:B------:R-:W-:Y:S01]  /*15550*/  FMUL.FTZ R26, R0.reuse, R94 ;  /* 0x0000005e001a7220 */ /* 0x040fe20000410000 */
[C---:B-1----:R-:W-:Y:S02]  /*15560*/  HMMA.16816.F32.BF16 R4, R136.reuse, R12, R4 ;  /* 0x0000000c8804723c */ /* 0x042fe40000041804 */
[----:B------:R-:W1:Y:S03]  /*15570*/  LDSM.16.MT88.4 R72, [R216+0x4100] ;  /* 0x00410000d848783b */ /* 0x000e660000004200 */
[C---:B------:R-:W-:Y:S01]  /*15580*/  FMUL.FTZ R19, R0.reuse, R87 ;  /* 0x0000005700137220 */ /* 0x040fe20000410000 */
[----:B------:R-:W-:Y:S01]  /*15590*/  MOV R87, R51 ;  /* 0x0000003300577202 */ /* 0x000fe20000000f00 */
[C---:B------:R-:W-:Y:S01]  /*155a0*/  FMUL.FTZ R51, R0.reuse, R119 ;  /* 0x0000007700337220 */ /* 0x040fe20000410000 */
[C---:B------:R-:W-:Y:S02]  /*155b0*/  HMMA.16816.F32.BF16 R8, R136.reuse, R14, R8 ;  /* 0x0000000e8808723c */ /* 0x040fe40000041808 */
[----:B------:R-:W1:Y:S02]  /*155c0*/  LDSM.16.MT88.4 R76, [R213+0x900] ;  /* 0x00090000d54c783b */ /* 0x000e640000004200 */
[----:B-----5:R-:W-:Y:S02]  /*155d0*/  FFMA.FTZ R2, R41, c[0x0][0x2d0], -R148 ;  /* 0x0000b40029027a23 */ /* 0x020fe40000010894 */
[C---:B------:R-:W-:Y:S02]  /*155e0*/  FMUL.FTZ R12, R3.reuse, R80 ;  /* 0x00000050030c7220 */ /* 0x040fe40000410000 */
[----:B------:R5:W-:Y:S01]  /*155f0*/  MUFU.EX2 R244, R2 ;  /* 0x0000000200f47308 */ /* 0x000be20000000800 */
[C---:B------:R-:W-:Y:S01]  /*15600*/  FMUL.FTZ R13, R3.reuse, R81 ;  /* 0x00000051030d7220 */ /* 0x040fe20000410000 */
[----:B------:R-:W0:Y:S02]  /*15610*/  LDGDEPBAR ;  /* 0x00000000000079af */ /* 0x000e240000000000 */
[C---:B------:R-:W-:Y:S02]  /*15620*/  FMUL.FTZ R14, R0.reuse, R82 ;  /* 0x00000052000e7220 */ /* 0x040fe40000410000 */
[C---:B------:R-:W-:Y:S02]  /*15630*/  FMUL.FTZ R15, R0.reuse, R83 ;  /* 0x00000053000f7220 */ /* 0x040fe40000410000 */
[C---:B------:R-:W-:Y:S02]  /*15640*/  FMUL.FTZ R27, R0.reuse, R95 ;  /* 0x0000005f001b7220 */ /* 0x040fe40000410000 */
[----:B------:R-:W1:Y:S01]  /*15650*/  LDSM.16.MT88.4 R80, [R214+0x900] ;  /* 0x00090000d650783b */ /* 0x000e620000004200 */
[----:B------:R-:W-:Y:S02]  /*15660*/  IMAD.MOV.U32 R132, RZ, RZ, R87 ;  /* 0x000000ffff847224 */ /* 0x000fe400078e0057 */
[C---:B------:R-:W-:Y:S03]  /*15670*/  HMMA.16816.F32.BF16 R12, R136.reuse, R20, R12 ;  /* 0x00000014880c723c */ /* 0x040fe6000004180c */
[----:B------:R-:W-:Y:S02]  /*15680*/  FMUL.FTZ R35, R0, R103 ;  /* 0x0000006700237220 */ /* 0x000fe40000410000 */
[----:B------:R-:W-:Y:S01]  /*15690*/  IMAD.MOV.U32 R103, RZ, RZ, R205 ;  /* 0x000000ffff677224 */ /* 0x000fe200078e00cd */
[----:B------:R-:W-:Y:S01]  /*156a0*/  LDSM.16.MT88.4 R92, [R217+0x4900] ;  /* 0x00490000d95c783b */ /* 0x000fe20000004200 */
[C---:B------:R-:W-:Y:S02]  /*156b0*/  FMUL.FTZ R20, R3.reuse, R88 ;  /* 0x0000005803147220 */ /* 0x040fe40000410000 */
[----:B------:R-:W-:Y:S03]  /*156c0*/  IMAD.MOV.U32 R88, RZ, RZ, R50 ;  /* 0x000000ffff587224 */ /* 0x000fe600078e0032 */
[----:B-----5:R-:W-:Y:S02]  /*156d0*/  FFMA.FTZ R2, R48, c[0x0][0x2d0], -R148 ;  /* 0x0000b40030027a23 */ /* 0x020fe40000010894 */
[C---:B------:R-:W-:Y:S02]  /*156e0*/  FMUL.FTZ R50, R0.reuse, R118 ;  /* 0x0000007600327220 */ /* 0x040fe40000410000 */
[----:B------:R5:W1:Y:S01]  /*156f0*/  MUFU.EX2 R243, R2 ;  /* 0x0000000200f37308 */ /* 0x000a620000000800 */
[C---:B------:R-:W-:Y:S02]  /*15700*/  FMUL.FTZ R48, R3.reuse, R116 ;  /* 0x0000007403307220 */ /* 0x040fe40000410000 */
[C---:B------:R-:W-:Y:S02]  /*15710*/  FMUL.FTZ R18, R0.reuse, R86 ;  /* 0x0000005600127220 */ /* 0x040fe40000410000 */
[----:B------:R-:W-:Y:S01]  /*15720*/  FMUL.FTZ R34, R0, R102 ;  /* 0x0000006600227220 */ /* 0x000fe20000410000 */
[----:B------:R-:W-:Y:S01]  /*15730*/  MOV R102, R203 ;  /* 0x000000cb00667202 */ /* 0x000fe20000000f00 */
[----:B------:R-:W-:Y:S02]  /*15740*/  IMAD.MOV.U32 R86, RZ, RZ, R58 ;  /* 0x000000ffff567224 */ /* 0x000fe400078e003a */
[----:B------:R-:W-:Y:S01]  /*15750*/  FFMA.FTZ R100, R100, c[0x0][0x2d0], -R148 ;  /* 0x0000b40064647a23 */ /* 0x000fe20000010894 */
[C---:B------:R-:W-:Y:S03]  /*15760*/  HMMA.16816.F32.BF16 R16, R136.reuse, R22, R16 ;  /* 0x000000168810723c */ /* 0x040fe60000041810 */
[----:B------:R-:W-:Y:S01]  /*15770*/  FMUL.FTZ R21, R3, R89 ;  /* 0x0000005903157220 */ /* 0x000fe20000410000 */
[----:B------:R-:W-:Y:S01]  /*15780*/  MOV R89, R43 ;  /* 0x0000002b00597202 */ /* 0x000fe20000000f00 */
[C---:B------:R-:W-:Y:S02]  /*15790*/  FMUL.FTZ R59, R0.reuse, R127 ;  /* 0x0000007f003b7220 */ /* 0x040fe40000410000 */
[C---:B------:R-:W-:Y:S02]  /*157a0*/  FMUL.FTZ R23, R0.reuse, R91 ;  /* 0x0000005b00177220 */ /* 0x040fe40000410000 */
[----:B------:R-:W-:Y:S03]  /*157b0*/  FMUL.FTZ R22, R0, R90 ;  /* 0x0000005a00167220 */ /* 0x000fe60000410000 */
[----:B------:R-:W-:Y:S02]  /*157c0*/  IMAD.MOV.U32 R90, RZ, RZ, R42 ;  /* 0x000000ffff5a7224 */ /* 0x000fe400078e002a */
[--C-:B-----5:R-:W-:Y:S02]  /*157d0*/  FFMA.FTZ R2, R49, c[0x0][0x2d0], -R149.reuse ;  /* 0x0000b40031027a23 */ /* 0x120fe40000010895 */
[C---:B------:R-:W-:Y:S02]  /*157e0*/  HMMA.16816.F32.BF16 R20, R136.reuse, R28, R20 ;  /* 0x0000001c8814723c */ /* 0x040fe40000041814 */
[----:B------:R5:W-:Y:S01]  /*157f0*/  MUFU.EX2 R241, R2 ;  /* 0x0000000200f17308 */ /* 0x000be20000000800 */
[C---:B------:R-:W-:Y:S02]  /*15800*/  FMUL.FTZ R49, R3.reuse, R117 ;  /* 0x0000007503317220 */ /* 0x040fe40000410000 */
[--C-:B------:R-:W-:Y:S02]  /*15810*/  FFMA.FTZ R102, R102, c[0x0][0x2d0], -R149.reuse ;  /* 0x0000b40066667a23 */ /* 0x100fe40000010895 */
[C---:B------:R-:W-:Y:S01]  /*15820*/  FMUL.FTZ R28, R3.reuse, R96 ;  /* 0x00000060031c7220 */ /* 0x040fe20000410000 */
[C---:B------:R-:W-:Y:S04]  /*15830*/  HMMA.16816.F32.BF16 R24, R136.reuse, R30, R24 ;  /* 0x0000001e8818723c */ /* 0x040fe80000041818 */
[C---:B------:R-:W-:Y:S02]  /*15840*/  FMUL.FTZ R29, R3.reuse, R97 ;  /* 0x00000061031d7220 */ /* 0x040fe40000410000 */
[C---:B------:R-:W-:Y:S02]  /*15850*/  FMUL.FTZ R58, R0.reuse, R126 ;  /* 0x0000007e003a7220 */ /* 0x040fe40000410000 */
[C---:B------:R-:W-:Y:S04]  /*15860*/  FMUL.FTZ R30, R0.reuse, R98 ;  /* 0x00000062001e7220 */ /* 0x040fe80000410000 */
[C---:B------:R-:W-:Y:S02]  /*15870*/  FMUL.FTZ R31, R0.reuse, R99 ;  /* 0x00000063001f7220 */ /* 0x040fe40000410000 */
[----:B------:R-:W-:Y:S01]  /*15880*/  LDSM.16.MT88.4 R96, [R214+0x1100] ;  /* 0x00110000d660783b */ /* 0x000fe20000004200 */
[C---:B------:R-:W-:Y:S01]  /*15890*/  FMUL.FTZ R41, R3.reuse, R109 ;  /* 0x0000006d03297220 */ /* 0x040fe20000410000 */
[----:B------:R-:W-:Y:S01]  /*158a0*/  MOV R109, R84 ;  /* 0x00000054006d7202 */ /* 0x000fe20000000f00 */
[----:B------:R-:W-:Y:S02]  /*158b0*/  FMUL.FTZ R42, R0, R110 ;  /* 0x0000006e002a7220 */ /* 0x000fe40000410000 */
[C---:B---3--:R-:W-:Y:S03]  /*158c0*/  HMMA.16816.F32.BF16 R28, R136.reuse, R36, R28 ;  /* 0x00000024881c723c */ /* 0x048fe6000004181c */
[----:B-----5:R-:W-:Y:S02]  /*158d0*/  FFMA.FTZ R2, R56, c[0x0][0x2d0], -R149 ;  /* 0x0000b40038027a23 */ /* 0x020fe40000010895 */
[----:B------:R-:W-:Y:S02]  /*158e0*/  IMAD.MOV.U32 R110, RZ, RZ, R85 ;  /* 0x000000ffff6e7224 */ /* 0x000fe400078e0055 */
[----:B------:R3:W-:Y:S01]  /*158f0*/  MUFU.EX2 R239, R2 ;  /* 0x0000000200ef7308 */ /* 0x0007e20000000800 */
[C---:B------:R-:W-:Y:S04]  /*15900*/  HMMA.16816.F32.BF16 R32, R136.reuse, R38, R32 ;  /* 0x000000268820723c */ /* 0x040fe80000041820 */
[C---:B------:R-:W-:Y:S02]  /*15910*/  FMUL.FTZ R36, R3.reuse, R104 ;  /* 0x0000006803247220 */ /* 0x040fe40000410000 */
[C---:B------:R-:W-:Y:S01]  /*15920*/  FMUL.FTZ R37, R3.reuse, R105 ;  /* 0x0000006903257220 */ /* 0x040fe20000410000 */
[----:B------:R-:W5:Y:S01]  /*15930*/  LDL.LU R104, [R1+0x1c] ;  /* 0x00001c0001687983 */ /* 0x000f620000300800 */
[C---:B------:R-:W-:Y:S04]  /*15940*/  FMUL.FTZ R38, R0.reuse, R106 ;  /* 0x0000006a00267220 */ /* 0x040fe80000410000 */
[C---:B------:R-:W-:Y:S02]  /*15950*/  FMUL.FTZ R39, R0.reuse, R107 ;  /* 0x0000006b00277220 */ /* 0x040fe40000410000 */
[C---:B------:R-:W-:Y:S01]  /*15960*/  FMUL.FTZ R43, R0.reuse, R111 ;  /* 0x0000006f002b7220 */ /* 0x040fe20000410000 */
[----:B------:R-:W-:Y:S01]  /*15970*/  MOV R111, R86 ;  /* 0x00000056006f7202 */ /* 0x000fe20000000f00 */
[C---:B------:R-:W-:Y:S01]  /*15980*/  FMUL.FTZ R56, R3.reuse, R124 ;  /* 0x0000007c03387220 */ /* 0x040fe20000410000 */
[----:B------:R-:W1:Y:S01]  /*15990*/  LDSM.16.MT88.4 R84, [R217+0x900] ;  /* 0x00090000d954783b */ /* 0x000e620000004200 */
[----:B------:R-:W-:Y:S01]  /*159a0*/  FMUL.FTZ R65, R3, R133 ;  /* 0x0000008503417220 */ /* 0x000fe20000410000 */
[C---:B----4-:R-:W-:Y:S03]  /*159b0*/  HMMA.16816.F32.BF16 R36, R136.reuse, R44, R36 ;  /* 0x0000002c8824723c */ /* 0x050fe60000041824 */
[----:B------:R-:W-:Y:S01]  /*159c0*/  MOV R133, R88 ;  /* 0x0000005800857202 */ /* 0x000fe20000000f00 */
[----:B---3--:R-:W-:Y:S02]  /*159d0*/  FFMA.FTZ R2, R57, c[0x0][0x2d0], -R148 ;  /* 0x0000b40039027a23 */ /* 0x008fe40000010894 */
[C---:B------:R-:W-:Y:S02]  /*159e0*/  FMUL.FTZ R57, R3.reuse, R125 ;  /* 0x0000007d03397220 */ /* 0x040fe40000410000 */
[C---:B------:R-:W-:Y:S01]  /*159f0*/  HMMA.16816.F32.BF16 R40, R136.reuse, R46, R40 ;  /* 0x0000002e8828723c */ /* 0x040fe20000041828 */
[----:B------:R3:W-:Y:S03]  /*15a00*/  MUFU.EX2 R119, R2 ;  /* 0x0000000200777308 */ /* 0x0007e60000000800 */
[C---:B------:R-:W-:Y:S02]  /*15a10*/  FMUL.FTZ R44, R3.reuse, R112 ;  /* 0x00000070032c7220 */ /* 0x040fe40000410000 */
[C---:B------:R-:W-:Y:S02]  /*15a20*/  FMUL.FTZ R45, R3.reuse, R113 ;  /* 0x00000071032d7220 */ /* 0x040fe40000410000 */
[C---:B------:R-:W-:Y:S04]  /*15a30*/  FMUL.FTZ R46, R0.reuse, R114 ;  /* 0x00000072002e7220 */ /* 0x040fe80000410000 */
[C---:B------:R-:W-:Y:S02]  /*15a40*/  FMUL.FTZ R47, R0.reuse, R115 ;  /* 0x00000073002f7220 */ /* 0x040fe40000410000 */
[C---:B------:R-:W-:Y:S02]  /*15a50*/  FMUL.FTZ R66, R0.reuse, R134 ;  /* 0x0000008600427220 */ /* 0x040fe40000410000 */
[----:B------:R-:W-:Y:S02]  /*15a60*/  IMAD.MOV.U32 R134, RZ, RZ, R89 ;  /* 0x000000ffff867224 */ /* 0x000fe400078e0059 */
[----:B------:R-:W-:Y:S01]  /*15a70*/  FMUL.FTZ R67, R0, R135 ;  /* 0x0000008700437220 */ /* 0x000fe20000410000 */
[C---:B------:R-:W-:Y:S03]  /*15a80*/  HMMA.16816.F32.BF16 R44, R136.reuse, R52, R44 ;  /* 0x00000034882c723c */ /* 0x040fe6000004182c */
[----:B------:R-:W-:Y:S01]  /*15a90*/  MOV R135, R90 ;  /* 0x0000005a00877202 */ /* 0x000fe20000000f00 */
[----:B------:R-:W-:Y:S01]  /*15aa0*/  IMAD.MOV.U32 R101, RZ, RZ, R70 ;  /* 0x000000ffff657224 */ /* 0x000fe200078e0046 */
[----:B------:R-:W4:Y:S01]  /*15ab0*/  LDSM.16.MT88.4 R88, [R216+0x900] ;  /* 0x00090000d858783b */ /* 0x000f220000004200 */
[--C-:B---3--:R-:W-:Y:S02]  /*15ac0*/  FFMA.FTZ R2, R150, c[0x0][0x2d0], -R148.reuse ;  /* 0x0000b40096027a23 */ /* 0x108fe40000010894 */
[C---:B------:R-:W-:Y:S02]  /*15ad0*/  HMMA.16816.F32.BF16 R48, R136.reuse, R54, R48 ;  /* 0x000000368830723c */ /* 0x040fe40000041830 */
[----:B------:R3:W1:Y:S02]  /*15ae0*/  MUFU.EX2 R118, R2 ;  /* 0x0000000200767308 */ /* 0x0006640000000800 */
[C---:B------:R-:W-:Y:S02]  /*15af0*/  FMUL.FTZ R52, R3.reuse, R120 ;  /* 0x0000007803347220 */ /* 0x040fe40000410000 */
[----:B------:R-:W-:Y:S02]  /*15b00*/  FMUL.FTZ R53, R3, R121 ;  /* 0x0000007903357220 */ /* 0x000fe40000410000 */
[C---:B------:R-:W-:Y:S04]  /*15b10*/  FMUL.FTZ R54, R0.reuse, R122 ;  /* 0x0000007a00367220 */ /* 0x040fe80000410000 */
[C---:B------:R-:W-:Y:S02]  /*15b20*/  FMUL.FTZ R55, R0.reuse, R123 ;  /* 0x0000007b00377220 */ /* 0x040fe40000410000 */
[----:B------:R-:W-:Y:S02]  /*15b30*/  FFMA.FTZ R101, R101, c[0x0][0x2d0], -R148 ;  /* 0x0000b40065657a23 */ /* 0x000fe40000010894 */
[----:B------:R-:W-:Y:S02]  /*15b40*/  FFMA.FTZ R70, R167, c[0x0][0x2d0], -R149 ;  /* 0x0000b400a7467a23 */ /* 0x000fe40000010895 */
[----:B------:R-:W-:Y:S01]  /*15b50*/  IMAD.MOV.U32 R167, RZ, RZ, R135 ;  /* 0x000000ffffa77224 */ /* 0x000fe200078e0087 */
[C---:B--2---:R-:W-:Y:S01]  /*15b60*/  HMMA.16816.F32.BF16 R52, R136.reuse, R60, R52 ;  /* 0x0000003c8834723c */ /* 0x044fe20000041834 */
[----:B------:R-:W2:Y:S01]  /*15b70*/  LDL.LU R135, [R1+0x20] ;  /* 0x0000200001877983 */ /* 0x000ea20000300800 */
[----:B------:R-:W-:Y:S01]  /*15b80*/  MUFU.EX2 R106, R70 ;  /* 0x00000046006a7308 */ /* 0x000fe20000000800 */
[--C-:B---3--:R-:W-:Y:S05]  /*15b90*/  FFMA.FTZ R2, R151, c[0x0][0x2d0], -R149.reuse ;  /* 0x0000b40097027a23 */ /* 0x108fea0000010895 */
[C---:B------:R-:W-:Y:S04]  /*15ba0*/  HMMA.16816.F32.BF16 R56, R136.reuse, R62, R56 ;  /* 0x0000003e8838723c */ /* 0x040fe80000041838 */
[----:B------:R3:W-:Y:S01]  /*15bb0*/  MUFU.EX2 R117, R2 ;  /* 0x0000000200757308 */ /* 0x0007e20000000800 */
[C---:B------:R-:W-:Y:S02]  /*15bc0*/  FMUL.FTZ R60, R3.reuse, R128 ;  /* 0x00000080033c7220 */ /* 0x040fe40000410000 */
[----:B------:R-:W-:Y:S02]  /*15bd0*/  FMUL.FTZ R61, R3, R129 ;  /* 0x00000081033d7220 */ /* 0x000fe40000410000 */
[C---:B------:R-:W-:Y:S03]  /*15be0*/  FMUL.FTZ R62, R0.reuse, R130 ;  /* 0x00000082003e7220 */ /* 0x040fe60000410000 */
[----:B------:R-:W-:Y:S07]  /*15bf0*/  FMUL.FTZ R63, R0, R131 ;  /* 0x00000083003f7220 */ /* 0x000fee0000410000 */
[C---:B-1----:R-:W-:Y:S07]  /*15c00*/  HMMA.16816.F32.BF16 R60, R136.reuse, R72, R60 ;  /* 0x00000048883c723c */ /* 0x042fee000004183c */
[----:B------:R-:W-:Y:S01]  /*15c10*/  F2FP.BF16.PACK_AB R72, R250, R108 ;  /* 0x0000006cfa48723e */ /* 0x000fe200000010ff */
[----:B------:R-:W-:Y:S01]  /*15c20*/  HMMA.16816.F32.BF16 R64, R136, R74, R64 ;  /* 0x0000004a8840723c */ /* 0x000fe20000041840 */
[----:B------:R-:W-:Y:S03]  /*15c30*/  MUFU.EX2 R136, R101 ;  /* 0x0000006500887308 */ /* 0x000fe60000000800 */
[--C-:B---3--:R-:W-:Y:S01]  /*15c40*/  FFMA.FTZ R2, R152, c[0x0][0x2d0], -R149.reuse ;  /* 0x0000b40098027a23 */ /* 0x108fe20000010895 */
[----:B------:R-:W-:Y:S02]  /*15c50*/  F2FP.BF16.PACK_AB R73, R243, R244 ;  /* 0x000000f4f349723e */ /* 0x000fe400000010ff */
[----:B------:R-:W-:Y:S01]  /*15c60*/  IMAD.MOV.U32 R138, RZ, RZ, R176 ;  /* 0x000000ffff8a7224 */ /* 0x000fe200078e00b0 */
[----:B------:R-:W-:Y:S03]  /*15c70*/  MOV R137, R172 ;  /* 0x000000ac00897202 */ /* 0x000fe60000000f00 */
[----:B------:R1:W3:Y:S01]  /*15c80*/  MUFU.EX2 R211, R2 ;  /* 0x0000000200d37308 */ /* 0x0002e20000000800 */
[----:B------:R-:W-:Y:S01]  /*15c90*/  F2FP.BF16.PACK_AB R75, R118, R119 ;  /* 0x00000077764b723e */ /* 0x000fe200000010ff */
[--C-:B------:R-:W-:Y:S01]  /*15ca0*/  FFMA.FTZ R70, R138, c[0x0][0x2d0], -R149.reuse ;  /* 0x0000b4008a467a23 */ /* 0x100fe20000010895 */
[----:B------:R-:W-:Y:S07]  /*15cb0*/  F2FP.BF16.PACK_AB R74, R239, R241 ;  /* 0x000000f1ef4a723e */ /* 0x000fee00000010ff */
[C---:B------:R-:W-:Y:S08]  /*15cc0*/  HMMA.16816.F32.BF16 R4, R72.reuse, R76, R4 ;  /* 0x0000004c4804723c */ /* 0x040ff00000041804 */
[C---:B------:R-:W-:Y:S01]  /*15cd0*/  HMMA.16816.F32.BF16 R8, R72.reuse, R78, R8 ;  /* 0x0000004e4808723c */ /* 0x040fe20000041808 */
[----:B------:R-:W3:Y:S03]  /*15ce0*/  LDSM.16.MT88.4 R76, [R213+0x4900] ;  /* 0x00490000d54c783b */ /* 0x000ee60000004200 */
[--C-:B-1----:R-:W-:Y:S04]  /*15cf0*/  FFMA.FTZ R2, R153, c[0x0][0x2d0], -R148.reuse ;  /* 0x0000b40099027a23 */ /* 0x102fe80000010894 */
[C---:B------:R-:W-:Y:S01]  /*15d00*/  HMMA.16816.F32.BF16 R12, R72.reuse, R80, R12 ;  /* 0x00000050480c723c */ /* 0x040fe2000004180c */
[----:B------:R1:W-:Y:S07]  /*15d10*/  MUFU.EX2 R116, R2 ;  /* 0x0000000200747308 */ /* 0x0003ee0000000800 */
[C---:B------:R-:W-:Y:S01]  /*15d20*/  HMMA.16816.F32.BF16 R16, R72.reuse, R82, R16 ;  /* 0x000000524810723c */ /* 0x040fe20000041810 */
[----:B------:R-:W3:Y:S07]  /*15d30*/  LDSM.16.MT88.4 R80, [R214+0x4900] ;  /* 0x00490000d650783b */ /* 0x000eee0000004200 */
[C---:B------:R-:W-:Y:S08]  /*15d40*/  HMMA.16816.F32.BF16 R20, R72.reuse, R84, R20 ;  /* 0x000000544814723c */ /* 0x040ff00000041814 */
[C---:B------:R-:W-:Y:S01]  /*15d50*/  HMMA.16816.F32.BF16 R24, R72.reuse, R86, R24 ;  /* 0x000000564818723c */ /* 0x040fe20000041818 */
[----:B------:R-:W3:Y:S03]  /*15d60*/  LDSM.16.MT88.4 R84, [R216+0x4900] ;  /* 0x00490000d854783b */ /* 0x000ee60000004200 */
[--C-:B-1----:R-:W-:Y:S04]  /*15d70*/  FFMA.FTZ R2, R154, c[0x0][0x2d0], -R148.reuse ;  /* 0x0000b4009a027a23 */ /* 0x102fe80000010894 */
[C---:B----4-:R-:W-:Y:S01]  /*15d80*/  HMMA.16816.F32.BF16 R28, R72.reuse, R88, R28 ;  /* 0x00000058481c723c */ /* 0x050fe2000004181c */
[----:B------:R1:W4:Y:S07]  /*15d90*/  MUFU.EX2 R205, R2 ;  /* 0x0000000200cd7308 */ /* 0x00032e0000000800 */
[C---:B------:R-:W-:Y:S01]  /*15da0*/  HMMA.16816.F32.BF16 R32, R72.reuse, R90, R32 ;  /* 0x0000005a4820723c */ /* 0x040fe20000041820 */
[----:B------:R-:W4:Y:S07]  /*15db0*/  LDSM.16.MT88.4 R88, [R213+0x1100] ;  /* 0x00110000d558783b */ /* 0x000f2e0000004200 */
[C---:B---3--:R-:W-:Y:S08]  /*15dc0*/  HMMA.16816.F32.BF16 R36, R72.reuse, R76, R36 ;  /* 0x0000004c4824723c */ /* 0x048ff00000041824 */
[C---:B------:R-:W-:Y:S01]  /*15dd0*/  HMMA.16816.F32.BF16 R40, R72.reuse, R78, R40 ;  /* 0x0000004e4828723c */ /* 0x040fe20000041828 */
[----:B------:R-:W3:Y:S03]  /*15de0*/  LDSM.16.MT88.4 R76, [R217+0x1100] ;  /* 0x00110000d94c783b */ /* 0x000ee60000004200 */
[--C-:B-1----:R-:W-:Y:S04]  /*15df0*/  FFMA.FTZ R2, R155, c[0x0][0x2d0], -R149.reuse ;  /* 0x0000b4009b027a23 */ /* 0x102fe80000010895 */
[C---:B------:R-:W-:Y:S01]  /*15e00*/  HMMA.16816.F32.BF16 R44, R72.reuse, R80, R44 ;  /* 0x00000050482c723c */ /* 0x040fe2000004182c */
[----:B------:R1:W-:Y:S07]  /*15e10*/  MUFU.EX2 R203, R2 ;  /* 0x0000000200cb7308 */ /* 0x0003ee0000000800 */
[C---:B------:R-:W-:Y:S01]  /*15e20*/  HMMA.16816.F32.BF16 R48, R72.reuse, R82, R48 ;  /* 0x000000524830723c */ /* 0x040fe20000041830 */
[----:B------:R-:W2:Y:S07]  /*15e30*/  LDSM.16.MT88.4 R80, [R216+0x1100] ;  /* 0x00110000d850783b */ /* 0x000eae0000004200 */
[C---:B------:R-:W-:Y:S08]  /*15e40*/  HMMA.16816.F32.BF16 R52, R72.reuse, R92, R52 ;  /* 0x0000005c4834723c */ /* 0x040ff00000041834 */
[C---:B------:R-:W-:Y:S01]  /*15e50*/  HMMA.16816.F32.BF16 R56, R72.reuse, R94, R56 ;  /* 0x0000005e4838723c */ /* 0x040fe20000041838 */
[----:B------:R-:W-:Y:S03]  /*15e60*/  LDSM.16.MT88.4 R92, [R216+0x5900] ;  /* 0x00590000d85c783b */ /* 0x000fe60000004200 */
[--C-:B-1----:R-:W-:Y:S04]  /*15e70*/  FFMA.FTZ R2, R156, c[0x0][0x2d0], -R149.reuse ;  /* 0x0000b4009c027a23 */ /* 0x102fe80000010895 */
[C---:B------:R-:W-:Y:S01]  /*15e80*/  HMMA.16816.F32.BF16 R60, R72.reuse, R84, R60 ;  /* 0x00000054483c723c */ /* 0x040fe2000004183c */
[----:B------:R1:W1:Y:S07]  /*15e90*/  MUFU.EX2 R127, R2 ;  /* 0x00000002007f7308 */ /* 0x00026e0000000800 */
[----:B------:R-:W-:Y:S01]  /*15ea0*/  HMMA.16816.F32.BF16 R64, R72, R86, R64 ;  /* 0x000000564840723c */ /* 0x000fe20000041840 */
[----:B------:R-:W2:Y:S06]  /*15eb0*/  LDSM.16.MT88.4 R84, [R213+0x5100] ;  /* 0x00510000d554783b */ /* 0x000eac0000004200 */
[----:B------:R-:W-:Y:S02]  /*15ec0*/  F2FP.BF16.PACK_AB R72, R211, R117 ;  /* 0x00000075d348723e */ /* 0x000fe400000010ff */
[----:B----4-:R-:W-:Y:S03]  /*15ed0*/  F2FP.BF16.PACK_AB R73, R205, R116 ;  /* 0x00000074cd49723e */ /* 0x010fe600000010ff */
[--C-:B-1----:R-:W-:Y:S01]  /*15ee0*/  FFMA.FTZ R2, R157, c[0x0][0x2d0], -R148.reuse ;  /* 0x0000b4009d027a23 */ /* 0x102fe20000010894 */
[----:B------:R-:W-:Y:S03]  /*15ef0*/  F2FP.BF16.PACK_AB R74, R127, R203 ;  /* 0x000000cb7f4a723e */ /* 0x000fe600000010ff */
[----:B------:R1:W-:Y:S02]  /*15f00*/  MUFU.EX2 R126, R2 ;  /* 0x00000002007e7308 */ /* 0x0003e40000000800 */
[----:B-1----:R-:W-:Y:S08]  /*15f10*/  FFMA.FTZ R2, R158, c[0x0][0x2d0], -R148 ;  /* 0x0000b4009e027a23 */ /* 0x002ff00000010894 */
[----:B------:R1:W4:Y:S01]  /*15f20*/  MUFU.EX2 R125, R2 ;  /* 0x00000002007d7308 */ /* 0x0003220000000800 */
[----:B-----5:R-:W-:Y:S09]  /*15f30*/  FFMA.FTZ R104, R3, R104, R248 ;  /* 0x0000006803687223 */ /* 0x020ff200000100f8 */
[----:B------:R-:W5:Y:S01]  /*15f40*/  MUFU.EX2 R3, R100 ;  /* 0x0000006400037308 */ /* 0x000f620000000800 */
[--C-:B-1----:R-:W-:Y:S01]  /*15f50*/  FFMA.FTZ R2, R159, c[0x0][0x2d0], -R149.reuse ;  /* 0x0000b4009f027a23 */ /* 0x102fe20000010895 */
[----:B----4-:R-:W-:Y:S08]  /*15f60*/  F2FP.BF16.PACK_AB R75, R125, R126 ;  /* 0x0000007e7d4b723e */ /* 0x010ff000000010ff */
[----:B------:R1:W-:Y:S01]  /*15f70*/  MUFU.EX2 R124, R2 ;  /* 0x00000002007c7308 */ /* 0x0003e20000000800 */
[C---:B------:R-:W-:Y:S08]  /*15f80*/  HMMA.16816.F32.BF16 R4, R72.reuse, R88, R4 ;  /* 0x000000584804723c */ /* 0x040ff00000041804 */
[C---:B------:R-:W-:Y:S01]  /*15f90*/  HMMA.16816.F32.BF16 R8, R72.reuse, R90, R8 ;  /* 0x0000005a4808723c */ /* 0x040fe20000041808 */
[----:B------:R-:W4:Y:S07]  /*15fa0*/  LDSM.16.MT88.4 R88, [R214+0x5100] ;  /* 0x00510000d658783b */ /* 0x000f2e0000004200 */
[C---:B------:R-:W-:Y:S04]  /*15fb0*/  HMMA.16816.F32.BF16 R12, R72.reuse, R96, R12 ;  /* 0x00000060480c723c */ /* 0x040fe8000004180c */
[----:B-1----:R-:W-:Y:S04]  /*15fc0*/  FFMA.FTZ R2, R164, c[0x0][0x2d0], -R149 ;  /* 0x0000b400a4027a23 */ /* 0x002fe80000010895 */
[C---:B------:R-:W-:Y:S01]  /*15fd0*/  HMMA.16816.F32.BF16 R16, R72.reuse, R98, R16 ;  /* 0x000000624810723c */ /* 0x040fe20000041810 */
[----:B------:R1:W1:Y:S01]  /*15fe0*/  MUFU.EX2 R176, R2 ;  /* 0x0000000200b07308 */ /* 0x0002620000000800 */
[----:B------:R-:W-:Y:S06]  /*15ff0*/  LDSM.16.MT88.4 R96, [R214+0x2100] ;  /* 0x00210000d660783b */ /* 0x000fec0000004200 */
[C---:B---3--:R-:W-:Y:S08]  /*16000*/  HMMA.16816.F32.BF16 R20, R72.reuse, R76, R20 ;  /* 0x0000004c4814723c */ /* 0x048ff00000041814 */
[C---:B------:R-:W-:Y:S01]  /*16010*/  HMMA.16816.F32.BF16 R24, R72.reuse, R78, R24 ;  /* 0x0000004e4818723c */ /* 0x040fe20000041818 */
[----:B------:R-:W3:Y:S03]  /*16020*/  LDSM.16.MT88.4 R76, [R217+0x5100] ;  /* 0x00510000d94c783b */ /* 0x000ee60000004200 */
[----:B--2---:R-:W-:Y:S04]  /*16030*/  FFMA.FTZ R0, R0, R135, R167 ;  /* 0x0000008700007223 */ /* 0x004fe800000100a7 */
[C---:B------:R-:W-:Y:S04]  /*16040*/  HMMA.16816.F32.BF16 R28, R72.reuse, R80, R28 ;  /* 0x00000050481c723c */ /* 0x040fe8000004181c */
[----:B-1----:R-:W-:Y:S02]  /*16050*/  FFMA.FTZ R2, R165, c[0x0][0x2d0], -R148 ;  /* 0x0000b400a5027a23 */ /* 0x002fe40000010894 */
[----:B------:R-:W-:Y:S01]  /*16060*/  FADD.FTZ R0, R133, R0 ;  /* 0x0000000085007221 */ /* 0x000fe20000010000 */
[----:B-----5:R-:W-:Y:S01]  /*16070*/  F2FP.BF16.PACK_AB R133, R136, R3 ;  /* 0x000000038885723e */ /* 0x020fe200000010ff */
[C---:B------:R-:W-:Y:S01]  /*16080*/  HMMA.16816.F32.BF16 R32, R72.reuse, R82, R32 ;  /* 0x000000524820723c */ /* 0x040fe20000041820 */
[----:B------:R1:W-:Y:S01]  /*16090*/  MUFU.EX2 R107, R2 ;  /* 0x00000002006b7308 */ /* 0x0003e20000000800 */
[----:B------:R-:W2:Y:S02]  /*160a0*/  LDSM.16.MT88.4 R80, [R216+0x5100] ;  /* 0x00510000d850783b */ /* 0x000ea40000004200 */
[----:B------:R-:W-:Y:S04]  /*160b0*/  FADD.FTZ R0, R111, R0 ;  /* 0x000000006f007221 */ /* 0x000fe80000010000 */
[C---:B------:R-:W-:Y:S04]  /*160c0*/  HMMA.16816.F32.BF16 R36, R72.reuse, R84, R36 ;  /* 0x000000544824723c */ /* 0x040fe80000041824 */
[----:B------:R-:W-:Y:S04]  /*160d0*/  FADD.FTZ R0, R109, R0 ;  /* 0x000000006d007221 */ /* 0x000fe80000010000 */
[C---:B------:R-:W-:Y:S01]  /*160e0*/  HMMA.16816.F32.BF16 R40, R72.reuse, R86, R40 ;  /* 0x000000564828723c */ /* 0x040fe20000041828 */
[----:B------:R-:W5:Y:S03]  /*160f0*/  LDSM.16.MT88.4 R84, [R213+0x1900] ;  /* 0x00190000d554783b */ /* 0x000f660000004200 */
[----:B------:R-:W-:Y:S04]  /*16100*/  FADD.FTZ R0, R244, R0 ;  /* 0x00000000f4007221 */ /* 0x000fe80000010000 */
[C---:B----4-:R-:W-:Y:S04]  /*16110*/  HMMA.16816.F32.BF16 R44, R72.reuse, R88, R44 ;  /* 0x00000058482c723c */ /* 0x050fe8000004182c */
[----:B-1----:R-:W-:Y:S02]  /*16120*/  FFMA.FTZ R2, R166, c[0x0][0x2d0], -R148 ;  /* 0x0000b400a6027a23 */ /* 0x002fe40000010894 */
[----:B------:R-:W-:Y:S02]  /*16130*/  FADD.FTZ R0, R243, R0 ;  /* 0x00000000f3007221 */ /* 0x000fe40000010000 */
[C---:B------:R-:W-:Y:S01]  /*16140*/  HMMA.16816.F32.BF16 R48, R72.reuse, R90, R48 ;  /* 0x0000005a4830723c */ /* 0x040fe20000041830 */
[----:B------:R1:W4:Y:S01]  /*16150*/  MUFU.EX2 R172, R2 ;  /* 0x0000000200ac7308 */ /* 0x0003220000000800 */
[----:B------:R-:W5:Y:S02]  /*16160*/  LDSM.16.MT88.4 R88, [R214+0x1900] ;  /* 0x00190000d658783b */ /* 0x000f640000004200 */
[----:B------:R-:W-:Y:S04]  /*16170*/  FADD.FTZ R0, R119, R0 ;  /* 0x0000000077007221 */ /* 0x000fe80000010000 */
[C---:B---3--:R-:W-:Y:S04]  /*16180*/  HMMA.16816.F32.BF16 R52, R72.reuse, R76, R52 ;  /* 0x0000004c4834723c */ /* 0x048fe80000041834 */
[----:B------:R-:W-:Y:S04]  /*16190*/  FADD.FTZ R0, R118, R0 ;  /* 0x0000000076007221 */ /* 0x000fe80000010000 */
[C---:B------:R-:W-:Y:S01]  /*161a0*/  HMMA.16816.F32.BF16 R56, R72.reuse, R78, R56 ;  /* 0x0000004e4838723c */ /* 0x040fe20000041838 */
[----:B------:R-:W3:Y:S03]  /*161b0*/  LDSM.16.MT88.4 R76, [R217+0x1900] ;  /* 0x00190000d94c783b */ /* 0x000ee60000004200 */
[----:B------:R-:W-:Y:S04]  /*161c0*/  FADD.FTZ R0, R116, R0 ;  /* 0x0000000074007221 */ /* 0x000fe80000010000 */
[C---:B--2---:R-:W-:Y:S04]  /*161d0*/  HMMA.16816.F32.BF16 R60, R72.reuse, R80, R60 ;  /* 0x00000050483c723c */ /* 0x044fe8000004183c */
[--C-:B-1----:R-:W-:Y:S02]  /*161e0*/  FFMA.FTZ R2, R168, c[0x0][0x2d0], -R149.reuse ;  /* 0x0000b400a8027a23 */ /* 0x102fe40000010895 */
[----:B------:R-:W-:Y:S02]  /*161f0*/  FADD.FTZ R0, R205, R0 ;  /* 0x00000000cd007221 */ /* 0x000fe40000010000 */
[----:B------:R-:W-:Y:S01]  /*16200*/  HMMA.16816.F32.BF16 R64, R72, R82, R64 ;  /* 0x000000524840723c */ /* 0x000fe20000041840 */
[----:B------:R1:W2:Y:S01]  /*16210*/  MUFU.EX2 R166, R2 ;  /* 0x0000000200a67308 */ /* 0x0002a20000000800 */
[----:B------:R-:W3:Y:S02]  /*16220*/  LDSM.16.MT88.4 R80, [R216+0x1900] ;  /* 0x00190000d850783b */ /* 0x000ee40000004200 */
[----:B------:R-:W-:Y:S03]  /*16230*/  FADD.FTZ R0, R126, R0 ;  /* 0x000000007e007221 */ /* 0x000fe60000010000 */
[----:B------:R-:W-:Y:S01]  /*16240*/  F2FP.BF16.PACK_AB R72, R176, R124 ;  /* 0x0000007cb048723e */ /* 0x000fe200000010ff */
[----:B------:R-:W-:Y:S01]  /*16250*/  FADD.FTZ R0, R125, R0 ;  /* 0x000000007d007221 */ /* 0x000fe20000010000 */
[C---:B----4-:R-:W-:Y:S03]  /*16260*/  F2FP.BF16.PACK_AB R73, R172.reuse, R107 ;  /* 0x0000006bac49723e */ /* 0x050fe600000010ff */
[----:B------:R-:W-:Y:S04]  /*16270*/  FADD.FTZ R0, R107, R0 ;  /* 0x000000006b007221 */ /* 0x000fe80000010000 */
[----:B------:R-:W-:Y:S02]  /*16280*/  FADD.FTZ R0, R172, R0 ;  /* 0x00000000ac007221 */ /* 0x000fe40000010000 */
[--C-:B-1----:R-:W-:Y:S01]  /*16290*/  FFMA.FTZ R2, R169, c[0x0][0x2d0], -R148.reuse ;  /* 0x0000b400a9027a23 */ /* 0x102fe20000010894 */
[----:B--2---:R-:W-:Y:S03]  /*162a0*/  F2FP.BF16.PACK_AB R74, R166, R106 ;  /* 0x0000006aa64a723e */ /* 0x004fe600000010ff */
[----:B------:R1:W2:Y:S02]  /*162b0*/  MUFU.EX2 R105, R2 ;  /* 0x0000000200697308 */ /* 0x0002a40000000800 */
[----:B-1----:R-:W-:Y:S02]  /*162c0*/  FFMA.FTZ R2, R170, c[0x0][0x2d0], -R148 ;  /* 0x0000b400aa027a23 */ /* 0x002fe40000010894 */
[----:B--2---:R-:W-:Y:S06]  /*162d0*/  FADD.FTZ R0, R105, R0 ;  /* 0x0000000069007221 */ /* 0x004fec0000010000 */
[----:B------:R1:W2:Y:S02]  /*162e0*/  MUFU.EX2 R165, R2 ;  /* 0x0000000200a57308 */ /* 0x0002a40000000800 */
[--C-:B-1----:R-:W-:Y:S01]  /*162f0*/  FFMA.FTZ R2, R171, c[0x0][0x2d0], -R149.reuse ;  /* 0x0000b400ab027a23 */ /* 0x102fe20000010895 */
[C---:B--2---:R-:W-:Y:S01]  /*16300*/  F2FP.BF16.PACK_AB R75, R165.reuse, R105 ;  /* 0x00000069a54b723e */ /* 0x044fe200000010ff */
[----:B------:R-:W-:Y:S06]  /*16310*/  FADD.FTZ R0, R165, R0 ;  /* 0x00000000a5007221 */ /* 0x000fec0000010000 */
[----:B------:R1:W-:Y:S01]  /*16320*/  MUFU.EX2 R159, R2 ;  /* 0x00000002009f7308 */ /* 0x0003e20000000800 */
[C---:B-----5:R-:W-:Y:S08]  /*16330*/  HMMA.16816.F32.BF16 R4, R72.reuse, R84, R4 ;  /* 0x000000544804723c */ /* 0x060ff00000041804 */
[C---:B------:R-:W-:Y:S01]  /*16340*/  HMMA.16816.F32.BF16 R8, R72.reuse, R86, R8 ;  /* 0x000000564808723c */ /* 0x040fe20000041808 */
[----:B------:R-:W2:Y:S07]  /*16350*/  LDSM.16.MT88.4 R84, [R213+0x5900] ;  /* 0x00590000d554783b */ /* 0x000eae0000004200 */
[C---:B------:R-:W-:Y:S04]  /*16360*/  HMMA.16816.F32.BF16 R12, R72.reuse, R88, R12 ;  /* 0x00000058480c723c */ /* 0x040fe8000004180c */
        /* <DEDUP_REMOVED lines=8> */
[--C-:B-1----:R-:W-:Y:S04]  /*163f0*/  FFMA.FTZ R2, R174, c[0x0][0x2d0], -R148.reuse ;  /* 0x0000b400ae027a23 */ /* 0x102fe80000010894 */
[C---:B------:R-:W-:Y:S01]  /*16400*/  HMMA.16816.F32.BF16 R32, R72.reuse, R82, R32 ;  /* 0x000000524820723c */ /* 0x040fe20000041820 */
[----:B------:R1:W5:Y:S01]  /*16410*/  MUFU.EX2 R115, R2 ;  /* 0x0000000200737308 */ /* 0x0003620000000800 */
[----:B------:R-:W3:Y:S06]  /*16420*/  LDSM.16.MT88.4 R80, [R213+0x2100] ;  /* 0x00210000d550783b */ /* 0x000eec0000004200 */
[C---:B--2---:R-:W-:Y:S08]  /*16430*/  HMMA.16816.F32.BF16 R36, R72.reuse, R84, R36 ;  /* 0x000000544824723c */ /* 0x044ff00000041824 */
[C---:B------:R-:W-:Y:S01]  /*16440*/  HMMA.16816.F32.BF16 R40, R72.reuse, R86, R40 ;  /* 0x000000564828723c */ /* 0x040fe20000041828 */
[----:B------:R-:W2:Y:S07]  /*16450*/  LDSM.16.MT88.4 R84, [R217+0x2100] ;  /* 0x00210000d954783b */ /* 0x000eae0000004200 */
[C---:B----4-:R-:W-:Y:S04]  /*16460*/  HMMA.16816.F32.BF16 R44, R72.reuse, R88, R44 ;  /* 0x00000058482c723c */ /* 0x050fe8000004182c */
[----:B-1----:R-:W-:Y:S02]  /*16470*/  FFMA.FTZ R2, R175, c[0x0][0x2d0], -R148 ;  /* 0x0000b400af027a23 */ /* 0x002fe40000010894 */
[----:B-----5:R-:W-:Y:S02]  /*16480*/  FADD.FTZ R0, R115, R0 ;  /* 0x0000000073007221 */ /* 0x020fe40000010000 */
[C---:B------:R-:W-:Y:S01]  /*16490*/  HMMA.16816.F32.BF16 R48, R72.reuse, R90, R48 ;  /* 0x0000005a4830723c */ /* 0x040fe20000041830 */
[----:B------:R1:W4:Y:S01]  /*164a0*/  MUFU.EX2 R114, R2 ;  /* 0x0000000200727308 */ /* 0x0003220000000800 */
[----:B------:R-:W-:Y:S06]  /*164b0*/  LDSM.16.MT88.4 R88, [R214+0x6100] ;  /* 0x00610000d658783b */ /* 0x000fec0000004200 */
[C---:B---3--:R-:W-:Y:S08]  /*164c0*/  HMMA.16816.F32.BF16 R52, R72.reuse, R76, R52 ;  /* 0x0000004c4834723c */ /* 0x048ff00000041834 */
[C---:B------:R-:W-:Y:S01]  /*164d0*/  HMMA.16816.F32.BF16 R56, R72.reuse, R78, R56 ;  /* 0x0000004e4838723c */ /* 0x040fe20000041838 */
[----:B------:R-:W3:Y:S07]  /*164e0*/  LDSM.16.MT88.4 R76, [R216+0x2100] ;  /* 0x00210000d84c783b */ /* 0x000eee0000004200 */
[C---:B------:R-:W-:Y:S04]  /*164f0*/  HMMA.16816.F32.BF16 R60, R72.reuse, R92, R60 ;  /* 0x0000005c483c723c */ /* 0x040fe8000004183c */
[--C-:B-1----:R-:W-:Y:S02]  /*16500*/  FFMA.FTZ R2, R177, c[0x0][0x2d0], -R149.reuse ;  /* 0x0000b400b1027a23 */ /* 0x102fe40000010895 */
[----:B----4-:R-:W-:Y:S02]  /*16510*/  FADD.FTZ R0, R114, R0 ;  /* 0x0000000072007221 */ /* 0x010fe40000010000 */
[----:B------:R-:W-:Y:S01]  /*16520*/  HMMA.16816.F32.BF16 R64, R72, R94, R64 ;  /* 0x0000005e4840723c */ /* 0x000fe20000041840 */
[----:B------:R1:W-:Y:S01]  /*16530*/  MUFU.EX2 R113, R2 ;  /* 0x0000000200717308 */ /* 0x0003e20000000800 */
[----:B------:R-:W-:Y:S05]  /*16540*/  LDSM.16.MT88.4 R92, [R216+0x6100] ;  /* 0x00610000d85c783b */ /* 0x000fea0000004200 */
[----:B------:R-:W-:Y:S02]  /*16550*/  F2FP.BF16.PACK_AB R72, R164, R159 ;  /* 0x0000009fa448723e */ /* 0x000fe400000010ff */
[----:B------:R-:W-:Y:S03]  /*16560*/  F2FP.BF16.PACK_AB R73, R114, R115 ;  /* 0x000000737249723e */ /* 0x000fe600000010ff */
[--C-:B-1----:R-:W-:Y:S04]  /*16570*/  FFMA.FTZ R2, R178, c[0x0][0x2d0], -R149.reuse ;  /* 0x0000b400b2027a23 */ /* 0x102fe80000010895 */
[----:B------:R1:W4:Y:S02]  /*16580*/  MUFU.EX2 R158, R2 ;  /* 0x00000002009e7308 */ /* 0x0003240000000800 */
[--C-:B-1----:R-:W-:Y:S01]  /*16590*/  FFMA.FTZ R2, R179, c[0x0][0x2d0], -R148.reuse ;  /* 0x0000b400b3027a23 */ /* 0x102fe20000010894 */
[----:B----4-:R-:W-:Y:S07]  /*165a0*/  F2FP.BF16.PACK_AB R74, R158, R113 ;  /* 0x000000719e4a723e */ /* 0x010fee00000010ff */
[----:B------:R1:W4:Y:S02]  /*165b0*/  MUFU.EX2 R112, R2 ;  /* 0x0000000200707308 */ /* 0x0003240000000800 */
[----:B-1----:R-:W-:Y:S02]  /*165c0*/  FFMA.FTZ R2, R201, c[0x0][0x2d0], -R148 ;  /* 0x0000b400c9027a23 */ /* 0x002fe40000010894 */
[----:B----4-:R-:W-:Y:S06]  /*165d0*/  FADD.FTZ R0, R112, R0 ;  /* 0x0000000070007221 */ /* 0x010fec0000010000 */
[----:B------:R1:W4:Y:S02]  /*165e0*/  MUFU.EX2 R157, R2 ;  /* 0x00000002009d7308 */ /* 0x0003240000000800 */
[--C-:B-1----:R-:W-:Y:S01]  /*165f0*/  FFMA.FTZ R2, R202, c[0x0][0x2d0], -R149.reuse ;  /* 0x0000b400ca027a23 */ /* 0x102fe20000010895 */
[C---:B----4-:R-:W-:Y:S01]  /*16600*/  F2FP.BF16.PACK_AB R75, R157.reuse, R112 ;  /* 0x000000709d4b723e */ /* 0x050fe200000010ff */
[----:B------:R-:W-:Y:S06]  /*16610*/  FADD.FTZ R0, R157, R0 ;  /* 0x000000009d007221 */ /* 0x000fec0000010000 */
[----:B------:R1:W-:Y:S01]  /*16620*/  MUFU.EX2 R156, R2 ;  /* 0x00000002009c7308 */ /* 0x0003e20000000800 */
[C---:B------:R-:W-:Y:S08]  /*16630*/  HMMA.16816.F32.BF16 R4, R72.reuse, R80, R4 ;  /* 0x000000504804723c */ /* 0x040ff00000041804 */
[C---:B------:R-:W-:Y:S01]  /*16640*/  HMMA.16816.F32.BF16 R8, R72.reuse, R82, R8 ;  /* 0x000000524808723c */ /* 0x040fe20000041808 */
[----:B------:R-:W4:Y:S07]  /*16650*/  LDSM.16.MT88.4 R80, [R213+0x6100] ;  /* 0x00610000d550783b */ /* 0x000f2e0000004200 */
[C---:B------:R-:W-:Y:S04]  /*16660*/  HMMA.16816.F32.BF16 R12, R72.reuse, R96, R12 ;  /* 0x00000060480c723c */ /* 0x040fe8000004180c */
[--C-:B-1----:R-:W-:Y:S04]  /*16670*/  FFMA.FTZ R2, R204, c[0x0][0x2d0], -R149.reuse ;  /* 0x0000b400cc027a23 */ /* 0x102fe80000010895 */
[C---:B------:R-:W-:Y:S01]  /*16680*/  HMMA.16816.F32.BF16 R16, R72.reuse, R98, R16 ;  /* 0x000000624810723c */ /* 0x040fe20000041810 */
[----:B------:R1:W-:Y:S01]  /*16690*/  MUFU.EX2 R155, R2 ;  /* 0x00000002009b7308 */ /* 0x0003e20000000800 */
[----:B------:R-:W-:Y:S06]  /*166a0*/  LDSM.16.MT88.4 R96, [R217+0x2900] ;  /* 0x00290000d960783b */ /* 0x000fec0000004200 */
[C---:B--2---:R-:W-:Y:S08]  /*166b0*/  HMMA.16816.F32.BF16 R20, R72.reuse, R84, R20 ;  /* 0x000000544814723c */ /* 0x044ff00000041814 */
[C---:B------:R-:W-:Y:S01]  /*166c0*/  HMMA.16816.F32.BF16 R24, R72.reuse, R86, R24 ;  /* 0x000000564818723c */ /* 0x040fe20000041818 */
[----:B------:R-:W2:Y:S07]  /*166d0*/  LDSM.16.MT88.4 R84, [R217+0x6100] ;  /* 0x00610000d954783b */ /* 0x000eae0000004200 */
[C---:B---3--:R-:W-:Y:S04]  /*166e0*/  HMMA.16816.F32.BF16 R28, R72.reuse, R76, R28 ;  /* 0x0000004c481c723c */ /* 0x048fe8000004181c */
[--C-:B-1----:R-:W-:Y:S04]  /*166f0*/  FFMA.FTZ R2, R207, c[0x0][0x2d0], -R148.reuse ;  /* 0x0000b400cf027a23 */ /* 0x102fe80000010894 */
[C---:B------:R-:W-:Y:S01]  /*16700*/  HMMA.16816.F32.BF16 R32, R72.reuse, R78, R32 ;  /* 0x0000004e4820723c */ /* 0x040fe20000041820 */
[----:B------:R1:W3:Y:S01]  /*16710*/  MUFU.EX2 R123, R2 ;  /* 0x00000002007b7308 */ /* 0x0002e20000000800 */
[----:B------:R-:W5:Y:S06]  /*16720*/  LDSM.16.MT88.4 R76, [R213+0x2900] ;  /* 0x00290000d54c783b */ /* 0x000f6c0000004200 */
[C---:B----4-:R-:W-:Y:S08]  /*16730*/  HMMA.16816.F32.BF16 R36, R72.reuse, R80, R36 ;  /* 0x000000504824723c */ /* 0x050ff00000041824 */
[C---:B------:R-:W-:Y:S01]  /*16740*/  HMMA.16816.F32.BF16 R40, R72.reuse, R82, R40 ;  /* 0x000000524828723c */ /* 0x040fe20000041828 */
[----:B------:R-:W4:Y:S07]  /*16750*/  LDSM.16.MT88.4 R80, [R214+0x2900] ;  /* 0x00290000d650783b */ /* 0x000f2e0000004200 */
[C---:B------:R-:W-:Y:S04]  /*16760*/  HMMA.16816.F32.BF16 R44, R72.reuse, R88, R44 ;  /* 0x00000058482c723c */ /* 0x040fe8000004182c */
[----:B-1----:R-:W-:Y:S02]  /*16770*/  FFMA.FTZ R2, R206, c[0x0][0x2d0], -R148 ;  /* 0x0000b400ce027a23 */ /* 0x002fe40000010894 */
[----:B---3--:R-:W-:Y:S02]  /*16780*/  FADD.FTZ R0, R123, R0 ;  /* 0x000000007b007221 */ /* 0x008fe40000010000 */
[C---:B------:R-:W-:Y:S01]  /*16790*/  HMMA.16816.F32.BF16 R48, R72.reuse, R90, R48 ;  /* 0x0000005a4830723c */ /* 0x040fe20000041830 */
[----:B------:R1:W3:Y:S01]  /*167a0*/  MUFU.EX2 R122, R2 ;  /* 0x00000002007a7308 */ /* 0x0002e20000000800 */
[----:B------:R-:W-:Y:S06]  /*167b0*/  LDSM.16.MT88.4 R88, [R213+0x6900] ;  /* 0x00690000d558783b */ /* 0x000fec0000004200 */
[C---:B--2---:R-:W-:Y:S08]  /*167c0*/  HMMA.16816.F32.BF16 R52, R72.reuse, R84, R52 ;  /* 0x000000544834723c */ /* 0x044ff00000041834 */
[C---:B------:R-:W-:Y:S01]  /*167d0*/  HMMA.16816.F32.BF16 R56, R72.reuse, R86, R56 ;  /* 0x000000564838723c */ /* 0x040fe20000041838 */
[----:B------:R-:W2:Y:S07]  /*167e0*/  LDSM.16.MT88.4 R84, [R216+0x2900] ;  /* 0x00290000d854783b */ /* 0x000eae0000004200 */
[C---:B------:R-:W-:Y:S04]  /*167f0*/  HMMA.16816.F32.BF16 R60, R72.reuse, R92, R60 ;  /* 0x0000005c483c723c */ /* 0x040fe8000004183c */
[--C-:B-1----:R-:W-:Y:S02]  /*16800*/  FFMA.FTZ R2, R209, c[0x0][0x2d0], -R149.reuse ;  /* 0x0000b400d1027a23 */ /* 0x102fe40000010895 */
[C---:B---3--:R-:W-:Y:S02]  /*16810*/  FADD.FTZ R0, R122.reuse, R0 ;  /* 0x000000007a007221 */ /* 0x048fe40000010000 */
        /* <DEDUP_REMOVED lines=9> */
[----:B------:R1:W3:Y:S02]  /*168b0*/  MUFU.EX2 R120, R2 ;  /* 0x0000000200787308 */ /* 0x0002e40000000800 */
[----:B-1----:R-:W-:Y:S02]  /*168c0*/  FFMA.FTZ R2, R237, c[0x0][0x2d0], -R148 ;  /* 0x0000b400ed027a23 */ /* 0x002fe40000010894 */
[----:B---3--:R-:W-:Y:S06]  /*168d0*/  FADD.FTZ R0, R120, R0 ;  /* 0x0000000078007221 */ /* 0x008fec0000010000 */
[----:B------:R1:W3:Y:S02]  /*168e0*/  MUFU.EX2 R153, R2 ;  /* 0x0000000200997308 */ /* 0x0002e40000000800 */
[--C-:B-1----:R-:W-:Y:S01]  /*168f0*/  FFMA.FTZ R2, R245, c[0x0][0x2d0], -R149.reuse ;  /* 0x0000b400f5027a23 */ /* 0x102fe20000010895 */
[C---:B---3--:R-:W-:Y:S01]  /*16900*/  F2FP.BF16.PACK_AB R75, R153.reuse, R120 ;  /* 0x00000078994b723e */ /* 0x048fe200000010ff */
[----:B------:R-:W-:Y:S06]  /*16910*/  FADD.FTZ R0, R153, R0 ;  /* 0x0000000099007221 */ /* 0x000fec0000010000 */
[----:B------:R1:W-:Y:S01]  /*16920*/  MUFU.EX2 R152, R2 ;  /* 0x0000000200987308 */ /* 0x0003e20000000800 */
[C---:B-----5:R-:W-:Y:S08]  /*16930*/  HMMA.16816.F32.BF16 R4, R72.reuse, R76, R4 ;  /* 0x0000004c4804723c */ /* 0x060ff00000041804 */
[C---:B------:R-:W-:Y:S01]  /*16940*/  HMMA.16816.F32.BF16 R8, R72.reuse, R78, R8 ;  /* 0x0000004e4808723c */ /* 0x040fe20000041808 */
[----:B------:R-:W3:Y:S07]  /*16950*/  LDSM.16.MT88.4 R76, [R214+0x6900] ;  /* 0x00690000d64c783b */ /* 0x000eee0000004200 */
[C---:B----4-:R-:W-:Y:S04]  /*16960*/  HMMA.16816.F32.BF16 R12, R72.reuse, R80, R12 ;  /* 0x00000050480c723c */ /* 0x050fe8000004180c */
        /* <DEDUP_REMOVED lines=14> */
[----:B------:R-:W-:Y:S07]  /*16a50*/  LDSM.16.MT88.4 R88, [R217+0x3100] ;  /* 0x00310000d958783b */ /* 0x000fee0000004200 */
[C---:B---3--:R-:W-:Y:S04]  /*16a60*/  HMMA.16816.F32.BF16 R44, R72.reuse, R76, R44 ;  /* 0x0000004c482c723c */ /* 0x048fe8000004182c */
[----:B-1----:R-:W-:Y:S02]  /*16a70*/  FFMA.FTZ R2, R240, c[0x0][0x2d0], -R148 ;  /* 0x0000b400f0027a23 */ /* 0x002fe40000010894 */
[----:B--2---:R-:W-:Y:S02]  /*16a80*/  FADD.FTZ R0, R131, R0 ;  /* 0x0000000083007221 */ /* 0x004fe40000010000 */
[C---:B------:R-:W-:Y:S01]  /*16a90*/  HMMA.16816.F32.BF16 R48, R72.reuse, R78, R48 ;  /* 0x0000004e4830723c */ /* 0x040fe20000041830 */
[----:B------:R1:W2:Y:S01]  /*16aa0*/  MUFU.EX2 R130, R2 ;  /* 0x0000000200827308 */ /* 0x0002a20000000800 */
[----:B------:R-:W3:Y:S06]  /*16ab0*/  LDSM.16.MT88.4 R76, [R213+0x3100] ;  /* 0x00310000d54c783b */ /* 0x000eec0000004200 */
[C---:B----4-:R-:W-:Y:S08]  /*16ac0*/  HMMA.16816.F32.BF16 R52, R72.reuse, R80, R52 ;  /* 0x000000504834723c */ /* 0x050ff00000041834 */
[C---:B------:R-:W-:Y:S01]  /*16ad0*/  HMMA.16816.F32.BF16 R56, R72.reuse, R82, R56 ;  /* 0x000000524838723c */ /* 0x040fe20000041838 */
[----:B------:R-:W4:Y:S07]  /*16ae0*/  LDSM.16.MT88.4 R80, [R214+0x3100] ;  /* 0x00310000d650783b */ /* 0x000f2e0000004200 */
[C---:B-----5:R-:W-:Y:S04]  /*16af0*/  HMMA.16816.F32.BF16 R60, R72.reuse, R84, R60 ;  /* 0x00000054483c723c */ /* 0x060fe8000004183c */
[--C-:B-1----:R-:W-:Y:S02]  /*16b00*/  FFMA.FTZ R2, R249, c[0x0][0x2d0], -R149.reuse ;  /* 0x0000b400f9027a23 */ /* 0x102fe40000010895 */
[C---:B--2---:R-:W-:Y:S02]  /*16b10*/  FADD.FTZ R0, R130.reuse, R0 ;  /* 0x0000000082007221 */ /* 0x044fe40000010000 */
[----:B------:R-:W-:Y:S01]  /*16b20*/  HMMA.16816.F32.BF16 R64, R72, R86, R64 ;  /* 0x000000564840723c */ /* 0x000fe20000041840 */
[----:B------:R1:W-:Y:S01]  /*16b30*/  MUFU.EX2 R129, R2 ;  /* 0x0000000200817308 */ /* 0x0003e20000000800 */
[----:B------:R-:W2:Y:S05]  /*16b40*/  LDSM.16.MT88.4 R84, [R213+0x7100] ;  /* 0x00710000d554783b */ /* 0x000eaa0000004200 */
[----:B------:R-:W-:Y:S02]  /*16b50*/  F2FP.BF16.PACK_AB R72, R151, R152 ;  /* 0x000000989748723e */ /* 0x000fe400000010ff */
[----:B------:R-:W-:Y:S03]  /*16b60*/  F2FP.BF16.PACK_AB R73, R130, R131 ;  /* 0x000000838249723e */ /* 0x000fe600000010ff */
[--C-:B-1----:R-:W-:Y:S04]  /*16b70*/  FFMA.FTZ R2, R252, c[0x0][0x2d0], -R149.reuse ;  /* 0x0000b400fc027a23 */ /* 0x102fe80000010895 */
[----:B------:R1:W5:Y:S02]  /*16b80*/  MUFU.EX2 R150, R2 ;  /* 0x0000000200967308 */ /* 0x0003640000000800 */
[--C-:B-1----:R-:W-:Y:S01]  /*16b90*/  FFMA.FTZ R2, R242, c[0x0][0x2d0], -R148.reuse ;  /* 0x0000b400f2027a23 */ /* 0x102fe20000010894 */
[----:B-----5:R-:W-:Y:S07]  /*16ba0*/  F2FP.BF16.PACK_AB R74, R150, R129 ;  /* 0x00000081964a723e */ /* 0x020fee00000010ff */
[----:B------:R1:W5:Y:S02]  /*16bb0*/  MUFU.EX2 R128, R2 ;  /* 0x0000000200807308 */ /* 0x0003640000000800 */
[----:B-1----:R-:W-:Y:S02]  /*16bc0*/  FFMA.FTZ R2, R246, c[0x0][0x2d0], -R148 ;  /* 0x0000b400f6027a23 */ /* 0x002fe40000010894 */
[----:B-----5:R-:W-:Y:S06]  /*16bd0*/  FADD.FTZ R0, R128, R0 ;  /* 0x0000000080007221 */ /* 0x020fec0000010000 */
[----:B------:R-:W1:Y:S02]  /*16be0*/  MUFU.EX2 R139, R2 ;  /* 0x00000002008b7308 */ /* 0x000e640000000800 */
[----:B-1----:R-:W-:Y:S01]  /*16bf0*/  F2FP.BF16.PACK_AB R75, R139, R128 ;  /* 0x000000808b4b723e */ /* 0x002fe200000010ff */
[--C-:B------:R-:W-:Y:S02]  /*16c00*/  FFMA.FTZ R2, R137, c[0x0][0x2d0], -R149.reuse ;  /* 0x0000b40089027a23 */ /* 0x100fe40000010895 */
[----:B------:R-:W-:Y:S05]  /*16c10*/  FFMA.FTZ R149, R103, c[0x0][0x2d0], -R149 ;  /* 0x0000b40067957a23 */ /* 0x000fea0000010895 */
[----:B------:R-:W-:Y:S01]  /*16c20*/  MUFU.EX2 R137, R70 ;  /* 0x0000004600897308 */ /* 0x000fe20000000800 */
[--C-:B------:R-:W-:Y:S01]  /*16c30*/  FFMA.FTZ R103, R251, c[0x0][0x2d0], -R148.reuse ;  /* 0x0000b400fb677a23 */ /* 0x100fe20000010894 */
[C---:B---3--:R-:W-:Y:S03]  /*16c40*/  HMMA.16816.F32.BF16 R4, R72.reuse, R76, R4 ;  /* 0x0000004c4804723c */ /* 0x048fe60000041804 */
[----:B------:R-:W-:Y:S02]  /*16c50*/  FFMA.FTZ R148, R71, c[0x0][0x2d0], -R148 ;  /* 0x0000b40047947a23 */ /* 0x000fe40000010894 */
[----:B------:R-:W-:Y:S03]  /*16c60*/  FADD.FTZ R0, R139, R0 ;  /* 0x000000008b007221 */ /* 0x000fe60000010000 */
[----:B------:R-:W-:Y:S01]  /*16c70*/  MUFU.EX2 R71, R102 ;  /* 0x0000006600477308 */ /* 0x000fe20000000800 */
[C---:B------:R-:W-:Y:S01]  /*16c80*/  HMMA.16816.F32.BF16 R8, R72.reuse, R78, R8 ;  /* 0x0000004e4808723c */ /* 0x040fe20000041808 */
[----:B------:R-:W1:Y:S02]  /*16c90*/  LDSM.16.MT88.4 R76, [R217+0x7100] ;  /* 0x00710000d94c783b */ /* 0x000e640000004200 */
[----:B------:R-:W-:Y:S05]  /*16ca0*/  FADD.FTZ R3, R3, R0 ;  /* 0x0000000003037221 */ /* 0x000fea0000010000 */
[C---:B----4-:R-:W-:Y:S01]  /*16cb0*/  HMMA.16816.F32.BF16 R12, R72.reuse, R80, R12 ;  /* 0x00000050480c723c */ /* 0x050fe2000004180c */
[----:B------:R3:W-:Y:S03]  /*16cc0*/  MUFU.EX2 R70, R103 ;  /* 0x0000006700467308 */ /* 0x0007e60000000800 */
[----:B------:R-:W-:Y:S04]  /*16cd0*/  FADD.FTZ R3, R136, R3 ;  /* 0x0000000388037221 */ /* 0x000fe80000010000 */
[C---:B------:R-:W-:Y:S01]  /*16ce0*/  HMMA.16816.F32.BF16 R16, R72.reuse, R82, R16 ;  /* 0x000000524810723c */ /* 0x040fe20000041810 */
[----:B------:R-:W4:Y:S02]  /*16cf0*/  LDSM.16.MT88.4 R80, [R216+0x7100] ;  /* 0x00710000d850783b */ /* 0x000f240000004200 */
[----:B------:R-:W-:Y:S05]  /*16d00*/  MUFU.EX2 R149, R149 ;  /* 0x0000009500957308 */ /* 0x000fea0000000800 */
[C---:B------:R-:W-:Y:S05]  /*16d10*/  HMMA.16816.F32.BF16 R20, R72.reuse, R88, R20 ;  /* 0x000000584814723c */ /* 0x040fea0000041814 */
[----:B------:R-:W5:Y:S03]  /*16d20*/  MUFU.EX2 R148, R148 ;  /* 0x0000009400947308 */ /* 0x000f660000000800 */
[C---:B------:R-:W-:Y:S01]  /*16d30*/  HMMA.16816.F32.BF16 R24, R72.reuse, R90, R24 ;  /* 0x0000005a4818723c */ /* 0x040fe20000041818 */
[----:B------:R-:W-:Y:S06]  /*16d40*/  LDSM.16.MT88.4 R88, [R214+0x3900] ;  /* 0x00390000d658783b */ /* 0x000fec0000004200 */
[----:B------:R1:W1:Y:S01]  /*16d50*/  MUFU.EX2 R138, R2 ;  /* 0x00000002008a7308 */ /* 0x0002620000000800 */
[C---:B------:R-:W-:Y:S01]  /*16d60*/  HMMA.16816.F32.BF16 R28, R72.reuse, R92, R28 ;  /* 0x0000005c481c723c */ /* 0x040fe2000004181c */
[----:B---3--:R-:W-:Y:S07]  /*16d70*/  LDSM.16.MT88.4 R100, [R216+0x3900] ;  /* 0x00390000d864783b */ /* 0x008fee0000004200 */
[C---:B------:R-:W-:Y:S01]  /*16d80*/  HMMA.16816.F32.BF16 R32, R72.reuse, R94, R32 ;  /* 0x0000005e4820723c */ /* 0x040fe20000041820 */
[----:B------:R-:W-:Y:S03]  /*16d90*/  LDSM.16.MT88.4 R92, [R217+0x3900] ;  /* 0x00390000d95c783b */ /* 0x000fe60000004200 */
[----:B-----5:R-:W-:Y:S04]  /*16da0*/  F2FP.BF16.PACK_AB R135, R148, R70 ;  /* 0x000000469487723e */ /* 0x020fe800000010ff */
[C---:B--2---:R-:W-:Y:S04]  /*16db0*/  HMMA.16816.F32.BF16 R36, R72.reuse, R84, R36 ;  /* 0x000000544824723c */ /* 0x044fe80000041824 */
[----:B-1----:R-:W-:Y:S04]  /*16dc0*/  FADD.FTZ R2, R134, R104 ;  /* 0x0000006886027221 */ /* 0x002fe80000010000 */
[C---:B------:R-:W-:Y:S01]  /*16dd0*/  HMMA.16816.F32.BF16 R40, R72.reuse, R86, R40 ;  /* 0x000000564828723c */ /* 0x040fe20000041828 */
[----:B------:R-:W1:Y:S03]  /*16de0*/  LDSM.16.MT88.4 R84, [R213+0x3900] ;  /* 0x00390000d554783b */ /* 0x000e660000004200 */
[----:B------:R-:W-:Y:S01]  /*16df0*/  FADD.FTZ R2, R132, R2 ;  /* 0x0000000284027221 */ /* 0x000fe20000010000 */
[----:B------:R-:W-:Y:S02]  /*16e00*/  F2FP.BF16.PACK_AB R132, R137, R138 ;  /* 0x0000008a8984723e */ /* 0x000fe400000010ff */
[----:B------:R-:W-:Y:S01]  /*16e10*/  F2FP.BF16.PACK_AB R134, R149, R71 ;  /* 0x000000479586723e */ /* 0x000fe200000010ff */
[C---:B------:R-:W-:Y:S04]  /*16e20*/  HMMA.16816.F32.BF16 R44, R72.reuse, R96, R44 ;  /* 0x00000060482c723c */ /* 0x040fe8000004182c */
[----:B------:R-:W-:Y:S04]  /*16e30*/  FADD.FTZ R2, R110, R2 ;  /* 0x000000026e027221 */ /* 0x000fe80000010000 */
[C---:B------:R-:W-:Y:S04]  /*16e40*/  HMMA.16816.F32.BF16 R48, R72.reuse, R98, R48 ;  /* 0x000000624830723c */ /* 0x040fe80000041830 */
[----:B------:R-:W-:Y:S02]  /*16e50*/  FADD.FTZ R2, R108, R2 ;  /* 0x000000026c027221 */ /* 0x000fe40000010000 */
[----:B------:R-:W2:Y:S02]  /*16e60*/  LDSM.16.MT88.4 R108, [R213+0x7900] ;  /* 0x00790000d56c783b */ /* 0x000ea40000004200 */
[C---:B------:R-:W-:Y:S04]  /*16e70*/  HMMA.16816.F32.BF16 R52, R72.reuse, R76, R52 ;  /* 0x0000004c4834723c */ /* 0x040fe80000041834 */
[----:B------:R-:W-:Y:S04]  /*16e80*/  FADD.FTZ R2, R250, R2 ;  /* 0x00000002fa027221 */ /* 0x000fe80000010000 */
[C---:B------:R-:W-:Y:S04]  /*16e90*/  HMMA.16816.F32.BF16 R56, R72.reuse, R78, R56 ;  /* 0x0000004e4838723c */ /* 0x040fe80000041838 */
[----:B------:R-:W-:Y:S04]  /*16ea0*/  FADD.FTZ R2, R241, R2 ;  /* 0x00000002f1027221 */ /* 0x000fe80000010000 */
[C---:B----4-:R-:W-:Y:S04]  /*16eb0*/  HMMA.16816.F32.BF16 R60, R72.reuse, R80, R60 ;  /* 0x00000050483c723c */ /* 0x050fe8000004183c */
[----:B------:R-:W-:Y:S04]  /*16ec0*/  FADD.FTZ R2, R239, R2 ;  /* 0x00000002ef027221 */ /* 0x000fe80000010000 */
[----:B------:R-:W-:Y:S04]  /*16ed0*/  HMMA.16816.F32.BF16 R64, R72, R82, R64 ;  /* 0x000000524840723c */ /* 0x000fe80000041840 */
[----:B------:R-:W-:Y:S02]  /*16ee0*/  FADD.FTZ R2, R117, R2 ;  /* 0x0000000275027221 */ /* 0x000fe40000010000 */
[----:B------:R-:W3:Y:S02]  /*16ef0*/  LDSM.16.MT88.4 R116, [R214+0x7900] ;  /* 0x00790000d674783b */ /* 0x000ee40000004200 */
[C---:B-1----:R-:W-:Y:S05]  /*16f00*/  HMMA.16816.F32.BF16 R72, R132.reuse, R84, R4 ;  /* 0x000000548448723c */ /* 0x042fea0000041804 */
[----:B------:R-:W-:Y:S01]  /*16f10*/  FADD.FTZ R2, R211, R2 ;  /* 0x00000002d3027221 */ /* 0x000fe20000010000 */
[----:B------:R-:W-:Y:S02]  /*16f20*/  LDSM.16.MT88.4 R4, [R216+0x7900] ;  /* 0x00790000d804783b */ /* 0x000fe40000004200 */
[C---:B------:R-:W-:Y:S04]  /*16f30*/  HMMA.16816.F32.BF16 R76, R132.reuse, R86, R8 ;  /* 0x00000056844c723c */ /* 0x040fe80000041808 */
[----:B------:R-:W-:Y:S02]  /*16f40*/  FADD.FTZ R2, R203, R2 ;  /* 0x00000002cb027221 */ /* 0x000fe40000010000 */
[----:B------:R-:W4:Y:S02]  /*16f50*/  LDL R8, [R1] ;  /* 0x0000000001087983 */ /* 0x000f240000100800 */
[C---:B------:R-:W-:Y:S04]  /*16f60*/  HMMA.16816.F32.BF16 R80, R132.reuse, R88, R12 ;  /* 0x000000588450723c */ /* 0x040fe8000004180c */
[----:B------:R-:W-:Y:S04]  /*16f70*/  FADD.FTZ R2, R127, R2 ;  /* 0x000000027f027221 */ /* 0x000fe80000010000 */
[C---:B------:R-:W-:Y:S04]  /*16f80*/  HMMA.16816.F32.BF16 R84, R132.reuse, R90, R16 ;  /* 0x0000005a8454723c */ /* 0x040fe80000041810 */
[----:B------:R-:W-:Y:S02]  /*16f90*/  FADD.FTZ R2, R124, R2 ;  /* 0x000000027c027221 */ /* 0x000fe40000010000 */
[----:B------:R-:W1:Y:S02]  /*16fa0*/  LDSM.16.MT88.4 R124, [R217+0x7900] ;  /* 0x00790000d97c783b */ /* 0x000e640000004200 */
[C---:B------:R-:W-:Y:S04]  /*16fb0*/  HMMA.16816.F32.BF16 R88, R132.reuse, R92, R20 ;  /* 0x0000005c8458723c */ /* 0x040fe80000041814 */
[----:B------:R-:W-:Y:S04]  /*16fc0*/  FADD.FTZ R2, R176, R2 ;  /* 0x00000002b0027221 */ /* 0x000fe80000010000 */
[C---:B------:R-:W-:Y:S04]  /*16fd0*/  HMMA.16816.F32.BF16 R92, R132.reuse, R94, R24 ;  /* 0x0000005e845c723c */ /* 0x040fe80000041818 */
[----:B------:R-:W-:Y:S04]  /*16fe0*/  FADD.FTZ R2, R106, R2 ;  /* 0x000000026a027221 */ /* 0x000fe80000010000 */
[C---:B------:R-:W-:Y:S04]  /*16ff0*/  HMMA.16816.F32.BF16 R96, R132.reuse, R100, R28 ;  /* 0x000000648460723c */ /* 0x040fe8000004181c */
[----:B------:R-:W-:Y:S04]  /*17000*/  FADD.FTZ R2, R166, R2 ;  /* 0x00000002a6027221 */ /* 0x000fe80000010000 */
[C---:B------:R-:W-:Y:S04]  /*17010*/  HMMA.16816.F32.BF16 R100, R132.reuse, R102, R32 ;  /* 0x000000668464723c */ /* 0x040fe80000041820 */
[----:B------:R-:W-:Y:S04]  /*17020*/  FADD.FTZ R2, R159, R2 ;  /* 0x000000029f027221 */ /* 0x000fe80000010000 */
[C---:B--2---:R-:W-:Y:S04]  /*17030*/  HMMA.16816.F32.BF16 R104, R132.reuse, R108, R36 ;  /* 0x0000006c8468723c */ /* 0x044fe80000041824 */
[----:B------:R-:W-:Y:S04]  /*17040*/  FADD.FTZ R2, R164, R2 ;  /* 0x00000002a4027221 */ /* 0x000fe80000010000 */
[C---:B------:R-:W-:Y:S04]  /*17050*/  HMMA.16816.F32.BF16 R108, R132.reuse, R110, R40 ;  /* 0x0000006e846c723c */ /* 0x040fe80000041828 */
[----:B------:R-:W-:Y:S04]  /*17060*/  FADD.FTZ R2, R113, R2 ;  /* 0x0000000271027221 */ /* 0x000fe80000010000 */
[C---:B---3--:R-:W-:Y:S04]  /*17070*/  HMMA.16816.F32.BF16 R112, R132.reuse, R116, R44 ;  /* 0x000000748470723c */ /* 0x048fe8000004182c */
[----:B------:R-:W-:Y:S04]  /*17080*/  FADD.FTZ R2, R158, R2 ;  /* 0x000000029e027221 */ /* 0x000fe80000010000 */
[C---:B------:R-:W-:Y:S04]  /*17090*/  HMMA.16816.F32.BF16 R116, R132.reuse, R118, R48 ;  /* 0x000000768474723c */ /* 0x040fe80000041830 */
[----:B------:R-:W-:Y:S04]  /*170a0*/  FADD.FTZ R2, R156, R2 ;  /* 0x000000029c027221 */ /* 0x000fe80000010000 */
        /* <DEDUP_REMOVED lines=21> */
[----:B----4-:R-:W-:Y:S02]  /*17200*/  ISETP.GT.AND P0, PT, R200, R8, PT ;  /* 0x00000008c800720c */ /* 0x010fe40003f04270 */
[----:B------:R-:W-:Y:S11]  /*17210*/  MOV R200, R236 ;  /* 0x000000ec00c87202 */ /* 0x000ff60000000f00 */
[----:B-1----:R-:W-:-:S05]  /*17220*/  @P0 BRA `(.L_x_622) ;  /* 0xffffb70000000947 */ /* 0x002fca000383ffff */
.L_x_621:
[----:B------:R-:W-:-:S13]  /*17230*/  ISETP.GE.AND P0, PT, R236, RZ, PT ;  /* 0x000000ffec00720c */ /* 0x000fda0003f06270 */
[----:B------:R-:W-:Y:S05]  /*17240*/  @!P0 BRA `(.L_x_623) ;  /* 0x000040d000008947 */ /* 0x000fea0003800000 */
[----:B------:R-:W2:Y:S01]  /*17250*/  LDL.64 R10, [R1+0x48] ;  /* 0x00004800010a7983 */ /* 0x000ea20000100a00 */
[----:B------:R-:W-:Y:S02]  /*17260*/  UMOV UR6, 0x6 ;  /* 0x0000000600067882 */ /* 0x000fe40000000000 */
[----:B------:R-:W-:Y:S01]  /*17270*/  ULDC.64 UR4, c[0x0][0x1e0] ;  /* 0x0000780000047ab9 */ /* 0x000fe20000000a00 */
[----:B-1----:R-:W2:Y:S04]  /*17280*/  LDL.LU R2, [R1+0x30] ;  /* 0x0000300001027983 */ /* 0x002ea80000300800 */
[----:B------:R-:W3:Y:S04]  /*17290*/  LDL.64 R8, [R1+0x58] ;  /* 0x0000580001087983 */ /* 0x000ee80000100a00 */
[----:B------:R-:W4:Y:S04]  /*172a0*/  LDL.LU.64 R6, [R1+0x60] ;  /* 0x0000600001067983 */ /* 0x000f280000300a00 */
[----:B------:R-:W5:Y:S01]  /*172b0*/  LDL.LU.64 R4, [R1+0x50] ;  /* 0x0000500001047983 */ /* 0x000f620000300a00 */
[----:B------:R-:W-:Y:S01]  /*172c0*/  IMAD.MOV.U32 R0, RZ, RZ, c[0x0][0x1e0] ;  /* 0x00007800ff007624 */ /* 0x000fe200078e00ff */
[----:B------:R-:W-:Y:S01]  /*172d0*/  USHF.L.U64.HI UR6, UR4, UR6, UR5 ;  /* 0x0000000604067299 */ /* 0x000fe20008010205 */
[----:B------:R-:W-:Y:S01]  /*172e0*/  MOV R71, R68 ;  /* 0x0000004400477202 */ /* 0x000fe20000000f00 */
[----:B------:R-:W-:Y:S01]  /*172f0*/  USHF.L.U32 UR10, UR4, 0x6, URZ ;  /* 0x00000006040a7899 */ /* 0x000fe2000800063f */
[----:B------:R-:W-:Y:S01]  /*17300*/  IMAD.SHL.U32 R0, R0, 0x40, RZ ;  /* 0x0000004000007824 */ /* 0x000fe200078e00ff */
[----:B------:R-:W-:Y:S01]  /*17310*/  UMOV UR7, 0x7 ;  /* 0x0000000700077882 */ /* 0x000fe20000000000 */
[----:B------:R-:W-:Y:S01]  /*17320*/  IMAD.MOV.U32 R70, RZ, RZ, R69 ;  /* 0x000000ffff467224 */ /* 0x000fe200078e0045 */
[----:B------:R-:W-:-:S02]  /*17330*/  ULDC.64 UR4, c[0x0][0x208] ;  /* 0x0000820000047ab9 */ /* 0x000fc40000000a00 */
[----:B------:R-:W-:Y:S01]  /*17340*/  IADD3 R0, P0, R0, 0x80, RZ ;  /* 0x0000008000007810 */ /* 0x000fe20007f1e0ff */
[----:B------:R-:W-:Y:S02]  /*17350*/  USHF.L.U64.HI UR5, UR4, UR7, UR5 ;  /* 0x0000000704057299 */ /* 0x000fe40008010205 */
[----:B------:R-:W-:Y:S02]  /*17360*/  USHF.L.U32 UR4, UR4, 0x7, URZ ;  /* 0x0000000704047899 */ /* 0x000fe4000800063f */
[----:B------:R1:W-:Y:S01]  /*17370*/  STL [R1+0x28], R0 ;  /* 0x0000280001007387 */ /* 0x0003e20000100800 */
[----:B--2---:R-:W-:Y:S02]  /*17380*/  IADD3.X R10, RZ, R2, RZ, P0, !PT ;  /* 0x00000002ff0a7210 */ /* 0x004fe400007fe4ff */
[----:B---3--:R-:W-:Y:S02]  /*17390*/  IADD3 RZ, P1, R8, 0x40, RZ ;  /* 0x0000004008ff7810 */ /* 0x008fe40007f3e0ff */
[----:B----4-:R-:W-:-:S03]  /*173a0*/  IADD3 R2, P0, R6, 0x40, RZ ;  /* 0x0000004006027810 */ /* 0x010fc60007f1e0ff */
[----:B-1----:R-:W-:Y:S01]  /*173b0*/  IMAD.X R0, RZ, RZ, R11, P1 ;  /* 0x000000ffff007224 */ /* 0x002fe200008e060b */
[----:B-----5:R-:W-:Y:S01]  /*173c0*/  MOV R4, R6 ;  /* 0x0000000600047202 */ /* 0x020fe20000000f00 */
[----:B------:R-:W-:-:S03]  /*173d0*/  IMAD.X R3, RZ, RZ, R5, P0 ;  /* 0x000000ffff037224 */ /* 0x000fc600000e0605 */
[----:B------:R1:W-:Y:S04]  /*173e0*/  STL [R1+0x3c], R0 ;  /* 0x00003c0001007387 */ /* 0x0003e80000100800 */
[----:B------:R2:W-:Y:S01]  /*173f0*/  STL [R1+0x24], R10 ;  /* 0x0000240a01007387 */ /* 0x0005e20000100800 */
[----:B-1----:R-:W-:-:S05]  /*17400*/  IADD3 R0, R8, 0x40, RZ ;  /* 0x0000004008007810 */ /* 0x002fca0007ffe0ff */
[----:B------:R2:W-:Y:S04]  /*17410*/  STL [R1+0x38], R0 ;  /* 0x0000380001007387 */ /* 0x0005e80000100800 */
[----:B------:R2:W-:Y:S04]  /*17420*/  STL.64 [R1+0x50], R4 ;  /* 0x0000500401007387 */ /* 0x0005e80000100a00 */
[----:B------:R2:W-:Y:S02]  /*17430*/  STL.64 [R1+0x30], R2 ;  /* 0x0000300201007387 */ /* 0x0005e40000100a00 */
.L_x_624:
[----:B-12---:R-:W2:Y:S01]  /*17440*/  LDL R0, [R1+0x40] ;  /* 0x0000400001007983 */ /* 0x006ea20000100800 */
[----:B------:R-:W-:Y:S04]  /*17450*/  DEPBAR.LE SB0, 0x0 ;  /* 0x000080000000791a */ /* 0x000fe80000000000 */
[----:B------:R-:W3:Y:S01]  /*17460*/  LDL.64 R156, [R1+0x50] ;  /* 0x00005000019c7983 */ /* 0x000ee20000100a00 */
[----:B------:R-:W-:Y:S02]  /*17470*/  SHF.R.S32.HI R68, RZ, 0x1f, R236 ;  /* 0x0000001fff447819 */ /* 0x000fe400000114ec */
[----:B------:R-:W-:Y:S02]  /*17480*/  MOV R202, c[0x0][0x208] ;  /* 0x0000820000ca7a02 */ /* 0x000fe40000000f00 */
[----:B------:R-:W-:Y:S01]  /*17490*/  MOV R200, 0x6 ;  /* 0x0000000600c87802 */ /* 0x000fe20000000f00 */
[----:B------:R-:W4:Y:S01]  /*174a0*/  LDL.64 R2, [R1+0x30] ;  /* 0x0000300001027983 */ /* 0x000f220000100a00 */
[----:B------:R-:W-:Y:S02]  /*174b0*/  SHF.L.U32 R202, R202, 0x6, RZ ;  /* 0x00000006caca7819 */ /* 0x000fe400000006ff */
[----:B------:R-:W-:Y:S02]  /*174c0*/  MOV R179, c[0x0][0x208] ;  /* 0x0000820000b37a02 */ /* 0x000fe40000000f00 */
[----:B------:R-:W-:Y:S01]  /*174d0*/  IADD3 R201, R202, 0x80, RZ ;  /* 0x00000080cac97810 */ /* 0x000fe20007ffe0ff */
[----:B------:R-:W5:Y:S01]  /*174e0*/  LDL R178, [R1+0x2c] ;  /* 0x00002c0001b27983 */ /* 0x000f620000100800 */
[----:B------:R-:W-:Y:S03]  /*174f0*/  SHF.L.U64.HI R179, R179, R200, c[0x0][0x20c] ;  /* 0x00008300b3b37619 */ /* 0x000fe600000102c8 */
[----:B------:R-:W-:Y:S08]  /*17500*/  BAR.SYNC.DEFER_BLOCKING 0x0 ;  /* 0x0000000000007b1d */ /* 0x000ff00000010000 */
        /* <DEDUP_REMOVED lines=21> */
[C---:B------:R-:W-:Y:S06]  /*17660*/  HMMA.16816.F32.BF16 R36, R140.reuse, R40, RZ ;  /* 0x000000288c24723c */ /* 0x040fec00000418ff */
[----:B------:R-:W-:Y:S02]  /*17670*/  LDSM.16.M88.4 R172, [R228] ;  /* 0x00000000e4ac783b */ /* 0x000fe40000000200 */
        /* <DEDUP_REMOVED lines=8> */
[C---:B------:R-:W-:Y:S08]  /*17700*/  HMMA.16816.F32.BF16 R8, R144.reuse, R138, R8 ;  /* 0x0000008a9008723c */ /* 0x040ff00000041808 */
[C---:B------:R-:W-:Y:S08]  /*17710*/  HMMA.16816.F32.BF16 R12, R144.reuse, R148, R12 ;  /* 0x00000094900c723c */ /* 0x040ff0000004180c */
[C---:B------:R-:W-:Y:S08]  /*17720*/  HMMA.16816.F32.BF16 R16, R144.reuse, R150, R16 ;  /* 0x000000969010723c */ /* 0x040ff00000041810 */
[C---:B------:R-:W-:Y:S08]  /*17730*/  HMMA.16816.F32.BF16 R20, R144.reuse, R152, R20 ;  /* 0x000000989014723c */ /* 0x040ff00000041814 */
[C---:B------:R-:W-:Y:S03]  /*17740*/  HMMA.16816.F32.BF16 R24, R144.reuse, R154, R24 ;  /* 0x0000009a9018723c */ /* 0x040fe60000041818 */
[----:B--2---:R-:W-:Y:S01]  /*17750*/  LOP3.LUT P4, RZ, R0, 0x1, RZ, 0xc0, !PT ;  /* 0x0000000100ff7812 */ /* 0x004fe2000788c0ff */
[C---:B------:R-:W-:Y:S02]  /*17760*/  IMAD R0, R236.reuse, UR5, RZ ;  /* 0x00000005ec007c24 */ /* 0x040fe4000f8e02ff */
[----:B---3--:R-:W-:Y:S02]  /*17770*/  IMAD.WIDE.U32 R136, R236, UR4, R156 ;  /* 0x00000004ec887c25 */ /* 0x008fe4000f8e009c */
[----:B------:R-:W-:Y:S04]  /*17780*/  LDSM.16.M88.4 R156, [R231] ;  /* 0x00000000e79c783b */ /* 0x000fe80000000200 */
[----:B------:R-:W-:Y:S01]  /*17790*/  IMAD R0, R68, UR4, R0 ;  /* 0x0000000444007c24 */ /* 0x000fe2000f8e0200 */
[----:B------:R-:W-:Y:S01]  /*177a0*/  LEA R68, P1, R136, c[0x0][0x1f8], 0x1 ;  /* 0x00007e0088447a11 */ /* 0x000fe200078208ff */
[----:B----4-:R-:W-:Y:S03]  /*177b0*/  IMAD.WIDE.U32 R2, R236, UR4, R2 ;  /* 0x00000004ec027c25 */ /* 0x010fe6000f8e0002 */
[----:B------:R-:W-:Y:S02]  /*177c0*/  IADD3 R69, R137, R0, RZ ;  /* 0x0000000089457210 */ /* 0x000fe40007ffe0ff */
[----:B------:R-:W-:Y:S02]  /*177d0*/  LEA R176, P0, R2, c[0x0][0x1f8], 0x1 ;  /* 0x00007e0002b07a11 */ /* 0x000fe400078008ff */
[----:B------:R-:W-:Y:S02]  /*177e0*/  LEA.HI.X R69, R136, c[0x0][0x1fc], R69, 0x1, P1 ;  /* 0x00007f0088457a11 */ /* 0x000fe400008f0c45 */
[----:B------:R-:W1:Y:S01]  /*177f0*/  LDSM.16.M88.4 R136, [R232] ;  /* 0x00000000e888783b */ /* 0x000e620000000200 */
[----:B------:R-:W-:Y:S04]  /*17800*/  IADD3 R0, R0, R3, RZ ;  /* 0x0000000300007210 */ /* 0x000fe80007ffe0ff */
[----:B------:R-:W-:Y:S02]  /*17810*/  LEA.HI.X R177, R2, c[0x0][0x1fc], R0, 0x1, P0 ;  /* 0x00007f0002b17a11 */ /* 0x000fe400000f0c00 */
[----:B------:R-:W-:Y:S01]  /*17820*/  IADD3 R2, P0, R68, R202, RZ ;  /* 0x000000ca44027210 */ /* 0x000fe20007f1e0ff */
[----:B------:R-:W-:Y:S01]  /*17830*/  @!PT LDS RZ, [RZ] ;  /* 0x00000000fffff984 */ /* 0x000fe20000000800 */
[----:B------:R-:W-:Y:S01]  /*17840*/  @!PT LDS RZ, [RZ] ;  /* 0x00000000fffff984 */ /* 0x000fe20000000800 */
[----:B------:R-:W-:Y:S01]  /*17850*/  @!PT LDS RZ, [RZ] ;  /* 0x00000000fffff984 */ /* 0x000fe20000000800 */
[----:B------:R2:W-:Y:S03]  /*17860*/  LDGSTS.E.BYPASS.LTC128B.128 [R235+0x100], [R68.64], !P6 ;  /* 0x0010000044eb7fae */ /* 0x0005e6000f101d48 */
[----:B------:R-:W-:Y:S02]  /*17870*/  IADD3.X R3, R69, R179, RZ, P0, !PT ;  /* 0x000000b345037210 */ /* 0x000fe400007fe4ff */
[C---:B------:R-:W-:Y:S03]  /*17880*/  IADD3 R150, P2, R2.reuse, R201, RZ ;  /* 0x000000c902967210 */ /* 0x040fe60007f5e0ff */
[----:B------:R3:W-:Y:S01]  /*17890*/  LDGSTS.E.BYPASS.LTC128B.128 [R235+0x4100], [R176.64], !P4 ;  /* 0x04100000b0eb7fae */ /* 0x0007e2000e101d48 */
[C---:B-----5:R-:W-:Y:S07]  /*178a0*/  IADD3.X R151, R3.reuse, R178, RZ, P2, !PT ;  /* 0x000000b203977210 */ /* 0x060fee00017fe4ff */
[----:B------:R4:W-:Y:S08]  /*178b0*/  LDGSTS.E.BYPASS.LTC128B.128 [R235+0x1100], [R2.64], !P6 ;  /* 0x0110000002eb7fae */ /* 0x0009f0000f101d48 */
[----:B------:R4:W-:Y:S01]  /*178c0*/  LDGSTS.E.BYPASS.LTC128B.128 [R235+0x5100], [R2.64+0x80], !P4 ;  /* 0x0510008002eb7fae */ /* 0x0009e2000e101d48 */
[-C--:B--2---:R-:W-:Y:S04]  /*178d0*/  IADD3 R68, P0, R2, R202.reuse, RZ ;  /* 0x000000ca02447210 */ /* 0x084fe80007f1e0ff */
[-C--:B------:R-:W-:Y:S01]  /*178e0*/  IADD3.X R69, R3, R179.reuse, RZ, P0, !PT ;  /* 0x000000b303457210 */ /* 0x080fe200007fe4ff */
[C---:B-1----:R-:W-:Y:S03]  /*178f0*/  HMMA.16816.F32.BF16 R28, R144.reuse, R136, R28 ;  /* 0x00000088901c723c */ /* 0x042fe6000004181c */
[C---:B------:R-:W-:Y:S01]  /*17900*/  IADD3 R148, P1, R68.reuse, R202, RZ ;  /* 0x000000ca44947210 */ /* 0x040fe20007f3e0ff */
[----:B------:R1:W-:Y:S03]  /*17910*/  LDGSTS.E.BYPASS.LTC128B.128 [R235+0x2100], [R68.64], !P6 ;  /* 0x0210000044eb7fae */ /* 0x0003e6000f101d48 */
[C---:B------:R-:W-:Y:S01]  /*17920*/  IADD3.X R149, R69.reuse, R179, RZ, P1, !PT ;  /* 0x000000b345957210 */ /* 0x040fe20000ffe4ff */
[C---:B------:R-:W-:Y:S04]  /*17930*/  HMMA.16816.F32.BF16 R32, R144.reuse, R138, R32 ;  /* 0x0000008a9020723c */ /* 0x040fe80000041820 */
[----:B------:R2:W-:Y:S04]  /*17940*/  LDGSTS.E.BYPASS.LTC128B.128 [R235+0x6100], [R150.64], !P4 ;  /* 0x0610000096eb7fae */ /* 0x0005e8000e101d48 */
[C---:B------:R-:W-:Y:S04]  /*17950*/  HMMA.16816.F32.BF16 R36, R144.reuse, R156, R36 ;  /* 0x0000009c9024723c */ /* 0x040fe80000041824 */
[----:B------:R2:W-:Y:S01]  /*17960*/  LDGSTS.E.BYPASS.LTC128B.128 [R235+0x3100], [R148.64], !P6 ;  /* 0x0310000094eb7fae */ /* 0x0005e2000f101d48 */
[----:B----4-:R-:W-:Y:S03]  /*17970*/  IADD3 R2, P0, R68, R201, RZ ;  /* 0x000000c944027210 */ /* 0x010fe60007f1e0ff */
        /* <DEDUP_REMOVED lines=26> */
[----:B---3--:R-:W-:Y:S01]  /*17b20*/  LDSM.16.M88.4 R176, [R224] ;  /* 0x00000000e0b0783b */ /* 0x008fe20000000200 */
[C---:B------:R-:W-:Y:S07]  /*17b30*/  HMMA.16816.F32.BF16 R24, R160.reuse, R154, R24 ;  /* 0x0000009aa018723c */ /* 0x040fee0000041818 */
[----:B------:R-:W3:Y:S01]  /*17b40*/  LDSM.16.M88.4 R152, [R218+0xb900] ;  /* 0x00b90000da98783b */ /* 0x000ee20000000200 */
[C---:B-1----:R-:W-:Y:S07]  /*17b50*/  HMMA.16816.F32.BF16 R28, R160.reuse, R156, R28 ;  /* 0x0000009ca01c723c */ /* 0x042fee000004181c */
[----:B------:R-:W-:Y:S01]  /*17b60*/  LDSM.16.M88.4 R200, [R223] ;  /* 0x00000000dfc8783b */ /* 0x000fe20000000200 */
        /* <DEDUP_REMOVED lines=10> */
[C---:B------:R-:W-:Y:S08]  /*17c10*/  HMMA.16816.F32.BF16 R52, R160.reuse, R136, R52 ;  /* 0x00000088a034723c */ /* 0x040ff00000041834 */
[C---:B------:R-:W-:Y:S01]  /*17c20*/  HMMA.16816.F32.BF16 R56, R160.reuse, R138, R56 ;  /* 0x0000008aa038723c */ /* 0x040fe20000041838 */
[----:B------:R-:W2:Y:S07]  /*17c30*/  LDSM.16.M88.4 R136, [R215+0x1800] ;  /* 0x00180000d788783b */ /* 0x000eae0000000200 */
[C---:B---3--:R-:W-:Y:S08]  /*17c40*/  HMMA.16816.F32.BF16 R60, R160.reuse, R152, R60 ;  /* 0x00000098a03c723c */ /* 0x048ff0000004183c */
[----:B------:R-:W-:Y:S01]  /*17c50*/  HMMA.16816.F32.BF16 R64, R160, R154, R64 ;  /* 0x0000009aa040723c */ /* 0x000fe20000041840 */
[----:B------:R-:W3:Y:S07]  /*17c60*/  LDSM.16.M88.4 R152, [R215+0x2000] ;  /* 0x00200000d798783b */ /* 0x000eee0000000200 */
        /* <DEDUP_REMOVED lines=50> */
[----:B------:R-:W-:Y:S07]  /*17f90*/  LDSM.16.M88.4 R152, [R218+0xc100] ;  /* 0x00c10000da98783b */ /* 0x000fee0000000200 */
[C---:B-1----:R-:W-:Y:S08]  /*17fa0*/  HMMA.16816.F32.BF16 R12, R188.reuse, R148, R12 ;  /* 0x00000094bc0c723c */ /* 0x042ff0000004180c */
[C---:B------:R-:W-:Y:S01]  /*17fb0*/  HMMA.16816.F32.BF16 R16, R188.reuse, R150, R16 ;  /* 0x00000096bc10723c */ /* 0x040fe20000041810 */
[----:B------:R-:W1:Y:S07]  /*17fc0*/  LDSM.16.M88.4 R148, [R220] ;  /* 0x00000000dc94783b */ /* 0x000e6e0000000200 */
        /* <DEDUP_REMOVED lines=8> */
[----:B------:R-:W-:Y:S07]  /*18050*/  LDSM.16.M88.4 R200, [R218+0xf100] ;  /* 0x00f10000dac8783b */ /* 0x000fee0000000200 */
[C---:B-----5:R-:W-:Y:S08]  /*18060*/  HMMA.16816.F32.BF16 R44, R188.reuse, R156, R44 ;  /* 0x0000009cbc2c723c */ /* 0x060ff0000004182c */
[C---:B------:R-:W-:Y:S01]  /*18070*/  HMMA.16816.F32.BF16 R48, R188.reuse, R158, R48 ;  /* 0x0000009ebc30723c */ /* 0x040fe20000041830 */
[----:B------:R-:W5:Y:S07]  /*18080*/  LDSM.16.M88.4 R156, [R218+0xe100] ;  /* 0x00e10000da9c783b */ /* 0x000f6e0000000200 */
[C---:B--2---:R-:W-:Y:S08]  /*18090*/  HMMA.16816.F32.BF16 R52, R188.reuse, R136, R52 ;  /* 0x00000088bc34723c */ /* 0x044ff00000041834 */
[C---:B------:R-:W-:Y:S01]  /*180a0*/  HMMA.16816.F32.BF16 R56, R188.reuse, R138, R56 ;  /* 0x0000008abc38723c */ /* 0x040fe20000041838 */
[----:B------:R-:W2:Y:S07]  /*180b0*/  LDSM.16.M88.4 R136, [R215+0x4800] ;  /* 0x00480000d788783b */ /* 0x000eae0000000200 */
[C---:B-1----:R-:W-:Y:S08]  /*180c0*/  HMMA.16816.F32.BF16 R60, R188.reuse, R148, R60 ;  /* 0x00000094bc3c723c */ /* 0x042ff0000004183c */
[----:B------:R-:W-:Y:S08]  /*180d0*/  HMMA.16816.F32.BF16 R64, R188, R150, R64 ;  /* 0x00000096bc40723c */ /* 0x000ff00000041840 */
[C---:B------:R-:W-:Y:S08]  /*180e0*/  HMMA.16816.F32.BF16 R4, R192.reuse, R152, R4 ;  /* 0x00000098c004723c */ /* 0x040ff00000041804 */
[C---:B------:R-:W-:Y:S08]  /*180f0*/  HMMA.16816.F32.BF16 R8, R192.reuse, R154, R8 ;  /* 0x0000009ac008723c */ /* 0x040ff00000041808 */
        /* <DEDUP_REMOVED lines=31> */
[----:B------:R-:W-:Y:S02]  /*182f0*/  FMUL.FTZ R15, R15, c[0x0][0x320] ;  /* 0x0000c8000f0f7a20 */ /* 0x000fe40000410000 */
[----:B------:R-:W-:Y:S01]  /*18300*/  FMUL.FTZ R13, R13, c[0x0][0x320] ;  /* 0x0000c8000d0d7a20 */ /* 0x000fe20000410000 */
[----:B-1----:R-:W-:Y:S01]  /*18310*/  FMNMX.FTZ R0, R149, R70, !PT ;  /* 0x0000004695007209 */ /* 0x002fe20007810000 */
[----:B------:R-:W-:Y:S02]  /*18320*/  FMUL.FTZ R17, R17, c[0x0][0x320] ;  /* 0x0000c80011117a20 */ /* 0x000fe40000410000 */
[----:B------:R-:W-:Y:S02]  /*18330*/  FMUL.FTZ R18, R18, c[0x0][0x320] ;  /* 0x0000c80012127a20 */ /* 0x000fe40000410000 */
[----:B------:R-:W-:Y:S01]  /*18340*/  FMUL.FTZ R19, R19, c[0x0][0x320] ;  /* 0x0000c80013137a20 */ /* 0x000fe20000410000 */
[----:B------:R-:W4:Y:S01]  /*18350*/  MUFU.TANH R154, R6 ;  /* 0x00000006009a7308 */ /* 0x000f220000002400 */
[----:B------:R-:W-:Y:S01]  /*18360*/  FMUL.FTZ R16, R16, c[0x0][0x320] ;  /* 0x0000c80010107a20 */ /* 0x000fe20000410000 */
[----:B--2---:R-:W-:Y:S08]  /*18370*/  FMNMX.FTZ R0, R150, R0, !PT ;  /* 0x0000000096007209 */ /* 0x004ff00007810000 */
[----:B------:R1:W2:Y:S01]  /*18380*/  MUFU.TANH R155, R7 ;  /* 0x00000007009b7308 */ /* 0x0002a20000002400 */
[----:B---3--:R-:W3:Y:S09]  /*18390*/  LDL R12, [R1+0x28] ;  /* 0x00002800010c7983 */ /* 0x008ef20000100800 */
[----:B------:R-:W5:Y:S01]  /*183a0*/  MUFU.TANH R151, R8 ;  /* 0x0000000800977308 */ /* 0x000f620000002400 */
[----:B----4-:R-:W-:Y:S09]  /*183b0*/  FMNMX.FTZ R3, R154, R71, !PT ;  /* 0x000000479a037209 */ /* 0x010ff20007810000 */
[----:B------:R-:W4:Y:S01]  /*183c0*/  MUFU.TANH R148, R9 ;  /* 0x0000000900947308 */ /* 0x000f220000002400 */
[----:B-1----:R-:W1:Y:S01]  /*183d0*/  LDSM.16.M88.4 R4, [R215+0x5000] ;  /* 0x00500000d704783b */ /* 0x002e620000000200 */
[----:B--2---:R-:W-:Y:S08]  /*183e0*/  FMNMX.FTZ R3, R155, R3, !PT ;  /* 0x000000039b037209 */ /* 0x004ff00007810000 */
[----:B------:R-:W2:Y:S01]  /*183f0*/  MUFU.TANH R152, R10 ;  /* 0x0000000a00987308 */ /* 0x000ea20000002400 */
[----:B-----5:R-:W-:Y:S09]  /*18400*/  FMNMX.FTZ R0, R151, R0, !PT ;  /* 0x0000000097007209 */ /* 0x020ff20007810000 */
[----:B------:R5:W1:Y:S01]  /*18410*/  MUFU.TANH R153, R11 ;  /* 0x0000000b00997308 */ /* 0x000a620000002400 */
[----:B----4-:R-:W-:Y:S04]  /*18420*/  FMNMX.FTZ R0, R148, R0, !PT ;  /* 0x0000000094007209 */ /* 0x010fe80007810000 */
[----:B------:R-:W-:Y:S05]  /*18430*/  FMNMX.FTZ R0, R138, R0, !PT ;  /* 0x000000008a007209 */ /* 0x000fea0007810000 */
[----:B------:R-:W4:Y:S01]  /*18440*/  MUFU.TANH R158, R14 ;  /* 0x0000000e009e7308 */ /* 0x000f220000002400 */
[----:B--2---:R-:W-:Y:S09]  /*18450*/  FMNMX.FTZ R3, R152, R3, !PT ;  /* 0x0000000398037209 */ /* 0x004ff20007810000 */
[----:B------:R2:W2:Y:S01]  /*18460*/  MUFU.TANH R165, R15 ;  /* 0x0000000f00a57308 */ /* 0x0004a20000002400 */
[----:B-----5:R-:W5:Y:S01]  /*18470*/  LDSM.16.M88.4 R8, [R215+0x5800] ;  /* 0x00580000d708783b */ /* 0x020f620000000200 */
[C---:B-1----:R-:W-:Y:S03]  /*18480*/  HMMA.16816.F32.BF16 R20, R196.reuse, R4, R20 ;  /* 0x00000004c414723c */ /* 0x042fe60000041814 */
[----:B------:R-:W-:Y:S05]  /*18490*/  FMNMX.FTZ R3, R153, R3, !PT ;  /* 0x0000000399037209 */ /* 0x000fea0007810000 */
[----:B------:R1:W1:Y:S01]  /*184a0*/  MUFU.TANH R139, R13 ;  /* 0x0000000d008b7308 */ /* 0x0002620000002400 */
[C---:B------:R-:W-:Y:S01]  /*184b0*/  HMMA.16816.F32.BF16 R24, R196.reuse, R6, R24 ;  /* 0x00000006c418723c */ /* 0x040fe20000041818 */
[----:B------:R-:W5:Y:S02]  /*184c0*/  LDSM.16.M88.4 R4, [R215+0x6000] ;  /* 0x00600000d704783b */ /* 0x000f640000000200 */
[----:B----4-:R-:W-:Y:S06]  /*184d0*/  FMNMX.FTZ R3, R158, R3, !PT ;  /* 0x000000039e037209 */ /* 0x010fec0007810000 */
[----:B------:R-:W4:Y:S01]  /*184e0*/  MUFU.TANH R156, R16 ;  /* 0x00000010009c7308 */ /* 0x000f220000002400 */
[----:B--2---:R-:W2:Y:S02]  /*184f0*/  LDL.64 R14, [R1+0x58] ;  /* 0x00005800010e7983 */ /* 0x004ea40000100a00 */
[----:B------:R-:W-:Y:S03]  /*18500*/  FMNMX.FTZ R3, R165, R3, !PT ;  /* 0x00000003a5037209 */ /* 0x000fe60007810000 */
[----:B------:R-:W-:Y:S04]  /*18510*/  FMUL.FTZ R20, R20, c[0x0][0x320] ;  /* 0x0000c80014147a20 */ /* 0x000fe80000410000 */
[----:B------:R-:W5:Y:S01]  /*18520*/  MUFU.TANH R157, R17 ;  /* 0x00000011009d7308 */ /* 0x000f620000002400 */
[----:B------:R-:W-:Y:S02]  /*18530*/  FMUL.FTZ R21, R21, c[0x0][0x320] ;  /* 0x0000c80015157a20 */ /* 0x000fe40000410000 */
[----:B------:R-:W-:Y:S01]  /*18540*/  FMUL.FTZ R22, R22, c[0x0][0x320] ;  /* 0x0000c80016167a20 */ /* 0x000fe20000410000 */
[----:B-1----:R-:W2:Y:S01]  /*18550*/  LDL R13, [R1+0x24] ;  /* 0x00002400010d7983 */ /* 0x002ea20000100800 */
[----:B------:R-:W-:Y:S01]  /*18560*/  FMUL.FTZ R23, R23, c[0x0][0x320] ;  /* 0x0000c80017177a20 */ /* 0x000fe20000410000 */
[----:B------:R-:W-:Y:S01]  /*18570*/  FMNMX.FTZ R0, R139, R0, !PT ;  /* 0x000000008b007209 */ /* 0x000fe20007810000 */
[----:B------:R-:W-:Y:S02]  /*18580*/  FMUL.FTZ R24, R24, c[0x0][0x320] ;  /* 0x0000c80018187a20 */ /* 0x000fe40000410000 */
[----:B------:R-:W-:Y:S01]  /*18590*/  FMUL.FTZ R25, R25, c[0x0][0x320] ;  /* 0x0000c80019197a20 */ /* 0x000fe20000410000 */
[----:B------:R-:W1:Y:S01]  /*185a0*/  MUFU.TANH R167, R20 ;  /* 0x0000001400a77308 */ /* 0x000e620000002400 */
[----:B------:R-:W-:Y:S02]  /*185b0*/  FMUL.FTZ R26, R26, c[0x0][0x320] ;  /* 0x0000c8001a1a7a20 */ /* 0x000fe40000410000 */
[----:B------:R-:W-:Y:S01]  /*185c0*/  FMUL.FTZ R27, R27, c[0x0][0x320] ;  /* 0x0000c8001b1b7a20 */ /* 0x000fe20000410000 */
[C---:B-----5:R-:W-:Y:S03]  /*185d0*/  HMMA.16816.F32.BF16 R28, R196.reuse, R8, R28 ;  /* 0x00000008c41c723c */ /* 0x060fe6000004181c */
[----:B----4-:R-:W-:Y:S03]  /*185e0*/  FMNMX.FTZ R0, R156, R0, !PT ;  /* 0x000000009c007209 */ /* 0x010fe60007810000 */
[----:B------:R-:W4:Y:S02]  /*185f0*/  MUFU.TANH R164, R18 ;  /* 0x0000001200a47308 */ /* 0x000f240000002400 */
[C---:B------:R-:W-:Y:S01]  /*18600*/  HMMA.16816.F32.BF16 R32, R196.reuse, R10, R32 ;  /* 0x0000000ac420723c */ /* 0x040fe20000041820 */
[----:B------:R-:W5:Y:S03]  /*18610*/  LDSM.16.M88.4 R8, [R215+0x6800] ;  /* 0x00680000d708783b */ /* 0x000f660000000200 */
[----:B------:R-:W-:Y:S04]  /*18620*/  FMNMX.FTZ R0, R157, R0, !PT ;  /* 0x000000009d007209 */ /* 0x000fe80007810000 */
        /* <DEDUP_REMOVED lines=8> */
[----:B----4-:R-:W-:Y:S01]  /*186b0*/  FMNMX.FTZ R3, R164, R3, !PT ;  /* 0x00000003a4037209 */ /* 0x010fe20007810000 */
[----:B------:R-:W-:Y:S02]  /*186c0*/  FMUL.FTZ R30, R30, c[0x0][0x320] ;  /* 0x0000c8001e1e7a20 */ /* 0x000fe40000410000 */
[----:B------:R-:W-:Y:S03]  /*186d0*/  FMUL.FTZ R31, R31, c[0x0][0x320] ;  /* 0x0000c8001f1f7a20 */ /* 0x000fe60000410000 */
[----:B------:R-:W4:Y:S01]  /*186e0*/  MUFU.TANH R174, R24 ;  /* 0x0000001800ae7308 */ /* 0x000f220000002400 */
        /* <DEDUP_REMOVED lines=8> */
[C---:B------:R-:W-:Y:S01]  /*18770*/  HMMA.16816.F32.BF16 R44, R196.reuse, R8, R44 ;  /* 0x00000008c42c723c */ /* 0x040fe2000004182c */
[----:B------:R-:W2:Y:S02]  /*18780*/  LDL.64 R8, [R1+0x48] ;  /* 0x0000480001087983 */ /* 0x000ea40000100a00 */
[----:B------:R-:W-:Y:S01]  /*18790*/  FMUL.FTZ R35, R35, c[0x0][0x320] ;  /* 0x0000c80023237a20 */ /* 0x000fe20000410000 */
[----:B-1----:R-:W-:Y:S01]  /*187a0*/  FMNMX.FTZ R3, R166, R3, !PT ;  /* 0x00000003a6037209 */ /* 0x002fe20007810000 */
[----:B------:R-:W-:Y:S03]  /*187b0*/  FMUL.FTZ R32, R32, c[0x0][0x320] ;  /* 0x0000c80020207a20 */ /* 0x000fe60000410000 */
[----:B------:R-:W-:Y:S01]  /*187c0*/  MUFU.TANH R173, R25 ;  /* 0x0000001900ad7308 */ /* 0x000fe20000002400 */
[C---:B------:R-:W-:Y:S01]  /*187d0*/  HMMA.16816.F32.BF16 R48, R196.reuse, R10, R48 ;  /* 0x0000000ac430723c */ /* 0x040fe20000041830 */
[----:B------:R-:W2:Y:S02]  /*187e0*/  LDL R11, [R1+0x38] ;  /* 0x00003800010b7983 */ /* 0x000ea40000100800 */
[----:B------:R-:W-:Y:S02]  /*187f0*/  FMUL.FTZ R40, R40, c[0x0][0x320] ;  /* 0x0000c80028287a20 */ /* 0x000fe40000410000 */
[----:B------:R-:W2:Y:S01]  /*18800*/  LDL R10, [R1+0x3c] ;  /* 0x00003c00010a7983 */ /* 0x000ea20000100800 */
[----:B------:R-:W-:Y:S01]  /*18810*/  FMUL.FTZ R41, R41, c[0x0][0x320] ;  /* 0x0000c80029297a20 */ /* 0x000fe20000410000 */
[----:B----4-:R-:W-:Y:S01]  /*18820*/  FMNMX.FTZ R0, R174, R0, !PT ;  /* 0x00000000ae007209 */ /* 0x010fe20007810000 */
        /* <DEDUP_REMOVED lines=28> */
[----:B------:R-:W-:Y:S03]  /*189f0*/  FMUL.FTZ R56, R56, c[0x0][0x320] ;  /* 0x0000c80038387a20 */ /* 0x000fe60000410000 */
[----:B------:R-:W-:Y:S01]  /*18a00*/  MUFU.TANH R242, R49 ;  /* 0x0000003100f27308 */ /* 0x000fe20000002400 */
[C---:B-1----:R-:W-:Y:S08]  /*18a10*/  HMMA.16816.F32.BF16 R60, R196.reuse, R4, R60 ;  /* 0x00000004c43c723c */ /* 0x042ff0000004183c */
[----:B------:R-:W-:Y:S01]  /*18a20*/  HMMA.16816.F32.BF16 R64, R196, R6, R64 ;  /* 0x00000006c440723c */ /* 0x000fe20000041840 */
[----:B------:R-:W1:Y:S10]  /*18a30*/  MUFU.TANH R204, R29 ;  /* 0x0000001d00cc7308 */ /* 0x000e740000002400 */
[----:B------:R-:W5:Y:S05]  /*18a40*/  MUFU.TANH R205, R32 ;  /* 0x0000002000cd7308 */ /* 0x000f6a0000002400 */
[----:B------:R-:W-:Y:S02]  /*18a50*/  FMUL.FTZ R60, R60, c[0x0][0x320] ;  /* 0x0000c8003c3c7a20 */ /* 0x000fe40000410000 */
[----:B------:R-:W-:Y:S02]  /*18a60*/  FMUL.FTZ R61, R61, c[0x0][0x320] ;  /* 0x0000c8003d3d7a20 */ /* 0x000fe40000410000 */
[----:B------:R-:W-:Y:S01]  /*18a70*/  FMUL.FTZ R62, R62, c[0x0][0x320] ;  /* 0x0000c8003e3e7a20 */ /* 0x000fe20000410000 */
[----:B------:R4:W-:Y:S01]  /*18a80*/  MUFU.TANH R48, R60 ;  /* 0x0000003c00307308 */ /* 0x0009e20000002400 */
[----:B------:R-:W-:Y:S02]  /*18a90*/  FMUL.FTZ R63, R63, c[0x0][0x320] ;  /* 0x0000c8003f3f7a20 */ /* 0x000fe40000410000 */
[----:B------:R-:W-:Y:S02]  /*18aa0*/  FMUL.FTZ R64, R64, c[0x0][0x320] ;  /* 0x0000c80040407a20 */ /* 0x000fe40000410000 */
[----:B------:R-:W-:Y:S02]  /*18ab0*/  FMUL.FTZ R66, R66, c[0x0][0x320] ;  /* 0x0000c80042427a20 */ /* 0x000fe40000410000 */
[----:B------:R-:W-:Y:S03]  /*18ac0*/  FMUL.FTZ R65, R65, c[0x0][0x320] ;  /* 0x0000c80041417a20 */ /* 0x000fe60000410000 */
[----:B------:R-:W1:Y:S10]  /*18ad0*/  MUFU.TANH R206, R33 ;  /* 0x0000002100ce7308 */ /* 0x000e740000002400 */
[----:B------:R-:W5:Y:S01]  /*18ae0*/  MUFU.TANH R244, R36 ;  /* 0x0000002400f47308 */ /* 0x000f620000002400 */
[----:B----4-:R-:W-:Y:S02]  /*18af0*/  MOV R60, R2 ;  /* 0x00000002003c7202 */ /* 0x010fe40000000f00 */
[----:B------:R-:W-:Y:S02]  /*18b00*/  FMNMX.FTZ R2, R173, R0, !PT ;  /* 0x00000000ad027209 */ /* 0x000fe40007810000 */
[----:B------:R-:W-:Y:S05]  /*18b10*/  FMNMX.FTZ R0, R177, R3, !PT ;  /* 0x00000003b1007209 */ /* 0x000fea0007810000 */
[----:B------:R-:W4:Y:S01]  /*18b20*/  MUFU.TANH R246, R37 ;  /* 0x0000002500f67308 */ /* 0x000f220000002400 */
[----:B------:R-:W-:Y:S02]  /*18b30*/  FMNMX.FTZ R2, R179, R2, !PT ;  /* 0x00000002b3027209 */ /* 0x000fe40007810000 */
[----:B------:R-:W-:Y:S02]  /*18b40*/  FMNMX.FTZ R3, R175, R0, !PT ;  /* 0x00000000af037209 */ /* 0x000fe40007810000 */
[----:B-1----:R-:W-:Y:S04]  /*18b50*/  FMNMX.FTZ R0, R204, R2, !PT ;  /* 0x00000002cc007209 */ /* 0x002fe80007810000 */
[----:B-----5:R-:W-:Y:S01]  /*18b60*/  FMNMX.FTZ R0, R205, R0, !PT ;  /* 0x00000000cd007209 */ /* 0x020fe20007810000 */
[----:B------:R-:W1:Y:S03]  /*18b70*/  MUFU.TANH R245, R40 ;  /* 0x0000002800f57308 */ /* 0x000e660000002400 */
[----:B------:R-:W-:Y:S04]  /*18b80*/  FMNMX.FTZ R0, R206, R0, !PT ;  /* 0x00000000ce007209 */ /* 0x000fe80007810000 */
[----:B------:R-:W-:Y:S03]  /*18b90*/  FMNMX.FTZ R0, R244, R0, !PT ;  /* 0x00000000f4007209 */ /* 0x000fe60007810000 */
[----:B------:R-:W5:Y:S01]  /*18ba0*/  MUFU.TANH R178, R27 ;  /* 0x0000001b00b27308 */ /* 0x000f620000002400 */
[----:B----4-:R-:W-:Y:S09]  /*18bb0*/  FMNMX.FTZ R0, R246, R0, !PT ;  /* 0x00000000f6007209 */ /* 0x010ff20007810000 */
[----:B------:R-:W4:Y:S01]  /*18bc0*/  MUFU.TANH R247, R41 ;  /* 0x0000002900f77308 */ /* 0x000f220000002400 */
[----:B-1----:R-:W-:Y:S09]  /*18bd0*/  FMNMX.FTZ R0, R245, R0, !PT ;  /* 0x00000000f5007209 */ /* 0x002ff20007810000 */
[----:B------:R-:W1:Y:S01]  /*18be0*/  MUFU.TANH R210, R30 ;  /* 0x0000001e00d27308 */ /* 0x000e620000002400 */
[----:B-----5:R-:W-:Y:S09]  /*18bf0*/  FMNMX.FTZ R2, R178, R3, !PT ;  /* 0x00000003b2027209 */ /* 0x020ff20007810000 */
        /* <DEDUP_REMOVED lines=8> */
[----:B------:R-:W-:Y:S01]  /*18c80*/  MUFU.TANH R251, R43 ;  /* 0x0000002b00fb7308 */ /* 0x000fe20000002400 */
[----:B-1----:R-:W-:Y:S04]  /*18c90*/  FMNMX.FTZ R0, R201, R0, !PT ;  /* 0x00000000c9007209 */ /* 0x002fe80007810000 */
[----:B------:R-:W-:Y:S05]  /*18ca0*/  FMNMX.FTZ R0, R202, R0, !PT ;  /* 0x00000000ca007209 */ /* 0x000fea0007810000 */
[----:B------:R1:W-:Y:S01]  /*18cb0*/  MUFU.TANH R43, R58 ;  /* 0x0000003a002b7308 */ /* 0x0003e20000002400 */
[----:B-----5:R-:W-:Y:S09]  /*18cc0*/  FMNMX.FTZ R2, R237, R2, !PT ;  /* 0x00000002ed027209 */ /* 0x020ff20007810000 */
[----:B------:R-:W-:Y:S10]  /*18cd0*/  MUFU.TANH R241, R52 ;  /* 0x0000003400f17308 */ /* 0x000ff40000002400 */
[----:B------:R-:W4:Y:S01]  /*18ce0*/  MUFU.TANH R239, R35 ;  /* 0x0000002300ef7308 */ /* 0x000f220000002400 */
[----:B-1----:R-:W-:Y:S04]  /*18cf0*/  MOV R58, R242 ;  /* 0x000000f2003a7202 */ /* 0x002fe80000000f00 */
[----:B------:R-:W-:Y:S05]  /*18d00*/  FMNMX.FTZ R0, R58, R0, !PT ;  /* 0x000000003a007209 */ /* 0x000fea0007810000 */
[----:B------:R1:W-:Y:S10]  /*18d10*/  MUFU.TANH R169, R56 ;  /* 0x0000003800a97308 */ /* 0x0003f40000002400 */
[----:B------:R-:W5:Y:S01]  /*18d20*/  MUFU.TANH R249, R38 ;  /* 0x0000002600f97308 */ /* 0x000f620000002400 */
[----:B----4-:R-:W-:Y:S09]  /*18d30*/  FMNMX.FTZ R2, R239, R2, !PT ;  /* 0x00000002ef027209 */ /* 0x010ff20007810000 */
[----:B------:R-:W4:Y:S01]  /*18d40*/  MUFU.TANH R250, R39 ;  /* 0x0000002700fa7308 */ /* 0x000f220000002400 */
[----:B-1----:R-:W-:Y:S04]  /*18d50*/  MOV R56, R241 ;  /* 0x000000f100387202 */ /* 0x002fe80000000f00 */
[----:B------:R-:W-:Y:S05]  /*18d60*/  FMNMX.FTZ R0, R56, R0, !PT ;  /* 0x0000000038007209 */ /* 0x000fea0007810000 */
[----:B------:R-:W1:Y:S01]  /*18d70*/  MUFU.TANH R209, R53 ;  /* 0x0000003500d17308 */ /* 0x000e620000002400 */
[----:B-----5:R-:W-:Y:S09]  /*18d80*/  FMNMX.FTZ R2, R249, R2, !PT ;  /* 0x00000002f9027209 */ /* 0x020ff20007810000 */
[----:B------:R-:W5:Y:S01]  /*18d90*/  MUFU.TANH R248, R42 ;  /* 0x0000002a00f87308 */ /* 0x000f620000002400 */
[----:B----4-:R-:W-:Y:S09]  /*18da0*/  FMNMX.FTZ R2, R250, R2, !PT ;  /* 0x00000002fa027209 */ /* 0x010ff20007810000 */
[----:B------:R-:W4:Y:S01]  /*18db0*/  MUFU.TANH R200, R46 ;  /* 0x0000002e00c87308 */ /* 0x000f220000002400 */
[----:B-1----:R-:W-:Y:S04]  /*18dc0*/  FMNMX.FTZ R0, R209, R0, !PT ;  /* 0x00000000d1007209 */ /* 0x002fe80007810000 */
[----:B------:R-:W-:Y:S01]  /*18dd0*/  FMNMX.FTZ R69, R169, R0, !PT ;  /* 0x00000000a9457209 */ /* 0x000fe20007810000 */
[----:B------:R-:W-:Y:S04]  /*18de0*/  FMUL.FTZ R0, R67, c[0x0][0x320] ;  /* 0x0000c80043007a20 */ /* 0x000fe80000410000 */
[----:B------:R-:W1:Y:S01]  /*18df0*/  MUFU.TANH R203, R47 ;  /* 0x0000002f00cb7308 */ /* 0x000e620000002400 */
[----:B-----5:R-:W-:Y:S04]  /*18e00*/  FMNMX.FTZ R2, R248, R2, !PT ;  /* 0x00000002f8027209 */ /* 0x020fe80007810000 */
[----:B------:R-:W-:Y:S05]  /*18e10*/  FMNMX.FTZ R2, R251, R2, !PT ;  /* 0x00000002fb027209 */ /* 0x000fea0007810000 */
[----:B------:R-:W5:Y:S01]  /*18e20*/  MUFU.TANH R243, R50 ;  /* 0x0000003200f37308 */ /* 0x000f620000002400 */
[----:B----4-:R-:W-:Y:S09]  /*18e30*/  FMNMX.FTZ R2, R200, R2, !PT ;  /* 0x00000002c8027209 */ /* 0x010ff20007810000 */
[----:B------:R5:W4:Y:S01]  /*18e40*/  MUFU.TANH R168, R57 ;  /* 0x0000003900a87308 */ /* 0x000b220000002400 */
[----:B-1----:R-:W-:Y:S09]  /*18e50*/  FMNMX.FTZ R2, R203, R2, !PT ;  /* 0x00000002cb027209 */ /* 0x002ff20007810000 */
[----:B------:R-:W-:Y:S10]  /*18e60*/  MUFU.TANH R240, R54 ;  /* 0x0000003600f07308 */ /* 0x000ff40000002400 */
[----:B------:R-:W1:Y:S01]  /*18e70*/  MUFU.TANH R159, R51 ;  /* 0x00000033009f7308 */ /* 0x000e620000002400 */
[----:B-----5:R-:W-:Y:S02]  /*18e80*/  MOV R57, R243 ;  /* 0x000000f300397202 */ /* 0x020fe40000000f00 */
[----:B----4-:R-:W-:Y:S02]  /*18e90*/  FMNMX.FTZ R69, R168, R69, !PT ;  /* 0x00000045a8457209 */ /* 0x010fe40007810000 */
[----:B------:R-:W-:Y:S05]  /*18ea0*/  FMNMX.FTZ R2, R57, R2, !PT ;  /* 0x0000000239027209 */ /* 0x000fea0007810000 */
[----:B------:R4:W5:Y:S01]  /*18eb0*/  MUFU.TANH R49, R61 ;  /* 0x0000003d00317308 */ /* 0x0009620000002400 */
[----:B------:R-:W-:Y:S09]  /*18ec0*/  FMNMX.FTZ R69, R48, R69, !PT ;  /* 0x0000004530457209 */ /* 0x000ff20007810000 */
[----:B------:R-:W2:Y:S01]  /*18ed0*/  MUFU.TANH R207, R55 ;  /* 0x0000003700cf7308 */ /* 0x000ea20000002400 */
[----:B-1----:R-:W-:Y:S09]  /*18ee0*/  FMNMX.FTZ R2, R159, R2, !PT ;  /* 0x000000029f027209 */ /* 0x002ff20007810000 */
[----:B------:R2:W-:Y:S01]  /*18ef0*/  MUFU.TANH R137, R0 ;  /* 0x0000000000897308 */ /* 0x0005e20000002400 */
[----:B----4-:R-:W-:Y:S02]  /*18f00*/  MOV R61, R240 ;  /* 0x000000f0003d7202 */ /* 0x010fe40000000f00 */
[----:B-----5:R-:W-:Y:S02]  /*18f10*/  FMNMX.FTZ R69, R49, R69, !PT ;  /* 0x0000004531457209 */ /* 0x020fe40007810000 */
[----:B------:R-:W-:Y:S05]  /*18f20*/  FMNMX.FTZ R2, R61, R2, !PT ;  /* 0x000000023d027209 */ /* 0x000fea0007810000 */
[----:B------:R-:W1:Y:S10]  /*18f30*/  MUFU.TANH R50, R62 ;  /* 0x0000003e00327308 */ /* 0x000e740000002400 */
[----:B------:R-:W4:Y:S01]  /*18f40*/  MUFU.TANH R59, R63 ;  /* 0x0000003f003b7308 */ /* 0x000f220000002400 */
[----:B--2---:R-:W-:Y:S04]  /*18f50*/  FMNMX.FTZ R0, R207, R2, !PT ;  /* 0x00000002cf007209 */ /* 0x004fe80007810000 */
[----:B------:R-:W-:Y:S05]  /*18f60*/  FMNMX.FTZ R0, R43, R0, !PT ;  /* 0x000000002b007209 */ /* 0x000fea0007810000 */
[----:B------:R-:W2:Y:S01]  /*18f70*/  MUFU.TANH R16, R64 ;  /* 0x0000004000107308 */ /* 0x000ea20000002400 */
[----:B------:R-:W-:Y:S04]  /*18f80*/  FMNMX.FTZ R0, R60, R0, !PT ;  /* 0x000000003c007209 */ /* 0x000fe80007810000 */
[----:B-1----:R-:W-:Y:S05]  /*18f90*/  FMNMX.FTZ R0, R50, R0, !PT ;  /* 0x0000000032007209 */ /* 0x002fea0007810000 */
[----:B------:R-:W1:Y:S01]  /*18fa0*/  MUFU.TANH R136, R66 ;  /* 0x0000004200887308 */ /* 0x000e620000002400 */
[----:B----4-:R-:W-:Y:S09]  /*18fb0*/  FMNMX.FTZ R0, R59, R0, !PT ;  /* 0x000000003b007209 */ /* 0x010ff20007810000 */
[----:B------:R-:W4:Y:S01]  /*18fc0*/  MUFU.TANH R51, R65 ;  /* 0x0000004100337308 */ /* 0x000f220000002400 */
[----:B--2---:R-:W-:Y:S02]  /*18fd0*/  FMNMX.FTZ R69, R16, R69, !PT ;  /* 0x0000004510457209 */ /* 0x004fe40007810000 */
[----:B-1----:R-:W-:Y:S04]  /*18fe0*/  FMNMX.FTZ R0, R136, R0, !PT ;  /* 0x0000000088007209 */ /* 0x002fe80007810000 */
[----:B------:R-:W-:Y:S05]  /*18ff0*/  FMNMX.FTZ R0, R137, R0, !PT ;  /* 0x0000000089007209 */ /* 0x000fea0007810000 */
[----:B------:R-:W1:Y:S01]  /*19000*/  SHFL.BFLY PT, R2, R0, 0x2, 0x1f ;  /* 0x0c401f0000027f89 */ /* 0x000e6200000e0000 */
[----:B----4-:R-:W-:Y:S07]  /*19010*/  FMNMX.FTZ R69, R51, R69, !PT ;  /* 0x0000004533457209 */ /* 0x010fee0007810000 */
[----:B------:R-:W2:Y:S01]  /*19020*/  SHFL.BFLY PT, R3, R69, 0x2, 0x1f ;  /* 0x0c401f0045037f89 */ /* 0x000ea200000e0000 */
[----:B-1----:R-:W-:Y:S02]  /*19030*/  FMNMX.FTZ R0, R0, R2, !PT ;  /* 0x0000000200007209 */ /* 0x002fe40007810000 */
[----:B--2---:R-:W-:Y:S05]  /*19040*/  FMNMX.FTZ R69, R69, R3, !PT ;  /* 0x0000000345457209 */ /* 0x004fea0007810000 */
[----:B------:R-:W1:Y:S08]  /*19050*/  SHFL.BFLY PT, R3, R0, 0x1, 0x1f ;  /* 0x0c201f0000037f89 */ /* 0x000e7000000e0000 */
[----:B------:R-:W2:Y:S01]  /*19060*/  SHFL.BFLY PT, R4, R69, 0x1, 0x1f ;  /* 0x0c201f0045047f89 */ /* 0x000ea200000e0000 */
[----:B-1----:R-:W-:Y:S02]  /*19070*/  FMNMX.FTZ R68, R0, R3, !PT ;  /* 0x0000000300447209 */ /* 0x002fe40007810000 */
[----:B------:R-:W-:Y:S03]  /*19080*/  @P0 SHF.R.S32.HI R3, RZ, 0x1f, R236 ;  /* 0x0000001fff030819 */ /* 0x000fe600000114ec */
[----:B------:R-:W-:Y:S02]  /*19090*/  FADD.FTZ R0, -R68, R71 ;  /* 0x0000004744007221 */ /* 0x000fe40000010100 */
[----:B------:R-:W-:Y:S01]  /*190a0*/  @P0 IMAD R3, R3, c[0x0][0x1e0], RZ ;  /* 0x0000780003030a24 */ /* 0x000fe200078e02ff */
[----:B--2---:R-:W-:Y:S01]  /*190b0*/  FMNMX.FTZ R69, R69, R4, !PT ;  /* 0x0000000445457209 */ /* 0x004fe20007810000 */
[C---:B------:R-:W-:Y:S04]  /*190c0*/  @P0 IMAD.WIDE.U32 R4, R236.reuse, c[0x0][0x1e0], RZ ;  /* 0x00007800ec040a25 */ /* 0x040fe800078e00ff */
[----:B------:R-:W-:Y:S02]  /*190d0*/  FMUL.FTZ R71, R69, c[0x0][0x2d0] ;  /* 0x0000b40045477a20 */ /* 0x000fe40000410000 */
[----:B------:R-:W-:Y:S02]  /*190e0*/  @P0 IMAD R3, R236, c[0x0][0x1e4], R3 ;  /* 0x00007900ec030a24 */ /* 0x000fe400078e0203 */
[----:B------:R-:W-:Y:S01]  /*190f0*/  FFMA.FTZ R6, R149, c[0x0][0x2d0], -R71 ;  /* 0x0000b40095067a23 */ /* 0x000fe20000010847 */
[----:B------:R-:W-:Y:S01]  /*19100*/  MOV R149, R51 ;  /* 0x0000003300957202 */ /* 0x000fe20000000f00 */
[----:B------:R-:W-:Y:S01]  /*19110*/  FADD.FTZ R2, -R69, R70 ;  /* 0x0000004645027221 */ /* 0x000fe20000010100 */
[----:B------:R-:W-:Y:S01]  /*19120*/  @P0 IADD3 R5, R5, R3, RZ ;  /* 0x0000000305050210 */ /* 0x000fe20007ffe0ff */
[----:B------:R1:W-:Y:S01]  /*19130*/  MUFU.EX2 R243, R6 ;  /* 0x0000000600f37308 */ /* 0x0003e20000000800 */
[----:B------:R-:W-:Y:S01]  /*19140*/  @P0 SHF.L.U32 R3, R4, 0x7, RZ ;  /* 0x0000000704030819 */ /* 0x000fe200000006ff */
[----:B------:R-:W-:Y:S01]  /*19150*/  FMUL.FTZ R2, R2, c[0x0][0x2d0] ;  /* 0x0000b40002027a20 */ /* 0x000fe20000410000 */
[----:B------:R-:W-:Y:S01]  /*19160*/  @P0 SHF.L.U64.HI R4, R4, 0x7, R5 ;  /* 0x0000000704040819 */ /* 0x000fe20000010205 */
[----:B------:R-:W-:Y:S01]  /*19170*/  FMUL.FTZ R0, R0, c[0x0][0x2d0] ;  /* 0x0000b40000007a20 */ /* 0x000fe20000410000 */
[C---:B------:R-:W-:Y:S01]  /*19180*/  @P0 IADD3 R5, P1, R3.reuse, R14, RZ ;  /* 0x0000000e03050210 */ /* 0x040fe20007f3e0ff */
[--C-:B------:R-:W-:Y:S01]  /*19190*/  FFMA.FTZ R32, R138, c[0x0][0x2d0], -R71.reuse ;  /* 0x0000b4008a207a23 */ /* 0x100fe20000010847 */
[----:B------:R-:W-:Y:S01]  /*191a0*/  @P0 IADD3 R3, P2, R3, R11, RZ ;  /* 0x0000000b03030210 */ /* 0x000fe20007f5e0ff */
[--C-:B------:R-:W-:Y:S01]  /*191b0*/  FFMA.FTZ R40, R156, c[0x0][0x2d0], -R71.reuse ;  /* 0x0000b4009c287a23 */ /* 0x100fe20000010847 */
[C---:B------:R-:W-:Y:S01]  /*191c0*/  @P0 IADD3.X R7, R4.reuse, R9, RZ, P1, !PT ;  /* 0x0000000904070210 */ /* 0x040fe20000ffe4ff */
[--C-:B------:R-:W-:Y:S01]  /*191d0*/  FFMA.FTZ R9, R151, c[0x0][0x2d0], -R71.reuse ;  /* 0x0000b40097097a23 */ /* 0x100fe20000010847 */
[----:B------:R-:W-:Y:S01]  /*191e0*/  @P0 LEA R8, P1, R3, c[0x0][0x1c8], 0x1 ;  /* 0x0000720003080a11 */ /* 0x000fe200078208ff */
[----:B------:R-:W2:Y:S01]  /*191f0*/  MUFU.EX2 R2, R2 ;  /* 0x0000000200027308 */ /* 0x000ea20000000800 */
[----:B------:R-:W-:Y:S01]  /*19200*/  @P0 IADD3.X R4, R4, R10, RZ, P2, !PT ;  /* 0x0000000a04040210 */ /* 0x000fe200017fe4ff */
[--C-:B------:R-:W-:Y:S01]  /*19210*/  FFMA.FTZ R70, R167, c[0x0][0x2d0], -R71.reuse ;  /* 0x0000b400a7467a23 */ /* 0x100fe20000010847 */
[----:B------:R-:W-:Y:S02]  /*19220*/  MOV R138, R50 ;  /* 0x00000032008a7202 */ /* 0x000fe40000000f00 */
[----:B------:R-:W-:Y:S02]  /*19230*/  MOV R156, R60 ;  /* 0x0000003c009c7202 */ /* 0x000fe40000000f00 */
[----:B------:R-:W-:Y:S03]  /*19240*/  MOV R151, R49 ;  /* 0x0000003100977202 */ /* 0x000fe60000000f00 */
[----:B------:R4:W-:Y:S01]  /*19250*/  MUFU.EX2 R241, R9 ;  /* 0x0000000900f17308 */ /* 0x0009e20000000800 */
[--C-:B-1----:R-:W-:Y:S01]  /*19260*/  FFMA.FTZ R6, R150, c[0x0][0x2d0], -R71.reuse ;  /* 0x0000b40096067a23 */ /* 0x102fe20000010847 */
[----:B------:R-:W-:Y:S08]  /*19270*/  MOV R150, R16 ;  /* 0x0000001000967202 */ /* 0x000ff00000000f00 */
[----:B------:R1:W-:Y:S01]  /*19280*/  MUFU.EX2 R242, R6 ;  /* 0x0000000600f27308 */ /* 0x0003e20000000800 */
[C---:B--2---:R-:W-:Y:S02]  /*19290*/  FMUL.FTZ R16, R2.reuse, R84 ;  /* 0x0000005402107220 */ /* 0x044fe40000410000 */
[C---:B------:R-:W-:Y:S02]  /*192a0*/  FMUL.FTZ R17, R2.reuse, R85 ;  /* 0x0000005502117220 */ /* 0x040fe40000410000 */
[C---:B------:R-:W-:Y:S05]  /*192b0*/  FMUL.FTZ R24, R2.reuse, R92 ;  /* 0x0000005c02187220 */ /* 0x040fea0000410000 */
[----:B------:R-:W2:Y:S01]  /*192c0*/  MUFU.EX2 R0, R0 ;  /* 0x0000000000007308 */ /* 0x000ea20000000800 */
[C---:B------:R-:W-:Y:S02]  /*192d0*/  FMUL.FTZ R25, R2.reuse, R93 ;  /* 0x0000005d02197220 */ /* 0x040fe40000410000 */
[----:B------:R-:W-:Y:S01]  /*192e0*/  FMUL.FTZ R33, R2, R101 ;  /* 0x0000006502217220 */ /* 0x000fe20000410000 */
[----:B----4-:R-:W-:Y:S01]  /*192f0*/  @P0 LEA.HI.X R9, R3, c[0x0][0x1cc], R4, 0x1, P1 ;  /* 0x0000730003090a11 */ /* 0x010fe200008f0c04 */
[----:B------:R-:W-:Y:S01]  /*19300*/  FFMA.FTZ R3, R148, c[0x0][0x2d0], -R71 ;  /* 0x0000b40094037a23 */ /* 0x000fe20000010847 */
[----:B------:R-:W-:Y:S01]  /*19310*/  MOV R148, R43 ;  /* 0x0000002b00947202 */ /* 0x000fe20000000f00 */
[C---:B------:R-:W-:Y:S01]  /*19320*/  FMUL.FTZ R41, R2.reuse, R109 ;  /* 0x0000006d02297220 */ /* 0x040fe20000410000 */
[----:B------:R-:W-:Y:S01]  /*19330*/  MOV R109, R207 ;  /* 0x000000cf006d7202 */ /* 0x000fe20000000f00 */
[C---:B------:R-:W-:Y:S01]  /*19340*/  FMUL.FTZ R49, R2.reuse, R117 ;  /* 0x0000007502317220 */ /* 0x040fe20000410000 */
[----:B------:R4:W-:Y:S01]  /*19350*/  MUFU.EX2 R240, R3 ;  /* 0x0000000300f07308 */ /* 0x0009e20000000800 */
[C---:B------:R-:W-:Y:S02]  /*19360*/  FMUL.FTZ R64, R2.reuse, R132 ;  /* 0x0000008402407220 */ /* 0x040fe40000410000 */
[----:B------:R-:W-:Y:S01]  /*19370*/  FMUL.FTZ R65, R2, R133 ;  /* 0x0000008502417220 */ /* 0x000fe20000410000 */
[C---:B-1----:R-:W-:Y:S04]  /*19380*/  @P0 LEA R6, P3, R5.reuse, c[0x0][0x1c8], 0x1 ;  /* 0x0000720005060a11 */ /* 0x042fe800078608ff */
[----:B------:R-:W-:Y:S02]  /*19390*/  @P0 LEA.HI.X R7, R5, c[0x0][0x1cc], R7, 0x1, P3 ;  /* 0x0000730005070a11 */ /* 0x000fe400018f0c07 */
[----:B------:R-:W-:Y:S01]  /*193a0*/  @P0 IADD3 R4, P1, R6, UR10, RZ ;  /* 0x0000000a06040c10 */ /* 0x000fe2000ff3e0ff */
[----:B------:R1:W-:Y:S02]  /*193b0*/  MUFU.EX2 R211, R32 ;  /* 0x0000002000d37308 */ /* 0x0003e40000000800 */
[----:B------:R5:W-:Y:S01]  /*193c0*/  @P0 LDGSTS.E.BYPASS.LTC128B.128 [R235+0x8100], [R6.64], !P6 ;  /* 0x0810000006eb0fae */ /* 0x000be2000f101d48 */
[----:B------:R-:W-:Y:S01]  /*193d0*/  @P0 IADD3.X R5, R7, UR6, RZ, P1, !PT ;  /* 0x0000000607050c10 */ /* 0x000fe20008ffe4ff */
[----:B--2---:R-:W-:Y:S01]  /*193e0*/  FMUL.FTZ R18, R0, R86 ;  /* 0x0000005600127220 */ /* 0x004fe20000410000 */
[----:B---3--:R-:W-:Y:S01]  /*193f0*/  @P0 IADD3 R10, P3, R4, R12, RZ ;  /* 0x0000000c040a0210 */ /* 0x008fe20007f7e0ff */
[C---:B------:R-:W-:Y:S02]  /*19400*/  FMUL.FTZ R19, R0.reuse, R87 ;  /* 0x0000005700137220 */ /* 0x040fe40000410000 */
[C---:B------:R-:W-:Y:S01]  /*19410*/  FMUL.FTZ R26, R0.reuse, R94 ;  /* 0x0000005e001a7220 */ /* 0x040fe20000410000 */
[C---:B------:R-:W-:Y:S01]  /*19420*/  @P0 IADD3.X R11, R5.reuse, R13, RZ, P3, !PT ;  /* 0x0000000d050b0210 */ /* 0x040fe20001ffe4ff */
[----:B------:R2:W-:Y:S01]  /*19430*/  @P0 LDGSTS.E.BYPASS.LTC128B.128 [R235+0xc100], [R8.64], !P4 ;  /* 0x0c10000008eb0fae */ /* 0x0005e2000e101d48 */
[----:B------:R-:W-:Y:S01]  /*19440*/  FMUL.FTZ R27, R0, R95 ;  /* 0x0000005f001b7220 */ /* 0x000fe20000410000 */
[----:B------:R3:W-:Y:S01]  /*19450*/  MUFU.EX2 R208, R40 ;  /* 0x0000002800d07308 */ /* 0x0007e20000000800 */
[----:B----4-:R-:W-:Y:S02]  /*19460*/  FMUL.FTZ R3, R68, c[0x0][0x2d0] ;  /* 0x0000b40044037a20 */ /* 0x010fe40000410000 */
[C---:B------:R-:W-:Y:S02]  /*19470*/  FMUL.FTZ R34, R0.reuse, R102 ;  /* 0x0000006600227220 */ /* 0x040fe40000410000 */
[C---:B------:R-:W-:Y:S01]  /*19480*/  FMUL.FTZ R35, R0.reuse, R103 ;  /* 0x0000006700237220 */ /* 0x040fe20000410000 */
[----:B------:R4:W-:Y:S01]  /*19490*/  @P0 LDGSTS.E.BYPASS.LTC128B.128 [R235+0x9100], [R4.64], !P6 ;  /* 0x0910000004eb0fae */ /* 0x0009e2000f101d48 */
[C---:B------:R-:W-:Y:S01]  /*194a0*/  FMUL.FTZ R42, R0.reuse, R110 ;  /* 0x0000006e002a7220 */ /* 0x040fe20000410000 */
[----:B------:R-:W-:Y:S01]  /*194b0*/  MOV R110, R61 ;  /* 0x0000003d006e7202 */ /* 0x000fe20000000f00 */
[C---:B------:R-:W-:Y:S01]  /*194c0*/  FMUL.FTZ R43, R0.reuse, R111 ;  /* 0x0000006f002b7220 */ /* 0x040fe20000410000 */
[----:B------:R-:W-:Y:S01]  /*194d0*/  MOV R111, R159 ;  /* 0x0000009f006f7202 */ /* 0x000fe20000000f00 */
[----:B------:R-:W-:Y:S02]  /*194e0*/  FMUL.FTZ R50, R0, R118 ;  /* 0x0000007600327220 */ /* 0x000fe40000410000 */
[----:B-1----:R-:W-:Y:S01]  /*194f0*/  FMUL.FTZ R32, R2, R100 ;  /* 0x0000006402207220 */ /* 0x002fe20000410000 */
[----:B------:R4:W-:Y:S01]  /*19500*/  @P0 LDGSTS.E.BYPASS.LTC128B.128 [R235+0xd100], [R4.64+0x80], !P4 ;  /* 0x0d10008004eb0fae */ /* 0x0009e2000e101d48 */
[----:B------:R-:W-:Y:S01]  /*19510*/  FMUL.FTZ R51, R0, R119 ;  /* 0x0000007700337220 */ /* 0x000fe20000410000 */
[----:B------:R-:W-:Y:S01]  /*19520*/  MOV R119, R57 ;  /* 0x0000003900777202 */ /* 0x000fe20000000f00 */
[--C-:B-----5:R-:W-:Y:S01]  /*19530*/  FFMA.FTZ R7, R154, c[0x0][0x2d0], -R3.reuse ;  /* 0x0000b4009a077a23 */ /* 0x120fe20000010803 */
[----:B------:R-:W-:Y:S01]  /*19540*/  @P0 IADD3 R6, P1, R4, UR10, RZ ;  /* 0x0000000a04060c10 */ /* 0x000fe2000ff3e0ff */
[----:B------:R-:W-:Y:S01]  /*19550*/  FMUL.FTZ R57, R2, R125 ;  /* 0x0000007d02397220 */ /* 0x000fe20000410000 */
[----:B------:R-:W-:Y:S01]  /*19560*/  MOV R154, R169 ;  /* 0x000000a9009a7202 */ /* 0x000fe20000000f00 */
[----:B------:R1:W-:Y:S01]  /*19570*/  MUFU.EX2 R171, R7 ;  /* 0x0000000700ab7308 */ /* 0x0003e20000000800 */
[----:B------:R-:W-:Y:S02]  /*19580*/  FMUL.FTZ R66, R0, R134 ;  /* 0x0000008600427220 */ /* 0x000fe40000410000 */
[----:B---3--:R-:W-:Y:S01]  /*19590*/  FMUL.FTZ R40, R2, R108 ;  /* 0x0000006c02287220 */ /* 0x008fe20000410000 */
[----:B--2---:R-:W-:Y:S01]  /*195a0*/  @P0 IADD3 R8, P2, R6, UR10, RZ ;  /* 0x0000000a06080c10 */ /* 0x004fe2000ff5e0ff */
[----:B------:R-:W-:Y:S01]  /*195b0*/  FMUL.FTZ R67, R0, R135 ;  /* 0x0000008700437220 */ /* 0x000fe20000410000 */
[----:B------:R-:W-:Y:S01]  /*195c0*/  MOV R108, R56 ;  /* 0x00000038006c7202 */ /* 0x000fe20000000f00 */
[--C-:B------:R-:W-:Y:S01]  /*195d0*/  FFMA.FTZ R56, R164, c[0x0][0x2d0], -R3.reuse ;  /* 0x0000b400a4387a23 */ /* 0x100fe20000010803 */
[----:B------:R-:W-:Y:S01]  /*195e0*/  MOV R164, R58 ;  /* 0x0000003a00a47202 */ /* 0x000fe20000000f00 */
[----:B------:R-:W-:Y:S02]  /*195f0*/  FMUL.FTZ R58, R0, R126 ;  /* 0x0000007e003a7220 */ /* 0x000fe40000410000 */
[----:B------:R2:W-:Y:S01]  /*19600*/  MUFU.EX2 R117, R56 ;  /* 0x0000003800757308 */ /* 0x0005e20000000800 */
[--C-:B------:R-:W-:Y:S09]  /*19610*/  FFMA.FTZ R136, R136, c[0x0][0x2d0], -R3.reuse ;  /* 0x0000b40088887a23 */ /* 0x100ff20000010803 */
[----:B------:R-:W-:Y:S01]  /*19620*/  MUFU.EX2 R136, R136 ;  /* 0x0000008800887308 */ /* 0x000fe20000000800 */
[----:B-1----:R-:W-:Y:S02]  /*19630*/  @P0 IADD3.X R7, R5, UR6, RZ, P1, !PT ;  /* 0x0000000605070c10 */ /* 0x002fe40008ffe4ff */
[----:B----4-:R-:W-:Y:S01]  /*19640*/  @P0 IADD3 R4, P1, R6, R12, RZ ;  /* 0x0000000c06040210 */ /* 0x010fe20007f3e0ff */
[--C-:B------:R-:W-:Y:S01]  /*19650*/  FFMA.FTZ R12, R155, c[0x0][0x2d0], -R3.reuse ;  /* 0x0000b4009b0c7a23 */ /* 0x100fe20000010803 */
[C---:B------:R-:W-:Y:S01]  /*19660*/  @P0 IADD3.X R9, R7.reuse, UR6, RZ, P2, !PT ;  /* 0x0000000607090c10 */ /* 0x040fe200097fe4ff */
[----:B------:R1:W-:Y:S01]  /*19670*/  @P0 LDGSTS.E.BYPASS.LTC128B.128 [R235+0xa100], [R6.64], !P6 ;  /* 0x0a10000006eb0fae */ /* 0x0003e2000f101d48 */
[----:B------:R-:W-:Y:S03]  /*19680*/  @P0 IADD3.X R5, R7, R13, RZ, P1, !PT ;  /* 0x0000000d07050210 */ /* 0x000fe60000ffe4ff */
[----:B------:R3:W4:Y:S01]  /*19690*/  MUFU.EX2 R170, R12 ;  /* 0x0000000c00aa7308 */ /* 0x0007220000000800 */
[----:B------:R-:W-:Y:S01]  /*196a0*/  MOV R155, R48 ;  /* 0x00000030009b7202 */ /* 0x000fe20000000f00 */
[--C-:B------:R-:W-:Y:S02]  /*196b0*/  FFMA.FTZ R48, R158, c[0x0][0x2d0], -R3.reuse ;  /* 0x0000b4009e307a23 */ /* 0x100fe40000010803 */
[----:B--2---:R-:W-:Y:S01]  /*196c0*/  FMUL.FTZ R56, R2, R124 ;  /* 0x0000007c02387220 */ /* 0x004fe20000410000 */
[----:B------:R2:W-:Y:S05]  /*196d0*/  @P0 LDGSTS.E.BYPASS.LTC128B.128 [R235+0xe100], [R10.64], !P4 ;  /* 0x0e1000000aeb0fae */ /* 0x0005ea000e101d48 */
[----:B------:R5:W-:Y:S03]  /*196e0*/  MUFU.EX2 R159, R48 ;  /* 0x00000030009f7308 */ /* 0x000be60000000800 */
[----:B------:R4:W-:Y:S08]  /*196f0*/  @P0 LDGSTS.E.BYPASS.LTC128B.128 [R235+0xb100], [R8.64], !P6 ;  /* 0x0b10000008eb0fae */ /* 0x0009f0000f101d48 */
[----:B------:R4:W-:Y:S01]  /*19700*/  @P0 LDGSTS.E.BYPASS.LTC128B.128 [R235+0xf100], [R4.64], !P4 ;  /* 0x0f10000004eb0fae */ /* 0x0009e2000e101d48 */
[--C-:B-1----:R-:W-:Y:S01]  /*19710*/  FFMA.FTZ R6, R152, c[0x0][0x2d0], -R3.reuse ;  /* 0x0000b40098067a23 */ /* 0x102fe20000010803 */
[----:B------:R-:W-:Y:S01]  /*19720*/  MOV R152, R209 ;  /* 0x000000d100987202 */ /* 0x000fe20000000f00 */
[C---:B------:R-:W-:Y:S02]  /*19730*/  FMUL.FTZ R7, R0.reuse, R75 ;  /* 0x0000004b00077220 */ /* 0x040fe40000410000 */
[----:B------:R1:W-:Y:S03]  /*19740*/  MUFU.EX2 R169, R6 ;  /* 0x0000000600a97308 */ /* 0x0003e60000000800 */
[----:B---3--:R-:W3:Y:S01]  /*19750*/  LDSM.16.MT88.4 R12, [R213+0x100] ;  /* 0x00010000d50c783b */ /* 0x008ee20000004200 */
[C---:B--2---:R-:W-:Y:S02]  /*19760*/  FMUL.FTZ R10, R0.reuse, R78 ;  /* 0x0000004e000a7220 */ /* 0x044fe40000410000 */
[----:B------:R-:W-:Y:S02]  /*19770*/  FMUL.FTZ R11, R0, R79 ;  /* 0x0000004f000b7220 */ /* 0x000fe40000410000 */
[C---:B-----5:R-:W-:Y:S03]  /*19780*/  FMUL.FTZ R48, R2.reuse, R116 ;  /* 0x0000007402307220 */ /* 0x060fe60000410000 */
[----:B------:R-:W2:Y:S01]  /*19790*/  LDSM.16.MT88.4 R20, [R214+0x100] ;  /* 0x00010000d614783b */ /* 0x000ea20000004200 */
[C---:B----4-:R-:W-:Y:S02]  /*197a0*/  FMUL.FTZ R8, R2.reuse, R76 ;  /* 0x0000004c02087220 */ /* 0x050fe40000410000 */
[C---:B------:R-:W-:Y:S05]  /*197b0*/  FMUL.FTZ R9, R2.reuse, R77 ;  /* 0x0000004d02097220 */ /* 0x040fea0000410000 */
[----:B------:R-:W4:Y:S01]  /*197c0*/  LDSM.16.MT88.4 R28, [R217+0x100] ;  /* 0x00010000d91c783b */ /* 0x000f220000004200 */
[----:B------:R-:W-:Y:S01]  /*197d0*/  FFMA.FTZ R4, R153, c[0x0][0x2d0], -R3 ;  /* 0x0000b40099047a23 */ /* 0x000fe20000010803 */
[----:B------:R-:W-:Y:S01]  /*197e0*/  MOV R153, R168 ;  /* 0x000000a800997202 */ /* 0x000fe20000000f00 */
[----:B------:R-:W-:Y:S01]  /*197f0*/  FMUL.FTZ R5, R2, R73 ;  /* 0x0000004902057220 */ /* 0x000fe20000410000 */
[----:B------:R-:W-:Y:S01]  /*19800*/  F2FP.BF16.PACK_AB R73, R170, R171 ;  /* 0x000000abaa49723e */ /* 0x000fe200000010ff */
[----:B------:R5:W2:Y:S01]  /*19810*/  MUFU.EX2 R168, R4 ;  /* 0x0000000400a87308 */ /* 0x000aa20000000800 */
[----:B-1----:R-:W-:Y:S01]  /*19820*/  FMUL.FTZ R6, R0, R74 ;  /* 0x0000004a00067220 */ /* 0x002fe20000410000 */
[----:B------:R-:W-:Y:S01]  /*19830*/  F2FP.BF16.PACK_AB R74, R240, R241 ;  /* 0x000000f1f04a723e */ /* 0x000fe200000010ff */
[----:B------:R-:W1:Y:S08]  /*19840*/  LDSM.16.MT88.4 R36, [R216+0x100] ;  /* 0x00010000d824783b */ /* 0x000e700000004200 */
[----:B------:R-:W1:Y:S08]  /*19850*/  LDSM.16.MT88.4 R44, [R213+0x4100] ;  /* 0x00410000d52c783b */ /* 0x000e700000004200 */
[----:B------:R-:W1:Y:S01]  /*19860*/  LDSM.16.MT88.4 R52, [R214+0x4100] ;  /* 0x00410000d634783b */ /* 0x000e620000004200 */
[----:B-----5:R-:W-:Y:S01]  /*19870*/  FMUL.FTZ R4, R2, R72 ;  /* 0x0000004802047220 */ /* 0x020fe20000410000 */
[----:B------:R-:W-:Y:S02]  /*19880*/  F2FP.BF16.PACK_AB R72, R242, R243 ;  /* 0x000000f3f248723e */ /* 0x000fe400000010ff */
[----:B--2---:R-:W-:Y:S04]  /*19890*/  F2FP.BF16.PACK_AB R75, R168, R169 ;  /* 0x000000a9a84b723e */ /* 0x004fe800000010ff */
[----:B------:R-:W2:Y:S03]  /*198a0*/  LDSM.16.MT88.4 R60, [R217+0x4100] ;  /* 0x00410000d93c783b */ /* 0x000ea60000004200 */
[C---:B---3--:R-:W-:Y:S05]  /*198b0*/  HMMA.16816.F32.BF16 R4, R72.reuse, R12, R4 ;  /* 0x0000000c4804723c */ /* 0x048fea0000041804 */
[----:B------:R-:W3:Y:S02]  /*198c0*/  LDSM.16.MT88.4 R76, [R216+0x4100] ;  /* 0x00410000d84c783b */ /* 0x000ee40000004200 */
[C---:B------:R-:W-:Y:S01]  /*198d0*/  FMUL.FTZ R12, R2.reuse, R80 ;  /* 0x00000050020c7220 */ /* 0x040fe20000410000 */
[C---:B------:R-:W-:Y:S05]  /*198e0*/  HMMA.16816.F32.BF16 R8, R72.reuse, R14, R8 ;  /* 0x0000000e4808723c */ /* 0x040fea0000041808 */
[----:B------:R-:W-:Y:S01]  /*198f0*/  LDSM.16.MT88.4 R84, [R214+0x900] ;  /* 0x00090000d654783b */ /* 0x000fe20000004200 */
[----:B------:R-:W-:Y:S02]  /*19900*/  FMUL.FTZ R13, R2, R81 ;  /* 0x00000051020d7220 */ /* 0x000fe40000410000 */
[C---:B------:R-:W-:Y:S04]  /*19910*/  FMUL.FTZ R14, R0.reuse, R82 ;  /* 0x00000052000e7220 */ /* 0x040fe80000410000 */
[----:B------:R-:W-:Y:S01]  /*19920*/  FMUL.FTZ R15, R0, R83 ;  /* 0x00000053000f7220 */ /* 0x000fe20000410000 */
[----:B------:R-:W-:Y:S06]  /*19930*/  LDSM.16.MT88.4 R92, [R216+0x900] ;  /* 0x00090000d85c783b */ /* 0x000fec0000004200 */
[C---:B------:R-:W-:Y:S02]  /*19940*/  HMMA.16816.F32.BF16 R12, R72.reuse, R20, R12 ;  /* 0x00000014480c723c */ /* 0x040fe4000004180c */
[----:B------:R-:W5:Y:S05]  /*19950*/  LDSM.16.MT88.4 R80, [R213+0x900] ;  /* 0x00090000d550783b */ /* 0x000f6a0000004200 */
[C---:B------:R-:W-:Y:S01]  /*19960*/  FMUL.FTZ R20, R2.reuse, R88 ;  /* 0x0000005802147220 */ /* 0x040fe20000410000 */
[C---:B------:R-:W-:Y:S02]  /*19970*/  HMMA.16816.F32.BF16 R16, R72.reuse, R22, R16 ;  /* 0x000000164810723c */ /* 0x040fe40000041810 */
[----:B------:R-:W-:Y:S02]  /*19980*/  LDSM.16.MT88.4 R100, [R216+0x5100] ;  /* 0x00510000d864783b */ /* 0x000fe40000004200 */
[----:B------:R-:W-:Y:S03]  /*19990*/  FMUL.FTZ R21, R2, R89 ;  /* 0x0000005902157220 */ /* 0x000fe60000410000 */
[C---:B------:R-:W-:Y:S02]  /*199a0*/  FMUL.FTZ R22, R0.reuse, R90 ;  /* 0x0000005a00167220 */ /* 0x040fe40000410000 */
[----:B------:R-:W-:Y:S01]  /*199b0*/  FMUL.FTZ R23, R0, R91 ;  /* 0x0000005b00177220 */ /* 0x000fe20000410000 */
[----:B------:R-:W0:Y:S06]  /*199c0*/  LDGDEPBAR ;  /* 0x00000000000079af */ /* 0x000e2c0000000000 */
[C---:B----4-:R-:W-:Y:S02]  /*199d0*/  HMMA.16816.F32.BF16 R20, R72.reuse, R28, R20 ;  /* 0x0000001c4814723c */ /* 0x050fe40000041814 */
[----:B------:R-:W4:Y:S05]  /*199e0*/  LDSM.16.MT88.4 R88, [R217+0x900] ;  /* 0x00090000d958783b */ /* 0x000f2a0000004200 */
        /* <DEDUP_REMOVED lines=26> */
[--C-:B------:R-:W-:Y:S01]  /*19b90*/  FFMA.FTZ R52, R165, c[0x0][0x2d0], -R3.reuse ;  /* 0x0000b400a5347a23 */ /* 0x100fe20000010803 */
[C---:B------:R-:W-:Y:S03]  /*19ba0*/  HMMA.16816.F32.BF16 R48, R72.reuse, R54, R48 ;  /* 0x000000364830723c */ /* 0x040fe60000041830 */
[----:B------:R1:W1:Y:S01]  /*19bb0*/  MUFU.EX2 R118, R52 ;  /* 0x0000003400767308 */ /* 0x0002620000000800 */
[----:B------:R-:W-:Y:S01]  /*19bc0*/  MOV R165, R202 ;  /* 0x000000ca00a57202 */ /* 0x000fe20000000f00 */
[----:B------:R-:W-:Y:S01]  /*19bd0*/  FMUL.FTZ R53, R2, R121 ;  /* 0x0000007902357220 */ /* 0x000fe20000410000 */
[----:B------:R-:W-:Y:S01]  /*19be0*/  MOV R121, R200 ;  /* 0x000000c800797202 */ /* 0x000fe20000000f00 */
[C---:B------:R-:W-:Y:S02]  /*19bf0*/  FMUL.FTZ R54, R0.reuse, R122 ;  /* 0x0000007a00367220 */ /* 0x040fe40000410000 */
[----:B------:R-:W-:Y:S03]  /*19c00*/  FMUL.FTZ R55, R0, R123 ;  /* 0x0000007b00377220 */ /* 0x000fe60000410000 */
[----:B-1----:R-:W-:Y:S01]  /*19c10*/  FMUL.FTZ R52, R2, R120 ;  /* 0x0000007802347220 */ /* 0x002fe20000410000 */
[----:B------:R-:W-:Y:S02]  /*19c20*/  MOV R120, R203 ;  /* 0x000000cb00787202 */ /* 0x000fe40000000f00 */
[----:B------:R1:W-:Y:S04]  /*19c30*/  MUFU.EX2 R203, R70 ;  /* 0x0000004600cb7308 */ /* 0x0003e80000000800 */
[C---:B--2---:R-:W-:Y:S07]  /*19c40*/  HMMA.16816.F32.BF16 R52, R72.reuse, R60, R52 ;  /* 0x0000003c4834723c */ /* 0x044fee0000041834 */
[----:B------:R-:W-:Y:S01]  /*19c50*/  FFMA.FTZ R60, R166, c[0x0][0x2d0], -R3 ;  /* 0x0000b400a63c7a23 */ /* 0x000fe20000010803 */
[C---:B------:R-:W-:Y:S03]  /*19c60*/  HMMA.16816.F32.BF16 R56, R72.reuse, R62, R56 ;  /* 0x0000003e4838723c */ /* 0x040fe60000041838 */
[----:B------:R2:W2:Y:S01]  /*19c70*/  MUFU.EX2 R116, R60 ;  /* 0x0000003c00747308 */ /* 0x0004a20000000800 */
[----:B------:R-:W-:Y:S01]  /*19c80*/  MOV R166, R201 ;  /* 0x000000c900a67202 */ /* 0x000fe20000000f00 */
[----:B------:R-:W-:Y:S02]  /*19c90*/  FMUL.FTZ R61, R2, R129 ;  /* 0x00000081023d7220 */ /* 0x000fe40000410000 */
[C---:B------:R-:W-:Y:S02]  /*19ca0*/  FMUL.FTZ R62, R0.reuse, R130 ;  /* 0x00000082003e7220 */ /* 0x040fe40000410000 */
[----:B------:R-:W-:Y:S03]  /*19cb0*/  FMUL.FTZ R63, R0, R131 ;  /* 0x00000083003f7220 */ /* 0x000fe60000410000 */
[--C-:B-1----:R-:W-:Y:S04]  /*19cc0*/  FFMA.FTZ R70, R172, c[0x0][0x2d0], -R71.reuse ;  /* 0x0000b400ac467a23 */ /* 0x102fe80000010847 */
[----:B------:R1:W-:Y:S01]  /*19cd0*/  MUFU.EX2 R202, R70 ;  /* 0x0000004600ca7308 */ /* 0x0003e20000000800 */
[----:B--2---:R-:W-:Y:S07]  /*19ce0*/  FMUL.FTZ R60, R2, R128 ;  /* 0x00000080023c7220 */ /* 0x004fee0000410000 */
[C---:B---3--:R-:W-:Y:S03]  /*19cf0*/  HMMA.16816.F32.BF16 R60, R72.reuse, R76, R60 ;  /* 0x0000004c483c723c */ /* 0x048fe6000004183c */
[--C-:B-1----:R-:W-:Y:S05]  /*19d00*/  FFMA.FTZ R70, R174, c[0x0][0x2d0], -R71.reuse ;  /* 0x0000b400ae467a23 */ /* 0x102fea0000010847 */
[----:B------:R-:W-:Y:S01]  /*19d10*/  HMMA.16816.F32.BF16 R64, R72, R78, R64 ;  /* 0x0000004e4840723c */ /* 0x000fe20000041840 */
[----:B------:R-:W1:Y:S01]  /*19d20*/  LDSM.16.MT88.4 R76, [R213+0x4900] ;  /* 0x00490000d54c783b */ /* 0x000e620000004200 */
[----:B------:R2:W-:Y:S05]  /*19d30*/  MUFU.EX2 R201, R70 ;  /* 0x0000004600c97308 */ /* 0x0005ea0000000800 */
[----:B------:R-:W-:Y:S02]  /*19d40*/  F2FP.BF16.PACK_AB R73, R118, R159 ;  /* 0x0000009f7649723e */ /* 0x000fe400000010ff */
[----:B------:R-:W-:Y:S03]  /*19d50*/  F2FP.BF16.PACK_AB R75, R116, R117 ;  /* 0x00000075744b723e */ /* 0x000fe600000010ff */
[----:B------:R-:W-:Y:S02]  /*19d60*/  F2FP.BF16.PACK_AB R72, R209, R211 ;  /* 0x000000d3d148723e */ /* 0x000fe400000010ff */
[----:B------:R-:W-:Y:S07]  /*19d70*/  F2FP.BF16.PACK_AB R74, R207, R208 ;  /* 0x000000d0cf4a723e */ /* 0x000fee00000010ff */
[C---:B-----5:R-:W-:Y:S03]  /*19d80*/  HMMA.16816.F32.BF16 R4, R72.reuse, R80, R4 ;  /* 0x000000504804723c */ /* 0x060fe60000041804 */
[----:B--2---:R-:W-:Y:S05]  /*19d90*/  FFMA.FTZ R70, R173, c[0x0][0x2d0], -R71 ;  /* 0x0000b400ad467a23 */ /* 0x004fea0000010847 */
[C---:B------:R-:W-:Y:S01]  /*19da0*/  HMMA.16816.F32.BF16 R8, R72.reuse, R82, R8 ;  /* 0x000000524808723c */ /* 0x040fe20000041808 */
[----:B------:R2:W-:Y:S01]  /*19db0*/  MUFU.EX2 R200, R70 ;  /* 0x0000004600c87308 */ /* 0x0005e20000000800 */
[----:B------:R-:W3:Y:S06]  /*19dc0*/  LDSM.16.MT88.4 R80, [R214+0x4900] ;  /* 0x00490000d650783b */ /* 0x000eec0000004200 */
[C---:B------:R-:W-:Y:S08]  /*19dd0*/  HMMA.16816.F32.BF16 R12, R72.reuse, R84, R12 ;  /* 0x00000054480c723c */ /* 0x040ff0000004180c */
[C---:B------:R-:W-:Y:S01]  /*19de0*/  HMMA.16816.F32.BF16 R16, R72.reuse, R86, R16 ;  /* 0x000000564810723c */ /* 0x040fe20000041810 */
[----:B------:R-:W5:Y:S07]  /*19df0*/  LDSM.16.MT88.4 R84, [R217+0x4900] ;  /* 0x00490000d954783b */ /* 0x000f6e0000004200 */
[C---:B----4-:R-:W-:Y:S04]  /*19e00*/  HMMA.16816.F32.BF16 R20, R72.reuse, R88, R20 ;  /* 0x000000584814723c */ /* 0x050fe80000041814 */
[--C-:B--2---:R-:W-:Y:S04]  /*19e10*/  FFMA.FTZ R70, R176, c[0x0][0x2d0], -R3.reuse ;  /* 0x0000b400b0467a23 */ /* 0x104fe80000010803 */
[C---:B------:R-:W-:Y:S01]  /*19e20*/  HMMA.16816.F32.BF16 R24, R72.reuse, R90, R24 ;  /* 0x0000005a4818723c */ /* 0x040fe20000041818 */
[----:B------:R2:W-:Y:S01]  /*19e30*/  MUFU.EX2 R127, R70 ;  /* 0x00000046007f7308 */ /* 0x0005e20000000800 */
[----:B------:R-:W4:Y:S06]  /*19e40*/  LDSM.16.MT88.4 R88, [R216+0x4900] ;  /* 0x00490000d858783b */ /* 0x000f2c0000004200 */
[C---:B------:R-:W-:Y:S08]  /*19e50*/  HMMA.16816.F32.BF16 R28, R72.reuse, R92, R28 ;  /* 0x0000005c481c723c */ /* 0x040ff0000004181c */
[C---:B------:R-:W-:Y:S01]  /*19e60*/  HMMA.16816.F32.BF16 R32, R72.reuse, R94, R32 ;  /* 0x0000005e4820723c */ /* 0x040fe20000041820 */
[----:B------:R-:W-:Y:S07]  /*19e70*/  LDSM.16.MT88.4 R92, [R214+0x5100] ;  /* 0x00510000d65c783b */ /* 0x000fee0000004200 */
[C---:B-1----:R-:W-:Y:S04]  /*19e80*/  HMMA.16816.F32.BF16 R36, R72.reuse, R76, R36 ;  /* 0x0000004c4824723c */ /* 0x042fe80000041824 */
[--C-:B--2---:R-:W-:Y:S04]  /*19e90*/  FFMA.FTZ R70, R177, c[0x0][0x2d0], -R3.reuse ;  /* 0x0000b400b1467a23 */ /* 0x104fe80000010803 */
[C---:B------:R-:W-:Y:S01]  /*19ea0*/  HMMA.16816.F32.BF16 R40, R72.reuse, R78, R40 ;  /* 0x0000004e4828723c */ /* 0x040fe20000041828 */
[----:B------:R1:W2:Y:S01]  /*19eb0*/  MUFU.EX2 R126, R70 ;  /* 0x00000046007e7308 */ /* 0x0002a20000000800 */
[----:B------:R-:W2:Y:S06]  /*19ec0*/  LDSM.16.MT88.4 R76, [R213+0x1100] ;  /* 0x00110000d54c783b */ /* 0x000eac0000004200 */
[C---:B---3--:R-:W-:Y:S08]  /*19ed0*/  HMMA.16816.F32.BF16 R44, R72.reuse, R80, R44 ;  /* 0x00000050482c723c */ /* 0x048ff0000004182c */
[C---:B------:R-:W-:Y:S01]  /*19ee0*/  HMMA.16816.F32.BF16 R48, R72.reuse, R82, R48 ;  /* 0x000000524830723c */ /* 0x040fe20000041830 */
[----:B------:R-:W3:Y:S07]  /*19ef0*/  LDSM.16.MT88.4 R80, [R214+0x1100] ;  /* 0x00110000d650783b */ /* 0x000eee0000004200 */
[C---:B-----5:R-:W-:Y:S04]  /*19f00*/  HMMA.16816.F32.BF16 R52, R72.reuse, R84, R52 ;  /* 0x000000544834723c */ /* 0x060fe80000041834 */
[--C-:B-1----:R-:W-:Y:S04]  /*19f10*/  FFMA.FTZ R70, R175, c[0x0][0x2d0], -R3.reuse ;  /* 0x0000b400af467a23 */ /* 0x102fe80000010803 */
[C---:B------:R-:W-:Y:S01]  /*19f20*/  HMMA.16816.F32.BF16 R56, R72.reuse, R86, R56 ;  /* 0x000000564838723c */ /* 0x040fe20000041838 */
[----:B------:R1:W-:Y:S01]  /*19f30*/  MUFU.EX2 R125, R70 ;  /* 0x00000046007d7308 */ /* 0x0003e20000000800 */
[----:B------:R-:W5:Y:S06]  /*19f40*/  LDSM.16.MT88.4 R84, [R217+0x1100] ;  /* 0x00110000d954783b */ /* 0x000f6c0000004200 */
[C---:B----4-:R-:W-:Y:S08]  /*19f50*/  HMMA.16816.F32.BF16 R60, R72.reuse, R88, R60 ;  /* 0x00000058483c723c */ /* 0x050ff0000004183c */
[----:B------:R-:W-:Y:S01]  /*19f60*/  HMMA.16816.F32.BF16 R64, R72, R90, R64 ;  /* 0x0000005a4840723c */ /* 0x000fe20000041840 */
[----:B------:R-:W4:Y:S06]  /*19f70*/  LDSM.16.MT88.4 R88, [R216+0x1100] ;  /* 0x00110000d858783b */ /* 0x000f2c0000004200 */
[----:B--2---:R-:W-:Y:S01]  /*19f80*/  F2FP.BF16.PACK_AB R73, R126, R127 ;  /* 0x0000007f7e49723e */ /* 0x004fe200000010ff */
[----:B-1----:R-:W-:Y:S01]  /*19f90*/  FFMA.FTZ R70, R178, c[0x0][0x2d0], -R3 ;  /* 0x0000b400b2467a23 */ /* 0x002fe20000010803 */
[----:B------:R-:W-:Y:S03]  /*19fa0*/  F2FP.BF16.PACK_AB R72, R202, R203 ;  /* 0x000000cbca48723e */ /* 0x000fe600000010ff */
[----:B------:R1:W2:Y:S01]  /*19fb0*/  MUFU.EX2 R124, R70 ;  /* 0x00000046007c7308 */ /* 0x0002a20000000800 */
[----:B------:R-:W-:Y:S01]  /*19fc0*/  F2FP.BF16.PACK_AB R74, R200, R201 ;  /* 0x000000c9c84a723e */ /* 0x000fe200000010ff */
        /* <DEDUP_REMOVED lines=25> */
[----:B------:R1:W4:Y:S01]  /*1a160*/  MUFU.EX2 R176, R70 ;  /* 0x0000004600b07308 */ /* 0x0003220000000800 */
        /* <DEDUP_REMOVED lines=10> */
[----:B----4-:R-:W-:Y:S03]  /*1a210*/  F2FP.BF16.PACK_AB R74, R176, R178 ;  /* 0x000000b2b04a723e */ /* 0x010fe600000010ff */
        /* <DEDUP_REMOVED lines=16> */
[----:B------:R1:W4:Y:S01]  /*1a320*/  MUFU.EX2 R174, R70 ;  /* 0x0000004600ae7308 */ /* 0x0003220000000800 */
[----:B------:R-:W-:Y:S06]  /*1a330*/  LDSM.16.MT88.4 R104, [R214+0x3900] ;  /* 0x00390000d668783b */ /* 0x000fec0000004200 */
[C---:B-----5:R-:W-:Y:S08]  /*1a340*/  HMMA.16816.F32.BF16 R20, R72.reuse, R84, R20 ;  /* 0x000000544814723c */ /* 0x060ff00000041814 */
[C---:B------:R-:W-:Y:S01]  /*1a350*/  HMMA.16816.F32.BF16 R24, R72.reuse, R86, R24 ;  /* 0x000000564818723c */ /* 0x040fe20000041818 */
[----:B------:R-:W5:Y:S07]  /*1a360*/  LDSM.16.MT88.4 R84, [R217+0x5900] ;  /* 0x00590000d954783b */ /* 0x000f6e0000004200 */
        /* <DEDUP_REMOVED lines=13> */
[C---:B-----5:R-:W-:Y:S08]  /*1a440*/  HMMA.16816.F32.BF16 R52, R72.reuse, R84, R52 ;  /* 0x000000544834723c */ /* 0x060ff00000041834 */
[C---:B------:R-:W-:Y:S01]  /*1a450*/  HMMA.16816.F32.BF16 R56, R72.reuse, R86, R56 ;  /* 0x000000564838723c */ /* 0x040fe20000041838 */
[----:B------:R-:W5:Y:S07]  /*1a460*/  LDSM.16.MT88.4 R84, [R217+0x2100] ;  /* 0x00210000d954783b */ /* 0x000f6e0000004200 */
[C---:B--2---:R-:W-:Y:S04]  /*1a470*/  HMMA.16816.F32.BF16 R60, R72.reuse, R76, R60 ;  /* 0x0000004c483c723c */ /* 0x044fe8000004183c */
[--C-:B-1----:R-:W-:Y:S04]  /*1a480*/  FFMA.FTZ R70, R249, c[0x0][0x2d0], -R3.reuse ;  /* 0x0000b400f9467a23 */ /* 0x102fe80000010803 */
[----:B------:R-:W-:Y:S01]  /*1a490*/  HMMA.16816.F32.BF16 R64, R72, R78, R64 ;  /* 0x0000004e4840723c */ /* 0x000fe20000041840 */
[----:B------:R1:W-:Y:S01]  /*1a4a0*/  MUFU.EX2 R113, R70 ;  /* 0x0000004600717308 */ /* 0x0003e20000000800 */
[----:B------:R-:W2:Y:S05]  /*1a4b0*/  LDSM.16.MT88.4 R76, [R216+0x2100] ;  /* 0x00210000d84c783b */ /* 0x000eaa0000004200 */
[----:B----4-:R-:W-:Y:S02]  /*1a4c0*/  F2FP.BF16.PACK_AB R72, R174, R175 ;  /* 0x000000afae48723e */ /* 0x010fe400000010ff */
[----:B------:R-:W-:Y:S03]  /*1a4d0*/  F2FP.BF16.PACK_AB R74, R172, R173 ;  /* 0x000000adac4a723e */ /* 0x000fe600000010ff */
[--C-:B-1----:R-:W-:Y:S04]  /*1a4e0*/  FFMA.FTZ R70, R250, c[0x0][0x2d0], -R3.reuse ;  /* 0x0000b400fa467a23 */ /* 0x102fe80000010803 */
[----:B------:R1:W4:Y:S02]  /*1a4f0*/  MUFU.EX2 R112, R70 ;  /* 0x0000004600707308 */ /* 0x0003240000000800 */
[--C-:B-1----:R-:W-:Y:S01]  /*1a500*/  FFMA.FTZ R70, R248, c[0x0][0x2d0], -R3.reuse ;  /* 0x0000b400f8467a23 */ /* 0x102fe20000010803 */
[----:B----4-:R-:W-:Y:S07]  /*1a510*/  F2FP.BF16.PACK_AB R73, R112, R113 ;  /* 0x000000717049723e */ /* 0x010fee00000010ff */
[----:B------:R1:W-:Y:S02]  /*1a520*/  MUFU.EX2 R123, R70 ;  /* 0x00000046007b7308 */ /* 0x0003e40000000800 */
[----:B-1----:R-:W-:Y:S08]  /*1a530*/  FFMA.FTZ R70, R251, c[0x0][0x2d0], -R3 ;  /* 0x0000b400fb467a23 */ /* 0x002ff00000010803 */
[----:B------:R1:W4:Y:S02]  /*1a540*/  MUFU.EX2 R122, R70 ;  /* 0x00000046007a7308 */ /* 0x0003240000000800 */
[--C-:B-1----:R-:W-:Y:S01]  /*1a550*/  FFMA.FTZ R70, R252, c[0x0][0x2d0], -R71.reuse ;  /* 0x0000b400fc467a23 */ /* 0x102fe20000010847 */
[----:B----4-:R-:W-:Y:S07]  /*1a560*/  F2FP.BF16.PACK_AB R75, R122, R123 ;  /* 0x0000007b7a4b723e */ /* 0x010fee00000010ff */
[----:B------:R1:W-:Y:S01]  /*1a570*/  MUFU.EX2 R167, R70 ;  /* 0x0000004600a77308 */ /* 0x0003e20000000800 */
[C---:B---3--:R-:W-:Y:S08]  /*1a580*/  HMMA.16816.F32.BF16 R4, R72.reuse, R80, R4 ;  /* 0x000000504804723c */ /* 0x048ff00000041804 */
[C---:B------:R-:W-:Y:S01]  /*1a590*/  HMMA.16816.F32.BF16 R8, R72.reuse, R82, R8 ;  /* 0x000000524808723c */ /* 0x040fe20000041808 */
[----:B------:R-:W3:Y:S07]  /*1a5a0*/  LDSM.16.MT88.4 R80, [R213+0x6100] ;  /* 0x00610000d550783b */ /* 0x000eee0000004200 */
[C---:B------:R-:W-:Y:S04]  /*1a5b0*/  HMMA.16816.F32.BF16 R12, R72.reuse, R88, R12 ;  /* 0x00000058480c723c */ /* 0x040fe8000004180c */
[--C-:B-1----:R-:W-:Y:S04]  /*1a5c0*/  FFMA.FTZ R70, R166, c[0x0][0x2d0], -R71.reuse ;  /* 0x0000b400a6467a23 */ /* 0x102fe80000010847 */
[C---:B------:R-:W-:Y:S01]  /*1a5d0*/  HMMA.16816.F32.BF16 R16, R72.reuse, R90, R16 ;  /* 0x0000005a4810723c */ /* 0x040fe20000041810 */
[----:B------:R1:W4:Y:S01]  /*1a5e0*/  MUFU.EX2 R166, R70 ;  /* 0x0000004600a67308 */ /* 0x0003220000000800 */
[----:B------:R-:W4:Y:S06]  /*1a5f0*/  LDSM.16.MT88.4 R88, [R216+0x6100] ;  /* 0x00610000d858783b */ /* 0x000f2c0000004200 */
        /* <DEDUP_REMOVED lines=19> */
[C---:B----4-:R-:W-:Y:S04]  /*1a730*/  HMMA.16816.F32.BF16 R60, R72.reuse, R88, R60 ;  /* 0x00000058483c723c */ /* 0x050fe8000004183c */
[--C-:B-1----:R-:W-:Y:S04]  /*1a740*/  FFMA.FTZ R70, R121, c[0x0][0x2d0], -R3.reuse ;  /* 0x0000b40079467a23 */ /* 0x102fe80000010803 */
        /* <DEDUP_REMOVED lines=13> */
[----:B------:R-:W-:Y:S02]  /*1a820*/  MOV R108, R156 ;  /* 0x0000009c006c7202 */ /* 0x000fe40000000f00 */
[----:B----4-:R-:W-:Y:S05]  /*1a830*/  F2FP.BF16.PACK_AB R75, R130, R131 ;  /* 0x00000083824b723e */ /* 0x010fea00000010ff */
[----:B------:R1:W-:Y:S02]  /*1a840*/  MUFU.EX2 R156, R70 ;  /* 0x00000046009c7308 */ /* 0x0003e40000000800 */
[C---:B-----5:R-:W-:Y:S08]  /*1a850*/  HMMA.16816.F32.BF16 R4, R72.reuse, R84, R4 ;  /* 0x000000544804723c */ /* 0x060ff00000041804 */
[C---:B------:R-:W-:Y:S01]  /*1a860*/  HMMA.16816.F32.BF16 R8, R72.reuse, R86, R8 ;  /* 0x000000564808723c */ /* 0x040fe20000041808 */
[----:B------:R-:W4:Y:S07]  /*1a870*/  LDSM.16.MT88.4 R84, [R213+0x6900] ;  /* 0x00690000d554783b */ /* 0x000f2e0000004200 */
        /* <DEDUP_REMOVED lines=26> */
[--C-:B-1----:R-:W-:Y:S01]  /*1aa20*/  FFMA.FTZ R70, R110, c[0x0][0x2d0], -R3.reuse ;  /* 0x0000b4006e467a23 */ /* 0x102fe20000010803 */
[----:B------:R-:W-:Y:S03]  /*1aa30*/  MOV R110, R139 ;  /* 0x0000008b006e7202 */ /* 0x000fe60000000f00 */
[----:B------:R-:W-:Y:S01]  /*1aa40*/  HMMA.16816.F32.BF16 R64, R72, R82, R64 ;  /* 0x000000524840723c */ /* 0x000fe20000041840 */
[----:B------:R1:W-:Y:S01]  /*1aa50*/  MUFU.EX2 R129, R70 ;  /* 0x0000004600817308 */ /* 0x0003e20000000800 */
[----:B------:R-:W3:Y:S05]  /*1aa60*/  LDSM.16.MT88.4 R80, [R217+0x3100] ;  /* 0x00310000d950783b */ /* 0x000eea0000004200 */
        /* <DEDUP_REMOVED lines=139> */
.L_x_623:
        /* <DEDUP_REMOVED lines=93> */
.L_x_583:
[----:B-1----:R-:W1:Y:S02]  /*1b8f0*/  S2R R44, SR_CTAID.Y ;  /* 0x00000000002c7919 */ /* 0x002e640000002600 */
        /* <DEDUP_REMOVED lines=121> */
.L_x_626:
        /* <DEDUP_REMOVED lines=8> */
[----:B------:R-:W-:Y:S01]  /*1c110*/  ISETP.NE.AND P1, PT, R7, 0x1, PT ;  /* 0x000000010700780c */ /* 0x000fe20003f25270 */
[----:B-----5:R-:W-:Y:S01]  /*1c120*/  IMAD R15, R15, c[0x0][0x4e8], RZ ;  /* 0x00013a000f0f7a24 */ /* 0x020fe200078e02ff */
[----:B------:R-:W-:Y:S01]  /*1c130*/  SHF.R.S32.HI R6, RZ, 0x1f, R0 ;  /* 0x0000001fff067819 */ /* 0x000fe20000011400 */
[----:B------:R-:W-:Y:S01]  /*1c140*/  BSSY B0, `(.L_x_627) ;  /* 0x0000076000007945 */ /* 0x000fe20003800000 */
[----:B------:R-:W-:-:S02]  /*1c150*/  LOP3.LUT R5, R4, 0xffffff8, RZ, 0xc0, !PT ;  /* 0x0ffffff804057812 */ /* 0x000fc400078ec0ff */
[----:B------:R-:W-:Y:S02]  /*1c160*/  LEA.HI R4, R22, R22, RZ, 0x1 ;  /* 0x0000001616047211 */ /* 0x000fe400078f08ff */
[----:B------:R-:W-:Y:S02]  /*1c170*/  LEA.HI R6, R6, R0, RZ, 0x2 ;  /* 0x0000000006067211 */ /* 0x000fe400078f10ff */
[----:B------:R-:W-:Y:S02]  /*1c180*/  IADD3 R7, R28, -R5, RZ ;  /* 0x800000051c077210 */ /* 0x000fe40007ffe0ff */
[----:B------:R-:W-:Y:S02]  /*1c190*/  LOP3.LUT R4, R4, 0x1ffffffe, RZ, 0xc0, !PT ;  /* 0x1ffffffe04047812 */ /* 0x000fe400078ec0ff */
[----:B------:R-:W-:Y:S02]  /*1c1a0*/  SHF.R.S32.HI R5, RZ, 0x2, R6 ;  /* 0x00000002ff057819 */ /* 0x000fe40000011406 */
[----:B------:R-:W-:Y:S01]  /*1c1b0*/  LOP3.LUT P2, RZ, R0, 0x3, RZ, 0xc0, !PT ;  /* 0x0000000300ff7812 */ /* 0x000fe2000784c0ff */
[----:B------:R-:W-:Y:S01]  /*1c1c0*/  IMAD R0, R3, c[0x0][0x3a0], RZ ;  /* 0x0000e80003007a24 */ /* 0x000fe200078e02ff */
[----:B------:R-:W-:Y:S01]  /*1c1d0*/  SEL R14, R35, RZ, !P0 ;  /* 0x000000ff230e7207 */ /* 0x000fe20004000000 */
[----:B------:R-:W-:Y:S01]  /*1c1e0*/  IMAD.IADD R8, R22, 0x1, -R4 ;  /* 0x0000000116087824 */ /* 0x000fe200078e0a04 */
[----:B------:R-:W-:Y:S01]  /*1c1f0*/  MOV R4, R2 ;  /* 0x0000000200047202 */ /* 0x000fe20000000f00 */
[----:B------:R-:W-:Y:S01]  /*1c200*/  IMAD R17, R7, 0x10, R5 ;  /* 0x0000001007117824 */ /* 0x000fe200078e0205 */
[----:B------:R-:W-:Y:S01]  /*1c210*/  LOP3.LUT R12, R16, 0xfffffff8, RZ, 0xc0, !PT ;  /* 0xfffffff8100c7812 */ /* 0x000fe200078ec0ff */
[----:B------:R-:W-:Y:S01]  /*1c220*/  IMAD R6, R2, c[0x0][0x3a4], R0 ;  /* 0x0000e90002067a24 */ /* 0x000fe200078e0200 */
[----:B------:R-:W-:Y:S01]  /*1c230*/  SHF.R.S32.HI R16, RZ, 0x3, R16 ;  /* 0x00000003ff107819 */ /* 0x000fe20000011410 */
[----:B------:R-:W-:Y:S01]  /*1c240*/  IMAD R0, R8, 0x8, R17 ;  /* 0x0000000808007824 */ /* 0x000fe200078e0211 */
[----:B------:R-:W-:Y:S01]  /*1c250*/  LEA.HI R18, R33, R32, RZ, 0x6 ;  /* 0x0000002021127211 */ /* 0x000fe200078f30ff */
[----:B------:R-:W-:-:S02]  /*1c260*/  IMAD.MOV.U32 R5, RZ, RZ, R3 ;  /* 0x000000ffff057224 */ /* 0x000fc400078e0003 */
[----:B------:R-:W-:Y:S02]  /*1c270*/  IMAD R7, R34, c[0x0][0x490], RZ ;  /* 0x0001240022077a24 */ /* 0x000fe400078e02ff */
[----:B-1----:R-:W-:Y:S02]  /*1c280*/  IMAD R8, R19, 0x80, R0 ;  /* 0x0000008013087824 */ /* 0x002fe400078e0200 */
[----:B------:R-:W-:-:S04]  /*1c290*/  IMAD.WIDE.U32 R2, R2, c[0x0][0x3a0], RZ ;  /* 0x0000e80002027a25 */ /* 0x000fc800078e00ff */
[C---:B------:R-:W-:Y:S01]  /*1c2a0*/  IMAD.WIDE.U32 R10, R44.reuse, c[0x0][0x490], R4 ;  /* 0x000124002c0a7a25 */ /* 0x040fe200078e0004 */
[----:B------:R-:W-:Y:S02]  /*1c2b0*/  IADD3 R3, R3, R6, RZ ;  /* 0x0000000603037210 */ /* 0x000fe40007ffe0ff */
[----:B------:R-:W-:Y:S01]  /*1c2c0*/  SHF.R.S32.HI R6, RZ, 0x1f, R35 ;  /* 0x0000001fff067819 */ /* 0x000fe20000011423 */
[C---:B------:R-:W-:Y:S02]  /*1c2d0*/  IMAD R4, R44.reuse, c[0x0][0x494], R7 ;  /* 0x000125002c047a24 */ /* 0x040fe400078e0207 */
[----:B------:R-:W-:Y:S02]  /*1c2e0*/  IMAD R7, R44, c[0x0][0x3ec], R9 ;  /* 0x0000fb002c077a24 */ /* 0x000fe400078e0209 */
[----:B------:R-:W-:Y:S01]  /*1c2f0*/  @P1 IMAD.HI.U32 R9, R8, c[0x0][0x4ec], RZ ;  /* 0x00013b0008091a27 */ /* 0x000fe200078e00ff */
[----:B------:R-:W-:Y:S02]  /*1c300*/  IADD3 R5, R11, R4, RZ ;  /* 0x000000040b057210 */ /* 0x000fe40007ffe0ff */
[----:B------:R-:W-:Y:S01]  /*1c310*/  SEL R11, R6, RZ, !P0 ;  /* 0x000000ff060b7207 */ /* 0x000fe20004000000 */
[----:B------:R-:W-:Y:S01]  /*1c320*/  IMAD.MOV.U32 R0, RZ, RZ, R8 ;  /* 0x000000ffff007224 */ /* 0x000fe200078e0008 */
[----:B------:R-:W-:Y:S01]  /*1c330*/  @P1 SHF.R.U32.HI R0, RZ, c[0x0][0x4f0], R9 ;  /* 0x00013c00ff001a19 */ /* 0x000fe20000011609 */
[----:B------:R-:W-:-:S04]  /*1c340*/  IMAD.WIDE.U32 R2, R44, c[0x0][0x3e8], R2 ;  /* 0x0000fa002c027a25 */ /* 0x000fc800078e0002 */
        /* <DEDUP_REMOVED lines=85> */
.L_x_628:
[----:B------:R-:W-:Y:S05]  /*1c8a0*/  BSYNC B0 ;  /* 0x0000000000007941 */ /* 0x000fea0003800000 */
.L_x_627:
        /* <DEDUP_REMOVED lines=15> */
.L_x_630:
[----:B------:R-:W-:Y:S05]  /*1c9a0*/  BSYNC B0 ;  /* 0x0000000000007941 */ /* 0x000fea0003800000 */
.L_x_629:
        /* <DEDUP_REMOVED lines=15> */
.L_x_632:
[----:B------:R-:W-:Y:S05]  /*1caa0*/  BSYNC B0 ;  /* 0x0000000000007941 */ /* 0x000fea0003800000 */
.L_x_631:
        /* <DEDUP_REMOVED lines=16> */
.L_x_625:
        /* <DEDUP_REMOVED lines=19> */
.L_x_633:
        /* <DEDUP_REMOVED lines=40> */
.L_x_635:
[----:B------:R-:W-:Y:S05]  /*1cf60*/  BSYNC B0 ;  /* 0x0000000000007941 */ /* 0x000fea0003800000 */
.L_x_634:
        /* <DEDUP_REMOVED lines=57> */
.L_x_637:
[----:B------:R-:W-:Y:S05]  /*1d300*/  BSYNC B0 ;  /* 0x0000000000007941 */ /* 0x000fea0003800000 */
.L_x_636:
        /* <DEDUP_REMOVED lines=15> */
.L_x_639:
[----:B------:R-:W-:Y:S05]  /*1d400*/  BSYNC B0 ;  /* 0x0000000000007941 */ /* 0x000fea0003800000 */
.L_x_638:
        /* <DEDUP_REMOVED lines=15> */
.L_x_641:
[----:B------:R-:W-:Y:S05]  /*1d500*/  BSYNC B0 ;  /* 0x0000000000007941 */ /* 0x000fea0003800000 */
.L_x_640:
        /* <DEDUP_REMOVED lines=16> */
.L_x_642:
        /* <DEDUP_REMOVED lines=15> */
.L_x_1834:


//--------------------- .text._ZN7cutlass13device_kernelIN5flash19enable_sm80_to_sm89INS1_16FlashAttnFwdSm80INS1_25CollectiveMainloopFwdSm80ILi4ELi1ELb0EN4cute5tupleIJNS5_1CILi128EEENS7_ILi64EEES8_EEELi128ENS_10bfloat16_tEfNS_4arch4Sm80ELb0ELb0ELb1ELb0ELb0ELb0ELb1ELb0EEENS1_21CollectiveEpilogueFwdINS6_IJS8_S8_S9_EEENS6_IJNS7_ILi1EEESH_SH_EEESB_SD_Li128ELb0ELb1ELb0ELb0EEENS1_19SingleTileSchedulerILb0ELb0ELb1ELi128EEEEEEEEEvNT_6ParamsE --------------------------
	.section	.text._ZN7cutlass13device_kernelIN5flash19enable_sm80_to_sm89INS1_16FlashAttnFwdSm80INS1_25CollectiveMainloopFwdSm80ILi4ELi1ELb0EN4cute5tupleIJNS5_1CILi128EEENS7_ILi64EEES8_EEELi128ENS_10bfloat16_tEfNS_4arch4Sm80ELb0ELb0ELb1ELb0ELb0ELb0ELb1ELb0EEENS1_21CollectiveEpilogueFwdINS6_IJS8_S8_S9_EEENS6_IJNS7_ILi1EEESH_SH_EEESB_SD_Li128ELb0ELb1ELb0ELb0EEENS1_19SingleTileSchedulerILb0ELb0ELb1ELi128EEEEEEEEEvNT_6ParamsE,"ax",@progbits
	.sectioninfo	@"SHI_REGISTERS=255"
	.align	128
.text._ZN7cutlass13device_kernelIN5flash19enable_sm80_to_sm89INS1_16FlashAttnFwdSm80INS1_25CollectiveMainloopFwdSm80ILi4ELi1ELb0EN4cute5tupleIJNS5_1CILi128EEENS7_ILi64EEES8_EEELi128ENS_10bfloat16_tEfNS_4arch4Sm80ELb0ELb0ELb1ELb0ELb0ELb0ELb1ELb0EEENS1_21CollectiveEpilogueFwdINS6_IJS8_S8_S9_EEENS6_IJNS7_ILi1EEESH_SH_EEESB_SD_Li128ELb0ELb1ELb0ELb0EEENS1_19SingleTileSchedulerILb0ELb0ELb1ELi128EEEEEEEEEvNT_6ParamsE:
        .type           _ZN7cutlass13device_kernelIN5flash19enable_sm80_to_sm89INS1_16FlashAttnFwdSm80INS1_25CollectiveMainloopFwdSm80ILi4ELi1ELb0EN4cute5tupleIJNS5_1CILi128EEENS7_ILi64EEES8_EEELi128ENS_10bfloat16_tEfNS_4arch4Sm80ELb0ELb0ELb1ELb0ELb0ELb0ELb1ELb0EEENS1_21CollectiveEpilogueFwdINS6_IJS8_S8_S9_EEENS6_IJNS7_ILi1EEESH_SH_EEESB_SD_Li128ELb0ELb1ELb0ELb0EEENS1_19SingleTileSchedulerILb0ELb0ELb1ELi128EEEEEEEEEvNT_6ParamsE,@function
        .size           _ZN7cutlass13device_kernelIN5flash19enable_sm80_to_sm89INS1_16FlashAttnFwdSm80INS1_25CollectiveMainloopFwdSm80ILi4ELi1ELb0EN4cute5tupleIJNS5_1CILi128EEENS7_ILi64EEES8_EEELi128ENS_10bfloat16_tEfNS_4arch4Sm80ELb0ELb0ELb1ELb0ELb0ELb0ELb1ELb0EEENS1_21CollectiveEpilogueFwdINS6_IJS8_S8_S9_EEENS6_IJNS7_ILi1EEESH_SH_EEESB_SD_Li128ELb0ELb1ELb0ELb0EEENS1_19SingleTileSchedulerILb0ELb0ELb1ELi128EEEEEEEEEvNT_6ParamsE,(.L_x_1835 - _ZN7cutlass13device_kernelIN5flash19enable_sm80_to_sm89INS1_16FlashAttnFwdSm80INS1_25CollectiveMainloopFwdSm80ILi4ELi1ELb0EN4cute5tupleIJNS5_1CILi128EEENS7_ILi64EEES8_EEELi128ENS_10bfloat16_tEfNS_4arch4Sm80ELb0ELb0ELb1ELb0ELb0ELb0ELb1ELb0EEENS1_21CollectiveEpilogueFwdINS6_IJS8_S8_S9_EEENS6_IJNS7_ILi1EEESH_SH_EEESB_SD_Li128ELb0ELb1ELb0ELb0EEENS1_19SingleTileSchedulerILb0ELb0ELb1ELi128EEEEEEEEEvNT_6ParamsE)
        .other          _ZN7cutlass13device_kernelIN5flash19enable_sm80_to_sm89INS1_16FlashAttnFwdSm80INS1_25CollectiveMainloopFwdSm80ILi4ELi1ELb0EN4cute5tupleIJNS5_1CILi128EEENS7_ILi64EEES8_EEELi128ENS_10bfloat16_tEfNS_4arch4Sm80ELb0ELb0ELb1ELb0ELb0ELb0ELb1ELb0EEENS1_21CollectiveEpilogueFwdINS6_IJS8_S8_S9_EEENS6_IJNS7_ILi1EEESH_SH_EEESB_SD_Li128ELb0ELb1ELb0ELb0EEENS1_19SingleTileSchedulerILb0ELb0ELb1ELi128EEEEEEEEEvNT_6ParamsE,@"STO_CUDA_ENTRY STV_DEFAULT"
_ZN7cutlass13device_kernelIN5flash19enable_sm80_to_sm89INS1_16FlashAttnFwdSm80INS1_25CollectiveMainloopFwdSm80ILi4ELi1ELb0EN4cute5tupleIJNS5_1CILi128EEENS7_ILi64EEES8_EEELi128ENS_10bfloat16_tEfNS_4arch4Sm80ELb0ELb0ELb1ELb0ELb0ELb0ELb1ELb0EEENS1_21CollectiveEpilogueFwdINS6_IJS8_S8_S9_EEENS6_IJNS7_ILi1EEESH_SH_EEESB_SD_Li128ELb0ELb1ELb0ELb0EEENS1_19SingleTileSchedulerILb0ELb0ELb1ELi128EEEEEEEEEvNT_6ParamsE:
        /* <DEDUP_REMOVED lines=14> */
[----:B------:R-:W-:-:S05]  /*00e0*/  ULDC.64 UR6, c[0x0][0x1e0] ;  /* 0x0000780000067ab9 */ /* 0x000fca0000000a00 */
[----:B------:R-:W-:-:S04]  /*00f0*/  @P6 IMAD.MOV.U32 R2, RZ, RZ, 0x4 ;  /* 0x00000004ff026424 */ /* 0x000fc800078e00ff */
[----:B------:R-:W-:-:S05]  /*0100*/  @P6 IMAD.WIDE R2, R23, R2, c[0x0][0x340] ;  /* 0x0000d00017026625 */ /* 0x000fca00078e0202 */
[----:B------:R4:W5:Y:S01]  /*0110*/  @P6 LDG.E R20, [R2.64] ;  /* 0x0000001602146981 */ /* 0x000962000c1e1900 */
[----:B-1----:R-:W-:Y:S01]  /*0120*/  SHF.R.S32.HI R22, RZ, 0x1f, R29 ;  /* 0x0000001fff167819 */ /* 0x002fe2000001141d */
[----:B--2---:R-:W-:Y:S01]  /*0130*/  IMAD.WIDE.U32 R6, R30, c[0x0][0x1b8], RZ ;  /* 0x00006e001e067a25 */ /* 0x004fe200078e00ff */
[C---:B------:R-:W-:Y:S01]  /*0140*/  ISETP.NE.AND P0, PT, R17.reuse, 0x1, PT ;  /* 0x000000011100780c */ /* 0x040fe20003f05270 */
[----:B------:R-:W-:Y:S01]  /*0150*/  UIADD3 UR4, UR8, 0x3f, URZ ;  /* 0x0000003f08047890 */ /* 0x000fe2000fffe03f */
[----:B------:R-:W-:Y:S01]  /*0160*/  SHF.R.S32.HI R31, RZ, 0x1f, R30 ;  /* 0x0000001fff1f7819 */ /* 0x000fe2000001141e */
[----:B------:R-:W-:Y:S01]  /*0170*/  IMAD R5, R24, c[0x0][0x1c0], RZ ;  /* 0x0000700018057a24 */ /* 0x000fe200078e02ff */
[----:B------:R-:W-:Y:S01]  /*0180*/  UMOV UR9, 0x6 ;  /* 0x0000000600097882 */ /* 0x000fe20000000000 */
[----:B------:R-:W-:Y:S01]  /*0190*/  IMAD R17, R17, c[0x0][0x168], RZ ;  /* 0x00005a0011117a24 */ /* 0x000fe200078e02ff */
[----:B------:R-:W-:Y:S01]  /*01a0*/  USHF.R.S32.HI UR18, URZ, 0x1f, UR4 ;  /* 0x0000001f3f127899 */ /* 0x000fe20008011404 */
[----:B------:R-:W-:Y:S01]  /*01b0*/  IMAD R5, R23, c[0x0][0x1c4], R5 ;  /* 0x0000710017057a24 */ /* 0x000fe200078e0205 */
[----:B------:R-:W-:-:S02]  /*01c0*/  USHF.L.U32 UR10, UR6, 0x6, URZ ;  /* 0x00000006060a7899 */ /* 0x000fc4000800063f */
[----:B------:R-:W-:Y:S02]  /*01d0*/  ULEA.HI UR18, UR18, UR4, URZ, 0x6 ;  /* 0x0000000412127291 */ /* 0x000fe4000f8f303f */
[----:B------:R-:W-:Y:S02]  /*01e0*/  USHF.L.U64.HI UR9, UR6, UR9, UR7 ;  /* 0x0000000906097299 */ /* 0x000fe40008010207 */
[----:B------:R-:W-:Y:S01]  /*01f0*/  ULEA.HI.SX32 UR13, UR18, 0xffffffff, 0x1a ;  /* 0xffffffff120d7891 */ /* 0x000fe2000f8fd23f */
[----:B------:R-:W-:Y:S01]  /*0200*/  IMAD.U32 R159, RZ, RZ, UR10 ;  /* 0x0000000aff9f7e24 */ /* 0x000fe2000f8e00ff */
[----:B------:R-:W-:Y:S02]  /*0210*/  UIMAD.WIDE.U32 UR20, UR6, 0x20, URZ ;  /* 0x00000020061478a5 */ /* 0x000fe4000f8e003f */
[----:B------:R-:W-:Y:S02]  /*0220*/  USHF.R.S32.HI UR12, URZ, 0x1f, UR13 ;  /* 0x0000001f3f0c7899 */ /* 0x000fe4000801140d */
[----:B------:R-:W-:Y:S01]  /*0230*/  IMAD.U32 R18, RZ, RZ, UR13 ;  /* 0x0000000dff127e24 */ /* 0x000fe2000f8e00ff */
[----:B------:R-:W-:Y:S01]  /*0240*/  UIMAD UR4, UR9, UR13, URZ ;  /* 0x0000000d090472a4 */ /* 0x000fe2000f8e023f */
[----:B----4-:R-:W-:Y:S01]  /*0250*/  LEA.HI R2, R22, R29, RZ, 0x3 ;  /* 0x0000001d16027211 */ /* 0x010fe200078f18ff */
[----:B------:R-:W-:-:S02]  /*0260*/  USHF.L.U32 UR14, UR7, 0x5, URZ ;  /* 0x00000005070e7899 */ /* 0x000fc4000800063f */
[----:B------:R-:W-:Y:S01]  /*0270*/  UIMAD UR4, UR12, UR10, UR4 ;  /* 0x0000000a0c0472a4 */ /* 0x000fe2000f8e0204 */
[----:B------:R-:W-:Y:S01]  /*0280*/  LOP3.LUT R0, R2, 0xfffffff8, RZ, 0xc0, !PT ;  /* 0xfffffff802007812 */ /* 0x000fe200078ec0ff */
[----:B------:R-:W-:Y:S01]  /*0290*/  UIADD3 UR14, UR21, UR14, URZ ;  /* 0x0000000e150e7290 */ /* 0x000fe2000fffe03f */
[----:B------:R-:W-:Y:S01]  /*02a0*/  SHF.R.S32.HI R28, RZ, 0x3, R2 ;  /* 0x00000003ff1c7819 */ /* 0x000fe20000011402 */
[----:B------:R-:W-:Y:S01]  /*02b0*/  IMAD R2, R31, c[0x0][0x1b8], RZ ;  /* 0x00006e001f027a24 */ /* 0x000fe200078e02ff */
[----:B------:R-:W-:Y:S01]  /*02c0*/  UMOV UR11, 0x20 ;  /* 0x00000020000b7882 */ /* 0x000fe20000000000 */
[----:B------:R-:W-:Y:S01]  /*02d0*/  IMAD.IADD R64, R29, 0x1, -R0 ;  /* 0x000000011d407824 */ /* 0x000fe200078e0a00 */
[----:B------:R-:W-:Y:S01]  /*02e0*/  SHF.R.S32.HI R21, RZ, 0x1f, R28 ;  /* 0x0000001fff157819 */ /* 0x000fe2000001141c */
[----:B------:R-:W-:Y:S01]  /*02f0*/  IMAD R2, R30, c[0x0][0x1bc], R2 ;  /* 0x00006f001e027a24 */ /* 0x000fe200078e0202 */
[----:B------:R-:W-:Y:S01]  /*0300*/  IADD3 R19, -R28, c[0x0][0x1d0], RZ ;  /* 0x000074001c137a10 */ /* 0x000fe20007ffe1ff */
[----:B------:R-:W-:-:S02]  /*0310*/  IMAD R0, R64, 0x10, R28 ;  /* 0x0000001040007824 */ /* 0x000fc400078e021c */
[----:B------:R-:W-:Y:S02]  /*0320*/  IMAD.IADD R3, R7, 0x1, R2 ;  /* 0x0000000107037824 */ /* 0x000fe400078e0202 */
[----:B---3--:R-:W-:Y:S02]  /*0330*/  IMAD R9, R8, 0x80, R0 ;  /* 0x0000008008097824 */ /* 0x008fe400078e0200 */
[----:B------:R-:W-:Y:S02]  /*0340*/  IMAD.MOV.U32 R2, RZ, RZ, R6 ;  /* 0x000000ffff027224 */ /* 0x000fe400078e0006 */
[----:B------:R-:W-:Y:S01]  /*0350*/  @P0 IMAD.HI.U32 R4, R9, c[0x0][0x2c8], RZ ;  /* 0x0000b20009040a27 */ /* 0x000fe200078e00ff */
[----:B------:R1:W-:Y:S03]  /*0360*/  STL [R1+0x54], R9 ;  /* 0x0000540901007387 */ /* 0x0003e60000100800 */
[----:B------:R-:W-:Y:S01]  /*0370*/  IMAD.MOV.U32 R0, RZ, RZ, R9 ;  /* 0x000000ffff007224 */ /* 0x000fe200078e0009 */
[----:B------:R-:W-:Y:S01]  /*0380*/  @P0 SHF.R.U32.HI R0, RZ, c[0x0][0x2cc], R4 ;  /* 0x0000b300ff000a19 */ /* 0x000fe20000011604 */
[----:B------:R-:W-:-:S03]  /*0390*/  IMAD.WIDE.U32 R2, R23, c[0x0][0x1c0], R2 ;  /* 0x0000700017027a25 */ /* 0x000fc600078e0002 */
[--C-:B------:R-:W-:Y:S01]  /*03a0*/  SHF.R.S32.HI R6, RZ, 0x1f, R0.reuse ;  /* 0x0000001fff067819 */ /* 0x100fe20000011400 */
[----:B------:R-:W-:Y:S02]  /*03b0*/  IMAD.MOV R4, RZ, RZ, -R0 ;  /* 0x000000ffff047224 */ /* 0x000fe400078e0a00 */
[----:B------:R-:W-:Y:S02]  /*03c0*/  IMAD.IADD R3, R3, 0x1, R5 ;  /* 0x0000000103037824 */ /* 0x000fe400078e0205 */
[----:B------:R-:W-:Y:S02]  /*03d0*/  IMAD R5, R4, c[0x0][0x2c4], R9 ;  /* 0x0000b10004057a24 */ /* 0x000fe400078e0209 */
[----:B------:R-:W-:Y:S02]  /*03e0*/  IMAD R6, R6, c[0x0][0x1b0], RZ ;  /* 0x00006c0006067a24 */ /* 0x000fe400078e02ff */
[----:B------:R-:W-:Y:S01]  /*03f0*/  IMAD.WIDE.U32 R2, R0, c[0x0][0x1b0], R2 ;  /* 0x00006c0000027a25 */ /* 0x000fe200078e0002 */
[----:B------:R-:W-:-:S03]  /*0400*/  SHF.R.S32.HI R4, RZ, 0x1f, R5 ;  /* 0x0000001fff047819 */ /* 0x000fc60000011405 */
[----:B------:R-:W-:Y:S02]  /*0410*/  IMAD R0, R0, c[0x0][0x1b4], R6 ;  /* 0x00006d0000007a24 */ /* 0x000fe400078e0206 */
[----:B------:R-:W-:Y:S02]  /*0420*/  IMAD R13, R8, 0x80, R28 ;  /* 0x00000080080d7824 */ /* 0x000fe400078e021c */
[----:B------:R-:W-:Y:S02]  /*0430*/  IMAD.IADD R3, R3, 0x1, R0 ;  /* 0x0000000103037824 */ /* 0x000fe400078e0200 */
[----:B------:R-:W-:Y:S01]  /*0440*/  IMAD R0, R4, c[0x0][0x1a8], RZ ;  /* 0x00006a0004007a24 */ /* 0x000fe200078e02ff */
[-C--:B------:R-:W-:Y:S01]  /*0450*/  ISETP.GE.AND P2, PT, R13, R17.reuse, PT ;  /* 0x000000110d00720c */ /* 0x080fe20003f46270 */
[----:B------:R-:W-:Y:S01]  /*0460*/  IMAD.WIDE.U32 R2, R5, c[0x0][0x1a8], R2 ;  /* 0x00006a0005027a25 */ /* 0x000fe200078e0002 */
[C---:B------:R-:W-:Y:S01]  /*0470*/  IADD3 R4, R13.reuse, 0x20, RZ ;  /* 0x000000200d047810 */ /* 0x040fe20007ffe0ff */
[----:B------:R-:W-:Y:S01]  /*0480*/  STL [R1+0x50], R13 ;  /* 0x0000500d01007387 */ /* 0x000fe20000100800 */
[----:B------:R-:W-:Y:S01]  /*0490*/  IADD3 R11, R13, 0x30, RZ ;  /* 0x000000300d0b7810 */ /* 0x000fe20007ffe0ff */
[----:B------:R-:W-:Y:S01]  /*04a0*/  IMAD R0, R5, c[0x0][0x1ac], R0 ;  /* 0x00006b0005007a24 */ /* 0x000fe200078e0200 */
[----:B------:R-:W-:Y:S01]  /*04b0*/  LEA R14, P0, R2, c[0x0][0x160], 0x1 ;  /* 0x00005800020e7a11 */ /* 0x000fe200078008ff */
[----:B------:R-:W-:Y:S01]  /*04c0*/  IMAD.SHL.U32 R26, R64, 0x8, RZ ;  /* 0x00000008401a7824 */ /* 0x000fe200078e00ff */
[----:B------:R-:W-:Y:S01]  /*04d0*/  ISETP.GE.AND P4, PT, R4, R17, PT ;  /* 0x000000110400720c */ /* 0x000fe20003f86270 */
[----:B------:R-:W-:Y:S01]  /*04e0*/  IMAD.IADD R0, R3, 0x1, R0 ;  /* 0x0000000103007824 */ /* 0x000fe200078e0200 */
[----:B------:R-:W-:Y:S01]  /*04f0*/  IADD3 R15, R13, 0x70, RZ ;  /* 0x000000700d0f7810 */ /* 0x000fe20007ffe0ff */
[----:B------:R-:W2:Y:S01]  /*0500*/  SHFL.IDX PT, R6, R14, RZ, 0x181f ;  /* 0x00181fff0e067589 */ /* 0x000ea200000e0000 */
[----:B------:R-:W-:Y:S01]  /*0510*/  IMAD.SHL.U32 R3, R28, 0x40, RZ ;  /* 0x000000401c037824 */ /* 0x000fe200078e00ff */
[----:B------:R-:W-:-:S02]  /*0520*/  IADD3 R25, R26, 0x40, RZ ;  /* 0x000000401a197810 */ /* 0x000fc40007ffe0ff */
[----:B------:R-:W-:Y:S01]  /*0530*/  LEA.HI.X R16, R2, c[0x0][0x164], R0, 0x1, P0 ;  /* 0x0000590002107a11 */ /* 0x000fe200000f0c00 */
[----:B------:R-:W-:Y:S01]  /*0540*/  SHFL.IDX PT, R4, R14, 0x1, 0x181f ;  /* 0x00381f000e047f89 */ /* 0x000fe200000e0000 */
[----:B------:R-:W-:Y:S02]  /*0550*/  LOP3.LUT R0, R3, 0x1c0, RZ, 0xc0, !PT ;  /* 0x000001c003007812 */ /* 0x000fe400078ec0ff */
[----:B------:R-:W-:Y:S01]  /*0560*/  IADD3 R3, R13, 0x10, RZ ;  /* 0x000000100d037810 */ /* 0x000fe20007ffe0ff */
[----:B------:R-:W3:Y:S01]  /*0570*/  SHFL.IDX PT, R7, R16, RZ, 0x181f ;  /* 0x00181fff10077589 */ /* 0x000ee200000e0000 */
[----:B------:R-:W-:Y:S02]  /*0580*/  SHF.R.U32.HI R2, RZ, 0x3, R0 ;  /* 0x00000003ff027819 */ /* 0x000fe40000011600 */
[----:B------:R-:W-:Y:S01]  /*0590*/  LOP3.LUT R0, R0, 0x38, R26, 0xf8, !PT ;  /* 0x0000003800007812 */ /* 0x000fe200078ef81a */
[----:B------:R-:W4:Y:S01]  /*05a0*/  SHFL.IDX PT, R5, R16, 0x1, 0x181f ;  /* 0x00381f0010057f89 */ /* 0x000f2200000e0000 */
[----:B------:R-:W-:-:S02]  /*05b0*/  ISETP.GE.AND P5, PT, R3, R17, PT ;  /* 0x000000110300720c */ /* 0x000fc40003fa6270 */
[----:B------:R-:W-:Y:S01]  /*05c0*/  LEA.HI R3, R22, R29, RZ, 0x6 ;  /* 0x0000001d16037211 */ /* 0x000fe200078f30ff */
[----:B------:R-:W-:Y:S01]  /*05d0*/  STL [R1+0x10], R25 ;  /* 0x0000101901007387 */ /* 0x000fe20000100800 */
[----:B------:R-:W-:Y:S02]  /*05e0*/  LOP3.LUT R10, R0, R2, RZ, 0x3c, !PT ;  /* 0x00000002000a7212 */ /* 0x000fe400078e3cff */
[----:B------:R-:W-:Y:S01]  /*05f0*/  @!P2 SHF.R.S32.HI R0, RZ, 0x1f, R25 ;  /* 0x0000001fff00a819 */ /* 0x000fe20000011419 */
[----:B-1----:R-:W-:Y:S01]  /*0600*/  IMAD.SHL.U32 R9, R3, 0x8, RZ ;  /* 0x0000000803097824 */ /* 0x002fe200078e00ff */
[----:B------:R-:W-:Y:S01]  /*0610*/  ISETP.GE.AND P0, PT, R26, c[0x0][0x198], PT ;  /* 0x000066001a007a0c */ /* 0x000fe20003f06270 */
[----:B------:R-:W-:Y:S01]  /*0620*/  SHFL.IDX PT, R2, R14, 0x2, 0x181f ;  /* 0x00581f000e027f89 */ /* 0x000fe200000e0000 */
[----:B------:R-:W-:Y:S02]  /*0630*/  @!P2 LEA.HI R0, R0, R25, RZ, 0x3 ;  /* 0x000000190000a211 */ /* 0x000fe400078f18ff */
[----:B------:R-:W-:Y:S01]  /*0640*/  ISETP.GE.AND P3, PT, R25, c[0x0][0x198], PT ;  /* 0x0000660019007a0c */ /* 0x000fe20003f66270 */
[----:B------:R-:W1:Y:S01]  /*0650*/  SHFL.IDX PT, R3, R16, 0x2, 0x181f ;  /* 0x00581f0010037f89 */ /* 0x000e6200000e0000 */
[----:B------:R-:W-:-:S02]  /*0660*/  LOP3.LUT R160, R10, 0xfffffe00, R9, 0xf8, !PT ;  /* 0xfffffe000aa07812 */ /* 0x000fc400078ef809 */
[----:B------:R-:W-:Y:S02]  /*0670*/  SHF.R.S32.HI R27, RZ, 0x1f, R26 ;  /* 0x0000001fff1b7819 */ /* 0x000fe4000001141a */
[----:B--2---:R-:W-:Y:S02]  /*0680*/  @!P2 LEA R8, P1, R26, R6, 0x1 ;  /* 0x000000061a08a211 */ /* 0x004fe400078208ff */
[----:B------:R-:W-:Y:S01]  /*0690*/  @!P2 LOP3.LUT R10, R0, 0xfffffff8, RZ, 0xc0, !PT ;  /* 0xfffffff8000aa812 */ /* 0x000fe200078ec0ff */
[----:B------:R-:W-:Y:S01]  /*06a0*/  @!P2 IMAD.SHL.U32 R0, R160, 0x2, RZ ;  /* 0x00000002a000a824 */ /* 0x000fe200078e00ff */
[----:B------:R-:W-:Y:S01]  /*06b0*/  @!P5 SHF.R.S32.HI R12, RZ, 0x1f, R25 ;  /* 0x0000001fff0cd819 */ /* 0x000fe20000011419 */
[----:B------:R-:W-:Y:S01]  /*06c0*/  STL.64 [R1+0x18], R26 ;  /* 0x0000181a01007387 */ /* 0x000fe20000100a00 */
[----:B---3--:R-:W-:Y:S01]  /*06d0*/  @!P2 LEA.HI.X R9, R26, R7, R27, 0x1, P1 ;  /* 0x000000071a09a211 */ /* 0x008fe200008f0c1b */
[----:B------:R-:W-:Y:S01]  /*06e0*/  @!P2 IMAD.WIDE R6, R10, 0x2, R6 ;  /* 0x000000020a06a825 */ /* 0x000fe200078e0206 */
[----:B------:R-:W-:Y:S01]  /*06f0*/  @!P5 LEA.HI R10, R12, R25, RZ, 0x3 ;  /* 0x000000190c0ad211 */ /* 0x000fe200078f18ff */
[----:B------:R-:W-:Y:S01]  /*0700*/  STL [R1+0x4c], R160 ;  /* 0x00004ca001007387 */ /* 0x000fe20000100800 */
[----:B------:R-:W-:Y:S01]  /*0710*/  ISETP.GE.AND P1, PT, R11, R17, PT ;  /* 0x000000110b00720c */ /* 0x000fe20003f26270 */
[----:B------:R-:W-:Y:S01]  /*0720*/  @!P5 IMAD.SHL.U32 R12, R160, 0x2, RZ ;  /* 0x00000002a00cd824 */ /* 0x000fe200078e00ff */
[----:B------:R-:W-:Y:S01]  /*0730*/  @!P4 SHF.R.S32.HI R11, RZ, 0x1f, R25 ;  /* 0x0000001fff0bc819 */ /* 0x000fe20000011419 */
[----:B------:R2:W-:Y:S01]  /*0740*/  @!P2 LDGSTS.E.BYPASS.LTC128B.128 [R0+0x8100], [R8.64], !P0 ;  /* 0x081000000800afae */ /* 0x0005e2000c101d56 */
[----:B------:R-:W-:-:S03]  /*0750*/  @!P5 LOP3.LUT R10, R10, 0xfffffff8, RZ, 0xc0, !PT ;  /* 0xfffffff80a0ad812 */ /* 0x000fc600078ec0ff */
[----:B------:R3:W-:Y:S01]  /*0760*/  @!P2 LDGSTS.E.BYPASS.LTC128B.128 [R0+0xc100], [R6.64], !P3 ;  /* 0x0c1000000600afae */ /* 0x0007e2000d901d56 */
[----:B--2---:R-:W-:-:S03]  /*0770*/  @!P5 LEA R8, P2, R26, R4, 0x1 ;  /* 0x000000041a08d211 */ /* 0x004fc600078408ff */
[----:B---3--:R-:W2:Y:S01]  /*0780*/  SHFL.IDX PT, R6, R14, 0x3, 0x181f ;  /* 0x00781f000e067f89 */ /* 0x008ea200000e0000 */
[----:B------:R-:W-:Y:S01]  /*0790*/  @!P4 LEA.HI R0, R11, R25, RZ, 0x3 ;  /* 0x000000190b00c211 */ /* 0x000fe200078f18ff */
[----:B----4-:R-:W-:Y:S01]  /*07a0*/  @!P5 IMAD.WIDE R10, R10, 0x2, R4 ;  /* 0x000000020a0ad825 */ /* 0x010fe200078e0204 */
[----:B------:R-:W-:Y:S01]  /*07b0*/  @!P5 LEA.HI.X R9, R26, R5, R27, 0x1, P2 ;  /* 0x000000051a09d211 */ /* 0x000fe200010f0c1b */
[----:B------:R-:W3:Y:S01]  /*07c0*/  SHFL.IDX PT, R7, R16, 0x3, 0x181f ;  /* 0x00781f0010077f89 */ /* 0x000ee200000e0000 */
[----:B------:R-:W-:Y:S01]  /*07d0*/  @!P4 LOP3.LUT R4, R0, 0xfffffff8, RZ, 0xc0, !PT ;  /* 0xfffffff80004c812 */ /* 0x000fe200078ec0ff */
[----:B------:R-:W-:Y:S02]  /*07e0*/  @!P4 IMAD.SHL.U32 R0, R160, 0x2, RZ ;  /* 0x00000002a000c824 */ /* 0x000fe400078e00ff */
[----:B------:R4:W-:Y:S02]  /*07f0*/  @!P5 LDGSTS.E.BYPASS.LTC128B.128 [R12+0x8900], [R8.64], !P0 ;  /* 0x08900000080cdfae */ /* 0x0009e4000c101d56 */
[----:B-1----:R-:W-:Y:S01]  /*0800*/  @!P4 IMAD.WIDE R4, R4, 0x2, R2 ;  /* 0x000000020404c825 */ /* 0x002fe200078e0202 */
[C---:B------:R-:W-:Y:S01]  /*0810*/  @!P4 LEA R2, P2, R26.reuse, R2, 0x1 ;  /* 0x000000021a02c211 */ /* 0x040fe200078408ff */
[----:B------:R1:W-:Y:S03]  /*0820*/  @!P5 LDGSTS.E.BYPASS.LTC128B.128 [R12+0xc900], [R10.64], !P3 ;  /* 0x0c9000000a0cdfae */ /* 0x0003e6000d901d56 */
[----:B------:R-:W-:-:S05]  /*0830*/  @!P4 LEA.HI.X R3, R26, R3, R27, 0x1, P2 ;  /* 0x000000031a03c211 */ /* 0x000fca00010f0c1b */
[----:B------:R2:W-:Y:S04]  /*0840*/  @!P4 LDGSTS.E.BYPASS.LTC128B.128 [R0+0x9100], [R2.64], !P0 ;  /* 0x091000000200cfae */ /* 0x0005e8000c101d56 */
[----:B------:R1:W-:Y:S01]  /*0850*/  @!P4 LDGSTS.E.BYPASS.LTC128B.128 [R0+0xd100], [R4.64], !P3 ;  /* 0x0d1000000400cfae */ /* 0x0003e2000d901d56 */
[C---:B----4-:R-:W-:Y:S02]  /*0860*/  IADD3 R8, R13.reuse, 0x50, RZ ;  /* 0x000000500d087810 */ /* 0x050fe40007ffe0ff */
[----:B------:R-:W-:Y:S02]  /*0870*/  IADD3 R9, R13, 0x40, RZ ;  /* 0x000000400d097810 */ /* 0x000fe40007ffe0ff */
[-C--:B------:R-:W-:Y:S02]  /*0880*/  ISETP.GE.AND P5, PT, R8, R17.reuse, PT ;  /* 0x000000110800720c */ /* 0x080fe40003fa6270 */
[----:B------:R-:W4:Y:S01]  /*0890*/  SHFL.IDX PT, R8, R14, 0x4, 0x181f ;  /* 0x00981f000e087f89 */ /* 0x000f2200000e0000 */
[----:B------:R-:W-:-:S03]  /*08a0*/  ISETP.GE.AND P2, PT, R9, R17, PT ;  /* 0x000000110900720c */ /* 0x000fc60003f46270 */
[----:B------:R-:W4:Y:S01]  /*08b0*/  SHFL.IDX PT, R9, R16, 0x4, 0x181f ;  /* 0x00981f0010097f89 */ /* 0x000f2200000e0000 */
[----:B--2---:R-:W-:Y:S02]  /*08c0*/  @!P1 LEA R2, P4, R26, R6, 0x1 ;  /* 0x000000061a029211 */ /* 0x004fe400078808ff */
[----:B-1----:R-:W-:Y:S01]  /*08d0*/  @!P1 SHF.R.S32.HI R0, RZ, 0x1f, R25 ;  /* 0x0000001fff009819 */ /* 0x002fe20000011419 */
[----:B------:R-:W-:Y:S01]  /*08e0*/  SHFL.IDX PT, R5, R16, 0x5, 0x181f ;  /* 0x00b81f0010057f89 */ /* 0x000fe200000e0000 */
[----:B------:R-:W-:Y:S02]  /*08f0*/  IADD3 R4, R13, 0x60, RZ ;  /* 0x000000600d047810 */ /* 0x000fe40007ffe0ff */
[----:B------:R-:W-:Y:S02]  /*0900*/  @!P1 LEA.HI R0, R0, R25, RZ, 0x3 ;  /* 0x0000001900009211 */ /* 0x000fe400078f18ff */
[----:B---3--:R-:W-:Y:S02]  /*0910*/  @!P1 LEA.HI.X R3, R26, R7, R27, 0x1, P4 ;  /* 0x000000071a039211 */ /* 0x008fe400020f0c1b */
[----:B------:R-:W-:-:S02]  /*0920*/  ISETP.GE.AND P4, PT, R4, R17, PT ;  /* 0x000000110400720c */ /* 0x000fc40003f86270 */
[----:B------:R-:W-:Y:S01]  /*0930*/  @!P1 LOP3.LUT R4, R0, 0xfffffff8, RZ, 0xc0, !PT ;  /* 0xfffffff800049812 */ /* 0x000fe200078ec0ff */
[----:B------:R-:W-:Y:S01]  /*0940*/  @!P1 IMAD.SHL.U32 R0, R160, 0x2, RZ ;  /* 0x00000002a0009824 */ /* 0x000fe200078e00ff */
[----:B------:R-:W-:-:S03]  /*0950*/  @!P5 SHF.R.S32.HI R12, RZ, 0x1f, R25 ;  /* 0x0000001fff0cd819 */ /* 0x000fc60000011419 */
[----:B------:R-:W-:Y:S01]  /*0960*/  @!P1 IMAD.WIDE R6, R4, 0x2, R6 ;  /* 0x0000000204069825 */ /* 0x000fe200078e0206 */
[----:B------:R1:W-:Y:S04]  /*0970*/  @!P1 LDGSTS.E.BYPASS.LTC128B.128 [R0+0x9900], [R2.64], !P0 ;  /* 0x0990000002009fae */ /* 0x0003e8000c101d56 */
[----:B------:R2:W-:Y:S01]  /*0980*/  @!P1 LDGSTS.E.BYPASS.LTC128B.128 [R0+0xd900], [R6.64], !P3 ;  /* 0x0d90000006009fae */ /* 0x0005e2000d901d56 */
[----:B----4-:R-:W-:-:S03]  /*0990*/  @!P2 LEA R10, P1, R26, R8, 0x1 ;  /* 0x000000081a0aa211 */ /* 0x010fc600078208ff */
[----:B------:R-:W3:Y:S01]  /*09a0*/  SHFL.IDX PT, R4, R14, 0x5, 0x181f ;  /* 0x00b81f000e047f89 */ /* 0x000ee200000e0000 */
[----:B------:R-:W-:Y:S02]  /*09b0*/  @!P2 LEA.HI.X R11, R26, R9, R27, 0x1, P1 ;  /* 0x000000091a0ba211 */ /* 0x000fe400008f0c1b */
[----:B------:R-:W-:Y:S01]  /*09c0*/  ISETP.GE.AND P1, PT, R15, R17, PT ;  /* 0x000000110f00720c */ /* 0x000fe20003f26270 */
[----:B------:R-:W-:Y:S01]  /*09d0*/  IMAD R15, R18, -0x40, R19 ;  /* 0xffffffc0120f7824 */ /* 0x000fe200078e0213 */
[----:B-1----:R-:W-:Y:S01]  /*09e0*/  SHFL.IDX PT, R3, R16, 0x6, 0x181f ;  /* 0x00d81f0010037f89 */ /* 0x002fe200000e0000 */
[----:B--2---:R-:W-:Y:S02]  /*09f0*/  IMAD R0, R21, c[0x0][0x1e0], RZ ;  /* 0x0000780015007a24 */ /* 0x004fe400078e02ff */
[----:B------:R-:W-:-:S04]  /*0a00*/  IMAD.WIDE.U32 R6, R28, c[0x0][0x1e0], R26 ;  /* 0x000078001c067a25 */ /* 0x000fc800078e001a */
[----:B------:R-:W-:Y:S01]  /*0a10*/  IMAD R2, R28, c[0x0][0x1e4], R0 ;  /* 0x000079001c027a24 */ /* 0x000fe200078e0200 */
[----:B------:R-:W-:-:S03]  /*0a20*/  @!P2 SHF.R.S32.HI R0, RZ, 0x1f, R25 ;  /* 0x0000001fff00a819 */ /* 0x000fc60000011419 */
[----:B------:R-:W-:Y:S01]  /*0a30*/  IMAD.IADD R7, R7, 0x1, R2 ;  /* 0x0000000107077824 */ /* 0x000fe200078e0202 */
[-C--:B------:R-:W-:Y:S01]  /*0a40*/  @!P2 LEA.HI R13, R0, R25.reuse, RZ, 0x3 ;  /* 0x00000019000da211 */ /* 0x080fe200078f18ff */
[----:B------:R-:W1:Y:S01]  /*0a50*/  SHFL.IDX PT, R2, R14, 0x6, 0x181f ;  /* 0x00d81f000e027f89 */ /* 0x000e6200000e0000 */
[----:B------:R-:W-:Y:S02]  /*0a60*/  @!P5 LEA.HI R0, R12, R25, RZ, 0x3 ;  /* 0x000000190c00d211 */ /* 0x000fe400078f18ff */
[----:B------:R-:W-:Y:S02]  /*0a70*/  @!P2 LOP3.LUT R12, R13, 0xfffffff8, RZ, 0xc0, !PT ;  /* 0xfffffff80d0ca812 */ /* 0x000fe400078ec0ff */
[----:B------:R-:W-:Y:S01]  /*0a80*/  @!P5 LOP3.LUT R13, R0, 0xfffffff8, RZ, 0xc0, !PT ;  /* 0xfffffff8000dd812 */ /* 0x000fe200078ec0ff */
[----:B------:R-:W-:Y:S02]  /*0a90*/  @!P2 IMAD.SHL.U32 R0, R160, 0x2, RZ ;  /* 0x00000002a000a824 */ /* 0x000fe400078e00ff */
[----:B------:R-:W-:Y:S01]  /*0aa0*/  @!P2 IMAD.WIDE R8, R12, 0x2, R8 ;  /* 0x000000020c08a825 */ /* 0x000fe200078e0208 */
[----:B------:R-:W-:-:S02]  /*0ab0*/  @!P4 SHF.R.S32.HI R12, RZ, 0x1f, R25 ;  /* 0x0000001fff0cc819 */ /* 0x000fc40000011419 */
[----:B------:R2:W-:Y:S01]  /*0ac0*/  @!P2 LDGSTS.E.BYPASS.LTC128B.128 [R0+0xa100], [R10.64], !P0 ;  /* 0x0a1000000a00afae */ /* 0x0005e2000c101d56 */
[----:B---3--:R-:W-:Y:S01]  /*0ad0*/  @!P5 IMAD.WIDE R18, R13, 0x2, R4 ;  /* 0x000000020d12d825 */ /* 0x008fe200078e0204 */
[----:B------:R-:W-:Y:S02]  /*0ae0*/  @!P4 LEA.HI R12, R12, R25, RZ, 0x3 ;  /* 0x000000190c0cc211 */ /* 0x000fe400078f18ff */
[----:B------:R3:W-:Y:S02]  /*0af0*/  @!P2 LDGSTS.E.BYPASS.LTC128B.128 [R0+0xe100], [R8.64], !P3 ;  /* 0x0e1000000800afae */ /* 0x0007e4000d901d56 */
[----:B------:R-:W-:-:S05]  /*0b00*/  @!P4 LOP3.LUT R12, R12, 0xfffffff8, RZ, 0xc0, !PT ;  /* 0xfffffff80c0cc812 */ /* 0x000fca00078ec0ff */
[----:B-1----:R-:W-:Y:S01]  /*0b10*/  @!P4 IMAD.WIDE R12, R12, 0x2, R2 ;  /* 0x000000020c0cc825 */ /* 0x002fe200078e0202 */
[----:B-----5:R-:W-:-:S03]  /*0b20*/  @P6 SHF.R.S32.HI R17, RZ, 0x1f, R20 ;  /* 0x0000001fff116819 */ /* 0x020fc60000011414 */
[----:B------:R-:W-:Y:S01]  /*0b30*/  @!P6 IMAD.MOV.U32 R17, RZ, RZ, R24 ;  /* 0x000000ffff11e224 */ /* 0x000fe200078e0018 */
[----:B--2---:R1:W2:Y:S01]  /*0b40*/  SHFL.IDX PT, R10, R14, 0x7, 0x181f ;  /* 0x00f81f000e0a7f89 */ /* 0x0042a200000e0000 */
[----:B---3--:R-:W-:Y:S01]  /*0b50*/  @!P5 LEA R8, P2, R26, R4, 0x1 ;  /* 0x000000041a08d211 */ /* 0x008fe200078408ff */
[----:B------:R-:W-:Y:S02]  /*0b60*/  @!P4 IMAD.SHL.U32 R0, R160, 0x2, RZ ;  /* 0x00000002a000c824 */ /* 0x000fe400078e00ff */
[----:B------:R3:W4:Y:S01]  /*0b70*/  SHFL.IDX PT, R11, R16, 0x7, 0x181f ;  /* 0x00f81f00100b7f89 */ /* 0x00072200000e0000 */
[C---:B------:R-:W-:Y:S02]  /*0b80*/  @!P5 LEA.HI.X R9, R26.reuse, R5, R27, 0x1, P2 ;  /* 0x000000051a09d211 */ /* 0x040fe400010f0c1b */
[----:B------:R-:W-:-:S04]  /*0b90*/  @!P4 LEA R4, P2, R26, R2, 0x1 ;  /* 0x000000021a04c211 */ /* 0x000fc800078408ff */
[----:B------:R-:W-:Y:S01]  /*0ba0*/  @!P4 LEA.HI.X R5, R26, R3, R27, 0x1, P2 ;  /* 0x000000031a05c211 */ /* 0x000fe200010f0c1b */
[----:B------:R-:W-:-:S04]  /*0bb0*/  IMAD.WIDE.U32 R2, R30, c[0x0][0x1e8], R6 ;  /* 0x00007a001e027a25 */ /* 0x000fc800078e0006 */
[----:B------:R-:W-:Y:S02]  /*0bc0*/  IMAD R6, R17, c[0x0][0x1f0], RZ ;  /* 0x00007c0011067a24 */ /* 0x000fe400078e02ff */
[C---:B------:R-:W-:Y:S02]  /*0bd0*/  @!P1 IMAD.SHL.U32 R7, R160.reuse, 0x2, RZ ;  /* 0x00000002a0079824 */ /* 0x040fe400078e00ff */
[----:B-1----:R-:W-:-:S05]  /*0be0*/  @!P5 IMAD.SHL.U32 R14, R160, 0x2, RZ ;  /* 0x00000002a00ed824 */ /* 0x002fca00078e00ff */
[----:B------:R1:W-:Y:S01]  /*0bf0*/  @!P5 LDGSTS.E.BYPASS.LTC128B.128 [R14+0xa900], [R8.64], !P0 ;  /* 0x0a900000080edfae */ /* 0x0003e2000c101d56 */
[----:B---3--:R-:W-:Y:S02]  /*0c00*/  @P6 IMAD.MOV.U32 R16, RZ, RZ, R20 ;  /* 0x000000ffff106224 */ /* 0x008fe400078e0014 */
[----:B------:R-:W-:Y:S01]  /*0c10*/  @!P6 IMAD.MOV.U32 R16, RZ, RZ, R23 ;  /* 0x000000ffff10e224 */ /* 0x000fe200078e0017 */
[----:B------:R3:W-:Y:S01]  /*0c20*/  @!P5 LDGSTS.E.BYPASS.LTC128B.128 [R14+0xe900], [R18.64], !P3 ;  /* 0x0e900000120edfae */ /* 0x0007e2000d901d56 */
[C---:B------:R-:W-:Y:S02]  /*0c30*/  ISETP.GE.AND P5, PT, R15.reuse, 0x11, PT ;  /* 0x000000110f00780c */ /* 0x040fe40003fa6270 */
[----:B------:R-:W-:Y:S01]  /*0c40*/  IMAD R6, R16, c[0x0][0x1f4], R6 ;  /* 0x00007d0010067a24 */ /* 0x000fe200078e0206 */
[----:B------:R2:W-:Y:S01]  /*0c50*/  @!P4 LDGSTS.E.BYPASS.LTC128B.128 [R0+0xb100], [R4.64], !P0 ;  /* 0x0b1000000400cfae */ /* 0x0005e2000c101d56 */
[----:B------:R-:W-:-:S03]  /*0c60*/  ISETP.GE.AND P6, PT, R15, 0x1, PT ;  /* 0x000000010f00780c */ /* 0x000fc60003fc6270 */
[----:B------:R5:W-:Y:S01]  /*0c70*/  @!P4 LDGSTS.E.BYPASS.LTC128B.128 [R0+0xf100], [R12.64], !P3 ;  /* 0x0f1000000c00cfae */ /* 0x000be2000d901d56 */
[----:B------:R-:W-:Y:S01]  /*0c80*/  ISETP.GE.AND P4, PT, R15, 0x21, PT ;  /* 0x000000210f00780c */ /* 0x000fe20003f86270 */
[----:B-1----:R-:W-:Y:S02]  /*0c90*/  IMAD.U32 R8, RZ, RZ, UR7 ;  /* 0x00000007ff087e24 */ /* 0x002fe4000f8e00ff */
[----:B---3--:R-:W-:Y:S02]  /*0ca0*/  IMAD.MOV.U32 R14, RZ, RZ, c[0x0][0x1e0] ;  /* 0x00007800ff0e7624 */ /* 0x008fe400078e00ff */
[----:B------:R-:W-:Y:S01]  /*0cb0*/  IMAD.SHL.U32 R18, R28, 0x8, RZ ;  /* 0x000000081c127824 */ /* 0x000fe200078e00ff */
[----:B--2---:R-:W-:Y:S01]  /*0cc0*/  @!P1 LEA R4, P2, R26, R10, 0x1 ;  /* 0x0000000a1a049211 */ /* 0x004fe200078408ff */
[----:B-----5:R-:W-:-:S03]  /*0cd0*/  IMAD R0, R31, c[0x0][0x1e8], RZ ;  /* 0x00007a001f007a24 */ /* 0x020fc600078e02ff */
[----:B----4-:R-:W-:Y:S02]  /*0ce0*/  @!P1 LEA.HI.X R5, R26, R11, R27, 0x1, P2 ;  /* 0x0000000b1a059211 */ /* 0x010fe400010f0c1b */
[----:B------:R-:W-:Y:S01]  /*0cf0*/  LEA.HI R12, R22, R29, RZ, 0x4 ;  /* 0x0000001d160c7211 */ /* 0x000fe200078f20ff */
[----:B------:R-:W-:Y:S01]  /*0d00*/  IMAD R0, R30, c[0x0][0x1ec], R0 ;  /* 0x00007b001e007a24 */ /* 0x000fe200078e0200 */
[----:B------:R-:W-:Y:S01]  /*0d10*/  ISETP.GE.AND P2, PT, R15, 0x31, PT ;  /* 0x000000310f00780c */ /* 0x000fe20003f46270 */
[----:B------:R1:W-:Y:S01]  /*0d20*/  @!P1 LDGSTS.E.BYPASS.LTC128B.128 [R7+0xb900], [R4.64], !P0 ;  /* 0x0b90000004079fae */ /* 0x0003e2000c101d56 */
[----:B------:R-:W-:Y:S01]  /*0d30*/  LOP3.LUT R13, R12, 0xfffffff0, RZ, 0xc0, !PT ;  /* 0xfffffff00c0d7812 */ /* 0x000fe200078ec0ff */
[----:B------:R-:W-:Y:S01]  /*0d40*/  IMAD.IADD R3, R3, 0x1, R0 ;  /* 0x0000000103037824 */ /* 0x000fe200078e0200 */
[----:B------:R-:W-:-:S03]  /*0d50*/  @!P1 SHF.R.S32.HI R0, RZ, 0x1f, R25 ;  /* 0x0000001fff009819 */ /* 0x000fc60000011419 */
[----:B------:R-:W-:Y:S01]  /*0d60*/  IMAD.WIDE.U32 R32, R16, c[0x0][0x1f0], R2 ;  /* 0x00007c0010207a25 */ /* 0x000fe200078e0002 */
[----:B------:R-:W-:-:S03]  /*0d70*/  @!P1 LEA.HI R0, R0, R25, RZ, 0x3 ;  /* 0x0000001900009211 */ /* 0x000fc600078f18ff */
[----:B------:R-:W-:Y:S01]  /*0d80*/  IMAD.IADD R163, R33, 0x1, R6 ;  /* 0x0000000121a37824 */ /* 0x000fe200078e0206 */
[----:B------:R-:W-:Y:S01]  /*0d90*/  @!P1 LOP3.LUT R0, R0, 0xfffffff8, RZ, 0xc0, !PT ;  /* 0xfffffff800009812 */ /* 0x000fe200078ec0ff */
[----:B------:R-:W-:Y:S01]  /*0da0*/  IMAD.MOV.U32 R162, RZ, RZ, R32 ;  /* 0x000000ffffa27224 */ /* 0x000fe200078e0020 */
[----:B------:R-:W-:Y:S01]  /*0db0*/  VOTEU.ANY UP0, P2 ;  /* 0x00000000003f7886 */ /* 0x000fe20001000100 */
[----:B------:R2:W-:Y:S02]  /*0dc0*/  STL.64 [R1+0x40], R32 ;  /* 0x0000402001007387 */ /* 0x0005e40000100a00 */
[----:B------:R-:W-:Y:S02]  /*0dd0*/  IMAD.WIDE.U32 R2, R159, UR13, R162 ;  /* 0x0000000d9f027c25 */ /* 0x000fe4000f8e00a2 */
[----:B------:R3:W-:Y:S03]  /*0de0*/  STL.64 [R1+0x30], R162 ;  /* 0x000030a201007387 */ /* 0x0007e60000100a00 */
[----:B------:R-:W-:Y:S01]  /*0df0*/  IADD3 R3, R3, UR4, RZ ;  /* 0x0000000403037c10 */ /* 0x000fe2000fffe0ff */
[----:B------:R-:W-:Y:S01]  /*0e00*/  @UP0 UIMAD UR4, UR7, 0x30, URZ ;  /* 0x00000030070408a4 */ /* 0x000fe2000f8e023f */
[----:B------:R-:W-:Y:S01]  /*0e10*/  @P5 LEA R6, P0, R14, R2, 0x4 ;  /* 0x000000020e065211 */ /* 0x000fe200078020ff */
[----:B------:R-:W-:Y:S01]  /*0e20*/  UISETP.GE.AND UP0, UPT, UR8, 0x1, UPT ;  /* 0x000000010800788c */ /* 0x000fe2000bf06270 */
[----:B-1----:R-:W-:-:S02]  /*0e30*/  @!P1 IMAD.WIDE R4, R0, 0x2, R10 ;  /* 0x0000000200049825 */ /* 0x002fc400078e020a */
[----:B------:R-:W-:Y:S02]  /*0e40*/  @P5 LEA.HI.X R0, R14, R3, R8, 0x4, P0 ;  /* 0x000000030e005211 */ /* 0x000fe400000f2408 */
[----:B------:R-:W-:Y:S01]  /*0e50*/  @P5 LEA R8, P0, R6, c[0x0][0x1c8], 0x1 ;  /* 0x0000720006085a11 */ /* 0x000fe200078008ff */
[----:B------:R1:W-:Y:S01]  /*0e60*/  @!P1 LDGSTS.E.BYPASS.LTC128B.128 [R7+0xf900], [R4.64], !P3 ;  /* 0x0f90000004079fae */ /* 0x0003e2000d901d56 */
[----:B------:R-:W-:Y:S02]  /*0e70*/  @P6 LEA R10, P1, R2, c[0x0][0x1c8], 0x1 ;  /* 0x00007200020a6a11 */ /* 0x000fe400078208ff */
[----:B------:R-:W-:Y:S01]  /*0e80*/  @P5 LEA.HI.X R9, R6, c[0x0][0x1cc], R0, 0x1, P0 ;  /* 0x0000730006095a11 */ /* 0x000fe200000f0c00 */
[----:B------:R-:W0:Y:S04]  /*0e90*/  LDGDEPBAR ;  /* 0x00000000000079af */ /* 0x000e280000000000 */
[----:B------:R-:W-:Y:S01]  /*0ea0*/  BAR.SYNC.DEFER_BLOCKING 0x0 ;  /* 0x0000000000007b1d */ /* 0x000fe20000010000 */
[----:B------:R-:W-:-:S02]  /*0eb0*/  @P4 IADD3 R0, P0, R2, UR20, RZ ;  /* 0x0000001402004c10 */ /* 0x000fc4000ff1e0ff */
[--C-:B------:R-:W-:Y:S02]  /*0ec0*/  @P6 LEA.HI.X R11, R2, c[0x0][0x1cc], R3.reuse, 0x1, P1 ;  /* 0x00007300020b6a11 */ /* 0x100fe400008f0c03 */
[----:B------:R-:W-:Y:S02]  /*0ed0*/  ISETP.GE.AND P3, PT, R26, c[0x0][0x1d4], PT ;  /* 0x000075001a007a0c */ /* 0x000fe40003f66270 */
[----:B-1----:R-:W-:Y:S01]  /*0ee0*/  @P4 IADD3.X R4, R3, UR14, RZ, P0, !PT ;  /* 0x0000000e03044c10 */ /* 0x002fe200087fe4ff */
[----:B------:R-:W-:Y:S01]  /*0ef0*/  @P2 IMAD.WIDE.U32 R2, R14, 0x30, R2 ;  /* 0x000000300e022825 */ /* 0x000fe200078e0002 */
[C---:B------:R-:W-:Y:S02]  /*0f00*/  @P4 LEA R6, P0, R0.reuse, c[0x0][0x1c8], 0x1 ;  /* 0x0000720000064a11 */ /* 0x040fe400078008ff */
[----:B------:R-:W-:Y:S02]  /*0f10*/  SHF.R.S32.HI R5, RZ, 0x4, R12 ;  /* 0x00000004ff057819 */ /* 0x000fe4000001140c */
[----:B------:R-:W-:Y:S01]  /*0f20*/  @P4 LEA.HI.X R7, R0, c[0x0][0x1cc], R4, 0x1, P0 ;  /* 0x0000730000074a11 */ /* 0x000fe200000f0c04 */
[----:B------:R-:W-:Y:S01]  /*0f30*/  IMAD.IADD R0, R29, 0x1, -R13 ;  /* 0x000000011d007824 */ /* 0x000fe200078e0a0d */
[----:B------:R-:W-:Y:S01]  /*0f40*/  LEA.HI R4, R12, R5, RZ, 0x1 ;  /* 0x000000050c047211 */ /* 0x000fe200078f08ff */
[----:B------:R-:W-:Y:S01]  /*0f50*/  IMAD.SHL.U32 R13, R64, 0x40, RZ ;  /* 0x00000040400d7824 */ /* 0x000fe200078e00ff */
[----:B------:R-:W-:-:S02]  /*0f60*/  ISETP.GE.AND P0, PT, R25, c[0x0][0x1d4], PT ;  /* 0x0000750019007a0c */ /* 0x000fc40003f06270 */
[----:B------:R-:W-:Y:S02]  /*0f70*/  SHF.R.S32.HI R15, RZ, 0x1f, R0 ;  /* 0x0000001fff0f7819 */ /* 0x000fe40000011400 */
[----:B------:R-:W-:Y:S02]  /*0f80*/  LOP3.LUT R12, R4, 0xfffffffe, RZ, 0xc0, !PT ;  /* 0xfffffffe040c7812 */ /* 0x000fe400078ec0ff */
[----:B------:R-:W-:Y:S02]  /*0f90*/  LOP3.LUT R4, R13, 0x1c0, RZ, 0xc0, !PT ;  /* 0x000001c00d047812 */ /* 0x000fe400078ec0ff */
[----:B------:R-:W-:Y:S01]  /*0fa0*/  LEA.HI R15, R15, R0, RZ, 0x3 ;  /* 0x000000000f0f7211 */ /* 0x000fe200078f18ff */
[----:B------:R-:W-:Y:S01]  /*0fb0*/  IMAD.IADD R12, R5, 0x1, -R12 ;  /* 0x00000001050c7824 */ /* 0x000fe200078e0a0c */
[----:B------:R-:W-:Y:S02]  /*0fc0*/  LOP3.LUT R18, R4, 0x8, R18, 0xf8, !PT ;  /* 0x0000000804127812 */ /* 0x000fe400078ef812 */
[----:B------:R-:W-:-:S02]  /*0fd0*/  SHF.R.U32.HI R13, RZ, 0x3, R4 ;  /* 0x00000003ff0d7819 */ /* 0x000fc40000011604 */
[----:B------:R-:W-:Y:S02]  /*0fe0*/  LOP3.LUT R14, R15, 0xfffffff8, RZ, 0xc0, !PT ;  /* 0xfffffff80f0e7812 */ /* 0x000fe400078ec0ff */
[----:B------:R-:W-:Y:S01]  /*0ff0*/  @P2 IADD3 R3, R3, UR4, RZ ;  /* 0x0000000403032c10 */ /* 0x000fe2000fffe0ff */
[----:B------:R-:W-:Y:S01]  /*1000*/  ULDC.64 UR4, c[0x0][0x208] ;  /* 0x0000820000047ab9 */ /* 0x000fe20000000a00 */
[----:B------:R-:W-:Y:S01]  /*1010*/  @P2 LEA R4, P1, R2, c[0x0][0x1c8], 0x1 ;  /* 0x0000720002042a11 */ /* 0x000fe200078208ff */
[----:B------:R-:W-:Y:S01]  /*1020*/  UIMAD.WIDE.U32 UR16, UR11, UR4, URZ ;  /* 0x000000040b1072a5 */ /* 0x000fe2000f8e003f */
[----:B------:R-:W-:Y:S01]  /*1030*/  LOP3.LUT R18, R18, R13, RZ, 0x3c, !PT ;  /* 0x0000000d12127212 */ /* 0x000fe200078e3cff */
[----:B------:R-:W-:Y:S01]  /*1040*/  IMAD.IADD R13, R0, 0x1, -R14 ;  /* 0x00000001000d7824 */ /* 0x000fe200078e0a0e */
[----:B------:R-:W-:Y:S01]  /*1050*/  @P2 LEA.HI.X R5, R2, c[0x0][0x1cc], R3, 0x1, P1 ;  /* 0x0000730002052a11 */ /* 0x000fe200008f0c03 */
[C---:B------:R-:W-:Y:S01]  /*1060*/  @P6 IMAD.SHL.U32 R0, R160.reuse, 0x2, RZ ;  /* 0x00000002a0006824 */ /* 0x040fe200078e00ff */
[----:B------:R-:W-:Y:S01]  /*1070*/  UIMAD UR11, UR11, UR5, URZ ;  /* 0x000000050b0b72a4 */ /* 0x000fe2000f8e023f */
[----:B------:R-:W-:-:S02]  /*1080*/  @P5 IMAD.SHL.U32 R3, R160, 0x2, RZ ;  /* 0x00000002a0035824 */ /* 0x000fc400078e00ff */
[----:B------:R-:W-:Y:S01]  /*1090*/  @P4 IMAD.SHL.U32 R2, R160, 0x2, RZ ;  /* 0x00000002a0024824 */ /* 0x000fe200078e00ff */
[----:B------:R-:W-:Y:S01]  /*10a0*/  @!PT LDS RZ, [RZ] ;  /* 0x00000000fffff984 */ /* 0x000fe20000000800 */
[----:B------:R-:W-:Y:S01]  /*10b0*/  @!PT LDS RZ, [RZ] ;  /* 0x00000000fffff984 */ /* 0x000fe20000000800 */
[----:B------:R-:W-:Y:S01]  /*10c0*/  @!PT LDS RZ, [RZ] ;  /* 0x00000000fffff984 */ /* 0x000fe20000000800 */
[----:B------:R1:W-:Y:S01]  /*10d0*/  @P6 LDGSTS.E.BYPASS.LTC128B.128 [R0+0x4100], [R10.64], !P3 ;  /* 0x041000000a006fae */ /* 0x0003e2000d901d56 */
[----:B------:R-:W-:-:S03]  /*10e0*/  UIADD3 UR11, UR17, UR11, URZ ;  /* 0x0000000b110b7290 */ /* 0x000fc6000fffe03f */
[----:B------:R1:W-:Y:S04]  /*10f0*/  @P6 LDGSTS.E.BYPASS.LTC128B.128 [R0+0x6100], [R10.64+0x80], !P0 ;  /* 0x061000800a006fae */ /* 0x0003e8000c101d56 */
[----:B------:R4:W-:Y:S04]  /*1100*/  @P5 LDGSTS.E.BYPASS.LTC128B.128 [R3+0x4900], [R8.64], !P3 ;  /* 0x0490000008035fae */ /* 0x0009e8000d901d56 */
[----:B------:R4:W-:Y:S04]  /*1110*/  @P5 LDGSTS.E.BYPASS.LTC128B.128 [R3+0x6900], [R8.64+0x80], !P0 ;  /* 0x0690008008035fae */ /* 0x0009e8000c101d56 */
[----:B------:R5:W-:Y:S04]  /*1120*/  @P4 LDGSTS.E.BYPASS.LTC128B.128 [R2+0x5100], [R6.64], !P3 ;  /* 0x0510000006024fae */ /* 0x000be8000d901d56 */
[----:B------:R5:W-:Y:S01]  /*1130*/  @P4 LDGSTS.E.BYPASS.LTC128B.128 [R2+0x7100], [R6.64+0x80], !P0 ;  /* 0x0710008006024fae */ /* 0x000be2000c101d56 */
[----:B------:R-:W-:Y:S01]  /*1140*/  LOP3.LUT P4, RZ, R64, 0x2, RZ, 0xc0, !PT ;  /* 0x0000000240ff7812 */ /* 0x000fe2000788c0ff */
[----:B-1----:R-:W-:-:S05]  /*1150*/  @P2 IMAD.SHL.U32 R0, R160, 0x2, RZ ;  /* 0x00000002a0002824 */ /* 0x002fca00078e00ff */
[----:B------:R1:W-:Y:S01]  /*1160*/  @P2 LDGSTS.E.BYPASS.LTC128B.128 [R0+0x5900], [R4.64], !P3 ;  /* 0x0590000004002fae */ /* 0x0003e2000d901d56 */
[----:B----4-:R-:W-:-:S03]  /*1170*/  IMAD.SHL.U32 R3, R12, 0x8, RZ ;  /* 0x000000080c037824 */ /* 0x010fc600078e00ff */
[----:B------:R1:W-:Y:S01]  /*1180*/  @P2 LDGSTS.E.BYPASS.LTC128B.128 [R0+0x7900], [R4.64+0x80], !P0 ;  /* 0x0790008004002fae */ /* 0x0003e2000c101d56 */
[----:B------:R-:W-:-:S03]  /*1190*/  R2P PR, R13, 0x6 ;  /* 0x000000060d007804 */ /* 0x000fc60000000000 */
[----:B------:R-:W0:Y:S01]  /*11a0*/  LDGDEPBAR ;  /* 0x00000000000079af */ /* 0x000e220000000000 */
[----:B-----5:R-:W-:Y:S01]  /*11b0*/  IMAD.SHL.U32 R2, R13, 0x40, RZ ;  /* 0x000000400d027824 */ /* 0x020fe200078e00ff */
[----:B------:R-:W-:-:S04]  /*11c0*/  LEA.HI R6, R22, R29, RZ, 0x5 ;  /* 0x0000001d16067211 */ /* 0x000fc800078f28ff */
[----:B------:R-:W-:-:S04]  /*11d0*/  LOP3.LUT R2, R2, 0x1c0, RZ, 0xc0, !PT ;  /* 0x000001c002027812 */ /* 0x000fc800078ec0ff */
[----:B------:R-:W-:Y:S02]  /*11e0*/  LOP3.LUT R3, R2, 0x8, R3, 0xf8, !PT ;  /* 0x0000000802037812 */ /* 0x000fe400078ef803 */
[----:B------:R-:W-:-:S04]  /*11f0*/  SHF.R.U32.HI R2, RZ, 0x3, R2 ;  /* 0x00000003ff027819 */ /* 0x000fc80000011602 */
[----:B------:R-:W-:Y:S01]  /*1200*/  LOP3.LUT R157, R3, R2, RZ, 0x3c, !PT ;  /* 0x00000002039d7212 */ /* 0x000fe200078e3cff */
[----:B------:R-:W-:Y:S02]  /*1210*/  IMAD R2, R21, c[0x0][0x208], RZ ;  /* 0x0000820015027a24 */ /* 0x000fe400078e02ff */
[----:B-1----:R-:W-:Y:S01]  /*1220*/  IMAD.SHL.U32 R4, R15, 0x40, RZ ;  /* 0x000000400f047824 */ /* 0x002fe200078e00ff */
[----:B------:R-:W-:Y:S01]  /*1230*/  SHF.R.S32.HI R5, RZ, 0x5, R6 ;  /* 0x00000005ff057819 */ /* 0x000fe20000011406 */
[----:B------:R-:W-:Y:S01]  /*1240*/  IMAD R0, R12, 0x200, R18 ;  /* 0x000002000c007824 */ /* 0x000fe200078e0212 */
[----:B------:R-:W-:-:S04]  /*1250*/  DEPBAR.LE SB0, 0x1 ;  /* 0x000080400000791a */ /* 0x000fc80000000000 */
[----:B------:R-:W-:Y:S01]  /*1260*/  LOP3.LUT R158, R4, 0xfffffe00, RZ, 0xc0, !PT ;  /* 0xfffffe00049e7812 */ /* 0x000fe200078ec0ff */
[----:B------:R-:W-:Y:S01]  /*1270*/  IMAD.SHL.U32 R224, R0, 0x2, RZ ;  /* 0x0000000200e07824 */ /* 0x000fe200078e00ff */
[----:B------:R-:W-:-:S04]  /*1280*/  DEPBAR.LE SB0, 0x0 ;  /* 0x000080000000791a */ /* 0x000fc80000000000 */
[----:B------:R-:W-:Y:S01]  /*1290*/  IMAD R0, R5, 0x400, R158 ;  /* 0x0000040005007824 */ /* 0x000fe200078e029e */
[C---:B------:R-:W-:Y:S01]  /*12a0*/  IADD3 R3, R224.reuse, 0x4100, RZ ;  /* 0x00004100e0037810 */ /* 0x040fe20007ffe0ff */
[----:B------:R-:W-:Y:S01]  /*12b0*/  BAR.SYNC.DEFER_BLOCKING 0x0 ;  /* 0x0000000000007b1d */ /* 0x000fe20000010000 */
[----:B------:R-:W-:Y:S01]  /*12c0*/  IADD3 R235, R224, 0x4120, RZ ;  /* 0x00004120e0eb7810 */ /* 0x000fe20007ffe0ff */
[----:B------:R-:W-:Y:S01]  /*12d0*/  IMAD.IADD R0, R157, 0x1, R0 ;  /* 0x000000019d007824 */ /* 0x000fe200078e0200 */
[----:B------:R-:W-:Y:S01]  /*12e0*/  @P4 IADD3 R235, R3, -0x20, RZ ;  /* 0xffffffe003eb4810 */ /* 0x000fe20007ffe0ff */
[----:B------:R-:W-:Y:S01]  /*12f0*/  IMAD.MOV.U32 R4, RZ, RZ, 0x10 ;  /* 0x00000010ff047424 */ /* 0x000fe200078e00ff */
[----:B------:R-:W-:Y:S01]  /*1300*/  LOP3.LUT R5, R6, 0xffffffe0, RZ, 0xc0, !PT ;  /* 0xffffffe006057812 */ /* 0x000fe200078ec0ff */
[----:B------:R-:W-:Y:S01]  /*1310*/  IMAD.SHL.U32 R231, R0, 0x2, RZ ;  /* 0x0000000200e77824 */ /* 0x000fe200078e00ff */
[----:B------:R-:W-:Y:S01]  /*1320*/  IADD3 R243, R235, 0x800, RZ ;  /* 0x00000800ebf37810 */ /* 0x000fe20007ffe0ff */
[----:B------:R-:W-:Y:S01]  /*1330*/  IMAD R0, R28, c[0x0][0x20c], R2 ;  /* 0x000083001c007a24 */ /* 0x000fe200078e0202 */
[----:B------:R-:W-:Y:S01]  /*1340*/  SEL R4, R4, 0xfffffff0, !P1 ;  /* 0xfffffff004047807 */ /* 0x000fe20004800000 */
[----:B------:R-:W-:Y:S01]  /*1350*/  IMAD.WIDE.U32 R2, R28, c[0x0][0x208], R26 ;  /* 0x000082001c027a25 */ /* 0x000fe200078e001a */
[----:B------:R-:W-:-:S02]  /*1360*/  PLOP3.LUT P1, PT, PT, PT, UP0, 0x80, 0x0 ;  /* 0x000000000000781c */ /* 0x000fc40003f2f008 */
[----:B------:R-:W-:Y:S01]  /*1370*/  IADD3 R242, R235, 0x1000, RZ ;  /* 0x00001000ebf27810 */ /* 0x000fe20007ffe0ff */
[----:B------:R-:W-:Y:S01]  /*1380*/  IMAD.IADD R3, R3, 0x1, R0 ;  /* 0x0000000103037824 */ /* 0x000fe200078e0200 */
[----:B------:R-:W-:Y:S01]  /*1390*/  IADD3 R241, R235, 0x1800, RZ ;  /* 0x00001800ebf17810 */ /* 0x000fe20007ffe0ff */
[----:B------:R-:W-:Y:S02]  /*13a0*/  IMAD R0, R31, c[0x0][0x210], RZ ;  /* 0x000084001f007a24 */ /* 0x000fe400078e02ff */
[----:B------:R-:W-:-:S04]  /*13b0*/  IMAD.WIDE.U32 R2, R30, c[0x0][0x210], R2 ;  /* 0x000084001e027a25 */ /* 0x000fc800078e0002 */
[----:B------:R-:W-:Y:S02]  /*13c0*/  IMAD R0, R30, c[0x0][0x214], R0 ;  /* 0x000085001e007a24 */ /* 0x000fe400078e0200 */
[----:B------:R-:W-:Y:S01]  /*13d0*/  IMAD R233, R4, 0x2, R231 ;  /* 0x0000000204e97824 */ /* 0x000fe200078e02e7 */
[----:B------:R3:W1:Y:S01]  /*13e0*/  LDSM.16.M88.4 R12, [R231+0x8100] ;  /* 0x00810000e70c783b */ /* 0x0006620000000200 */
[----:B------:R-:W-:Y:S02]  /*13f0*/  IMAD.IADD R3, R3, 0x1, R0 ;  /* 0x0000000103037824 */ /* 0x000fe400078e0200 */
[----:B------:R-:W-:Y:S01]  /*1400*/  IMAD R0, R17, c[0x0][0x218], RZ ;  /* 0x0000860011007a24 */ /* 0x000fe200078e02ff */
[----:B------:R3:W4:Y:S01]  /*1410*/  LDSM.16.M88.4 R8, [R231+0xa100] ;  /* 0x00a10000e708783b */ /* 0x0007220000000200 */
[----:B--2---:R-:W-:-:S03]  /*1420*/  IMAD.WIDE.U32 R32, R16, c[0x0][0x218], R2 ;  /* 0x0000860010207a25 */ /* 0x004fc600078e0002 */
[----:B------:R3:W2:Y:S01]  /*1430*/  LDSM.16.M88.4 R60, [R224+0x4100] ;  /* 0x00410000e03c783b */ /* 0x0006a20000000200 */
[----:B------:R-:W-:Y:S02]  /*1440*/  IMAD R0, R16, c[0x0][0x21c], R0 ;  /* 0x0000870010007a24 */ /* 0x000fe400078e0200 */
[----:B------:R-:W-:Y:S01]  /*1450*/  IMAD.IADD R144, R29, 0x1, -R5 ;  /* 0x000000011d907824 */ /* 0x000fe200078e0a05 */
[----:B------:R3:W-:Y:S01]  /*1460*/  STL.64 [R1+0x38], R32 ;  /* 0x0000382001007387 */ /* 0x0007e20000100a00 */
[----:B------:R-:W-:Y:S02]  /*1470*/  IMAD.IADD R18, R33, 0x1, R0 ;  /* 0x0000000121127824 */ /* 0x000fe400078e0200 */
[----:B------:R-:W-:Y:S01]  /*1480*/  IMAD.MOV.U32 R5, RZ, RZ, 0x20 ;  /* 0x00000020ff057424 */ /* 0x000fe200078e00ff */
[----:B------:R3:W1:Y:S04]  /*1490*/  LDSM.16.M88.4 R56, [R224+0x4900] ;  /* 0x00490000e038783b */ /* 0x0006680000000200 */
[----:B------:R3:W-:Y:S01]  /*14a0*/  STL [R1+0x48], R18 ;  /* 0x0000481201007387 */ /* 0x0007e20000100800 */
[----:B------:R-:W-:-:S03]  /*14b0*/  SEL R2, R5, 0xffffffe0, !P2 ;  /* 0xffffffe005027807 */ /* 0x000fc60005000000 */
[----:B------:R3:W1:Y:S04]  /*14c0*/  LDSM.16.M88.4 R52, [R224+0x5100] ;  /* 0x00510000e034783b */ /* 0x0006680000000200 */
[----:B------:R3:W1:Y:S04]  /*14d0*/  LDSM.16.M88.4 R48, [R224+0x5900] ;  /* 0x00590000e030783b */ /* 0x0006680000000200 */
[----:B------:R3:W1:Y:S04]  /*14e0*/  LDSM.16.M88.4 R24, [R233+0x8100] ;  /* 0x00810000e918783b */ /* 0x0006680000000200 */
[----:B------:R3:W1:Y:S04]  /*14f0*/  LDSM.16.M88.4 R20, [R233+0xa100] ;  /* 0x00a10000e914783b */ /* 0x0006680000000200 */
[----:B------:R3:W1:Y:S04]  /*1500*/  LDSM.16.M88.4 R72, [R235] ;  /* 0x00000000eb48783b */ /* 0x0006680000000200 */
[----:B------:R3:W1:Y:S04]  /*1510*/  LDSM.16.M88.4 R84, [R235+0x800] ;  /* 0x00080000eb54783b */ /* 0x0006680000000200 */
[----:B------:R3:W1:Y:S04]  /*1520*/  LDSM.16.M88.4 R80, [R235+0x1000] ;  /* 0x00100000eb50783b */ /* 0x0006680000000200 */
[----:B------:R3:W1:Y:S01]  /*1530*/  LDSM.16.M88.4 R76, [R235+0x1800] ;  /* 0x00180000eb4c783b */ /* 0x0006620000000200 */
[----:B------:R-:W-:Y:S05]  /*1540*/  @!P1 BRA `(.L_x_643) ;  /* 0x0000031000009947 */ /* 0x000fea0003800000 */
[----:B--2-4-:R-:W-:Y:S02]  /*1550*/  ULDC.64 UR4, c[0x0][0x208] ;  /* 0x0000820000047ab9 */ /* 0x014fe40000000a00 */
        /* <DEDUP_REMOVED lines=14> */
[----:B------:R-:W-:Y:S01]  /*1640*/  LEA.HI.X R5, R6, R18, R5, 0x6, P1 ;  /* 0x0000001206057211 */ /* 0x000fe200008f3405 */
[----:B---3--:R-:W-:Y:S01]  /*1650*/  IMAD.U32 R18, RZ, RZ, UR16 ;  /* 0x00000010ff127e24 */ /* 0x008fe2000f8e00ff */
[----:B------:R-:W-:Y:S02]  /*1660*/  LEA R6, P1, R3, c[0x0][0x1f8], 0x1 ;  /* 0x00007e0003067a11 */ /* 0x000fe400078208ff */
[----:B------:R-:W-:-:S02]  /*1670*/  ISETP.LT.OR P6, PT, R0, 0x11, P3 ;  /* 0x000000110000780c */ /* 0x000fc40001fc1670 */
[----:B------:R-:W-:Y:S01]  /*1680*/  LEA.HI.X R7, R3, c[0x0][0x1fc], R5, 0x1, P1 ;  /* 0x00007f0003077a11 */ /* 0x000fe200008f0c05 */
[----:B------:R-:W-:Y:S01]  /*1690*/  IMAD.SHL.U32 R3, R160, 0x2, RZ ;  /* 0x00000002a0037824 */ /* 0x000fe200078e00ff */
[----:B------:R-:W-:Y:S02]  /*16a0*/  ISETP.LT.OR P1, PT, R0, 0x11, P0 ;  /* 0x000000110000780c */ /* 0x000fe40000721670 */
[----:B------:R-:W-:Y:S02]  /*16b0*/  IADD3 R16, P5, R6, UR16, RZ ;  /* 0x0000001006107c10 */ /* 0x000fe4000ffbe0ff */
[----:B------:R-:W-:Y:S01]  /*16c0*/  @!PT LDS RZ, [RZ] ;  /* 0x00000000fffff984 */ /* 0x000fe20000000800 */
[----:B------:R-:W-:Y:S01]  /*16d0*/  @!PT LDS RZ, [RZ] ;  /* 0x00000000fffff984 */ /* 0x000fe20000000800 */
[----:B------:R-:W-:Y:S01]  /*16e0*/  @!PT LDS RZ, [RZ] ;  /* 0x00000000fffff984 */ /* 0x000fe20000000800 */
[----:B------:R2:W-:Y:S02]  /*16f0*/  LDGSTS.E.BYPASS.LTC128B.128 [R3+0x100], [R6.64], !P4 ;  /* 0x0010000006037fae */ /* 0x0005e4000e101d56 */
[----:B------:R-:W-:Y:S02]  /*1700*/  IADD3.X R17, R7, UR11, RZ, P5, !PT ;  /* 0x0000000b07117c10 */ /* 0x000fe4000affe4ff */
[----:B------:R2:W-:Y:S01]  /*1710*/  LDGSTS.E.BYPASS.LTC128B.128 [R3+0x2100], [R6.64+0x80], !P2 ;  /* 0x0210008006037fae */ /* 0x0005e2000d101d56 */
[----:B------:R-:W-:-:S02]  /*1720*/  IADD3 R18, P4, P2, R18, 0x80, R6 ;  /* 0x0000008012127810 */ /* 0x000fc40007a9e006 */
[----:B------:R-:W-:Y:S01]  /*1730*/  ISETP.LT.OR P5, PT, R0, 0x21, P0 ;  /* 0x000000210000780c */ /* 0x000fe200007a1670 */
[----:B------:R3:W-:Y:S01]  /*1740*/  LDGSTS.E.BYPASS.LTC128B.128 [R3+0x900], [R16.64], !P6 ;  /* 0x0090000010037fae */ /* 0x0007e2000f101d56 */
[----:B------:R-:W-:Y:S02]  /*1750*/  IADD3.X R19, RZ, UR11, R7, P4, P2 ;  /* 0x0000000bff137c10 */ /* 0x000fe4000a7e4407 */
[----:B------:R-:W-:Y:S02]  /*1760*/  IADD3 R28, P2, R16, UR5, RZ ;  /* 0x00000005101c7c10 */ /* 0x000fe4000ff5e0ff */
[C---:B------:R-:W-:Y:S01]  /*1770*/  ISETP.LT.OR P6, PT, R0.reuse, 0x21, P3 ;  /* 0x000000210000780c */ /* 0x040fe20001fc1670 */
[----:B------:R4:W-:Y:S01]  /*1780*/  LDGSTS.E.BYPASS.LTC128B.128 [R3+0x2900], [R18.64], !P1 ;  /* 0x0290000012037fae */ /* 0x0009e2000c901d56 */
[----:B------:R-:W-:Y:S02]  /*1790*/  IADD3.X R29, R17, UR4, RZ, P2, !PT ;  /* 0x00000004111d7c10 */ /* 0x000fe400097fe4ff */
[----:B------:R-:W-:-:S02]  /*17a0*/  ISETP.LT.OR P2, PT, R0, 0x31, P0 ;  /* 0x000000310000780c */ /* 0x000fc40000741670 */
[----:B--2---:R-:W-:-:S04]  /*17b0*/  IADD3 R6, P4, R16, UR16, RZ ;  /* 0x0000001010067c10 */ /* 0x004fc8000ff9e0ff */
[----:B------:R-:W-:Y:S02]  /*17c0*/  IADD3.X R7, R17, UR11, RZ, P4, !PT ;  /* 0x0000000b11077c10 */ /* 0x000fe4000a7fe4ff */
[----:B------:R-:W-:-:S03]  /*17d0*/  ISETP.LT.OR P4, PT, R0, 0x31, P3 ;  /* 0x000000310000780c */ /* 0x000fc60001f81670 */
[----:B------:R2:W-:Y:S01]  /*17e0*/  LDGSTS.E.BYPASS.LTC128B.128 [R3+0x1100], [R6.64], !P6 ;  /* 0x0110000006037fae */ /* 0x0005e2000f101d56 */
[----:B----4-:R-:W-:-:S03]  /*17f0*/  IADD3 R18, P1, R6, UR16, RZ ;  /* 0x0000001006127c10 */ /* 0x010fc6000ff3e0ff */
[----:B------:R2:W-:Y:S01]  /*1800*/  LDGSTS.E.BYPASS.LTC128B.128 [R3+0x3100], [R28.64], !P5 ;  /* 0x031000001c037fae */ /* 0x0005e2000e901d56 */
[----:B------:R-:W-:Y:S02]  /*1810*/  IADD3.X R19, R7, UR11, RZ, P1, !PT ;  /* 0x0000000b07137c10 */ /* 0x000fe40008ffe4ff */
[----:B---3--:R-:W-:-:S03]  /*1820*/  IADD3 R16, P1, R6, UR5, RZ ;  /* 0x0000000506107c10 */ /* 0x008fc6000ff3e0ff */
[----:B------:R2:W-:Y:S01]  /*1830*/  LDGSTS.E.BYPASS.LTC128B.128 [R3+0x1900], [R18.64], !P4 ;  /* 0x0190000012037fae */ /* 0x0005e2000e101d56 */
[----:B------:R-:W-:-:S05]  /*1840*/  IADD3.X R17, R7, UR4, RZ, P1, !PT ;  /* 0x0000000407117c10 */ /* 0x000fca0008ffe4ff */
[----:B------:R2:W-:Y:S04]  /*1850*/  LDGSTS.E.BYPASS.LTC128B.128 [R3+0x3900], [R16.64], !P2 ;  /* 0x0390000010037fae */ /* 0x0005e8000d101d56 */
.L_x_643:
[C---:B-12-4-:R-:W-:Y:S01]  /*1860*/  HMMA.16816.F32.BF16 R44, R8.reuse, R58, RZ ;  /* 0x0000003a082c723c */ /* 0x056fe200000418ff */
[----:B------:R-:W-:Y:S01]  /*1870*/  LOP3.LUT P1, RZ, R64, 0x4, RZ, 0xc0, !PT ;  /* 0x0000000440ff7812 */ /* 0x000fe2000782c0ff */
[----:B------:R-:W0:Y:S01]  /*1880*/  LDGDEPBAR ;  /* 0x00000000000079af */ /* 0x000e220000000000 */
[----:B------:R-:W-:Y:S01]  /*1890*/  MOV R0, 0x40 ;  /* 0x0000004000007802 */ /* 0x000fe20000000f00 */
[----:B------:R-:W-:Y:S01]  /*18a0*/  UISETP.GE.AND UP0, UPT, UR8, 0x41, UPT ;  /* 0x000000410800788c */ /* 0x000fe2000bf06270 */
[----:B------:R-:W-:Y:S01]  /*18b0*/  LEA R232, R2, R231, 0x1 ;  /* 0x000000e702e87211 */ /* 0x000fe200078e08ff */
[----:B------:R-:W-:Y:S01]  /*18c0*/  LDSM.16.M88.4 R64, [R224+0x6100] ;  /* 0x00610000e040783b */ /* 0x000fe20000000200 */
[----:B------:R-:W-:Y:S01]  /*18d0*/  SEL R0, R0, 0xffffffc0, !P1 ;  /* 0xffffffc000007807 */ /* 0x000fe20004800000 */
[----:B---3--:R-:W-:Y:S01]  /*18e0*/  HMMA.16816.F32.BF16 R16, R8, R48, RZ ;  /* 0x000000300810723c */ /* 0x008fe200000418ff */
[----:B------:R-:W-:Y:S02]  /*18f0*/  LEA R234, R2, R233, 0x1 ;  /* 0x000000e902ea7211 */ /* 0x000fe400078e08ff */
[----:B------:R-:W-:-:S02]  /*1900*/  IADD3 R230, R224, R0, RZ ;  /* 0x00000000e0e67210 */ /* 0x000fc40007ffe0ff */
[C---:B------:R-:W-:Y:S02]  /*1910*/  IADD3 R229, R235.reuse, R0, RZ ;  /* 0x00000000ebe57210 */ /* 0x040fe40007ffe0ff */
[----:B------:R-:W-:Y:S01]  /*1920*/  LEA R236, R4, R232, 0x1 ;  /* 0x000000e804ec7211 */ /* 0x000fe200078e08ff */
[C---:B------:R-:W-:Y:S01]  /*1930*/  HMMA.16816.F32.BF16 R40, R8.reuse, R60, RZ ;  /* 0x0000003c0828723c */ /* 0x040fe200000418ff */
[----:B------:R-:W-:Y:S02]  /*1940*/  PLOP3.LUT P1, PT, PT, PT, UP0, 0x80, 0x0 ;  /* 0x000000000000781c */ /* 0x000fe40003f2f008 */
[C---:B------:R-:W-:Y:S02]  /*1950*/  IADD3 R240, R235.reuse, 0x2000, RZ ;  /* 0x00002000ebf07810 */ /* 0x040fe40007ffe0ff */
[C---:B------:R-:W-:Y:S02]  /*1960*/  IADD3 R239, R235.reuse, 0x2800, RZ ;  /* 0x00002800ebef7810 */ /* 0x040fe40007ffe0ff */
[C---:B------:R-:W-:Y:S01]  /*1970*/  IADD3 R238, R235.reuse, 0x3000, RZ ;  /* 0x00003000ebee7810 */ /* 0x040fe20007ffe0ff */
[----:B------:R-:W-:Y:S01]  /*1980*/  HMMA.16816.F32.BF16 R36, R8, R62, RZ ;  /* 0x0000003e0824723c */ /* 0x000fe200000418ff */
[----:B------:R-:W-:-:S07]  /*1990*/  IADD3 R237, R235, 0x3800, RZ ;  /* 0x00003800ebed7810 */ /* 0x000fce0007ffe0ff */
[C---:B------:R-:W-:Y:S08]  /*19a0*/  HMMA.16816.F32.BF16 R100, R12.reuse, R60, RZ ;  /* 0x0000003c0c64723c */ /* 0x040ff000000418ff */
[----:B------:R-:W-:Y:S08]  /*19b0*/  HMMA.16816.F32.BF16 R88, R12, R62, RZ ;  /* 0x0000003e0c58723c */ /* 0x000ff000000418ff */
[C---:B------:R-:W-:Y:S08]  /*19c0*/  HMMA.16816.F32.BF16 R32, R8.reuse, R56, RZ ;  /* 0x000000380820723c */ /* 0x040ff000000418ff */
[C---:B------:R-:W-:Y:S08]  /*19d0*/  HMMA.16816.F32.BF16 R28, R8.reuse, R52, RZ ;  /* 0x00000034081c723c */ /* 0x040ff000000418ff */
[----:B------:R-:W-:Y:S08]  /*19e0*/  HMMA.16816.F32.BF16 R68, R8, R54, RZ ;  /* 0x000000360844723c */ /* 0x000ff000000418ff */
[C---:B------:R-:W-:Y:S08]  /*19f0*/  HMMA.16816.F32.BF16 R104, R12.reuse, R56, RZ ;  /* 0x000000380c68723c */ /* 0x040ff000000418ff */
[----:B------:R-:W-:Y:S08]  /*1a00*/  HMMA.16816.F32.BF16 R60, R12, R58, RZ ;  /* 0x0000003a0c3c723c */ /* 0x000ff000000418ff */
[----:B------:R-:W-:Y:S08]  /*1a10*/  HMMA.16816.F32.BF16 R8, R8, R50, RZ ;  /* 0x000000320808723c */ /* 0x000ff000000418ff */
[C---:B------:R-:W-:Y:S08]  /*1a20*/  HMMA.16816.F32.BF16 R96, R12.reuse, R52, RZ ;  /* 0x000000340c60723c */ /* 0x040ff000000418ff */
[C---:B------:R-:W-:Y:S08]  /*1a30*/  HMMA.16816.F32.BF16 R56, R12.reuse, R54, RZ ;  /* 0x000000360c38723c */ /* 0x040ff000000418ff */
[C---:B------:R-:W-:Y:S08]  /*1a40*/  HMMA.16816.F32.BF16 R92, R12.reuse, R48, RZ ;  /* 0x000000300c5c723c */ /* 0x040ff000000418ff */
[----:B------:R-:W-:Y:S01]  /*1a50*/  HMMA.16816.F32.BF16 R52, R12, R50, RZ ;  /* 0x000000320c34723c */ /* 0x000fe200000418ff */
[----:B------:R-:W-:Y:S07]  /*1a60*/  LDSM.16.M88.4 R12, [R232+0xa100] ;  /* 0x00a10000e80c783b */ /* 0x000fee0000000200 */
[C---:B------:R-:W-:Y:S01]  /*1a70*/  HMMA.16816.F32.BF16 R136, R20.reuse, R86, R44 ;  /* 0x000000561488723c */ /* 0x040fe2000004182c */
[----:B------:R-:W1:Y:S07]  /*1a80*/  LDSM.16.M88.4 R44, [R230+0x4100] ;  /* 0x00410000e62c783b */ /* 0x000e6e0000000200 */
[C---:B------:R-:W-:Y:S01]  /*1a90*/  HMMA.16816.F32.BF16 R112, R20.reuse, R76, R16 ;  /* 0x0000004c1470723c */ /* 0x040fe20000041810 */
[----:B------:R-:W2:Y:S07]  /*1aa0*/  LDSM.16.M88.4 R16, [R232+0x8100] ;  /* 0x00810000e810783b */ /* 0x000eae0000000200 */
[C---:B------:R-:W-:Y:S08]  /*1ab0*/  HMMA.16816.F32.BF16 R40, R20.reuse, R72, R40 ;  /* 0x000000481428723c */ /* 0x040ff00000041828 */
[C---:B------:R-:W-:Y:S08]  /*1ac0*/  HMMA.16816.F32.BF16 R140, R20.reuse, R82, R68 ;  /* 0x00000052148c723c */ /* 0x040ff00000041844 */
[----:B------:R-:W-:Y:S08]  /*1ad0*/  HMMA.16816.F32.BF16 R68, R20, R78, R8 ;  /* 0x0000004e1444723c */ /* 0x000ff00000041808 */
[----:B------:R-:W-:Y:S08]  /*1ae0*/  HMMA.16816.F32.BF16 R8, R24, R72, R100 ;  /* 0x000000481808723c */ /* 0x000ff00000041864 */
[C---:B------:R-:W-:Y:S01]  /*1af0*/  HMMA.16816.F32.BF16 R120, R20.reuse, R84, R32 ;  /* 0x000000541478723c */ /* 0x040fe20000041820 */
[----:B------:R-:W-:Y:S07]  /*1b00*/  LDSM.16.M88.4 R32, [R230+0x4900] ;  /* 0x00490000e620783b */ /* 0x000fee0000000200 */
[C---:B------:R-:W-:Y:S01]  /*1b10*/  HMMA.16816.F32.BF16 R116, R20.reuse, R80, R28 ;  /* 0x000000501474723c */ /* 0x040fe2000004181c */
[----:B------:R-:W-:Y:S07]  /*1b20*/  LDSM.16.M88.4 R28, [R230+0x5100] ;  /* 0x00510000e61c783b */ /* 0x000fee0000000200 */
[----:B------:R-:W-:Y:S01]  /*1b30*/  HMMA.16816.F32.BF16 R36, R20, R74, R36 ;  /* 0x0000004a1424723c */ /* 0x000fe20000041824 */
[----:B------:R-:W3:Y:S07]  /*1b40*/  LDSM.16.M88.4 R20, [R230+0x5900] ;  /* 0x00590000e614783b */ /* 0x000eee0000000200 */
[C---:B------:R-:W-:Y:S08]  /*1b50*/  HMMA.16816.F32.BF16 R128, R24.reuse, R84, R104 ;  /* 0x000000541880723c */ /* 0x040ff00000041868 */
[C---:B------:R-:W-:Y:S08]  /*1b60*/  HMMA.16816.F32.BF16 R108, R24.reuse, R86, R60 ;  /* 0x00000056186c723c */ /* 0x040ff0000004183c */
[C---:B------:R-:W-:Y:S08]  /*1b70*/  HMMA.16816.F32.BF16 R132, R24.reuse, R80, R96 ;  /* 0x000000501884723c */ /* 0x040ff00000041860 */
[C---:B------:R-:W-:Y:S08]  /*1b80*/  HMMA.16816.F32.BF16 R124, R24.reuse, R76, R92 ;  /* 0x0000004c187c723c */ /* 0x040ff0000004185c */
[C---:B------:R-:W-:Y:S01]  /*1b90*/  HMMA.16816.F32.BF16 R104, R24.reuse, R74, R88 ;  /* 0x0000004a1868723c */ /* 0x040fe20000041858 */
[----:B------:R-:W-:Y:S07]  /*1ba0*/  LDSM.16.M88.4 R88, [R229+0x1000] ;  /* 0x00100000e558783b */ /* 0x000fee0000000200 */
[C---:B------:R-:W-:Y:S01]  /*1bb0*/  HMMA.16816.F32.BF16 R100, R24.reuse, R82, R56 ;  /* 0x000000521864723c */ /* 0x040fe20000041838 */
[----:B------:R-:W-:Y:S07]  /*1bc0*/  LDSM.16.M88.4 R56, [R229+0x800] ;  /* 0x00080000e538783b */ /* 0x000fee0000000200 */
[----:B------:R-:W-:Y:S01]  /*1bd0*/  HMMA.16816.F32.BF16 R52, R24, R78, R52 ;  /* 0x0000004e1834723c */ /* 0x000fe20000041834 */
[----:B------:R-:W-:Y:S07]  /*1be0*/  LDSM.16.M88.4 R24, [R229] ;  /* 0x00000000e518783b */ /* 0x000fee0000000200 */
[-C--:B-1----:R-:W-:Y:S01]  /*1bf0*/  HMMA.16816.F32.BF16 R60, R12, R44.reuse, R40 ;  /* 0x0000002c0c3c723c */ /* 0x082fe20000041828 */
[----:B------:R-:W1:Y:S07]  /*1c00*/  LDSM.16.M88.4 R40, [R234+0x8100] ;  /* 0x00810000ea28783b */ /* 0x000e6e0000000200 */
[----:B--2---:R-:W-:Y:S01]  /*1c10*/  HMMA.16816.F32.BF16 R48, R16, R44, R8 ;  /* 0x0000002c1030723c */ /* 0x004fe20000041808 */
[----:B------:R-:W2:Y:S07]  /*1c20*/  LDSM.16.M88.4 R8, [R234+0xa100] ;  /* 0x00a10000ea08783b */ /* 0x000eae0000000200 */
[C---:B------:R-:W-:Y:S01]  /*1c30*/  HMMA.16816.F32.BF16 R96, R12.reuse, R46, R36 ;  /* 0x0000002e0c60723c */ /* 0x040fe20000041824 */
[----:B------:R-:W4:Y:S07]  /*1c40*/  LDSM.16.M88.4 R36, [R231+0xc100] ;  /* 0x00c10000e724783b */ /* 0x000f2e0000000200 */
[C---:B---3--:R-:W-:Y:S01]  /*1c50*/  HMMA.16816.F32.BF16 R72, R12.reuse, R20, R112 ;  /* 0x000000140c48723c */ /* 0x048fe20000041870 */
[----:B------:R-:W3:Y:S07]  /*1c60*/  LDSM.16.M88.4 R112, [R229+0x1800] ;  /* 0x00180000e570783b */ /* 0x000eee0000000200 */
[C---:B------:R-:W-:Y:S08]  /*1c70*/  HMMA.16816.F32.BF16 R92, R12.reuse, R32, R120 ;  /* 0x000000200c5c723c */ /* 0x040ff00000041878 */
[C---:B------:R-:W-:Y:S08]  /*1c80*/  HMMA.16816.F32.BF16 R80, R12.reuse, R28, R116 ;  /* 0x0000001c0c50723c */ /* 0x040ff00000041874 */
[C---:B------:R-:W-:Y:S08]  /*1c90*/  HMMA.16816.F32.BF16 R84, R12.reuse, R34, R136 ;  /* 0x000000220c54723c */ /* 0x040ff00000041888 */
[C---:B------:R-:W-:Y:S08]  /*1ca0*/  HMMA.16816.F32.BF16 R76, R12.reuse, R30, R140 ;  /* 0x0000001e0c4c723c */ /* 0x040ff0000004188c */
[----:B------:R-:W-:Y:S08]  /*1cb0*/  HMMA.16816.F32.BF16 R68, R12, R22, R68 ;  /* 0x000000160c44723c */ /* 0x000ff00000041844 */
[----:B-1----:R-:W-:Y:S08]  /*1cc0*/  HMMA.16816.F32.BF16 R12, R40, R24, R48 ;  /* 0x00000018280c723c */ /* 0x002ff00000041830 */
[C---:B------:R-:W-:Y:S08]  /*1cd0*/  HMMA.16816.F32.BF16 R44, R16.reuse, R46, R104 ;  /* 0x0000002e102c723c */ /* 0x040ff00000041868 */
[C---:B------:R-:W-:Y:S08]  /*1ce0*/  HMMA.16816.F32.BF16 R104, R16.reuse, R32, R128 ;  /* 0x000000201068723c */ /* 0x040ff00000041880 */
[C---:B------:R-:W-:Y:S01]  /*1cf0*/  HMMA.16816.F32.BF16 R108, R16.reuse, R34, R108 ;  /* 0x00000022106c723c */ /* 0x040fe2000004186c */
[----:B------:R-:W1:Y:S07]  /*1d00*/  LDSM.16.M88.4 R32, [R231+0xe100] ;  /* 0x00e10000e720783b */ /* 0x000e6e0000000200 */
[C---:B------:R-:W-:Y:S08]  /*1d10*/  HMMA.16816.F32.BF16 R132, R16.reuse, R28, R132 ;  /* 0x0000001c1084723c */ /* 0x040ff00000041884 */
[C---:B------:R-:W-:Y:S01]  /*1d20*/  HMMA.16816.F32.BF16 R100, R16.reuse, R30, R100 ;  /* 0x0000001e1064723c */ /* 0x040fe20000041864 */
[----:B------:R-:W-:Y:S07]  /*1d30*/  LDSM.16.M88.4 R28, [R233+0xc100] ;  /* 0x00c10000e91c783b */ /* 0x000fee0000000200 */
[C---:B------:R-:W-:Y:S08]  /*1d40*/  HMMA.16816.F32.BF16 R124, R16.reuse, R20, R124 ;  /* 0x00000014107c723c */ /* 0x040ff0000004187c */
[----:B------:R-:W-:Y:S01]  /*1d50*/  HMMA.16816.F32.BF16 R116, R16, R22, R52 ;  /* 0x000000161074723c */ /* 0x000fe20000041834 */
[----:B------:R-:W-:Y:S04]  /*1d60*/  LDSM.16.M88.4 R20, [R232+0xc100] ;  /* 0x00c10000e814783b */ /* 0x000fe80000000200 */
[----:B------:R-:W-:Y:S03]  /*1d70*/  LDSM.16.M88.4 R52, [R230+0x6100] ;  /* 0x00610000e634783b */ /* 0x000fe60000000200 */
[----:B--2---:R-:W-:Y:S01]  /*1d80*/  HMMA.16816.F32.BF16 R16, R8, R24, R60 ;  /* 0x000000180810723c */ /* 0x004fe2000004183c */
[----:B------:R-:W2:Y:S07]  /*1d90*/  LDSM.16.M88.4 R60, [R235+0x2000] ;  /* 0x00200000eb3c783b */ /* 0x000eae0000000200 */
[----:B----4-:R-:W-:Y:S08]  /*1da0*/  HMMA.16816.F32.BF16 R12, R36, R64, R12 ;  /* 0x00000040240c723c */ /* 0x010ff0000004180c */
[C---:B---3--:R-:W-:Y:S08]  /*1db0*/  HMMA.16816.F32.BF16 R152, R8.reuse, R114, R68 ;  /* 0x000000720898723c */ /* 0x048ff00000041844 */
[-C--:B------:R-:W-:Y:S08]  /*1dc0*/  HMMA.16816.F32.BF16 R96, R8, R26.reuse, R96 ;  /* 0x0000001a0860723c */ /* 0x080ff00000041860 */
[----:B------:R-:W-:Y:S01]  /*1dd0*/  HMMA.16816.F32.BF16 R68, R40, R26, R44 ;  /* 0x0000001a2844723c */ /* 0x000fe2000004182c */
[----:B------:R-:W3:Y:S04]  /*1de0*/  LDSM.16.M88.4 R24, [R233+0xe100] ;  /* 0x00e10000e918783b */ /* 0x000ee80000000200 */
[----:B------:R-:W-:Y:S03]  /*1df0*/  LDSM.16.M88.4 R44, [R229+0x2000] ;  /* 0x00200000e52c783b */ /* 0x000fe60000000200 */
[C---:B------:R-:W-:Y:S08]  /*1e00*/  HMMA.16816.F32.BF16 R92, R8.reuse, R56, R92 ;  /* 0x00000038085c723c */ /* 0x040ff0000004185c */
[C---:B------:R-:W-:Y:S08]  /*1e10*/  HMMA.16816.F32.BF16 R120, R8.reuse, R58, R84 ;  /* 0x0000003a0878723c */ /* 0x040ff00000041854 */
[C---:B------:R-:W-:Y:S08]  /*1e20*/  HMMA.16816.F32.BF16 R128, R8.reuse, R88, R80 ;  /* 0x000000580880723c */ /* 0x040ff00000041850 */
[C---:B------:R-:W-:Y:S08]  /*1e30*/  HMMA.16816.F32.BF16 R136, R8.reuse, R90, R76 ;  /* 0x0000005a0888723c */ /* 0x040ff0000004184c */
[----:B------:R-:W-:Y:S08]  /*1e40*/  HMMA.16816.F32.BF16 R140, R8, R112, R72 ;  /* 0x00000070088c723c */ /* 0x000ff00000041848 */
[----:B-1----:R-:W-:Y:S01]  /*1e50*/  HMMA.16816.F32.BF16 R8, R32, R64, R16 ;  /* 0x000000402008723c */ /* 0x002fe20000041810 */
[----:B------:R-:W1:Y:S07]  /*1e60*/  LDSM.16.M88.4 R16, [R232+0xe100] ;  /* 0x00e10000e810783b */ /* 0x000e6e0000000200 */
[----:B--2---:R-:W-:Y:S01]  /*1e70*/  HMMA.16816.F32.BF16 R48, R28, R60, R12 ;  /* 0x0000003c1c30723c */ /* 0x004fe2000004180c */
[----:B------:R-:W2:Y:S07]  /*1e80*/  LDSM.16.M88.4 R12, [R234+0xc100] ;  /* 0x00c10000ea0c783b */ /* 0x000eae0000000200 */
[C---:B------:R-:W-:Y:S08]  /*1e90*/  HMMA.16816.F32.BF16 R104, R40.reuse, R56, R104 ;  /* 0x000000382868723c */ /* 0x040ff00000041868 */
[----:B------:R-:W-:Y:S08]  /*1ea0*/  HMMA.16816.F32.BF16 R108, R40, R58, R108 ;  /* 0x0000003a286c723c */ /* 0x000ff0000004186c */
[----:B---3--:R-:W-:Y:S01]  /*1eb0*/  HMMA.16816.F32.BF16 R56, R24, R60, R8 ;  /* 0x0000003c1838723c */ /* 0x008fe20000041808 */
[----:B------:R-:W-:Y:S07]  /*1ec0*/  LDSM.16.M88.4 R8, [R236+0xe100] ;  /* 0x00e10000ec08783b */ /* 0x000fee0000000200 */
[----:B------:R-:W-:Y:S01]  /*1ed0*/  HMMA.16816.F32.BF16 R72, R20, R52, R48 ;  /* 0x000000341448723c */ /* 0x000fe20000041830 */
[----:B------:R-:W3:Y:S07]  /*1ee0*/  LDSM.16.M88.4 R48, [R224+0x6900] ;  /* 0x00690000e030783b */ /* 0x000eee0000000200 */
[-C--:B------:R-:W-:Y:S08]  /*1ef0*/  HMMA.16816.F32.BF16 R68, R36, R66.reuse, R68 ;  /* 0x000000422444723c */ /* 0x080ff00000041844 */
[----:B------:R-:W-:Y:S08]  /*1f00*/  HMMA.16816.F32.BF16 R76, R32, R66, R96 ;  /* 0x00000042204c723c */ /* 0x000ff00000041860 */
[----:B-1----:R-:W-:Y:S01]  /*1f10*/  HMMA.16816.F32.BF16 R64, R16, R52, R56 ;  /* 0x000000341040723c */ /* 0x002fe20000041838 */
[----:B------:R-:W1:Y:S07]  /*1f20*/  LDSM.16.M88.4 R56, [R235+0x2800] ;  /* 0x00280000eb38783b */ /* 0x000e6e0000000200 */
[----:B------:R-:W-:Y:S08]  /*1f30*/  HMMA.16816.F32.BF16 R68, R28, R62, R68 ;  /* 0x0000003e1c44723c */ /* 0x000ff00000041844 */
[----:B--2---:R-:W-:Y:S08]  /*1f40*/  HMMA.16816.F32.BF16 R80, R12, R44, R72 ;  /* 0x0000002c0c50723c */ /* 0x004ff00000041848 */
[----:B------:R-:W-:Y:S08]  /*1f50*/  HMMA.16816.F32.BF16 R76, R24, R62, R76 ;  /* 0x0000003e184c723c */ /* 0x000ff0000004184c */
[----:B---3--:R-:W-:Y:S08]  /*1f60*/  HMMA.16816.F32.BF16 R72, R36, R48, R104 ;  /* 0x000000302448723c */ /* 0x008ff00000041868 */
[----:B------:R-:W-:Y:S01]  /*1f70*/  HMMA.16816.F32.BF16 R132, R40, R88, R132 ;  /* 0x000000582884723c */ /* 0x000fe20000041884 */
[----:B------:R-:W-:-:S04]  /*1f80*/  FMUL.FTZ R0, R80, c[0x0][0x320] ;  /* 0x0000c80050007a20 */ /* 0x000fc80000410000 */
[----:B------:R2:W3:Y:S03]  /*1f90*/  MUFU.TANH R156, R0 ;  /* 0x00000000009c7308 */ /* 0x0004e60000002400 */
[C---:B------:R-:W-:Y:S08]  /*1fa0*/  HMMA.16816.F32.BF16 R100, R40.reuse, R90, R100 ;  /* 0x0000005a2864723c */ /* 0x040ff00000041864 */
[----:B------:R-:W-:Y:S01]  /*1fb0*/  HMMA.16816.F32.BF16 R124, R40, R112, R124 ;  /* 0x00000070287c723c */ /* 0x000fe2000004187c */
[----:B--2---:R-:W-:-:S07]  /*1fc0*/  FMUL.FTZ R0, R81, c[0x0][0x320] ;  /* 0x0000c80051007a20 */ /* 0x004fce0000410000 */
[----:B------:R-:W-:Y:S01]  /*1fd0*/  HMMA.16816.F32.BF16 R116, R40, R114, R116 ;  /* 0x000000722874723c */ /* 0x000fe20000041874 */
[----:B------:R-:W2:Y:S01]  /*1fe0*/  LDSM.16.M88.4 R40, [R230+0x6900] ;  /* 0x00690000e628783b */ /* 0x000ea20000000200 */
[----:B------:R4:W1:Y:S06]  /*1ff0*/  MUFU.TANH R151, R0 ;  /* 0x0000000000977308 */ /* 0x00086c0000002400 */
[----:B------:R-:W-:Y:S08]  /*2000*/  HMMA.16816.F32.BF16 R84, R8, R44, R64 ;  /* 0x0000002c0854723c */ /* 0x000ff00000041840 */
[----:B------:R-:W-:Y:S01]  /*2010*/  HMMA.16816.F32.BF16 R64, R20, R54, R68 ;  /* 0x000000361440723c */ /* 0x000fe20000041844 */
[----:B----4-:R-:W-:-:S04]  /*2020*/  FMUL.FTZ R0, R82, c[0x0][0x320] ;  /* 0x0000c80052007a20 */ /* 0x010fc80000410000 */
[----:B------:R4:W1:Y:S03]  /*2030*/  MUFU.TANH R150, R0 ;  /* 0x0000000000967308 */ /* 0x0008660000002400 */
[----:B------:R-:W-:Y:S08]  /*2040*/  HMMA.16816.F32.BF16 R60, R32, R48, R92 ;  /* 0x00000030203c723c */ /* 0x000ff0000004185c */
[----:B------:R-:W-:Y:S01]  /*2050*/  HMMA.16816.F32.BF16 R68, R16, R54, R76 ;  /* 0x000000361044723c */ /* 0x000fe2000004184c */
[----:B------:R-:W5:Y:S01]  /*2060*/  LDSM.16.M88.4 R52, [R229+0x2800] ;  /* 0x00280000e534783b */ /* 0x000f620000000200 */
[----:B----4-:R-:W-:-:S06]  /*2070*/  FMUL.FTZ R0, R83, c[0x0][0x320] ;  /* 0x0000c80053007a20 */ /* 0x010fcc0000410000 */
[----:B-1----:R-:W-:Y:S01]  /*2080*/  HMMA.16816.F32.BF16 R72, R28, R56, R72 ;  /* 0x000000381c48723c */ /* 0x002fe20000041848 */
[----:B------:R1:W4:Y:S07]  /*2090*/  MUFU.TANH R149, R0 ;  /* 0x0000000000957308 */ /* 0x00032e0000002400 */
[----:B------:R-:W-:Y:S08]  /*20a0*/  HMMA.16816.F32.BF16 R76, R12, R46, R64 ;  /* 0x0000002e0c4c723c */ /* 0x000ff00000041840 */
[----:B------:R-:W-:Y:S01]  /*20b0*/  HMMA.16816.F32.BF16 R64, R24, R56, R60 ;  /* 0x000000381840723c */ /* 0x000fe2000004183c */
[----:B------:R-:W3:Y:S01]  /*20c0*/  LDSM.16.M88.4 R60, [R224+0x7100] ;  /* 0x00710000e03c783b */ /* 0x000ee20000000200 */
[----:B-1----:R-:W-:-:S04]  /*20d0*/  FMUL.FTZ R0, R84, c[0x0][0x320] ;  /* 0x0000c80054007a20 */ /* 0x002fc80000410000 */
[----:B------:R1:W1:Y:S02]  /*20e0*/  MUFU.TANH R148, R0 ;  /* 0x0000000000947308 */ /* 0x0002640000002400 */
[----:B------:R-:W-:Y:S08]  /*20f0*/  HMMA.16816.F32.BF16 R88, R8, R46, R68 ;  /* 0x0000002e0858723c */ /* 0x000ff00000041844 */
[----:B------:R-:W-:Y:S01]  /*2100*/  HMMA.16816.F32.BF16 R44, R36, R50, R108 ;  /* 0x00000032242c723c */ /* 0x000fe2000004186c */
[----:B-1----:R-:W-:-:S07]  /*2110*/  FMUL.FTZ R0, R85, c[0x0][0x320] ;  /* 0x0000c80055007a20 */ /* 0x002fce0000410000 */
[----:B--2---:R-:W-:Y:S01]  /*2120*/  HMMA.16816.F32.BF16 R68, R20, R40, R72 ;  /* 0x000000281444723c */ /* 0x004fe20000041848 */
[----:B------:R1:W2:Y:S07]  /*2130*/  MUFU.TANH R147, R0 ;  /* 0x0000000000937308 */ /* 0x0002ae0000002400 */
[----:B------:R-:W-:Y:S08]  /*2140*/  HMMA.16816.F32.BF16 R72, R32, R50, R120 ;  /* 0x000000322048723c */ /* 0x000ff00000041878 */
[----:B------:R-:W-:Y:S01]  /*2150*/  HMMA.16816.F32.BF16 R48, R16, R40, R64 ;  /* 0x000000281030723c */ /* 0x000fe20000041840 */
[----:B-1----:R-:W-:-:S04]  /*2160*/  FMUL.FTZ R0, R86, c[0x0][0x320] ;  /* 0x0000c80056007a20 */ /* 0x002fc80000410000 */
[----:B------:R1:W1:Y:S03]  /*2170*/  MUFU.TANH R146, R0 ;  /* 0x0000000000927308 */ /* 0x0002660000002400 */
[----:B------:R-:W-:Y:S01]  /*2180*/  HMMA.16816.F32.BF16 R64, R28, R58, R44 ;  /* 0x0000003a1c40723c */ /* 0x000fe2000004182c */
[----:B------:R-:W2:Y:S01]  /*2190*/  LDSM.16.M88.4 R44, [R235+0x3000] ;  /* 0x00300000eb2c783b */ /* 0x000ea20000000200 */
[----:B-1----:R-:W-:Y:S11]  /*21a0*/  FMUL.FTZ R0, R87, c[0x0][0x320] ;  /* 0x0000c80057007a20 */ /* 0x002ff60000410000 */
[----:B------:R-:W-:Y:S03]  /*21b0*/  @!UPT UIADD3 URZ, URZ, URZ, URZ ;  /* 0x0000003f3f3ff290 */ /* 0x000fe6000fffe03f */
[----:B-----5:R-:W-:Y:S01]  /*21c0*/  HMMA.16816.F32.BF16 R80, R8, R52, R48 ;  /* 0x000000340850723c */ /* 0x020fe20000041830 */
[----:B------:R1:W1:Y:S07]  /*21d0*/  MUFU.TANH R115, R0 ;  /* 0x0000000000737308 */ /* 0x00026e0000002400 */
[----:B------:R-:W-:Y:S08]  /*21e0*/  HMMA.16816.F32.BF16 R64, R20, R42, R64 ;  /* 0x0000002a1440723c */ /* 0x000ff00000041840 */
[----:B---3--:R-:W-:Y:S01]  /*21f0*/  HMMA.16816.F32.BF16 R48, R32, R60, R128 ;  /* 0x0000003c2030723c */ /* 0x008fe20000041880 */
[----:B-1----:R-:W-:-:S04]  /*2200*/  FMUL.FTZ R0, R76, c[0x0][0x320] ;  /* 0x0000c8004c007a20 */ /* 0x002fc80000410000 */
[----:B------:R1:W3:Y:S02]  /*2210*/  MUFU.TANH R145, R0 ;  /* 0x0000000000917308 */ /* 0x0002e40000002400 */
[----:B-1----:R-:W-:-:S06]  /*2220*/  FMUL.FTZ R0, R77, c[0x0][0x320] ;  /* 0x0000c8004d007a20 */ /* 0x002fcc0000410000 */
[----:B------:R1:W1:Y:S02]  /*2230*/  MUFU.TANH R114, R0 ;  /* 0x0000000000727308 */ /* 0x0002640000002400 */
        /* <DEDUP_REMOVED lines=8> */
[----:B-1----:R-:W-:-:S04]  /*22c0*/  FMUL.FTZ R0, R88, c[0x0][0x320] ;  /* 0x0000c80058007a20 */ /* 0x002fc80000410000 */
[----:B------:R1:W1:Y:S11]  /*22d0*/  MUFU.TANH R111, R0 ;  /* 0x00000000006f7308 */ /* 0x0002760000002400 */
[----:B------:R-:W-:Y:S01]  /*22e0*/  HMMA.16816.F32.BF16 R68, R16, R42, R68 ;  /* 0x0000002a1044723c */ /* 0x000fe20000041844 */
[----:B------:R-:W3:Y:S01]  /*22f0*/  LDSM.16.M88.4 R40, [R229+0x3000] ;  /* 0x00300000e528783b */ /* 0x000ee20000000200 */
[----:B-1----:R-:W-:-:S06]  /*2300*/  FMUL.FTZ R0, R89, c[0x0][0x320] ;  /* 0x0000c80059007a20 */ /* 0x002fcc0000410000 */
[----:B--2---:R-:W-:Y:S01]  /*2310*/  HMMA.16816.F32.BF16 R72, R28, R44, R72 ;  /* 0x0000002c1c48723c */ /* 0x004fe20000041848 */
[----:B------:R1:W2:Y:S11]  /*2320*/  MUFU.TANH R110, R0 ;  /* 0x00000000006e7308 */ /* 0x0002b60000002400 */
[----:B------:R-:W-:Y:S04]  /*2330*/  @!UPT UIADD3 URZ, URZ, URZ, URZ ;  /* 0x0000003f3f3ff290 */ /* 0x000fe8000fffe03f */
[----:B------:R-:W-:Y:S01]  /*2340*/  HMMA.16816.F32.BF16 R84, R8, R54, R68 ;  /* 0x000000360854723c */ /* 0x000fe20000041844 */
[----:B-1----:R-:W-:-:S04]  /*2350*/  FMUL.FTZ R0, R90, c[0x0][0x320] ;  /* 0x0000c8005a007a20 */ /* 0x002fc80000410000 */
[----:B------:R1:W1:Y:S03]  /*2360*/  MUFU.TANH R109, R0 ;  /* 0x00000000006d7308 */ /* 0x0002660000002400 */
[----:B-----5:R-:W-:Y:S08]  /*2370*/  HMMA.16816.F32.BF16 R68, R20, R56, R72 ;  /* 0x000000381444723c */ /* 0x020ff00000041848 */
[----:B------:R-:W-:Y:S01]  /*2380*/  HMMA.16816.F32.BF16 R72, R32, R62, R136 ;  /* 0x0000003e2048723c */ /* 0x000fe20000041888 */
[----:B-1----:R-:W-:-:S04]  /*2390*/  FMUL.FTZ R0, R91, c[0x0][0x320] ;  /* 0x0000c8005b007a20 */ /* 0x002fc80000410000 */
[----:B------:R1:W1:Y:S11]  /*23a0*/  MUFU.TANH R107, R0 ;  /* 0x00000000006b7308 */ /* 0x0002760000002400 */
[----:B------:R-:W-:Y:S08]  /*23b0*/  @!UPT UIADD3 URZ, URZ, URZ, URZ ;  /* 0x0000003f3f3ff290 */ /* 0x000ff0000fffe03f */
[----:B------:R-:W-:Y:S01]  /*23c0*/  HMMA.16816.F32.BF16 R72, R24, R46, R72 ;  /* 0x0000002e1848723c */ /* 0x000fe20000041848 */
[----:B-1----:R-:W-:-:S04]  /*23d0*/  FMUL.FTZ R0, R76, c[0x0][0x320] ;  /* 0x0000c8004c007a20 */ /* 0x002fc80000410000 */
[----:B------:R1:W1:Y:S02]  /*23e0*/  MUFU.TANH R108, R0 ;  /* 0x00000000006c7308 */ /* 0x0002640000002400 */
[----:B-1----:R-:W-:Y:S11]  /*23f0*/  FMUL.FTZ R0, R77, c[0x0][0x320] ;  /* 0x0000c8004d007a20 */ /* 0x002ff60000410000 */
[----:B------:R-:W-:Y:S06]  /*2400*/  @!UPT UIADD3 URZ, URZ, URZ, URZ ;  /* 0x0000003f3f3ff290 */ /* 0x000fec000fffe03f */
[----:B------:R-:W-:Y:S01]  /*2410*/  HMMA.16816.F32.BF16 R72, R16, R58, R72 ;  /* 0x0000003a1048723c */ /* 0x000fe20000041848 */
[----:B------:R1:W1:Y:S02]  /*2420*/  MUFU.TANH R106, R0 ;  /* 0x00000000006a7308 */ /* 0x0002640000002400 */
[----:B-1----:R-:W-:-:S06]  /*2430*/  FMUL.FTZ R0, R78, c[0x0][0x320] ;  /* 0x0000c8004e007a20 */ /* 0x002fcc0000410000 */
[----:B------:R1:W1:Y:S11]  /*2440*/  MUFU.TANH R105, R0 ;  /* 0x0000000000697308 */ /* 0x0002760000002400 */
[----:B------:R-:W-:Y:S04]  /*2450*/  @!UPT UIADD3 URZ, URZ, URZ, URZ ;  /* 0x0000003f3f3ff290 */ /* 0x000fe8000fffe03f */
[----:B---3--:R-:W-:Y:S01]  /*2460*/  HMMA.16816.F32.BF16 R72, R8, R42, R72 ;  /* 0x0000002a0848723c */ /* 0x008fe20000041848 */
[----:B-1----:R-:W-:-:S07]  /*2470*/  FMUL.FTZ R0, R79, c[0x0][0x320] ;  /* 0x0000c8004f007a20 */ /* 0x002fce0000410000 */
[----:B------:R-:W-:Y:S01]  /*2480*/  HMMA.16816.F32.BF16 R76, R12, R54, R64 ;  /* 0x000000360c4c723c */ /* 0x000fe20000041840 */
[----:B------:R1:W3:Y:S07]  /*2490*/  MUFU.TANH R104, R0 ;  /* 0x0000000000687308 */ /* 0x0002ee0000002400 */
[----:B------:R-:W-:Y:S01]  /*24a0*/  HMMA.16816.F32.BF16 R64, R24, R44, R48 ;  /* 0x0000002c1840723c */ /* 0x000fe20000041830 */
[----:B------:R-:W5:Y:S07]  /*24b0*/  LDSM.16.M88.4 R48, [R224+0x7900] ;  /* 0x00790000e030783b */ /* 0x000f6e0000000200 */
[----:B------:R-:W-:-:S02]  /*24c0*/  FMUL.FTZ R72, R72, c[0x0][0x320] ;  /* 0x0000c80048487a20 */ /* 0x000fc40000410000 */
[----:B------:R-:W-:Y:S02]  /*24d0*/  FMUL.FTZ R73, R73, c[0x0][0x320] ;  /* 0x0000c80049497a20 */ /* 0x000fe40000410000 */
[----:B------:R-:W-:Y:S01]  /*24e0*/  FMUL.FTZ R74, R74, c[0x0][0x320] ;  /* 0x0000c8004a4a7a20 */ /* 0x000fe20000410000 */
[----:B------:R-:W-:Y:S01]  /*24f0*/  HMMA.16816.F32.BF16 R52, R36, R62, R100 ;  /* 0x0000003e2434723c */ /* 0x000fe20000041864 */
[----:B------:R-:W2:Y:S01]  /*2500*/  MUFU.TANH R72, R72 ;  /* 0x0000004800487308 */ /* 0x000ea20000002400 */
[----:B-1----:R-:W-:-:S07]  /*2510*/  FMUL.FTZ R0, R80, c[0x0][0x320] ;  /* 0x0000c80050007a20 */ /* 0x002fce0000410000 */
[----:B------:R1:W1:Y:S02]  /*2520*/  MUFU.TANH R99, R0 ;  /* 0x0000000000637308 */ /* 0x0002640000002400 */
[----:B------:R-:W-:Y:S06]  /*2530*/  HMMA.16816.F32.BF16 R60, R16, R56, R64 ;  /* 0x00000038103c723c */ /* 0x000fec0000041840 */
[----:B------:R-:W2:Y:S07]  /*2540*/  MUFU.TANH R73, R73 ;  /* 0x0000004900497308 */ /* 0x000eae0000002400 */
[----:B------:R-:W-:Y:S01]  /*2550*/  HMMA.16816.F32.BF16 R64, R28, R46, R52 ;  /* 0x0000002e1c40723c */ /* 0x000fe20000041834 */
[----:B-1----:R-:W-:Y:S01]  /*2560*/  FMUL.FTZ R0, R81, c[0x0][0x320] ;  /* 0x0000c80051007a20 */ /* 0x002fe20000410000 */
[----:B------:R-:W1:Y:S01]  /*2570*/  LDSM.16.M88.4 R52, [R235+0x3800] ;  /* 0x00380000eb34783b */ /* 0x000e620000000200 */
[----:B------:R-:W1:Y:S03]  /*2580*/  MUFU.TANH R74, R74 ;  /* 0x0000004a004a7308 */ /* 0x000e660000002400 */
[----:B------:R-:W1:Y:S05]  /*2590*/  LDSM.16.M88.4 R44, [R230+0x7900] ;  /* 0x00790000e62c783b */ /* 0x000e6a0000000200 */
[----:B------:R2:W1:Y:S02]  /*25a0*/  MUFU.TANH R98, R0 ;  /* 0x0000000000627308 */ /* 0x0004640000002400 */
[----:B--2---:R-:W-:-:S06]  /*25b0*/  FMUL.FTZ R0, R82, c[0x0][0x320] ;  /* 0x0000c80052007a20 */ /* 0x004fcc0000410000 */
[----:B------:R2:W1:Y:S02]  /*25c0*/  MUFU.TANH R95, R0 ;  /* 0x00000000005f7308 */ /* 0x0004640000002400 */
[----:B--2---:R-:W-:Y:S02]  /*25d0*/  FMUL.FTZ R0, R83, c[0x0][0x320] ;  /* 0x0000c80053007a20 */ /* 0x004fe40000410000 */
[----:B------:R-:W-:Y:S04]  /*25e0*/  HMMA.16816.F32.BF16 R80, R8, R40, R60 ;  /* 0x000000280850723c */ /* 0x000fe8000004183c */
[----:B------:R2:W1:Y:S04]  /*25f0*/  MUFU.TANH R94, R0 ;  /* 0x00000000005e7308 */ /* 0x0004680000002400 */
[----:B------:R-:W-:Y:S08]  /*2600*/  HMMA.16816.F32.BF16 R60, R20, R58, R64 ;  /* 0x0000003a143c723c */ /* 0x000ff00000041840 */
[----:B-----5:R-:W-:Y:S01]  /*2610*/  HMMA.16816.F32.BF16 R64, R32, R48, R140 ;  /* 0x000000302040723c */ /* 0x020fe2000004188c */
[----:B--2---:R-:W-:-:S04]  /*2620*/  FMUL.FTZ R0, R76, c[0x0][0x320] ;  /* 0x0000c8004c007a20 */ /* 0x004fc80000410000 */
[----:B------:R2:W1:Y:S03]  /*2630*/  MUFU.TANH R96, R0 ;  /* 0x0000000000607308 */ /* 0x0004660000002400 */
[----:B------:R-:W-:Y:S01]  /*2640*/  HMMA.16816.F32.BF16 R32, R32, R50, R152 ;  /* 0x000000322020723c */ /* 0x000fe20000041898 */
[----:B--2---:R-:W-:Y:S11]  /*2650*/  FMUL.FTZ R0, R77, c[0x0][0x320] ;  /* 0x0000c8004d007a20 */ /* 0x004ff60000410000 */
[----:B------:R-:W-:Y:S04]  /*2660*/  @!UPT UIADD3 URZ, URZ, URZ, URZ ;  /* 0x0000003f3f3ff290 */ /* 0x000fe8000fffe03f */
[----:B-1----:R-:W-:Y:S01]  /*2670*/  HMMA.16816.F32.BF16 R64, R24, R52, R64 ;  /* 0x000000341840723c */ /* 0x002fe20000041840 */
[----:B------:R1:W2:Y:S02]  /*2680*/  MUFU.TANH R97, R0 ;  /* 0x0000000000617308 */ /* 0x0002a40000002400 */
[----:B-1----:R-:W-:-:S06]  /*2690*/  FMUL.FTZ R0, R78, c[0x0][0x320] ;  /* 0x0000c8004e007a20 */ /* 0x002fcc0000410000 */
[----:B------:R1:W1:Y:S02]  /*26a0*/  MUFU.TANH R93, R0 ;  /* 0x00000000005d7308 */ /* 0x0002640000002400 */
[----:B-1----:R-:W-:Y:S02]  /*26b0*/  FMUL.FTZ R0, R79, c[0x0][0x320] ;  /* 0x0000c8004f007a20 */ /* 0x002fe40000410000 */
[----:B------:R-:W-:Y:S04]  /*26c0*/  HMMA.16816.F32.BF16 R76, R12, R40, R68 ;  /* 0x000000280c4c723c */ /* 0x000fe80000041844 */
[----:B------:R1:W1:Y:S04]  /*26d0*/  MUFU.TANH R92, R0 ;  /* 0x00000000005c7308 */ /* 0x0002680000002400 */
[----:B------:R-:W-:Y:S01]  /*26e0*/  HMMA.16816.F32.BF16 R68, R36, R48, R124 ;  /* 0x000000302444723c */ /* 0x000fe2000004187c */
[----:B-1----:R-:W-:-:S04]  /*26f0*/  FMUL.FTZ R0, R84, c[0x0][0x320] ;  /* 0x0000c80054007a20 */ /* 0x002fc80000410000 */
[----:B------:R1:W1:Y:S11]  /*2700*/  MUFU.TANH R91, R0 ;  /* 0x00000000005b7308 */ /* 0x0002760000002400 */
[----:B------:R-:W-:Y:S08]  /*2710*/  @!UPT UIADD3 URZ, URZ, URZ, URZ ;  /* 0x0000003f3f3ff290 */ /* 0x000ff0000fffe03f */
[----:B------:R-:W-:Y:S01]  /*2720*/  HMMA.16816.F32.BF16 R56, R28, R52, R68 ;  /* 0x000000341c38723c */ /* 0x000fe20000041844 */
[----:B-1----:R-:W-:-:S07]  /*2730*/  FMUL.FTZ R0, R85, c[0x0][0x320] ;  /* 0x0000c80055007a20 */ /* 0x002fce0000410000 */
[----:B------:R-:W-:Y:S01]  /*2740*/  HMMA.16816.F32.BF16 R68, R12, R42, R60 ;  /* 0x0000002a0c44723c */ /* 0x000fe2000004183c */
[----:B------:R1:W1:Y:S07]  /*2750*/  MUFU.TANH R90, R0 ;  /* 0x00000000005a7308 */ /* 0x00026e0000002400 */
[----:B------:R-:W-:Y:S01]  /*2760*/  HMMA.16816.F32.BF16 R60, R36, R50, R116 ;  /* 0x00000032243c723c */ /* 0x000fe20000041874 */
[----:B------:R-:W5:Y:S01]  /*2770*/  LDSM.16.M88.4 R36, [R229+0x3800] ;  /* 0x00380000e524783b */ /* 0x000f620000000200 */
[----:B------:R-:W-:-:S06]  /*2780*/  DEPBAR.LE SB0, 0x0 ;  /* 0x000080000000791a */ /* 0x000fcc0000000000 */
[----:B------:R-:W-:Y:S01]  /*2790*/  HMMA.16816.F32.BF16 R56, R20, R44, R56 ;  /* 0x0000002c1438723c */ /* 0x000fe20000041838 */
[----:B-1----:R-:W-:-:S04]  /*27a0*/  FMUL.FTZ R0, R86, c[0x0][0x320] ;  /* 0x0000c80056007a20 */ /* 0x002fc80000410000 */
[----:B------:R1:W1:Y:S03]  /*27b0*/  MUFU.TANH R86, R0 ;  /* 0x0000000000567308 */ /* 0x0002660000002400 */
[----:B------:R-:W-:Y:S01]  /*27c0*/  HMMA.16816.F32.BF16 R40, R16, R44, R64 ;  /* 0x0000002c1028723c */ /* 0x000fe20000041840 */
[----:B------:R-:W-:Y:S02]  /*27d0*/  FMUL.FTZ R69, R69, c[0x0][0x320] ;  /* 0x0000c80045457a20 */ /* 0x000fe40000410000 */
[----:B------:R-:W-:Y:S02]  /*27e0*/  FMUL.FTZ R70, R70, c[0x0][0x320] ;  /* 0x0000c80046467a20 */ /* 0x000fe40000410000 */
[----:B------:R-:W-:Y:S02]  /*27f0*/  FMUL.FTZ R71, R71, c[0x0][0x320] ;  /* 0x0000c80047477a20 */ /* 0x000fe40000410000 */
[----:B------:R-:W2:Y:S01]  /*2800*/  MUFU.TANH R69, R69 ;  /* 0x0000004500457308 */ /* 0x000ea20000002400 */
[----:B------:R-:W-:Y:S01]  /*2810*/  HMMA.16816.F32.BF16 R28, R28, R54, R60 ;  /* 0x000000361c1c723c */ /* 0x000fe2000004183c */
[----:B-1----:R-:W-:-:S06]  /*2820*/  FMUL.FTZ R0, R87, c[0x0][0x320] ;  /* 0x0000c80057007a20 */ /* 0x002fcc0000410000 */
[----:B------:R-:W1:Y:S01]  /*2830*/  MUFU.TANH R70, R70 ;  /* 0x0000004600467308 */ /* 0x000e620000002400 */
[----:B------:R-:W-:Y:S07]  /*2840*/  HMMA.16816.F32.BF16 R52, R24, R54, R32 ;  /* 0x000000361834723c */ /* 0x000fee0000041820 */
[----:B------:R1:W1:Y:S01]  /*2850*/  MUFU.TANH R88, R0 ;  /* 0x0000000000587308 */ /* 0x0002620000002400 */
[----:B-----5:R-:W-:Y:S07]  /*2860*/  HMMA.16816.F32.BF16 R56, R12, R36, R56 ;  /* 0x000000240c38723c */ /* 0x020fee0000041838 */
[----:B------:R-:W2:Y:S01]  /*2870*/  MUFU.TANH R71, R71 ;  /* 0x0000004700477308 */ /* 0x000ea20000002400 */
[----:B------:R-:W-:Y:S01]  /*2880*/  HMMA.16816.F32.BF16 R20, R20, R46, R28 ;  /* 0x0000002e1414723c */ /* 0x000fe2000004181c */
[----:B-1----:R-:W-:-:S07]  /*2890*/  FMUL.FTZ R0, R76, c[0x0][0x320] ;  /* 0x0000c8004c007a20 */ /* 0x002fce0000410000 */
[----:B------:R-:W-:Y:S01]  /*28a0*/  HMMA.16816.F32.BF16 R16, R16, R46, R52 ;  /* 0x0000002e1010723c */ /* 0x000fe20000041834 */
[----:B------:R1:W1:Y:S07]  /*28b0*/  MUFU.TANH R89, R0 ;  /* 0x0000000000597308 */ /* 0x00026e0000002400 */
[----:B------:R-:W-:Y:S01]  /*28c0*/  HMMA.16816.F32.BF16 R24, R8, R36, R40 ;  /* 0x000000240818723c */ /* 0x000fe20000041828 */
[----:B------:R-:W-:Y:S02]  /*28d0*/  FMUL.FTZ R56, R56, c[0x0][0x320] ;  /* 0x0000c80038387a20 */ /* 0x000fe40000410000 */
[----:B------:R-:W-:-:S02]  /*28e0*/  FMUL.FTZ R57, R57, c[0x0][0x320] ;  /* 0x0000c80039397a20 */ /* 0x000fc40000410000 */
[----:B------:R-:W-:Y:S02]  /*28f0*/  FMUL.FTZ R58, R58, c[0x0][0x320] ;  /* 0x0000c8003a3a7a20 */ /* 0x000fe40000410000 */
[----:B------:R-:W2:Y:S01]  /*2900*/  MUFU.TANH R56, R56 ;  /* 0x0000003800387308 */ /* 0x000ea20000002400 */
[----:B------:R-:W-:Y:S01]  /*2910*/  HMMA.16816.F32.BF16 R12, R12, R38, R20 ;  /* 0x000000260c0c723c */ /* 0x000fe20000041814 */
[----:B-1----:R-:W-:-:S06]  /*2920*/  FMUL.FTZ R0, R77, c[0x0][0x320] ;  /* 0x0000c8004d007a20 */ /* 0x002fcc0000410000 */
[----:B------:R1:W1:Y:S01]  /*2930*/  MUFU.TANH R87, R0 ;  /* 0x0000000000577308 */ /* 0x0002620000002400 */
[----:B------:R-:W-:Y:S07]  /*2940*/  HMMA.16816.F32.BF16 R8, R8, R38, R16 ;  /* 0x000000260808723c */ /* 0x000fee0000041810 */
[----:B------:R-:W2:Y:S01]  /*2950*/  MUFU.TANH R57, R57 ;  /* 0x0000003900397308 */ /* 0x000ea20000002400 */
[----:B------:R-:W-:Y:S02]  /*2960*/  FMUL.FTZ R24, R24, c[0x0][0x320] ;  /* 0x0000c80018187a20 */ /* 0x000fe40000410000 */
[----:B------:R-:W-:-:S02]  /*2970*/  FMUL.FTZ R25, R25, c[0x0][0x320] ;  /* 0x0000c80019197a20 */ /* 0x000fc40000410000 */
[----:B------:R-:W-:Y:S02]  /*2980*/  FMUL.FTZ R26, R26, c[0x0][0x320] ;  /* 0x0000c8001a1a7a20 */ /* 0x000fe40000410000 */
[----:B------:R-:W-:Y:S01]  /*2990*/  FMUL.FTZ R27, R27, c[0x0][0x320] ;  /* 0x0000c8001b1b7a20 */ /* 0x000fe20000410000 */
[----:B------:R-:W2:Y:S01]  /*29a0*/  MUFU.TANH R58, R58 ;  /* 0x0000003a003a7308 */ /* 0x000ea20000002400 */
[----:B-1----:R-:W-:Y:S02]  /*29b0*/  FMUL.FTZ R0, R78, c[0x0][0x320] ;  /* 0x0000c8004e007a20 */ /* 0x002fe40000410000 */
[----:B------:R-:W-:Y:S02]  /*29c0*/  FMUL.FTZ R12, R12, c[0x0][0x320] ;  /* 0x0000c8000c0c7a20 */ /* 0x000fe40000410000 */
[----:B------:R-:W-:Y:S02]  /*29d0*/  FMUL.FTZ R13, R13, c[0x0][0x320] ;  /* 0x0000c8000d0d7a20 */ /* 0x000fe40000410000 */
[----:B------:R-:W-:Y:S01]  /*29e0*/  FMUL.FTZ R14, R14, c[0x0][0x320] ;  /* 0x0000c8000e0e7a20 */ /* 0x000fe20000410000 */
[----:B------:R1:W1:Y:S01]  /*29f0*/  MUFU.TANH R85, R0 ;  /* 0x0000000000557308 */ /* 0x0002620000002400 */
[----:B------:R-:W-:-:S02]  /*2a00*/  FMUL.FTZ R15, R15, c[0x0][0x320] ;  /* 0x0000c8000f0f7a20 */ /* 0x000fc40000410000 */
[----:B------:R-:W-:Y:S02]  /*2a10*/  FMUL.FTZ R8, R8, c[0x0][0x320] ;  /* 0x0000c80008087a20 */ /* 0x000fe40000410000 */
[----:B------:R-:W-:Y:S02]  /*2a20*/  FMUL.FTZ R9, R9, c[0x0][0x320] ;  /* 0x0000c80009097a20 */ /* 0x000fe40000410000 */
[----:B------:R-:W-:Y:S01]  /*2a30*/  FMUL.FTZ R10, R10, c[0x0][0x320] ;  /* 0x0000c8000a0a7a20 */ /* 0x000fe20000410000 */
[----:B------:R-:W2:Y:S01]  /*2a40*/  MUFU.TANH R49, R24 ;  /* 0x0000001800317308 */ /* 0x000ea20000002400 */
[----:B------:R-:W-:Y:S02]  /*2a50*/  FMUL.FTZ R11, R11, c[0x0][0x320] ;  /* 0x0000c8000b0b7a20 */ /* 0x000fe40000410000 */
[----:B-1----:R-:W-:-:S05]  /*2a60*/  FMUL.FTZ R0, R79, c[0x0][0x320] ;  /* 0x0000c8004f007a20 */ /* 0x002fca0000410000 */
[----:B------:R-:W1:Y:S08]  /*2a70*/  MUFU.TANH R50, R25 ;  /* 0x0000001900327308 */ /* 0x000e700000002400 */
[----:B------:R5:W1:Y:S08]  /*2a80*/  MUFU.TANH R84, R0 ;  /* 0x0000000000547308 */ /* 0x000a700000002400 */
[----:B------:R-:W1:Y:S01]  /*2a90*/  MUFU.TANH R52, R26 ;  /* 0x0000001a00347308 */ /* 0x000e620000002400 */
[----:B-----5:R-:W-:-:S07]  /*2aa0*/  FMUL.FTZ R0, R80, c[0x0][0x320] ;  /* 0x0000c80050007a20 */ /* 0x020fce0000410000 */
        /* <DEDUP_REMOVED lines=17> */
[----:B------:R5:W1:Y:S02]  /*2bc0*/  MUFU.TANH R68, R0 ;  /* 0x0000000000447308 */ /* 0x000a640000002400 */
[----:B-----5:R-:W-:-:S06]  /*2bd0*/  FMUL.FTZ R0, R75, c[0x0][0x320] ;  /* 0x0000c8004b007a20 */ /* 0x020fcc0000410000 */
[----:B------:R5:W1:Y:S02]  /*2be0*/  MUFU.TANH R48, R0 ;  /* 0x0000000000307308 */ /* 0x000a640000002400 */
[----:B-----5:R-:W-:-:S06]  /*2bf0*/  FMUL.FTZ R0, R59, c[0x0][0x320] ;  /* 0x0000c8003b007a20 */ /* 0x020fcc0000410000 */
[----:B------:R5:W1:Y:S02]  /*2c00*/  MUFU.TANH R41, R0 ;  /* 0x0000000000297308 */ /* 0x000a640000002400 */
[----:B-----5:R-:W-:Y:S01]  /*2c10*/  IADD3 R0, R158, R157, RZ ;  /* 0x0000009d9e007210 */ /* 0x020fe20007ffe0ff */
[----:B------:R-:W-:Y:S06]  /*2c20*/  BAR.SYNC.DEFER_BLOCKING 0x0 ;  /* 0x0000000000007b1d */ /* 0x000fec0000010000 */
[----:B------:R-:W-:Y:S05]  /*2c30*/  @!P1 BRA `(.L_x_644) ;  /* 0x0000025000009947 */ /* 0x000fea0003800000 */
[----:B-1234-:R-:W-:-:S04]  /*2c40*/  ULEA.HI.SX32 UR5, UR18, 0xfffffffe, 0x1a ;  /* 0xfffffffe12057891 */ /* 0x01efc8000f8fd23f */
[----:B------:R-:W-:Y:S02]  /*2c50*/  USHF.R.S32.HI UR4, URZ, 0x1f, UR5 ;  /* 0x0000001f3f047899 */ /* 0x000fe40008011405 */
[----:B------:R-:W-:Y:S01]  /*2c60*/  UIMAD UR9, UR9, UR5, URZ ;  /* 0x00000005090972a4 */ /* 0x000fe2000f8e023f */
[----:B------:R-:W-:Y:S01]  /*2c70*/  IMAD.WIDE.U32 R8, R159, UR5, R162 ;  /* 0x000000059f087c25 */ /* 0x000fe2000f8e00a2 */
[----:B------:R-:W-:Y:S02]  /*2c80*/  USHF.L.U32 UR5, UR6, 0x5, URZ ;  /* 0x0000000506057899 */ /* 0x000fe4000800063f */
[----:B------:R-:W-:Y:S02]  /*2c90*/  UIMAD UR4, UR4, UR10, UR9 ;  /* 0x0000000a040472a4 */ /* 0x000fe4000f8e0209 */
[----:B------:R-:W-:Y:S01]  /*2ca0*/  LEA R6, P2, R8, c[0x0][0x1c8], 0x1 ;  /* 0x0000720008067a11 */ /* 0x000fe200078408ff */
[----:B------:R-:W-:Y:S01]  /*2cb0*/  USHF.L.U64.HI UR6, UR6, 0x5, UR7 ;  /* 0x0000000506067899 */ /* 0x000fe20008010207 */
[----:B------:R-:W-:Y:S01]  /*2cc0*/  IMAD.U32 R14, RZ, RZ, UR5 ;  /* 0x00000005ff0e7e24 */ /* 0x000fe2000f8e00ff */
[----:B------:R-:W-:Y:S01]  /*2cd0*/  UIADD3 UR7, UP0, UR20, 0x80, URZ ;  /* 0x0000008014077890 */ /* 0x000fe2000ff1e03f */
[----:B------:R-:W-:-:S03]  /*2ce0*/  IADD3 R3, R9, UR4, RZ ;  /* 0x0000000409037c10 */ /* 0x000fc6000fffe0ff */
[----:B------:R-:W-:Y:S01]  /*2cf0*/  UIADD3.X UR4, URZ, UR14, URZ, UP0, !UPT ;  /* 0x0000000e3f047290 */ /* 0x000fe200087fe43f */
[----:B------:R-:W-:Y:S01]  /*2d00*/  LEA.HI.X R7, R8, c[0x0][0x1cc], R3, 0x1, P2 ;  /* 0x0000730008077a11 */ /* 0x000fe200010f0c03 */
[----:B------:R-:W-:Y:S01]  /*2d10*/  IMAD.SHL.U32 R3, R160, 0x2, RZ ;  /* 0x00000002a0037824 */ /* 0x000fe200078e00ff */
[----:B------:R-:W-:Y:S02]  /*2d20*/  IADD3 R8, P5, R6, UR5, RZ ;  /* 0x0000000506087c10 */ /* 0x000fe4000ffbe0ff */
[----:B------:R-:W-:Y:S02]  /*2d30*/  IADD3 R14, P4, P2, R14, 0x80, R6 ;  /* 0x000000800e0e7810 */ /* 0x000fe40007a9e006 */
        /* <DEDUP_REMOVED lines=12> */
[C---:B------:R-:W-:Y:S02]  /*2e00*/  IADD3 R10, P4, R6.reuse, UR5, RZ ;  /* 0x00000005060a7c10 */ /* 0x040fe4000ff9e0ff */
[----:B------:R-:W-:Y:S02]  /*2e10*/  IADD3.X R7, R9, UR6, RZ, P6, !PT ;  /* 0x0000000609077c10 */ /* 0x000fe4000b7fe4ff */
[----:B--2---:R-:W-:Y:S02]  /*2e20*/  IADD3 R8, P2, R6, UR7, RZ ;  /* 0x0000000706087c10 */ /* 0x004fe4000ff5e0ff */
[C---:B------:R-:W-:Y:S01]  /*2e30*/  IADD3.X R11, R7.reuse, UR6, RZ, P4, !PT ;  /* 0x00000006070b7c10 */ /* 0x040fe2000a7fe4ff */
[----:B------:R3:W-:Y:S01]  /*2e40*/  LDGSTS.E.BYPASS.LTC128B.128 [R3+0x5100], [R6.64], !P3 ;  /* 0x0510000006037fae */ /* 0x0007e2000d901d56 */
[----:B------:R-:W-:-:S03]  /*2e50*/  IADD3.X R9, R7, UR4, RZ, P2, !PT ;  /* 0x0000000407097c10 */ /* 0x000fc600097fe4ff */
[----:B------:R3:W-:Y:S04]  /*2e60*/  LDGSTS.E.BYPASS.LTC128B.128 [R3+0x7100], [R12.64], !P0 ;  /* 0x071000000c037fae */ /* 0x0007e8000c101d56 */
[----:B------:R3:W-:Y:S04]  /*2e70*/  LDGSTS.E.BYPASS.LTC128B.128 [R3+0x5900], [R10.64], !P3 ;  /* 0x059000000a037fae */ /* 0x0007e8000d901d56 */
[----:B------:R3:W-:Y:S02]  /*2e80*/  LDGSTS.E.BYPASS.LTC128B.128 [R3+0x7900], [R8.64], !P0 ;  /* 0x0790000008037fae */ /* 0x0007e4000c101d56 */
.L_x_644:
[----:B-1234-:R-:W-:Y:S01]  /*2e90*/  SHF.R.S32.HI R3, RZ, 0x1f, R144 ;  /* 0x0000001fff037819 */ /* 0x01efe20000011490 */
[----:B------:R-:W-:Y:S01]  /*2ea0*/  STL [R1+0x78], R235 ;  /* 0x000078eb01007387 */ /* 0x000fe20000100800 */
[----:B------:R-:W-:Y:S01]  /*2eb0*/  UIMAD UR8, UR13, -0x40, UR8 ;  /* 0xffffffc00d0878a4 */ /* 0x000fe2000f8e0208 */
[----:B------:R-:W-:Y:S01]  /*2ec0*/  IMAD.SHL.U32 R225, R0, 0x2, RZ ;  /* 0x0000000200e17824 */ /* 0x000fe200078e00ff */
[----:B------:R-:W-:Y:S01]  /*2ed0*/  LEA.HI R5, R3, R144, RZ, 0x2 ;  /* 0x0000009003057211 */ /* 0x000fe200078f10ff */
[----:B------:R-:W-:Y:S02]  /*2ee0*/  STL [R1+0x74], R234 ;  /* 0x000074ea01007387 */ /* 0x000fe40000100800 */
[----:B------:R-:W-:Y:S01]  /*2ef0*/  IMAD R228, R2, 0x2, R225 ;  /* 0x0000000202e47824 */ /* 0x000fe200078e02e1 */
[----:B------:R-:W-:Y:S01]  /*2f00*/  LOP3.LUT R3, R5, 0x7ffffffc, RZ, 0xc0, !PT ;  /* 0x7ffffffc05037812 */ /* 0x000fe200078ec0ff */
[----:B------:R-:W-:Y:S01]  /*2f10*/  STL [R1+0x70], R233 ;  /* 0x000070e901007387 */ /* 0x000fe20000100800 */
[----:B------:R-:W-:-:S03]  /*2f20*/  LEA R226, R4, R225, 0x1 ;  /* 0x000000e104e27211 */ /* 0x000fc600078e08ff */
[----:B------:R-:W-:Y:S01]  /*2f30*/  STL [R1+0x6c], R232 ;  /* 0x00006ce801007387 */ /* 0x000fe20000100800 */
[----:B------:R-:W-:Y:S02]  /*2f40*/  IMAD.IADD R3, R144, 0x1, -R3 ;  /* 0x0000000190037824 */ /* 0x000fe400078e0a03 */
[----:B------:R-:W-:Y:S01]  /*2f50*/  IMAD R227, R2, 0x2, R226 ;  /* 0x0000000202e37824 */ /* 0x000fe200078e02e2 */
[----:B------:R-:W-:Y:S04]  /*2f60*/  STL [R1+0x68], R231 ;  /* 0x000068e701007387 */ /* 0x000fe80000100800 */
[----:B------:R-:W-:Y:S04]  /*2f70*/  STL [R1+0x64], R230 ;  /* 0x000064e601007387 */ /* 0x000fe80000100800 */
[----:B------:R-:W-:Y:S04]  /*2f80*/  STL [R1+0x60], R229 ;  /* 0x000060e501007387 */ /* 0x000fe80000100800 */
[----:B------:R-:W-:Y:S04]  /*2f90*/  STL [R1+0x5c], R224 ;  /* 0x00005ce001007387 */ /* 0x000fe80000100800 */
[----:B------:R1:W-:Y:S04]  /*2fa0*/  STL [R1+0x58], R5 ;  /* 0x0000580501007387 */ /* 0x0003e80000100800 */
[----:B------:R-:W-:Y:S04]  /*2fb0*/  LDSM.16.MT88.4 R64, [R226+0x2100] ;  /* 0x00210000e240783b */ /* 0x000fe80000004200 */
[----:B------:R-:W-:Y:S04]  /*2fc0*/  LDSM.16.MT88.4 R60, [R225+0x900] ;  /* 0x00090000e13c783b */ /* 0x000fe80000004200 */
[----:B------:R-:W-:Y:S04]  /*2fd0*/  LDSM.16.MT88.4 R80, [R227+0x2900] ;  /* 0x00290000e350783b */ /* 0x000fe80000004200 */
[----:B------:R-:W0:Y:S01]  /*2fe0*/  LDGDEPBAR ;  /* 0x00000000000079af */ /* 0x000e220000000000 */
        /* <DEDUP_REMOVED lines=61> */
[----:B------:R-:W-:-:S02]  /*33c0*/  FSEL R133, R69, -INF , P2 ;  /* 0xff80000045857808 */ /* 0x000fc40001000000 */
[----:B------:R-:W-:Y:S02]  /*33d0*/  FMNMX.FTZ R136, R137, R136, !PT ;  /* 0x0000008889887209 */ /* 0x000fe40007810000 */
        /* <DEDUP_REMOVED lines=9> */
[----:B------:R-:W-:Y:S01]  /*3470*/  FSEL R166, R84, -INF , P5 ;  /* 0xff80000054a67808 */ /* 0x000fe20002800000 */
[----:B------:R-:W-:Y:S01]  /*3480*/  LDSM.16.MT88.4 R76, [R228+0x100] ;  /* 0x00010000e44c783b */ /* 0x000fe20000004200 */
[----:B------:R-:W-:-:S02]  /*3490*/  ISETP.GT.AND P5, PT, R3, 0x38, PT ;  /* 0x000000380300780c */ /* 0x000fc40003fa4270 */
[----:B------:R-:W-:Y:S01]  /*34a0*/  FSEL R248, R57, -INF , P6 ;  /* 0xff80000039f87808 */ /* 0x000fe20003000000 */
[----:B------:R-:W-:Y:S01]  /*34b0*/  LDSM.16.MT88.4 R84, [R228+0x2900] ;  /* 0x00290000e454783b */ /* 0x000fe20000004200 */
[----:B------:R-:W-:Y:S02]  /*34c0*/  FMNMX.FTZ R136, R175, R136, !PT ;  /* 0x00000088af887209 */ /* 0x000fe40007810000 */
[----:B------:R-:W-:Y:S02]  /*34d0*/  ISETP.GT.AND P4, PT, R3, 0x39, PT ;  /* 0x000000390300780c */ /* 0x000fe40003f84270 */
[----:B------:R-:W-:Y:S02]  /*34e0*/  FSEL R204, R21, -INF , P5 ;  /* 0xff80000015cc7808 */ /* 0x000fe40002800000 */
[----:B------:R-:W-:Y:S02]  /*34f0*/  FMNMX.FTZ R136, R248, R136, !PT ;  /* 0x00000088f8887209 */ /* 0x000fe40007810000 */
[----:B------:R-:W-:-:S02]  /*3500*/  FSEL R206, R19, -INF , P4 ;  /* 0xff80000013ce7808 */ /* 0x000fc40002000000 */
[----:B------:R-:W-:Y:S02]  /*3510*/  FMNMX.FTZ R136, R204, R136, !PT ;  /* 0x00000088cc887209 */ /* 0x000fe40007810000 */
[----:B------:R-:W-:Y:S02]  /*3520*/  FSEL R170, R48, -INF , P2 ;  /* 0xff80000030aa7808 */ /* 0x000fe40001000000 */
[----:B------:R-:W-:Y:S02]  /*3530*/  FMNMX.FTZ R136, R206, R136, !PT ;  /* 0x00000088ce887209 */ /* 0x000fe40007810000 */
[----:B------:R-:W-:Y:S02]  /*3540*/  FSEL R165, R73, -INF , P2 ;  /* 0xff80000049a57808 */ /* 0x000fe40001000000 */
[----:B------:R-:W-:Y:S01]  /*3550*/  FSEL R132, R71, -INF , P2 ;  /* 0xff80000047847808 */ /* 0x000fe20001000000 */
[----:B------:R-:W1:Y:S01]  /*3560*/  SHFL.BFLY PT, R5, R136, 0x2, 0x1f ;  /* 0x0c401f0088057f89 */ /* 0x000e6200000e0000 */
[----:B------:R-:W-:-:S02]  /*3570*/  FSEL R219, R41, -INF , P6 ;  /* 0xff80000029db7808 */ /* 0x000fc40003000000 */
[----:B------:R-:W-:Y:S01]  /*3580*/  FSEL R218, R35, -INF , P5 ;  /* 0xff80000023da7808 */ /* 0x000fe20002800000 */
[----:B------:R-:W-:Y:S01]  /*3590*/  LDSM.16.MT88.4 R72, [R227+0x100] ;  /* 0x00010000e348783b */ /* 0x000fe20000004200 */
[----:B------:R-:W-:Y:S02]  /*35a0*/  FSEL R252, R34, -INF , P4 ;  /* 0xff80000022fc7808 */ /* 0x000fe40002000000 */
[----:B------:R-:W-:Y:S01]  /*35b0*/  FMNMX.FTZ R134, R25, R26, !PT ;  /* 0x0000001a19867209 */ /* 0x000fe20007810000 */
[----:B------:R-:W-:Y:S01]  /*35c0*/  LDSM.16.MT88.4 R68, [R225+0x2100] ;  /* 0x00210000e144783b */ /* 0x000fe20000004200 */
[----:B------:R-:W-:Y:S02]  /*35d0*/  FSEL R246, R50, -INF , P6 ;  /* 0xff80000032f67808 */ /* 0x000fe40003000000 */
[----:B------:R-:W-:Y:S02]  /*35e0*/  FMNMX.FTZ R134, R27, R134, !PT ;  /* 0x000000861b867209 */ /* 0x000fe40007810000 */
[----:B------:R-:W-:-:S02]  /*35f0*/  FSEL R245, R39, -INF , P5 ;  /* 0xff80000027f57808 */ /* 0x000fc40002800000 */
[----:B------:R-:W-:Y:S02]  /*3600*/  FMNMX.FTZ R134, R28, R134, !PT ;  /* 0x000000861c867209 */ /* 0x000fe40007810000 */
[----:B------:R-:W-:Y:S02]  /*3610*/  FSEL R244, R40, -INF , P4 ;  /* 0xff80000028f47808 */ /* 0x000fe40002000000 */
[----:B------:R-:W-:Y:S02]  /*3620*/  FMNMX.FTZ R134, R33, R134, !PT ;  /* 0x0000008621867209 */ /* 0x000fe40007810000 */
[----:B------:R-:W-:Y:S02]  /*3630*/  FSEL R221, R51, -INF , P6 ;  /* 0xff80000033dd7808 */ /* 0x000fe40003000000 */
[----:B------:R-:W-:Y:S02]  /*3640*/  FMNMX.FTZ R134, R36, R134, !PT ;  /* 0x0000008624867209 */ /* 0x000fe40007810000 */
[----:B-1----:R-:W-:-:S02]  /*3650*/  FMNMX.FTZ R136, R136, R5, !PT ;  /* 0x0000000588887209 */ /* 0x002fc40007810000 */
[----:B------:R-:W-:Y:S02]  /*3660*/  FMNMX.FTZ R134, R37, R134, !PT ;  /* 0x0000008625867209 */ /* 0x000fe40007810000 */
[----:B------:R-:W-:Y:S01]  /*3670*/  FSEL R220, R43, -INF , P5 ;  /* 0xff8000002bdc7808 */ /* 0x000fe20002800000 */
[----:B------:R-:W1:Y:S01]  /*3680*/  SHFL.BFLY PT, R5, R136, 0x1, 0x1f ;  /* 0x0c201f0088057f89 */ /* 0x000e6200000e0000 */
[----:B------:R-:W-:Y:S02]  /*3690*/  FMNMX.FTZ R134, R38, R134, !PT ;  /* 0x0000008626867209 */ /* 0x000fe40007810000 */
[----:B------:R-:W-:Y:S02]  /*36a0*/  FSEL R203, R42, -INF , P4 ;  /* 0xff8000002acb7808 */ /* 0x000fe40002000000 */
[----:B------:R-:W-:Y:S01]  /*36b0*/  FMNMX.FTZ R134, R171, R134, !PT ;  /* 0x00000086ab867209 */ /* 0x000fe20007810000 */
[----:B------:R-:W-:Y:S03]  /*36c0*/  LDSM.16.MT88.4 R40, [R225+0x100] ;  /* 0x00010000e128783b */ /* 0x000fe60000004200 */
[----:B------:R-:W-:-:S04]  /*36d0*/  FMNMX.FTZ R134, R169, R134, !PT ;  /* 0x00000086a9867209 */ /* 0x000fc80007810000 */
[----:B------:R-:W-:-:S04]  /*36e0*/  FMNMX.FTZ R134, R168, R134, !PT ;  /* 0x00000086a8867209 */ /* 0x000fc80007810000 */
[----:B------:R-:W-:Y:S02]  /*36f0*/  FMNMX.FTZ R134, R165, R134, !PT ;  /* 0x00000086a5867209 */ /* 0x000fe40007810000 */
[----:B-1----:R-:W-:Y:S02]  /*3700*/  FMNMX.FTZ R136, R136, R5, !PT ;  /* 0x0000000588887209 */ /* 0x002fe40007810000 */
[----:B------:R-:W-:Y:S02]  /*3710*/  FMNMX.FTZ R5, R14, R15, !PT ;  /* 0x0000000f0e057209 */ /* 0x000fe40007810000 */
[C---:B------:R-:W-:Y:S01]  /*3720*/  FSETP.NEU.FTZ.AND P2, PT, R136.reuse, -INF , PT ;  /* 0xff8000008800780b */ /* 0x040fe20003f5d000 */
[----:B------:R-:W-:Y:S01]  /*3730*/  FMUL.FTZ R22, R136, c[0x0][0x2d0] ;  /* 0x0000b40088167a20 */ /* 0x000fe20000410000 */
[----:B------:R-:W-:-:S04]  /*3740*/  FMNMX.FTZ R5, R16, R5, !PT ;  /* 0x0000000510057209 */ /* 0x000fc80007810000 */
[----:B------:R-:W-:Y:S02]  /*3750*/  FMNMX.FTZ R5, R17, R5, !PT ;  /* 0x0000000511057209 */ /* 0x000fe40007810000 */
[----:B------:R-:W-:Y:S02]  /*3760*/  FSEL R22, R22, RZ, P2 ;  /* 0x000000ff16167208 */ /* 0x000fe40001000000 */
[----:B------:R-:W-:Y:S02]  /*3770*/  FMNMX.FTZ R5, R18, R5, !PT ;  /* 0x0000000512057209 */ /* 0x000fe40007810000 */
[----:B------:R-:W-:Y:S02]  /*3780*/  ISETP.GT.AND P2, PT, R3, 0x30, PT ;  /* 0x000000300300780c */ /* 0x000fe40003f44270 */
[----:B------:R-:W-:Y:S02]  /*3790*/  FMNMX.FTZ R5, R20, R5, !PT ;  /* 0x0000000514057209 */ /* 0x000fe40007810000 */
[----:B------:R-:W-:-:S02]  /*37a0*/  FSEL R205, R58, -INF , P2 ;  /* 0xff8000003acd7808 */ /* 0x000fc40001000000 */
[----:B------:R-:W-:Y:S01]  /*37b0*/  FMNMX.FTZ R5, R24, R5, !PT ;  /* 0x0000000518057209 */ /* 0x000fe20007810000 */
[----:B------:R-:W-:Y:S01]  /*37c0*/  LDSM.16.MT88.4 R56, [R228+0x900] ;  /* 0x00090000e438783b */ /* 0x000fe20000004200 */
[----:B------:R-:W-:Y:S02]  /*37d0*/  FSEL R247, R49, -INF , P2 ;  /* 0xff80000031f77808 */ /* 0x000fe40001000000 */
[----:B------:R-:W-:Y:S01]  /*37e0*/  FMNMX.FTZ R5, R23, R5, !PT ;  /* 0x0000000517057209 */ /* 0x000fe20007810000 */
[----:B------:R-:W-:Y:S01]  /*37f0*/  LDSM.16.MT88.4 R48, [R225+0x2900] ;  /* 0x00290000e130783b */ /* 0x000fe20000004200 */
[----:B------:R-:W-:Y:S02]  /*3800*/  FMNMX.FTZ R134, R247, R134, !PT ;  /* 0x00000086f7867209 */ /* 0x000fe40007810000 */
[----:B------:R-:W-:Y:S01]  /*3810*/  FMNMX.FTZ R3, R167, R5, !PT ;  /* 0x00000005a7037209 */ /* 0x000fe20007810000 */
[----:B------:R-:W-:Y:S01]  /*3820*/  FFMA.FTZ R5, R6, c[0x0][0x2d0], -R22 ;  /* 0x0000b40006057a23 */ /* 0x000fe20000010816 */
[----:B------:R-:W-:-:S02]  /*3830*/  FMNMX.FTZ R6, R29, R30, !PT ;  /* 0x0000001e1d067209 */ /* 0x000fc40007810000 */
[----:B------:R-:W-:Y:S01]  /*3840*/  FMNMX.FTZ R3, R166, R3, !PT ;  /* 0x00000003a6037209 */ /* 0x000fe20007810000 */
[----:B------:R1:W-:Y:S01]  /*3850*/  MUFU.EX2 R230, R5 ;  /* 0x0000000500e67308 */ /* 0x0003e20000000800 */
[----:B------:R-:W-:Y:S02]  /*3860*/  FMNMX.FTZ R134, R246, R134, !PT ;  /* 0x00000086f6867209 */ /* 0x000fe40007810000 */
[----:B------:R-:W-:Y:S02]  /*3870*/  FMNMX.FTZ R3, R138, R3, !PT ;  /* 0x000000038a037209 */ /* 0x000fe40007810000 */
[----:B------:R-:W-:Y:S02]  /*3880*/  FMNMX.FTZ R134, R245, R134, !PT ;  /* 0x00000086f5867209 */ /* 0x000fe40007810000 */
[----:B------:R-:W-:Y:S02]  /*3890*/  FMNMX.FTZ R3, R132, R3, !PT ;  /* 0x0000000384037209 */ /* 0x000fe40007810000 */
[----:B------:R-:W-:-:S02]  /*38a0*/  FMNMX.FTZ R134, R244, R134, !PT ;  /* 0x00000086f4867209 */ /* 0x000fc40007810000 */
[----:B------:R-:W-:Y:S02]  /*38b0*/  FMNMX.FTZ R3, R205, R3, !PT ;  /* 0x00000003cd037209 */ /* 0x000fe40007810000 */
[----:B------:R-:W-:Y:S02]  /*38c0*/  FSEL R222, R52, -INF , P2 ;  /* 0xff80000034de7808 */ /* 0x000fe40001000000 */
[----:B------:R-:W-:Y:S02]  /*38d0*/  FMNMX.FTZ R3, R219, R3, !PT ;  /* 0x00000003db037209 */ /* 0x000fe40007810000 */
[----:B-1----:R-:W-:Y:S01]  /*38e0*/  FMNMX.FTZ R5, R31, R6, !PT ;  /* 0x000000061f057209 */ /* 0x002fe20007810000 */
[----:B------:R-:W-:Y:S01]  /*38f0*/  FFMA.FTZ R6, R7, c[0x0][0x2d0], -R22 ;  /* 0x0000b40007067a23 */ /* 0x000fe20000010816 */
[----:B------:R-:W-:-:S03]  /*3900*/  FMNMX.FTZ R3, R218, R3, !PT ;  /* 0x00000003da037209 */ /* 0x000fc60007810000 */
[----:B------:R1:W2:Y:S01]  /*3910*/  MUFU.EX2 R229, R6 ;  /* 0x0000000600e57308 */ /* 0x0002a20000000800 */
[----:B------:R-:W-:-:S05]  /*3920*/  FMNMX.FTZ R3, R252, R3, !PT ;  /* 0x00000003fc037209 */ /* 0x000fca0007810000 */
[----:B------:R-:W3:Y:S04]  /*3930*/  SHFL.BFLY PT, R135, R3, 0x2, 0x1f ;  /* 0x0c401f0003877f89 */ /* 0x000ee800000e0000 */
[----:B-1----:R-:W1:Y:S01]  /*3940*/  SHFL.BFLY PT, R6, R134, 0x2, 0x1f ;  /* 0x0c401f0086067f89 */ /* 0x002e6200000e0000 */
[----:B---3--:R-:W-:Y:S02]  /*3950*/  FMNMX.FTZ R135, R3, R135, !PT ;  /* 0x0000008703877209 */ /* 0x008fe40007810000 */
[----:B------:R-:W-:-:S03]  /*3960*/  FMNMX.FTZ R3, R32, R5, !PT ;  /* 0x0000000520037209 */ /* 0x000fc60007810000 */
[----:B------:R-:W3:Y:S01]  /*3970*/  SHFL.BFLY PT, R7, R135, 0x1, 0x1f ;  /* 0x0c201f0087077f89 */ /* 0x000ee200000e0000 */
[----:B------:R-:W-:Y:S01]  /*3980*/  FMNMX.FTZ R5, R44, R3, !PT ;  /* 0x000000032c057209 */ /* 0x000fe20007810000 */
[----:B------:R-:W-:-:S03]  /*3990*/  FFMA.FTZ R3, R8, c[0x0][0x2d0], -R22 ;  /* 0x0000b40008037a23 */ /* 0x000fc60000010816 */
[----:B------:R-:W-:Y:S01]  /*39a0*/  FMNMX.FTZ R5, R45, R5, !PT ;  /* 0x000000052d057209 */ /* 0x000fe20007810000 */
[----:B------:R4:W-:Y:S01]  /*39b0*/  MUFU.EX2 R214, R3 ;  /* 0x0000000300d67308 */ /* 0x0009e20000000800 */
[----:B-1----:R-:W-:Y:S02]  /*39c0*/  FMNMX.FTZ R134, R134, R6, !PT ;  /* 0x0000000686867209 */ /* 0x002fe40007810000 */
[----:B------:R-:W-:Y:S01]  /*39d0*/  FMNMX.FTZ R5, R46, R5, !PT ;  /* 0x000000052e057209 */ /* 0x000fe20007810000 */
[----:B----4-:R-:W-:Y:S01]  /*39e0*/  FFMA.FTZ R3, R9, c[0x0][0x2d0], -R22 ;  /* 0x0000b40009037a23 */ /* 0x010fe20000010816 */
[----:B---3--:R-:W-:-:S03]  /*39f0*/  FMNMX.FTZ R135, R135, R7, !PT ;  /* 0x0000000787877209 */ /* 0x008fc60007810000 */
[----:B------:R1:W-:Y:S01]  /*3a00*/  MUFU.EX2 R233, R3 ;  /* 0x0000000300e97308 */ /* 0x0003e20000000800 */
[----:B------:R-:W3:Y:S01]  /*3a10*/  SHFL.BFLY PT, R7, R134, 0x1, 0x1f ;  /* 0x0c201f0086077f89 */ /* 0x000ee200000e0000 */
[C---:B------:R-:W-:Y:S01]  /*3a20*/  FSETP.NEU.FTZ.AND P2, PT, R135.reuse, -INF , PT ;  /* 0xff8000008700780b */ /* 0x040fe20003f5d000 */
[----:B------:R-:W-:-:S05]  /*3a30*/  FMUL.FTZ R21, R135, c[0x0][0x2d0] ;  /* 0x0000b40087157a20 */ /* 0x000fca0000410000 */
[----:B------:R-:W-:Y:S02]  /*3a40*/  FSEL R21, R21, RZ, P2 ;  /* 0x000000ff15157208 */ /* 0x000fe40001000000 */
[----:B-1----:R-:W-:Y:S01]  /*3a50*/  FMNMX.FTZ R3, R47, R5, !PT ;  /* 0x000000052f037209 */ /* 0x002fe20007810000 */
[----:B------:R-:W-:-:S03]  /*3a60*/  FFMA.FTZ R5, R10, c[0x0][0x2d0], -R22 ;  /* 0x0000b4000a057a23 */ /* 0x000fc60000010816 */
[----:B------:R-:W-:Y:S01]  /*3a70*/  FMNMX.FTZ R3, R174, R3, !PT ;  /* 0x00000003ae037209 */ /* 0x000fe20007810000 */
[----:B------:R1:W-:Y:S03]  /*3a80*/  MUFU.EX2 R250, R5 ;  /* 0x0000000500fa7308 */ /* 0x0003e60000000800 */
[----:B------:R-:W-:Y:S02]  /*3a90*/  FMNMX.FTZ R3, R173, R3, !PT ;  /* 0x00000003ad037209 */ /* 0x000fe40007810000 */
[----:B---3--:R-:W-:Y:S02]  /*3aa0*/  FMNMX.FTZ R134, R134, R7, !PT ;  /* 0x0000000786867209 */ /* 0x008fe40007810000 */
[----:B------:R-:W-:Y:S02]  /*3ab0*/  FMNMX.FTZ R3, R172, R3, !PT ;  /* 0x00000003ac037209 */ /* 0x000fe40007810000 */
[----:B------:R-:W-:-:S02]  /*3ac0*/  FSETP.NEU.FTZ.AND P2, PT, R134, -INF , PT ;  /* 0xff8000008600780b */ /* 0x000fc40003f5d000 */
[----:B------:R-:W-:-:S04]  /*3ad0*/  FMNMX.FTZ R3, R170, R3, !PT ;  /* 0x00000003aa037209 */ /* 0x000fc80007810000 */
[----:B------:R-:W-:Y:S01]  /*3ae0*/  FMNMX.FTZ R3, R222, R3, !PT ;  /* 0x00000003de037209 */ /* 0x000fe20007810000 */
[----:B-1----:R-:W-:-:S03]  /*3af0*/  FFMA.FTZ R5, R11, c[0x0][0x2d0], -R22 ;  /* 0x0000b4000b057a23 */ /* 0x002fc60000010816 */
[----:B------:R-:W-:Y:S01]  /*3b00*/  FMNMX.FTZ R3, R221, R3, !PT ;  /* 0x00000003dd037209 */ /* 0x000fe20007810000 */
[----:B------:R1:W-:Y:S03]  /*3b10*/  MUFU.EX2 R55, R5 ;  /* 0x0000000500377308 */ /* 0x0003e60000000800 */
[----:B------:R-:W-:-:S04]  /*3b20*/  FMNMX.FTZ R3, R220, R3, !PT ;  /* 0x00000003dc037209 */ /* 0x000fc80007810000 */
[----:B------:R-:W-:-:S05]  /*3b30*/  FMNMX.FTZ R3, R203, R3, !PT ;  /* 0x00000003cb037209 */ /* 0x000fca0007810000 */
[----:B------:R-:W3:Y:S01]  /*3b40*/  SHFL.BFLY PT, R6, R3, 0x2, 0x1f ;  /* 0x0c401f0003067f89 */ /* 0x000ee200000e0000 */
[----:B-1----:R-:W-:-:S04]  /*3b50*/  FFMA.FTZ R5, R12, c[0x0][0x2d0], -R22 ;  /* 0x0000b4000c057a23 */ /* 0x002fc80000010816 */
[----:B------:R1:W-:Y:S02]  /*3b60*/  MUFU.EX2 R231, R5 ;  /* 0x0000000500e77308 */ /* 0x0003e40000000800 */
[----:B-1----:R-:W-:Y:S01]  /*3b70*/  FFMA.FTZ R5, R13, c[0x0][0x2d0], -R22 ;  /* 0x0000b4000d057a23 */ /* 0x002fe20000010816 */
[----:B---3--:R-:W-:-:S05]  /*3b80*/  FMNMX.FTZ R3, R3, R6, !PT ;  /* 0x0000000603037209 */ /* 0x008fca0007810000 */
[----:B------:R1:W-:Y:S01]  /*3b90*/  MUFU.EX2 R54, R5 ;  /* 0x0000000500367308 */ /* 0x0003e20000000800 */
[----:B------:R-:W3:Y:S01]  /*3ba0*/  SHFL.BFLY PT, R6, R3, 0x1, 0x1f ;  /* 0x0c201f0003067f89 */ /* 0x000ee200000e0000 */
[----:B-1----:R-:W-:-:S06]  /*3bb0*/  FFMA.FTZ R5, R14, c[0x0][0x2d0], -R21 ;  /* 0x0000b4000e057a23 */ /* 0x002fcc0000010815 */
[----:B------:R1:W-:Y:S01]  /*3bc0*/  MUFU.EX2 R202, R5 ;  /* 0x0000000500ca7308 */ /* 0x0003e20000000800 */
[----:B---3--:R-:W-:-:S05]  /*3bd0*/  FMNMX.FTZ R3, R3, R6, !PT ;  /* 0x0000000603037209 */ /* 0x008fca0007810000 */
[----:B------:R-:W-:Y:S02]  /*3be0*/  FMUL.FTZ R6, R3, c[0x0][0x2d0] ;  /* 0x0000b40003067a20 */ /* 0x000fe40000410000 */
[----:B-1----:R-:W-:-:S04]  /*3bf0*/  FFMA.FTZ R5, R15, c[0x0][0x2d0], -R21 ;  /* 0x0000b4000f057a23 */ /* 0x002fc80000010815 */
[----:B------:R1:W3:Y:S02]  /*3c00*/  MUFU.EX2 R201, R5 ;  /* 0x0000000500c97308 */ /* 0x0002e40000000800 */
[----:B-1----:R-:W-:Y:S01]  /*3c10*/  FFMA.FTZ R5, R16, c[0x0][0x2d0], -R21 ;  /* 0x0000b40010057a23 */ /* 0x002fe20000010815 */
[----:B--2---:R-:W-:-:S05]  /*3c20*/  F2FP.BF16.PACK_AB R16, R229, R230 ;  /* 0x000000e6e510723e */ /* 0x004fca00000010ff */
[----:B------:R1:W-:Y:S02]  /*3c30*/  MUFU.EX2 R223, R5 ;  /* 0x0000000500df7308 */ /* 0x0003e40000000800 */
[----:B-1----:R-:W-:Y:S01]  /*3c40*/  FFMA.FTZ R5, R17, c[0x0][0x2d0], -R21 ;  /* 0x0000b40011057a23 */ /* 0x002fe20000010815 */
[----:B---3--:R-:W-:-:S05]  /*3c50*/  F2FP.BF16.PACK_AB R17, R201, R202 ;  /* 0x000000cac911723e */ /* 0x008fca00000010ff */
[----:B------:R1:W2:Y:S02]  /*3c60*/  MUFU.EX2 R116, R5 ;  /* 0x0000000500747308 */ /* 0x0002a40000000800 */
[----:B-1----:R-:W-:Y:S01]  /*3c70*/  FFMA.FTZ R5, R18, c[0x0][0x2d0], -R21 ;  /* 0x0000b40012057a23 */ /* 0x002fe20000010815 */
[----:B------:R-:W-:Y:S02]  /*3c80*/  F2FP.BF16.PACK_AB R18, R233, R214 ;  /* 0x000000d6e912723e */ /* 0x000fe400000010ff */
[----:B--2---:R-:W-:-:S03]  /*3c90*/  F2FP.BF16.PACK_AB R19, R116, R223 ;  /* 0x000000df7413723e */ /* 0x004fc600000010ff */
[----:B------:R1:W-:Y:S04]  /*3ca0*/  MUFU.EX2 R224, R5 ;  /* 0x0000000500e07308 */ /* 0x0003e80000000800 */
[----:B------:R-:W-:Y:S01]  /*3cb0*/  HMMA.16816.F32.BF16 R100, R16, R40, RZ ;  /* 0x000000281064723c */ /* 0x000fe200000418ff */
[----:B-1----:R-:W-:Y:S02]  /*3cc0*/  FFMA.FTZ R5, R20, c[0x0][0x2d0], -R21 ;  /* 0x0000b40014057a23 */ /* 0x002fe40000010815 */
[----:B------:R-:W-:Y:S02]  /*3cd0*/  FMUL.FTZ R20, R134, c[0x0][0x2d0] ;  /* 0x0000b40086147a20 */ /* 0x000fe40000410000 */
[----:B------:R1:W2:Y:S03]  /*3ce0*/  MUFU.EX2 R235, R5 ;  /* 0x0000000500eb7308 */ /* 0x0002a60000000800 */
[----:B------:R-:W-:-:S02]  /*3cf0*/  FSEL R20, R20, RZ, P2 ;  /* 0x000000ff14147208 */ /* 0x000fc40001000000 */
[----:B------:R-:W-:-:S03]  /*3d00*/  FSETP.NEU.FTZ.AND P2, PT, R3, -INF , PT ;  /* 0xff8000000300780b */ /* 0x000fc60003f5d000 */
[----:B------:R-:W-:Y:S01]  /*3d10*/  FFMA.FTZ R2, R36, c[0x0][0x2d0], -R20 ;  /* 0x0000b40024027a23 */ /* 0x000fe20000010814 */
[----:B------:R-:W-:-:S03]  /*3d20*/  FSEL R0, R6, RZ, P2 ;  /* 0x000000ff06007208 */ /* 0x000fc60001000000 */
[----:B------:R3:W-:Y:S02]  /*3d30*/  MUFU.EX2 R234, R2 ;  /* 0x0000000200ea7308 */ /* 0x0007e40000000800 */
[----:B------:R-:W-:Y:S02]  /*3d40*/  FFMA.FTZ R4, R31, c[0x0][0x2d0], -R0 ;  /* 0x0000b4001f047a23 */ /* 0x000fe40000010800 */
[----:B-1----:R-:W-:Y:S01]  /*3d50*/  FFMA.FTZ R5, R24, c[0x0][0x2d0], -R21 ;  /* 0x0000b40018057a23 */ /* 0x002fe20000010815 */
[----:B--2---:R-:W-:-:S03]  /*3d60*/  F2FP.BF16.PACK_AB R9, R235, R224 ;  /* 0x000000e0eb09723e */ /* 0x004fc600000010ff */
[----:B------:R1:W-:Y:S08]  /*3d70*/  MUFU.EX2 R217, R5 ;  /* 0x0000000500d97308 */ /* 0x0003f00000000800 */
[----:B------:R2:W-:Y:S01]  /*3d80*/  MUFU.EX2 R207, R4 ;  /* 0x0000000400cf7308 */ /* 0x0005e20000000800 */
[----:B---3--:R-:W-:Y:S02]  /*3d90*/  FFMA.FTZ R2, R37, c[0x0][0x2d0], -R20 ;  /* 0x0000b40025027a23 */ /* 0x008fe40000010814 */
[----:B-1----:R-:W-:-:S05]  /*3da0*/  FFMA.FTZ R5, R23, c[0x0][0x2d0], -R21 ;  /* 0x0000b40017057a23 */ /* 0x002fca0000010815 */
[----:B------:R1:W-:Y:S01]  /*3db0*/  MUFU.EX2 R216, R2 ;  /* 0x0000000200d87308 */ /* 0x0003e20000000800 */
[----:B--2---:R-:W-:-:S07]  /*3dc0*/  FFMA.FTZ R4, R32, c[0x0][0x2d0], -R0 ;  /* 0x0000b40020047a23 */ /* 0x004fce0000010800 */
[----:B------:R2:W3:Y:S08]  /*3dd0*/  MUFU.EX2 R212, R5 ;  /* 0x0000000500d47308 */ /* 0x0004f00000000800 */
[----:B------:R-:W4:Y:S01]  /*3de0*/  MUFU.EX2 R249, R4 ;  /* 0x0000000400f97308 */ /* 0x000f220000000800 */
[--C-:B-1----:R-:W-:Y:S02]  /*3df0*/  FFMA.FTZ R2, R38, c[0x0][0x2d0], -R20.reuse ;  /* 0x0000b40026027a23 */ /* 0x102fe40000010814 */
[----:B------:R-:W-:Y:S01]  /*3e00*/  LDSM.16.MT88.4 R36, [R228+0x2100] ;  /* 0x00210000e424783b */ /* 0x000fe20000004200 */
[----:B--2---:R-:W-:-:S04]  /*3e10*/  FFMA.FTZ R5, R25, c[0x0][0x2d0], -R20 ;  /* 0x0000b40019057a23 */ /* 0x004fc80000010814 */
[----:B------:R1:W2:Y:S01]  /*3e20*/  MUFU.EX2 R23, R2 ;  /* 0x0000000200177308 */ /* 0x0002a20000000800 */
[----:B---3--:R-:W-:Y:S02]  /*3e30*/  F2FP.BF16.PACK_AB R11, R212, R217 ;  /* 0x000000d9d40b723e */ /* 0x008fe400000010ff */
[----:B----4-:R-:W-:-:S05]  /*3e40*/  F2FP.BF16.PACK_AB R15, R249, R207 ;  /* 0x000000cff90f723e */ /* 0x010fca00000010ff */
[----:B------:R3:W-:Y:S01]  /*3e50*/  MUFU.EX2 R199, R5 ;  /* 0x0000000500c77308 */ /* 0x0007e20000000800 */
[----:B------:R-:W-:Y:S02]  /*3e60*/  FFMA.FTZ R4, R33, c[0x0][0x2d0], -R20 ;  /* 0x0000b40021047a23 */ /* 0x000fe40000010814 */
[----:B------:R-:W-:Y:S01]  /*3e70*/  LDSM.16.MT88.4 R32, [R227+0x2100] ;  /* 0x00210000e320783b */ /* 0x000fe20000004200 */
[----:B-1----:R-:W-:-:S04]  /*3e80*/  FFMA.FTZ R2, R44, c[0x0][0x2d0], -R0 ;  /* 0x0000b4002c027a23 */ /* 0x002fc80000010800 */
[----:B------:R-:W-:Y:S01]  /*3e90*/  MUFU.EX2 R53, R4 ;  /* 0x0000000400357308 */ /* 0x000fe20000000800 */
[----:B--2---:R-:W-:Y:S01]  /*3ea0*/  F2FP.BF16.PACK_AB R6, R23, R216 ;  /* 0x000000d81706723e */ /* 0x004fe200000010ff */
[----:B---3--:R-:W-:-:S06]  /*3eb0*/  FFMA.FTZ R5, R26, c[0x0][0x2d0], -R20 ;  /* 0x0000b4001a057a23 */ /* 0x008fcc0000010814 */
[----:B------:R1:W2:Y:S02]  /*3ec0*/  MUFU.EX2 R198, R5 ;  /* 0x0000000500c67308 */ /* 0x0002a40000000800 */
[--C-:B-1----:R-:W-:Y:S01]  /*3ed0*/  FFMA.FTZ R5, R27, c[0x0][0x2d0], -R20.reuse ;  /* 0x0000b4001b057a23 */ /* 0x102fe20000010814 */
[----:B--2---:R-:W-:Y:S01]  /*3ee0*/  F2FP.BF16.PACK_AB R12, R198, R199 ;  /* 0x000000c7c60c723e */ /* 0x004fe200000010ff */
[----:B------:R-:W1:Y:S04]  /*3ef0*/  LDSM.16.MT88.4 R24, [R226+0x100] ;  /* 0x00010000e218783b */ /* 0x000e680000004200 */
[----:B------:R2:W-:Y:S02]  /*3f00*/  MUFU.EX2 R200, R5 ;  /* 0x0000000500c87308 */ /* 0x0005e40000000800 */
[----:B--2---:R-:W-:-:S06]  /*3f10*/  FFMA.FTZ R5, R28, c[0x0][0x2d0], -R20 ;  /* 0x0000b4001c057a23 */ /* 0x004fcc0000010814 */
[----:B------:R2:W3:Y:S02]  /*3f20*/  MUFU.EX2 R117, R5 ;  /* 0x0000000500757308 */ /* 0x0004e40000000800 */
[--C-:B--2---:R-:W-:Y:S01]  /*3f30*/  FFMA.FTZ R5, R29, c[0x0][0x2d0], -R0.reuse ;  /* 0x0000b4001d057a23 */ /* 0x104fe20000010800 */
[----:B---3--:R-:W-:Y:S01]  /*3f40*/  F2FP.BF16.PACK_AB R14, R117, R200 ;  /* 0x000000c8750e723e */ /* 0x008fe200000010ff */
[----:B-1----:R-:W-:Y:S04]  /*3f50*/  HMMA.16816.F32.BF16 R92, R16, R24, RZ ;  /* 0x00000018105c723c */ /* 0x002fe800000418ff */
[----:B------:R1:W-:Y:S02]  /*3f60*/  MUFU.EX2 R197, R5 ;  /* 0x0000000500c57308 */ /* 0x0003e40000000800 */
[----:B-1----:R-:W-:-:S02]  /*3f70*/  FFMA.FTZ R5, R30, c[0x0][0x2d0], -R0 ;  /* 0x0000b4001e057a23 */ /* 0x002fc40000010800 */
[----:B------:R-:W1:Y:S04]  /*3f80*/  LDSM.16.MT88.4 R28, [R226+0x900] ;  /* 0x00090000e21c783b */ /* 0x000e680000004200 */
[----:B------:R-:W2:Y:S02]  /*3f90*/  MUFU.EX2 R196, R5 ;  /* 0x0000000500c47308 */ /* 0x000ea40000000800 */
[----:B--2---:R-:W-:-:S07]  /*3fa0*/  F2FP.BF16.PACK_AB R13, R196, R197 ;  /* 0x000000c5c40d723e */ /* 0x004fce00000010ff */
[C---:B------:R-:W-:Y:S01]  /*3fb0*/  HMMA.16816.F32.BF16 R96, R12.reuse, R40, RZ ;  /* 0x000000280c60723c */ /* 0x040fe200000418ff */
[----:B------:R2:W-:Y:S06]  /*3fc0*/  MUFU.EX2 R40, R2 ;  /* 0x0000000200287308 */ /* 0x0005ec0000000800 */
[----:B------:R-:W-:Y:S01]  /*3fd0*/  IMAD.MOV.U32 R41, RZ, RZ, R55 ;  /* 0x000000ffff297224 */ /* 0x000fe200078e0037 */
[----:B------:R-:W-:Y:S04]  /*3fe0*/  HMMA.16816.F32.BF16 R88, R12, R24, RZ ;  /* 0x000000180c58723c */ /* 0x000fe800000418ff */
[----:B------:R-:W-:-:S03]  /*3ff0*/  F2FP.BF16.PACK_AB R8, R41, R250 ;  /* 0x000000fa2908723e */ /* 0x000fc600000010ff */
[----:B------:R-:W-:Y:S01]  /*4000*/  IMAD.MOV.U32 R25, RZ, RZ, R53 ;  /* 0x000000ffff197224 */ /* 0x000fe200078e0035 */
[C---:B------:R-:W-:Y:S01]  /*4010*/  HMMA.16816.F32.BF16 R148, R12.reuse, R64, RZ ;  /* 0x000000400c94723c */ /* 0x040fe200000418ff */
[--C-:B--2---:R-:W-:Y:S01]  /*4020*/  FFMA.FTZ R2, R45, c[0x0][0x2d0], -R0.reuse ;  /* 0x0000b4002d027a23 */ /* 0x104fe20000010800 */
[----:B------:R-:W-:Y:S02]  /*4030*/  MOV R24, R54 ;  /* 0x0000003600187202 */ /* 0x000fe40000000f00 */
[----:B------:R-:W-:Y:S01]  /*4040*/  F2FP.BF16.PACK_AB R4, R234, R25 ;  /* 0x00000019ea04723e */ /* 0x000fe200000010ff */
[----:B------:R2:W3:Y:S01]  /*4050*/  MUFU.EX2 R232, R2 ;  /* 0x0000000200e87308 */ /* 0x0004e20000000800 */
[----:B------:R-:W-:Y:S01]  /*4060*/  F2FP.BF16.PACK_AB R10, R24, R231 ;  /* 0x000000e7180a723e */ /* 0x000fe200000010ff */
[----:B------:R-:W-:Y:S01]  /*4070*/  LDSM.16.MT88.4 R52, [R227+0x900] ;  /* 0x00090000e334783b */ /* 0x000fe20000004200 */
[C---:B------:R-:W-:Y:S08]  /*4080*/  HMMA.16816.F32.BF16 R112, R12.reuse, R36, RZ ;  /* 0x000000240c70723c */ /* 0x040ff000000418ff */
[----:B------:R-:W-:Y:S01]  /*4090*/  HMMA.16816.F32.BF16 R104, R12, R32, RZ ;  /* 0x000000200c68723c */ /* 0x000fe200000418ff */
[----:B--2---:R-:W-:Y:S01]  /*40a0*/  FFMA.FTZ R2, R46, c[0x0][0x2d0], -R0 ;  /* 0x0000b4002e027a23 */ /* 0x004fe20000010800 */
[----:B---3--:R-:W-:-:S06]  /*40b0*/  F2FP.BF16.PACK_AB R5, R232, R40 ;  /* 0x00000028e805723e */ /* 0x008fcc00000010ff */
[C---:B-1----:R-:W-:Y:S01]  /*40c0*/  HMMA.16816.F32.BF16 R188, R8.reuse, R28, R92 ;  /* 0x0000001c08bc723c */ /* 0x042fe2000004185c */
[----:B------:R1:W-:Y:S07]  /*40d0*/  MUFU.EX2 R251, R2 ;  /* 0x0000000200fb7308 */ /* 0x0003ee0000000800 */
[----:B------:R-:W-:Y:S08]  /*40e0*/  HMMA.16816.F32.BF16 R176, R8, R60, R100 ;  /* 0x0000003c08b0723c */ /* 0x000ff00000041864 */
[----:B------:R-:W-:Y:S01]  /*40f0*/  HMMA.16816.F32.BF16 R160, R12, R76, RZ ;  /* 0x0000004c0ca0723c */ /* 0x000fe200000418ff */
[----:B-1----:R-:W-:-:S02]  /*4100*/  FFMA.FTZ R2, R47, c[0x0][0x2d0], -R0 ;  /* 0x0000b4002f027a23 */ /* 0x002fc40000010800 */
[----:B------:R-:W1:Y:S02]  /*4110*/  LDSM.16.MT88.4 R44, [R226+0x2900] ;  /* 0x00290000e22c783b */ /* 0x000e640000004200 */
[----:B------:R-:W2:Y:S03]  /*4120*/  MUFU.EX2 R215, R2 ;  /* 0x0000000200d77308 */ /* 0x000ea60000000800 */
[C---:B------:R-:W-:Y:S08]  /*4130*/  HMMA.16816.F32.BF16 R156, R12.reuse, R72, RZ ;  /* 0x000000480c9c723c */ /* 0x040ff000000418ff */
[----:B------:R-:W-:Y:S01]  /*4140*/  HMMA.16816.F32.BF16 R152, R12, R68, RZ ;  /* 0x000000440c98723c */ /* 0x000fe200000418ff */
[----:B--2---:R-:W-:-:S07]  /*4150*/  F2FP.BF16.PACK_AB R7, R215, R251 ;  /* 0x000000fbd707723e */ /* 0x004fce00000010ff */
[----:B------:R-:W-:Y:S08]  /*4160*/  HMMA.16816.F32.BF16 R144, R12, R42, RZ ;  /* 0x0000002a0c90723c */ /* 0x000ff000000418ff */
[----:B------:R-:W-:Y:S07]  /*4170*/  HMMA.16816.F32.BF16 R184, R4, R28, R88 ;  /* 0x0000001c04b8723c */ /* 0x000fee0000041858 */
[----:B------:R-:W-:Y:S01]  /*4180*/  IMAD.MOV.U32 R29, RZ, RZ, R117 ;  /* 0x000000ffff1d7224 */ /* 0x000fe200078e0075 */
[----:B------:R-:W-:Y:S01]  /*4190*/  HMMA.16816.F32.BF16 R140, R12, R26, RZ ;  /* 0x0000001a0c8c723c */ /* 0x000fe200000418ff */
[----:B------:R-:W-:-:S07]  /*41a0*/  IMAD.MOV.U32 R28, RZ, RZ, R116 ;  /* 0x000000ffff1c7224 */ /* 0x000fce00078e0074 */
[C---:B------:R-:W-:Y:S08]  /*41b0*/  HMMA.16816.F32.BF16 R128, R12.reuse, R78, RZ ;  /* 0x0000004e0c80723c */ /* 0x040ff000000418ff */
[C---:B------:R-:W-:Y:S08]  /*41c0*/  HMMA.16816.F32.BF16 R124, R12.reuse, R74, RZ ;  /* 0x0000004a0c7c723c */ /* 0x040ff000000418ff */
[C---:B------:R-:W-:Y:S08]  /*41d0*/  HMMA.16816.F32.BF16 R120, R12.reuse, R70, RZ ;  /* 0x000000460c78723c */ /* 0x040ff000000418ff */
[C---:B------:R-:W-:Y:S08]  /*41e0*/  HMMA.16816.F32.BF16 R116, R12.reuse, R66, RZ ;  /* 0x000000420c74723c */ /* 0x040ff000000418ff */
[C---:B------:R-:W-:Y:S08]  /*41f0*/  HMMA.16816.F32.BF16 R108, R12.reuse, R38, RZ ;  /* 0x000000260c6c723c */ /* 0x040ff000000418ff */
[----:B------:R-:W-:Y:S08]  /*4200*/  HMMA.16816.F32.BF16 R100, R12, R34, RZ ;  /* 0x000000220c64723c */ /* 0x000ff000000418ff */
[C---:B-1----:R-:W-:Y:S07]  /*4210*/  HMMA.16816.F32.BF16 R12, R4.reuse, R44, R148 ;  /* 0x0000002c040c723c */ /* 0x042fee0000041894 */
[----:B------:R-:W-:Y:S01]  /*4220*/  IMAD.MOV.U32 R151, RZ, RZ, R251 ;  /* 0x000000ffff977224 */ /* 0x000fe200078e00fb */
[----:B------:R-:W-:Y:S01]  /*4230*/  HMMA.16816.F32.BF16 R112, R4, R84, R112 ;  /* 0x000000540470723c */ /* 0x000fe20000041870 */
[----:B------:R-:W-:Y:S01]  /*4240*/  MOV R150, R250 ;  /* 0x000000fa00967202 */ /* 0x000fe20000000f00 */
[----:B------:R-:W-:-:S02]  /*4250*/  IMAD.MOV.U32 R149, RZ, RZ, R249 ;  /* 0x000000ffff957224 */ /* 0x000fc400078e00f9 */
[----:B------:R-:W-:-:S04]  /*4260*/  IMAD.MOV.U32 R148, RZ, RZ, R248 ;  /* 0x000000ffff947224 */ /* 0x000fc800078e00f8 */
[C---:B------:R-:W-:Y:S08]  /*4270*/  HMMA.16816.F32.BF16 R104, R4.reuse, R80, R104 ;  /* 0x000000500468723c */ /* 0x040ff00000041868 */
[C---:B------:R-:W-:Y:S07]  /*4280*/  HMMA.16816.F32.BF16 R208, R4.reuse, R48, R152 ;  /* 0x0000003004d0723c */ /* 0x040fee0000041898 */
[----:B------:R-:W-:Y:S01]  /*4290*/  MOV R155, R14 ;  /* 0x0000000e009b7202 */ /* 0x000fe20000000f00 */
[----:B------:R-:W-:Y:S01]  /*42a0*/  IMAD.MOV.U32 R154, RZ, RZ, R15 ;  /* 0x000000ffff9a7224 */ /* 0x000fe200078e000f */
[----:B------:R-:W-:Y:S01]  /*42b0*/  HMMA.16816.F32.BF16 R180, R4, R60, R96 ;  /* 0x0000003c04b4723c */ /* 0x000fe20000041860 */
[----:B------:R-:W-:Y:S01]  /*42c0*/  IMAD.MOV.U32 R153, RZ, RZ, R12 ;  /* 0x000000ffff997224 */ /* 0x000fe200078e000c */
[----:B------:R-:W-:Y:S01]  /*42d0*/  MOV R2, R113 ;  /* 0x0000007100027202 */ /* 0x000fe20000000f00 */
[----:B------:R-:W-:-:S04]  /*42e0*/  IMAD.MOV.U32 R152, RZ, RZ, R13 ;  /* 0x000000ffff987224 */ /* 0x000fc800078e000d */
[----:B------:R-:W-:Y:S01]  /*42f0*/  IMAD.MOV.U32 R61, RZ, RZ, R115 ;  /* 0x000000ffff3d7224 */ /* 0x000fe200078e0073 */
[C---:B------:R-:W-:Y:S01]  /*4300*/  HMMA.16816.F32.BF16 R12, R16.reuse, R64, RZ ;  /* 0x00000040100c723c */ /* 0x040fe200000418ff */
[----:B------:R-:W-:Y:S02]  /*4310*/  IMAD.MOV.U32 R60, RZ, RZ, R112 ;  /* 0x000000ffff3c7224 */ /* 0x000fe400078e0070 */
[----:B------:R-:W-:Y:S02]  /*4320*/  IMAD.MOV.U32 R213, RZ, RZ, R104 ;  /* 0x000000ffffd57224 */ /* 0x000fe400078e0068 */
[----:B------:R-:W-:Y:S02]  /*4330*/  IMAD.MOV.U32 R104, RZ, RZ, R60 ;  /* 0x000000ffff687224 */ /* 0x000fe400078e003c */
[----:B------:R-:W-:Y:S01]  /*4340*/  IMAD.MOV.U32 R64, RZ, RZ, R114 ;  /* 0x000000ffff407224 */ /* 0x000fe200078e0072 */
[----:B------:R-:W-:Y:S01]  /*4350*/  HMMA.16816.F32.BF16 R96, R16, R76, RZ ;  /* 0x0000004c1060723c */ /* 0x000fe200000418ff */
[----:B------:R-:W-:-:S06]  /*4360*/  IMAD.MOV.U32 R60, RZ, RZ, R40 ;  /* 0x000000ffff3c7224 */ /* 0x000fcc00078e0028 */
[----:B------:R-:W-:Y:S01]  /*4370*/  MOV R77, R212 ;  /* 0x000000d4004d7202 */ /* 0x000fe20000000f00 */
[----:B------:R-:W-:Y:S01]  /*4380*/  IMAD.MOV.U32 R212, RZ, RZ, R105 ;  /* 0x000000ffffd47224 */ /* 0x000fe200078e0069 */
[----:B------:R-:W-:Y:S01]  /*4390*/  HMMA.16816.F32.BF16 R192, R4, R56, R160 ;  /* 0x0000003804c0723c */ /* 0x000fe200000418a0 */
[----:B------:R-:W-:Y:S02]  /*43a0*/  IMAD.MOV.U32 R105, RZ, RZ, R2 ;  /* 0x000000ffff697224 */ /* 0x000fe400078e0002 */
[----:B------:R-:W-:-:S04]  /*43b0*/  FFMA.FTZ R2, R164, c[0x0][0x2d0], -R22 ;  /* 0x0000b400a4027a23 */ /* 0x000fc80000010816 */
[----:B------:R-:W-:Y:S01]  /*43c0*/  MOV R163, R207 ;  /* 0x000000cf00a37202 */ /* 0x000fe20000000f00 */
[----:B------:R-:W-:Y:S01]  /*43d0*/  IMAD.MOV.U32 R162, RZ, RZ, R206 ;  /* 0x000000ffffa27224 */ /* 0x000fe200078e00ce */
[----:B------:R-:W-:Y:S01]  /*43e0*/  HMMA.16816.F32.BF16 R92, R16, R72, RZ ;  /* 0x00000048105c723c */ /* 0x000fe200000418ff */
[----:B------:R-:W-:Y:S01]  /*43f0*/  IMAD.MOV.U32 R161, RZ, RZ, R205 ;  /* 0x000000ffffa17224 */ /* 0x000fe200078e00cd */
[----:B------:R1:W-:Y:S01]  /*4400*/  MUFU.EX2 R65, R2 ;  /* 0x0000000200417308 */ /* 0x0003e20000000800 */
[----:B------:R-:W-:-:S05]  /*4410*/  IMAD.MOV.U32 R160, RZ, RZ, R204 ;  /* 0x000000ffffa07224 */ /* 0x000fca00078e00cc */
[C---:B------:R-:W-:Y:S08]  /*4420*/  HMMA.16816.F32.BF16 R248, R4.reuse, R46, R116 ;  /* 0x0000002e04f8723c */ /* 0x040ff00000041874 */
[----:B------:R-:W-:Y:S01]  /*4430*/  HMMA.16816.F32.BF16 R204, R4, R52, R156 ;  /* 0x0000003404cc723c */ /* 0x000fe2000004189c */
[----:B-1----:R-:W-:-:S04]  /*4440*/  FFMA.FTZ R2, R139, c[0x0][0x2d0], -R22 ;  /* 0x0000b4008b027a23 */ /* 0x002fc80000010816 */
[----:B------:R1:W-:Y:S03]  /*4450*/  MUFU.EX2 R139, R2 ;  /* 0x00000002008b7308 */ /* 0x0003e60000000800 */
[----:B------:R-:W-:Y:S08]  /*4460*/  HMMA.16816.F32.BF16 R116, R8, R44, R12 ;  /* 0x0000002c0874723c */ /* 0x000ff0000004180c */
[----:B------:R-:W-:Y:S01]  /*4470*/  HMMA.16816.F32.BF16 R156, R4, R62, R144 ;  /* 0x0000003e049c723c */ /* 0x000fe20000041890 */
[----:B-1----:R-:W-:-:S06]  /*4480*/  FFMA.FTZ R2, R137, c[0x0][0x2d0], -R22 ;  /* 0x0000b40089027a23 */ /* 0x002fcc0000010816 */
[----:B------:R-:W-:Y:S01]  /*4490*/  MOV R145, R155 ;  /* 0x0000009b00917202 */ /* 0x000fe20000000f00 */
[C---:B------:R-:W-:Y:S01]  /*44a0*/  HMMA.16816.F32.BF16 R12, R16.reuse, R36, RZ ;  /* 0x00000024100c723c */ /* 0x040fe200000418ff */
[----:B------:R-:W-:Y:S01]  /*44b0*/  IMAD.MOV.U32 R146, RZ, RZ, R154 ;  /* 0x000000ffff927224 */ /* 0x000fe200078e009a */
[----:B------:R-:W-:Y:S01]  /*44c0*/  MOV R144, R152 ;  /* 0x0000009800907202 */ /* 0x000fe20000000f00 */
[----:B------:R-:W-:Y:S01]  /*44d0*/  IMAD.MOV.U32 R147, RZ, RZ, R153 ;  /* 0x000000ffff937224 */ /* 0x000fe200078e0099 */
[----:B------:R1:W-:Y:S04]  /*44e0*/  MUFU.EX2 R137, R2 ;  /* 0x0000000200897308 */ /* 0x0003e80000000800 */
[----:B------:R-:W-:Y:S07]  /*44f0*/  HMMA.16816.F32.BF16 R88, R16, R68, RZ ;  /* 0x000000441058723c */ /* 0x000fee00000418ff */
[----:B------:R-:W-:Y:S01]  /*4500*/  IMAD.MOV.U32 R68, RZ, RZ, R107 ;  /* 0x000000ffff447224 */ /* 0x000fe200078e006b */
[----:B------:R-:W-:Y:S01]  /*4510*/  HMMA.16816.F32.BF16 R140, R4, R30, R140 ;  /* 0x0000001e048c723c */ /* 0x000fe2000004188c */
[----:B------:R-:W-:-:S02]  /*4520*/  MOV R107, R61 ;  /* 0x0000003d006b7202 */ /* 0x000fc40000000f00 */
[----:B------:R-:W-:Y:S01]  /*4530*/  MOV R69, R106 ;  /* 0x0000006a00457202 */ /* 0x000fe20000000f00 */
[----:B-1----:R-:W-:Y:S02]  /*4540*/  FFMA.FTZ R2, R133, c[0x0][0x2d0], -R22 ;  /* 0x0000b40085027a23 */ /* 0x002fe40000010816 */
[----:B------:R-:W-:Y:S02]  /*4550*/  IMAD.MOV.U32 R106, RZ, RZ, R64 ;  /* 0x000000ffff6a7224 */ /* 0x000fe400078e0040 */
[C---:B------:R-:W-:Y:S01]  /*4560*/  HMMA.16816.F32.BF16 R128, R4.reuse, R58, R128 ;  /* 0x0000003a0480723c */ /* 0x040fe20000041880 */
[----:B------:R1:W-:Y:S07]  /*4570*/  MUFU.EX2 R133, R2 ;  /* 0x0000000200857308 */ /* 0x0003ee0000000800 */
[C---:B------:R-:W-:Y:S08]  /*4580*/  HMMA.16816.F32.BF16 R124, R4.reuse, R54, R124 ;  /* 0x00000036047c723c */ /* 0x040ff0000004187c */
[----:B------:R-:W-:Y:S01]  /*4590*/  HMMA.16816.F32.BF16 R120, R4, R50, R120 ;  /* 0x000000320478723c */ /* 0x000fe20000041878 */
[----:B-1----:R-:W-:-:S04]  /*45a0*/  FFMA.FTZ R2, R167, c[0x0][0x2d0], -R21 ;  /* 0x0000b400a7027a23 */ /* 0x002fc80000010815 */
[----:B------:R1:W-:Y:S03]  /*45b0*/  MUFU.EX2 R61, R2 ;  /* 0x00000002003d7308 */ /* 0x0003e60000000800 */
[C---:B------:R-:W-:Y:S08]  /*45c0*/  HMMA.16816.F32.BF16 R108, R4.reuse, R86, R108 ;  /* 0x00000056046c723c */ /* 0x040ff0000004186c */
[----:B------:R-:W-:Y:S01]  /*45d0*/  HMMA.16816.F32.BF16 R152, R4, R82, R100 ;  /* 0x000000520498723c */ /* 0x000fe20000041864 */
[----:B-1----:R-:W-:-:S07]  /*45e0*/  FFMA.FTZ R2, R166, c[0x0][0x2d0], -R21 ;  /* 0x0000b400a6027a23 */ /* 0x002fce0000010815 */
[----:B------:R-:W-:Y:S01]  /*45f0*/  HMMA.16816.F32.BF16 R4, R16, R32, RZ ;  /* 0x000000201004723c */ /* 0x000fe200000418ff */
[----:B------:R1:W-:Y:S07]  /*4600*/  MUFU.EX2 R64, R2 ;  /* 0x0000000200407308 */ /* 0x0003ee0000000800 */
[C---:B------:R-:W-:Y:S07]  /*4610*/  HMMA.16816.F32.BF16 R96, R8.reuse, R56, R96 ;  /* 0x000000380860723c */ /* 0x040fee0000041860 */
[----:B------:R-:W-:Y:S01]  /*4620*/  IMAD.MOV.U32 R57, RZ, RZ, R77 ;  /* 0x000000ffff397224 */ /* 0x000fe200078e004d */
[----:B------:R-:W-:Y:S01]  /*4630*/  HMMA.16816.F32.BF16 R100, R8, R52, R92 ;  /* 0x000000340864723c */ /* 0x000fe2000004185c */
[----:B-1----:R-:W-:Y:S01]  /*4640*/  FFMA.FTZ R2, R138, c[0x0][0x2d0], -R21 ;  /* 0x0000b4008a027a23 */ /* 0x002fe20000010815 */
[----:B------:R-:W-:Y:S01]  /*4650*/  MOV R56, R24 ;  /* 0x0000001800387202 */ /* 0x000fe20000000f00 */
[----:B------:R-:W-:-:S04]  /*4660*/  IMAD.MOV.U32 R138, RZ, RZ, R149 ;  /* 0x000000ffff8a7224 */ /* 0x000fc800078e0095 */
[----:B------:R-:W-:Y:S01]  /*4670*/  MOV R52, R41 ;  /* 0x0000002900347202 */ /* 0x000fe20000000f00 */
[----:B------:R-:W-:Y:S01]  /*4680*/  HMMA.16816.F32.BF16 R76, R16, R78, RZ ;  /* 0x0000004e104c723c */ /* 0x000fe200000418ff */
[----:B------:R-:W-:-:S07]  /*4690*/  IMAD.MOV.U32 R53, RZ, RZ, R25 ;  /* 0x000000ffff357224 */ /* 0x000fce00078e0019 */
[----:B------:R-:W-:Y:S08]  /*46a0*/  HMMA.16816.F32.BF16 R40, R16, R42, RZ ;  /* 0x0000002a1028723c */ /* 0x000ff000000418ff */
[----:B------:R-:W-:Y:S07]  /*46b0*/  HMMA.16816.F32.BF16 R112, R8, R84, R12 ;  /* 0x000000540870723c */ /* 0x000fee000004180c */
[----:B------:R-:W-:Y:S01]  /*46c0*/  IMAD.MOV.U32 R85, RZ, RZ, R160 ;  /* 0x000000ffff557224 */ /* 0x000fe200078e00a0 */
[----:B------:R-:W-:Y:S01]  /*46d0*/  HMMA.16816.F32.BF16 R12, R16, R70, RZ ;  /* 0x00000046100c723c */ /* 0x000fe200000418ff */
[----:B------:R-:W-:-:S06]  /*46e0*/  IMAD.MOV.U32 R84, RZ, RZ, R161 ;  /* 0x000000ffff547224 */ /* 0x000fcc00078e00a1 */
[----:B------:R-:W-:Y:S01]  /*46f0*/  IMAD.MOV.U32 R71, RZ, RZ, R144 ;  /* 0x000000ffff477224 */ /* 0x000fe200078e0090 */
[----:B------:R-:W-:Y:S01]  /*4700*/  HMMA.16816.F32.BF16 R92, R8, R48, R88 ;  /* 0x00000030085c723c */ /* 0x000fe20000041858 */
[----:B------:R-:W-:-:S07]  /*4710*/  IMAD.MOV.U32 R70, RZ, RZ, R147 ;  /* 0x000000ffff467224 */ /* 0x000fce00078e0093 */
[----:B------:R-:W-:Y:S08]  /*4720*/  HMMA.16816.F32.BF16 R88, R8, R80, R4 ;  /* 0x000000500858723c */ /* 0x000ff00000041804 */
[----:B------:R-:W-:Y:S01]  /*4730*/  HMMA.16816.F32.BF16 R4, R16, R66, RZ ;  /* 0x000000421004723c */ /* 0x000fe200000418ff */
[----:B------:R1:W-:Y:S07]  /*4740*/  MUFU.EX2 R67, R2 ;  /* 0x0000000200437308 */ /* 0x0003ee0000000800 */
[C---:B------:R-:W-:Y:S08]  /*4750*/  HMMA.16816.F32.BF16 R76, R8.reuse, R58, R76 ;  /* 0x0000003a084c723c */ /* 0x040ff0000004184c */
[----:B------:R-:W-:Y:S01]  /*4760*/  HMMA.16816.F32.BF16 R40, R8, R62, R40 ;  /* 0x0000003e0828723c */ /* 0x000fe20000041828 */
[----:B-1----:R-:W-:-:S04]  /*4770*/  FFMA.FTZ R2, R132, c[0x0][0x2d0], -R21 ;  /* 0x0000b40084027a23 */ /* 0x002fc80000010815 */
[----:B------:R1:W-:Y:S03]  /*4780*/  MUFU.EX2 R132, R2 ;  /* 0x0000000200847308 */ /* 0x0003e60000000800 */
[----:B------:R-:W-:Y:S01]  /*4790*/  HMMA.16816.F32.BF16 R48, R8, R50, R12 ;  /* 0x000000320830723c */ /* 0x000fe2000004180c */
[----:B------:R-:W2:Y:S07]  /*47a0*/  LDSM.16.MT88.4 R12, [R225+0x1100] ;  /* 0x00110000e10c783b */ /* 0x000eae0000004200 */
[----:B------:R-:W-:Y:S01]  /*47b0*/  HMMA.16816.F32.BF16 R24, R16, R26, RZ ;  /* 0x0000001a1018723c */ /* 0x000fe200000418ff */
[----:B-1----:R-:W-:-:S02]  /*47c0*/  FFMA.FTZ R2, R171, c[0x0][0x2d0], -R20 ;  /* 0x0000b400ab027a23 */ /* 0x002fc40000010814 */
[----:B------:R-:W-:-:S05]  /*47d0*/  IMAD.MOV.U32 R171, RZ, RZ, R52 ;  /* 0x000000ffffab7224 */ /* 0x000fca00078e0034 */
[----:B------:R-:W-:Y:S01]  /*47e0*/  HMMA.16816.F32.BF16 R72, R16, R74, RZ ;  /* 0x0000004a1048723c */ /* 0x000fe200000418ff */
[----:B------:R1:W-:Y:S01]  /*47f0*/  MUFU.EX2 R58, R2 ;  /* 0x00000002003a7308 */ /* 0x0003e20000000800 */
[----:B------:R-:W-:-:S06]  /*4800*/  IMAD.MOV.U32 R52, RZ, RZ, R56 ;  /* 0x000000ffff347224 */ /* 0x000fcc00078e0038 */
[C---:B------:R-:W-:Y:S08]  /*4810*/  HMMA.16816.F32.BF16 R36, R16.reuse, R38, RZ ;  /* 0x000000261024723c */ /* 0x040ff000000418ff */
[----:B------:R-:W-:Y:S01]  /*4820*/  HMMA.16816.F32.BF16 R16, R16, R34, RZ ;  /* 0x000000221010723c */ /* 0x000fe200000418ff */
[----:B-1----:R-:W-:Y:S02]  /*4830*/  FFMA.FTZ R2, R169, c[0x0][0x2d0], -R20 ;  /* 0x0000b400a9027a23 */ /* 0x002fe40000010814 */
[----:B------:R-:W-:-:S02]  /*4840*/  IMAD.MOV.U32 R169, RZ, RZ, R60 ;  /* 0x000000ffffa97224 */ /* 0x000fc400078e003c */
[----:B------:R1:W3:Y:S03]  /*4850*/  MUFU.EX2 R60, R2 ;  /* 0x00000002003c7308 */ /* 0x0002e60000000800 */
[C---:B------:R-:W-:Y:S07]  /*4860*/  HMMA.16816.F32.BF16 R44, R8.reuse, R46, R4 ;  /* 0x0000002e082c723c */ /* 0x040fee0000041804 */
[--C-:B------:R-:W-:Y:S01]  /*4870*/  FFMA.FTZ R4, R165, c[0x0][0x2d0], -R20.reuse ;  /* 0x0000b400a5047a23 */ /* 0x100fe20000010814 */
[----:B------:R-:W-:Y:S03]  /*4880*/  HMMA.16816.F32.BF16 R24, R8, R30, R24 ;  /* 0x0000001e0818723c */ /* 0x000fe60000041818 */
[----:B------:R3:W-:Y:S01]  /*4890*/  MUFU.EX2 R66, R4 ;  /* 0x0000000400427308 */ /* 0x0007e20000000800 */
[----:B-1----:R-:W-:Y:S01]  /*48a0*/  FFMA.FTZ R2, R168, c[0x0][0x2d0], -R20 ;  /* 0x0000b400a8027a23 */ /* 0x002fe20000010814 */
[----:B------:R-:W-:Y:S01]  /*48b0*/  MOV R168, R53 ;  /* 0x0000003500a87202 */ /* 0x000fe20000000f00 */
[----:B------:R-:W-:-:S02]  /*48c0*/  IMAD.MOV.U32 R53, RZ, RZ, R57 ;  /* 0x000000ffff357224 */ /* 0x000fc400078e0039 */
[C---:B------:R-:W-:Y:S03]  /*48d0*/  HMMA.16816.F32.BF16 R72, R8.reuse, R54, R72 ;  /* 0x000000360848723c */ /* 0x040fe60000041848 */
[----:B------:R1:W4:Y:S01]  /*48e0*/  MUFU.EX2 R63, R2 ;  /* 0x00000002003f7308 */ /* 0x0003220000000800 */
[----:B------:R-:W-:Y:S02]  /*48f0*/  IMAD.MOV.U32 R33, RZ, RZ, R53 ;  /* 0x000000ffff217224 */ /* 0x000fe400078e0035 */
[----:B------:R-:W-:Y:S01]  /*4900*/  IMAD.MOV.U32 R53, RZ, RZ, R146 ;  /* 0x000000ffff357224 */ /* 0x000fe200078e0092 */
[----:B------:R-:W-:Y:S01]  /*4910*/  MOV R55, R148 ;  /* 0x0000009400377202 */ /* 0x000fe20000000f00 */
[----:B------:R-:W-:Y:S01]  /*4920*/  HMMA.16816.F32.BF16 R36, R8, R86, R36 ;  /* 0x000000560824723c */ /* 0x000fe20000041824 */
[----:B------:R-:W-:Y:S02]  /*4930*/  MOV R54, R162 ;  /* 0x000000a200367202 */ /* 0x000fe40000000f00 */
[----:B---3--:R-:W-:-:S04]  /*4940*/  F2FP.BF16.PACK_AB R4, R60, R58 ;  /* 0x0000003a3c04723e */ /* 0x008fc800000010ff */
[----:B------:R-:W-:Y:S01]  /*4950*/  IMAD.MOV.U32 R86, RZ, RZ, R150 ;  /* 0x000000ffff567224 */ /* 0x000fe200078e0096 */
[----:B------:R-:W-:Y:S01]  /*4960*/  HMMA.16816.F32.BF16 R80, R8, R82, R16 ;  /* 0x000000520850723c */ /* 0x000fe20000041810 */
[----:B------:R-:W-:Y:S01]  /*4970*/  MOV R87, R151 ;  /* 0x0000009700577202 */ /* 0x000fe20000000f00 */
[----:B------:R-:W3:Y:S01]  /*4980*/  LDSM.16.MT88.4 R16, [R226+0x1100] ;  /* 0x00110000e210783b */ /* 0x000ee20000004200 */
[----:B-1----:R-:W-:Y:S01]  /*4990*/  FFMA.FTZ R2, R174, c[0x0][0x2d0], -R0 ;  /* 0x0000b400ae027a23 */ /* 0x002fe20000010800 */
[----:B----4-:R-:W-:-:S03]  /*49a0*/  F2FP.BF16.PACK_AB R6, R66, R63 ;  /* 0x0000003f4206723e */ /* 0x010fc600000010ff */
[----:B------:R1:W-:Y:S01]  /*49b0*/  MUFU.EX2 R56, R2 ;  /* 0x0000000200387308 */ /* 0x0003e20000000800 */
[----:B------:R-:W-:Y:S02]  /*49c0*/  F2FP.BF16.PACK_AB R8, R139, R65 ;  /* 0x000000418b08723e */ /* 0x000fe400000010ff */
[----:B------:R-:W-:Y:S02]  /*49d0*/  F2FP.BF16.PACK_AB R9, R64, R61 ;  /* 0x0000003d4009723e */ /* 0x000fe400000010ff */
[----:B------:R-:W-:Y:S02]  /*49e0*/  F2FP.BF16.PACK_AB R10, R133, R137 ;  /* 0x00000089850a723e */ /* 0x000fe400000010ff */
[----:B------:R-:W-:-:S07]  /*49f0*/  F2FP.BF16.PACK_AB R11, R132, R67 ;  /* 0x00000043840b723e */ /* 0x000fce00000010ff */
[----:B--2---:R-:W-:Y:S01]  /*4a00*/  HMMA.16816.F32.BF16 R148, R8, R12, R176 ;  /* 0x0000000c0894723c */ /* 0x004fe200000418b0 */
[----:B-1----:R-:W-:-:S04]  /*4a10*/  FFMA.FTZ R2, R173, c[0x0][0x2d0], -R0 ;  /* 0x0000b400ad027a23 */ /* 0x002fc80000010800 */
[----:B------:R1:W2:Y:S02]  /*4a20*/  MUFU.EX2 R57, R2 ;  /* 0x0000000200397308 */ /* 0x0002a40000000800 */
[----:B------:R-:W-:Y:S01]  /*4a30*/  IMAD.MOV.U32 R178, RZ, RZ, R28 ;  /* 0x000000ffffb27224 */ /* 0x000fe200078e001c */
[----:B------:R-:W-:Y:S01]  /*4a40*/  MOV R179, R29 ;  /* 0x0000001d00b37202 */ /* 0x000fe20000000f00 */
[----:B------:R-:W-:Y:S01]  /*4a50*/  IMAD.MOV.U32 R177, RZ, RZ, R163 ;  /* 0x000000ffffb17224 */ /* 0x000fe200078e00a3 */
[C---:B------:R-:W-:Y:S07]  /*4a60*/  HMMA.16816.F32.BF16 R28, R8.reuse, R14, R40 ;  /* 0x0000000e081c723c */ /* 0x040fee0000041828 */
[----:B------:R-:W-:Y:S01]  /*4a70*/  IMAD.MOV.U32 R40, RZ, RZ, R70 ;  /* 0x000000ffff287224 */ /* 0x000fe200078e0046 */
[----:B------:R-:W-:Y:S01]  /*4a80*/  MOV R41, R71 ;  /* 0x0000004700297202 */ /* 0x000fe20000000f00 */
[----:B------:R-:W-:Y:S01]  /*4a90*/  IMAD.MOV.U32 R43, RZ, RZ, R53 ;  /* 0x000000ffff2b7224 */ /* 0x000fe200078e0035 */
[----:B---3--:R-:W-:Y:S01]  /*4aa0*/  HMMA.16816.F32.BF16 R164, R8, R16, R188 ;  /* 0x0000001008a4723c */ /* 0x008fe200000418bc */
[----:B-1----:R-:W-:Y:S01]  /*4ab0*/  FFMA.FTZ R2, R172, c[0x0][0x2d0], -R0 ;  /* 0x0000b400ac027a23 */ /* 0x002fe20000010800 */
[----:B--2---:R-:W-:-:S03]  /*4ac0*/  F2FP.BF16.PACK_AB R5, R57, R56 ;  /* 0x000000383905723e */ /* 0x004fc600000010ff */
[----:B------:R1:W-:Y:S02]  /*4ad0*/  MUFU.EX2 R59, R2 ;  /* 0x00000002003b7308 */ /* 0x0003e40000000800 */
[----:B-1----:R-:W-:Y:S01]  /*4ae0*/  FFMA.FTZ R2, R170, c[0x0][0x2d0], -R0 ;  /* 0x0000b400aa027a23 */ /* 0x002fe20000010800 */
[----:B------:R-:W-:Y:S02]  /*4af0*/  MOV R170, R52 ;  /* 0x0000003400aa7202 */ /* 0x000fe40000000f00 */
[----:B------:R-:W-:-:S03]  /*4b00*/  MOV R52, R145 ;  /* 0x0000009100347202 */ /* 0x000fc60000000f00 */
[----:B------:R-:W1:Y:S02]  /*4b10*/  MUFU.EX2 R62, R2 ;  /* 0x00000002003e7308 */ /* 0x000e640000000800 */
[----:B------:R-:W-:Y:S01]  /*4b20*/  IMAD.MOV.U32 R42, RZ, RZ, R52 ;  /* 0x000000ffff2a7224 */ /* 0x000fe200078e0034 */
[----:B-1----:R-:W-:Y:S01]  /*4b30*/  F2FP.BF16.PACK_AB R7, R62, R59 ;  /* 0x0000003b3e07723e */ /* 0x002fe200000010ff */
[----:B------:R-:W-:-:S06]  /*4b40*/  IMAD.MOV.U32 R2, RZ, RZ, R175 ;  /* 0x000000ffff027224 */ /* 0x000fcc00078e00af */
[C---:B------:R-:W-:Y:S08]  /*4b50*/  HMMA.16816.F32.BF16 R144, R4.reuse, R12, R180 ;  /* 0x0000000c0490723c */ /* 0x040ff000000418b4 */
[C---:B------:R-:W-:Y:S01]  /*4b60*/  HMMA.16816.F32.BF16 R156, R4.reuse, R14, R156 ;  /* 0x0000000e049c723c */ /* 0x040fe2000004189c */
[----:B------:R-:W1:Y:S07]  /*4b70*/  LDSM.16.MT88.4 R12, [R228+0x1100] ;  /* 0x00110000e40c783b */ /* 0x000e6e0000004200 */
[C---:B------:R-:W-:Y:S07]  /*4b80*/  HMMA.16816.F32.BF16 R160, R4.reuse, R16, R184 ;  /* 0x0000001004a0723c */ /* 0x040fee00000418b8 */
[----:B------:R-:W-:Y:S01]  /*4b90*/  IMAD.MOV.U32 R187, RZ, RZ, R33 ;  /* 0x000000ffffbb7224 */ /* 0x000fe200078e0021 */
[----:B------:R-:W-:Y:S01]  /*4ba0*/  HMMA.16816.F32.BF16 R172, R4, R18, R140 ;  /* 0x0000001204ac723c */ /* 0x000fe2000004188c */
[----:B------:R-:W-:-:S02]  /*4bb0*/  IMAD.MOV.U32 R186, RZ, RZ, R214 ;  /* 0x000000ffffba7224 */ /* 0x000fc400078e00d6 */
[----:B------:R-:W-:Y:S02]  /*4bc0*/  IMAD.MOV.U32 R184, RZ, RZ, R86 ;  /* 0x000000ffffb87224 */ /* 0x000fe400078e0056 */
[----:B------:R-:W-:Y:S01]  /*4bd0*/  IMAD.MOV.U32 R185, RZ, RZ, R87 ;  /* 0x000000ffffb97224 */ /* 0x000fe200078e0057 */
[----:B------:R-:W-:Y:S01]  /*4be0*/  MOV R87, R54 ;  /* 0x0000003600577202 */ /* 0x000fe20000000f00 */
[----:B------:R-:W-:Y:S01]  /*4bf0*/  IMAD.MOV.U32 R86, RZ, RZ, R55 ;  /* 0x000000ffff567224 */ /* 0x000fe200078e0037 */
[----:B------:R-:W-:Y:S01]  /*4c00*/  HMMA.16816.F32.BF16 R32, R8, R18, R24 ;  /* 0x000000120820723c */ /* 0x000fe20000041818 */
[----:B------:R-:W2:Y:S01]  /*4c10*/  LDSM.16.MT88.4 R16, [R227+0x1100] ;  /* 0x00110000e310783b */ /* 0x000ea20000004200 */
[----:B------:R-:W-:Y:S01]  /*4c20*/  MOV R140, R219 ;  /* 0x000000db008c7202 */ /* 0x000fe20000000f00 */
[----:B------:R-:W-:Y:S01]  /*4c30*/  IMAD.MOV.U32 R141, RZ, RZ, R218 ;  /* 0x000000ffff8d7224 */ /* 0x000fe200078e00da */
[----:B------:R-:W-:Y:S01]  /*4c40*/  MOV R143, R216 ;  /* 0x000000d8008f7202 */ /* 0x000fe20000000f00 */
[----:B------:R-:W3:Y:S01]  /*4c50*/  LDSM.16.MT88.4 R24, [R226+0x3100] ;  /* 0x00310000e218783b */ /* 0x000ee20000004200 */
[----:B------:R-:W-:-:S02]  /*4c60*/  IMAD.MOV.U32 R142, RZ, RZ, R217 ;  /* 0x000000ffff8e7224 */ /* 0x000fc400078e00d9 */
[----:B-1----:R-:W-:Y:S07]  /*4c70*/  HMMA.16816.F32.BF16 R180, R8, R12, R96 ;  /* 0x0000000c08b4723c */ /* 0x002fee0000041860 */
[----:B------:R-:W-:Y:S01]  /*4c80*/  MOV R99, R177 ;  /* 0x000000b100637202 */ /* 0x000fe20000000f00 */
[----:B------:R-:W-:Y:S01]  /*4c90*/  IMAD.MOV.U32 R98, RZ, RZ, R178 ;  /* 0x000000ffff627224 */ /* 0x000fe200078e00b2 */
[----:B------:R-:W-:Y:S01]  /*4ca0*/  HMMA.16816.F32.BF16 R188, R4, R14, R128 ;  /* 0x0000000e04bc723c */ /* 0x000fe20000041880 */
[----:B------:R-:W-:Y:S01]  /*4cb0*/  IMAD.MOV.U32 R97, RZ, RZ, R179 ;  /* 0x000000ffff617224 */ /* 0x000fe200078e00b3 */
[----:B------:R-:W-:Y:S01]  /*4cc0*/  MOV R96, R138 ;  /* 0x0000008a00607202 */ /* 0x000fe20000000f00 */
[----:B------:R-:W-:-:S04]  /*4cd0*/  IMAD.MOV.U32 R138, RZ, RZ, R215 ;  /* 0x000000ffff8a7224 */ /* 0x000fc800078e00d7 */
[----:B------:R-:W-:Y:S01]  /*4ce0*/  MOV R128, R213 ;  /* 0x000000d500807202 */ /* 0x000fe20000000f00 */
[----:B------:R-:W-:Y:S01]  /*4cf0*/  HMMA.16816.F32.BF16 R176, R4, R12, R192 ;  /* 0x0000000c04b0723c */ /* 0x000fe200000418c0 */
[----:B------:R-:W-:Y:S01]  /*4d00*/  IMAD.MOV.U32 R129, RZ, RZ, R212 ;  /* 0x000000ffff817224 */ /* 0x000fe200078e00d4 */
[----:B------:R-:W-:Y:S01]  /*4d10*/  MOV R131, R68 ;  /* 0x0000004400837202 */ /* 0x000fe20000000f00 */
[----:B------:R-:W-:-:S05]  /*4d20*/  IMAD.MOV.U32 R130, RZ, RZ, R69 ;  /* 0x000000ffff827224 */ /* 0x000fca00078e0045 */
[C---:B------:R-:W-:Y:S01]  /*4d30*/  HMMA.16816.F32.BF16 R76, R8.reuse, R14, R76 ;  /* 0x0000000e084c723c */ /* 0x040fe2000004184c */
[----:B------:R-:W1:Y:S07]  /*4d40*/  LDSM.16.MT88.4 R12, [R225+0x3100] ;  /* 0x00310000e10c783b */ /* 0x000e6e0000004200 */
[----:B--2---:R-:W-:Y:S08]  /*4d50*/  HMMA.16816.F32.BF16 R212, R8, R18, R72 ;  /* 0x0000001208d4723c */ /* 0x004ff00000041848 */
[-C--:B------:R-:W-:Y:S08]  /*4d60*/  HMMA.16816.F32.BF16 R192, R4, R16.reuse, R204 ;  /* 0x0000001004c0723c */ /* 0x080ff000000418cc */
[----:B------:R-:W-:Y:S07]  /*4d70*/  HMMA.16816.F32.BF16 R216, R8, R16, R100 ;  /* 0x0000001008d8723c */ /* 0x000fee0000041864 */
[----:B------:R-:W-:Y:S01]  /*4d80*/  IMAD.MOV.U32 R100, RZ, RZ, R128 ;  /* 0x000000ffff647224 */ /* 0x000fe200078e0080 */
[----:B------:R-:W-:Y:S01]  /*4d90*/  HMMA.16816.F32.BF16 R204, R4, R18, R124 ;  /* 0x0000001204cc723c */ /* 0x000fe2000004187c */
[----:B------:R-:W2:Y:S01]  /*4da0*/  LDSM.16.MT88.4 R16, [R228+0x3100] ;  /* 0x00310000e410783b */ /* 0x000ea20000004200 */
[----:B------:R-:W-:Y:S01]  /*4db0*/  IMAD.MOV.U32 R101, RZ, RZ, R129 ;  /* 0x000000ffff657224 */ /* 0x000fe200078e0081 */
[----:B------:R-:W-:Y:S01]  /*4dc0*/  MOV R102, R130 ;  /* 0x0000008200667202 */ /* 0x000fe20000000f00 */
[----:B------:R-:W-:Y:S01]  /*4dd0*/  IMAD.MOV.U32 R103, RZ, RZ, R131 ;  /* 0x000000ffff677224 */ /* 0x000fe200078e0083 */
[----:B------:R-:W-:Y:S01]  /*4de0*/  MOV R131, R168 ;  /* 0x000000a800837202 */ /* 0x000fe20000000f00 */
[----:B------:R-:W-:-:S02]  /*4df0*/  IMAD.MOV.U32 R128, RZ, RZ, R96 ;  /* 0x000000ffff807224 */ /* 0x000fc400078e0060 */
[C---:B---3--:R-:W-:Y:S08]  /*4e00*/  HMMA.16816.F32.BF16 R40, R4.reuse, R24, R40 ;  /* 0x000000180428723c */ /* 0x048ff00000041828 */
[-C--:B-1----:R-:W-:Y:S08]  /*4e10*/  HMMA.16816.F32.BF16 R72, R4, R12.reuse, R208 ;  /* 0x0000000c0448723c */ /* 0x082ff000000418d0 */
[----:B------:R-:W-:Y:S08]  /*4e20*/  HMMA.16816.F32.BF16 R68, R8, R12, R92 ;  /* 0x0000000c0844723c */ /* 0x000ff0000004185c */
[----:B------:R-:W-:Y:S01]  /*4e30*/  HMMA.16816.F32.BF16 R52, R4, R14, R120 ;  /* 0x0000000e0434723c */ /* 0x000fe20000041878 */
[----:B------:R-:W-:Y:S01]  /*4e40*/  IMAD.MOV.U32 R124, RZ, RZ, R100 ;  /* 0x000000ffff7c7224 */ /* 0x000fe200078e0064 */
[----:B------:R-:W-:Y:S01]  /*4e50*/  MOV R126, R102 ;  /* 0x00000066007e7202 */ /* 0x000fe20000000f00 */
[----:B------:R-:W-:Y:S01]  /*4e60*/  IMAD.MOV.U32 R125, RZ, RZ, R101 ;  /* 0x000000ffff7d7224 */ /* 0x000fe200078e0065 */
[----:B------:R-:W-:Y:S01]  /*4e70*/  MOV R96, R97 ;  /* 0x0000006100607202 */ /* 0x000fe20000000f00 */
[----:B------:R-:W-:-:S02]  /*4e80*/  FFMA.FTZ R2, R2, c[0x0][0x2d0], -R22 ;  /* 0x0000b40002027a23 */ /* 0x000fc40000010816 */
[----:B------:R-:W-:Y:S01]  /*4e90*/  IMAD.MOV.U32 R129, RZ, RZ, R171 ;  /* 0x000000ffff817224 */ /* 0x000fe200078e00ab */
[----:B------:R-:W-:Y:S01]  /*4ea0*/  HMMA.16816.F32.BF16 R208, R8, R14, R48 ;  /* 0x0000000e08d0723c */ /* 0x000fe20000041830 */
[----:B------:R-:W1:Y:S01]  /*4eb0*/  LDSM.16.MT88.4 R12, [R227+0x3100] ;  /* 0x00310000e30c783b */ /* 0x000e620000004200 */
[----:B------:R-:W-:Y:S02]  /*4ec0*/  IMAD.MOV.U32 R127, RZ, RZ, R103 ;  /* 0x000000ffff7f7224 */ /* 0x000fe400078e0067 */
[----:B------:R-:W-:Y:S02]  /*4ed0*/  IMAD.MOV.U32 R100, RZ, RZ, R128 ;  /* 0x000000ffff647224 */ /* 0x000fe400078e0080 */
[----:B------:R-:W-:Y:S02]  /*4ee0*/  IMAD.MOV.U32 R130, RZ, RZ, R169 ;  /* 0x000000ffff827224 */ /* 0x000fe400078e00a9 */
[C---:B------:R-:W-:Y:S08]  /*4ef0*/  HMMA.16816.F32.BF16 R92, R4.reuse, R26, R248 ;  /* 0x0000001a045c723c */ /* 0x040ff000000418f8 */
[----:B--2---:R-:W-:Y:S01]  /*4f00*/  HMMA.16816.F32.BF16 R104, R4, R16, R104 ;  /* 0x000000100468723c */ /* 0x004fe20000041868 */
[----:B------:R-:W-:Y:S01]  /*4f10*/  MOV R248, R140 ;  /* 0x0000008c00f87202 */ /* 0x000fe20000000f00 */
[----:B------:R-:W-:Y:S01]  /*4f20*/  IMAD.MOV.U32 R249, RZ, RZ, R141 ;  /* 0x000000fffff97224 */ /* 0x000fe200078e008d */
[----:B------:R-:W-:Y:S01]  /*4f30*/  MOV R251, R143 ;  /* 0x0000008f00fb7202 */ /* 0x000fe20000000f00 */
[----:B------:R-:W-:-:S04]  /*4f40*/  IMAD.MOV.U32 R250, RZ, RZ, R142 ;  /* 0x000000fffffa7224 */ /* 0x000fc800078e008e */
[----:B------:R-:W-:Y:S01]  /*4f50*/  HMMA.16816.F32.BF16 R108, R4, R18, R108 ;  /* 0x00000012046c723c */ /* 0x000fe2000004186c */
[----:B------:R-:W-:Y:S02]  /*4f60*/  IMAD.MOV.U32 R168, RZ, RZ, R234 ;  /* 0x000000ffffa87224 */ /* 0x000fe400078e00ea */
[----:B------:R-:W-:-:S05]  /*4f70*/  IMAD.MOV.U32 R97, RZ, RZ, R98 ;  /* 0x000000ffff617224 */ /* 0x000fca00078e0062 */
[C---:B-1----:R-:W-:Y:S08]  /*4f80*/  HMMA.16816.F32.BF16 R48, R4.reuse, R14, R152 ;  /* 0x0000000e0430723c */ /* 0x042ff00000041898 */
[----:B------:R-:W-:Y:S01]  /*4f90*/  HMMA.16816.F32.BF16 R120, R4, R12, R124 ;  /* 0x0000000c0478723c */ /* 0x000fe2000004187c */
[----:B------:R-:W-:Y:S02]  /*4fa0*/  IMAD.MOV.U32 R152, RZ, RZ, R86 ;  /* 0x000000ffff987224 */ /* 0x000fe400078e0056 */
[----:B------:R-:W-:Y:S01]  /*4fb0*/  IMAD.MOV.U32 R155, RZ, RZ, R85 ;  /* 0x000000ffff9b7224 */ /* 0x000fe200078e0055 */
[----:B------:R-:W-:Y:S01]  /*4fc0*/  MOV R171, R232 ;  /* 0x000000e800ab7202 */ /* 0x000fe20000000f00 */
[----:B------:R-:W-:-:S02]  /*4fd0*/  IMAD.MOV.U32 R101, RZ, RZ, R168 ;  /* 0x000000ffff657224 */ /* 0x000fc400078e00a8 */
[----:B------:R-:W-:Y:S01]  /*4fe0*/  IMAD.MOV.U32 R7, RZ, RZ, R152 ;  /* 0x000000ffff077224 */ /* 0x000fe200078e0098 */
[----:B------:R-:W-:Y:S01]  /*4ff0*/  MOV R152, R155 ;  /* 0x0000009b00987202 */ /* 0x000fe20000000f00 */
[----:B------:R-:W-:Y:S02]  /*5000*/  IMAD.MOV.U32 R127, RZ, RZ, R100 ;  /* 0x000000ffff7f7224 */ /* 0x000fe400078e0064 */
[----:B------:R-:W-:Y:S02]  /*5010*/  IMAD.MOV.U32 R155, RZ, RZ, R248 ;  /* 0x000000ffff9b7224 */ /* 0x000fe400078e00f8 */
[----:B------:R-:W-:Y:S01]  /*5020*/  IMAD.MOV.U32 R248, RZ, RZ, R249 ;  /* 0x000000fffff87224 */ /* 0x000fe200078e00f9 */
[----:B------:R-:W-:Y:S01]  /*5030*/  MOV R249, R250 ;  /* 0x000000fa00f97202 */ /* 0x000fe20000000f00 */
[----:B------:R-:W-:Y:S02]  /*5040*/  IMAD.MOV.U32 R250, RZ, RZ, R251 ;  /* 0x000000fffffa7224 */ /* 0x000fe400078e00fb */
[----:B------:R-:W-:Y:S01]  /*5050*/  IMAD.MOV.U32 R251, RZ, RZ, R127 ;  /* 0x000000fffffb7224 */ /* 0x000fe200078e007f */
[----:B------:R-:W-:Y:S01]  /*5060*/  MOV R127, R184 ;  /* 0x000000b8007f7202 */ /* 0x000fe20000000f00 */
[----:B------:R-:W-:-:S02]  /*5070*/  IMAD.MOV.U32 R184, RZ, RZ, R185 ;  /* 0x000000ffffb87224 */ /* 0x000fc400078e00b9 */
[----:B------:R-:W-:Y:S01]  /*5080*/  IMAD.MOV.U32 R185, RZ, RZ, R186 ;  /* 0x000000ffffb97224 */ /* 0x000fe200078e00ba */
[----:B------:R-:W-:Y:S01]  /*5090*/  MOV R186, R23 ;  /* 0x0000001700ba7202 */ /* 0x000fe20000000f00 */
[----:B------:R-:W-:Y:S01]  /*50a0*/  IMAD.MOV.U32 R103, RZ, RZ, R231 ;  /* 0x000000ffff677224 */ /* 0x000fe200078e00e7 */
[----:B------:R1:W-:Y:S01]  /*50b0*/  MUFU.EX2 R23, R2 ;  /* 0x0000000200177308 */ /* 0x0003e20000000800 */
[----:B------:R-:W-:Y:S01]  /*50c0*/  IMAD.MOV.U32 R153, RZ, RZ, R87 ;  /* 0x000000ffff997224 */ /* 0x000fe200078e0057 */
[----:B------:R-:W-:Y:S01]  /*50d0*/  MOV R154, R84 ;  /* 0x00000054009a7202 */ /* 0x000fe20000000f00 */
[----:B------:R-:W-:Y:S01]  /*50e0*/  HMMA.16816.F32.BF16 R140, R8, R26, R44 ;  /* 0x0000001a088c723c */ /* 0x000fe2000004182c */
[----:B------:R-:W-:Y:S01]  /*50f0*/  IMAD.MOV.U32 R98, RZ, RZ, R99 ;  /* 0x000000ffff627224 */ /* 0x000fe200078e0063 */
[----:B------:R-:W-:Y:S01]  /*5100*/  MOV R102, R171 ;  /* 0x000000ab00667202 */ /* 0x000fe20000000f00 */
[----:B------:R-:W-:Y:S01]  /*5110*/  IMAD.MOV.U32 R124, RZ, RZ, R103 ;  /* 0x000000ffff7c7224 */ /* 0x000fe200078e0067 */
[----:B------:R-:W-:-:S04]  /*5120*/  MOV R126, R101 ;  /* 0x00000065007e7202 */ /* 0x000fc80000000f00 */
[----:B------:R-:W-:Y:S01]  /*5130*/  HMMA.16816.F32.BF16 R36, R8, R18, R36 ;  /* 0x000000120824723c */ /* 0x000fe20000041824 */
[----:B-1----:R-:W-:Y:S01]  /*5140*/  FFMA.FTZ R2, R7, c[0x0][0x2d0], -R22 ;  /* 0x0000b40007027a23 */ /* 0x002fe20000010816 */
[----:B------:R-:W-:-:S06]  /*5150*/  MOV R99, R235 ;  /* 0x000000eb00637202 */ /* 0x000fcc0000000f00 */
[----:B------:R-:W-:Y:S01]  /*5160*/  HMMA.16816.F32.BF16 R84, R8, R24, R116 ;  /* 0x000000180854723c */ /* 0x000fe20000041874 */
[----:B------:R1:W-:Y:S01]  /*5170*/  MUFU.EX2 R24, R2 ;  /* 0x0000000200187308 */ /* 0x0003e20000000800 */
[----:B------:R-:W-:-:S06]  /*5180*/  IMAD.MOV.U32 R125, RZ, RZ, R102 ;  /* 0x000000ffff7d7224 */ /* 0x000fcc00078e0066 */
[C---:B------:R-:W-:Y:S01]  /*5190*/  HMMA.16816.F32.BF16 R44, R8.reuse, R14, R80 ;  /* 0x0000000e082c723c */ /* 0x040fe20000041850 */
[----:B------:R-:W-:Y:S02]  /*51a0*/  FFMA.FTZ R4, R220, c[0x0][0x2d0], -R0 ;  /* 0x0000b400dc047a23 */ /* 0x000fe40000010800 */
[----:B------:R-:W-:Y:S02]  /*51b0*/  IMAD.MOV.U32 R169, RZ, RZ, R233 ;  /* 0x000000ffffa97224 */ /* 0x000fe400078e00e9 */
[----:B------:R-:W-:Y:S01]  /*51c0*/  IMAD.MOV.U32 R171, RZ, RZ, R224 ;  /* 0x000000ffffab7224 */ /* 0x000fe200078e00e0 */
[----:B------:R-:W-:Y:S01]  /*51d0*/  MOV R168, R229 ;  /* 0x000000e500a87202 */ /* 0x000fe20000000f00 */
[----:B------:R-:W-:Y:S01]  /*51e0*/  FADD.FTZ R6, R202, R201 ;  /* 0x000000c9ca067221 */ /* 0x000fe20000010000 */
[----:B------:R-:W-:Y:S01]  /*51f0*/  MOV R7, R251 ;  /* 0x000000fb00077202 */ /* 0x000fe20000000f00 */
[----:B-1----:R-:W-:Y:S01]  /*5200*/  FFMA.FTZ R2, R152, c[0x0][0x2d0], -R22 ;  /* 0x0000b40098027a23 */ /* 0x002fe20000010816 */
[C---:B------:R-:W-:Y:S01]  /*5210*/  HMMA.16816.F32.BF16 R100, R8.reuse, R16, R112 ;  /* 0x000000100864723c */ /* 0x040fe20000041870 */
[----:B------:R-:W-:Y:S01]  /*5220*/  MOV R128, R99 ;  /* 0x0000006300807202 */ /* 0x000fe20000000f00 */
[----:B------:R-:W-:Y:S01]  /*5230*/  FADD.FTZ R5, R199, R198 ;  /* 0x000000c6c7057221 */ /* 0x000fe20000010000 */
[----:B------:R1:W-:Y:S01]  /*5240*/  MUFU.EX2 R25, R2 ;  /* 0x0000000200197308 */ /* 0x0003e20000000800 */
[----:B------:R-:W-:Y:S01]  /*5250*/  IMAD.MOV.U32 R27, RZ, RZ, R250 ;  /* 0x000000ffff1b7224 */ /* 0x000fe200078e00fa */
[----:B------:R-:W-:Y:S04]  /*5260*/  LDSM.16.MT88.4 R80, [R225+0x3900] ;  /* 0x00390000e150783b */ /* 0x000fe80000004200 */
[----:B------:R2:W5:Y:S01]  /*5270*/  LDL.LU R235, [R1+0x78] ;  /* 0x0000780001eb7983 */ /* 0x0005620000300800 */
[----:B-1----:R-:W-:Y:S01]  /*5280*/  FFMA.FTZ R2, R153, c[0x0][0x2d0], -R22 ;  /* 0x0000b40099027a23 */ /* 0x002fe20000010816 */
[----:B------:R-:W-:Y:S01]  /*5290*/  HMMA.16816.F32.BF16 R116, R8, R12, R88 ;  /* 0x0000000c0874723c */ /* 0x000fe20000041858 */
[----:B------:R-:W-:Y:S01]  /*52a0*/  IMAD.MOV.U32 R99, RZ, RZ, R169 ;  /* 0x000000ffff637224 */ /* 0x000fe200078e00a9 */
[----:B------:R-:W-:Y:S01]  /*52b0*/  MOV R220, R131 ;  /* 0x0000008300dc7202 */ /* 0x000fe20000000f00 */
[----:B------:R1:W-:Y:S01]  /*52c0*/  MUFU.EX2 R26, R2 ;  /* 0x00000002001a7308 */ /* 0x0003e20000000800 */
[----:B------:R-:W-:Y:S01]  /*52d0*/  IMAD.MOV.U32 R115, RZ, RZ, R127 ;  /* 0x000000ffff737224 */ /* 0x000fe200078e007f */
[----:B------:R-:W-:Y:S01]  /*52e0*/  MOV R113, R185 ;  /* 0x000000b900717202 */ /* 0x000fe20000000f00 */
[----:B------:R-:W-:Y:S01]  /*52f0*/  IMAD.MOV.U32 R114, RZ, RZ, R249 ;  /* 0x000000ffff727224 */ /* 0x000fe200078e00f9 */
[----:B------:R2:W5:Y:S01]  /*5300*/  LDL.LU R234, [R1+0x74] ;  /* 0x0000740001ea7983 */ /* 0x0005620000300800 */
[----:B-1----:R-:W-:-:S03]  /*5310*/  FFMA.FTZ R2, R154, c[0x0][0x2d0], -R21 ;  /* 0x0000b4009a027a23 */ /* 0x002fc60000010815 */
[----:B------:R-:W-:Y:S01]  /*5320*/  MUFU.EX2 R13, R4 ;  /* 0x00000004000d7308 */ /* 0x000fe20000000800 */
[----:B------:R-:W-:Y:S02]  /*5330*/  IMAD.MOV.U32 R169, RZ, RZ, R230 ;  /* 0x000000ffffa97224 */ /* 0x000fe400078e00e6 */
[----:B------:R-:W-:Y:S01]  /*5340*/  IMAD.MOV.U32 R127, RZ, RZ, R171 ;  /* 0x000000ffff7f7224 */ /* 0x000fe200078e00ab */
[----:B------:R-:W-:Y:S01]  /*5350*/  MOV R249, R170 ;  /* 0x000000aa00f97202 */ /* 0x000fe20000000f00 */
[----:B------:R-:W-:Y:S01]  /*5360*/  FADD.FTZ R9, R197, R196 ;  /* 0x000000c4c5097221 */ /* 0x000fe20000010000 */
[----:B------:R2:W5:Y:S02]  /*5370*/  LDL.LU R233, [R1+0x70] ;  /* 0x0000700001e97983 */ /* 0x0005640000300800 */
[----:B------:R1:W-:Y:S01]  /*5380*/  MUFU.EX2 R16, R2 ;  /* 0x0000000200107308 */ /* 0x0003e20000000800 */
[----:B------:R-:W-:Y:S01]  /*5390*/  IMAD.MOV.U32 R251, RZ, RZ, R186 ;  /* 0x000000fffffb7224 */ /* 0x000fe200078e00ba */
[----:B------:R2:W5:Y:S01]  /*53a0*/  LDL.LU R232, [R1+0x6c] ;  /* 0x00006c0001e87983 */ /* 0x0005620000300800 */
[----:B------:R-:W-:-:S03]  /*53b0*/  IMAD.MOV.U32 R250, RZ, RZ, R187 ;  /* 0x000000fffffa7224 */ /* 0x000fc600078e00bb */
[----:B------:R2:W5:Y:S04]  /*53c0*/  LDL.LU R231, [R1+0x68] ;  /* 0x0000680001e77983 */ /* 0x0005680000300800 */
[----:B------:R2:W5:Y:S04]  /*53d0*/  LDL.LU R230, [R1+0x64] ;  /* 0x0000640001e67983 */ /* 0x0005680000300800 */
[----:B------:R2:W5:Y:S01]  /*53e0*/  LDL.LU R229, [R1+0x60] ;  /* 0x0000600001e57983 */ /* 0x0005620000300800 */
[----:B-1----:R-:W-:-:S03]  /*53f0*/  FFMA.FTZ R2, R155, c[0x0][0x2d0], -R21 ;  /* 0x0000b4009b027a23 */ /* 0x002fc60000010815 */
[----:B------:R-:W1:Y:S01]  /*5400*/  LDSM.16.MT88.4 R152, [R225+0x1900] ;  /* 0x00190000e198783b */ /* 0x000e620000004200 */
[----:B------:R3:W-:Y:S03]  /*5410*/  MUFU.EX2 R18, R2 ;  /* 0x0000000200127308 */ /* 0x0007e60000000800 */
[----:B------:R2:W5:Y:S01]  /*5420*/  LDL.LU R224, [R1+0x5c] ;  /* 0x00005c0001e07983 */ /* 0x0005620000300800 */
[--C-:B---3--:R-:W-:Y:S02]  /*5430*/  FFMA.FTZ R2, R248, c[0x0][0x2d0], -R21.reuse ;  /* 0x0000b400f8027a23 */ /* 0x108fe40000010815 */
[----:B------:R-:W-:Y:S02]  /*5440*/  IMAD.MOV.U32 R248, RZ, RZ, R184 ;  /* 0x000000fffff87224 */ /* 0x000fe400078e00b8 */
[----:B------:R3:W-:Y:S01]  /*5450*/  MUFU.EX2 R22, R2 ;  /* 0x0000000200167308 */ /* 0x0007e20000000800 */
[----:B------:R-:W4:Y:S01]  /*5460*/  LDSM.16.MT88.4 R184, [R228+0x1900] ;  /* 0x00190000e4b8783b */ /* 0x000f220000004200 */
[----:B---3--:R-:W-:-:S02]  /*5470*/  FFMA.FTZ R2, R252, c[0x0][0x2d0], -R21 ;  /* 0x0000b400fc027a23 */ /* 0x008fc40000010815 */
[----:B------:R-:W-:-:S04]  /*5480*/  IMAD.MOV.U32 R252, RZ, RZ, R114 ;  /* 0x000000fffffc7224 */ /* 0x000fc800078e0072 */
[----:B------:R3:W1:Y:S02]  /*5490*/  MUFU.EX2 R21, R2 ;  /* 0x0000000200157308 */ /* 0x0006640000000800 */
[----:B---3--:R-:W-:Y:S01]  /*54a0*/  FFMA.FTZ R2, R247, c[0x0][0x2d0], -R20 ;  /* 0x0000b400f7027a23 */ /* 0x008fe20000010814 */
[----:B------:R-:W-:Y:S02]  /*54b0*/  MOV R247, R124 ;  /* 0x0000007c00f77202 */ /* 0x000fe40000000f00 */
[----:B-1----:R-:W-:-:S03]  /*54c0*/  F2FP.BF16.PACK_AB R131, R21, R22 ;  /* 0x000000161583723e */ /* 0x002fc600000010ff */
[----:B------:R1:W-:Y:S02]  /*54d0*/  MUFU.EX2 R12, R2 ;  /* 0x00000002000c7308 */ /* 0x0003e40000000800 */
[----:B-1----:R-:W-:Y:S02]  /*54e0*/  FFMA.FTZ R2, R246, c[0x0][0x2d0], -R20 ;  /* 0x0000b400f6027a23 */ /* 0x002fe40000010814 */
[----:B------:R-:W-:-:S04]  /*54f0*/  IMAD.MOV.U32 R246, RZ, RZ, R125 ;  /* 0x000000fffff67224 */ /* 0x000fc800078e007d */
[----:B------:R1:W3:Y:S02]  /*5500*/  MUFU.EX2 R15, R2 ;  /* 0x00000002000f7308 */ /* 0x0002e40000000800 */
[----:B-1----:R-:W-:Y:S01]  /*5510*/  FFMA.FTZ R2, R245, c[0x0][0x2d0], -R20 ;  /* 0x0000b400f5027a23 */ /* 0x002fe20000010814 */
[----:B---3--:R-:W-:Y:S01]  /*5520*/  F2FP.BF16.PACK_AB R124, R15, R12 ;  /* 0x0000000c0f7c723e */ /* 0x008fe200000010ff */
[----:B------:R-:W-:-:S04]  /*5530*/  IMAD.MOV.U32 R245, RZ, RZ, R126 ;  /* 0x000000fffff57224 */ /* 0x000fc800078e007e */
[----:B------:R1:W-:Y:S02]  /*5540*/  MUFU.EX2 R17, R2 ;  /* 0x0000000200117308 */ /* 0x0003e40000000800 */
[----:B-1----:R-:W-:Y:S01]  /*5550*/  FFMA.FTZ R2, R244, c[0x0][0x2d0], -R20 ;  /* 0x0000b400f4027a23 */ /* 0x002fe20000010814 */
[----:B------:R-:W-:Y:S01]  /*5560*/  MOV R244, R128 ;  /* 0x0000008000f47202 */ /* 0x000fe20000000f00 */
[----:B------:R-:W-:Y:S01]  /*5570*/  FADD.FTZ R20, R223, R6 ;  /* 0x00000006df147221 */ /* 0x000fe20000010000 */
[----:B------:R-:W-:-:S03]  /*5580*/  F2FP.BF16.PACK_AB R128, R24, R23 ;  /* 0x000000171880723e */ /* 0x000fc600000010ff */
[----:B------:R1:W3:Y:S01]  /*5590*/  MUFU.EX2 R19, R2 ;  /* 0x0000000200137308 */ /* 0x0002e20000000800 */
[----:B------:R-:W-:Y:S02]  /*55a0*/  IMAD.MOV.U32 R223, RZ, RZ, R127 ;  /* 0x000000ffffdf7224 */ /* 0x000fe400078e007f */
[--C-:B-1----:R-:W-:Y:S01]  /*55b0*/  FFMA.FTZ R2, R222, c[0x0][0x2d0], -R0.reuse ;  /* 0x0000b400de027a23 */ /* 0x102fe20000010800 */
[----:B---3--:R-:W-:Y:S01]  /*55c0*/  F2FP.BF16.PACK_AB R126, R19, R17 ;  /* 0x00000011137e723e */ /* 0x008fe200000010ff */
[----:B------:R-:W-:Y:S01]  /*55d0*/  IMAD.MOV.U32 R222, RZ, RZ, R129 ;  /* 0x000000ffffde7224 */ /* 0x000fe200078e0081 */
[----:B------:R-:W-:Y:S02]  /*55e0*/  F2FP.BF16.PACK_AB R129, R18, R16 ;  /* 0x000000101281723e */ /* 0x000fe400000010ff */
[----:B------:R1:W-:Y:S02]  /*55f0*/  MUFU.EX2 R10, R2 ;  /* 0x00000002000a7308 */ /* 0x0003e40000000800 */
[----:B-1----:R-:W-:-:S02]  /*5600*/  FFMA.FTZ R2, R221, c[0x0][0x2d0], -R0 ;  /* 0x0000b400dd027a23 */ /* 0x002fc40000010800 */
[----:B------:R-:W-:Y:S01]  /*5610*/  IMAD.MOV.U32 R221, RZ, RZ, R130 ;  /* 0x000000ffffdd7224 */ /* 0x000fe200078e0082 */
[----:B------:R-:W-:-:S03]  /*5620*/  F2FP.BF16.PACK_AB R130, R26, R25 ;  /* 0x000000191a82723e */ /* 0x000fc600000010ff */
[----:B------:R1:W3:Y:S04]  /*5630*/  MUFU.EX2 R11, R2 ;  /* 0x00000002000b7308 */ /* 0x0002e80000000800 */
[C---:B------:R-:W-:Y:S08]  /*5640*/  HMMA.16816.F32.BF16 R148, R128.reuse, R152, R148 ;  /* 0x000000988094723c */ /* 0x040ff00000041894 */
[----:B----4-:R-:W-:Y:S01]  /*5650*/  HMMA.16816.F32.BF16 R180, R128, R184, R180 ;  /* 0x000000b880b4723c */ /* 0x010fe200000418b4 */
[----:B-1----:R-:W-:Y:S01]  /*5660*/  FFMA.FTZ R2, R203, c[0x0][0x2d0], -R0 ;  /* 0x0000b400cb027a23 */ /* 0x002fe20000010800 */
[----:B---3--:R-:W-:Y:S01]  /*5670*/  F2FP.BF16.PACK_AB R125, R11, R10 ;  /* 0x0000000a0b7d723e */ /* 0x008fe200000010ff */
[----:B------:R-:W-:-:S02]  /*5680*/  FADD.FTZ R0, R169, R168 ;  /* 0x000000a8a9007221 */ /* 0x000fc40000010000 */
[----:B------:R-:W1:Y:S01]  /*5690*/  MUFU.EX2 R14, R2 ;  /* 0x00000002000e7308 */ /* 0x000e620000000800 */
[----:B------:R-:W3:Y:S01]  /*56a0*/  LDSM.16.MT88.4 R168, [R226+0x1900] ;  /* 0x00190000e2a8783b */ /* 0x000ee20000004200 */
[----:B------:R-:W-:Y:S01]  /*56b0*/  FADD.FTZ R8, R113, R0 ;  /* 0x0000000071087221 */ /* 0x000fe20000010000 */
[----:B------:R-:W-:Y:S01]  /*56c0*/  MOV R0, R98 ;  /* 0x0000006200007202 */ /* 0x000fe20000000f00 */
[----:B------:R-:W-:Y:S04]  /*56d0*/  HMMA.16816.F32.BF16 R68, R128, R80, R68 ;  /* 0x000000508044723c */ /* 0x000fe80000041844 */
[----:B------:R-:W-:Y:S01]  /*56e0*/  FADD.FTZ R0, R0, R9 ;  /* 0x0000000900007221 */ /* 0x000fe20000010000 */
[----:B-1----:R-:W-:Y:S01]  /*56f0*/  F2FP.BF16.PACK_AB R127, R14, R13 ;  /* 0x0000000d0e7f723e */ /* 0x002fe200000010ff */
[----:B------:R-:W-:-:S02]  /*5700*/  FADD.FTZ R2, R200, R5 ;  /* 0x00000005c8027221 */ /* 0x000fc40000010000 */
[----:B------:R-:W-:Y:S04]  /*5710*/  LDSM.16.MT88.4 R200, [R227+0x1900] ;  /* 0x00190000e3c8783b */ /* 0x000fe80000004200 */
[C---:B------:R-:W-:Y:S08]  /*5720*/  HMMA.16816.F32.BF16 R144, R124.reuse, R152, R144 ;  /* 0x000000987c90723c */ /* 0x040ff00000041890 */
[-C--:B------:R-:W-:Y:S08]  /*5730*/  HMMA.16816.F32.BF16 R156, R124, R154.reuse, R156 ;  /* 0x0000009a7c9c723c */ /* 0x080ff0000004189c */
[C---:B------:R-:W-:Y:S07]  /*5740*/  HMMA.16816.F32.BF16 R152, R128.reuse, R154, R28 ;  /* 0x0000009a8098723c */ /* 0x040fee000004181c */
[----:B------:R-:W-:Y:S01]  /*5750*/  MOV R30, R7 ;  /* 0x00000007001e7202 */ /* 0x000fe20000000f00 */
[----:B---3--:R-:W-:Y:S01]  /*5760*/  HMMA.16816.F32.BF16 R164, R128, R168, R164 ;  /* 0x000000a880a4723c */ /* 0x008fe200000418a4 */
[----:B------:R-:W1:Y:S01]  /*5770*/  LDSM.16.MT88.4 R4, [R227+0x3900] ;  /* 0x00390000e304783b */ /* 0x000e620000004200 */
[----:B------:R-:W-:-:S02]  /*5780*/  IMAD.MOV.U32 R31, RZ, RZ, R115 ;  /* 0x000000ffff1f7224 */ /* 0x000fc400078e0073 */
[----:B------:R-:W-:Y:S01]  /*5790*/  IMAD.MOV.U32 R28, RZ, RZ, R97 ;  /* 0x000000ffff1c7224 */ /* 0x000fe200078e0061 */
[----:B------:R-:W-:Y:S01]  /*57a0*/  LDSM.16.MT88.4 R112, [R228+0x3900] ;  /* 0x00390000e470783b */ /* 0x000fe20000004200 */
[----:B------:R-:W-:Y:S02]  /*57b0*/  IMAD.MOV.U32 R29, RZ, RZ, R96 ;  /* 0x000000ffff1d7224 */ /* 0x000fe400078e0060 */
[----:B------:R-:W-:Y:S01]  /*57c0*/  HMMA.16816.F32.BF16 R160, R124, R168, R160 ;  /* 0x000000a87ca0723c */ /* 0x000fe200000418a0 */
[----:B------:R-:W-:Y:S02]  /*57d0*/  FADD.FTZ R0, R30, R0 ;  /* 0x000000001e007221 */ /* 0x000fe40000010000 */
[----:B------:R-:W-:-:S05]  /*57e0*/  FADD.FTZ R2, R29, R2 ;  /* 0x000000021d027221 */ /* 0x000fca0000010000 */
[-C--:B------:R-:W-:Y:S08]  /*57f0*/  HMMA.16816.F32.BF16 R172, R124, R170.reuse, R172 ;  /* 0x000000aa7cac723c */ /* 0x080ff000000418ac */
[----:B------:R-:W-:Y:S07]  /*5800*/  HMMA.16816.F32.BF16 R168, R128, R170, R32 ;  /* 0x000000aa80a8723c */ /* 0x000fee0000041820 */
[----:B------:R-:W-:Y:S01]  /*5810*/  IMAD.MOV.U32 R35, RZ, RZ, R99 ;  /* 0x000000ffff237224 */ /* 0x000fe200078e0063 */
[----:B------:R-:W-:Y:S01]  /*5820*/  HMMA.16816.F32.BF16 R176, R124, R184, R176 ;  /* 0x000000b87cb0723c */ /* 0x000fe200000418b0 */
[----:B------:R-:W3:Y:S02]  /*5830*/  LDSM.16.MT88.4 R96, [R226+0x3900] ;  /* 0x00390000e260783b */ /* 0x000ee40000004200 */
[----:B------:R-:W-:-:S04]  /*5840*/  FADD.FTZ R8, R35, R8 ;  /* 0x0000000823087221 */ /* 0x000fc80000010000 */
[----:B------:R-:W-:Y:S01]  /*5850*/  FADD.FTZ R9, R31, R8 ;  /* 0x000000081f097221 */ /* 0x000fe20000010000 */
[C---:B------:R-:W-:Y:S08]  /*5860*/  HMMA.16816.F32.BF16 R188, R124.reuse, R186, R188 ;  /* 0x000000ba7cbc723c */ /* 0x040ff000000418bc */
[-C--:B-1----:R-:W-:Y:S08]  /*5870*/  HMMA.16816.F32.BF16 R120, R124, R4.reuse, R120 ;  /* 0x000000047c78723c */ /* 0x082ff00000041878 */
[C---:B------:R-:W-:Y:S07]  /*5880*/  HMMA.16816.F32.BF16 R116, R128.reuse, R4, R116 ;  /* 0x000000048074723c */ /* 0x040fee0000041874 */
        /* <DEDUP_REMOVED lines=26> */
[C---:B---3--:R-:W-:Y:S01]  /*5a30*/  HMMA.16816.F32.BF16 R88, R124.reuse, R96, R40 ;  /* 0x000000607c58723c */ /* 0x048fe20000041828 */
        /* <DEDUP_REMOVED lines=24> */
[C---:B------:R-:W-:Y:S01]  /*5bc0*/  HMMA.16816.F32.BF16 R84, R128.reuse, R96, R84 ;  /* 0x000000608054723c */ /* 0x040fe20000041854 */
[----:B------:R-:W-:Y:S02]  /*5bd0*/  FADD.FTZ R0, R26, R0 ;  /* 0x000000001a007221 */ /* 0x000fe40000010000 */
[----:B------:R-:W-:Y:S02]  /*5be0*/  FADD.FTZ R2, R22, R2 ;  /* 0x0000000216027221 */ /* 0x000fe40000010000 */
[----:B------:R-:W-:Y:S01]  /*5bf0*/  FADD.FTZ R5, R13, R5 ;  /* 0x000000050d057221 */ /* 0x000fe20000010000 */
[----:B------:R1:W-:Y:S01]  /*5c00*/  STL [R1], R0 ;  /* 0x0000000001007387 */ /* 0x0003e20000100800 */
[----:B------:R-:W-:Y:S01]  /*5c10*/  FADD.FTZ R4, R17, R4 ;  /* 0x0000000411047221 */ /* 0x000fe20000010000 */
[C---:B------:R-:W-:Y:S08]  /*5c20*/  HMMA.16816.F32.BF16 R100, R128.reuse, R112, R100 ;  /* 0x000000708064723c */ /* 0x040ff00000041864 */
[C---:B------:R-:W-:Y:S08]  /*5c30*/  HMMA.16816.F32.BF16 R200, R128.reuse, R202, R212 ;  /* 0x000000ca80c8723c */ /* 0x040ff000000418d4 */
[----:B------:R-:W-:Y:S01]  /*5c40*/  HMMA.16816.F32.BF16 R80, R128, R82, R208 ;  /* 0x000000528050723c */ /* 0x000fe200000418d0 */
[----:B-1----:R-:W-:-:S07]  /*5c50*/  FADD.FTZ R0, R14, R5 ;  /* 0x000000050e007221 */ /* 0x002fce0000010000 */
[C---:B------:R-:W-:Y:S08]  /*5c60*/  HMMA.16816.F32.BF16 R96, R128.reuse, R98, R140 ;  /* 0x000000628060723c */ /* 0x040ff0000004188c */
[----:B------:R-:W-:Y:S08]  /*5c70*/  HMMA.16816.F32.BF16 R112, R128, R114, R36 ;  /* 0x000000728070723c */ /* 0x000ff00000041824 */
[-C--:B------:R-:W-:Y:S08]  /*5c80*/  HMMA.16816.F32.BF16 R124, R124, R6.reuse, R48 ;  /* 0x000000067c7c723c */ /* 0x080ff00000041830 */
[----:B------:R-:W-:Y:S07]  /*5c90*/  HMMA.16816.F32.BF16 R128, R128, R6, R44 ;  /* 0x000000068080723c */ /* 0x000fee000004182c */
[----:B------:R-:W-:-:S02]  /*5ca0*/  FADD.FTZ R6, R21, R2 ;  /* 0x0000000215067221 */ /* 0x000fc40000010000 */
[----:B------:R-:W-:-:S03]  /*5cb0*/  FADD.FTZ R2, R19, R4 ;  /* 0x0000000413027221 */ /* 0x000fc60000010000 */
[----:B------:R2:W-:Y:S04]  /*5cc0*/  STL [R1+0x8], R6 ;  /* 0x0000080601007387 */ /* 0x0005e80000100800 */
[----:B------:R2:W-:Y:S04]  /*5cd0*/  STL [R1+0xc], R0 ;  /* 0x00000c0001007387 */ /* 0x0005e80000100800 */
[----:B------:R2:W-:Y:S01]  /*5ce0*/  STL [R1+0x4], R2 ;  /* 0x0000040201007387 */ /* 0x0005e20000100800 */
[----:B------:R-:W-:Y:S05]  /*5cf0*/  @!P1 BRA `(.L_x_645) ;  /* 0x0000501000009947 */ /* 0x000fea0003800000 */
[----:B------:R-:W3:Y:S04]  /*5d00*/  LDL.64 R244, [R1+0x38] ;  /* 0x0000380001f47983 */ /* 0x000ee80000100a00 */
[----:B------:R-:W4:Y:S04]  /*5d10*/  LDL.64 R246, [R1+0x40] ;  /* 0x0000400001f67983 */ /* 0x000f280000100a00 */
[----:B--2---:R-:W2:Y:S04]  /*5d20*/  LDL R249, [R1+0x48] ;  /* 0x0000480001f97983 */ /* 0x004ea80000100800 */
[----:B------:R-:W2:Y:S04]  /*5d30*/  LDL.64 R250, [R1+0x30] ;  /* 0x0000300001fa7983 */ /* 0x000ea80000100a00 */
[----:B------:R-:W2:Y:S01]  /*5d40*/  LDL R248, [R1+0x4c] ;  /* 0x00004c0001f87983 */ /* 0x000ea20000100800 */
[----:B------:R-:W-:Y:S01]  /*5d50*/  UIADD3 UR12, UP0, UR16, 0x80, URZ ;  /* 0x00000080100c7890 */ /* 0x000fe2000ff1e03f */
[----:B------:R-:W-:Y:S01]  /*5d60*/  IMAD.MOV.U32 R133, RZ, RZ, R135 ;  /* 0x000000ffff857224 */ /* 0x000fe200078e0087 */
[----:B------:R-:W-:Y:S01]  /*5d70*/  MOV R132, R136 ;  /* 0x0000008800847202 */ /* 0x000fe20000000f00 */
        /* <DEDUP_REMOVED lines=9> */
[----:B---3--:R-:W-:-:S02]  /*5e10*/  IADD3 R2, P2, R244, 0x40, RZ ;  /* 0x00000040f4027810 */ /* 0x008fc40007f5e0ff */
[----:B----4-:R-:W-:-:S03]  /*5e20*/  IADD3 R0, P1, R246, 0x40, RZ ;  /* 0x00000040f6007810 */ /* 0x010fc60007f3e0ff */
[----:B------:R2:W-:Y:S04]  /*5e30*/  STL [R1+0x2c], R2 ;  /* 0x00002c0201007387 */ /* 0x0005e80000100800 */
[----:B------:R1:W-:Y:S01]  /*5e40*/  STL [R1+0x24], R0 ;  /* 0x0000240001007387 */ /* 0x0003e20000100800 */
[----:B--2---:R-:W-:Y:S01]  /*5e50*/  IADD3.X R2, RZ, R249, RZ, P2, !PT ;  /* 0x000000f9ff027210 */ /* 0x004fe200017fe4ff */
[----:B-1----:R-:W-:-:S04]  /*5e60*/  IMAD.X R0, RZ, RZ, R251, P1 ;  /* 0x000000ffff007224 */ /* 0x002fc800008e06fb */
[----:B------:R1:W-:Y:S04]  /*5e70*/  STL [R1+0x28], R2 ;  /* 0x0000280201007387 */ /* 0x0003e80000100800 */
[----:B------:R1:W-:Y:S01]  /*5e80*/  STL [R1+0x20], R0 ;  /* 0x0000200001007387 */ /* 0x0003e20000100800 */
[----:B------:R-:W-:-:S03]  /*5e90*/  IMAD.SHL.U32 R244, R248, 0x2, RZ ;  /* 0x00000002f8f47824 */ /* 0x000fc600078e00ff */
.L_x_646:
[----:B------:R-:W-:Y:S04]  /*5ea0*/  DEPBAR.LE SB0, 0x0 ;  /* 0x000080000000791a */ /* 0x000fe80000000000 */
[----:B------:R-:W-:Y:S01]  /*5eb0*/  BAR.SYNC.DEFER_BLOCKING 0x0 ;  /* 0x0000000000007b1d */ /* 0x000fe20000010000 */
[----:B------:R-:W-:Y:S02]  /*5ec0*/  USHF.R.S32.HI UR8, URZ, 0x1f, UR18 ;  /* 0x0000001f3f087899 */ /* 0x000fe40008011412 */
[----:B------:R-:W-:Y:S02]  /*5ed0*/  UIMAD.WIDE.U32 UR24, UR18, UR6, URZ ;  /* 0x00000006121872a5 */ /* 0x000fe4000f8e003f */
[----:B------:R-:W-:Y:S02]  /*5ee0*/  UIMAD UR8, UR8, UR6, URZ ;  /* 0x00000006080872a4 */ /* 0x000fe4000f8e023f */
[----:B------:R-:W-:Y:S02]  /*5ef0*/  USHF.L.U32 UR9, UR24, 0x6, URZ ;  /* 0x0000000618097899 */ /* 0x000fe4000800063f */
[----:B------:R-:W-:Y:S02]  /*5f00*/  UIMAD UR8, UR18, UR7, UR8 ;  /* 0x00000007120872a4 */ /* 0x000fe4000f8e0208 */
[----:B------:R-:W-:Y:S02]  /*5f10*/  UISETP.GT.AND UP1, UPT, UR18, URZ, UPT ;  /* 0x0000003f1200728c */ /* 0x000fe4000bf24270 */
[----:B------:R-:W-:Y:S02]  /*5f20*/  UIADD3 UR8, UR25, UR8, URZ ;  /* 0x0000000819087290 */ /* 0x000fe4000fffe03f */
[----:B------:R-:W-:Y:S02]  /*5f30*/  UIADD3 UR18, UR18, -0x1, URZ ;  /* 0xffffffff12127890 */ /* 0x000fe4000fffe03f */
[----:B------:R-:W-:Y:S05]  /*5f40*/  USHF.L.U64.HI UR8, UR24, 0x6, UR8 ;  /* 0x0000000618087899 */ /* 0x000fea0008010208 */
[----:B------:R-:W-:Y:S01]  /*5f50*/  @UP1 USHF.L.U32 UR10, UR4, 0x5, URZ ;  /* 0x00000005040a1899 */ /* 0x000fe2000800063f */
[----:B-----5:R-:W-:Y:S01]  /*5f60*/  LDSM.16.M88.4 R64, [R231+0x8100] ;  /* 0x00810000e740783b */ /* 0x020fe20000000200 */
[----:B------:R-:W-:Y:S02]  /*5f70*/  @UP1 USHF.L.U64.HI UR17, UR4, UR13, UR5 ;  /* 0x0000000d04111299 */ /* 0x000fe40008010205 */
[----:B------:R-:W-:Y:S05]  /*5f80*/  @UP1 UIMAD.WIDE.U32 UR24, UR18, UR4, URZ ;  /* 0x00000004121812a5 */ /* 0x000fea000f8e003f */
[----:B------:R-:W2:Y:S08]  /*5f90*/  LDSM.16.M88.4 R16, [R224+0x4100] ;  /* 0x00410000e010783b */ /* 0x000eb00000000200 */
[----:B------:R-:W3:Y:S08]  /*5fa0*/  LDSM.16.M88.4 R60, [R231+0xa100] ;  /* 0x00a10000e73c783b */ /* 0x000ef00000000200 */
[----:B------:R-:W3:Y:S08]  /*5fb0*/  LDSM.16.M88.4 R32, [R224+0x4900] ;  /* 0x00490000e020783b */ /* 0x000ef00000000200 */
[----:B-1----:R-:W4:Y:S06]  /*5fc0*/  LDL.64 R2, [R1+0x38] ;  /* 0x0000380001027983 */ /* 0x002f2c0000100a00 */
[----:B------:R-:W1:Y:S08]  /*5fd0*/  LDSM.16.M88.4 R48, [R224+0x5100] ;  /* 0x00510000e030783b */ /* 0x000e700000000200 */
[----:B------:R-:W4:Y:S01]  /*5fe0*/  LDL R134, [R1+0x48] ;  /* 0x0000480001867983 */ /* 0x000f220000100800 */
[-C--:B--2---:R-:W-:Y:S03]  /*5ff0*/  HMMA.16816.F32.BF16 R4, R64, R16.reuse, RZ ;  /* 0x000000104004723c */ /* 0x084fe600000418ff */
[----:B------:R-:W2:Y:S05]  /*6000*/  LDSM.16.M88.4 R140, [R224+0x5900] ;  /* 0x00590000e08c783b */ /* 0x000eaa0000000200 */
[C---:B---3--:R-:W-:Y:S03]  /*6010*/  HMMA.16816.F32.BF16 R8, R60.reuse, R16, RZ ;  /* 0x000000103c08723c */ /* 0x048fe600000418ff */
[----:B------:R-:W3:Y:S04]  /*6020*/  LDL R0, [R1+0x2c] ;  /* 0x00002c0001007983 */ /* 0x000ee80000100800 */
[----:B------:R-:W-:Y:S01]  /*6030*/  LDSM.16.M88.4 R208, [R233+0x8100] ;  /* 0x00810000e9d0783b */ /* 0x000fe20000000200 */
[-C--:B------:R-:W-:Y:S07]  /*6040*/  HMMA.16816.F32.BF16 R12, R60, R18.reuse, RZ ;  /* 0x000000123c0c723c */ /* 0x080fee00000418ff */
[----:B------:R-:W3:Y:S01]  /*6050*/  LDL R135, [R1+0x28] ;  /* 0x0000280001877983 */ /* 0x000ee20000100800 */
[C---:B------:R-:W-:Y:S03]  /*6060*/  HMMA.16816.F32.BF16 R16, R64.reuse, R18, RZ ;  /* 0x000000124010723c */ /* 0x040fe600000418ff */
[----:B------:R-:W2:Y:S05]  /*6070*/  LDSM.16.M88.4 R212, [R235] ;  /* 0x00000000ebd4783b */ /* 0x000eaa0000000200 */
[-C--:B------:R-:W-:Y:S03]  /*6080*/  HMMA.16816.F32.BF16 R20, R64, R32.reuse, RZ ;  /* 0x000000204014723c */ /* 0x080fe600000418ff */
[----:B------:R-:W-:Y:S04]  /*6090*/  STL [R1+0x6c], R128 ;  /* 0x00006c8001007387 */ /* 0x000fe80000100800 */
[----:B------:R-:W-:Y:S01]  /*60a0*/  STL [R1+0x68], R129 ;  /* 0x0000688101007387 */ /* 0x000fe20000100800 */
[C---:B------:R-:W-:Y:S03]  /*60b0*/  HMMA.16816.F32.BF16 R24, R60.reuse, R32, RZ ;  /* 0x000000203c18723c */ /* 0x040fe600000418ff */
[----:B------:R-:W-:Y:S04]  /*60c0*/  STL [R1+0x64], R130 ;  /* 0x0000648201007387 */ /* 0x000fe80000100800 */
[----:B------:R-:W-:Y:S01]  /*60d0*/  STL [R1+0x60], R131 ;  /* 0x0000608301007387 */ /* 0x000fe20000100800 */
[-C--:B------:R-:W-:Y:S03]  /*60e0*/  HMMA.16816.F32.BF16 R28, R60, R34.reuse, RZ ;  /* 0x000000223c1c723c */ /* 0x080fe600000418ff */
[----:B------:R-:W-:Y:S04]  /*60f0*/  STL [R1+0x5c], R235 ;  /* 0x00005ceb01007387 */ /* 0x000fe80000100800 */
[----:B------:R-:W-:Y:S01]  /*6100*/  STL [R1+0x70], R243 ;  /* 0x000070f301007387 */ /* 0x000fe20000100800 */
[C---:B------:R-:W-:Y:S03]  /*6110*/  HMMA.16816.F32.BF16 R32, R64.reuse, R34, RZ ;  /* 0x000000224020723c */ /* 0x040fe600000418ff */
[----:B------:R-:W-:Y:S04]  /*6120*/  STL [R1+0x74], R242 ;  /* 0x000074f201007387 */ /* 0x000fe80000100800 */
[----:B------:R-:W-:Y:S01]  /*6130*/  STL [R1+0x78], R241 ;  /* 0x000078f101007387 */ /* 0x000fe20000100800 */
[-C--:B-1----:R-:W-:Y:S08]  /*6140*/  HMMA.16816.F32.BF16 R36, R64, R48.reuse, RZ ;  /* 0x000000304024723c */ /* 0x082ff000000418ff */
[C---:B------:R-:W-:Y:S08]  /*6150*/  HMMA.16816.F32.BF16 R40, R60.reuse, R48, RZ ;  /* 0x000000303c28723c */ /* 0x040ff000000418ff */
[-C--:B------:R-:W-:Y:S08]  /*6160*/  HMMA.16816.F32.BF16 R44, R60, R50.reuse, RZ ;  /* 0x000000323c2c723c */ /* 0x080ff000000418ff */
[C---:B------:R-:W-:Y:S08]  /*6170*/  HMMA.16816.F32.BF16 R48, R64.reuse, R50, RZ ;  /* 0x000000324030723c */ /* 0x040ff000000418ff */
[-C--:B--2---:R-:W-:Y:S08]  /*6180*/  HMMA.16816.F32.BF16 R52, R64, R140.reuse, RZ ;  /* 0x0000008c4034723c */ /* 0x084ff000000418ff */
[C---:B------:R-:W-:Y:S08]  /*6190*/  HMMA.16816.F32.BF16 R56, R60.reuse, R140, RZ ;  /* 0x0000008c3c38723c */ /* 0x040ff000000418ff */
[-C--:B------:R-:W-:Y:S08]  /*61a0*/  HMMA.16816.F32.BF16 R60, R60, R142.reuse, RZ ;  /* 0x0000008e3c3c723c */ /* 0x080ff000000418ff */
[----:B------:R-:W-:Y:S01]  /*61b0*/  HMMA.16816.F32.BF16 R64, R64, R142, RZ ;  /* 0x0000008e4040723c */ /* 0x000fe200000418ff */
[----:B------:R-:W1:Y:S07]  /*61c0*/  LDSM.16.M88.4 R140, [R233+0xa100] ;  /* 0x00a10000e98c783b */ /* 0x000e6e0000000200 */
[-C--:B------:R-:W-:Y:S08]  /*61d0*/  HMMA.16816.F32.BF16 R4, R208, R212.reuse, R4 ;  /* 0x000000d4d004723c */ /* 0x080ff00000041804 */
[C---:B-1----:R-:W-:Y:S08]  /*61e0*/  HMMA.16816.F32.BF16 R8, R140.reuse, R212, R8 ;  /* 0x000000d48c08723c */ /* 0x042ff00000041808 */
[-C--:B------:R-:W-:Y:S08]  /*61f0*/  HMMA.16816.F32.BF16 R12, R140, R214.reuse, R12 ;  /* 0x000000d68c0c723c */ /* 0x080ff0000004180c */
[C---:B------:R-:W-:Y:S01]  /*6200*/  HMMA.16816.F32.BF16 R16, R208.reuse, R214, R16 ;  /* 0x000000d6d010723c */ /* 0x040fe20000041810 */
[----:B------:R-:W1:Y:S07]  /*6210*/  LDSM.16.M88.4 R212, [R243] ;  /* 0x00000000f3d4783b */ /* 0x000e6e0000000200 */
[-C--:B-1----:R-:W-:Y:S08]  /*6220*/  HMMA.16816.F32.BF16 R20, R208, R212.reuse, R20 ;  /* 0x000000d4d014723c */ /* 0x082ff00000041814 */
[C---:B------:R-:W-:Y:S08]  /*6230*/  HMMA.16816.F32.BF16 R24, R140.reuse, R212, R24 ;  /* 0x000000d48c18723c */ /* 0x040ff00000041818 */
[-C--:B------:R-:W-:Y:S08]  /*6240*/  HMMA.16816.F32.BF16 R28, R140, R214.reuse, R28 ;  /* 0x000000d68c1c723c */ /* 0x080ff0000004181c */
[C---:B------:R-:W-:Y:S01]  /*6250*/  HMMA.16816.F32.BF16 R32, R208.reuse, R214, R32 ;  /* 0x000000d6d020723c */ /* 0x040fe20000041820 */
[----:B------:R-:W1:Y:S07]  /*6260*/  LDSM.16.M88.4 R212, [R242] ;  /* 0x00000000f2d4783b */ /* 0x000e6e0000000200 */
[-C--:B-1----:R-:W-:Y:S04]  /*6270*/  HMMA.16816.F32.BF16 R36, R208, R212.reuse, R36 ;  /* 0x000000d4d024723c */ /* 0x082fe80000041824 */
[----:B----4-:R-:W-:Y:S04]  /*6280*/  IADD3 R3, P2, R2, UR9, RZ ;  /* 0x0000000902037c10 */ /* 0x010fe8000ff5e0ff */
[C---:B------:R-:W-:Y:S01]  /*6290*/  LEA R2, P1, R3.reuse, c[0x0][0x1f8], 0x1 ;  /* 0x00007e0003027a11 */ /* 0x040fe200078208ff */
[C---:B------:R-:W-:Y:S04]  /*62a0*/  HMMA.16816.F32.BF16 R40, R140.reuse, R212, R40 ;  /* 0x000000d48c28723c */ /* 0x040fe80000041828 */
[----:B------:R-:W-:Y:S04]  /*62b0*/  IADD3.X R134, R134, UR8, RZ, P2, !PT ;  /* 0x0000000886867c10 */ /* 0x000fe800097fe4ff */
[-C--:B------:R-:W-:Y:S04]  /*62c0*/  HMMA.16816.F32.BF16 R44, R140, R214.reuse, R44 ;  /* 0x000000d68c2c723c */ /* 0x080fe8000004182c */
[----:B------:R-:W-:Y:S04]  /*62d0*/  LEA.HI.X R3, R3, c[0x0][0x1fc], R134, 0x1, P1 ;  /* 0x00007f0003037a11 */ /* 0x000fe800008f0c86 */
[C---:B------:R-:W-:Y:S01]  /*62e0*/  HMMA.16816.F32.BF16 R48, R208.reuse, R214, R48 ;  /* 0x000000d6d030723c */ /* 0x040fe20000041830 */
[----:B------:R-:W1:Y:S03]  /*62f0*/  LDSM.16.M88.4 R212, [R241] ;  /* 0x00000000f1d4783b */ /* 0x000e660000000200 */
[----:B---3--:R-:W-:Y:S01]  /*6300*/  IADD3 R0, P2, R0, UR9, RZ ;  /* 0x0000000900007c10 */ /* 0x008fe2000ff5e0ff */
[----:B------:R-:W-:Y:S04]  /*6310*/  @UP1 USHF.L.U32 UR9, UR24, 0x6, URZ ;  /* 0x0000000618091899 */ /* 0x000fe8000800063f */
[----:B------:R-:W-:Y:S01]  /*6320*/  @!PT LDS RZ, [RZ] ;  /* 0x00000000fffff984 */ /* 0x000fe20000000800 */
[----:B------:R-:W-:Y:S01]  /*6330*/  @!PT LDS RZ, [RZ] ;  /* 0x00000000fffff984 */ /* 0x000fe20000000800 */
[----:B------:R-:W-:Y:S01]  /*6340*/  @!PT LDS RZ, [RZ] ;  /* 0x00000000fffff984 */ /* 0x000fe20000000800 */
[----:B------:R2:W-:Y:S03]  /*6350*/  LDGSTS.E.BYPASS.LTC128B.128 [R244+0x100], [R2.64], !P3 ;  /* 0x0010000002f47fae */ /* 0x0005e6000d901d56 */
[----:B------:R-:W-:Y:S01]  /*6360*/  IADD3.X R134, R135, UR8, RZ, P2, !PT ;  /* 0x0000000887867c10 */ /* 0x000fe200097fe4ff */
[----:B------:R-:W-:Y:S04]  /*6370*/  @UP1 USHF.R.S32.HI UR8, URZ, 0x1f, UR18 ;  /* 0x0000001f3f081899 */ /* 0x000fe80008011412 */
[----:B------:R-:W-:Y:S04]  /*6380*/  @UP1 UIMAD UR8, UR8, UR4, URZ ;  /* 0x00000004080812a4 */ /* 0x000fe8000f8e023f */
[----:B------:R-:W-:Y:S04]  /*6390*/  @UP1 UIMAD UR8, UR18, UR5, UR8 ;  /* 0x00000005120812a4 */ /* 0x000fe8000f8e0208 */
[----:B------:R-:W-:Y:S04]  /*63a0*/  @UP1 UIADD3 UR8, UR25, UR8, URZ ;  /* 0x0000000819081290 */ /* 0x000fe8000fffe03f */
[----:B------:R-:W-:Y:S01]  /*63b0*/  @UP1 USHF.L.U64.HI UR8, UR24, 0x6, UR8 ;  /* 0x0000000618081899 */ /* 0x000fe20008010208 */
[----:B--2---:R-:W-:Y:S04]  /*63c0*/  IADD3 R2, P2, R2, UR16, RZ ;  /* 0x0000001002027c10 */ /* 0x004fe8000ff5e0ff */
[----:B------:R-:W-:Y:S01]  /*63d0*/  IADD3.X R3, R3, UR15, RZ, P2, !PT ;  /* 0x0000000f03037c10 */ /* 0x000fe200097fe4ff */
[-C--:B-1----:R-:W-:Y:S08]  /*63e0*/  HMMA.16816.F32.BF16 R52, R208, R212.reuse, R52 ;  /* 0x000000d4d034723c */ /* 0x082ff00000041834 */
[C---:B------:R-:W-:Y:S08]  /*63f0*/  HMMA.16816.F32.BF16 R56, R140.reuse, R212, R56 ;  /* 0x000000d48c38723c */ /* 0x040ff00000041838 */
[-C--:B------:R-:W-:Y:S07]  /*6400*/  HMMA.16816.F32.BF16 R60, R140, R214.reuse, R60 ;  /* 0x000000d68c3c723c */ /* 0x080fee000004183c */
[C---:B------:R-:W-:Y:S01]  /*6410*/  LEA R140, P1, R0.reuse, c[0x0][0x1f8], 0x1 ;  /* 0x00007e00008c7a11 */ /* 0x040fe200078208ff */
[----:B------:R-:W-:Y:S04]  /*6420*/  HMMA.16816.F32.BF16 R64, R208, R214, R64 ;  /* 0x000000d6d040723c */ /* 0x000fe80000041840 */
[----:B------:R-:W-:Y:S02]  /*6430*/  LEA.HI.X R141, R0, c[0x0][0x1fc], R134, 0x1, P1 ;  /* 0x00007f00008d7a11 */ /* 0x000fe400008f0c86 */
[C---:B------:R-:W-:Y:S02]  /*6440*/  IADD3 R134, P1, R2.reuse, UR16, RZ ;  /* 0x0000001002867c10 */ /* 0x040fe4000ff3e0ff */
[----:B------:R-:W-:Y:S01]  /*6450*/  IADD3 R142, P4, R2, UR12, RZ ;  /* 0x0000000c028e7c10 */ /* 0x000fe2000ff9e0ff */
[----:B------:R1:W-:Y:S03]  /*6460*/  LDGSTS.E.BYPASS.LTC128B.128 [R244+0x2100], [R140.64], !P0 ;  /* 0x021000008cf47fae */ /* 0x0003e6000c101d56 */
[C---:B------:R-:W-:Y:S02]  /*6470*/  IADD3.X R135, R3.reuse, UR15, RZ, P1, !PT ;  /* 0x0000000f03877c10 */ /* 0x040fe40008ffe4ff */
[----:B------:R-:W-:Y:S03]  /*6480*/  IADD3.X R143, R3, UR11, RZ, P4, !PT ;  /* 0x0000000b038f7c10 */ /* 0x000fe6000a7fe4ff */
[----:B------:R2:W-:Y:S08]  /*6490*/  LDGSTS.E.BYPASS.LTC128B.128 [R244+0x900], [R2.64], !P3 ;  /* 0x0090000002f47fae */ /* 0x0005f0000d901d56 */
[----:B------:R2:W-:Y:S08]  /*64a0*/  LDGSTS.E.BYPASS.LTC128B.128 [R244+0x2900], [R2.64+0x80], !P0 ;  /* 0x0290008002f47fae */ /* 0x0005f0000c101d56 */
[----:B------:R3:W-:Y:S01]  /*64b0*/  LDGSTS.E.BYPASS.LTC128B.128 [R244+0x1100], [R134.64], !P3 ;  /* 0x0110000086f47fae */ /* 0x0007e2000d901d56 */
[C---:B-1----:R-:W-:Y:S04]  /*64c0*/  IADD3 R140, P2, R134.reuse, UR16, RZ ;  /* 0x00000010868c7c10 */ /* 0x042fe8000ff5e0ff */
[C---:B------:R-:W-:Y:S03]  /*64d0*/  IADD3.X R141, R135.reuse, UR15, RZ, P2, !PT ;  /* 0x0000000f878d7c10 */ /* 0x040fe600097fe4ff */
[----:B------:R1:W-:Y:S08]  /*64e0*/  LDGSTS.E.BYPASS.LTC128B.128 [R244+0x3100], [R142.64], !P0 ;  /* 0x031000008ef47fae */ /* 0x0003f0000c101d56 */
[----:B------:R1:W-:Y:S01]  /*64f0*/  LDGSTS.E.BYPASS.LTC128B.128 [R244+0x1900], [R140.64], !P3 ;  /* 0x019000008cf47fae */ /* 0x0003e2000d901d56 */
[----:B--2---:R-:W-:Y:S04]  /*6500*/  IADD3 R2, P1, R134, UR12, RZ ;  /* 0x0000000c86027c10 */ /* 0x004fe8000ff3e0ff */
[----:B------:R-:W-:Y:S02]  /*6510*/  IADD3.X R3, R135, UR11, RZ, P1, !PT ;  /* 0x0000000b87037c10 */ /* 0x000fe40008ffe4ff */
[----:B------:R-:W-:Y:S03]  /*6520*/  PLOP3.LUT P1, PT, PT, PT, UP1, 0x80, 0x0 ;  /* 0x000000000000781c */ /* 0x000fe60003f2f018 */
[----:B------:R2:W-:Y:S08]  /*6530*/  LDGSTS.E.BYPASS.LTC128B.128 [R244+0x3900], [R2.64], !P0 ;  /* 0x0390000002f47fae */ /* 0x0005f0000c101d56 */
[----:B------:R-:W-:Y:S08]  /*6540*/  LDSM.16.M88.4 R208, [R230+0x4100] ;  /* 0x00410000e6d0783b */ /* 0x000ff00000000200 */
[----:B-1----:R-:W1:Y:S08]  /*6550*/  LDSM.16.M88.4 R140, [R232+0x8100] ;  /* 0x00810000e88c783b */ /* 0x002e700000000200 */
[----:B------:R-:W4:Y:S08]  /*6560*/  LDSM.16.M88.4 R212, [R232+0xa100] ;  /* 0x00a10000e8d4783b */ /* 0x000f300000000200 */
[----:B------:R-:W0:Y:S01]  /*6570*/  LDGDEPBAR ;  /* 0x00000000000079af */ /* 0x000e220000000000 */
[-C--:B-1----:R-:W-:Y:S08]  /*6580*/  HMMA.16816.F32.BF16 R4, R140, R208.reuse, R4 ;  /* 0x000000d08c04723c */ /* 0x082ff00000041804 */
[C---:B----4-:R-:W-:Y:S08]  /*6590*/  HMMA.16816.F32.BF16 R8, R212.reuse, R208, R8 ;  /* 0x000000d0d408723c */ /* 0x050ff00000041808 */
[-C--:B------:R-:W-:Y:S08]  /*65a0*/  HMMA.16816.F32.BF16 R12, R212, R210.reuse, R12 ;  /* 0x000000d2d40c723c */ /* 0x080ff0000004180c */
[C---:B------:R-:W-:Y:S01]  /*65b0*/  HMMA.16816.F32.BF16 R16, R140.reuse, R210, R16 ;  /* 0x000000d28c10723c */ /* 0x040fe20000041810 */
[----:B------:R-:W1:Y:S07]  /*65c0*/  LDSM.16.M88.4 R208, [R230+0x4900] ;  /* 0x00490000e6d0783b */ /* 0x000e6e0000000200 */
[-C--:B-1----:R-:W-:Y:S08]  /*65d0*/  HMMA.16816.F32.BF16 R20, R140, R208.reuse, R20 ;  /* 0x000000d08c14723c */ /* 0x082ff00000041814 */
[C---:B------:R-:W-:Y:S08]  /*65e0*/  HMMA.16816.F32.BF16 R24, R212.reuse, R208, R24 ;  /* 0x000000d0d418723c */ /* 0x040ff00000041818 */
        /* <DEDUP_REMOVED lines=10> */
[-C--:B------:R-:W-:Y:S01]  /*6690*/  HMMA.16816.F32.BF16 R60, R212, R210.reuse, R60 ;  /* 0x000000d2d43c723c */ /* 0x080fe2000004183c */
[----:B------:R-:W-:Y:S07]  /*66a0*/  LDSM.16.M88.4 R212, [R234+0x8100] ;  /* 0x00810000ead4783b */ /* 0x000fee0000000200 */
[----:B------:R-:W-:Y:S01]  /*66b0*/  HMMA.16816.F32.BF16 R64, R140, R210, R64 ;  /* 0x000000d28c40723c */ /* 0x000fe20000041840 */
[----:B------:R-:W1:Y:S08]  /*66c0*/  LDSM.16.M88.4 R140, [R229] ;  /* 0x00000000e58c783b */ /* 0x000e700000000200 */
[----:B------:R-:W4:Y:S01]  /*66d0*/  LDSM.16.M88.4 R208, [R234+0xa100] ;  /* 0x00a10000ead0783b */ /* 0x000f220000000200 */
        /* <DEDUP_REMOVED lines=20> */
[----:B------:R-:W1:Y:S08]  /*6820*/  LDSM.16.M88.4 R140, [R224+0x6100] ;  /* 0x00610000e08c783b */ /* 0x000e700000000200 */
        /* <DEDUP_REMOVED lines=90> */
[----:B------:R-:W-:Y:S09]  /*6dd0*/  FMUL.FTZ R15, R15, c[0x0][0x320] ;  /* 0x0000c8000f0f7a20 */ /* 0x000ff20000410000 */
[----:B------:R1:W-:Y:S10]  /*6de0*/  MUFU.TANH R217, R7 ;  /* 0x0000000700d97308 */ /* 0x0003f40000002400 */
[----:B------:R4:W-:Y:S10]  /*6df0*/  MUFU.TANH R218, R8 ;  /* 0x0000000800da7308 */ /* 0x0009f40000002400 */
[----:B------:R2:W-:Y:S01]  /*6e00*/  MUFU.TANH R221, R10 ;  /* 0x0000000a00dd7308 */ /* 0x0005e20000002400 */
[----:B-1----:R-:W1:Y:S09]  /*6e10*/  LDSM.16.M88.4 R4, [R229+0x2800] ;  /* 0x00280000e504783b */ /* 0x002e720000000200 */
[----:B------:R-:W-:Y:S01]  /*6e20*/  MUFU.TANH R16, R16 ;  /* 0x0000001000107308 */ /* 0x000fe20000002400 */
[----:B----4-:R-:W4:Y:S09]  /*6e30*/  LDL R8, [R1+0x24] ;  /* 0x0000240001087983 */ /* 0x010f320000100800 */
[----:B------:R-:W-:Y:S01]  /*6e40*/  MUFU.TANH R17, R17 ;  /* 0x0000001100117308 */ /* 0x000fe20000002400 */
[----:B--2---:R-:W2:Y:S09]  /*6e50*/  LDL R10, [R1+0x20] ;  /* 0x00002000010a7983 */ /* 0x004eb20000100800 */
[----:B------:R-:W-:Y:S10]  /*6e60*/  MUFU.TANH R219, R9 ;  /* 0x0000000900db7308 */ /* 0x000ff40000002400 */
[----:B------:R-:W-:Y:S01]  /*6e70*/  MUFU.TANH R18, R18 ;  /* 0x0000001200127308 */ /* 0x000fe20000002400 */
[-C--:B-1----:R-:W-:Y:S09]  /*6e80*/  HMMA.16816.F32.BF16 R20, R212, R4.reuse, R20 ;  /* 0x00000004d414723c */ /* 0x082ff20000041814 */
[----:B------:R-:W-:Y:S01]  /*6e90*/  MUFU.TANH R19, R19 ;  /* 0x0000001300137308 */ /* 0x000fe20000002400 */
[C---:B------:R-:W-:Y:S09]  /*6ea0*/  HMMA.16816.F32.BF16 R24, R208.reuse, R4, R24 ;  /* 0x00000004d018723c */ /* 0x040ff20000041818 */
[----:B------:R-:W-:Y:S01]  /*6eb0*/  MUFU.TANH R11, R11 ;  /* 0x0000000b000b7308 */ /* 0x000fe20000002400 */
[-C--:B------:R-:W-:Y:S04]  /*6ec0*/  HMMA.16816.F32.BF16 R28, R208, R6.reuse, R28 ;  /* 0x00000006d01c723c */ /* 0x080fe8000004181c */
[----:B------:R-:W-:Y:S04]  /*6ed0*/  FMUL.FTZ R22, R22, c[0x0][0x320] ;  /* 0x0000c80016167a20 */ /* 0x000fe80000410000 */
[C---:B------:R-:W-:Y:S01]  /*6ee0*/  HMMA.16816.F32.BF16 R32, R212.reuse, R6, R32 ;  /* 0x00000006d420723c */ /* 0x040fe20000041820 */
[----:B------:R-:W-:Y:S01]  /*6ef0*/  MUFU.TANH R13, R13 ;  /* 0x0000000d000d7308 */ /* 0x000fe20000002400 */
[----:B------:R-:W1:Y:S02]  /*6f00*/  LDSM.16.M88.4 R4, [R229+0x3000] ;  /* 0x00300000e504783b */ /* 0x000e640000000200 */
[----:B------:R-:W-:Y:S02]  /*6f10*/  FMUL.FTZ R23, R23, c[0x0][0x320] ;  /* 0x0000c80017177a20 */ /* 0x000fe40000410000 */
        /* <DEDUP_REMOVED lines=8> */
[----:B------:R3:W-:Y:S01]  /*6fa0*/  MUFU.TANH R247, R23 ;  /* 0x0000001700f77308 */ /* 0x0007e20000002400 */
[----:B------:R-:W-:Y:S02]  /*6fb0*/  FMUL.FTZ R29, R29, c[0x0][0x320] ;  /* 0x0000c8001d1d7a20 */ /* 0x000fe40000410000 */
[----:B------:R-:W-:Y:S02]  /*6fc0*/  FMUL.FTZ R33, R33, c[0x0][0x320] ;  /* 0x0000c80021217a20 */ /* 0x000fe40000410000 */
[----:B------:R-:W-:Y:S02]  /*6fd0*/  FMUL.FTZ R32, R32, c[0x0][0x320] ;  /* 0x0000c80020207a20 */ /* 0x000fe40000410000 */
[----:B------:R-:W-:Y:S02]  /*6fe0*/  FMUL.FTZ R34, R34, c[0x0][0x320] ;  /* 0x0000c80022227a20 */ /* 0x000fe40000410000 */
[----:B------:R-:W-:Y:S01]  /*6ff0*/  FMUL.FTZ R26, R26, c[0x0][0x320] ;  /* 0x0000c8001a1a7a20 */ /* 0x000fe20000410000 */
[----:B------:R-:W3:Y:S01]  /*7000*/  MUFU.TANH R131, R20 ;  /* 0x0000001400837308 */ /* 0x000ee20000002400 */
[----:B------:R-:W-:Y:S02]  /*7010*/  FMUL.FTZ R35, R35, c[0x0][0x320] ;  /* 0x0000c80023237a20 */ /* 0x000fe40000410000 */
[----:B------:R-:W-:Y:S07]  /*7020*/  FMUL.FTZ R27, R27, c[0x0][0x320] ;  /* 0x0000c8001b1b7a20 */ /* 0x000fee0000410000 */
[----:B------:R3:W-:Y:S01]  /*7030*/  MUFU.TANH R252, R21 ;  /* 0x0000001500fc7308 */ /* 0x0007e20000002400 */
[-C--:B-1----:R-:W-:Y:S01]  /*7040*/  HMMA.16816.F32.BF16 R36, R212, R4.reuse, R36 ;  /* 0x00000004d424723c */ /* 0x082fe20000041824 */
[----:B---3--:R-:W3:Y:S07]  /*7050*/  LDL.64 R22, [R1+0x40] ;  /* 0x0000400001167983 */ /* 0x008eee0000100a00 */
[C---:B------:R-:W-:Y:S01]  /*7060*/  HMMA.16816.F32.BF16 R40, R208.reuse, R4, R40 ;  /* 0x00000004d028723c */ /* 0x040fe20000041828 */
[----:B------:R-:W-:Y:S07]  /*7070*/  MUFU.TANH R128, R24 ;  /* 0x0000001800807308 */ /* 0x000fee0000002400 */
[-C--:B------:R-:W-:Y:S03]  /*7080*/  HMMA.16816.F32.BF16 R44, R208, R6.reuse, R44 ;  /* 0x00000006d02c723c */ /* 0x080fe6000004182c */
[----:B------:R-:W1:Y:S01]  /*7090*/  MUFU.TANH R249, R33 ;  /* 0x0000002100f97308 */ /* 0x000e620000002400 */
[----:B------:R-:W2:Y:S04]  /*70a0*/  LDL.64 R20, [R1+0x30] ;  /* 0x0000300001147983 */ /* 0x000ea80000100a00 */
[C---:B------:R-:W-:Y:S04]  /*70b0*/  HMMA.16816.F32.BF16 R48, R212.reuse, R6, R48 ;  /* 0x00000006d430723c */ /* 0x040fe80000041830 */
[----:B------:R-:W-:Y:S01]  /*70c0*/  FMUL.FTZ R36, R36, c[0x0][0x320] ;  /* 0x0000c80024247a20 */ /* 0x000fe20000410000 */
[----:B------:R-:W-:Y:S01]  /*70d0*/  MUFU.TANH R241, R31 ;  /* 0x0000001f00f17308 */ /* 0x000fe20000002400 */
[----:B------:R-:W1:Y:S01]  /*70e0*/  LDSM.16.M88.4 R4, [R229+0x3800] ;  /* 0x00380000e504783b */ /* 0x000e620000000200 */
[----:B------:R-:W-:Y:S01]  /*70f0*/  FMUL.FTZ R37, R37, c[0x0][0x320] ;  /* 0x0000c80025257a20 */ /* 0x000fe20000410000 */
[----:B------:R-:W-:Y:S04]  /*7100*/  DEPBAR.LE SB0, 0x0 ;  /* 0x000080000000791a */ /* 0x000fe80000000000 */
[----:B------:R-:W-:Y:S02]  /*7110*/  FMUL.FTZ R40, R40, c[0x0][0x320] ;  /* 0x0000c80028287a20 */ /* 0x000fe40000410000 */
[----:B------:R-:W-:Y:S01]  /*7120*/  FMUL.FTZ R38, R38, c[0x0][0x320] ;  /* 0x0000c80026267a20 */ /* 0x000fe20000410000 */
[----:B------:R-:W-:Y:S01]  /*7130*/  MUFU.TANH R250, R36 ;  /* 0x0000002400fa7308 */ /* 0x000fe20000002400 */
[----:B------:R-:W-:Y:S01]  /*7140*/  FMUL.FTZ R45, R45, c[0x0][0x320] ;  /* 0x0000c8002d2d7a20 */ /* 0x000fe20000410000 */
[----:B------:R-:W-:Y:S01]  /*7150*/  BAR.SYNC.DEFER_BLOCKING 0x0 ;  /* 0x0000000000007b1d */ /* 0x000fe20000010000 */
        /* <DEDUP_REMOVED lines=10> */
[----:B------:R1:W-:Y:S01]  /*7200*/  MUFU.TANH R24, R49 ;  /* 0x0000003100187308 */ /* 0x0003e20000002400 */
[----:B------:R-:W-:Y:S02]  /*7210*/  FMUL.FTZ R51, R51, c[0x0][0x320] ;  /* 0x0000c80033337a20 */ /* 0x000fe40000410000 */
[----:B------:R-:W-:Y:S07]  /*7220*/  FMUL.FTZ R44, R44, c[0x0][0x320] ;  /* 0x0000c8002c2c7a20 */ /* 0x000fee0000410000 */
[----:B------:R-:W1:Y:S02]  /*7230*/  MUFU.TANH R0, R40 ;  /* 0x0000002800007308 */ /* 0x000e640000002400 */
[-C--:B-1----:R-:W-:Y:S05]  /*7240*/  HMMA.16816.F32.BF16 R52, R212, R4.reuse, R52 ;  /* 0x00000004d434723c */ /* 0x082fea0000041834 */
[----:B------:R-:W-:Y:S03]  /*7250*/  MOV R45, R131 ;  /* 0x00000083002d7202 */ /* 0x000fe60000000f00 */
[C---:B------:R-:W-:Y:S01]  /*7260*/  HMMA.16816.F32.BF16 R56, R208.reuse, R4, R56 ;  /* 0x00000004d038723c */ /* 0x040fe20000041838 */
[----:B------:R1:W-:Y:S03]  /*7270*/  MUFU.TANH R131, R46 ;  /* 0x0000002e00837308 */ /* 0x0003e60000002400 */
[----:B------:R-:W-:Y:S03]  /*7280*/  MOV R49, R249 ;  /* 0x000000f900317202 */ /* 0x000fe60000000f00 */
[----:B------:R-:W-:Y:S01]  /*7290*/  FMNMX.FTZ R4, R218, R137, !PT ;  /* 0x00000089da047209 */ /* 0x000fe20007810000 */
[-C--:B------:R-:W-:Y:S03]  /*72a0*/  HMMA.16816.F32.BF16 R60, R208, R6.reuse, R60 ;  /* 0x00000006d03c723c */ /* 0x080fe6000004183c */
[----:B------:R1:W-:Y:S01]  /*72b0*/  MUFU.TANH R3, R47 ;  /* 0x0000002f00037308 */ /* 0x0003e20000002400 */
[----:B------:R-:W-:Y:S02]  /*72c0*/  FMNMX.FTZ R4, R219, R4, !PT ;  /* 0x00000004db047209 */ /* 0x000fe40007810000 */
[----:B------:R-:W-:Y:S02]  /*72d0*/  FMNMX.FTZ R5, R221, R138, !PT ;  /* 0x0000008add057209 */ /* 0x000fe40007810000 */
[----:B------:R-:W-:Y:S01]  /*72e0*/  FMUL.FTZ R55, R55, c[0x0][0x320] ;  /* 0x0000c80037377a20 */ /* 0x000fe20000410000 */
[----:B------:R-:W-:Y:S04]  /*72f0*/  HMMA.16816.F32.BF16 R64, R212, R6, R64 ;  /* 0x00000006d440723c */ /* 0x000fe80000041840 */
[----:B------:R1:W1:Y:S01]  /*7300*/  MUFU.TANH R2, R55 ;  /* 0x0000003700027308 */ /* 0x0002620000002400 */
[----:B------:R-:W-:Y:S01]  /*7310*/  FMUL.FTZ R52, R52, c[0x0][0x320] ;  /* 0x0000c80034347a20 */ /* 0x000fe20000410000 */
[----:B------:R-:W-:Y:S01]  /*7320*/  FMNMX.FTZ R4, R12, R4, !PT ;  /* 0x000000040c047209 */ /* 0x000fe20007810000 */
[----:B------:R-:W-:Y:S01]  /*7330*/  FMUL.FTZ R59, R59, c[0x0][0x320] ;  /* 0x0000c8003b3b7a20 */ /* 0x000fe20000410000 */
[----:B-1----:R-:W-:Y:S01]  /*7340*/  MOV R46, R0 ;  /* 0x00000000002e7202 */ /* 0x002fe20000000f00 */
[----:B------:R-:W-:Y:S03]  /*7350*/  FMUL.FTZ R53, R53, c[0x0][0x320] ;  /* 0x0000c80035357a20 */ /* 0x000fe60000410000 */
[----:B------:R-:W-:Y:S01]  /*7360*/  FMUL.FTZ R54, R54, c[0x0][0x320] ;  /* 0x0000c80036367a20 */ /* 0x000fe20000410000 */
[----:B------:R-:W-:Y:S01]  /*7370*/  FMNMX.FTZ R4, R13, R4, !PT ;  /* 0x000000040d047209 */ /* 0x000fe20007810000 */
[----:B------:R1:W-:Y:S01]  /*7380*/  MUFU.TANH R249, R59 ;  /* 0x0000003b00f97308 */ /* 0x0003e20000002400 */
[----:B------:R-:W-:Y:S01]  /*7390*/  FMUL.FTZ R57, R57, c[0x0][0x320] ;  /* 0x0000c80039397a20 */ /* 0x000fe20000410000 */
[----:B------:R-:W-:Y:S01]  /*73a0*/  FMNMX.FTZ R5, R11, R5, !PT ;  /* 0x000000050b057209 */ /* 0x000fe20007810000 */
[----:B------:R-:W-:Y:S01]  /*73b0*/  FMUL.FTZ R56, R56, c[0x0][0x320] ;  /* 0x0000c80038387a20 */ /* 0x000fe20000410000 */
[----:B------:R-:W-:Y:S01]  /*73c0*/  MOV R47, R252 ;  /* 0x000000fc002f7202 */ /* 0x000fe20000000f00 */
[----:B------:R-:W-:Y:S02]  /*73d0*/  FMUL.FTZ R58, R58, c[0x0][0x320] ;  /* 0x0000c8003a3a7a20 */ /* 0x000fe40000410000 */
[----:B------:R-:W-:Y:S02]  /*73e0*/  FMUL.FTZ R61, R61, c[0x0][0x320] ;  /* 0x0000c8003d3d7a20 */ /* 0x000fe40000410000 */
[----:B------:R-:W-:Y:S01]  /*73f0*/  FMUL.FTZ R62, R62, c[0x0][0x320] ;  /* 0x0000c8003e3e7a20 */ /* 0x000fe20000410000 */
[----:B------:R-:W-:Y:S01]  /*7400*/  MUFU.TANH R130, R42 ;  /* 0x0000002a00827308 */ /* 0x000fe20000002400 */
[----:B------:R-:W-:Y:S02]  /*7410*/  FMUL.FTZ R60, R60, c[0x0][0x320] ;  /* 0x0000c8003c3c7a20 */ /* 0x000fe40000410000 */
[----:B------:R-:W-:Y:S02]  /*7420*/  FMUL.FTZ R64, R64, c[0x0][0x320] ;  /* 0x0000c80040407a20 */ /* 0x000fe40000410000 */
[----:B------:R-:W-:Y:S02]  /*7430*/  IMAD.MOV.U32 R55, RZ, RZ, R128 ;  /* 0x000000ffff377224 */ /* 0x000fe400078e0080 */
[----:B------:R-:W-:Y:S02]  /*7440*/  FMUL.FTZ R65, R65, c[0x0][0x320] ;  /* 0x0000c80041417a20 */ /* 0x000fe40000410000 */
[----:B------:R-:W-:Y:S01]  /*7450*/  FMUL.FTZ R66, R66, c[0x0][0x320] ;  /* 0x0000c80042427a20 */ /* 0x000fe20000410000 */
[----:B------:R1:W-:Y:S01]  /*7460*/  MUFU.TANH R42, R57 ;  /* 0x00000039002a7308 */ /* 0x0003e20000002400 */
[----:B------:R-:W-:Y:S01]  /*7470*/  FMNMX.FTZ R4, R55, R4, !PT ;  /* 0x0000000437047209 */ /* 0x000fe20007810000 */
[----:B------:R-:W-:Y:S01]  /*7480*/  FMUL.FTZ R67, R67, c[0x0][0x320] ;  /* 0x0000c80043437a20 */ /* 0x000fe20000410000 */
[----:B-1----:R-:W-:Y:S02]  /*7490*/  MOV R59, R2 ;  /* 0x00000002003b7202 */ /* 0x002fe40000000f00 */
[----:B------:R-:W-:Y:S05]  /*74a0*/  FMNMX.FTZ R2, R216, R132, !PT ;  /* 0x00000084d8027209 */ /* 0x000fea0007810000 */
[----:B------:R1:W-:Y:S01]  /*74b0*/  MUFU.TANH R40, R43 ;  /* 0x0000002b00287308 */ /* 0x0003e20000002400 */
[----:B------:R-:W-:Y:S04]  /*74c0*/  FMNMX.FTZ R2, R141, R2, !PT ;  /* 0x000000028d027209 */ /* 0x000fe80007810000 */
[----:B------:R-:W-:Y:S04]  /*74d0*/  FMNMX.FTZ R2, R16, R2, !PT ;  /* 0x0000000210027209 */ /* 0x000fe80007810000 */
[----:B------:R-:W-:Y:S01]  /*74e0*/  FMNMX.FTZ R2, R17, R2, !PT ;  /* 0x0000000211027209 */ /* 0x000fe20007810000 */
[----:B------:R1:W-:Y:S03]  /*74f0*/  MUFU.TANH R31, R50 ;  /* 0x00000032001f7308 */ /* 0x0003e60000002400 */
[----:B------:R-:W-:Y:S02]  /*7500*/  FMNMX.FTZ R2, R45, R2, !PT ;  /* 0x000000022d027209 */ /* 0x000fe40007810000 */
[----:B------:R-:W-:Y:S02]  /*7510*/  MOV R57, R3 ;  /* 0x0000000300397202 */ /* 0x000fe40000000f00 */
[----:B------:R-:W-:Y:S02]  /*7520*/  FMNMX.FTZ R3, R220, R133, !PT ;  /* 0x00000085dc037209 */ /* 0x000fe40007810000 */
[----:B------:R-:W-:Y:S01]  /*7530*/  FMNMX.FTZ R2, R47, R2, !PT ;  /* 0x000000022f027209 */ /* 0x000fe20007810000 */
[----:B------:R-:W-:Y:S01]  /*7540*/  MUFU.TANH R242, R41 ;  /* 0x0000002900f27308 */ /* 0x000fe20000002400 */
[----:B------:R-:W-:Y:S02]  /*7550*/  FMNMX.FTZ R3, R217, R3, !PT ;  /* 0x00000003d9037209 */ /* 0x000fe40007810000 */
[----:B-1----:R-:W-:Y:S02]  /*7560*/  MOV R43, R250 ;  /* 0x000000fa002b7202 */ /* 0x002fe40000000f00 */
[----:B------:R-:W-:Y:S05]  /*7570*/  FMNMX.FTZ R3, R18, R3, !PT ;  /* 0x0000000312037209 */ /* 0x000fea0007810000 */
[----:B------:R-:W1:Y:S01]  /*7580*/  MUFU.TANH R251, R32 ;  /* 0x0000002000fb7308 */ /* 0x000e620000002400 */
[----:B------:R-:W-:Y:S02]  /*7590*/  FMNMX.FTZ R3, R19, R3, !PT ;  /* 0x0000000313037209 */ /* 0x000fe40007810000 */
[----:B------:R-:W-:Y:S04]  /*75a0*/  MOV R50, R248 ;  /* 0x000000f800327202 */ /* 0x000fe80000000f00 */
[----:B------:R-:W-:Y:S03]  /*75b0*/  FMNMX.FTZ R3, R50, R3, !PT ;  /* 0x0000000332037209 */ /* 0x000fe60007810000 */
[----:B------:R1:W-:Y:S10]  /*75c0*/  MUFU.TANH R41, R48 ;  /* 0x0000003000297308 */ /* 0x0003f40000002400 */
[----:B------:R4:W-:Y:S10]  /*75d0*/  MUFU.TANH R0, R51 ;  /* 0x0000003300007308 */ /* 0x0009f40000002400 */
[----:B------:R-:W-:Y:S01]  /*75e0*/  MUFU.TANH R245, R25 ;  /* 0x0000001900f57308 */ /* 0x000fe20000002400 */
[----:B-1----:R-:W-:Y:S04]  /*75f0*/  MOV R48, R251 ;  /* 0x000000fb00307202 */ /* 0x002fe80000000f00 */
[----:B------:R-:W-:Y:S05]  /*7600*/  FMNMX.FTZ R2, R48, R2, !PT ;  /* 0x0000000230027209 */ /* 0x000fea0007810000 */
[----:B------:R-:W-:Y:S01]  /*7610*/  MUFU.TANH R223, R28 ;  /* 0x0000001c00df7308 */ /* 0x000fe20000002400 */
[----:B------:R-:W-:Y:S02]  /*7620*/  FMNMX.FTZ R2, R49, R2, !PT ;  /* 0x0000000231027209 */ /* 0x000fe40007810000 */
[----:B----4-:R-:W-:Y:S02]  /*7630*/  MOV R51, R247 ;  /* 0x000000f700337202 */ /* 0x010fe40000000f00 */
[----:B------:R-:W-:Y:S02]  /*7640*/  FMNMX.FTZ R2, R43, R2, !PT ;  /* 0x000000022b027209 */ /* 0x000fe40007810000 */
[----:B------:R-:W-:Y:S03]  /*7650*/  FMNMX.FTZ R3, R51, R3, !PT ;  /* 0x0000000333037209 */ /* 0x000fe60007810000 */
[----:B------:R-:W1:Y:S10]  /*7660*/  MUFU.TANH R246, R34 ;  /* 0x0000002200f67308 */ /* 0x000e740000002400 */
[----:B------:R1:W-:Y:S10]  /*7670*/  MUFU.TANH R28, R52 ;  /* 0x00000034001c7308 */ /* 0x0003f40000002400 */
[----:B------:R-:W4:Y:S10]  /*7680*/  MUFU.TANH R14, R14 ;  /* 0x0000000e000e7308 */ /* 0x000f340000002400 */
[----:B------:R-:W4:Y:S01]  /*7690*/  MUFU.TANH R136, R30 ;  /* 0x0000001e00887308 */ /* 0x000f220000002400 */
[----:B-1----:R-:W-:Y:S04]  /*76a0*/  MOV R52, R246 ;  /* 0x000000f600347202 */ /* 0x002fe80000000f00 */
[----:B------:R-:W-:Y:S05]  /*76b0*/  FMNMX.FTZ R3, R52, R3, !PT ;  /* 0x0000000334037209 */ /* 0x000fea0007810000 */
[----:B------:R1:W-:Y:S01]  /*76c0*/  MUFU.TANH R30, R53 ;  /* 0x00000035001e7308 */ /* 0x0003e20000002400 */
[----:B----4-:R-:W-:Y:S09]  /*76d0*/  FMNMX.FTZ R5, R14, R5, !PT ;  /* 0x000000050e057209 */ /* 0x010ff20007810000 */
[----:B------:R4:W-:Y:S01]  /*76e0*/  MUFU.TANH R128, R56 ;  /* 0x0000003800807308 */ /* 0x0009e20000002400 */
[----:B------:R-:W-:Y:S09]  /*76f0*/  MOV R34, R136 ;  /* 0x0000008800227202 */ /* 0x000ff20000000f00 */
[----:B------:R-:W2:Y:S01]  /*7700*/  MUFU.TANH R139, R26 ;  /* 0x0000001a008b7308 */ /* 0x000ea20000002400 */
[----:B-1----:R-:W-:Y:S04]  /*7710*/  MOV R53, R245 ;  /* 0x000000f500357202 */ /* 0x002fe80000000f00 */
[----:B------:R-:W-:Y:S05]  /*7720*/  FMNMX.FTZ R4, R53, R4, !PT ;  /* 0x0000000435047209 */ /* 0x000fea0007810000 */
[----:B------:R-:W-:Y:S01]  /*7730*/  MUFU.TANH R222, R29 ;  /* 0x0000001d00de7308 */ /* 0x000fe20000002400 */
[----:B----4-:R-:W-:Y:S04]  /*7740*/  MOV R56, R223 ;  /* 0x000000df00387202 */ /* 0x010fe80000000f00 */
[----:B------:R-:W-:Y:S05]  /*7750*/  FMNMX.FTZ R4, R56, R4, !PT ;  /* 0x0000000438047209 */ /* 0x000fea0007810000 */
[----:B------:R2:W1:Y:S10]  /*7760*/  MUFU.TANH R235, R35 ;  /* 0x0000002300eb7308 */ /* 0x0004740000002400 */
[----:B------:R1:W-:Y:S10]  /*7770*/  MUFU.TANH R29, R54 ;  /* 0x00000036001d7308 */ /* 0x0003f40000002400 */
[----:B------:R-:W4:Y:S01]  /*7780*/  MUFU.TANH R15, R15 ;  /* 0x0000000f000f7308 */ /* 0x000f220000002400 */
[----:B--2---:R-:W-:Y:S09]  /*7790*/  MOV R35, R139 ;  /* 0x0000008b00237202 */ /* 0x004ff20000000f00 */
[----:B------:R2:W-:Y:S01]  /*77a0*/  MUFU.TANH R252, R60 ;  /* 0x0000003c00fc7308 */ /* 0x0005e20000002400 */
[----:B-1----:R-:W-:Y:S04]  /*77b0*/  MOV R54, R235 ;  /* 0x000000eb00367202 */ /* 0x002fe80000000f00 */
[----:B------:R-:W-:Y:S05]  /*77c0*/  FMNMX.FTZ R3, R54, R3, !PT ;  /* 0x0000000336037209 */ /* 0x000fea0007810000 */
[----:B------:R1:W-:Y:S01]  /*77d0*/  MUFU.TANH R250, R58 ;  /* 0x0000003a00fa7308 */ /* 0x0003e20000002400 */
[----:B----4-:R-:W-:Y:S04]  /*77e0*/  FMNMX.FTZ R5, R15, R5, !PT ;  /* 0x000000050f057209 */ /* 0x010fe80007810000 */
[----:B------:R-:W-:Y:S05]  /*77f0*/  FMNMX.FTZ R5, R35, R5, !PT ;  /* 0x0000000523057209 */ /* 0x000fea0007810000 */
[----:B------:R-:W4:Y:S01]  /*7800*/  MUFU.TANH R129, R37 ;  /* 0x0000002500817308 */ /* 0x000f220000002400 */
[----:B--2---:R-:W-:Y:S01]  /*7810*/  MOV R60, R0 ;  /* 0x00000000003c7202 */ /* 0x004fe20000000f00 */
[----:B------:R-:W-:Y:S08]  /*7820*/  FMUL.FTZ R0, R63, c[0x0][0x320] ;  /* 0x0000c8003f007a20 */ /* 0x000ff00000410000 */
[----:B------:R-:W2:Y:S01]  /*7830*/  MUFU.TANH R33, R38 ;  /* 0x0000002600217308 */ /* 0x000ea20000002400 */
[----:B-1----:R-:W-:Y:S04]  /*7840*/  MOV R58, R222 ;  /* 0x000000de003a7202 */ /* 0x002fe80000000f00 */
[----:B------:R-:W-:Y:S05]  /*7850*/  FMNMX.FTZ R4, R58, R4, !PT ;  /* 0x000000043a047209 */ /* 0x000fea0007810000 */
[----:B------:R-:W1:Y:S01]  /*7860*/  MUFU.TANH R25, R27 ;  /* 0x0000001b00197308 */ /* 0x000e620000002400 */
[----:B------:R-:W-:Y:S02]  /*7870*/  FMNMX.FTZ R4, R46, R4, !PT ;  /* 0x000000042e047209 */ /* 0x000fe40007810000 */
[----:B----4-:R-:W-:Y:S02]  /*7880*/  FMNMX.FTZ R2, R129, R2, !PT ;  /* 0x0000000281027209 */ /* 0x010fe40007810000 */
[----:B------:R-:W-:Y:S02]  /*7890*/  FMNMX.FTZ R4, R242, R4, !PT ;  /* 0x00000004f2047209 */ /* 0x000fe40007810000 */
[----:B------:R-:W-:Y:S03]  /*78a0*/  FMNMX.FTZ R2, R41, R2, !PT ;  /* 0x0000000229027209 */ /* 0x000fe60007810000 */
[----:B------:R-:W4:Y:S01]  /*78b0*/  MUFU.TANH R32, R39 ;  /* 0x0000002700207308 */ /* 0x000f220000002400 */
[----:B------:R-:W-:Y:S02]  /*78c0*/  FMNMX.FTZ R2, R24, R2, !PT ;  /* 0x0000000218027209 */ /* 0x000fe40007810000 */
[----:B--2---:R-:W-:Y:S02]  /*78d0*/  FMNMX.FTZ R3, R33, R3, !PT ;  /* 0x0000000321037209 */ /* 0x004fe40007810000 */
[----:B------:R-:W-:Y:S05]  /*78e0*/  FMNMX.FTZ R2, R28, R2, !PT ;  /* 0x000000021c027209 */ /* 0x000fea0007810000 */
[----:B------:R-:W2:Y:S01]  /*78f0*/  MUFU.TANH R44, R44 ;  /* 0x0000002c002c7308 */ /* 0x000ea20000002400 */
[----:B------:R-:W-:Y:S02]  /*7900*/  FMNMX.FTZ R136, R30, R2, !PT ;  /* 0x000000021e887209 */ /* 0x000fe40007810000 */
[----:B-1----:R-:W-:Y:S04]  /*7910*/  FMNMX.FTZ R5, R25, R5, !PT ;  /* 0x0000000519057209 */ /* 0x002fe80007810000 */
[----:B------:R-:W-:Y:S03]  /*7920*/  FMNMX.FTZ R5, R34, R5, !PT ;  /* 0x0000000522057209 */ /* 0x000fe60007810000 */
[----:B------:R-:W1:Y:S01]  /*7930*/  MUFU.TANH R248, R64 ;  /* 0x0000004000f87308 */ /* 0x000e620000002400 */
[----:B------:R-:W-:Y:S02]  /*7940*/  FMNMX.FTZ R5, R241, R5, !PT ;  /* 0x00000005f1057209 */ /* 0x000fe40007810000 */
[----:B----4-:R-:W-:Y:S02]  /*7950*/  FMNMX.FTZ R3, R32, R3, !PT ;  /* 0x0000000320037209 */ /* 0x010fe40007810000 */
[----:B------:R-:W-:Y:S02]  /*7960*/  FMNMX.FTZ R5, R130, R5, !PT ;  /* 0x0000000582057209 */ /* 0x000fe40007810000 */
[----:B------:R-:W-:Y:S03]  /*7970*/  FMNMX.FTZ R3, R31, R3, !PT ;  /* 0x000000031f037209 */ /* 0x000fe60007810000 */
[----:B------:R4:W-:Y:S01]  /*7980*/  MUFU.TANH R139, R0 ;  /* 0x00000000008b7308 */ /* 0x0009e20000002400 */
[----:B------:R-:W-:Y:S02]  /*7990*/  FMNMX.FTZ R3, R60, R3, !PT ;  /* 0x000000033c037209 */ /* 0x000fe40007810000 */
[----:B--2---:R-:W-:Y:S02]  /*79a0*/  FMNMX.FTZ R4, R44, R4, !PT ;  /* 0x000000042c047209 */ /* 0x004fe40007810000 */
[----:B------:R-:W-:Y:S02]  /*79b0*/  FMNMX.FTZ R2, R29, R3, !PT ;  /* 0x000000031d027209 */ /* 0x000fe40007810000 */
[----:B------:R-:W-:Y:S03]  /*79c0*/  FMNMX.FTZ R3, R40, R5, !PT ;  /* 0x0000000528037209 */ /* 0x000fe60007810000 */
[----:B------:R-:W2:Y:S01]  /*79d0*/  MUFU.TANH R247, R65 ;  /* 0x0000004100f77308 */ /* 0x000ea20000002400 */
[----:B------:R-:W-:Y:S02]  /*79e0*/  FMNMX.FTZ R5, R243, R4, !PT ;  /* 0x00000004f3057209 */ /* 0x000fe40007810000 */
[----:B------:R-:W-:Y:S02]  /*79f0*/  FMNMX.FTZ R4, R59, R2, !PT ;  /* 0x000000023b047209 */ /* 0x000fe40007810000 */
[----:B-1----:R-:W-:Y:S02]  /*7a00*/  FMNMX.FTZ R136, R248, R136, !PT ;  /* 0x00000088f8887209 */ /* 0x002fe40007810000 */
[----:B------:R-:W-:Y:S03]  /*7a10*/  FMNMX.FTZ R2, R131, R3, !PT ;  /* 0x0000000383027209 */ /* 0x000fe60007810000 */
[----:B------:R-:W1:Y:S01]  /*7a20*/  MUFU.TANH R246, R66 ;  /* 0x0000004200f67308 */ /* 0x000e620000002400 */
[----:B------:R-:W-:Y:S02]  /*7a30*/  FMNMX.FTZ R2, R57, R2, !PT ;  /* 0x0000000239027209 */ /* 0x000fe40007810000 */
[----:B----4-:R-:W-:Y:S02]  /*7a40*/  FMNMX.FTZ R0, R128, R5, !PT ;  /* 0x0000000580007209 */ /* 0x010fe40007810000 */
[----:B------:R-:W-:Y:S02]  /*7a50*/  FMNMX.FTZ R2, R250, R2, !PT ;  /* 0x00000002fa027209 */ /* 0x000fe40007810000 */
[----:B------:R-:W-:Y:S03]  /*7a60*/  FMNMX.FTZ R0, R42, R0, !PT ;  /* 0x000000002a007209 */ /* 0x000fe60007810000 */
[----:B------:R-:W4:Y:S01]  /*7a70*/  MUFU.TANH R251, R61 ;  /* 0x0000003d00fb7308 */ /* 0x000f220000002400 */
[----:B--2---:R-:W-:Y:S05]  /*7a80*/  FMNMX.FTZ R136, R247, R136, !PT ;  /* 0x00000088f7887209 */ /* 0x004fea0007810000 */
[----:B------:R-:W2:Y:S04]  /*7a90*/  SHFL.BFLY PT, R6, R136, 0x2, 0x1f ;  /* 0x0c401f0088067f89 */ /* 0x000ea800000e0000 */
[----:B------:R-:W3:Y:S01]  /*7aa0*/  MUFU.TANH R245, R67 ;  /* 0x0000004300f57308 */ /* 0x000ee20000002400 */
[----:B-1----:R-:W-:Y:S02]  /*7ab0*/  FMNMX.FTZ R3, R246, R4, !PT ;  /* 0x00000004f6037209 */ /* 0x002fe40007810000 */
[----:B------:R-:W-:Y:S02]  /*7ac0*/  FMNMX.FTZ R4, R252, R0, !PT ;  /* 0x00000000fc047209 */ /* 0x000fe40007810000 */
[----:B------:R-:W-:Y:S05]  /*7ad0*/  FMNMX.FTZ R0, R249, R2, !PT ;  /* 0x00000002f9007209 */ /* 0x000fea0007810000 */
[----:B------:R-:W1:Y:S01]  /*7ae0*/  MUFU.TANH R140, R62 ;  /* 0x0000003e008c7308 */ /* 0x000e620000002400 */
[----:B----4-:R-:W-:Y:S05]  /*7af0*/  FMNMX.FTZ R4, R251, R4, !PT ;  /* 0x00000004fb047209 */ /* 0x010fea0007810000 */
[----:B------:R-:W4:Y:S01]  /*7b00*/  SHFL.BFLY PT, R5, R4, 0x2, 0x1f ;  /* 0x0c401f0004057f89 */ /* 0x000f2200000e0000 */
[----:B--2---:R-:W-:Y:S02]  /*7b10*/  FMNMX.FTZ R136, R136, R6, !PT ;  /* 0x0000000688887209 */ /* 0x004fe40007810000 */
[----:B---3--:R-:W-:Y:S05]  /*7b20*/  FMNMX.FTZ R3, R245, R3, !PT ;  /* 0x00000003f5037209 */ /* 0x008fea0007810000 */
[----:B------:R-:W2:Y:S01]  /*7b30*/  SHFL.BFLY PT, R6, R136, 0x1, 0x1f ;  /* 0x0c201f0088067f89 */ /* 0x000ea200000e0000 */
[----:B-1----:R-:W-:Y:S07]  /*7b40*/  FMNMX.FTZ R0, R140, R0, !PT ;  /* 0x000000008c007209 */ /* 0x002fee0007810000 */
[----:B------:R-:W1:Y:S01]  /*7b50*/  SHFL.BFLY PT, R135, R3, 0x2, 0x1f ;  /* 0x0c401f0003877f89 */ /* 0x000e6200000e0000 */
[----:B------:R-:W-:Y:S02]  /*7b60*/  FMNMX.FTZ R0, R139, R0, !PT ;  /* 0x000000008b007209 */ /* 0x000fe40007810000 */
[----:B----4-:R-:W-:Y:S05]  /*7b70*/  FMNMX.FTZ R4, R4, R5, !PT ;  /* 0x0000000504047209 */ /* 0x010fea0007810000 */
[----:B------:R-:W3:Y:S01]  /*7b80*/  SHFL.BFLY PT, R2, R0, 0x2, 0x1f ;  /* 0x0c401f0000027f89 */ /* 0x000ee200000e0000 */
[----:B------:R-:W-:Y:S04]  /*7b90*/  @P1 IADD3 R5, P4, R8, UR9, RZ ;  /* 0x0000000908051c10 */ /* 0x000fe8000ff9e0ff */
[C---:B------:R-:W-:Y:S02]  /*7ba0*/  @P1 LEA R8, P2, R5.reuse, c[0x0][0x1c8], 0x1 ;  /* 0x0000720005081a11 */ /* 0x040fe400078408ff */
[----:B------:R-:W-:Y:S01]  /*7bb0*/  @P1 IADD3.X R9, R10, UR8, RZ, P4, !PT ;  /* 0x000000080a091c10 */ /* 0x000fe2000a7fe4ff */
[----:B------:R-:W4:Y:S01]  /*7bc0*/  SHFL.BFLY PT, R134, R4, 0x1, 0x1f ;  /* 0x0c201f0004867f89 */ /* 0x000f2200000e0000 */
[----:B--2---:R-:W-:Y:S02]  /*7bd0*/  FMNMX.FTZ R136, R136, R6, !PT ;  /* 0x0000000688887209 */ /* 0x004fe40007810000 */
[----:B------:R-:W-:Y:S03]  /*7be0*/  @P1 LEA.HI.X R9, R5, c[0x0][0x1cc], R9, 0x1, P2 ;  /* 0x0000730005091a11 */ /* 0x000fe600010f0c09 */
[----:B------:R-:W-:Y:S01]  /*7bf0*/  FMUL.FTZ R143, R136, c[0x0][0x2d0] ;  /* 0x0000b400888f7a20 */ /* 0x000fe20000410000 */
[----:B-1----:R-:W-:Y:S05]  /*7c00*/  FMNMX.FTZ R135, R3, R135, !PT ;  /* 0x0000008703877209 */ /* 0x002fea0007810000 */
[----:B------:R-:W1:Y:S01]  /*7c10*/  SHFL.BFLY PT, R7, R135, 0x1, 0x1f ;  /* 0x0c201f0087077f89 */ /* 0x000e6200000e0000 */
[----:B---3--:R-:W-:Y:S01]  /*7c20*/  FMNMX.FTZ R2, R0, R2, !PT ;  /* 0x0000000200027209 */ /* 0x008fe20007810000 */
[----:B------:R-:W-:Y:S04]  /*7c30*/  FADD.FTZ R0, -R136, R132 ;  /* 0x0000008488007221 */ /* 0x000fe80000010100 */
[----:B------:R-:W-:Y:S02]  /*7c40*/  FMUL.FTZ R0, R0, c[0x0][0x2d0] ;  /* 0x0000b40000007a20 */ /* 0x000fe40000410000 */
[----:B------:R-:W2:Y:S01]  /*7c50*/  SHFL.BFLY PT, R3, R2, 0x1, 0x1f ;  /* 0x0c201f0002037f89 */ /* 0x000ea200000e0000 */
[----:B----4-:R-:W-:Y:S01]  /*7c60*/  FMNMX.FTZ R134, R4, R134, !PT ;  /* 0x0000008604867209 */ /* 0x010fe20007810000 */
[----:B------:R-:W-:Y:S01]  /*7c70*/  FFMA.FTZ R4, R216, c[0x0][0x2d0], -R143 ;  /* 0x0000b400d8047a23 */ /* 0x000fe2000001088f */
[----:B------:R3:W4:Y:S10]  /*7c80*/  MUFU.EX2 R132, R0 ;  /* 0x0000000000847308 */ /* 0x0007340000000800 */
[----:B------:R4:W-:Y:S01]  /*7c90*/  MUFU.EX2 R210, R4 ;  /* 0x0000000400d27308 */ /* 0x0009e20000000800 */
[----:B-1----:R-:W-:Y:S05]  /*7ca0*/  FMNMX.FTZ R135, R135, R7, !PT ;  /* 0x0000000787877209 */ /* 0x002fea0007810000 */
[----:B------:R-:W-:Y:S04]  /*7cb0*/  FMUL.FTZ R142, R135, c[0x0][0x2d0] ;  /* 0x0000b400878e7a20 */ /* 0x000fe80000410000 */
[--C-:B------:R-:W-:Y:S01]  /*7cc0*/  FFMA.FTZ R6, R217, c[0x0][0x2d0], -R142.reuse ;  /* 0x0000b400d9067a23 */ /* 0x100fe2000001088e */
[----:B--2---:R-:W-:Y:S01]  /*7cd0*/  FMNMX.FTZ R3, R2, R3, !PT ;  /* 0x0000000302037209 */ /* 0x004fe20007810000 */
[--C-:B------:R-:W-:Y:S02]  /*7ce0*/  FFMA.FTZ R5, R19, c[0x0][0x2d0], -R142.reuse ;  /* 0x0000b40013057a23 */ /* 0x100fe4000001088e */
[----:B------:R-:W-:Y:S01]  /*7cf0*/  MUFU.EX2 R216, R6 ;  /* 0x0000000600d87308 */ /* 0x000fe20000000800 */
[----:B---3--:R-:W-:Y:S02]  /*7d00*/  FADD.FTZ R0, -R135, R133 ;  /* 0x0000008587007221 */ /* 0x008fe40000010100 */
[----:B------:R-:W-:Y:S02]  /*7d10*/  FFMA.FTZ R10, R18, c[0x0][0x2d0], -R142 ;  /* 0x0000b400120a7a23 */ /* 0x000fe4000001088e */
[----:B------:R-:W-:Y:S02]  /*7d20*/  FMUL.FTZ R0, R0, c[0x0][0x2d0] ;  /* 0x0000b40000007a20 */ /* 0x000fe40000410000 */
[C---:B----4-:R-:W-:Y:S02]  /*7d30*/  FMUL.FTZ R65, R132.reuse, R201 ;  /* 0x000000c984417220 */ /* 0x050fe40000410000 */
[----:B------:R-:W-:Y:S01]  /*7d40*/  FMUL.FTZ R64, R132, R200 ;  /* 0x000000c884407220 */ /* 0x000fe20000410000 */
[----:B------:R1:W2:Y:S01]  /*7d50*/  MUFU.EX2 R133, R0 ;  /* 0x0000000000857308 */ /* 0x0002a20000000800 */
[----:B------:R-:W-:Y:S02]  /*7d60*/  FFMA.FTZ R4, R141, c[0x0][0x2d0], -R143 ;  /* 0x0000b4008d047a23 */ /* 0x000fe4000001088f */
[----:B------:R-:W-:Y:S02]  /*7d70*/  FMUL.FTZ R141, R134, c[0x0][0x2d0] ;  /* 0x0000b400868d7a20 */ /* 0x000fe40000410000 */
[C---:B------:R-:W-:Y:S02]  /*7d80*/  FMUL.FTZ R68, R132.reuse, R68 ;  /* 0x0000004484447220 */ /* 0x040fe40000410000 */
[C---:B------:R-:W-:Y:S02]  /*7d90*/  FMUL.FTZ R69, R132.reuse, R69 ;  /* 0x0000004584457220 */ /* 0x040fe40000410000 */
[C---:B------:R-:W-:Y:S01]  /*7da0*/  FMUL.FTZ R80, R132.reuse, R80 ;  /* 0x0000005084507220 */ /* 0x040fe20000410000 */
[----:B------:R3:W-:Y:S01]  /*7db0*/  MUFU.EX2 R222, R4 ;  /* 0x0000000400de7308 */ /* 0x0007e20000000800 */
[C---:B------:R-:W-:Y:S02]  /*7dc0*/  FMUL.FTZ R81, R132.reuse, R81 ;  /* 0x0000005184517220 */ /* 0x040fe40000410000 */
[C---:B------:R-:W-:Y:S02]  /*7dd0*/  FMUL.FTZ R84, R132.reuse, R84 ;  /* 0x0000005484547220 */ /* 0x040fe40000410000 */
[C---:B------:R-:W-:Y:S02]  /*7de0*/  FMUL.FTZ R85, R132.reuse, R85 ;  /* 0x0000005584557220 */ /* 0x040fe40000410000 */
[C---:B------:R-:W-:Y:S02]  /*7df0*/  FMUL.FTZ R96, R132.reuse, R96 ;  /* 0x0000006084607220 */ /* 0x040fe40000410000 */
[C---:B------:R-:W-:Y:S01]  /*7e00*/  FMUL.FTZ R97, R132.reuse, R97 ;  /* 0x0000006184617220 */ /* 0x040fe20000410000 */
[----:B------:R4:W-:Y:S01]  /*7e10*/  MUFU.EX2 R217, R10 ;  /* 0x0000000a00d97308 */ /* 0x0009e20000000800 */
[C---:B------:R-:W-:Y:S02]  /*7e20*/  FMUL.FTZ R100, R132.reuse, R100 ;  /* 0x0000006484647220 */ /* 0x040fe40000410000 */
[----:B------:R-:W-:Y:S02]  /*7e30*/  FMUL.FTZ R101, R132, R101 ;  /* 0x0000006584657220 */ /* 0x000fe40000410000 */
[----:B-1----:R-:W-:Y:S02]  /*7e40*/  FADD.FTZ R0, -R134, R137 ;  /* 0x0000008986007221 */ /* 0x002fe40000010100 */
[----:B------:R-:W-:Y:S02]  /*7e50*/  FMUL.FTZ R137, R3, c[0x0][0x2d0] ;  /* 0x0000b40003897a20 */ /* 0x000fe40000410000 */
[----:B------:R-:W-:Y:S02]  /*7e60*/  FMUL.FTZ R0, R0, c[0x0][0x2d0] ;  /* 0x0000b40000007a20 */ /* 0x000fe40000410000 */
[C---:B--2---:R-:W-:Y:S02]  /*7e70*/  FMUL.FTZ R18, R133.reuse, R154 ;  /* 0x0000009a85127220 */ /* 0x044fe40000410000 */
[----:B------:R1:W2:Y:S01]  /*7e80*/  MUFU.EX2 R2, R0 ;  /* 0x0000000000027308 */ /* 0x0002a20000000800 */
[----:B---3--:R-:W-:Y:S02]  /*7e90*/  FFMA.FTZ R4, R16, c[0x0][0x2d0], -R143 ;  /* 0x0000b40010047a23 */ /* 0x008fe4000001088f */
[----:B------:R-:W-:Y:S02]  /*7ea0*/  FMUL.FTZ R16, R132, R152 ;  /* 0x0000009884107220 */ /* 0x000fe40000410000 */
[C---:B------:R-:W-:Y:S02]  /*7eb0*/  FMUL.FTZ R19, R133.reuse, R155 ;  /* 0x0000009b85137220 */ /* 0x040fe40000410000 */
[C---:B------:R-:W-:Y:S02]  /*7ec0*/  FMUL.FTZ R67, R133.reuse, R203 ;  /* 0x000000cb85437220 */ /* 0x040fe40000410000 */
[----:B------:R-:W-:Y:S01]  /*7ed0*/  FMUL.FTZ R66, R133, R202 ;  /* 0x000000ca85427220 */ /* 0x000fe20000410000 */
[----:B------:R3:W-:Y:S01]  /*7ee0*/  MUFU.EX2 R223, R4 ;  /* 0x0000000400df7308 */ /* 0x0007e20000000800 */
[----:B----4-:R-:W-:Y:S01]  /*7ef0*/  FFMA.FTZ R10, R221, c[0x0][0x2d0], -R137 ;  /* 0x0000b400dd0a7a23 */ /* 0x010fe20000010889 */
[----:B------:R-:W-:Y:S01]  /*7f00*/  MOV R221, R57 ;  /* 0x0000003900dd7202 */ /* 0x000fe20000000f00 */
[C---:B------:R-:W-:Y:S02]  /*7f10*/  FMUL.FTZ R70, R133.reuse, R70 ;  /* 0x0000004685467220 */ /* 0x040fe40000410000 */
[C---:B------:R-:W-:Y:S02]  /*7f20*/  FMUL.FTZ R71, R133.reuse, R71 ;  /* 0x0000004785477220 */ /* 0x040fe40000410000 */
[C---:B------:R-:W-:Y:S02]  /*7f30*/  FMUL.FTZ R82, R133.reuse, R82 ;  /* 0x0000005285527220 */ /* 0x040fe40000410000 */
[C---:B------:R-:W-:Y:S01]  /*7f40*/  FMUL.FTZ R83, R133.reuse, R83 ;  /* 0x0000005385537220 */ /* 0x040fe20000410000 */
[----:B------:R-:W-:Y:S01]  /*7f50*/  MUFU.EX2 R208, R10 ;  /* 0x0000000a00d07308 */ /* 0x000fe20000000800 */
[C---:B------:R-:W-:Y:S02]  /*7f60*/  FMUL.FTZ R86, R133.reuse, R86 ;  /* 0x0000005685567220 */ /* 0x040fe40000410000 */
[----:B------:R-:W-:Y:S02]  /*7f70*/  FMUL.FTZ R87, R133, R87 ;  /* 0x0000005785577220 */ /* 0x000fe40000410000 */
[----:B-1----:R-:W-:Y:S01]  /*7f80*/  FADD.FTZ R0, -R3, R138 ;  /* 0x0000008a03007221 */ /* 0x002fe20000010100 */
[----:B------:R-:W-:Y:S01]  /*7f90*/  MOV R138, R45 ;  /* 0x0000002d008a7202 */ /* 0x000fe20000000f00 */
[----:B--2---:R-:W-:Y:S02]  /*7fa0*/  FMUL.FTZ R45, R2, R189 ;  /* 0x000000bd022d7220 */ /* 0x004fe40000410000 */
[----:B------:R-:W-:Y:S02]  /*7fb0*/  FMUL.FTZ R0, R0, c[0x0][0x2d0] ;  /* 0x0000b40000007a20 */ /* 0x000fe40000410000 */
[C---:B------:R-:W-:Y:S02]  /*7fc0*/  FMUL.FTZ R57, R2.reuse, R193 ;  /* 0x000000c102397220 */ /* 0x040fe40000410000 */
[----:B------:R-:W-:Y:S02]  /*7fd0*/  FMUL.FTZ R61, R2, R205 ;  /* 0x000000cd023d7220 */ /* 0x000fe40000410000 */
[--C-:B---3--:R-:W-:Y:S01]  /*7fe0*/  FFMA.FTZ R4, R17, c[0x0][0x2d0], -R143.reuse ;  /* 0x0000b40011047a23 */ /* 0x108fe2000001088f */
[----:B------:R-:W1:Y:S01]  /*7ff0*/  MUFU.EX2 R0, R0 ;  /* 0x0000000000007308 */ /* 0x000e620000000800 */
[----:B------:R-:W-:Y:S02]  /*8000*/  FMUL.FTZ R17, R132, R153 ;  /* 0x0000009984117220 */ /* 0x000fe40000410000 */
[----:B------:R-:W-:Y:S02]  /*8010*/  FFMA.FTZ R138, R138, c[0x0][0x2d0], -R143 ;  /* 0x0000b4008a8a7a23 */ /* 0x000fe4000001088f */
        /* <DEDUP_REMOVED lines=8> */
[----:B------:R-:W-:Y:S02]  /*80a0*/  FMUL.FTZ R93, R2, R93 ;  /* 0x0000005d025d7220 */ /* 0x000fe40000410000 */
[C---:B------:R-:W-:Y:S02]  /*80b0*/  FMUL.FTZ R98, R133.reuse, R98 ;  /* 0x0000006285627220 */ /* 0x040fe40000410000 */
[----:B------:R-:W-:Y:S02]  /*80c0*/  FMUL.FTZ R99, R133, R99 ;  /* 0x0000006385637220 */ /* 0x000fe40000410000 */
[C---:B-1----:R-:W-:Y:S02]  /*80d0*/  FMUL.FTZ R10, R0.reuse, R146 ;  /* 0x00000092000a7220 */ /* 0x042fe40000410000 */
[C---:B------:R-:W-:Y:S01]  /*80e0*/  FMUL.FTZ R26, R0.reuse, R162 ;  /* 0x000000a2001a7220 */ /* 0x040fe20000410000 */
[----:B------:R-:W-:Y:S01]  /*80f0*/  MOV R162, R44 ;  /* 0x0000002c00a27202 */ /* 0x000fe20000000f00 */
[----:B------:R-:W-:Y:S01]  /*8100*/  FMUL.FTZ R27, R0, R163 ;  /* 0x000000a3001b7220 */ /* 0x000fe20000410000 */
[----:B------:R-:W-:Y:S01]  /*8110*/  MOV R163, R28 ;  /* 0x0000001c00a37202 */ /* 0x000fe20000000f00 */
[----:B------:R-:W-:Y:S01]  /*8120*/  FMUL.FTZ R28, R2, R172 ;  /* 0x000000ac021c7220 */ /* 0x000fe20000410000 */
[----:B------:R-:W-:Y:S01]  /*8130*/  MOV R172, R30 ;  /* 0x0000001e00ac7202 */ /* 0x000fe20000000f00 */
[----:B------:R-:W-:Y:S01]  /*8140*/  FMUL.FTZ R30, R0, R174 ;  /* 0x000000ae001e7220 */ /* 0x000fe20000410000 */
[----:B--2---:R-:W-:Y:S01]  /*8150*/  F2FP.BF16.PACK_AB R146, R235, R223 ;  /* 0x000000dfeb92723e */ /* 0x004fe200000010ff */
[--C-:B------:R-:W-:Y:S01]  /*8160*/  FFMA.FTZ R4, R220, c[0x0][0x2d0], -R142.reuse ;  /* 0x0000b400dc047a23 */ /* 0x100fe2000001088e */
[----:B------:R-:W-:Y:S01]  /*8170*/  MOV R174, R60 ;  /* 0x0000003c00ae7202 */ /* 0x000fe20000000f00 */
[----:B------:R-:W-:Y:S01]  /*8180*/  MUFU.EX2 R220, R5 ;  /* 0x0000000500dc7308 */ /* 0x000fe20000000800 */
[----:B------:R-:W-:Y:S02]  /*8190*/  FMUL.FTZ R44, R2, R188 ;  /* 0x000000bc022c7220 */ /* 0x000fe40000410000 */
[----:B------:R-:W-:Y:S02]  /*81a0*/  IMAD.MOV.U32 R188, RZ, RZ, R47 ;  /* 0x000000ffffbc7224 */ /* 0x000fe400078e002f */
[----:B------:R-:W-:Y:S02]  /*81b0*/  FMUL.FTZ R47, R0, R191 ;  /* 0x000000bf002f7220 */ /* 0x000fe40000410000 */
[----:B------:R-:W-:Y:S02]  /*81c0*/  FMUL.FTZ R60, R2, R204 ;  /* 0x000000cc023c7220 */ /* 0x000fe40000410000 */
[C---:B------:R-:W-:Y:S01]  /*81d0*/  FMUL.FTZ R62, R0.reuse, R206 ;  /* 0x000000ce003e7220 */ /* 0x040fe20000410000 */
[----:B------:R1:W2:Y:S01]  /*81e0*/  MUFU.EX2 R215, R4 ;  /* 0x0000000400d77308 */ /* 0x0002a20000000800 */
[C---:B------:R-:W-:Y:S02]  /*81f0*/  FMUL.FTZ R63, R0.reuse, R207 ;  /* 0x000000cf003f7220 */ /* 0x040fe40000410000 */
[C---:B------:R-:W-:Y:S02]  /*8200*/  FMUL.FTZ R74, R0.reuse, R74 ;  /* 0x0000004a004a7220 */ /* 0x040fe40000410000 */
[C---:B------:R-:W-:Y:S02]  /*8210*/  FMUL.FTZ R75, R0.reuse, R75 ;  /* 0x0000004b004b7220 */ /* 0x040fe40000410000 */
[C---:B------:R-:W-:Y:S02]  /*8220*/  FMUL.FTZ R78, R0.reuse, R78 ;  /* 0x0000004e004e7220 */ /* 0x040fe40000410000 */
[C---:B------:R-:W-:Y:S02]  /*8230*/  FMUL.FTZ R79, R0.reuse, R79 ;  /* 0x0000004f004f7220 */ /* 0x040fe40000410000 */
[C---:B------:R-:W-:Y:S02]  /*8240*/  FMUL.FTZ R90, R0.reuse, R90 ;  /* 0x0000005a005a7220 */ /* 0x040fe40000410000 */
[C---:B------:R-:W-:Y:S02]  /*8250*/  FMUL.FTZ R91, R0.reuse, R91 ;  /* 0x0000005b005b7220 */ /* 0x040fe40000410000 */
[C---:B------:R-:W-:Y:S02]  /*8260*/  FMUL.FTZ R94, R0.reuse, R94 ;  /* 0x0000005e005e7220 */ /* 0x040fe40000410000 */
[----:B------:R-:W-:Y:S02]  /*8270*/  FMUL.FTZ R95, R0, R95 ;  /* 0x0000005f005f7220 */ /* 0x000fe40000410000 */
[C---:B------:R-:W-:Y:S02]  /*8280*/  FMUL.FTZ R102, R133.reuse, R102 ;  /* 0x0000006685667220 */ /* 0x040fe40000410000 */
[----:B------:R-:W-:Y:S02]  /*8290*/  FMUL.FTZ R103, R133, R103 ;  /* 0x0000006785677220 */ /* 0x000fe40000410000 */
[----:B------:R-:W-:Y:S01]  /*82a0*/  FMUL.FTZ R104, R2, R104 ;  /* 0x0000006802687220 */ /* 0x000fe20000410000 */
[----:B-1----:R-:W-:Y:S01]  /*82b0*/  @P1 IADD3 R4, P6, R22, UR9, RZ ;  /* 0x0000000916041c10 */ /* 0x002fe2000ffde0ff */
[----:B------:R-:W-:Y:S01]  /*82c0*/  @UP1 UIADD3 UR9, UP0, UR20, 0x80, URZ ;  /* 0x0000008014091890 */ /* 0x000fe2000ff1e03f */
[----:B------:R-:W-:Y:S02]  /*82d0*/  FMUL.FTZ R105, R2, R105 ;  /* 0x0000006902697220 */ /* 0x000fe40000410000 */
[----:B------:R-:W-:Y:S01]  /*82e0*/  @P1 LEA R6, P5, R4, c[0x0][0x1c8], 0x1 ;  /* 0x0000720004061a11 */ /* 0x000fe200078a08ff */
[C---:B------:R-:W-:Y:S01]  /*82f0*/  FMUL.FTZ R106, R0.reuse, R106 ;  /* 0x0000006a006a7220 */ /* 0x040fe20000410000 */
[----:B------:R-:W-:Y:S01]  /*8300*/  @P1 IADD3.X R7, R21, UR8, RZ, P6, !PT ;  /* 0x0000000815071c10 */ /* 0x000fe2000b7fe4ff */
[----:B------:R-:W-:Y:S01]  /*8310*/  @UP1 UIADD3.X UR8, URZ, UR14, URZ, UP0, !UPT ;  /* 0x0000000e3f081290 */ /* 0x000fe200087fe43f */
[----:B------:R-:W-:Y:S02]  /*8320*/  FMUL.FTZ R107, R0, R107 ;  /* 0x0000006b006b7220 */ /* 0x000fe40000410000 */
[----:B------:R-:W-:Y:S01]  /*8330*/  @P1 LEA.HI.X R7, R4, c[0x0][0x1cc], R7, 0x1, P5 ;  /* 0x0000730004071a11 */ /* 0x000fe200028f0c07 */
[----:B------:R-:W-:Y:S01]  /*8340*/  FMUL.FTZ R108, R2, R108 ;  /* 0x0000006c026c7220 */ /* 0x000fe20000410000 */
[----:B------:R-:W-:Y:S01]  /*8350*/  @P1 IADD3 R4, P2, R6, UR10, RZ ;  /* 0x0000000a06041c10 */ /* 0x000fe2000ff5e0ff */
[----:B------:R-:W-:Y:S02]  /*8360*/  FMUL.FTZ R109, R2, R109 ;  /* 0x0000006d026d7220 */ /* 0x000fe40000410000 */
[----:B------:R1:W-:Y:S01]  /*8370*/  @P1 LDGSTS.E.BYPASS.LTC128B.128 [R244+0x4100], [R6.64], !P3 ;  /* 0x0410000006f41fae */ /* 0x0003e2000d901d56 */
[----:B------:R-:W-:Y:S01]  /*8380*/  @P1 IADD3.X R5, R7, UR17, RZ, P2, !PT ;  /* 0x0000001107051c10 */ /* 0x000fe200097fe4ff */
[C---:B------:R-:W-:Y:S02]  /*8390*/  FMUL.FTZ R110, R0.reuse, R110 ;  /* 0x0000006e006e7220 */ /* 0x040fe40000410000 */
[----:B------:R-:W-:Y:S02]  /*83a0*/  FMUL.FTZ R111, R0, R111 ;  /* 0x0000006f006f7220 */ /* 0x000fe40000410000 */
[C---:B------:R-:W-:Y:S02]  /*83b0*/  FMUL.FTZ R112, R132.reuse, R112 ;  /* 0x0000007084707220 */ /* 0x040fe40000410000 */
[----:B------:R3:W-:Y:S01]  /*83c0*/  @P1 LDGSTS.E.BYPASS.LTC128B.128 [R244+0x6100], [R8.64], !P0 ;  /* 0x0610000008f41fae */ /* 0x0007e2000c101d56 */
[C---:B------:R-:W-:Y:S02]  /*83d0*/  FMUL.FTZ R113, R132.reuse, R113 ;  /* 0x0000007184717220 */ /* 0x040fe40000410000 */
[C---:B------:R-:W-:Y:S02]  /*83e0*/  FMUL.FTZ R114, R133.reuse, R114 ;  /* 0x0000007285727220 */ /* 0x040fe40000410000 */
[C---:B------:R-:W-:Y:S02]  /*83f0*/  FMUL.FTZ R115, R133.reuse, R115 ;  /* 0x0000007385737220 */ /* 0x040fe40000410000 */
[C---:B------:R-:W-:Y:S01]  /*8400*/  FMUL.FTZ R116, R132.reuse, R116 ;  /* 0x0000007484747220 */ /* 0x040fe20000410000 */
[----:B------:R4:W-:Y:S01]  /*8410*/  @P1 LDGSTS.E.BYPASS.LTC128B.128 [R244+0x4900], [R4.64], !P3 ;  /* 0x0490000004f41fae */ /* 0x0009e2000d901d56 */
[----:B------:R-:W-:Y:S02]  /*8420*/  FMUL.FTZ R117, R132, R117 ;  /* 0x0000007584757220 */ /* 0x000fe40000410000 */
[C---:B------:R-:W-:Y:S02]  /*8430*/  FMUL.FTZ R118, R133.reuse, R118 ;  /* 0x0000007685767220 */ /* 0x040fe40000410000 */
[----:B------:R-:W-:Y:S02]  /*8440*/  FMUL.FTZ R119, R133, R119 ;  /* 0x0000007785777220 */ /* 0x000fe40000410000 */
[C---:B------:R-:W-:Y:S01]  /*8450*/  FMUL.FTZ R120, R2.reuse, R120 ;  /* 0x0000007802787220 */ /* 0x040fe20000410000 */
[----:B------:R4:W-:Y:S01]  /*8460*/  @P1 LDGSTS.E.BYPASS.LTC128B.128 [R244+0x6900], [R4.64+0x80], !P0 ;  /* 0x0690008004f41fae */ /* 0x0009e2000c101d56 */
[----:B------:R-:W-:Y:S02]  /*8470*/  FMUL.FTZ R121, R2, R121 ;  /* 0x0000007902797220 */ /* 0x000fe40000410000 */
[--C-:B-1----:R-:W-:Y:S01]  /*8480*/  FFMA.FTZ R7, R218, c[0x0][0x2d0], -R141.reuse ;  /* 0x0000b400da077a23 */ /* 0x102fe2000001088d */
[----:B------:R-:W-:Y:S01]  /*8490*/  @P1 IADD3 R6, P2, R4, UR10, RZ ;  /* 0x0000000a04061c10 */ /* 0x000fe2000ff5e0ff */
[C---:B------:R-:W-:Y:S02]  /*84a0*/  FMUL.FTZ R122, R0.reuse, R122 ;  /* 0x0000007a007a7220 */ /* 0x040fe40000410000 */
[----:B------:R1:W-:Y:S01]  /*84b0*/  MUFU.EX2 R213, R7 ;  /* 0x0000000700d57308 */ /* 0x0003e20000000800 */
[----:B------:R-:W-:Y:S02]  /*84c0*/  FMUL.FTZ R123, R0, R123 ;  /* 0x0000007b007b7220 */ /* 0x000fe40000410000 */
[----:B------:R-:W-:Y:S02]  /*84d0*/  FMUL.FTZ R124, R2, R124 ;  /* 0x0000007c027c7220 */ /* 0x000fe40000410000 */
[--C-:B---3--:R-:W-:Y:S02]  /*84e0*/  FFMA.FTZ R8, R219, c[0x0][0x2d0], -R141.reuse ;  /* 0x0000b400db087a23 */ /* 0x108fe4000001088d */
[--C-:B------:R-:W-:Y:S02]  /*84f0*/  FFMA.FTZ R9, R12, c[0x0][0x2d0], -R141.reuse ;  /* 0x0000b4000c097a23 */ /* 0x100fe4000001088d */
[----:B------:R-:W-:Y:S01]  /*8500*/  FMUL.FTZ R12, R2, R156 ;  /* 0x0000009c020c7220 */ /* 0x000fe20000410000 */
[----:B------:R3:W-:Y:S01]  /*8510*/  MUFU.EX2 R214, R8 ;  /* 0x0000000800d67308 */ /* 0x0007e20000000800 */
[----:B------:R-:W-:Y:S01]  /*8520*/  MOV R156, R33 ;  /* 0x00000021009c7202 */ /* 0x000fe20000000f00 */
[----:B------:R-:W-:Y:S01]  /*8530*/  FMUL.FTZ R33, R132, R169 ;  /* 0x000000a984217220 */ /* 0x000fe20000410000 */
[----:B------:R-:W-:Y:S01]  /*8540*/  MOV R169, R34 ;  /* 0x0000002200a97202 */ /* 0x000fe20000000f00 */
[C---:B------:R-:W-:Y:S01]  /*8550*/  FMUL.FTZ R34, R133.reuse, R170 ;  /* 0x000000aa85227220 */ /* 0x040fe20000410000 */
[----:B------:R-:W-:Y:S01]  /*8560*/  MOV R170, R35 ;  /* 0x0000002300aa7202 */ /* 0x000fe20000000f00 */
[----:B------:R-:W-:Y:S01]  /*8570*/  FMUL.FTZ R35, R133, R171 ;  /* 0x000000ab85237220 */ /* 0x000fe20000410000 */
[----:B------:R-:W-:Y:S01]  /*8580*/  MOV R171, R58 ;  /* 0x0000003a00ab7202 */ /* 0x000fe20000000f00 */
[----:B------:R-:W-:Y:S02]  /*8590*/  FMUL.FTZ R58, R0, R194 ;  /* 0x000000c2003a7220 */ /* 0x000fe40000410000 */
[----:B------:R2:W-:Y:S01]  /*85a0*/  MUFU.EX2 R218, R9 ;  /* 0x0000000900da7308 */ /* 0x0005e20000000800 */
[----:B------:R-:W-:Y:S02]  /*85b0*/  FMUL.FTZ R125, R2, R125 ;  /* 0x0000007d027d7220 */ /* 0x000fe40000410000 */
[C---:B------:R-:W-:Y:S01]  /*85c0*/  FMUL.FTZ R126, R0.reuse, R126 ;  /* 0x0000007e007e7220 */ /* 0x040fe20000410000 */
[C---:B-1----:R-:W-:Y:S01]  /*85d0*/  @P1 IADD3.X R7, R5.reuse, UR17, RZ, P2, !PT ;  /* 0x0000001105071c10 */ /* 0x042fe200097fe4ff */
[----:B------:R-:W-:Y:S01]  /*85e0*/  FMUL.FTZ R127, R0, R127 ;  /* 0x0000007f007f7220 */ /* 0x000fe20000410000 */
[----:B----4-:R-:W-:Y:S01]  /*85f0*/  @P1 IADD3 R4, P2, R4, UR9, RZ ;  /* 0x0000000904041c10 */ /* 0x010fe2000ff5e0ff */
[--C-:B------:R-:W-:Y:S02]  /*8600*/  FFMA.FTZ R156, R156, c[0x0][0x2d0], -R142.reuse ;  /* 0x0000b4009c9c7a23 */ /* 0x100fe4000001088e */
[----:B------:R1:W-:Y:S01]  /*8610*/  @P1 LDGSTS.E.BYPASS.LTC128B.128 [R244+0x5100], [R6.64], !P3 ;  /* 0x0510000006f41fae */ /* 0x0003e2000d901d56 */
[----:B------:R-:W-:Y:S01]  /*8620*/  @P1 IADD3.X R5, R5, UR8, RZ, P2, !PT ;  /* 0x0000000805051c10 */ /* 0x000fe200097fe4ff */
[--C-:B------:R-:W-:Y:S01]  /*8630*/  FFMA.FTZ R252, R252, c[0x0][0x2d0], -R141.reuse ;  /* 0x0000b400fcfc7a23 */ /* 0x100fe2000001088d */
[----:B------:R-:W-:Y:S01]  /*8640*/  MUFU.EX2 R202, R156 ;  /* 0x0000009c00ca7308 */ /* 0x000fe20000000800 */
[--C-:B------:R-:W-:Y:S01]  /*8650*/  FFMA.FTZ R251, R251, c[0x0][0x2d0], -R141.reuse ;  /* 0x0000b400fbfb7a23 */ /* 0x100fe2000001088d */
[C---:B---3--:R-:W-:Y:S03]  /*8660*/  @P1 IADD3 R8, P4, R6.reuse, UR10, RZ ;  /* 0x0000000a06081c10 */ /* 0x048fe6000ff9e0ff */
[----:B------:R3:W-:Y:S05]  /*8670*/  @P1 LDGSTS.E.BYPASS.LTC128B.128 [R244+0x7100], [R4.64], !P0 ;  /* 0x0710000004f41fae */ /* 0x0007ea000c101d56 */
[----:B------:R-:W-:Y:S01]  /*8680*/  MUFU.EX2 R251, R251 ;  /* 0x000000fb00fb7308 */ /* 0x000fe20000000800 */
[----:B--2---:R-:W-:Y:S05]  /*8690*/  @P1 IADD3.X R9, R7, UR17, RZ, P4, !PT ;  /* 0x0000001107091c10 */ /* 0x004fea000a7fe4ff */
[----:B------:R2:W-:Y:S04]  /*86a0*/  @P1 LDGSTS.E.BYPASS.LTC128B.128 [R244+0x5900], [R8.64], !P3 ;  /* 0x0590000008f41fae */ /* 0x0005e8000d901d56 */
[----:B------:R-:W-:Y:S01]  /*86b0*/  MUFU.EX2 R252, R252 ;  /* 0x000000fc00fc7308 */ /* 0x000fe20000000800 */
[----:B---3--:R-:W-:Y:S01]  /*86c0*/  @P1 IADD3 R4, P2, R6, UR9, RZ ;  /* 0x0000000906041c10 */ /* 0x008fe2000ff5e0ff */
[----:B-1----:R-:W-:Y:S02]  /*86d0*/  FFMA.FTZ R6, R13, c[0x0][0x2d0], -R141 ;  /* 0x0000b4000d067a23 */ /* 0x002fe4000001088d */
[C---:B------:R-:W-:Y:S01]  /*86e0*/  FMUL.FTZ R13, R2.reuse, R157 ;  /* 0x0000009d020d7220 */ /* 0x040fe20000410000 */
[----:B------:R-:W-:Y:S05]  /*86f0*/  @P1 IADD3.X R5, R7, UR8, RZ, P2, !PT ;  /* 0x0000000807051c10 */ /* 0x000fea00097fe4ff */
[----:B------:R1:W3:Y:S01]  /*8700*/  MUFU.EX2 R219, R6 ;  /* 0x0000000600db7308 */ /* 0x0002e20000000800 */
[----:B------:R-:W-:Y:S01]  /*8710*/  FMUL.FTZ R7, R133, R151 ;  /* 0x0000009785077220 */ /* 0x000fe20000410000 */
[----:B------:R-:W-:Y:S01]  /*8720*/  MOV R157, R24 ;  /* 0x00000018009d7202 */ /* 0x000fe20000000f00 */
[----:B------:R-:W-:Y:S01]  /*8730*/  FMUL.FTZ R24, R2, R160 ;  /* 0x000000a002187220 */ /* 0x000fe20000410000 */
[----:B------:R4:W-:Y:S01]  /*8740*/  @P1 LDGSTS.E.BYPASS.LTC128B.128 [R244+0x7900], [R4.64], !P0 ;  /* 0x0790000004f41fae */ /* 0x0009e2000c101d56 */
[----:B------:R-:W-:Y:S01]  /*8750*/  MOV R160, R43 ;  /* 0x0000002b00a07202 */ /* 0x000fe20000000f00 */
[----:B------:R-:W-:Y:S01]  /*8760*/  FMUL.FTZ R43, R0, R179 ;  /* 0x000000b3002b7220 */ /* 0x000fe20000410000 */
[----:B------:R-:W-:Y:S01]  /*8770*/  MOV R179, R48 ;  /* 0x0000003000b37202 */ /* 0x000fe20000000f00 */
[----:B--2---:R-:W-:Y:S01]  /*8780*/  FMUL.FTZ R8, R2, R144 ;  /* 0x0000009002087220 */ /* 0x004fe20000410000 */
[----:B------:R-:W-:Y:S01]  /*8790*/  F2FP.BF16.PACK_AB R144, R222, R210 ;  /* 0x000000d2de90723e */ /* 0x000fe200000010ff */
[----:B------:R-:W-:Y:S01]  /*87a0*/  FMUL.FTZ R9, R2, R145 ;  /* 0x0000009102097220 */ /* 0x000fe20000410000 */
[----:B------:R-:W-:Y:S01]  /*87b0*/  F2FP.BF16.PACK_AB R145, R216, R215 ;  /* 0x000000d7d891723e */ /* 0x000fe200000010ff */
[----:B------:R-:W2:Y:S01]  /*87c0*/  LDSM.16.MT88.4 R20, [R225+0x100] ;  /* 0x00010000e114783b */ /* 0x000ea20000004200 */
[----:B------:R-:W-:Y:S01]  /*87d0*/  FMUL.FTZ R48, R132, R184 ;  /* 0x000000b884307220 */ /* 0x000fe20000410000 */
[----:B------:R-:W-:Y:S01]  /*87e0*/  MOV R189, R179 ;  /* 0x000000b300bd7202 */ /* 0x000fe20000000f00 */
[--C-:B------:R-:W-:Y:S02]  /*87f0*/  FFMA.FTZ R160, R160, c[0x0][0x2d0], -R143.reuse ;  /* 0x0000b400a0a07a23 */ /* 0x100fe4000001088f */
[----:B------:R-:W-:Y:S01]  /*8800*/  FFMA.FTZ R157, R157, c[0x0][0x2d0], -R143 ;  /* 0x0000b4009d9d7a23 */ /* 0x000fe2000001088f */
[----:B------:R-:W-:Y:S01]  /*8810*/  MOV R191, R189 ;  /* 0x000000bd00bf7202 */ /* 0x000fe20000000f00 */
[----:B------:R-:W-:Y:S01]  /*8820*/  MUFU.EX2 R206, R160 ;  /* 0x000000a000ce7308 */ /* 0x000fe20000000800 */
[----:B------:R-:W2:Y:S01]  /*8830*/  LDSM.16.MT88.4 R36, [R226+0x100] ;  /* 0x00010000e224783b */ /* 0x000ea20000004200 */
[----:B-1----:R-:W-:Y:S01]  /*8840*/  FMUL.FTZ R6, R133, R150 ;  /* 0x0000009685067220 */ /* 0x002fe20000410000 */
[----:B---3--:R-:W-:Y:S06]  /*8850*/  F2FP.BF16.PACK_AB R150, R219, R218 ;  /* 0x000000dadb96723e */ /* 0x008fec00000010ff */
[----:B------:R-:W-:Y:S01]  /*8860*/  LDSM.16.MT88.4 R152, [R227+0x100] ;  /* 0x00010000e398783b */ /* 0x000fe20000004200 */
[--C-:B----4-:R-:W-:Y:S02]  /*8870*/  FFMA.FTZ R4, R11, c[0x0][0x2d0], -R137.reuse ;  /* 0x0000b4000b047a23 */ /* 0x110fe40000010889 */
[----:B------:R-:W-:Y:S02]  /*8880*/  FMUL.FTZ R5, R132, R149 ;  /* 0x0000009584057220 */ /* 0x000fe40000410000 */
[----:B------:R1:W3:Y:S01]  /*8890*/  MUFU.EX2 R209, R4 ;  /* 0x0000000400d17308 */ /* 0x0002e20000000800 */
[----:B------:R-:W-:Y:S01]  /*88a0*/  FMUL.FTZ R11, R0, R147 ;  /* 0x00000093000b7220 */ /* 0x000fe20000410000 */
[----:B------:R-:W-:Y:S01]  /*88b0*/  F2FP.BF16.PACK_AB R147, R220, R217 ;  /* 0x000000d9dc93723e */ /* 0x000fe200000010ff */
[----:B------:R-:W0:Y:S01]  /*88c0*/  LDGDEPBAR ;  /* 0x00000000000079af */ /* 0x000e220000000000 */
[----:B-1----:R-:W-:Y:S01]  /*88d0*/  FFMA.FTZ R4, R14, c[0x0][0x2d0], -R137 ;  /* 0x0000b4000e047a23 */ /* 0x002fe20000010889 */
[----:B---3--:R-:W-:Y:S01]  /*88e0*/  F2FP.BF16.PACK_AB R149, R209, R208 ;  /* 0x000000d0d195723e */ /* 0x008fe200000010ff */
[----:B------:R-:W-:Y:S01]  /*88f0*/  FMUL.FTZ R14, R0, R158 ;  /* 0x0000009e000e7220 */ /* 0x000fe20000410000 */
[----:B------:R-:W-:Y:S03]  /*8900*/  MOV R158, R41 ;  /* 0x00000029009e7202 */ /* 0x000fe60000000f00 */
[----:B------:R1:W-:Y:S01]  /*8910*/  MUFU.EX2 R211, R4 ;  /* 0x0000000400d37308 */ /* 0x0003e20000000800 */
[----:B------:R-:W-:Y:S01]  /*8920*/  FMUL.FTZ R41, R2, R177 ;  /* 0x000000b102297220 */ /* 0x000fe20000410000 */
[----:B------:R-:W-:Y:S01]  /*8930*/  MOV R177, R50 ;  /* 0x0000003200b17202 */ /* 0x000fe20000000f00 */
[----:B------:R-:W-:Y:S02]  /*8940*/  FMUL.FTZ R50, R133, R186 ;  /* 0x000000ba85327220 */ /* 0x000fe40000410000 */
[----:B------:R-:W-:Y:S01]  /*8950*/  FFMA.FTZ R158, R158, c[0x0][0x2d0], -R143 ;  /* 0x0000b4009e9e7a23 */ /* 0x000fe2000001088f */
[----:B------:R-:W-:Y:S05]  /*8960*/  MOV R179, R177 ;  /* 0x000000b100b37202 */ /* 0x000fea0000000f00 */
[----:B------:R-:W-:Y:S02]  /*8970*/  IMAD.MOV.U32 R189, RZ, RZ, R179 ;  /* 0x000000ffffbd7224 */ /* 0x000fe400078e00b3 */
[----:B-1----:R-:W-:Y:S02]  /*8980*/  FFMA.FTZ R4, R15, c[0x0][0x2d0], -R137 ;  /* 0x0000b4000f047a23 */ /* 0x002fe40000010889 */
[C---:B------:R-:W-:Y:S01]  /*8990*/  FMUL.FTZ R15, R0.reuse, R159 ;  /* 0x0000009f000f7220 */ /* 0x040fe20000410000 */
[----:B------:R-:W-:Y:S01]  /*89a0*/  MOV R159, R42 ;  /* 0x0000002a009f7202 */ /* 0x000fe20000000f00 */
[----:B------:R1:W3:Y:S01]  /*89b0*/  MUFU.EX2 R212, R4 ;  /* 0x0000000400d47308 */ /* 0x0002e20000000800 */
[----:B------:R-:W-:Y:S01]  /*89c0*/  FMUL.FTZ R42, R0, R178 ;  /* 0x000000b2002a7220 */ /* 0x000fe20000410000 */
[----:B------:R-:W-:Y:S01]  /*89d0*/  MOV R178, R49 ;  /* 0x0000003100b27202 */ /* 0x000fe20000000f00 */
[C---:B------:R-:W-:Y:S02]  /*89e0*/  FMUL.FTZ R49, R132.reuse, R185 ;  /* 0x000000b984317220 */ /* 0x040fe40000410000 */
[----:B-1----:R-:W-:Y:S01]  /*89f0*/  FMUL.FTZ R4, R132, R148 ;  /* 0x0000009484047220 */ /* 0x002fe20000410000 */
[----:B------:R-:W-:Y:S02]  /*8a00*/  F2FP.BF16.PACK_AB R148, R214, R213 ;  /* 0x000000d5d694723e */ /* 0x000fe400000010ff */
[----:B---3--:R-:W-:Y:S04]  /*8a10*/  F2FP.BF16.PACK_AB R151, R212, R211 ;  /* 0x000000d3d497723e */ /* 0x008fe800000010ff */
[-C--:B--2---:R-:W-:Y:S08]  /*8a20*/  HMMA.16816.F32.BF16 R4, R144, R20.reuse, R4 ;  /* 0x000000149004723c */ /* 0x084ff00000041804 */
[C---:B------:R-:W-:Y:S07]  /*8a30*/  HMMA.16816.F32.BF16 R8, R148.reuse, R20, R8 ;  /* 0x000000149408723c */ /* 0x040fee0000041808 */
[C---:B------:R-:W-:Y:S01]  /*8a40*/  FMUL.FTZ R20, R132.reuse, R164 ;  /* 0x000000a484147220 */ /* 0x040fe20000410000 */
[-C--:B------:R-:W-:Y:S04]  /*8a50*/  HMMA.16816.F32.BF16 R12, R148, R22.reuse, R12 ;  /* 0x00000016940c723c */ /* 0x080fe8000004180c */
[----:B------:R-:W-:Y:S01]  /*8a60*/  FMUL.FTZ R21, R132, R165 ;  /* 0x000000a584157220 */ /* 0x000fe20000410000 */
[----:B------:R-:W-:Y:S01]  /*8a70*/  MOV R165, R40 ;  /* 0x0000002800a57202 */ /* 0x000fe20000000f00 */
[C---:B------:R-:W-:Y:S01]  /*8a80*/  FMUL.FTZ R40, R2.reuse, R176 ;  /* 0x000000b002287220 */ /* 0x040fe20000410000 */
[----:B------:R-:W-:Y:S01]  /*8a90*/  MOV R176, R51 ;  /* 0x0000003300b07202 */ /* 0x000fe20000000f00 */
[C---:B------:R-:W-:Y:S04]  /*8aa0*/  HMMA.16816.F32.BF16 R16, R144.reuse, R22, R16 ;  /* 0x000000169010723c */ /* 0x040fe80000041810 */
[----:B------:R-:W-:Y:S02]  /*8ab0*/  IMAD.MOV.U32 R164, RZ, RZ, R29 ;  /* 0x000000ffffa47224 */ /* 0x000fe400078e001d */
[C---:B------:R-:W-:Y:S01]  /*8ac0*/  FMUL.FTZ R29, R2.reuse, R173 ;  /* 0x000000ad021d7220 */ /* 0x040fe20000410000 */
[----:B------:R-:W-:Y:S01]  /*8ad0*/  MOV R173, R53 ;  /* 0x0000003500ad7202 */ /* 0x000fe20000000f00 */
[C---:B------:R-:W-:Y:S01]  /*8ae0*/  FMUL.FTZ R22, R133.reuse, R166 ;  /* 0x000000a685167220 */ /* 0x040fe20000410000 */
[----:B------:R-:W-:Y:S03]  /*8af0*/  MOV R166, R46 ;  /* 0x0000002e00a67202 */ /* 0x000fe60000000f00 */
[----:B------:R-:W-:Y:S01]  /*8b00*/  FMUL.FTZ R23, R133, R167 ;  /* 0x000000a785177220 */ /* 0x000fe20000410000 */
[----:B------:R-:W-:Y:S01]  /*8b10*/  MOV R167, R25 ;  /* 0x0000001900a77202 */ /* 0x000fe20000000f00 */
[----:B------:R-:W-:Y:S01]  /*8b20*/  FMUL.FTZ R25, R2, R161 ;  /* 0x000000a102197220 */ /* 0x000fe20000410000 */
[----:B------:R-:W-:Y:S01]  /*8b30*/  MOV R161, R31 ;  /* 0x0000001f00a17202 */ /* 0x000fe20000000f00 */
[----:B------:R-:W-:Y:S01]  /*8b40*/  FMUL.FTZ R31, R0, R175 ;  /* 0x000000af001f7220 */ /* 0x000fe20000410000 */
[----:B------:R-:W-:Y:S01]  /*8b50*/  MOV R175, R32 ;  /* 0x0000002000af7202 */ /* 0x000fe20000000f00 */
[----:B------:R-:W-:Y:S01]  /*8b60*/  FMUL.FTZ R32, R132, R168 ;  /* 0x000000a884207220 */ /* 0x000fe20000410000 */
[-C--:B------:R-:W-:Y:S03]  /*8b70*/  HMMA.16816.F32.BF16 R20, R144, R36.reuse, R20 ;  /* 0x000000249014723c */ /* 0x080fe60000041814 */
[----:B------:R-:W-:Y:S01]  /*8b80*/  FFMA.FTZ R161, R161, c[0x0][0x2d0], -R142 ;  /* 0x0000b400a1a17a23 */ /* 0x000fe2000001088e */
[----:B------:R-:W-:Y:S01]  /*8b90*/  MOV R168, R59 ;  /* 0x0000003b00a87202 */ /* 0x000fe20000000f00 */
[C---:B------:R-:W-:Y:S01]  /*8ba0*/  FMUL.FTZ R46, R0.reuse, R190 ;  /* 0x000000be002e7220 */ /* 0x040fe20000410000 */
[----:B------:R-:W-:Y:S01]  /*8bb0*/  MOV R190, R188 ;  /* 0x000000bc00be7202 */ /* 0x000fe20000000f00 */
[C---:B------:R-:W-:Y:S01]  /*8bc0*/  FMUL.FTZ R51, R133.reuse, R187 ;  /* 0x000000bb85337220 */ /* 0x040fe20000410000 */
[C---:B------:R-:W-:Y:S04]  /*8bd0*/  HMMA.16816.F32.BF16 R24, R148.reuse, R36, R24 ;  /* 0x000000249418723c */ /* 0x040fe80000041818 */
[----:B------:R-:W-:Y:S01]  /*8be0*/  FMUL.FTZ R59, R0, R195 ;  /* 0x000000c3003b7220 */ /* 0x000fe20000410000 */
[----:B------:R-:W-:Y:S01]  /*8bf0*/  MOV R188, R178 ;  /* 0x000000b200bc7202 */ /* 0x000fe20000000f00 */
[----:B------:R-:W-:Y:S01]  /*8c00*/  MUFU.EX2 R195, R161 ;  /* 0x000000a100c37308 */ /* 0x000fe20000000800 */
[C---:B------:R-:W-:Y:S01]  /*8c10*/  FMUL.FTZ R37, R132.reuse, R181 ;  /* 0x000000b584257220 */ /* 0x040fe20000410000 */
[-C--:B------:R-:W-:Y:S04]  /*8c20*/  HMMA.16816.F32.BF16 R28, R148, R38.reuse, R28 ;  /* 0x00000026941c723c */ /* 0x080fe8000004181c */
[----:B------:R-:W-:Y:S01]  /*8c30*/  MOV R181, R55 ;  /* 0x0000003700b57202 */ /* 0x000fe20000000f00 */
[----:B------:R-:W-:Y:S01]  /*8c40*/  FMUL.FTZ R36, R132, R180 ;  /* 0x000000b484247220 */ /* 0x000fe20000410000 */
[----:B------:R-:W-:Y:S01]  /*8c50*/  MOV R180, R56 ;  /* 0x0000003800b47202 */ /* 0x000fe20000000f00 */
[----:B------:R-:W-:Y:S01]  /*8c60*/  FMUL.FTZ R56, R2, R192 ;  /* 0x000000c002387220 */ /* 0x000fe20000410000 */
[C---:B------:R-:W-:Y:S01]  /*8c70*/  HMMA.16816.F32.BF16 R32, R144.reuse, R38, R32 ;  /* 0x000000269020723c */ /* 0x040fe20000041820 */
[----:B------:R-:W-:Y:S03]  /*8c80*/  MUFU.EX2 R192, R157 ;  /* 0x0000009d00c07308 */ /* 0x000fe60000000800 */
[----:B------:R-:W-:Y:S03]  /*8c90*/  MOV R178, R176 ;  /* 0x000000b000b27202 */ /* 0x000fe60000000f00 */
[C---:B------:R-:W-:Y:S02]  /*8ca0*/  FMUL.FTZ R38, R133.reuse, R182 ;  /* 0x000000b685267220 */ /* 0x040fe40000410000 */
[----:B------:R-:W-:Y:S03]  /*8cb0*/  IMAD.MOV.U32 R182, RZ, RZ, R54 ;  /* 0x000000ffffb67224 */ /* 0x000fe600078e0036 */
[----:B------:R-:W-:Y:S01]  /*8cc0*/  FMUL.FTZ R39, R133, R183 ;  /* 0x000000b785277220 */ /* 0x000fe20000410000 */
[----:B------:R-:W-:Y:S02]  /*8cd0*/  MOV R183, R52 ;  /* 0x0000003400b77202 */ /* 0x000fe40000000f00 */
[----:B------:R-:W1:Y:S01]  /*8ce0*/  LDSM.16.MT88.4 R52, [R228+0x100] ;  /* 0x00010000e434783b */ /* 0x000e620000004200 */
[----:B------:R-:W-:Y:S02]  /*8cf0*/  MOV R176, R182 ;  /* 0x000000b600b07202 */ /* 0x000fe40000000f00 */
[----:B------:R-:W-:Y:S02]  /*8d00*/  MOV R182, R180 ;  /* 0x000000b400b67202 */ /* 0x000fe40000000f00 */
[----:B------:R-:W-:Y:S02]  /*8d10*/  MOV R180, R170 ;  /* 0x000000aa00b47202 */ /* 0x000fe40000000f00 */
[----:B------:R-:W-:Y:S02]  /*8d20*/  MOV R170, R168 ;  /* 0x000000a800aa7202 */ /* 0x000fe40000000f00 */
[----:B------:R-:W-:Y:S02]  /*8d30*/  MOV R168, R174 ;  /* 0x000000ae00a87202 */ /* 0x000fe40000000f00 */
[----:B------:R-:W-:Y:S02]  /*8d40*/  MOV R174, R163 ;  /* 0x000000a300ae7202 */ /* 0x000fe40000000f00 */
[----:B------:R-:W-:Y:S01]  /*8d50*/  MOV R163, R167 ;  /* 0x000000a700a37202 */ /* 0x000fe20000000f00 */
[----:B------:R-:W-:Y:S01]  /*8d60*/  FFMA.FTZ R168, R168, c[0x0][0x2d0], -R142 ;  /* 0x0000b400a8a87a23 */ /* 0x000fe2000001088e */
[----:B------:R-:W-:Y:S02]  /*8d70*/  MOV R167, R241 ;  /* 0x000000f100a77202 */ /* 0x000fe40000000f00 */
[----:B------:R2:W5:Y:S01]  /*8d80*/  LDL.LU R241, [R1+0x78] ;  /* 0x0000780001f17983 */ /* 0x0005620000300800 */
[----:B------:R-:W-:Y:S02]  /*8d90*/  MOV R177, R183 ;  /* 0x000000b700b17202 */ /* 0x000fe40000000f00 */
[----:B------:R-:W-:Y:S01]  /*8da0*/  MOV R183, R181 ;  /* 0x000000b500b77202 */ /* 0x000fe20000000f00 */
[----:B------:R-:W-:Y:S01]  /*8db0*/  IMAD.MOV.U32 R181, RZ, RZ, R171 ;  /* 0x000000ffffb57224 */ /* 0x000fe200078e00ab */
[----:B------:R-:W-:Y:S02]  /*8dc0*/  MOV R171, R169 ;  /* 0x000000a900ab7202 */ /* 0x000fe40000000f00 */
[----:B------:R-:W-:Y:S02]  /*8dd0*/  MOV R169, R175 ;  /* 0x000000af00a97202 */ /* 0x000fe40000000f00 */
[----:B------:R-:W-:Y:S02]  /*8de0*/  MOV R175, R172 ;  /* 0x000000ac00af7202 */ /* 0x000fe40000000f00 */
[----:B------:R3:W-:Y:S01]  /*8df0*/  MUFU.EX2 R172, R138 ;  /* 0x0000008a00ac7308 */ /* 0x0007e20000000800 */
[----:B------:R-:W-:Y:S02]  /*8e00*/  MOV R179, R177 ;  /* 0x000000b100b37202 */ /* 0x000fe40000000f00 */
[----:B------:R-:W-:Y:S02]  /*8e10*/  MOV R177, R183 ;  /* 0x000000b700b17202 */ /* 0x000fe40000000f00 */
[----:B------:R-:W-:Y:S02]  /*8e20*/  MOV R183, R181 ;  /* 0x000000b500b77202 */ /* 0x000fe40000000f00 */
[----:B------:R-:W-:Y:S02]  /*8e30*/  MOV R181, R171 ;  /* 0x000000ab00b57202 */ /* 0x000fe40000000f00 */
[----:B------:R-:W-:Y:S01]  /*8e40*/  MOV R171, R169 ;  /* 0x000000a900ab7202 */ /* 0x000fe20000000f00 */
[----:B------:R-:W-:Y:S01]  /*8e50*/  IMAD.MOV.U32 R169, RZ, RZ, R174 ;  /* 0x000000ffffa97224 */ /* 0x000fe200078e00ae */
[----:B------:R-:W-:Y:S01]  /*8e60*/  MOV R174, R163 ;  /* 0x000000a300ae7202 */ /* 0x000fe20000000f00 */
[-C--:B-1----:R-:W-:Y:S03]  /*8e70*/  HMMA.16816.F32.BF16 R36, R144, R52.reuse, R36 ;  /* 0x000000349024723c */ /* 0x082fe60000041824 */
[----:B------:R-:W-:Y:S02]  /*8e80*/  MOV R163, R167 ;  /* 0x000000a700a37202 */ /* 0x000fe40000000f00 */
[----:B------:R-:W-:Y:S02]  /*8e90*/  MOV R167, R166 ;  /* 0x000000a600a77202 */ /* 0x000fe40000000f00 */
[----:B------:R-:W-:Y:S01]  /*8ea0*/  MOV R166, R242 ;  /* 0x000000f200a67202 */ /* 0x000fe20000000f00 */
[C---:B------:R-:W-:Y:S01]  /*8eb0*/  HMMA.16816.F32.BF16 R40, R148.reuse, R52, R40 ;  /* 0x000000349428723c */ /* 0x040fe20000041828 */
[----:B------:R2:W5:Y:S03]  /*8ec0*/  LDL.LU R242, [R1+0x74] ;  /* 0x0000740001f27983 */ /* 0x0005660000300800 */
[--C-:B------:R-:W-:Y:S02]  /*8ed0*/  FFMA.FTZ R167, R167, c[0x0][0x2d0], -R141.reuse ;  /* 0x0000b400a7a77a23 */ /* 0x100fe4000001088d */
[----:B------:R-:W-:Y:S02]  /*8ee0*/  FFMA.FTZ R166, R166, c[0x0][0x2d0], -R141 ;  /* 0x0000b400a6a67a23 */ /* 0x000fe4000001088d */
[-C--:B------:R-:W-:Y:S01]  /*8ef0*/  HMMA.16816.F32.BF16 R44, R148, R54.reuse, R44 ;  /* 0x00000036942c723c */ /* 0x080fe2000004182c */
[----:B------:R-:W-:Y:S03]  /*8f00*/  MUFU.EX2 R200, R167 ;  /* 0x000000a700c87308 */ /* 0x000fe60000000800 */
[C---:B------:R-:W-:Y:S02]  /*8f10*/  FMUL.FTZ R52, R132.reuse, R196 ;  /* 0x000000c484347220 */ /* 0x040fe40000410000 */
[----:B------:R-:W-:Y:S02]  /*8f20*/  FMUL.FTZ R53, R132, R197 ;  /* 0x000000c584357220 */ /* 0x000fe40000410000 */
[C---:B------:R-:W-:Y:S04]  /*8f30*/  HMMA.16816.F32.BF16 R48, R144.reuse, R54, R48 ;  /* 0x000000369030723c */ /* 0x040fe80000041830 */
[--C-:B---3--:R-:W-:Y:S01]  /*8f40*/  FFMA.FTZ R138, R190, c[0x0][0x2d0], -R143.reuse ;  /* 0x0000b400be8a7a23 */ /* 0x108fe2000001088f */
[----:B------:R-:W-:Y:S02]  /*8f50*/  MOV R190, R188 ;  /* 0x000000bc00be7202 */ /* 0x000fe40000000f00 */
[C---:B------:R-:W-:Y:S01]  /*8f60*/  FMUL.FTZ R54, R133.reuse, R198 ;  /* 0x000000c685367220 */ /* 0x040fe20000410000 */
[----:B------:R-:W-:Y:S01]  /*8f70*/  MOV R188, R178 ;  /* 0x000000b200bc7202 */ /* 0x000fe20000000f00 */
[----:B------:R-:W-:Y:S03]  /*8f80*/  FMUL.FTZ R55, R133, R199 ;  /* 0x000000c785377220 */ /* 0x000fe60000410000 */
[----:B------:R-:W-:Y:S02]  /*8f90*/  MOV R178, R176 ;  /* 0x000000b000b27202 */ /* 0x000fe40000000f00 */
[----:B------:R-:W-:Y:S02]  /*8fa0*/  MOV R176, R182 ;  /* 0x000000b600b07202 */ /* 0x000fe40000000f00 */
[-C--:B------:R-:W-:Y:S03]  /*8fb0*/  HMMA.16816.F32.BF16 R52, R144, R152.reuse, R52 ;  /* 0x000000989034723c */ /* 0x080fe60000041834 */
[----:B------:R-:W-:Y:S02]  /*8fc0*/  MOV R184, R190 ;  /* 0x000000be00b87202 */ /* 0x000fe40000000f00 */
[----:B------:R-:W-:Y:S02]  /*8fd0*/  MOV R182, R180 ;  /* 0x000000b400b67202 */ /* 0x000fe40000000f00 */
[----:B------:R-:W-:Y:S01]  /*8fe0*/  MOV R180, R170 ;  /* 0x000000aa00b47202 */ /* 0x000fe20000000f00 */
[C---:B------:R-:W-:Y:S04]  /*8ff0*/  HMMA.16816.F32.BF16 R56, R148.reuse, R152, R56 ;  /* 0x000000989438723c */ /* 0x040fe80000041838 */
[----:B------:R-:W-:Y:S02]  /*9000*/  MOV R170, R175 ;  /* 0x000000af00aa7202 */ /* 0x000fe40000000f00 */
[----:B------:R1:W-:Y:S01]  /*9010*/  MUFU.EX2 R175, R138 ;  /* 0x0000008a00af7308 */ /* 0x0003e20000000800 */
[----:B------:R-:W-:Y:S01]  /*9020*/  MOV R190, R188 ;  /* 0x000000bc00be7202 */ /* 0x000fe20000000f00 */
[-C--:B------:R-:W-:Y:S04]  /*9030*/  HMMA.16816.F32.BF16 R60, R148, R154.reuse, R60 ;  /* 0x0000009a943c723c */ /* 0x080fe8000004183c */
[----:B------:R-:W-:Y:S02]  /*9040*/  MOV R188, R178 ;  /* 0x000000b200bc7202 */ /* 0x000fe40000000f00 */
[----:B------:R-:W-:Y:S02]  /*9050*/  MOV R178, R176 ;  /* 0x000000b000b27202 */ /* 0x000fe40000000f00 */
[C---:B------:R-:W-:Y:S01]  /*9060*/  HMMA.16816.F32.BF16 R64, R144.reuse, R154, R64 ;  /* 0x0000009a9040723c */ /* 0x040fe20000041840 */
[----:B------:R-:W3:Y:S03]  /*9070*/  LDSM.16.MT88.4 R152, [R225+0x2100] ;  /* 0x00210000e198783b */ /* 0x000ee60000004200 */
[----:B-1----:R-:W-:Y:S01]  /*9080*/  FFMA.FTZ R138, R191, c[0x0][0x2d0], -R143 ;  /* 0x0000b400bf8a7a23 */ /* 0x002fe2000001088f */
[----:B------:R-:W-:Y:S02]  /*9090*/  MOV R191, R189 ;  /* 0x000000bd00bf7202 */ /* 0x000fe40000000f00 */
[----:B------:R-:W-:Y:S01]  /*90a0*/  MOV R189, R179 ;  /* 0x000000b300bd7202 */ /* 0x000fe20000000f00 */
[----:B------:R1:W-:Y:S01]  /*90b0*/  MUFU.EX2 R176, R138 ;  /* 0x0000008a00b07308 */ /* 0x0003e20000000800 */
[----:B------:R-:W-:Y:S03]  /*90c0*/  MOV R185, R191 ;  /* 0x000000bf00b97202 */ /* 0x000fe60000000f00 */
[----:B------:R-:W-:Y:S01]  /*90d0*/  MOV R179, R177 ;  /* 0x000000b100b37202 */ /* 0x000fe20000000f00 */
[----:B------:R-:W-:Y:S01]  /*90e0*/  IMAD.MOV.U32 R177, RZ, RZ, R183 ;  /* 0x000000ffffb17224 */ /* 0x000fe200078e00b7 */
[----:B------:R-:W-:Y:S02]  /*90f0*/  MOV R183, R182 ;  /* 0x000000b600b77202 */ /* 0x000fe40000000f00 */
[----:B------:R-:W-:Y:S02]  /*9100*/  MOV R182, R181 ;  /* 0x000000b500b67202 */ /* 0x000fe40000000f00 */
[----:B------:R-:W-:Y:S02]  /*9110*/  MOV R181, R180 ;  /* 0x000000b400b57202 */ /* 0x000fe40000000f00 */
[----:B------:R-:W-:Y:S02]  /*9120*/  MOV R180, R171 ;  /* 0x000000ab00b47202 */ /* 0x000fe40000000f00 */
[----:B------:R-:W-:Y:S02]  /*9130*/  MOV R171, R170 ;  /* 0x000000aa00ab7202 */ /* 0x000fe40000000f00 */
[----:B------:R-:W-:Y:S02]  /*9140*/  MOV R170, R169 ;  /* 0x000000a900aa7202 */ /* 0x000fe40000000f00 */
[----:B------:R-:W-:Y:S02]  /*9150*/  MOV R169, R174 ;  /* 0x000000ae00a97202 */ /* 0x000fe40000000f00 */
[----:B------:R-:W-:Y:S02]  /*9160*/  MOV R174, R163 ;  /* 0x000000a300ae7202 */ /* 0x000fe40000000f00 */
[----:B------:R-:W-:Y:S01]  /*9170*/  MOV R163, R162 ;  /* 0x000000a200a37202 */ /* 0x000fe20000000f00 */
[-C--:B---3--:R-:W-:Y:S03]  /*9180*/  HMMA.16816.F32.BF16 R68, R144, R152.reuse, R68 ;  /* 0x000000989044723c */ /* 0x088fe60000041844 */
[----:B------:R-:W-:Y:S01]  /*9190*/  MOV R162, R243 ;  /* 0x000000f300a27202 */ /* 0x000fe20000000f00 */
[----:B------:R-:W-:Y:S01]  /*91a0*/  FFMA.FTZ R163, R163, c[0x0][0x2d0], -R141 ;  /* 0x0000b400a3a37a23 */ /* 0x000fe2000001088d */
[----:B------:R2:W5:Y:S01]  /*91b0*/  LDL.LU R243, [R1+0x70] ;  /* 0x0000700001f37983 */ /* 0x0005620000300800 */
[----:B-1----:R-:W-:Y:S02]  /*91c0*/  FFMA.FTZ R138, R184, c[0x0][0x2d0], -R143 ;  /* 0x0000b400b88a7a23 */ /* 0x002fe4000001088f */
[C---:B------:R-:W-:Y:S01]  /*91d0*/  HMMA.16816.F32.BF16 R72, R148.reuse, R152, R72 ;  /* 0x000000989448723c */ /* 0x040fe20000041848 */
[----:B------:R-:W-:Y:S03]  /*91e0*/  MUFU.EX2 R194, R163 ;  /* 0x000000a300c27308 */ /* 0x000fe60000000800 */
[----:B------:R-:W-:Y:S02]  /*91f0*/  FFMA.FTZ R162, R162, c[0x0][0x2d0], -R141 ;  /* 0x0000b400a2a27a23 */ /* 0x000fe4000001088d */
[----:B------:R-:W-:Y:S01]  /*9200*/  IMAD.MOV.U32 R184, RZ, RZ, R190 ;  /* 0x000000ffffb87224 */ /* 0x000fe200078e00be */
[----:B------:R-:W-:Y:S01]  /*9210*/  MOV R190, R189 ;  /* 0x000000bd00be7202 */ /* 0x000fe20000000f00 */
[-C--:B------:R-:W-:Y:S03]  /*9220*/  HMMA.16816.F32.BF16 R76, R148, R154.reuse, R76 ;  /* 0x0000009a944c723c */ /* 0x080fe6000004184c */
[----:B------:R1:W-:Y:S01]  /*9230*/  MUFU.EX2 R191, R138 ;  /* 0x0000008a00bf7308 */ /* 0x0003e20000000800 */
[----:B------:R-:W-:Y:S02]  /*9240*/  MOV R186, R184 ;  /* 0x000000b800ba7202 */ /* 0x000fe40000000f00 */
[----:B------:R-:W-:Y:S02]  /*9250*/  MOV R189, R188 ;  /* 0x000000bc00bd7202 */ /* 0x000fe40000000f00 */
[C---:B------:R-:W-:Y:S01]  /*9260*/  HMMA.16816.F32.BF16 R80, R144.reuse, R154, R80 ;  /* 0x0000009a9050723c */ /* 0x040fe20000041850 */
[----:B------:R-:W3:Y:S03]  /*9270*/  LDSM.16.MT88.4 R152, [R226+0x2100] ;  /* 0x00210000e298783b */ /* 0x000ee60000004200 */
[----:B------:R-:W-:Y:S02]  /*9280*/  MOV R188, R179 ;  /* 0x000000b300bc7202 */ /* 0x000fe40000000f00 */
[----:B------:R-:W-:Y:S02]  /*9290*/  MOV R179, R178 ;  /* 0x000000b200b37202 */ /* 0x000fe40000000f00 */
[----:B------:R-:W-:Y:S04]  /*92a0*/  MOV R178, R177 ;  /* 0x000000b100b27202 */ /* 0x000fe80000000f00 */
[----:B------:R-:W-:Y:S02]  /*92b0*/  MOV R177, R183 ;  /* 0x000000b700b17202 */ /* 0x000fe40000000f00 */
[----:B------:R-:W-:Y:S02]  /*92c0*/  MOV R183, R182 ;  /* 0x000000b600b77202 */ /* 0x000fe40000000f00 */
[----:B------:R-:W-:Y:S02]  /*92d0*/  MOV R182, R181 ;  /* 0x000000b500b67202 */ /* 0x000fe40000000f00 */
[----:B------:R-:W-:Y:S01]  /*92e0*/  MOV R181, R171 ;  /* 0x000000ab00b57202 */ /* 0x000fe20000000f00 */
[----:B-1----:R-:W-:Y:S01]  /*92f0*/  FFMA.FTZ R138, R185, c[0x0][0x2d0], -R142 ;  /* 0x0000b400b98a7a23 */ /* 0x002fe2000001088e */
[----:B------:R-:W-:Y:S02]  /*9300*/  MOV R171, R170 ;  /* 0x000000aa00ab7202 */ /* 0x000fe40000000f00 */
[----:B------:R-:W-:Y:S01]  /*9310*/  MOV R170, R169 ;  /* 0x000000a900aa7202 */ /* 0x000fe20000000f00 */
[----:B------:R-:W-:Y:S01]  /*9320*/  IMAD.MOV.U32 R169, RZ, RZ, R174 ;  /* 0x000000ffffa97224 */ /* 0x000fe200078e00ae */
[----:B------:R-:W-:Y:S02]  /*9330*/  MOV R174, R128 ;  /* 0x0000008000ae7202 */ /* 0x000fe40000000f00 */
[----:B------:R-:W4:Y:S01]  /*9340*/  LDL.LU R128, [R1+0x6c] ;  /* 0x00006c0001807983 */ /* 0x000f220000300800 */
[----:B------:R-:W-:Y:S02]  /*9350*/  MOV R185, R190 ;  /* 0x000000be00b97202 */ /* 0x000fe40000000f00 */
[----:B------:R-:W-:Y:S02]  /*9360*/  MOV R190, R188 ;  /* 0x000000bc00be7202 */ /* 0x000fe40000000f00 */
[----:B------:R-:W-:Y:S02]  /*9370*/  MOV R187, R185 ;  /* 0x000000b900bb7202 */ /* 0x000fe40000000f00 */
[----:B------:R-:W-:Y:S02]  /*9380*/  MOV R188, R178 ;  /* 0x000000b200bc7202 */ /* 0x000fe40000000f00 */
[----:B------:R-:W-:Y:S02]  /*9390*/  MOV R178, R183 ;  /* 0x000000b700b27202 */ /* 0x000fe40000000f00 */
[----:B------:R-:W-:Y:S02]  /*93a0*/  MOV R183, R182 ;  /* 0x000000b600b77202 */ /* 0x000fe40000000f00 */
[----:B------:R-:W-:Y:S01]  /*93b0*/  MOV R182, R171 ;  /* 0x000000ab00b67202 */ /* 0x000fe20000000f00 */
[-C--:B---3--:R-:W-:Y:S01]  /*93c0*/  HMMA.16816.F32.BF16 R84, R144, R152.reuse, R84 ;  /* 0x000000989054723c */ /* 0x088fe20000041854 */
[----:B------:R1:W-:Y:S02]  /*93d0*/  MUFU.EX2 R171, R138 ;  /* 0x0000008a00ab7308 */ /* 0x0003e40000000800 */
[----:B------:R-:W-:Y:S01]  /*93e0*/  FFMA.FTZ R183, R183, c[0x0][0x2d0], -R142 ;  /* 0x0000b400b7b77a23 */ /* 0x000fe2000001088e */
[----:B------:R-:W-:Y:S02]  /*93f0*/  MOV R185, R190 ;  /* 0x000000be00b97202 */ /* 0x000fe40000000f00 */
[----:B------:R-:W-:Y:S02]  /*9400*/  MOV R184, R189 ;  /* 0x000000bd00b87202 */ /* 0x000fe40000000f00 */
[C---:B------:R-:W-:Y:S03]  /*9410*/  HMMA.16816.F32.BF16 R88, R148.reuse, R152, R88 ;  /* 0x000000989458723c */ /* 0x040fe60000041858 */
[----:B------:R-:W-:Y:S01]  /*9420*/  MUFU.EX2 R183, R183 ;  /* 0x000000b700b77308 */ /* 0x000fe20000000800 */
[----:B------:R-:W-:Y:S02]  /*9430*/  MOV R189, R179 ;  /* 0x000000b300bd7202 */ /* 0x000fe40000000f00 */
[----:B------:R-:W-:Y:S01]  /*9440*/  MOV R179, R177 ;  /* 0x000000b100b37202 */ /* 0x000fe20000000f00 */
[----:B------:R-:W-:Y:S01]  /*9450*/  IMAD.MOV.U32 R177, RZ, RZ, R170 ;  /* 0x000000ffffb17224 */ /* 0x000fe200078e00aa */
[-C--:B------:R-:W-:Y:S04]  /*9460*/  HMMA.16816.F32.BF16 R92, R148, R154.reuse, R92 ;  /* 0x0000009a945c723c */ /* 0x080fe8000004185c */
[----:B------:R-:W-:Y:S02]  /*9470*/  MOV R170, R169 ;  /* 0x000000a900aa7202 */ /* 0x000fe40000000f00 */
[----:B------:R-:W-:Y:S02]  /*9480*/  MOV R169, R174 ;  /* 0x000000ae00a97202 */ /* 0x000fe40000000f00 */
[C---:B------:R-:W-:Y:S01]  /*9490*/  HMMA.16816.F32.BF16 R96, R144.reuse, R154, R96 ;  /* 0x0000009a9060723c */ /* 0x040fe20000041860 */
[----:B------:R-:W3:Y:S03]  /*94a0*/  LDSM.16.MT88.4 R152, [R228+0x2100] ;  /* 0x00210000e498783b */ /* 0x000ee60000004200 */
[----:B------:R-:W-:Y:S01]  /*94b0*/  MOV R174, R159 ;  /* 0x0000009f00ae7202 */ /* 0x000fe20000000f00 */
[--C-:B-1----:R-:W-:Y:S01]  /*94c0*/  FFMA.FTZ R138, R186, c[0x0][0x2d0], -R142.reuse ;  /* 0x0000b400ba8a7a23 */ /* 0x102fe2000001088e */
[----:B------:R-:W-:Y:S02]  /*94d0*/  MOV R159, R129 ;  /* 0x00000081009f7202 */ /* 0x000fe40000000f00 */
[----:B------:R-:W-:Y:S01]  /*94e0*/  MOV R186, R184 ;  /* 0x000000b800ba7202 */ /* 0x000fe20000000f00 */
[----:B------:R-:W2:Y:S03]  /*94f0*/  LDL.LU R129, [R1+0x68] ;  /* 0x0000680001817983 */ /* 0x000ea60000300800 */
[----:B------:R-:W-:Y:S01]  /*9500*/  FFMA.FTZ R159, R159, c[0x0][0x2d0], -R143 ;  /* 0x0000b4009f9f7a23 */ /* 0x000fe2000001088f */
[----:B------:R-:W-:Y:S02]  /*9510*/  MOV R196, R186 ;  /* 0x000000ba00c47202 */ /* 0x000fe40000000f00 */
[----:B------:R-:W-:Y:S02]  /*9520*/  MOV R184, R189 ;  /* 0x000000bd00b87202 */ /* 0x000fe40000000f00 */
[----:B------:R-:W-:Y:S01]  /*9530*/  MOV R189, R179 ;  /* 0x000000b300bd7202 */ /* 0x000fe20000000f00 */
[----:B------:R-:W1:Y:S01]  /*9540*/  MUFU.EX2 R159, R159 ;  /* 0x0000009f009f7308 */ /* 0x000e620000000800 */
[----:B------:R-:W-:Y:S01]  /*9550*/  IMAD.MOV.U32 R179, RZ, RZ, R177 ;  /* 0x000000ffffb37224 */ /* 0x000fe200078e00b1 */
[----:B------:R-:W-:Y:S02]  /*9560*/  MOV R177, R169 ;  /* 0x000000a900b17202 */ /* 0x000fe40000000f00 */
[----:B------:R-:W-:Y:S02]  /*9570*/  MOV R169, R130 ;  /* 0x0000008200a97202 */ /* 0x000fe40000000f00 */
[----:B------:R-:W2:Y:S01]  /*9580*/  LDL.LU R130, [R1+0x64] ;  /* 0x0000640001827983 */ /* 0x000ea20000300800 */
        /* <DEDUP_REMOVED lines=10> */
[----:B-1----:R-:W-:Y:S05]  /*9630*/  MOV R167, R159 ;  /* 0x0000009f00a77202 */ /* 0x002fea0000000f00 */
[C---:B------:R-:W-:Y:S08]  /*9640*/  HMMA.16816.F32.BF16 R104, R148.reuse, R152, R104 ;  /* 0x000000989468723c */ /* 0x040ff00000041868 */
[-C--:B------:R-:W-:Y:S08]  /*9650*/  HMMA.16816.F32.BF16 R108, R148, R154.reuse, R108 ;  /* 0x0000009a946c723c */ /* 0x080ff0000004186c */
[C---:B------:R-:W-:Y:S01]  /*9660*/  HMMA.16816.F32.BF16 R112, R144.reuse, R154, R112 ;  /* 0x0000009a9070723c */ /* 0x040fe20000041870 */
[----:B------:R-:W1:Y:S03]  /*9670*/  LDSM.16.MT88.4 R152, [R227+0x2100] ;  /* 0x00210000e398783b */ /* 0x000e660000004200 */
[----:B---3--:R-:W-:Y:S01]  /*9680*/  FFMA.FTZ R138, R187, c[0x0][0x2d0], -R142 ;  /* 0x0000b400bb8a7a23 */ /* 0x008fe2000001088e */
[----:B------:R-:W-:Y:S02]  /*9690*/  MOV R187, R185 ;  /* 0x000000b900bb7202 */ /* 0x000fe40000000f00 */
[----:B------:R-:W-:Y:S01]  /*96a0*/  MOV R185, R190 ;  /* 0x000000be00b97202 */ /* 0x000fe20000000f00 */
[----:B------:R3:W-:Y:S01]  /*96b0*/  MUFU.EX2 R177, R138 ;  /* 0x0000008a00b17308 */ /* 0x0007e20000000800 */
[----:B------:R-:W-:Y:S03]  /*96c0*/  MOV R190, R188 ;  /* 0x000000bc00be7202 */ /* 0x000fe60000000f00 */
[----:B------:R-:W-:Y:S01]  /*96d0*/  IMAD.MOV.U32 R188, RZ, RZ, R178 ;  /* 0x000000ffffbc7224 */ /* 0x000fe200078e00b2 */
[----:B------:R-:W-:Y:S02]  /*96e0*/  MOV R178, R170 ;  /* 0x000000aa00b27202 */ /* 0x000fe40000000f00 */
[----:B------:R-:W-:Y:S02]  /*96f0*/  MOV R170, R169 ;  /* 0x000000a900aa7202 */ /* 0x000fe40000000f00 */
[----:B------:R-:W-:Y:S02]  /*9700*/  MOV R169, R165 ;  /* 0x000000a500a97202 */ /* 0x000fe40000000f00 */
[----:B------:R-:W-:Y:S02]  /*9710*/  MOV R165, R131 ;  /* 0x0000008300a57202 */ /* 0x000fe40000000f00 */
[----:B------:R-:W2:Y:S01]  /*9720*/  LDL.LU R131, [R1+0x60] ;  /* 0x0000600001837983 */ /* 0x000ea20000300800 */
[----:B---3--:R-:W-:Y:S01]  /*9730*/  FFMA.FTZ R138, R196, c[0x0][0x2d0], -R142 ;  /* 0x0000b400c48a7a23 */ /* 0x008fe2000001088e */
[----:B------:R-:W-:Y:S02]  /*9740*/  MOV R196, R187 ;  /* 0x000000bb00c47202 */ /* 0x000fe40000000f00 */
[----:B------:R-:W-:Y:S02]  /*9750*/  MOV R187, R186 ;  /* 0x000000ba00bb7202 */ /* 0x000fe40000000f00 */
[----:B------:R-:W-:Y:S02]  /*9760*/  MOV R186, R185 ;  /* 0x000000b900ba7202 */ /* 0x000fe40000000f00 */
[----:B------:R-:W-:Y:S01]  /*9770*/  MOV R185, R184 ;  /* 0x000000b800b97202 */ /* 0x000fe20000000f00 */
[-C--:B-1----:R-:W-:Y:S03]  /*9780*/  HMMA.16816.F32.BF16 R116, R144, R152.reuse, R116 ;  /* 0x000000989074723c */ /* 0x082fe60000041874 */
[----:B------:R-:W-:Y:S02]  /*9790*/  MOV R184, R190 ;  /* 0x000000be00b87202 */ /* 0x000fe40000000f00 */
[----:B------:R-:W-:Y:S01]  /*97a0*/  MOV R190, R189 ;  /* 0x000000bd00be7202 */ /* 0x000fe20000000f00 */
[----:B------:R-:W-:Y:S02]  /*97b0*/  IMAD.MOV.U32 R189, RZ, RZ, R188 ;  /* 0x000000ffffbd7224 */ /* 0x000fe400078e00bc */
[C---:B------:R-:W-:Y:S01]  /*97c0*/  HMMA.16816.F32.BF16 R120, R148.reuse, R152, R120 ;  /* 0x000000989478723c */ /* 0x040fe20000041878 */
[----:B------:R1:W3:Y:S07]  /*97d0*/  MUFU.EX2 R188, R138 ;  /* 0x0000008a00bc7308 */ /* 0x0002ee0000000800 */
[-C--:B------:R-:W-:Y:S01]  /*97e0*/  HMMA.16816.F32.BF16 R124, R148, R154.reuse, R124 ;  /* 0x0000009a947c723c */ /* 0x080fe2000004187c */
[----:B------:R-:W2:Y:S04]  /*97f0*/  LDL.LU R148, [R1] ;  /* 0x0000000001947983 */ /* 0x000ea80000300800 */
[----:B------:R-:W2:Y:S04]  /*9800*/  LDL.LU R201, [R1+0x8] ;  /* 0x0000080001c97983 */ /* 0x000ea80000300800 */
[----:B------:R-:W2:Y:S03]  /*9810*/  LDL.LU R198, [R1+0x4] ;  /* 0x0000040001c67983 */ /* 0x000ea60000300800 */
[--C-:B-1----:R-:W-:Y:S01]  /*9820*/  FFMA.FTZ R138, R196, c[0x0][0x2d0], -R141.reuse ;  /* 0x0000b400c48a7a23 */ /* 0x102fe2000001088d */
        /* <DEDUP_REMOVED lines=9> */
[----:B------:R1:W-:Y:S02]  /*98c0*/  MUFU.EX2 R170, R138 ;  /* 0x0000008a00aa7308 */ /* 0x0003e40000000800 */
[--C-:B-1----:R-:W-:Y:S08]  /*98d0*/  FFMA.FTZ R138, R173, c[0x0][0x2d0], -R141.reuse ;  /* 0x0000b400ad8a7a23 */ /* 0x102ff0000001088d */
[----:B------:R1:W-:Y:S02]  /*98e0*/  MUFU.EX2 R173, R138 ;  /* 0x0000008a00ad7308 */ /* 0x0003e40000000800 */
[----:B-1----:R-:W-:Y:S01]  /*98f0*/  FFMA.FTZ R138, R196, c[0x0][0x2d0], -R141 ;  /* 0x0000b400c48a7a23 */ /* 0x002fe2000001088d */
[----:B------:R-:W-:Y:S02]  /*9900*/  MOV R196, R190 ;  /* 0x000000be00c47202 */ /* 0x000fe40000000f00 */
[----:B------:R-:W-:Y:S05]  /*9910*/  MOV R190, R178 ;  /* 0x000000b200be7202 */ /* 0x000fea0000000f00 */
[----:B------:R1:W-:Y:S01]  /*9920*/  MUFU.EX2 R197, R138 ;  /* 0x0000008a00c57308 */ /* 0x0003e20000000800 */
[--C-:B------:R-:W-:Y:S02]  /*9930*/  FFMA.FTZ R178, R182, c[0x0][0x2d0], -R143.reuse ;  /* 0x0000b400b6b27a23 */ /* 0x100fe4000001088f */
[----:B------:R-:W-:Y:S07]  /*9940*/  FFMA.FTZ R182, R248, c[0x0][0x2d0], -R143 ;  /* 0x0000b400f8b67a23 */ /* 0x000fee000001088f */
[----:B------:R-:W-:Y:S10]  /*9950*/  MUFU.EX2 R178, R178 ;  /* 0x000000b200b27308 */ /* 0x000ff40000000800 */
[----:B------:R-:W-:Y:S01]  /*9960*/  MUFU.EX2 R182, R182 ;  /* 0x000000b600b67308 */ /* 0x000fe20000000800 */
[----:B-1----:R-:W-:Y:S01]  /*9970*/  FFMA.FTZ R138, R187, c[0x0][0x2d0], -R141 ;  /* 0x0000b400bb8a7a23 */ /* 0x002fe2000001088d */
[----:B------:R-:W-:Y:S01]  /*9980*/  MOV R187, R179 ;  /* 0x000000b300bb7202 */ /* 0x000fe20000000f00 */
[--C-:B------:R-:W-:Y:S02]  /*9990*/  FFMA.FTZ R179, R181, c[0x0][0x2d0], -R143.reuse ;  /* 0x0000b400b5b37a23 */ /* 0x100fe4000001088f */
[----:B------:R-:W-:Y:S01]  /*99a0*/  FFMA.FTZ R181, R247, c[0x0][0x2d0], -R143 ;  /* 0x0000b400f7b57a23 */ /* 0x000fe2000001088f */
[----:B---3--:R-:W-:Y:S04]  /*99b0*/  F2FP.BF16.PACK_AB R143, R188, R177 ;  /* 0x000000b1bc8f723e */ /* 0x008fe800000010ff */
[----:B------:R1:W3:Y:S01]  /*99c0*/  MUFU.EX2 R199, R138 ;  /* 0x0000008a00c77308 */ /* 0x0002e20000000800 */
[----:B------:R-:W-:Y:S09]  /*99d0*/  FFMA.FTZ R187, R187, c[0x0][0x2d0], -R141 ;  /* 0x0000b400bbbb7a23 */ /* 0x000ff2000001088d */
[----:B------:R-:W-:Y:S01]  /*99e0*/  MUFU.EX2 R205, R187 ;  /* 0x000000bb00cd7308 */ /* 0x000fe20000000800 */
[----:B----4-:R-:W-:Y:S09]  /*99f0*/  FMUL.FTZ R128, R132, R128 ;  /* 0x0000008084807220 */ /* 0x010ff20000410000 */
[----:B------:R-:W-:Y:S01]  /*9a00*/  MUFU.EX2 R179, R179 ;  /* 0x000000b300b37308 */ /* 0x000fe20000000800 */
[--C-:B-1----:R-:W-:Y:S01]  /*9a10*/  FFMA.FTZ R138, R186, c[0x0][0x2d0], -R137.reuse ;  /* 0x0000b400ba8a7a23 */ /* 0x102fe20000010889 */
[----:B------:R-:W-:Y:S02]  /*9a20*/  MOV R186, R185 ;  /* 0x000000b900ba7202 */ /* 0x000fe40000000f00 */
[----:B------:R-:W-:Y:S01]  /*9a30*/  MOV R185, R180 ;  /* 0x000000b400b97202 */ /* 0x000fe20000000f00 */
[----:B------:R-:W-:Y:S01]  /*9a40*/  IMAD.MOV.U32 R180, RZ, RZ, R164 ;  /* 0x000000ffffb47224 */ /* 0x000fe200078e00a4 */
[----:B---3--:R-:W-:Y:S04]  /*9a50*/  F2FP.BF16.PACK_AB R150, R199, R197 ;  /* 0x000000c5c796723e */ /* 0x008fe800000010ff */
[----:B------:R1:W-:Y:S01]  /*9a60*/  MUFU.EX2 R164, R138 ;  /* 0x0000008a00a47308 */ /* 0x0003e20000000800 */
[--C-:B------:R-:W-:Y:S09]  /*9a70*/  FFMA.FTZ R180, R180, c[0x0][0x2d0], -R142.reuse ;  /* 0x0000b400b4b47a23 */ /* 0x100ff2000001088e */
[----:B------:R-:W-:Y:S01]  /*9a80*/  MUFU.EX2 R180, R180 ;  /* 0x000000b400b47308 */ /* 0x000fe20000000800 */
[----:B-1----:R-:W-:Y:S01]  /*9a90*/  FFMA.FTZ R138, R184, c[0x0][0x2d0], -R137 ;  /* 0x0000b400b88a7a23 */ /* 0x002fe20000010889 */
[----:B------:R-:W-:Y:S02]  /*9aa0*/  MOV R184, R189 ;  /* 0x000000bd00b87202 */ /* 0x000fe40000000f00 */
[----:B------:R-:W-:Y:S02]  /*9ab0*/  MOV R189, R169 ;  /* 0x000000a900bd7202 */ /* 0x000fe40000000f00 */
[----:B------:R-:W-:Y:S01]  /*9ac0*/  MOV R169, R165 ;  /* 0x000000a500a97202 */ /* 0x000fe20000000f00 */
[----:B------:R-:W-:Y:S03]  /*9ad0*/  FFMA.FTZ R184, R184, c[0x0][0x2d0], -R141 ;  /* 0x0000b400b8b87a23 */ /* 0x000fe6000001088d */
[----:B------:R1:W3:Y:S01]  /*9ae0*/  MUFU.EX2 R165, R138 ;  /* 0x0000008a00a57308 */ /* 0x0002e20000000800 */
[----:B------:R-:W-:Y:S01]  /*9af0*/  F2FP.BF16.PACK_AB R141, R174, R171 ;  /* 0x000000abae8d723e */ /* 0x000fe200000010ff */
[--C-:B------:R-:W-:Y:S02]  /*9b00*/  FFMA.FTZ R153, R189, c[0x0][0x2d0], -R137.reuse ;  /* 0x0000b400bd997a23 */ /* 0x100fe40000010889 */
[----:B--2---:R-:W-:Y:S02]  /*9b10*/  FMUL.FTZ R129, R132, R129 ;  /* 0x0000008184817220 */ /* 0x004fe40000410000 */
[--C-:B------:R-:W-:Y:S02]  /*9b20*/  FFMA.FTZ R152, R169, c[0x0][0x2d0], -R137.reuse ;  /* 0x0000b400a9987a23 */ /* 0x100fe40000010889 */
[--C-:B------:R-:W-:Y:S01]  /*9b30*/  FFMA.FTZ R169, R140, c[0x0][0x2d0], -R137.reuse ;  /* 0x0000b4008ca97a23 */ /* 0x100fe20000010889 */
[----:B------:R-:W-:Y:S01]  /*9b40*/  F2FP.BF16.PACK_AB R140, R175, R172 ;  /* 0x000000acaf8c723e */ /* 0x000fe200000010ff */
[----:B------:R-:W-:Y:S01]  /*9b50*/  MUFU.EX2 R248, R153 ;  /* 0x0000009900f87308 */ /* 0x000fe20000000800 */
[----:B------:R-:W-:Y:S09]  /*9b60*/  FMUL.FTZ R130, R133, R130 ;  /* 0x0000008285827220 */ /* 0x000ff20000410000 */
[----:B------:R2:W-:Y:S01]  /*9b70*/  MUFU.EX2 R189, R162 ;  /* 0x000000a200bd7308 */ /* 0x0005e20000000800 */
[--C-:B-1----:R-:W-:Y:S01]  /*9b80*/  FFMA.FTZ R138, R186, c[0x0][0x2d0], -R137.reuse ;  /* 0x0000b400ba8a7a23 */ /* 0x102fe20000010889 */
[----:B---3--:R-:W-:Y:S01]  /*9b90*/  F2FP.BF16.PACK_AB R149, R165, R164 ;  /* 0x000000a4a595723e */ /* 0x008fe200000010ff */
[--C-:B------:R-:W-:Y:S02]  /*9ba0*/  FFMA.FTZ R186, R246, c[0x0][0x2d0], -R142.reuse ;  /* 0x0000b400f6ba7a23 */ /* 0x100fe4000001088e */
[--C-:B------:R-:W-:Y:S05]  /*9bb0*/  FFMA.FTZ R246, R250, c[0x0][0x2d0], -R137.reuse ;  /* 0x0000b400faf67a23 */ /* 0x100fea0000010889 */
[----:B------:R1:W-:Y:S10]  /*9bc0*/  MUFU.EX2 R193, R138 ;  /* 0x0000008a00c17308 */ /* 0x0003f40000000800 */
[----:B------:R-:W-:Y:S01]  /*9bd0*/  MUFU.EX2 R207, R186 ;  /* 0x000000ba00cf7308 */ /* 0x000fe20000000800 */
[----:B--2---:R-:W-:Y:S09]  /*9be0*/  LDSM.16.MT88.4 R160, [R227+0x1100] ;  /* 0x00110000e3a0783b */ /* 0x004ff20000004200 */
[----:B------:R-:W-:Y:S01]  /*9bf0*/  MUFU.EX2 R246, R246 ;  /* 0x000000f600f67308 */ /* 0x000fe20000000800 */
[--C-:B-1----:R-:W-:Y:S09]  /*9c00*/  FFMA.FTZ R138, R196, c[0x0][0x2d0], -R137.reuse ;  /* 0x0000b400c48a7a23 */ /* 0x102ff20000010889 */
[----:B------:R-:W1:Y:S10]  /*9c10*/  MUFU.EX2 R204, R138 ;  /* 0x0000008a00cc7308 */ /* 0x000e740000000800 */
[----:B------:R2:W-:Y:S01]  /*9c20*/  MUFU.EX2 R196, R158 ;  /* 0x0000009e00c47308 */ /* 0x0005e20000000800 */
[----:B------:R-:W-:Y:S01]  /*9c30*/  FMUL.FTZ R131, R133, R131 ;  /* 0x0000008385837220 */ /* 0x000fe20000410000 */
[----:B-1----:R-:W-:Y:S01]  /*9c40*/  F2FP.BF16.PACK_AB R151, R204, R193 ;  /* 0x000000c1cc97723e */ /* 0x002fe200000010ff */
[--C-:B------:R-:W-:Y:S05]  /*9c50*/  FFMA.FTZ R138, R221, c[0x0][0x2d0], -R137.reuse ;  /* 0x0000b400dd8a7a23 */ /* 0x100fea0000010889 */
[----:B------:R-:W-:Y:S01]  /*9c60*/  HMMA.16816.F32.BF16 R128, R144, R154, R128 ;  /* 0x0000009a9080723c */ /* 0x000fe20000041880 */
[----:B------:R-:W1:Y:S01]  /*9c70*/  LDSM.16.MT88.4 R144, [R225+0x900] ;  /* 0x00090000e190783b */ /* 0x000e620000004200 */
[----:B------:R3:W-:Y:S05]  /*9c80*/  MUFU.EX2 R250, R138 ;  /* 0x0000008a00fa7308 */ /* 0x0007ea0000000800 */
[--C-:B------:R-:W-:Y:S02]  /*9c90*/  FFMA.FTZ R155, R185, c[0x0][0x2d0], -R142.reuse ;  /* 0x0000b400b99b7a23 */ /* 0x100fe4000001088e */
[----:B------:R-:W-:Y:S01]  /*9ca0*/  FFMA.FTZ R185, R245, c[0x0][0x2d0], -R142 ;  /* 0x0000b400f5b97a23 */ /* 0x000fe2000001088e */
[----:B--2---:R-:W-:Y:S02]  /*9cb0*/  LDSM.16.MT88.4 R156, [R228+0x1100] ;  /* 0x00110000e49c783b */ /* 0x004fe40000004200 */
[----:B------:R-:W-:Y:S01]  /*9cc0*/  F2FP.BF16.PACK_AB R142, R191, R176 ;  /* 0x000000b0bf8e723e */ /* 0x000fe200000010ff */
[--C-:B------:R-:W-:Y:S01]  /*9cd0*/  FFMA.FTZ R154, R190, c[0x0][0x2d0], -R137.reuse ;  /* 0x0000b400be9a7a23 */ /* 0x100fe20000010889 */
[----:B------:R-:W-:Y:S01]  /*9ce0*/  MUFU.EX2 R155, R155 ;  /* 0x0000009b009b7308 */ /* 0x000fe20000000800 */
[--C-:B------:R-:W-:Y:S02]  /*9cf0*/  FFMA.FTZ R245, R249, c[0x0][0x2d0], -R137.reuse ;  /* 0x0000b400f9f57a23 */ /* 0x100fe40000010889 */
[----:B------:R-:W-:Y:S02]  /*9d00*/  FFMA.FTZ R137, R139, c[0x0][0x2d0], -R137 ;  /* 0x0000b4008b897a23 */ /* 0x000fe40000010889 */
[----:B------:R-:W2:Y:S05]  /*9d10*/  LDL.LU R139, [R1+0xc] ;  /* 0x00000c00018b7983 */ /* 0x000eaa0000300800 */
[----:B------:R-:W-:Y:S01]  /*9d20*/  MUFU.EX2 R247, R154 ;  /* 0x0000009a00f77308 */ /* 0x000fe20000000800 */
[----:B------:R-:W-:Y:S01]  /*9d30*/  FFMA.FTZ R132, R132, R148, R210 ;  /* 0x0000009484847223 */ /* 0x000fe200000100d2 */
[----:B------:R-:W-:Y:S08]  /*9d40*/  F2FP.BF16.PACK_AB R148, R173, R170 ;  /* 0x000000aaad94723e */ /* 0x000ff000000010ff */
[----:B------:R-:W-:Y:S01]  /*9d50*/  MUFU.EX2 R249, R152 ;  /* 0x0000009800f97308 */ /* 0x000fe20000000800 */
[----:B------:R-:W-:Y:S02]  /*9d60*/  FFMA.FTZ R133, R133, R201, R215 ;  /* 0x000000c985857223 */ /* 0x000fe400000100d7 */
[----:B------:R-:W-:Y:S02]  /*9d70*/  FADD.FTZ R132, R222, R132 ;  /* 0x00000084de847221 */ /* 0x000fe40000010000 */
[----:B------:R-:W-:Y:S01]  /*9d80*/  FADD.FTZ R133, R216, R133 ;  /* 0x00000085d8857221 */ /* 0x000fe20000010000 */
[-C--:B-1----:R-:W-:Y:S04]  /*9d90*/  HMMA.16816.F32.BF16 R4, R140, R144.reuse, R4 ;  /* 0x000000908c04723c */ /* 0x082fe80000041804 */
[----:B------:R1:W-:Y:S01]  /*9da0*/  MUFU.EX2 R201, R181 ;  /* 0x000000b500c97308 */ /* 0x0003e20000000800 */
[----:B---3--:R-:W-:Y:S02]  /*9db0*/  FADD.FTZ R138, R223, R132 ;  /* 0x00000084df8a7221 */ /* 0x008fe40000010000 */
[----:B------:R-:W-:Y:S01]  /*9dc0*/  FADD.FTZ R132, R217, R133 ;  /* 0x00000085d9847221 */ /* 0x000fe20000010000 */
[C---:B------:R-:W-:Y:S04]  /*9dd0*/  HMMA.16816.F32.BF16 R8, R148.reuse, R144, R8 ;  /* 0x000000909408723c */ /* 0x040fe80000041808 */
[----:B------:R-:W-:Y:S02]  /*9de0*/  FADD.FTZ R133, R235, R138 ;  /* 0x0000008aeb857221 */ /* 0x000fe40000010000 */
[----:B------:R-:W3:Y:S01]  /*9df0*/  MUFU.EX2 R210, R185 ;  /* 0x000000b900d27308 */ /* 0x000ee20000000800 */
[----:B------:R4:W5:Y:S01]  /*9e00*/  LDL.LU R235, [R1+0x5c] ;  /* 0x00005c0001eb7983 */ /* 0x0009620000300800 */
[----:B------:R-:W-:Y:S01]  /*9e10*/  FFMA.FTZ R2, R2, R198, R213 ;  /* 0x000000c602027223 */ /* 0x000fe200000100d5 */
[-C--:B------:R-:W-:Y:S03]  /*9e20*/  HMMA.16816.F32.BF16 R12, R148, R146.reuse, R12 ;  /* 0x00000092940c723c */ /* 0x080fe6000004180c */
[----:B------:R-:W-:Y:S02]  /*9e30*/  FADD.FTZ R2, R214, R2 ;  /* 0x00000002d6027221 */ /* 0x000fe40000010000 */
[----:B------:R-:W-:Y:S02]  /*9e40*/  FADD.FTZ R132, R220, R132 ;  /* 0x00000084dc847221 */ /* 0x000fe40000010000 */
[----:B------:R4:W2:Y:S01]  /*9e50*/  MUFU.EX2 R198, R184 ;  /* 0x000000b800c67308 */ /* 0x0008a20000000800 */
[C---:B------:R-:W-:Y:S01]  /*9e60*/  HMMA.16816.F32.BF16 R16, R140.reuse, R146, R16 ;  /* 0x000000928c10723c */ /* 0x040fe20000041810 */
[----:B------:R-:W4:Y:S03]  /*9e70*/  LDSM.16.MT88.4 R144, [R226+0x900] ;  /* 0x00090000e290783b */ /* 0x000f260000004200 */
[----:B------:R-:W-:Y:S01]  /*9e80*/  FADD.FTZ R2, R218, R2 ;  /* 0x00000002da027221 */ /* 0x000fe20000010000 */
[----:B-1----:R-:W-:Y:S01]  /*9e90*/  MOV R181, R202 ;  /* 0x000000ca00b57202 */ /* 0x002fe20000000f00 */
[----:B------:R-:W-:Y:S02]  /*9ea0*/  FADD.FTZ R132, R171, R132 ;  /* 0x00000084ab847221 */ /* 0x000fe40000010000 */
[----:B------:R-:W-:Y:S01]  /*9eb0*/  FADD.FTZ R2, R219, R2 ;  /* 0x00000002db027221 */ /* 0x000fe20000010000 */
[----:B------:R-:W-:Y:S01]  /*9ec0*/  LDSM.16.MT88.4 R220, [R228+0x3900] ;  /* 0x00390000e4dc783b */ /* 0x000fe20000004200 */
[----:B------:R-:W-:Y:S02]  /*9ed0*/  MUFU.EX2 R190, R168 ;  /* 0x000000a800be7308 */ /* 0x000fe40000000800 */
[----:B------:R-:W-:Y:S02]  /*9ee0*/  FADD.FTZ R2, R170, R2 ;  /* 0x00000002aa027221 */ /* 0x000fe40000010000 */
[----:B------:R-:W-:Y:S02]  /*9ef0*/  FADD.FTZ R133, R172, R133 ;  /* 0x00000085ac857221 */ /* 0x000fe40000010000 */
[----:B------:R-:W-:Y:S01]  /*9f00*/  FADD.FTZ R132, R174, R132 ;  /* 0x00000084ae847221 */ /* 0x000fe20000010000 */
[----:B------:R-:W-:Y:S03]  /*9f10*/  LDSM.16.MT88.4 R216, [R226+0x3900] ;  /* 0x00390000e2d8783b */ /* 0x000fe60000004200 */
[----:B------:R1:W-:Y:S01]  /*9f20*/  MUFU.EX2 R168, R166 ;  /* 0x000000a600a87308 */ /* 0x0003e20000000800 */
[----:B------:R-:W-:Y:S01]  /*9f30*/  FADD.FTZ R132, R177, R132 ;  /* 0x00000084b1847221 */ /* 0x000fe20000010000 */
[----:B---3--:R-:W-:Y:S03]  /*9f40*/  MOV R177, R210 ;  /* 0x000000d200b17202 */ /* 0x008fe60000000f00 */
[----:B----4-:R-:W-:Y:S05]  /*9f50*/  LDSM.16.MT88.4 R184, [R228+0x1900] ;  /* 0x00190000e4b8783b */ /* 0x010fea0000004200 */
[----:B------:R-:W-:Y:S10]  /*9f60*/  MUFU.EX2 R138, R137 ;  /* 0x00000089008a7308 */ /* 0x000ff40000000800 */
[----:B------:R-:W3:Y:S01]  /*9f70*/  MUFU.EX2 R245, R245 ;  /* 0x000000f500f57308 */ /* 0x000ee20000000800 */
[-C--:B------:R-:W-:Y:S03]  /*9f80*/  HMMA.16816.F32.BF16 R20, R140, R144.reuse, R20 ;  /* 0x000000908c14723c */ /* 0x080fe60000041814 */
[----:B-1----:R-:W-:Y:S02]  /*9f90*/  MOV R166, R155 ;  /* 0x0000009b00a67202 */ /* 0x002fe40000000f00 */
[----:B------:R-:W-:Y:S03]  /*9fa0*/  LDSM.16.MT88.4 R152, [R226+0x1100] ;  /* 0x00110000e298783b */ /* 0x000fe60000004200 */
[C---:B------:R-:W-:Y:S08]  /*9fb0*/  HMMA.16816.F32.BF16 R24, R148.reuse, R144, R24 ;  /* 0x000000909418723c */ /* 0x040ff00000041818 */
[-C--:B------:R-:W-:Y:S08]  /*9fc0*/  HMMA.16816.F32.BF16 R28, R148, R146.reuse, R28 ;  /* 0x00000092941c723c */ /* 0x080ff0000004181c */
[C---:B------:R-:W-:Y:S01]  /*9fd0*/  HMMA.16816.F32.BF16 R32, R140.reuse, R146, R32 ;  /* 0x000000928c20723c */ /* 0x040fe20000041820 */
[----:B------:R-:W1:Y:S07]  /*9fe0*/  LDSM.16.MT88.4 R144, [R228+0x900] ;  /* 0x00090000e490783b */ /* 0x000e6e0000004200 */
[-C--:B-1----:R-:W-:Y:S08]  /*9ff0*/  HMMA.16816.F32.BF16 R36, R140, R144.reuse, R36 ;  /* 0x000000908c24723c */ /* 0x082ff00000041824 */
        /* <DEDUP_REMOVED lines=11> */
[-C--:B------:R-:W-:Y:S04]  /*a0b0*/  HMMA.16816.F32.BF16 R76, R148, R146.reuse, R76 ;  /* 0x00000092944c723c */ /* 0x080fe8000004184c */
[----:B--2---:R-:W-:Y:S01]  /*a0c0*/  FFMA.FTZ R0, R0, R139, R208 ;  /* 0x0000008b00007223 */ /* 0x004fe200000100d0 */
[----:B------:R-:W-:Y:S01]  /*a0d0*/  F2FP.BF16.PACK_AB R208, R205, R198 ;  /* 0x000000c6cdd0723e */ /* 0x000fe200000010ff */
[----:B------:R-:W1:Y:S02]  /*a0e0*/  MUFU.EX2 R139, R169 ;  /* 0x000000a9008b7308 */ /* 0x000e640000000800 */
[C---:B------:R-:W-:Y:S01]  /*a0f0*/  HMMA.16816.F32.BF16 R80, R140.reuse, R146, R80 ;  /* 0x000000928c50723c */ /* 0x040fe20000041850 */
[----:B------:R-:W2:Y:S03]  /*a100*/  LDSM.16.MT88.4 R144, [R226+0x2900] ;  /* 0x00290000e290783b */ /* 0x000ea60000004200 */
[----:B------:R-:W-:Y:S01]  /*a110*/  FADD.FTZ R0, R209, R0 ;  /* 0x00000000d1007221 */ /* 0x000fe20000010000 */
[----:B---3--:R-:W-:Y:S03]  /*a120*/  F2FP.BF16.PACK_AB R209, R245, R246 ;  /* 0x000000f6f5d1723e */ /* 0x008fe600000010ff */
[----:B------:R-:W-:Y:S04]  /*a130*/  FADD.FTZ R0, R211, R0 ;  /* 0x00000000d3007221 */ /* 0x000fe80000010000 */
[----:B------:R-:W-:Y:S02]  /*a140*/  FADD.FTZ R0, R212, R0 ;  /* 0x00000000d4007221 */ /* 0x000fe40000010000 */
[----:B------:R-:W-:Y:S02]  /*a150*/  LDSM.16.MT88.4 R212, [R225+0x3900] ;  /* 0x00390000e1d4783b */ /* 0x000fe40000004200 */
[----:B------:R-:W-:Y:S02]  /*a160*/  FADD.FTZ R137, R164, R0 ;  /* 0x00000000a4897221 */ /* 0x000fe40000010000 */
[----:B------:R-:W-:Y:S02]  /*a170*/  FADD.FTZ R0, R175, R133 ;  /* 0x00000085af007221 */ /* 0x000fe40000010000 */
[----:B------:R-:W-:Y:S02]  /*a180*/  FADD.FTZ R133, R173, R2 ;  /* 0x00000002ad857221 */ /* 0x000fe40000010000 */
[----:B------:R-:W-:Y:S01]  /*a190*/  FADD.FTZ R2, R176, R0 ;  /* 0x00000000b0027221 */ /* 0x000fe20000010000 */
[----:B------:R-:W-:Y:S01]  /*a1a0*/  MOV R176, R201 ;  /* 0x000000c900b07202 */ /* 0x000fe20000000f00 */
[----:B------:R-:W-:Y:S01]  /*a1b0*/  IMAD.MOV.U32 R0, RZ, RZ, R200 ;  /* 0x000000ffff007224 */ /* 0x000fe200078e00c8 */
[----:B-1----:R-:W-:Y:S01]  /*a1c0*/  F2FP.BF16.PACK_AB R211, R138, R139 ;  /* 0x0000008b8ad3723e */ /* 0x002fe200000010ff */
[----:B------:R-:W-:Y:S01]  /*a1d0*/  FADD.FTZ R137, R165, R137 ;  /* 0x00000089a5897221 */ /* 0x000fe20000010000 */
[-C--:B--2---:R-:W-:Y:S08]  /*a1e0*/  HMMA.16816.F32.BF16 R84, R140, R144.reuse, R84 ;  /* 0x000000908c54723c */ /* 0x084ff00000041854 */
        /* <DEDUP_REMOVED lines=10> */
[C---:B------:R-:W-:Y:S07]  /*a290*/  HMMA.16816.F32.BF16 R120, R148.reuse, R144, R120 ;  /* 0x000000909478723c */ /* 0x040fee0000041878 */
[----:B------:R-:W-:Y:S01]  /*a2a0*/  F2FP.BF16.PACK_AB R144, R168, R200 ;  /* 0x000000c8a890723e */ /* 0x000fe200000010ff */
[-C--:B------:R-:W-:Y:S01]  /*a2b0*/  HMMA.16816.F32.BF16 R124, R148, R146.reuse, R124 ;  /* 0x00000092947c723c */ /* 0x080fe2000004187c */
[----:B------:R-:W1:Y:S03]  /*a2c0*/  LDSM.16.MT88.4 R148, [R225+0x1100] ;  /* 0x00110000e194783b */ /* 0x000e660000004200 */
[----:B------:R-:W-:Y:S04]  /*a2d0*/  F2FP.BF16.PACK_AB R145, R248, R247 ;  /* 0x000000f7f891723e */ /* 0x000fe800000010ff */
[----:B------:R-:W-:Y:S07]  /*a2e0*/  HMMA.16816.F32.BF16 R128, R140, R146, R128 ;  /* 0x000000928c80723c */ /* 0x000fee0000041880 */
[----:B------:R-:W-:Y:S02]  /*a2f0*/  F2FP.BF16.PACK_AB R141, R166, R202 ;  /* 0x000000caa68d723e */ /* 0x000fe400000010ff */
[----:B------:R-:W-:Y:S01]  /*a300*/  F2FP.BF16.PACK_AB R140, R167, R206 ;  /* 0x000000cea78c723e */ /* 0x000fe200000010ff */
[----:B------:R-:W-:Y:S02]  /*a310*/  LDSM.16.MT88.4 R200, [R227+0x1900] ;  /* 0x00190000e3c8783b */ /* 0x000fe40000004200 */
[----:B------:R-:W-:Y:S02]  /*a320*/  F2FP.BF16.PACK_AB R142, R192, R196 ;  /* 0x000000c4c08e723e */ /* 0x000fe400000010ff */
[----:B------:R-:W-:Y:S02]  /*a330*/  F2FP.BF16.PACK_AB R143, R190, R195 ;  /* 0x000000c3be8f723e */ /* 0x000fe400000010ff */
[----:B------:R-:W-:Y:S02]  /*a340*/  F2FP.BF16.PACK_AB R146, R189, R194 ;  /* 0x000000c2bd92723e */ /* 0x000fe400000010ff */
[----:B------:R-:W-:Y:S03]  /*a350*/  F2FP.BF16.PACK_AB R147, R250, R249 ;  /* 0x000000f9fa93723e */ /* 0x000fe600000010ff */
[-C--:B-1----:R-:W-:Y:S08]  /*a360*/  HMMA.16816.F32.BF16 R4, R140, R148.reuse, R4 ;  /* 0x000000948c04723c */ /* 0x082ff00000041804 */
[C---:B------:R-:W-:Y:S08]  /*a370*/  HMMA.16816.F32.BF16 R8, R144.reuse, R148, R8 ;  /* 0x000000949008723c */ /* 0x040ff00000041808 */
[-C--:B------:R-:W-:Y:S08]  /*a380*/  HMMA.16816.F32.BF16 R12, R144, R150.reuse, R12 ;  /* 0x00000096900c723c */ /* 0x080ff0000004180c */
[C---:B------:R-:W-:Y:S01]  /*a390*/  HMMA.16816.F32.BF16 R16, R140.reuse, R150, R16 ;  /* 0x000000968c10723c */ /* 0x040fe20000041810 */
[----:B------:R-:W1:Y:S07]  /*a3a0*/  LDSM.16.MT88.4 R148, [R225+0x3100] ;  /* 0x00310000e194783b */ /* 0x000e6e0000004200 */
[-C--:B------:R-:W-:Y:S08]  /*a3b0*/  HMMA.16816.F32.BF16 R20, R140, R152.reuse, R20 ;  /* 0x000000988c14723c */ /* 0x080ff00000041814 */
[C---:B------:R-:W-:Y:S08]  /*a3c0*/  HMMA.16816.F32.BF16 R24, R144.reuse, R152, R24 ;  /* 0x000000989018723c */ /* 0x040ff00000041818 */
[-C--:B------:R-:W-:Y:S08]  /*a3d0*/  HMMA.16816.F32.BF16 R28, R144, R154.reuse, R28 ;  /* 0x0000009a901c723c */ /* 0x080ff0000004181c */
[C---:B------:R-:W-:Y:S01]  /*a3e0*/  HMMA.16816.F32.BF16 R32, R140.reuse, R154, R32 ;  /* 0x0000009a8c20723c */ /* 0x040fe20000041820 */
[----:B------:R-:W2:Y:S07]  /*a3f0*/  LDSM.16.MT88.4 R152, [R226+0x3100] ;  /* 0x00310000e298783b */ /* 0x000eae0000004200 */
[-C--:B------:R-:W-:Y:S08]  /*a400*/  HMMA.16816.F32.BF16 R36, R140, R156.reuse, R36 ;  /* 0x0000009c8c24723c */ /* 0x080ff00000041824 */
[C---:B------:R-:W-:Y:S08]  /*a410*/  HMMA.16816.F32.BF16 R40, R144.reuse, R156, R40 ;  /* 0x0000009c9028723c */ /* 0x040ff00000041828 */
[-C--:B------:R-:W-:Y:S08]  /*a420*/  HMMA.16816.F32.BF16 R44, R144, R158.reuse, R44 ;  /* 0x0000009e902c723c */ /* 0x080ff0000004182c */
[C---:B------:R-:W-:Y:S01]  /*a430*/  HMMA.16816.F32.BF16 R48, R140.reuse, R158, R48 ;  /* 0x0000009e8c30723c */ /* 0x040fe20000041830 */
[----:B------:R-:W3:Y:S07]  /*a440*/  LDSM.16.MT88.4 R156, [R228+0x3100] ;  /* 0x00310000e49c783b */ /* 0x000eee0000004200 */
[-C--:B------:R-:W-:Y:S08]  /*a450*/  HMMA.16816.F32.BF16 R52, R140, R160.reuse, R52 ;  /* 0x000000a08c34723c */ /* 0x080ff00000041834 */
[C---:B------:R-:W-:Y:S08]  /*a460*/  HMMA.16816.F32.BF16 R56, R144.reuse, R160, R56 ;  /* 0x000000a09038723c */ /* 0x040ff00000041838 */
[-C--:B------:R-:W-:Y:S08]  /*a470*/  HMMA.16816.F32.BF16 R60, R144, R162.reuse, R60 ;  /* 0x000000a2903c723c */ /* 0x080ff0000004183c */
[C---:B------:R-:W-:Y:S01]  /*a480*/  HMMA.16816.F32.BF16 R64, R140.reuse, R162, R64 ;  /* 0x000000a28c40723c */ /* 0x040fe20000041840 */
[----:B------:R-:W4:Y:S07]  /*a490*/  LDSM.16.MT88.4 R160, [R227+0x3100] ;  /* 0x00310000e3a0783b */ /* 0x000f2e0000004200 */
[-C--:B-1----:R-:W-:Y:S08]  /*a4a0*/  HMMA.16816.F32.BF16 R68, R140, R148.reuse, R68 ;  /* 0x000000948c44723c */ /* 0x082ff00000041844 */
[C---:B------:R-:W-:Y:S08]  /*a4b0*/  HMMA.16816.F32.BF16 R72, R144.reuse, R148, R72 ;  /* 0x000000949048723c */ /* 0x040ff00000041848 */
[-C--:B------:R-:W-:Y:S08]  /*a4c0*/  HMMA.16816.F32.BF16 R76, R144, R150.reuse, R76 ;  /* 0x00000096904c723c */ /* 0x080ff0000004184c */
[C---:B------:R-:W-:Y:S08]  /*a4d0*/  HMMA.16816.F32.BF16 R80, R140.reuse, R150, R80 ;  /* 0x000000968c50723c */ /* 0x040ff00000041850 */
[-C--:B--2---:R-:W-:Y:S08]  /*a4e0*/  HMMA.16816.F32.BF16 R84, R140, R152.reuse, R84 ;  /* 0x000000988c54723c */ /* 0x084ff00000041854 */
[C---:B------:R-:W-:Y:S08]  /*a4f0*/  HMMA.16816.F32.BF16 R88, R144.reuse, R152, R88 ;  /* 0x000000989058723c */ /* 0x040ff00000041858 */
[-C--:B------:R-:W-:Y:S08]  /*a500*/  HMMA.16816.F32.BF16 R92, R144, R154.reuse, R92 ;  /* 0x0000009a905c723c */ /* 0x080ff0000004185c */
[C---:B------:R-:W-:Y:S01]  /*a510*/  HMMA.16816.F32.BF16 R96, R140.reuse, R154, R96 ;  /* 0x0000009a8c60723c */ /* 0x040fe20000041860 */
[----:B------:R-:W1:Y:S07]  /*a520*/  LDSM.16.MT88.4 R152, [R225+0x1900] ;  /* 0x00190000e198783b */ /* 0x000e6e0000004200 */
[-C--:B---3--:R-:W-:Y:S08]  /*a530*/  HMMA.16816.F32.BF16 R100, R140, R156.reuse, R100 ;  /* 0x0000009c8c64723c */ /* 0x088ff00000041864 */
[C---:B------:R-:W-:Y:S07]  /*a540*/  HMMA.16816.F32.BF16 R104, R144.reuse, R156, R104 ;  /* 0x0000009c9068723c */ /* 0x040fee0000041868 */
[----:B------:R-:W-:Y:S01]  /*a550*/  MOV R157, R168 ;  /* 0x000000a8009d7202 */ /* 0x000fe20000000f00 */
[-C--:B------:R-:W-:Y:S01]  /*a560*/  HMMA.16816.F32.BF16 R108, R144, R158.reuse, R108 ;  /* 0x0000009e906c723c */ /* 0x080fe2000004186c */
[----:B------:R-:W2:Y:S07]  /*a570*/  LDSM.16.MT88.4 R168, [R226+0x1900] ;  /* 0x00190000e2a8783b */ /* 0x000eae0000004200 */
[C---:B------:R-:W-:Y:S08]  /*a580*/  HMMA.16816.F32.BF16 R112, R140.reuse, R158, R112 ;  /* 0x0000009e8c70723c */ /* 0x040ff00000041870 */
[-C--:B----4-:R-:W-:Y:S08]  /*a590*/  HMMA.16816.F32.BF16 R116, R140, R160.reuse, R116 ;  /* 0x000000a08c74723c */ /* 0x090ff00000041874 */
[C---:B------:R-:W-:Y:S08]  /*a5a0*/  HMMA.16816.F32.BF16 R120, R144.reuse, R160, R120 ;  /* 0x000000a09078723c */ /* 0x040ff00000041878 */
[-C--:B------:R-:W-:Y:S08]  /*a5b0*/  HMMA.16816.F32.BF16 R124, R144, R162.reuse, R124 ;  /* 0x000000a2907c723c */ /* 0x080ff0000004187c */
[----:B------:R-:W-:Y:S07]  /*a5c0*/  HMMA.16816.F32.BF16 R128, R140, R162, R128 ;  /* 0x000000a28c80723c */ /* 0x000fee0000041880 */
[----:B------:R-:W-:Y:S02]  /*a5d0*/  F2FP.BF16.PACK_AB R140, R179, R178 ;  /* 0x000000b2b38c723e */ /* 0x000fe400000010ff */
[----:B------:R-:W-:Y:S03]  /*a5e0*/  F2FP.BF16.PACK_AB R142, R176, R182 ;  /* 0x000000b6b08e723e */ /* 0x000fe600000010ff */
[----:B------:R-:W-:Y:S02]  /*a5f0*/  F2FP.BF16.PACK_AB R141, R183, R180 ;  /* 0x000000b4b78d723e */ /* 0x000fe400000010ff */
[----:B------:R-:W-:Y:S02]  /*a600*/  F2FP.BF16.PACK_AB R143, R210, R207 ;  /* 0x000000cfd28f723e */ /* 0x000fe400000010ff */
[----:B------:R-:W-:Y:S05]  /*a610*/  F2FP.BF16.PACK_AB R210, R251, R252 ;  /* 0x000000fcfbd2723e */ /* 0x000fea00000010ff */
[-C--:B-1----:R-:W-:Y:S01]  /*a620*/  HMMA.16816.F32.BF16 R148, R140, R152.reuse, R4 ;  /* 0x000000988c94723c */ /* 0x082fe20000041804 */
[----:B------:R-:W1:Y:S07]  /*a630*/  LDSM.16.MT88.4 R4, [R227+0x3900] ;  /* 0x00390000e304783b */ /* 0x000e6e0000004200 */
[C---:B------:R-:W-:Y:S07]  /*a640*/  HMMA.16816.F32.BF16 R144, R208.reuse, R152, R8 ;  /* 0x00000098d090723c */ /* 0x040fee0000041808 */
[----:B------:R-:W-:Y:S02]  /*a650*/  MOV R9, R157 ;  /* 0x0000009d00097202 */ /* 0x000fe40000000f00 */
[-C--:B------:R-:W-:Y:S03]  /*a660*/  HMMA.16816.F32.BF16 R156, R208, R154.reuse, R12 ;  /* 0x0000009ad09c723c */ /* 0x080fe6000004180c */
[----:B------:R-:W-:Y:S02]  /*a670*/  MOV R10, R166 ;  /* 0x000000a6000a7202 */ /* 0x000fe40000000f00 */
[----:B------:R-:W-:Y:S02]  /*a680*/  MOV R11, R167 ;  /* 0x000000a7000b7202 */ /* 0x000fe40000000f00 */
[----:B------:R-:W-:Y:S01]  /*a690*/  MOV R15, R177 ;  /* 0x000000b1000f7202 */ /* 0x000fe20000000f00 */
[C---:B------:R-:W-:Y:S04]  /*a6a0*/  HMMA.16816.F32.BF16 R152, R140.reuse, R154, R16 ;  /* 0x0000009a8c98723c */ /* 0x040fe80000041810 */
[----:B------:R-:W-:Y:S01]  /*a6b0*/  MOV R14, R176 ;  /* 0x000000b0000e7202 */ /* 0x000fe20000000f00 */
[----:B------:R-:W-:Y:S01]  /*a6c0*/  IMAD.MOV.U32 R13, RZ, RZ, R207 ;  /* 0x000000ffff0d7224 */ /* 0x000fe200078e00cf */
[----:B------:R-:W-:Y:S02]  /*a6d0*/  MOV R12, R182 ;  /* 0x000000b6000c7202 */ /* 0x000fe40000000f00 */
[-C--:B--2---:R-:W-:Y:S04]  /*a6e0*/  HMMA.16816.F32.BF16 R164, R140, R168.reuse, R20 ;  /* 0x000000a88ca4723c */ /* 0x084fe80000041814 */
[----:B------:R-:W-:Y:S02]  /*a6f0*/  MOV R19, R205 ;  /* 0x000000cd00137202 */ /* 0x000fe40000000f00 */
[----:B------:R-:W-:Y:S02]  /*a700*/  MOV R18, R183 ;  /* 0x000000b700127202 */ /* 0x000fe40000000f00 */
[C---:B------:R-:W-:Y:S04]  /*a710*/  HMMA.16816.F32.BF16 R160, R208.reuse, R168, R24 ;  /* 0x000000a8d0a0723c */ /* 0x040fe80000041818 */
[----:B------:R-:W-:Y:S02]  /*a720*/  MOV R17, R179 ;  /* 0x000000b300117202 */ /* 0x000fe40000000f00 */
[----:B------:R-:W-:Y:S01]  /*a730*/  MOV R16, R198 ;  /* 0x000000c600107202 */ /* 0x000fe20000000f00 */
[----:B------:R-:W-:Y:S01]  /*a740*/  IMAD.MOV.U32 R25, RZ, RZ, R195 ;  /* 0x000000ffff197224 */ /* 0x000fe200078e00c3 */
[-C--:B------:R-:W-:Y:S04]  /*a750*/  HMMA.16816.F32.BF16 R172, R208, R170.reuse, R28 ;  /* 0x000000aad0ac723c */ /* 0x080fe8000004181c */
[----:B------:R-:W-:Y:S02]  /*a760*/  MOV R23, R180 ;  /* 0x000000b400177202 */ /* 0x000fe40000000f00 */
[----:B------:R-:W-:Y:S02]  /*a770*/  MOV R22, R178 ;  /* 0x000000b200167202 */ /* 0x000fe40000000f00 */
[C---:B------:R-:W-:Y:S04]  /*a780*/  HMMA.16816.F32.BF16 R168, R140.reuse, R170, R32 ;  /* 0x000000aa8ca8723c */ /* 0x040fe80000041820 */
[----:B------:R-:W-:Y:S02]  /*a790*/  MOV R28, R181 ;  /* 0x000000b5001c7202 */ /* 0x000fe40000000f00 */
[----:B------:R-:W-:Y:S02]  /*a7a0*/  MOV R20, R190 ;  /* 0x000000be00147202 */ /* 0x000fe40000000f00 */
[-C--:B------:R-:W-:Y:S04]  /*a7b0*/  HMMA.16816.F32.BF16 R180, R140, R184.reuse, R36 ;  /* 0x000000b88cb4723c */ /* 0x080fe80000041824 */
[----:B------:R-:W-:Y:S02]  /*a7c0*/  MOV R21, R189 ;  /* 0x000000bd00157202 */ /* 0x000fe40000000f00 */
[----:B------:R-:W-:Y:S02]  /*a7d0*/  MOV R31, R9 ;  /* 0x00000009001f7202 */ /* 0x000fe40000000f00 */
[C---:B------:R-:W-:Y:S04]  /*a7e0*/  HMMA.16816.F32.BF16 R176, R208.reuse, R184, R40 ;  /* 0x000000b8d0b0723c */ /* 0x040fe80000041828 */
[----:B------:R-:W-:Y:S02]  /*a7f0*/  MOV R30, R10 ;  /* 0x0000000a001e7202 */ /* 0x000fe40000000f00 */
[----:B------:R-:W-:Y:S02]  /*a800*/  MOV R33, R191 ;  /* 0x000000bf00217202 */ /* 0x000fe40000000f00 */
[----:B------:R-:W-:Y:S02]  /*a810*/  MOV R10, R188 ;  /* 0x000000bc000a7202 */ /* 0x000fe40000000f00 */
[-C--:B------:R-:W-:Y:S03]  /*a820*/  HMMA.16816.F32.BF16 R188, R208, R186.reuse, R44 ;  /* 0x000000bad0bc723c */ /* 0x080fe6000004182c */
[----:B------:R-:W-:Y:S01]  /*a830*/  MOV R24, R196 ;  /* 0x000000c400187202 */ /* 0x000fe20000000f00 */
[----:B------:R-:W-:Y:S01]  /*a840*/  FADD.FTZ R2, R33, R2 ;  /* 0x0000000221027221 */ /* 0x000fe20000010000 */
[----:B------:R-:W-:Y:S01]  /*a850*/  MOV R26, R194 ;  /* 0x000000c2001a7202 */ /* 0x000fe20000000f00 */
[----:B------:R-:W-:Y:S01]  /*a860*/  FADD.FTZ R10, R10, R132 ;  /* 0x000000840a0a7221 */ /* 0x000fe20000010000 */
[----:B------:R-:W-:Y:S01]  /*a870*/  MOV R27, R192 ;  /* 0x000000c0001b7202 */ /* 0x000fe20000000f00 */
[C---:B------:R-:W-:Y:S04]  /*a880*/  HMMA.16816.F32.BF16 R184, R140.reuse, R186, R48 ;  /* 0x000000ba8cb8723c */ /* 0x040fe80000041830 */
[----:B------:R-:W-:Y:S02]  /*a890*/  MOV R29, R11 ;  /* 0x0000000b001d7202 */ /* 0x000fe40000000f00 */
[----:B------:R-:W-:Y:S02]  /*a8a0*/  MOV R11, R0 ;  /* 0x00000000000b7202 */ /* 0x000fe40000000f00 */
[----:B------:R-:W-:Y:S04]  /*a8b0*/  MOV R9, R199 ;  /* 0x000000c700097202 */ /* 0x000fe80000000f00 */
[----:B------:R-:W-:Y:S02]  /*a8c0*/  MOV R0, R197 ;  /* 0x000000c500007202 */ /* 0x000fe40000000f00 */
[-C--:B------:R-:W-:Y:S03]  /*a8d0*/  HMMA.16816.F32.BF16 R196, R140, R200.reuse, R52 ;  /* 0x000000c88cc4723c */ /* 0x080fe60000041834 */
[----:B------:R-:W-:Y:S01]  /*a8e0*/  MOV R8, R193 ;  /* 0x000000c100087202 */ /* 0x000fe20000000f00 */
[----:B------:R-:W-:Y:S01]  /*a8f0*/  FADD.FTZ R0, R0, R133 ;  /* 0x0000008500007221 */ /* 0x000fe20000010000 */
[----:B------:R-:W-:Y:S02]  /*a900*/  MOV R35, R206 ;  /* 0x000000ce00237202 */ /* 0x000fe40000000f00 */
[----:B------:R-:W-:Y:S01]  /*a910*/  MOV R34, R204 ;  /* 0x000000cc00227202 */ /* 0x000fe20000000f00 */
[C---:B------:R-:W-:Y:S04]  /*a920*/  HMMA.16816.F32.BF16 R192, R208.reuse, R200, R56 ;  /* 0x000000c8d0c0723c */ /* 0x040fe80000041838 */
[----:B------:R-:W-:Y:S01]  /*a930*/  FADD.FTZ R2, R35, R2 ;  /* 0x0000000223027221 */ /* 0x000fe20000010000 */
[----:B------:R-:W-:Y:S01]  /*a940*/  MOV R133, R135 ;  /* 0x0000008700857202 */ /* 0x000fe20000000f00 */
[----:B------:R-:W-:Y:S01]  /*a950*/  FADD.FTZ R9, R9, R0 ;  /* 0x0000000009097221 */ /* 0x000fe20000010000 */
[----:B------:R-:W-:Y:S01]  /*a960*/  MOV R132, R136 ;  /* 0x0000008800847202 */ /* 0x000fe20000000f00 */
[-C--:B------:R-:W-:Y:S04]  /*a970*/  HMMA.16816.F32.BF16 R204, R208, R202.reuse, R60 ;  /* 0x000000cad0cc723c */ /* 0x080fe8000004183c */
[----:B------:R-:W-:Y:S02]  /*a980*/  FADD.FTZ R0, R28, R10 ;  /* 0x0000000a1c007221 */ /* 0x000fe40000010000 */
[----:B------:R-:W-:Y:S02]  /*a990*/  FADD.FTZ R11, R11, R9 ;  /* 0x000000090b0b7221 */ /* 0x000fe40000010000 */
[C---:B------:R-:W-:Y:S04]  /*a9a0*/  HMMA.16816.F32.BF16 R200, R140.reuse, R202, R64 ;  /* 0x000000ca8cc8723c */ /* 0x040fe80000041840 */
[----:B------:R-:W-:Y:S02]  /*a9b0*/  FADD.FTZ R9, R29, R2 ;  /* 0x000000021d097221 */ /* 0x000fe40000010000 */
[----:B------:R-:W-:Y:S01]  /*a9c0*/  FADD.FTZ R8, R8, R137 ;  /* 0x0000008908087221 */ /* 0x000fe20000010000 */
[----:B------:R-:W-:Y:S01]  /*a9d0*/  MOV R137, R134 ;  /* 0x0000008600897202 */ /* 0x000fe20000000f00 */
[-C--:B------:R-:W-:Y:S04]  /*a9e0*/  HMMA.16816.F32.BF16 R68, R140, R212.reuse, R68 ;  /* 0x000000d48c44723c */ /* 0x080fe80000041844 */
[----:B------:R-:W-:Y:S04]  /*a9f0*/  FADD.FTZ R8, R34, R8 ;  /* 0x0000000822087221 */ /* 0x000fe80000010000 */
[C---:B------:R-:W-:Y:S04]  /*aa00*/  HMMA.16816.F32.BF16 R72, R208.reuse, R212, R72 ;  /* 0x000000d4d048723c */ /* 0x040fe80000041848 */
[----:B------:R-:W-:Y:S02]  /*aa10*/  FADD.FTZ R10, R247, R8 ;  /* 0x00000008f70a7221 */ /* 0x000fe40000010000 */
[----:B------:R-:W-:Y:S02]  /*aa20*/  FADD.FTZ R8, R30, R0 ;  /* 0x000000001e087221 */ /* 0x000fe40000010000 */
[-C--:B------:R-:W-:Y:S04]  /*aa30*/  HMMA.16816.F32.BF16 R76, R208, R214.reuse, R76 ;  /* 0x000000d6d04c723c */ /* 0x080fe8000004184c */
[----:B------:R-:W-:Y:S02]  /*aa40*/  FADD.FTZ R0, R24, R9 ;  /* 0x0000000918007221 */ /* 0x000fe40000010000 */
[----:B------:R-:W-:Y:S02]  /*aa50*/  FADD.FTZ R2, R248, R10 ;  /* 0x0000000af8027221 */ /* 0x000fe40000010000 */
[C---:B------:R-:W-:Y:S04]  /*aa60*/  HMMA.16816.F32.BF16 R80, R140.reuse, R214, R80 ;  /* 0x000000d68c50723c */ /* 0x040fe80000041850 */
[----:B------:R-:W-:Y:S02]  /*aa70*/  FADD.FTZ R10, R25, R8 ;  /* 0x00000008190a7221 */ /* 0x000fe40000010000 */
[----:B------:R-:W-:Y:S02]  /*aa80*/  FADD.FTZ R9, R27, R0 ;  /* 0x000000001b097221 */ /* 0x000fe40000010000 */
[-C--:B------:R-:W-:Y:S04]  /*aa90*/  HMMA.16816.F32.BF16 R84, R140, R216.reuse, R84 ;  /* 0x000000d88c54723c */ /* 0x080fe80000041854 */
[----:B------:R-:W-:Y:S04]  /*aaa0*/  FADD.FTZ R9, R22, R9 ;  /* 0x0000000916097221 */ /* 0x000fe80000010000 */
[C---:B------:R-:W-:Y:S08]  /*aab0*/  HMMA.16816.F32.BF16 R88, R208.reuse, R216, R88 ;  /* 0x000000d8d058723c */ /* 0x040ff00000041858 */
[-C--:B------:R-:W-:Y:S08]  /*aac0*/  HMMA.16816.F32.BF16 R92, R208, R218.reuse, R92 ;  /* 0x000000dad05c723c */ /* 0x080ff0000004185c */
[C---:B------:R-:W-:Y:S08]  /*aad0*/  HMMA.16816.F32.BF16 R96, R140.reuse, R218, R96 ;  /* 0x000000da8c60723c */ /* 0x040ff00000041860 */
[-C--:B------:R-:W-:Y:S08]  /*aae0*/  HMMA.16816.F32.BF16 R100, R140, R220.reuse, R100 ;  /* 0x000000dc8c64723c */ /* 0x080ff00000041864 */
[C---:B------:R-:W-:Y:S08]  /*aaf0*/  HMMA.16816.F32.BF16 R104, R208.reuse, R220, R104 ;  /* 0x000000dcd068723c */ /* 0x040ff00000041868 */
[-C--:B------:R-:W-:Y:S08]  /*ab00*/  HMMA.16816.F32.BF16 R108, R208, R222.reuse, R108 ;  /* 0x000000ded06c723c */ /* 0x080ff0000004186c */
[C---:B------:R-:W-:Y:S08]  /*ab10*/  HMMA.16816.F32.BF16 R112, R140.reuse, R222, R112 ;  /* 0x000000de8c70723c */ /* 0x040ff00000041870 */
[-C--:B-1----:R-:W-:Y:S08]  /*ab20*/  HMMA.16816.F32.BF16 R116, R140, R4.reuse, R116 ;  /* 0x000000048c74723c */ /* 0x082ff00000041874 */
[C---:B------:R-:W-:Y:S07]  /*ab30*/  HMMA.16816.F32.BF16 R120, R208.reuse, R4, R120 ;  /* 0x00000004d078723c */ /* 0x040fee0000041878 */
[----:B------:R-:W-:Y:S01]  /*ab40*/  FADD.FTZ R4, R31, R11 ;  /* 0x0000000b1f047221 */ /* 0x000fe20000010000 */
[-C--:B------:R-:W-:Y:S04]  /*ab50*/  HMMA.16816.F32.BF16 R124, R208, R6.reuse, R124 ;  /* 0x00000006d07c723c */ /* 0x080fe8000004187c */
        /* <DEDUP_REMOVED lines=17> */
[----:B------:R1:W-:Y:S01]  /*ac70*/  STL [R1], R5 ;  /* 0x0000000501007387 */ /* 0x0003e20000100800 */
[----:B------:R-:W-:Y:S02]  /*ac80*/  FADD.FTZ R2, R251, R2 ;  /* 0x00000002fb027221 */ /* 0x000fe40000010000 */
[----:B------:R-:W-:Y:S02]  /*ac90*/  FADD.FTZ R4, R15, R4 ;  /* 0x000000040f047221 */ /* 0x000fe40000010000 */
[----:B------:R-:W-:Y:S03]  /*aca0*/  FADD.FTZ R0, R139, R7 ;  /* 0x000000078b007221 */ /* 0x000fe60000010000 */
[----:B------:R1:W-:Y:S01]  /*acb0*/  STL [R1+0x8], R4 ;  /* 0x0000080401007387 */ /* 0x0003e20000100800 */
[----:B------:R-:W-:Y:S01]  /*acc0*/  FADD.FTZ R0, R138, R0 ;  /* 0x000000008a007221 */ /* 0x000fe20000010000 */
[----:B------:R-:W-:Y:S02]  /*acd0*/  MOV R138, R3 ;  /* 0x00000003008a7202 */ /* 0x000fe40000000f00 */
[----:B------:R1:W-:Y:S04]  /*ace0*/  STL [R1+0x4], R2 ;  /* 0x0000040201007387 */ /* 0x0003e80000100800 */
[----:B------:R1:W-:Y:S01]  /*acf0*/  STL [R1+0xc], R0 ;  /* 0x00000c0001007387 */ /* 0x0003e20000100800 */
[----:B------:R-:W-:-:S05]  /*ad00*/  @P1 BRA `(.L_x_646) ;  /* 0xffffb19000001947 */ /* 0x000fca000383ffff */
.L_x_645:
[----:B-1----:R-:W3:Y:S04]  /*ad10*/  LDL.LU R5, [R1] ;  /* 0x0000000001057983 */ /* 0x002ee80000300800 */
[----:B------:R-:W4:Y:S04]  /*ad20*/  LDL.LU R4, [R1+0x8] ;  /* 0x0000080001047983 */ /* 0x000f280000300800 */
[----:B--2---:R-:W2:Y:S04]  /*ad30*/  LDL.LU R2, [R1+0x4] ;  /* 0x0000040001027983 */ /* 0x004ea80000300800 */
[----:B------:R-:W2:Y:S04]  /*ad40*/  LDL.LU R0, [R1+0xc] ;  /* 0x00000c0001007983 */ /* 0x000ea80000300800 */
[----:B------:R-:W2:Y:S01]  /*ad50*/  LDL.LU R11, [R1+0x54] ;  /* 0x00005400010b7983 */ /* 0x000ea20000300800 */
[----:B------:R-:W-:-:S03]  /*ad60*/  MOV R138, c[0x0][0x4e8] ;  /* 0x00013a00008a7a02 */ /* 0x000fc60000000f00 */
[----:B------:R-:W2:Y:S01]  /*ad70*/  LDL.LU R139, [R1+0x58] ;  /* 0x00005800018b7983 */ /* 0x000ea20000300800 */
[----:B------:R-:W-:-:S03]  /*ad80*/  ISETP.NE.AND P0, PT, R138, 0x1, PT ;  /* 0x000000018a00780c */ /* 0x000fc60003f05270 */
[----:B------:R-:W1:Y:S04]  /*ad90*/  S2R R6, SR_CTAID.Y ;  /* 0x0000000000067919 */ /* 0x000e680000002600 */
[----:B------:R-:W1:Y:S02]  /*ada0*/  S2R R9, SR_TID.X ;  /* 0x0000000000097919 */ /* 0x000e640000002100 */
[----:B-1----:R-:W-:Y:S01]  /*adb0*/  IMAD.WIDE.U32 R18, R6, c[0x0][0x490], RZ ;  /* 0x0001240006127a25 */ /* 0x002fe200078e00ff */
[----:B------:R-:W-:-:S03]  /*adc0*/  SHF.R.S32.HI R137, RZ, 0x1f, R9 ;  /* 0x0000001fff897819 */ /* 0x000fc60000011409 */
[----:B------:R-:W-:Y:S01]  /*add0*/  IMAD.WIDE.U32 R20, R6, c[0x0][0x3e8], RZ ;  /* 0x0000fa0006147a25 */ /* 0x000fe200078e00ff */
[----:B------:R-:W-:Y:S06]  /*ade0*/  BAR.SYNC.DEFER_BLOCKING 0x1, 0x80 ;  /* 0x0042000000007b1d */ /* 0x000fec0000010000 */
[----:B---3--:R-:W1:Y:S04]  /*adf0*/  SHFL.BFLY PT, R12, R5, 0x2, 0x1f ;  /* 0x0c401f00050c7f89 */ /* 0x008e6800000e0000 */
[----:B----4-:R-:W3:Y:S04]  /*ae00*/  SHFL.BFLY PT, R10, R4, 0x2, 0x1f ;  /* 0x0c401f00040a7f89 */ /* 0x010ee800000e0000 */
[----:B--2---:R-:W2:Y:S04]  /*ae10*/  SHFL.BFLY PT, R8, R2, 0x2, 0x1f ;  /* 0x0c401f0002087f89 */ /* 0x004ea800000e0000 */
[----:B------:R-:W4:Y:S01]  /*ae20*/  SHFL.BFLY PT, R7, R0, 0x2, 0x1f ;  /* 0x0c401f0000077f89 */ /* 0x000f2200000e0000 */
[----:B------:R-:W-:Y:S01]  /*ae30*/  MOV R16, R11 ;  /* 0x0000000b00107202 */ /* 0x000fe20000000f00 */
[----:B-1----:R-:W-:-:S02]  /*ae40*/  FADD.FTZ R12, R12, R5 ;  /* 0x000000050c0c7221 */ /* 0x002fc40000010000 */
[----:B---3--:R-:W-:Y:S02]  /*ae50*/  FADD.FTZ R10, R10, R4 ;  /* 0x000000040a0a7221 */ /* 0x008fe40000010000 */
[----:B--2---:R-:W-:-:S03]  /*ae60*/  FADD.FTZ R8, R8, R2 ;  /* 0x0000000208087221 */ /* 0x004fc60000010000 */
[----:B------:R-:W1:Y:S01]  /*ae70*/  SHFL.BFLY PT, R2, R10, 0x1, 0x1f ;  /* 0x0c201f000a027f89 */ /* 0x000e6200000e0000 */
[----:B----4-:R-:W-:-:S03]  /*ae80*/  FADD.FTZ R7, R7, R0 ;  /* 0x0000000007077221 */ /* 0x010fc60000010000 */
[----:B------:R-:W2:Y:S04]  /*ae90*/  SHFL.BFLY PT, R4, R8, 0x1, 0x1f ;  /* 0x0c201f0008047f89 */ /* 0x000ea800000e0000 */
[----:B------:R-:W3:Y:S04]  /*aea0*/  SHFL.BFLY PT, R0, R12, 0x1, 0x1f ;  /* 0x0c201f000c007f89 */ /* 0x000ee800000e0000 */
[----:B------:R-:W4:Y:S01]  /*aeb0*/  SHFL.BFLY PT, R5, R7, 0x1, 0x1f ;  /* 0x0c201f0007057f89 */ /* 0x000f2200000e0000 */
[----:B-1----:R-:W-:Y:S01]  /*aec0*/  FADD.FTZ R10, R10, R2 ;  /* 0x000000020a0a7221 */ /* 0x002fe20000010000 */
[----:B------:R-:W-:Y:S01]  /*aed0*/  SHF.R.S32.HI R2, RZ, 0x1f, R6 ;  /* 0x0000001fff027819 */ /* 0x000fe20000011406 */
[----:B--2---:R-:W-:-:S03]  /*aee0*/  FADD.FTZ R8, R8, R4 ;  /* 0x0000000408087221 */ /* 0x004fc60000010000 */
[----:B------:R-:W-:Y:S01]  /*aef0*/  FSETP.NE.FTZ.AND P4, PT, R10, RZ, PT ;  /* 0x000000ff0a00720b */ /* 0x000fe20003f95000 */
[C---:B------:R-:W-:Y:S01]  /*af00*/  IMAD R26, R2.reuse, c[0x0][0x490], RZ ;  /* 0x00012400021a7a24 */ /* 0x040fe200078e02ff */
[----:B------:R-:W-:Y:S01]  /*af10*/  MOV R4, RZ ;  /* 0x000000ff00047202 */ /* 0x000fe20000000f00 */
[----:B------:R-:W-:Y:S02]  /*af20*/  IMAD R14, R2, c[0x0][0x3e8], RZ ;  /* 0x0000fa00020e7a24 */ /* 0x000fe400078e02ff */
[----:B------:R-:W-:Y:S01]  /*af30*/  @P0 IMAD.HI.U32 R2, R11, c[0x0][0x4ec], RZ ;  /* 0x00013b000b020a27 */ /* 0x000fe200078e00ff */
[----:B------:R-:W-:-:S03]  /*af40*/  FSETP.NE.FTZ.AND P2, PT, R8, RZ, PT ;  /* 0x000000ff0800720b */ /* 0x000fc60003f55000 */
[----:B---3--:R-:W-:Y:S01]  /*af50*/  FADD.FTZ R12, R12, R0 ;  /* 0x000000000c0c7221 */ /* 0x008fe20000010000 */
[----:B------:R-:W-:Y:S01]  /*af60*/  @P0 SHF.R.U32.HI R16, RZ, c[0x0][0x4f0], R2 ;  /* 0x00013c00ff100a19 */ /* 0x000fe20000011602 */
[----:B----4-:R-:W-:Y:S01]  /*af70*/  FADD.FTZ R7, R7, R5 ;  /* 0x0000000507077221 */ /* 0x010fe20000010000 */
[----:B------:R-:W-:Y:S01]  /*af80*/  MOV R0, RZ ;  /* 0x000000ff00007202 */ /* 0x000fe20000000f00 */
[----:B------:R-:W1:Y:S01]  /*af90*/  @P4 MUFU.RCP R4, R10 ;  /* 0x0000000a00044308 */ /* 0x000e620000001000 */
[----:B------:R-:W-:Y:S01]  /*afa0*/  IADD3 R2, -R16, RZ, RZ ;  /* 0x000000ff10027210 */ /* 0x000fe20007ffe1ff */
[----:B------:R-:W-:Y:S01]  /*afb0*/  IMAD R26, R6, c[0x0][0x494], R26 ;  /* 0x00012500061a7a24 */ /* 0x000fe200078e021a */
[----:B------:R-:W-:Y:S01]  /*afc0*/  FSETP.NE.FTZ.AND P5, PT, R12, RZ, PT ;  /* 0x000000ff0c00720b */ /* 0x000fe20003fb5000 */
[----:B------:R-:W-:Y:S01]  /*afd0*/  IMAD R14, R6, c[0x0][0x3ec], R14 ;  /* 0x0000fb00060e7a24 */ /* 0x000fe200078e020e */
[----:B------:R-:W-:Y:S01]  /*afe0*/  FSETP.NE.FTZ.AND P1, PT, R7, RZ, PT ;  /* 0x000000ff0700720b */ /* 0x000fe20003f35000 */
[----:B------:R-:W-:Y:S01]  /*aff0*/  IMAD R132, R2, c[0x0][0x4e8], R11 ;  /* 0x00013a0002847a24 */ /* 0x000fe200078e020b */
[----:B------:R-:W-:-:S02]  /*b000*/  MOV R2, RZ ;  /* 0x000000ff00027202 */ /* 0x000fc40000000f00 */
[----:B------:R-:W-:Y:S02]  /*b010*/  IADD3 R27, R19, R26, RZ ;  /* 0x0000001a131b7210 */ /* 0x000fe40007ffe0ff */
[----:B------:R-:W-:Y:S02]  /*b020*/  MOV R26, R18 ;  /* 0x00000012001a7202 */ /* 0x000fe40000000f00 */
[----:B------:R-:W2:Y:S01]  /*b030*/  @P2 MUFU.RCP R2, R8 ;  /* 0x0000000800022308 */ /* 0x000ea20000001000 */
[----:B------:R-:W-:-:S07]  /*b040*/  LEA.HI R6, R137, R9, RZ, 0x2 ;  /* 0x0000000989067211 */ /* 0x000fce00078f10ff */
[----:B------:R-:W3:Y:S01]  /*b050*/  @P5 MUFU.RCP R0, R12 ;  /* 0x0000000c00005308 */ /* 0x000ee20000001000 */
[C---:B-1----:R-:W-:Y:S01]  /*b060*/  FMUL.FTZ R151, R4.reuse, R151 ;  /* 0x0000009704977220 */ /* 0x042fe20000410000 */
[----:B------:R-:W-:Y:S01]  /*b070*/  LEA.HI R137, R137, R9, RZ, 0x5 ;  /* 0x0000000989897211 */ /* 0x000fe200078f28ff */
[C---:B------:R-:W-:Y:S01]  /*b080*/  FMUL.FTZ R150, R4.reuse, R150 ;  /* 0x0000009604967220 */ /* 0x040fe20000410000 */
[----:B------:R-:W-:Y:S01]  /*b090*/  IADD3 R15, R21, R14, RZ ;  /* 0x0000000e150f7210 */ /* 0x000fe20007ffe0ff */
[----:B------:R-:W-:Y:S01]  /*b0a0*/  FMUL.FTZ R155, R4, R155 ;  /* 0x0000009b049b7220 */ /* 0x000fe20000410000 */
[----:B------:R-:W-:Y:S01]  /*b0b0*/  LOP3.LUT R5, R137, 0xffffffe0, RZ, 0xc0, !PT ;  /* 0xffffffe089057812 */ /* 0x000fe200078ec0ff */
[----:B--2---:R-:W-:Y:S01]  /*b0c0*/  FMUL.FTZ R39, R2, R92 ;  /* 0x0000005c02277220 */ /* 0x004fe20000410000 */
[----:B------:R-:W-:Y:S01]  /*b0d0*/  LOP3.LUT R17, R6, 0xfffffffc, RZ, 0xc0, !PT ;  /* 0xfffffffc06117812 */ /* 0x000fe200078ec0ff */
[----:B------:R-:W2:Y:S01]  /*b0e0*/  LDL.LU R92, [R1+0x4c] ;  /* 0x00004c00015c7983 */ /* 0x000ea20000300800 */
[----:B------:R-:W-:Y:S01]  /*b0f0*/  FMUL.FTZ R89, R2, R89 ;  /* 0x0000005902597220 */ /* 0x000fe20000410000 */
[----:B------:R-:W-:Y:S01]  /*b100*/  IADD3 R5, -R5, R9, RZ ;  /* 0x0000000905057210 */ /* 0x000fe20007ffe1ff */
[----:B---3--:R-:W-:-:S03]  /*b110*/  FMUL.FTZ R149, R0, R149 ;  /* 0x0000009500957220 */ /* 0x008fc60000410000 */
[----:B------:R-:W-:Y:S01]  /*b120*/  LOP3.LUT P3, RZ, R5, 0x3, RZ, 0xc0, !PT ;  /* 0x0000000305ff7812 */ /* 0x000fe2000786c0ff */
        /* <DEDUP_REMOVED lines=16> */
[C---:B------:R-:W-:Y:S01]  /*b230*/  FMUL.FTZ R53, R0.reuse, R68 ;  /* 0x0000004400357220 */ /* 0x040fe20000410000 */
[----:B------:R-:W-:Y:S01]  /*b240*/  MOV R14, R20 ;  /* 0x00000014000e7202 */ /* 0x000fe20000000f00 */
        /* <DEDUP_REMOVED lines=28> */
[----:B------:R-:W-:Y:S01]  /*b410*/  @P2 MUFU.LG2 R8, R8 ;  /* 0x0000000800082308 */ /* 0x000fe20000000c00 */
[C---:B------:R-:W-:Y:S01]  /*b420*/  FMUL.FTZ R49, R0.reuse, R80 ;  /* 0x0000005000317220 */ /* 0x040fe20000410000 */
[----:B------:R-:W-:Y:S01]  /*b430*/  IADD3 R17, -R17, R9, RZ ;  /* 0x0000000911117210 */ /* 0x000fe20007ffe1ff */
        /* <DEDUP_REMOVED lines=12> */
[----:B------:R-:W-:Y:S01]  /*b500*/  MOV R0, RZ ;  /* 0x000000ff00007202 */ /* 0x000fe20000000f00 */
[----:B------:R-:W-:Y:S02]  /*b510*/  FMUL.FTZ R43, R2, R88 ;  /* 0x00000058022b7220 */ /* 0x000fe40000410000 */
[----:B------:R1:W5:Y:S03]  /*b520*/  LDL R88, [R1+0x10] ;  /* 0x0000100001587983 */ /* 0x0003660000100800 */
[----:B------:R-:W3:Y:S01]  /*b530*/  @P1 MUFU.RCP R0, R7 ;  /* 0x0000000700001308 */ /* 0x000ee20000001000 */
[----:B------:R-:W-:-:S02]  /*b540*/  F2FP.BF16.PACK_AB R43, R89, R43 ;  /* 0x0000002b592b723e */ /* 0x000fc400000010ff */
[----:B------:R-:W4:Y:S01]  /*b550*/  LDL R89, [R1+0x50] ;  /* 0x0000500001597983 */ /* 0x000f220000100800 */
[C---:B---3--:R-:W-:Y:S02]  /*b560*/  FMUL.FTZ R91, R0.reuse, R91 ;  /* 0x0000005b005b7220 */ /* 0x048fe40000410000 */
[----:B------:R-:W-:-:S05]  /*b570*/  FMUL.FTZ R42, R0, R90 ;  /* 0x0000005a002a7220 */ /* 0x000fca0000410000 */
[----:B------:R-:W-:Y:S02]  /*b580*/  F2FP.BF16.PACK_AB R42, R91, R42 ;  /* 0x0000002a5b2a723e */ /* 0x000fe400000010ff */
[----:B------:R1:W5:Y:S01]  /*b590*/  LDL.64 R90, [R1+0x18] ;  /* 0x00001800015a7983 */ /* 0x0003620000100a00 */
[C---:B------:R-:W-:Y:S02]  /*b5a0*/  FMUL.FTZ R80, R4.reuse, R102 ;  /* 0x0000006604507220 */ /* 0x040fe40000410000 */
[----:B------:R-:W-:Y:S02]  /*b5b0*/  FMUL.FTZ R68, R4, R130 ;  /* 0x0000008204447220 */ /* 0x000fe40000410000 */
[----:B------:R-:W3:Y:S01]  /*b5c0*/  S2R R4, SR_CTAID.Z ;  /* 0x0000000000047919 */ /* 0x000ee20000002700 */
[C---:B------:R-:W-:Y:S01]  /*b5d0*/  FMUL.FTZ R145, R2.reuse, R145 ;  /* 0x0000009102917220 */ /* 0x040fe20000410000 */
[----:B------:R-:W-:Y:S01]  /*b5e0*/  SHF.R.S32.HI R5, RZ, 0x2, R6 ;  /* 0x00000002ff057819 */ /* 0x000fe20000011406 */
        /* <DEDUP_REMOVED lines=28> */
[----:B------:R-:W-:Y:S01]  /*b7b0*/  SHF.R.S32.HI R2, RZ, 0x1f, R6 ;  /* 0x0000001fff027819 */ /* 0x000fe20000011406 */
[----:B------:R-:W1:Y:S01]  /*b7c0*/  @P1 MUFU.LG2 R7, R7 ;  /* 0x0000000700071308 */ /* 0x000e620000000c00 */
[----:B---3--:R-:W-:Y:S02]  /*b7d0*/  SHF.R.S32.HI R6, RZ, 0x1f, R4 ;  /* 0x0000001fff067819 */ /* 0x008fe40000011404 */
[----:B------:R-:W-:-:S03]  /*b7e0*/  LEA.HI R2, R2, R5, RZ, 0x3 ;  /* 0x0000000502027211 */ /* 0x000fc600078f18ff */
[----:B------:R-:W-:Y:S01]  /*b7f0*/  IMAD R86, R6, c[0x0][0x498], RZ ;  /* 0x0001260006567a24 */ /* 0x000fe200078e02ff */
[----:B------:R-:W-:Y:S01]  /*b800*/  LOP3.LUT R2, R2, 0xfffffff8, RZ, 0xc0, !PT ;  /* 0xfffffff802027812 */ /* 0x000fe200078ec0ff */
[----:B------:R-:W-:Y:S02]  /*b810*/  IMAD R85, R6, c[0x0][0x3f0], RZ ;  /* 0x0000fc0006557a24 */ /* 0x000fe400078e02ff */
[C---:B------:R-:W-:Y:S01]  /*b820*/  FMUL.FTZ R50, R0.reuse, R74 ;  /* 0x0000004a00327220 */ /* 0x040fe20000410000 */
[----:B------:R-:W-:Y:S01]  /*b830*/  IADD3 R5, R5, -R2, RZ ;  /* 0x8000000205057210 */ /* 0x000fe20007ffe0ff */
[C---:B------:R-:W-:Y:S01]  /*b840*/  FMUL.FTZ R46, R0.reuse, R78 ;  /* 0x0000004e002e7220 */ /* 0x040fe20000410000 */
[----:B------:R-:W-:Y:S01]  /*b850*/  @P4 MOV R2, 0x3f317218 ;  /* 0x3f31721800024802 */ /* 0x000fe20000000f00 */
        /* <DEDUP_REMOVED lines=27> */
[----:B------:R-:W-:Y:S01]  /*ba10*/  FMUL.FTZ R66, R0, R126 ;  /* 0x0000007e00427220 */ /* 0x000fe20000410000 */
[----:B------:R-:W-:Y:S01]  /*ba20*/  @P2 MOV R0, 0x3f317218 ;  /* 0x3f31721800002802 */ /* 0x000fe20000000f00 */
[C---:B------:R-:W-:Y:S02]  /*ba30*/  IMAD R86, R4.reuse, c[0x0][0x49c], R86 ;  /* 0x0001270004567a24 */ /* 0x040fe400078e0256 */
[C---:B------:R-:W-:Y:S02]  /*ba40*/  IMAD R85, R4.reuse, c[0x0][0x3f4], R85 ;  /* 0x0000fd0004557a24 */ /* 0x040fe400078e0255 */
[----:B------:R-:W-:Y:S01]  /*ba50*/  IMAD.WIDE.U32 R26, R4, c[0x0][0x498], R26 ;  /* 0x00012600041a7a25 */ /* 0x000fe200078e001a */
[----:B------:R-:W-:-:S03]  /*ba60*/  @P1 MOV R9, 0x3f317218 ;  /* 0x3f31721800091802 */ /* 0x000fc60000000f00 */
[----:B------:R-:W-:Y:S01]  /*ba70*/  IMAD.WIDE.U32 R14, R4, c[0x0][0x3f0], R14 ;  /* 0x0000fc00040e7a25 */ /* 0x000fe200078e000e */
[----:B------:R-:W-:-:S03]  /*ba80*/  @P5 MOV R4, 0x3f317218 ;  /* 0x3f31721800045802 */ /* 0x000fc60000000f00 */
[----:B------:R-:W-:Y:S02]  /*ba90*/  @P4 FMUL.FTZ R6, R2, c[0x0][0x2d0] ;  /* 0x0000b40002064a20 */ /* 0x000fe40000410000 */
[----:B------:R-:W-:Y:S02]  /*baa0*/  @P5 FMUL.FTZ R11, R4, c[0x0][0x2d0] ;  /* 0x0000b400040b5a20 */ /* 0x000fe40000410000 */
[----:B------:R-:W-:Y:S02]  /*bab0*/  @P2 FMUL.FTZ R2, R0, c[0x0][0x2d0] ;  /* 0x0000b40000022a20 */ /* 0x000fe40000410000 */
[----:B-1----:R-:W-:Y:S02]  /*bac0*/  @P1 FMUL.FTZ R4, R7, 0.69314718246459960938 ;  /* 0x3f31721807041820 */ /* 0x002fe40000410000 */
[----:B------:R-:W-:Y:S01]  /*bad0*/  @P1 FMUL.FTZ R0, R9, c[0x0][0x2d0] ;  /* 0x0000b40009001a20 */ /* 0x000fe20000410000 */
[----:B------:R-:W-:Y:S01]  /*bae0*/  MOV R83, 0xff800000 ;  /* 0xff80000000537802 */ /* 0x000fe20000000f00 */
[----:B------:R-:W-:-:S02]  /*baf0*/  @P2 FMUL.FTZ R8, R8, 0.69314718246459960938 ;  /* 0x3f31721808082820 */ /* 0x000fc40000410000 */
[----:B------:R-:W-:Y:S01]  /*bb00*/  @P1 FFMA.FTZ R83, R0, R3, R4 ;  /* 0x0000000300531223 */ /* 0x000fe20000010004 */
[----:B------:R-:W-:Y:S01]  /*bb10*/  SHF.R.S32.HI R0, RZ, 0x5, R137 ;  /* 0x00000005ff007819 */ /* 0x000fe20000011489 */
[----:B------:R-:W1:Y:S01]  /*bb20*/  @P4 MUFU.LG2 R10, R10 ;  /* 0x0000000a000a4308 */ /* 0x000e620000000c00 */
[----:B------:R-:W-:Y:S01]  /*bb30*/  MOV R84, 0xff800000 ;  /* 0xff80000000547802 */ /* 0x000fe20000000f00 */
[----:B------:R-:W-:Y:S01]  /*bb40*/  @P2 FFMA.FTZ R84, R2, R134, R8 ;  /* 0x0000008602542223 */ /* 0x000fe20000010008 */
[----:B------:R-:W-:Y:S02]  /*bb50*/  SHF.R.S32.HI R2, RZ, 0x1f, R0 ;  /* 0x0000001fff027819 */ /* 0x000fe40000011400 */
[----:B------:R-:W-:Y:S02]  /*bb60*/  LEA.HI R4, R17, R17, RZ, 0x1 ;  /* 0x0000001111047211 */ /* 0x000fe400078f08ff */
[----:B------:R-:W-:-:S04]  /*bb70*/  LEA.HI R2, R2, R0, RZ, 0x2 ;  /* 0x0000000002027211 */ /* 0x000fc800078f10ff */
[----:B------:R-:W-:Y:S02]  /*bb80*/  LOP3.LUT R3, R2, 0xffffffc, RZ, 0xc0, !PT ;  /* 0x0ffffffc02037812 */ /* 0x000fe400078ec0ff */
[----:B------:R-:W-:Y:S02]  /*bb90*/  LOP3.LUT R2, R4, 0x1ffffffe, RZ, 0xc0, !PT ;  /* 0x1ffffffe04027812 */ /* 0x000fe400078ec0ff */
[----:B------:R-:W-:Y:S01]  /*bba0*/  F2FP.BF16.PACK_AB R44, R87, R44 ;  /* 0x0000002c572c723e */ /* 0x000fe200000010ff */
[----:B-1----:R-:W-:Y:S01]  /*bbb0*/  @P4 FMUL.FTZ R10, R10, 0.69314718246459960938 ;  /* 0x3f3172180a0a4820 */ /* 0x002fe20000410000 */
[----:B------:R-:W1:Y:S01]  /*bbc0*/  S2R R87, SR_CTAID.X ;  /* 0x0000000000577919 */ /* 0x000e620000002500 */
[----:B------:R-:W-:Y:S02]  /*bbd0*/  IADD3 R8, R17, -R2, RZ ;  /* 0x8000000211087210 */ /* 0x000fe40007ffe0ff */
[----:B------:R-:W-:Y:S02]  /*bbe0*/  IADD3 R9, R0, -R3, RZ ;  /* 0x8000000300097210 */ /* 0x000fe40007ffe0ff */
[----:B------:R-:W-:-:S02]  /*bbf0*/  LOP3.LUT R2, R5, 0x1, RZ, 0xc0, !PT ;  /* 0x0000000105027812 */ /* 0x000fc400078ec0ff */
[C---:B------:R-:W-:Y:S02]  /*bc00*/  SHF.L.U32 R3, R5.reuse, 0x6, RZ ;  /* 0x0000000605037819 */ /* 0x040fe400000006ff */
[----:B------:R-:W-:Y:S01]  /*bc10*/  MOV R81, 0xff800000 ;  /* 0xff80000000517802 */ /* 0x000fe20000000f00 */
[----:B------:R-:W-:Y:S01]  /*bc20*/  @P4 FFMA.FTZ R81, R6, R135, R10 ;  /* 0x0000008706514223 */ /* 0x000fe2000001000a */
[----:B------:R-:W-:Y:S02]  /*bc30*/  R2P PR, R5, 0x6 ;  /* 0x0000000605007804 */ /* 0x000fe40000000000 */
[----:B------:R-:W-:Y:S02]  /*bc40*/  ISETP.NE.U32.AND P4, PT, R2, 0x1, PT ;  /* 0x000000010200780c */ /* 0x000fe40003f85070 */
[----:B------:R-:W-:Y:S02]  /*bc50*/  LOP3.LUT R2, R3, 0x1c0, RZ, 0xc0, !PT ;  /* 0x000001c003027812 */ /* 0x000fe400078ec0ff */
[----:B------:R-:W-:-:S02]  /*bc60*/  LEA R10, R0, R17, 0x9 ;  /* 0x00000011000a7211 */ /* 0x000fc400078e48ff */
[----:B------:R-:W-:Y:S02]  /*bc70*/  SHF.L.U32 R0, R4, 0x5, RZ ;  /* 0x0000000504007819 */ /* 0x000fe400000006ff */
[----:B------:R-:W-:Y:S01]  /*bc80*/  LEA.HI R7, R2, R2, RZ, 0x1d ;  /* 0x0000000202077211 */ /* 0x000fe200078fe8ff */
[----:B------:R-:W3:Y:S01]  /*bc90*/  @P5 MUFU.LG2 R12, R12 ;  /* 0x0000000c000c5308 */ /* 0x000ee20000000c00 */
[----:B------:R-:W-:Y:S02]  /*bca0*/  SHF.R.S32.HI R5, RZ, 0x2, R139 ;  /* 0x00000002ff057819 */ /* 0x000fe4000001148b */
[----:B------:R-:W-:Y:S02]  /*bcb0*/  SHF.R.S32.HI R6, RZ, 0x1f, R16 ;  /* 0x0000001fff067819 */ /* 0x000fe40000011410 */
[----:B------:R-:W-:Y:S02]  /*bcc0*/  LOP3.LUT R4, R0, 0xffffffc0, RZ, 0xc0, !PT ;  /* 0xffffffc000047812 */ /* 0x000fe400078ec0ff */
[----:B------:R-:W-:-:S02]  /*bcd0*/  LEA R7, R10, R7, 0x1 ;  /* 0x000000070a077211 */ /* 0x000fc400078e08ff */
[----:B------:R-:W-:Y:S01]  /*bce0*/  LEA R0, R9, R5, 0x4 ;  /* 0x0000000509007211 */ /* 0x000fe200078e20ff */
[----:B------:R-:W-:Y:S01]  /*bcf0*/  IMAD R5, R6, c[0x0][0x3e0], RZ ;  /* 0x0000f80006057a24 */ /* 0x000fe200078e02ff */
[----:B------:R-:W-:Y:S02]  /*bd00*/  LEA R4, R8, R4, 0x3 ;  /* 0x0000000408047211 */ /* 0x000fe400078e18ff */
[----:B------:R-:W-:Y:S01]  /*bd10*/  SHF.L.U32 R7, R7, 0x1, RZ ;  /* 0x0000000107077819 */ /* 0x000fe200000006ff */
[----:B------:R-:W-:Y:S01]  /*bd20*/  IMAD R9, R16, c[0x0][0x3e4], R5 ;  /* 0x0000f90010097a24 */ /* 0x000fe200078e0205 */
[----:B------:R-:W-:Y:S02]  /*bd30*/  IADD3 R6, R0, R4, RZ ;  /* 0x0000000400067210 */ /* 0x000fe40007ffe0ff */
[----:B------:R-:W-:Y:S02]  /*bd40*/  IADD3 R5, R7, 0x80, RZ ;  /* 0x0000008007057810 */ /* 0x000fe40007ffe0ff */
[----:B-1----:R-:W-:-:S02]  /*bd50*/  LEA R0, R87, R0, 0x7 ;  /* 0x0000000057007211 */ /* 0x002fc400078e38ff */
[----:B------:R-:W-:Y:S01]  /*bd60*/  IADD3 R3, R15, R85, RZ ;  /* 0x000000550f037210 */ /* 0x000fe20007ffe0ff */
[----:B------:R-:W-:Y:S01]  /*bd70*/  IMAD R85, R138, c[0x0][0x388], RZ ;  /* 0x0000e2008a557a24 */ /* 0x000fe200078e02ff */
[----:B------:R-:W-:Y:S02]  /*bd80*/  IADD3 R8, R7, 0x70, RZ ;  /* 0x0000007007087810 */ /* 0x000fe40007ffe0ff */
[----:B------:R-:W-:Y:S01]  /*bd90*/  @P4 IADD3 R8, R5, 0x10, RZ ;  /* 0x0000001005084810 */ /* 0x000fe20007ffe0ff */
[----:B---3--:R-:W-:Y:S01]  /*bda0*/  @P5 FMUL.FTZ R12, R12, 0.69314718246459960938 ;  /* 0x3f3172180c0c5820 */ /* 0x008fe20000410000 */
[----:B------:R-:W-:Y:S02]  /*bdb0*/  LEA R6, R87, R6, 0x7 ;  /* 0x0000000657067211 */ /* 0x000fe400078e38ff */
[C---:B------:R-:W-:Y:S02]  /*bdc0*/  IADD3 R5, R0.reuse, 0x40, RZ ;  /* 0x0000004000057810 */ /* 0x040fe40007ffe0ff */
[----:B------:R-:W-:-:S02]  /*bdd0*/  IADD3 R4, R0, 0x8, RZ ;  /* 0x0000000800047810 */ /* 0x000fc40007ffe0ff */
[----:B------:R-:W-:Y:S02]  /*bde0*/  MOV R2, R14 ;  /* 0x0000000e00027202 */ /* 0x000fe40000000f00 */
[----:B------:R-:W-:Y:S01]  /*bdf0*/  MOV R82, 0xff800000 ;  /* 0xff80000000527802 */ /* 0x000fe20000000f00 */
[----:B------:R-:W-:Y:S01]  /*be00*/  @P5 FFMA.FTZ R82, R11, R136, R12 ;  /* 0x000000880b525223 */ /* 0x000fe2000001000c */
[-C--:B------:R-:W-:Y:S01]  /*be10*/  ISETP.GE.OR P4, PT, R5, R85.reuse, P3 ;  /* 0x000000550500720c */ /* 0x080fe20001f86670 */
[----:B------:R-:W-:Y:S01]  /*be20*/  @P0 IMAD.HI.U32 R5, R6, c[0x0][0x4ec], RZ ;  /* 0x00013b0006050a27 */ /* 0x000fe200078e00ff */
[-C--:B------:R-:W-:Y:S02]  /*be30*/  ISETP.GE.OR P5, PT, R4, R85.reuse, P3 ;  /* 0x000000550400720c */ /* 0x080fe40001fa6670 */
[----:B------:R-:W-:Y:S01]  /*be40*/  IADD3 R4, R0, 0x48, RZ ;  /* 0x0000004800047810 */ /* 0x000fe20007ffe0ff */
[----:B------:R-:W-:Y:S01]  /*be50*/  IMAD.WIDE.U32 R2, R16, c[0x0][0x3e0], R2 ;  /* 0x0000f80010027a25 */ /* 0x000fe200078e0002 */
[----:B------:R-:W-:-:S02]  /*be60*/  ISETP.GE.OR P6, PT, R0, R85, P3 ;  /* 0x000000550000720c */ /* 0x000fc40001fc6670 */
[----:B------:R-:W-:Y:S02]  /*be70*/  MOV R0, R6 ;  /* 0x0000000600007202 */ /* 0x000fe40000000f00 */
[----:B------:R-:W-:Y:S02]  /*be80*/  @P0 SHF.R.U32.HI R0, RZ, c[0x0][0x4f0], R5 ;  /* 0x00013c00ff000a19 */ /* 0x000fe40000011605 */
[----:B------:R-:W-:Y:S02]  /*be90*/  ISETP.GE.OR P3, PT, R4, R85, P3 ;  /* 0x000000550400720c */ /* 0x000fe40001f66670 */
[----:B------:R-:W-:Y:S02]  /*bea0*/  SHF.R.S32.HI R4, RZ, 0x1f, R132 ;  /* 0x0000001fff047819 */ /* 0x000fe40000011484 */
[----:B------:R-:W-:Y:S02]  /*beb0*/  IADD3 R3, R3, R9, RZ ;  /* 0x0000000903037210 */ /* 0x000fe40007ffe0ff */
[----:B------:R-:W-:Y:S01]  /*bec0*/  IADD3 R9, -R0, RZ, RZ ;  /* 0x000000ff00097210 */ /* 0x000fe20007ffe1ff */
[----:B------:R-:W-:Y:S01]  /*bed0*/  IMAD R5, R4, c[0x0][0x3d8], RZ ;  /* 0x0000f60004057a24 */ /* 0x000fe200078e02ff */
[----:B------:R-:W-:Y:S01]  /*bee0*/  SHF.R.S32.HI R10, RZ, 0x1f, R0 ;  /* 0x0000001fff0a7819 */ /* 0x000fe20000011400 */
[----:B------:R-:W-:Y:S01]  /*bef0*/  IMAD.WIDE.U32 R16, R132, c[0x0][0x3d8], R2 ;  /* 0x0000f60084107a25 */ /* 0x000fe200078e0002 */
[----:B------:R-:W-:-:S02]  /*bf00*/  IADD3 R4, P0, R0, R26, RZ ;  /* 0x0000001a00047210 */ /* 0x000fc40007f1e0ff */
[----:B------:R-:W-:Y:S01]  /*bf10*/  MOV R2, 0x20 ;  /* 0x0000002000027802 */ /* 0x000fe20000000f00 */
[----:B------:R-:W-:Y:S01]  /*bf20*/  IMAD R0, R9, c[0x0][0x4e8], R6 ;  /* 0x00013a0009007a24 */ /* 0x000fe200078e0206 */
[----:B------:R-:W-:Y:S02]  /*bf30*/  F2FP.BF16.PACK_AB R11, R151, R150 ;  /* 0x00000096970b723e */ /* 0x000fe400000010ff */
[----:B------:R-:W-:Y:S02]  /*bf40*/  SEL R9, R2, 0xffffffe0, !P1 ;  /* 0xffffffe002097807 */ /* 0x000fe40004800000 */
[----:B------:R-:W-:Y:S01]  /*bf50*/  SHF.R.S32.HI R2, RZ, 0x1f, R0 ;  /* 0x0000001fff027819 */ /* 0x000fe20000011400 */
[----:B------:R1:W-:Y:S01]  /*bf60*/  STS [R7+0x480], R11 ;  /* 0x0004800b07007388 */ /* 0x0003e20000000800 */
[----:B------:R-:W-:Y:S02]  /*bf70*/  F2FP.BF16.PACK_AB R12, R149, R148 ;  /* 0x00000094950c723e */ /* 0x000fe400000010ff */
[----:B------:R-:W-:-:S02]  /*bf80*/  F2FP.BF16.PACK_AB R13, R153, R13 ;  /* 0x0000000d990d723e */ /* 0x000fc400000010ff */
[----:B------:R-:W-:Y:S02]  /*bf90*/  F2FP.BF16.PACK_AB R18, R155, R18 ;  /* 0x000000129b12723e */ /* 0x000fe400000010ff */
[----:B------:R-:W-:Y:S02]  /*bfa0*/  F2FP.BF16.PACK_AB R19, R145, R19 ;  /* 0x000000139113723e */ /* 0x000fe400000010ff */
[----:B------:R-:W-:Y:S02]  /*bfb0*/  F2FP.BF16.PACK_AB R22, R147, R22 ;  /* 0x000000169316723e */ /* 0x000fe400000010ff */
[----:B------:R-:W-:Y:S02]  /*bfc0*/  IADD3 R6, R7, R9, RZ ;  /* 0x0000000907067210 */ /* 0x000fe40007ffe0ff */
[----:B------:R-:W-:Y:S01]  /*bfd0*/  F2FP.BF16.PACK_AB R21, R157, R21 ;  /* 0x000000159d15723e */ /* 0x000fe200000010ff */
[----:B-1----:R-:W-:Y:S01]  /*bfe0*/  IMAD R11, R132, c[0x0][0x3dc], R5 ;  /* 0x0000f700840b7a24 */ /* 0x002fe200078e0205 */
[----:B------:R-:W-:Y:S01]  /*bff0*/  IADD3.X R5, R10, R27, R86, P0, !PT ;  /* 0x0000001b0a057210 */ /* 0x000fe200007fe456 */
[----:B------:R-:W-:-:S04]  /*c000*/  IMAD R10, R2, c[0x0][0x488], RZ ;  /* 0x00012200020a7a24 */ /* 0x000fc800078e02ff */
[----:B------:R-:W-:Y:S01]  /*c010*/  IMAD.WIDE.U32 R2, R0, c[0x0][0x488], R4 ;  /* 0x0001220000027a25 */ /* 0x000fe200078e0004 */
[----:B------:R-:W-:-:S03]  /*c020*/  MOV R5, 0x40 ;  /* 0x0000004000057802 */ /* 0x000fc60000000f00 */
[----:B------:R-:W-:Y:S01]  /*c030*/  IMAD R0, R0, c[0x0][0x48c], R10 ;  /* 0x0001230000007a24 */ /* 0x000fe200078e020a */
[----:B------:R-:W-:Y:S02]  /*c040*/  IADD3 R4, R9, R8, RZ ;  /* 0x0000000809047210 */ /* 0x000fe40007ffe0ff */
[----:B------:R-:W-:Y:S02]  /*c050*/  F2FP.BF16.PACK_AB R20, R159, R20 ;  /* 0x000000149f14723e */ /* 0x000fe400000010ff */
[----:B------:R-:W-:Y:S02]  /*c060*/  LEA R10, P0, R2, c[0x0][0x450], 0x2 ;  /* 0x00011400020a7a11 */ /* 0x000fe400078010ff */
[----:B------:R-:W-:Y:S01]  /*c070*/  IADD3 R9, R3, R0, RZ ;  /* 0x0000000003097210 */ /* 0x000fe20007ffe0ff */
[----:B------:R-:W-:Y:S01]  /*c080*/  STS [R7+0x80], R12 ;  /* 0x0000800c07007388 */ /* 0x000fe20000000800 */
[----:B------:R-:W-:Y:S02]  /*c090*/  F2FP.BF16.PACK_AB R23, R165, R23 ;  /* 0x00000017a517723e */ /* 0x000fe400000010ff */
[----:B------:R-:W-:-:S02]  /*c0a0*/  F2FP.BF16.PACK_AB R24, R167, R24 ;  /* 0x00000018a718723e */ /* 0x000fc400000010ff */
[----:B------:R-:W-:Y:S01]  /*c0b0*/  SEL R3, R5, 0xffffffc0, !P2 ;  /* 0xffffffc005037807 */ /* 0x000fe20005000000 */
[----:B------:R-:W-:Y:S01]  /*c0c0*/  STS [R8], R13 ;  /* 0x0000000d08007388 */ /* 0x000fe20000000800 */
        /* <DEDUP_REMOVED lines=8> */
[----:B------:R-:W-:Y:S01]  /*c150*/  STS [R7+0x2480], R22 ;  /* 0x0024801607007388 */ /* 0x000fe20000000800 */
[----:B------:R-:W-:Y:S02]  /*c160*/  LEA.HI.X R9, R2, c[0x0][0x454], R9, 0x2, P0 ;  /* 0x0001150002097a11 */ /* 0x000fe400000f1409 */
[----:B------:R-:W-:Y:S01]  /*c170*/  F2FP.BF16.PACK_AB R35, R181, R35 ;  /* 0x00000023b523723e */ /* 0x000fe200000010ff */
[----:B------:R-:W-:Y:S01]  /*c180*/  STS [R8+0x2000], R21 ;  /* 0x0020001508007388 */ /* 0x000fe20000000800 */
[----:B------:R-:W-:Y:S02]  /*c190*/  F2FP.BF16.PACK_AB R34, R183, R34 ;  /* 0x00000022b722723e */ /* 0x000fe400000010ff */
[----:B------:R-:W-:Y:S01]  /*c1a0*/  IADD3 R2, R7, R3, RZ ;  /* 0x0000000307027210 */ /* 0x000fe20007ffe0ff */
[----:B------:R-:W-:Y:S01]  /*c1b0*/  STS [R8+0x2400], R20 ;  /* 0x0024001408007388 */ /* 0x000fe20000000800 */
[----:B------:R-:W-:-:S02]  /*c1c0*/  F2FP.BF16.PACK_AB R32, R185, R32 ;  /* 0x00000020b920723e */ /* 0x000fc400000010ff */
[----:B------:R-:W-:Y:S01]  /*c1d0*/  F2FP.BF16.PACK_AB R31, R187, R31 ;  /* 0x0000001fbb1f723e */ /* 0x000fe200000010ff */
[----:B------:R-:W-:Y:S01]  /*c1e0*/  STS [R6+0x80], R23 ;  /* 0x0000801706007388 */ /* 0x000fe20000000800 */
[----:B------:R-:W-:Y:S02]  /*c1f0*/  IADD3 R5, R3, R8, RZ ;  /* 0x0000000803057210 */ /* 0x000fe40007ffe0ff */
[----:B------:R-:W-:Y:S01]  /*c200*/  F2FP.BF16.PACK_AB R33, R177, R33 ;  /* 0x00000021b121723e */ /* 0x000fe200000010ff */
[----:B------:R-:W-:Y:S01]  /*c210*/  STS [R6+0x480], R24 ;  /* 0x0004801806007388 */ /* 0x000fe20000000800 */
[----:B------:R-:W-:Y:S02]  /*c220*/  F2FP.BF16.PACK_AB R38, R179, R38 ;  /* 0x00000026b326723e */ /* 0x000fe400000010ff */
[----:B------:R-:W-:Y:S01]  /*c230*/  F2FP.BF16.PACK_AB R63, R189, R63 ;  /* 0x0000003fbd3f723e */ /* 0x000fe200000010ff */
[----:B------:R-:W-:Y:S01]  /*c240*/  STS [R4], R25 ;  /* 0x0000001904007388 */ /* 0x000fe20000000800 */
[----:B------:R-:W-:-:S03]  /*c250*/  F2FP.BF16.PACK_AB R62, R191, R62 ;  /* 0x0000003ebf3e723e */ /* 0x000fc600000010ff */
[----:B------:R-:W-:Y:S01]  /*c260*/  STS [R4+0x400], R28 ;  /* 0x0004001c04007388 */ /* 0x000fe20000000800 */
[----:B------:R-:W-:Y:S02]  /*c270*/  F2FP.BF16.PACK_AB R61, R197, R61 ;  /* 0x0000003dc53d723e */ /* 0x000fe400000010ff */
[----:B------:R-:W-:Y:S01]  /*c280*/  F2FP.BF16.PACK_AB R60, R199, R60 ;  /* 0x0000003cc73c723e */ /* 0x000fe200000010ff */
[----:B------:R-:W-:Y:S01]  /*c290*/  STS [R6+0x2080], R29 ;  /* 0x0020801d06007388 */ /* 0x000fe20000000800 */
[----:B------:R-:W-:-:S03]  /*c2a0*/  IADD3 R0, R3, R6, RZ ;  /* 0x0000000603007210 */ /* 0x000fc60007ffe0ff */
        /* <DEDUP_REMOVED lines=88> */
[----:B------:R-:W1:Y:S04]  /*c830*/  SHFL.IDX PT, R15, R9, RZ, 0x1c1f ;  /* 0x001c1fff090f7589 */ /* 0x000e6800000e0000 */
[----:B------:R-:W-:Y:S06]  /*c840*/  BAR.SYNC.DEFER_BLOCKING 0x1, 0x80 ;  /* 0x0042000000007b1d */ /* 0x000fec0000010000 */
[----:B------:R-:W-:Y:S04]  /*c850*/  SHFL.IDX PT, R6, R10, 0x1, 0x1c1f ;  /* 0x003c1f000a067f89 */ /* 0x000fe800000e0000 */
[----:B------:R-:W3:Y:S04]  /*c860*/  SHFL.IDX PT, R7, R9, 0x1, 0x1c1f ;  /* 0x003c1f0009077f89 */ /* 0x000ee800000e0000 */
[----:B------:R-:W-:Y:S04]  /*c870*/  SHFL.IDX PT, R12, R10, 0x2, 0x1c1f ;  /* 0x005c1f000a0c7f89 */ /* 0x000fe800000e0000 */
[----:B------:R-:W4:Y:S04]  /*c880*/  SHFL.IDX PT, R13, R9, 0x2, 0x1c1f ;  /* 0x005c1f00090d7f89 */ /* 0x000f2800000e0000 */
[----:B------:R-:W-:Y:S04]  /*c890*/  SHFL.IDX PT, R8, R10, 0x3, 0x1c1f ;  /* 0x007c1f000a087f89 */ /* 0x000fe800000e0000 */
[----:B------:R-:W4:Y:S01]  /*c8a0*/  SHFL.IDX PT, R9, R9, 0x3, 0x1c1f ;  /* 0x007c1f0009097f89 */ /* 0x000f2200000e0000 */
[----:B--2---:R-:W-:-:S03]  /*c8b0*/  SHF.L.U32 R4, R92, 0x1, RZ ;  /* 0x000000015c047819 */ /* 0x004fc600000006ff */
[----:B-1----:R-:W-:Y:S04]  /*c8c0*/  @!P6 ST.E [R14.64], R82 ;  /* 0x000000520e00e985 */ /* 0x002fe8000c101916 */
[----:B---3--:R1:W-:Y:S04]  /*c8d0*/  @!P5 ST.E [R6.64], R81 ;  /* 0x000000510600d985 */ /* 0x0083e8000c101916 */
[----:B----4-:R2:W-:Y:S04]  /*c8e0*/  @!P4 ST.E [R12.64], R84 ;  /* 0x000000540c00c985 */ /* 0x0105e8000c101916 */
[----:B------:R2:W-:Y:S04]  /*c8f0*/  @!P3 ST.E [R8.64], R83 ;  /* 0x000000530800b985 */ /* 0x0005e8000c101916 */
[----:B------:R2:W3:Y:S04]  /*c900*/  LDS.128 R24, [R4+0x880] ;  /* 0x0008800004187984 */ /* 0x0004e80000000c00 */
[----:B------:R2:W4:Y:S04]  /*c910*/  LDS.128 R32, [R4+0x1080] ;  /* 0x0010800004207984 */ /* 0x0005280000000c00 */
[----:B------:R2:W1:Y:S04]  /*c920*/  LDS.128 R40, [R4+0x1880] ;  /* 0x0018800004287984 */ /* 0x0004680000000c00 */
[----:B------:R2:W1:Y:S04]  /*c930*/  LDS.128 R48, [R4+0x2080] ;  /* 0x0020800004307984 */ /* 0x0004680000000c00 */
[----:B------:R2:W2:Y:S04]  /*c940*/  LDS.128 R56, [R4+0x2880] ;  /* 0x0028800004387984 */ /* 0x0004a80000000c00 */
        /* <DEDUP_REMOVED lines=8> */
[----:B------:R2:W2:Y:S01]  /*c9d0*/  LDS.128 R72, [R4+0x7880] ;  /* 0x0078800004487984 */ /* 0x0004a20000000c00 */
[----:B------:R-:W-:-:S02]  /*c9e0*/  IADD3 R0, R17, R11, RZ ;  /* 0x0000000b11007210 */ /* 0x000fc40007ffe0ff */
[----:B-1----:R-:W-:-:S04]  /*c9f0*/  LEA R7, P0, R16, c[0x0][0x380], 0x1 ;  /* 0x0000e00010077a11 */ /* 0x002fc800078008ff */
[----:B------:R-:W-:Y:S02]  /*ca00*/  LEA.HI.X R6, R16, c[0x0][0x384], R0, 0x1, P0 ;  /* 0x0000e10010067a11 */ /* 0x000fe400000f0c00 */
[----:B------:R-:W-:Y:S01]  /*ca10*/  ISETP.GE.AND P0, PT, R89, R85, PT ;  /* 0x000000555900720c */ /* 0x000fe20003f06270 */
[----:B------:R1:W1:Y:S01]  /*ca20*/  SHFL.IDX PT, R2, R7, RZ, 0x181f ;  /* 0x00181fff07027589 */ /* 0x00026200000e0000 */
[----:B------:R-:W-:Y:S03]  /*ca30*/  BSSY B0, `(.L_x_647) ;  /* 0x000000e000007945 */ /* 0x000fe60003800000 */
[----:B------:R1:W1:Y:S08]  /*ca40*/  SHFL.IDX PT, R3, R6, RZ, 0x181f ;  /* 0x00181fff06037589 */ /* 0x00027000000e0000 */
[----:B------:R-:W-:Y:S05]  /*ca50*/  @P0 BRA `(.L_x_648) ;  /* 0x000000b000000947 */ /* 0x000fea0003800000 */
[----:B--234-:R-:W2:Y:S01]  /*ca60*/  LDS.128 R12, [R4+0x80] ;  /* 0x00008000040c7984 */ /* 0x01cea20000000c00 */
[----:B-----5:R-:W-:-:S02]  /*ca70*/  ISETP.GE.AND P0, PT, R88, c[0x0][0x3c8], PT ;  /* 0x0000f20058007a0c */ /* 0x020fc40003f06270 */
[----:B------:R-:W-:Y:S01]  /*ca80*/  ISETP.GE.AND P1, PT, R90, c[0x0][0x3c8], PT ;  /* 0x0000f2005a007a0c */ /* 0x000fe20003f26270 */
[----:B------:R3:W4:Y:S10]  /*ca90*/  LDS.128 R8, [R4+0x4080] ;  /* 0x0040800004087984 */ /* 0x0007340000000c00 */
[----:B------:R-:W-:-:S04]  /*caa0*/  @!P0 SHF.R.S32.HI R0, RZ, 0x1f, R88 ;  /* 0x0000001fff008819 */ /* 0x000fc80000011458 */
[----:B------:R-:W-:-:S04]  /*cab0*/  @!P0 LEA.HI R0, R0, R88, RZ, 0x3 ;  /* 0x0000005800008211 */ /* 0x000fc800078f18ff */
[----:B------:R-:W-:Y:S01]  /*cac0*/  @!P0 LOP3.LUT R0, R0, 0xfffffff8, RZ, 0xc0, !PT ;  /* 0xfffffff800008812 */ /* 0x000fe200078ec0ff */
[----:B-1-3--:R-:W-:-:S04]  /*cad0*/  @!P1 IMAD.WIDE R4, R90, 0x2, R2 ;  /* 0x000000025a049825 */ /* 0x00afc800078e0202 */
[----:B------:R-:W-:Y:S01]  /*cae0*/  @!P0 IMAD.WIDE R2, R0, 0x2, R2 ;  /* 0x0000000200028825 */ /* 0x000fe200078e0202 */
[----:B--2---:R1:W-:Y:S04]  /*caf0*/  @!P1 ST.E.128 [R4.64], R12 ;  /* 0x0000000c04009985 */ /* 0x0043e8000c101d16 */
[----:B----4-:R1:W-:Y:S02]  /*cb00*/  @!P0 ST.E.128 [R2.64], R8 ;  /* 0x0000000802008985 */ /* 0x0103e4000c101d16 */
.L_x_648:
[----:B---34-:R-:W-:Y:S05]  /*cb10*/  BSYNC B0 ;  /* 0x0000000000007941 */ /* 0x018fea0003800000 */
.L_x_647:
[----:B------:R-:W-:Y:S01]  /*cb20*/  IADD3 R0, R89, 0x10, RZ ;  /* 0x0000001059007810 */ /* 0x000fe20007ffe0ff */
[----:B-1----:R1:W3:Y:S01]  /*cb30*/  SHFL.IDX PT, R3, R6, 0x1, 0x181f ;  /* 0x00381f0006037f89 */ /* 0x0022e200000e0000 */
[----:B------:R-:W-:Y:S02]  /*cb40*/  BSSY B0, `(.L_x_649) ;  /* 0x000000d000007945 */ /* 0x000fe40003800000 */
[----:B------:R-:W-:Y:S01]  /*cb50*/  ISETP.GE.AND P0, PT, R0, R85, PT ;  /* 0x000000550000720c */ /* 0x000fe20003f06270 */
[----:B------:R1:W4:-:S12]  /*cb60*/  SHFL.IDX PT, R2, R7, 0x1, 0x181f ;  /* 0x00381f0007027f89 */ /* 0x00031800000e0000 */
[----:B------:R-:W-:Y:S05]  /*cb70*/  @P0 BRA `(.L_x_650) ;  /* 0x0000009000000947 */ /* 0x000fea0003800000 */
[----:B-----5:R-:W-:Y:S02]  /*cb80*/  ISETP.GE.AND P0, PT, R88, c[0x0][0x3c8], PT ;  /* 0x0000f20058007a0c */ /* 0x020fe40003f06270 */
[----:B------:R-:W-:-:S11]  /*cb90*/  ISETP.GE.AND P1, PT, R90, c[0x0][0x3c8], PT ;  /* 0x0000f2005a007a0c */ /* 0x000fd60003f26270 */
[----:B------:R-:W-:Y:S02]  /*cba0*/  @!P0 SHF.R.S32.HI R0, RZ, 0x1f, R88 ;  /* 0x0000001fff008819 */ /* 0x000fe40000011458 */
[----:B--234-:R-:W-:Y:S02]  /*cbb0*/  @!P1 IMAD.WIDE R4, R90, 0x2, R2 ;  /* 0x000000025a049825 */ /* 0x01cfe400078e0202 */
[----:B------:R-:W-:-:S03]  /*cbc0*/  @!P0 LEA.HI R0, R0, R88, RZ, 0x3 ;  /* 0x0000005800008211 */ /* 0x000fc600078f18ff */
[----:B------:R2:W-:Y:S01]  /*cbd0*/  @!P1 ST.E.128 [R4.64], R24 ;  /* 0x0000001804009985 */ /* 0x0005e2000c101d16 */
[----:B------:R-:W-:-:S05]  /*cbe0*/  @!P0 LOP3.LUT R0, R0, 0xfffffff8, RZ, 0xc0, !PT ;  /* 0xfffffff800008812 */ /* 0x000fca00078ec0ff */
[----:B------:R-:W-:-:S05]  /*cbf0*/  @!P0 IMAD.WIDE R2, R0, 0x2, R2 ;  /* 0x0000000200028825 */ /* 0x000fca00078e0202 */
[----:B------:R2:W-:Y:S02]  /*cc00*/  @!P0 ST.E.128 [R2.64], R20 ;  /* 0x0000001402008985 */ /* 0x0005e4000c101d16 */
.L_x_650:
[----:B------:R-:W-:Y:S05]  /*cc10*/  BSYNC B0 ;  /* 0x0000000000007941 */ /* 0x000fea0003800000 */
.L_x_649:
[----:B------:R-:W-:Y:S01]  /*cc20*/  IADD3 R0, R89, 0x20, RZ ;  /* 0x0000002059007810 */ /* 0x000fe20007ffe0ff */
[----:B--23--:R2:W3:Y:S01]  /*cc30*/  SHFL.IDX PT, R3, R6, 0x2, 0x181f ;  /* 0x00581f0006037f89 */ /* 0x00c4e200000e0000 */
[----:B------:R-:W-:Y:S02]  /*cc40*/  BSSY B0, `(.L_x_651) ;  /* 0x000000d000007945 */ /* 0x000fe40003800000 */
[----:B------:R-:W-:Y:S01]  /*cc50*/  ISETP.GE.AND P0, PT, R0, R85, PT ;  /* 0x000000550000720c */ /* 0x000fe20003f06270 */
[----:B----4-:R2:W4:-:S12]  /*cc60*/  SHFL.IDX PT, R2, R7, 0x2, 0x181f ;  /* 0x00581f0007027f89 */ /* 0x01051800000e0000 */
[----:B------:R-:W-:Y:S05]  /*cc70*/  @P0 BRA `(.L_x_652) ;  /* 0x0000009000000947 */ /* 0x000fea0003800000 */
[----:B-----5:R-:W-:Y:S02]  /*cc80*/  ISETP.GE.AND P0, PT, R88, c[0x0][0x3c8], PT ;  /* 0x0000f20058007a0c */ /* 0x020fe40003f06270 */
        /* <DEDUP_REMOVED lines=8> */
.L_x_652:
[----:B------:R-:W-:Y:S05]  /*cd10*/  BSYNC B0 ;  /* 0x0000000000007941 */ /* 0x000fea0003800000 */
.L_x_651:
[----:B------:R-:W-:Y:S01]  /*cd20*/  IADD3 R0, R89, 0x30, RZ ;  /* 0x0000003059007810 */ /* 0x000fe20007ffe0ff */
[----:B---3--:R3:W1:Y:S01]  /*cd30*/  SHFL.IDX PT, R3, R6, 0x3, 0x181f ;  /* 0x00781f0006037f89 */ /* 0x00866200000e0000 */
        /* <DEDUP_REMOVED lines=9> */
[----:B------:R1:W-:Y:S01]  /*cdd0*/  @!P1 ST.E.128 [R4.64], R40 ;  /* 0x0000002804009985 */ /* 0x0003e2000c101d16 */
[----:B------:R-:W-:-:S05]  /*cde0*/  @!P0 LOP3.LUT R0, R0, 0xfffffff8, RZ, 0xc0, !PT ;  /* 0xfffffff800008812 */ /* 0x000fca00078ec0ff */
[----:B------:R-:W-:-:S05]  /*cdf0*/  @!P0 IMAD.WIDE R2, R0, 0x2, R2 ;  /* 0x0000000200028825 */ /* 0x000fca00078e0202 */
[----:B------:R1:W-:Y:S02]  /*ce00*/  @!P0 ST.E.128 [R2.64], R36 ;  /* 0x0000002402008985 */ /* 0x0003e4000c101d16 */
.L_x_654:
[----:B------:R-:W-:Y:S05]  /*ce10*/  BSYNC B0 ;  /* 0x0000000000007941 */ /* 0x000fea0003800000 */
.L_x_653:
[----:B------:R-:W-:Y:S01]  /*ce20*/  IADD3 R0, R89, 0x40, RZ ;  /* 0x0000004059007810 */ /* 0x000fe20007ffe0ff */
[----:B-1----:R1:W2:Y:S01]  /*ce30*/  SHFL.IDX PT, R3, R6, 0x4, 0x181f ;  /* 0x00981f0006037f89 */ /* 0x0022a200000e0000 */
[----:B------:R-:W-:Y:S02]  /*ce40*/  BSSY B0, `(.L_x_655) ;  /* 0x000000d000007945 */ /* 0x000fe40003800000 */
[----:B------:R-:W-:Y:S01]  /*ce50*/  ISETP.GE.AND P0, PT, R0, R85, PT ;  /* 0x000000550000720c */ /* 0x000fe20003f06270 */
[----:B----4-:R1:W4:-:S12]  /*ce60*/  SHFL.IDX PT, R2, R7, 0x4, 0x181f ;  /* 0x00981f0007027f89 */ /* 0x01031800000e0000 */
        /* <DEDUP_REMOVED lines=10> */
.L_x_656:
[----:B------:R-:W-:Y:S05]  /*cf10*/  BSYNC B0 ;  /* 0x0000000000007941 */ /* 0x000fea0003800000 */
.L_x_655:
        /* <DEDUP_REMOVED lines=15> */
.L_x_658:
[----:B------:R-:W-:Y:S05]  /*d010*/  BSYNC B0 ;  /* 0x0000000000007941 */ /* 0x000fea0003800000 */
.L_x_657:
        /* <DEDUP_REMOVED lines=15> */
.L_x_660:
[----:B------:R-:W-:Y:S05]  /*d110*/  BSYNC B0 ;  /* 0x0000000000007941 */ /* 0x000fea0003800000 */
.L_x_659:
[----:B------:R-:W-:Y:S01]  /*d120*/  IADD3 R0, R89, 0x70, RZ ;  /* 0x0000007059007810 */ /* 0x000fe20007ffe0ff */
[----:B--2---:R2:W1:Y:S03]  /*d130*/  SHFL.IDX PT, R3, R6, 0x7, 0x181f ;  /* 0x00f81f0006037f89 */ /* 0x00446600000e0000 */
[----:B------:R-:W-:Y:S01]  /*d140*/  ISETP.GE.AND P0, PT, R0, R85, PT ;  /* 0x000000550000720c */ /* 0x000fe20003f06270 */
[----:B----4-:R2:W4:-:S12]  /*d150*/  SHFL.IDX PT, R2, R7, 0x7, 0x181f ;  /* 0x00f81f0007027f89 */ /* 0x01051800000e0000 */
[----:B------:R-:W-:Y:S05]  /*d160*/  @P0 EXIT ;  /* 0x000000000000094d */ /* 0x000fea0003800000 */
[----:B-----5:R-:W-:-:S13]  /*d170*/  ISETP.GE.AND P0, PT, R90, c[0x0][0x3c8], PT ;  /* 0x0000f2005a007a0c */ /* 0x020fda0003f06270 */
        /* <DEDUP_REMOVED lines=10> */
.L_x_661:
        /* <DEDUP_REMOVED lines=14> */
.L_x_1835:


//--------------------- .text._ZN7cutlass13device_kernelIN5flash19enable_sm80_to_sm89INS1_16FlashAttnFwdSm80INS1_25CollectiveMainloopFwdSm80ILi4ELi1ELb0EN4cute5tupleIJNS5_1CILi128EEENS7_ILi64EEES8_EEELi128ENS_10bfloat16_tEfNS_4arch4Sm80ELb0ELb0ELb1ELb1ELb0ELb0ELb1ELb0EEENS1_21CollectiveEpilogueFwdINS6_IJS8_S8_S9_EEENS6_IJNS7_ILi1EEESH_SH_EEESB_SD_Li128ELb1ELb1ELb0ELb0EEENS1_19SingleTileSchedulerILb1ELb0ELb1ELi128EEEEEEEEEvNT_6ParamsE --------------------------
	.section	.text._ZN7cutlass13device_kernelIN5flash19enable_sm80_to_sm89INS1_16FlashAttnFwdSm80INS1_25CollectiveMainloopFwdSm80ILi4ELi1ELb0EN4cute5tupleIJNS5_1CILi128EEENS7_ILi64EEES8_EEELi128ENS_10bfloat16_tEfNS_4arch4Sm80ELb0ELb0ELb1ELb1ELb0ELb0ELb1ELb0EEENS1_21CollectiveEpilogueFwdINS6_IJS8_S8_S9_EEENS6_IJNS7_ILi1EEESH_SH_EEESB_SD_Li128ELb1ELb1ELb0ELb0EEENS1_19SingleTileSchedulerILb1ELb0ELb1ELi128EEEEEEEEEvNT_6ParamsE,"ax",@progbits
	.sectioninfo	@"SHI_REGISTERS=255"
	.align	128
.text._ZN7cutlass13device_kernelIN5flash19enable_sm80_to_sm89INS1_16FlashAttnFwdSm80INS1_25CollectiveMainloopFwdSm80ILi4ELi1ELb0EN4cute5tupleIJNS5_1CILi128EEENS7_ILi64EEES8_EEELi128ENS_10bfloat16_tEfNS_4arch4Sm80ELb0ELb0ELb1ELb1ELb0ELb0ELb1ELb0EEENS1_21CollectiveEpilogueFwdINS6_IJS8_S8_S9_EEENS6_IJNS7_ILi1EEESH_SH_EEESB_SD_Li128ELb1ELb1ELb0ELb0EEENS1_19SingleTileSchedulerILb1ELb0ELb1ELi128EEEEEEEEEvNT_6ParamsE:
        .type           _ZN7cutlass13device_kernelIN5flash19enable_sm80_to_sm89INS1_16FlashAttnFwdSm80INS1_25CollectiveMainloopFwdSm80ILi4ELi1ELb0EN4cute5tupleIJNS5_1CILi128EEENS7_ILi64EEES8_EEELi128ENS_10bfloat16_tEfNS_4arch4Sm80ELb0ELb0ELb1ELb1ELb0ELb0ELb1ELb0EEENS1_21CollectiveEpilogueFwdINS6_IJS8_S8_S9_EEENS6_IJNS7_ILi1EEESH_SH_EEESB_SD_Li128ELb1ELb1ELb0ELb0EEENS1_19SingleTileSchedulerILb1ELb0ELb1ELi128EEEEEEEEEvNT_6ParamsE,@function
        .size           _ZN7cutlass13device_kernelIN5flash19enable_sm80_to_sm89INS1_16FlashAttnFwdSm80INS1_25CollectiveMainloopFwdSm80ILi4ELi1ELb0EN4cute5tupleIJNS5_1CILi128EEENS7_ILi64EEES8_EEELi128ENS_10bfloat16_tEfNS_4arch4Sm80ELb0ELb0ELb1ELb1ELb0ELb0ELb1ELb0EEENS1_21CollectiveEpilogueFwdINS6_IJS8_S8_S9_EEENS6_IJNS7_ILi1EEESH_SH_EEESB_SD_Li128ELb1ELb1ELb0ELb0EEENS1_19SingleTileSchedulerILb1ELb0ELb1ELi128EEEEEEEEEvNT_6ParamsE,(.L_x_1836 - _ZN7cutlass13device_kernelIN5flash19enable_sm80_to_sm89INS1_16FlashAttnFwdSm80INS1_25CollectiveMainloopFwdSm80ILi4ELi1ELb0EN4cute5tupleIJNS5_1CILi128EEENS7_ILi64EEES8_EEELi128ENS_10bfloat16_tEfNS_4arch4Sm80ELb0ELb0ELb1ELb1ELb0ELb0ELb1ELb0EEENS1_21CollectiveEpilogueFwdINS6_IJS8_S8_S9_EEENS6_IJNS7_ILi1EEESH_SH_EEESB_SD_Li128ELb1ELb1ELb0ELb0EEENS1_19SingleTileSchedulerILb1ELb0ELb1ELi128EEEEEEEEEvNT_6ParamsE)
        .other          _ZN7cutlass13device_kernelIN5flash19enable_sm80_to_sm89INS1_16FlashAttnFwdSm80INS1_25CollectiveMainloopFwdSm80ILi4ELi1ELb0EN4cute5tupleIJNS5_1CILi128EEENS7_ILi64EEES8_EEELi128ENS_10bfloat16_tEfNS_4arch4Sm80ELb0ELb0ELb1ELb1ELb0ELb0ELb1ELb0EEENS1_21CollectiveEpilogueFwdINS6_IJS8_S8_S9_EEENS6_IJNS7_ILi1EEESH_SH_EEESB_SD_Li128ELb1ELb1ELb0ELb0EEENS1_19SingleTileSchedulerILb1ELb0ELb1ELi128EEEEEEEEEvNT_6ParamsE,@"STO_CUDA_ENTRY STV_DEFAULT"
_ZN7cutlass13device_kernelIN5flash19enable_sm80_to_sm89INS1_16FlashAttnFwdSm80INS1_25CollectiveMainloopFwdSm80ILi4ELi1ELb0EN4cute5tupleIJNS5_1CILi128EEENS7_ILi64EEES8_EEELi128ENS_10bfloat16_tEfNS_4arch4Sm80ELb0ELb0ELb1ELb1ELb0ELb0ELb1ELb0EEENS1_21CollectiveEpilogueFwdINS6_IJS8_S8_S9_EEENS6_IJNS7_ILi1EEESH_SH_EEESB_SD_Li128ELb1ELb1ELb0ELb0EEENS1_19SingleTileSchedulerILb1ELb0ELb1ELi128EEEEEEEEEvNT_6ParamsE:
        /* <DEDUP_REMOVED lines=17> */
.L_x_663:
        /* <DEDUP_REMOVED lines=8> */
.L_x_665:
[----:B------:R-:W-:-:S05]  /*0190*/  MOV R0, c[0x0][0x54c] ;  /* 0x0001530000007a02 */ /* 0x000fca0000000f00 */
.L_x_664:
[----:B-----5:R-:W-:Y:S01]  /*01a0*/  IMAD R0, R0, c[0x0][0x548], RZ ;  /* 0x0001520000007a24 */ /* 0x020fe200078e02ff */
[----:B-1----:R-:W-:-:S04]  /*01b0*/  SHF.L.U32 R2, R60, 0x7, RZ ;  /* 0x000000073c027819 */ /* 0x002fc800000006ff */
[----:B------:R-:W-:-:S04]  /*01c0*/  ISETP.GE.AND P0, PT, R2, R0, PT ;  /* 0x000000000200720c */ /* 0x000fc80003f06270 */
[----:B------:R-:W-:-:S05]  /*01d0*/  SEL R0, R5, 0xffffffff, !P0 ;  /* 0xffffffff05007807 */ /* 0x000fca0004000000 */
[----:B------:R1:W-:Y:S01]  /*01e0*/  STL [R1+0x44], R0 ;  /* 0x0000440001007387 */ /* 0x0003e20000100800 */
[----:B------:R-:W-:Y:S05]  /*01f0*/  BRA `(.L_x_666) ;  /* 0x0000013000007947 */ /* 0x000fea0003800000 */
.L_x_662:
[----:B---3--:R-:W-:-:S04]  /*0200*/  ISETP.NE.U32.AND P0, PT, RZ, c[0x0][0x568], PT ;  /* 0x00015a00ff007a0c */ /* 0x008fc80003f05070 */
[----:B------:R-:W-:-:S13]  /*0210*/  ISETP.NE.AND.EX P0, PT, RZ, c[0x0][0x56c], PT, P0 ;  /* 0x00015b00ff007a0c */ /* 0x000fda0003f05300 */
[----:B------:R-:W-:Y:S05]  /*0220*/  @!P0 BRA `(.L_x_667) ;  /* 0x0000002000008947 */ /* 0x000fea0003800000 */
[----:B------:R1:W5:Y:S01]  /*0230*/  LDG.E R0, [R2.64] ;  /* 0x0000001002007981 */ /* 0x000362000c1e1900 */
[----:B------:R-:W-:Y:S05]  /*0240*/  BRA `(.L_x_668) ;  /* 0x0000009000007947 */ /* 0x000fea0003800000 */
.L_x_667:
        /* <DEDUP_REMOVED lines=8> */
.L_x_669:
[----:B------:R-:W-:-:S05]  /*02d0*/  MOV R0, c[0x0][0x54c] ;  /* 0x0001530000007a02 */ /* 0x000fca0000000f00 */
.L_x_668:
[----:B-----5:R-:W-:Y:S01]  /*02e0*/  IMAD R0, R0, c[0x0][0x548], RZ ;  /* 0x0001520000007a24 */ /* 0x020fe200078e02ff */
[----:B-1----:R-:W-:-:S04]  /*02f0*/  SHF.L.U32 R2, R60, 0x7, RZ ;  /* 0x000000073c027819 */ /* 0x002fc800000006ff */
[----:B------:R-:W-:-:S04]  /*0300*/  ISETP.GE.AND P0, PT, R2, R0, PT ;  /* 0x000000000200720c */ /* 0x000fc80003f06270 */
[----:B------:R-:W-:-:S05]  /*0310*/  SEL R0, R5, 0xffffffff, !P0 ;  /* 0xffffffff05007807 */ /* 0x000fca0004000000 */
[----:B------:R1:W-:Y:S04]  /*0320*/  STL [R1+0x44], R0 ;  /* 0x0000440001007387 */ /* 0x0003e80000100800 */
.L_x_666:
        /* <DEDUP_REMOVED lines=11> */
[----:B------:R-:W-:Y:S01]  /*03e0*/  @P1 IMAD.WIDE R2, R61, R10, c[0x0][0x370] ;  /* 0x0000dc003d021625 */ /* 0x000fe200078e020a */
[----:B------:R-:W-:-:S03]  /*03f0*/  CS2R R8, SRZ ;  /* 0x0000000000087805 */ /* 0x000fc6000001ff00 */
[----:B------:R-:W-:Y:S01]  /*0400*/  IMAD.MOV.U32 R20, RZ, RZ, c[0x0][0x168] ;  /* 0x00005a00ff147624 */ /* 0x000fe200078e00ff */
[----:B-1----:R1:W2:Y:S01]  /*0410*/  @P1 LDG.E R0, [R2.64] ;  /* 0x0000001002001981 */ /* 0x0022a2000c1e1900 */
        /* <DEDUP_REMOVED lines=11> */
[----:B------:R1:W2:Y:S04]  /*04d0*/  LDG.E R0, [R4.64] ;  /* 0x0000001004007981 */ /* 0x0002a8000c1e1900 */
[----:B-1----:R-:W2:Y:S02]  /*04e0*/  LDG.E R4, [R4.64+0x4] ;  /* 0x0000041004047981 */ /* 0x002ea4000c1e1900 */
[----:B--2--5:R-:W-:-:S02]  /*04f0*/  IADD3 R20, -R0, R4, RZ ;  /* 0x0000000400147210 */ /* 0x024fc40007ffe1ff */
.L_x_670:
[----:B------:R-:W-:-:S04]  /*0500*/  ISETP.NE.U32.AND P0, PT, RZ, c[0x0][0x368], PT ;  /* 0x0000da00ff007a0c */ /* 0x000fc80003f05070 */
[----:B------:R-:W-:-:S13]  /*0510*/  ISETP.NE.AND.EX P0, PT, RZ, c[0x0][0x36c], PT, P0 ;  /* 0x0000db00ff007a0c */ /* 0x000fda0003f05300 */
[----:B------:R-:W-:Y:S05]  /*0520*/  @!P0 BRA `(.L_x_671) ;  /* 0x0000004000008947 */ /* 0x000fea0003800000 */
[----:B------:R-:W-:-:S05]  /*0530*/  IMAD.WIDE R2, R61, R10, c[0x0][0x368] ;  /* 0x0000da003d027625 */ /* 0x000fca00078e020a */
[----:B------:R-:W2:Y:S02]  /*0540*/  LDG.E R0, [R2.64] ;  /* 0x0000001002007981 */ /* 0x000ea4000c1e1900 */
[----:B--2---:R1:W2:Y:S02]  /*0550*/  R2UR UR19, R0 ;  /* 0x00000000001373c2 */ /* 0x0042a400000e0000 */
[----:B-12---:R-:W-:Y:S05]  /*0560*/  BRA `(.L_x_672) ;  /* 0x0000006000007947 */ /* 0x006fea0003800000 */
.L_x_671:
[----:B------:R-:W-:Y:S05]  /*0570*/  @!P4 BRA `(.L_x_672) ;  /* 0x000000500000c947 */ /* 0x000fea0003800000 */
[----:B------:R1:W2:Y:S04]  /*0580*/  LDG.E R0, [R2.64] ;  /* 0x0000001002007981 */ /* 0x0002a8000c1e1900 */
[----:B-1----:R-:W3:Y:S01]  /*0590*/  LDG.E R2, [R2.64+0x4] ;  /* 0x0000041002027981 */ /* 0x002ee2000c1e1900 */
[----:B--2---:R-:W1:Y:S08]  /*05a0*/  R2UR UR5, R0 ;  /* 0x00000000000573c2 */ /* 0x004e7000000e0000 */
[----:B---3--:R-:W1:Y:S02]  /*05b0*/  R2UR UR6, R2 ;  /* 0x00000000020673c2 */ /* 0x008e6400000e0000 */
[----:B-1----:R-:W-:-:S06]  /*05c0*/  UIADD3 UR19, -UR5, UR6, URZ ;  /* 0x0000000605137290 */ /* 0x002fcc000fffe13f */
.L_x_672:
[----:B------:R-:W-:Y:S01]  /*05d0*/  UIADD3 UR19, -UR4, UR19, URZ ;  /* 0x0000001304137290 */ /* 0x000fe2000fffe13f */
[----:B-----5:R-:W-:Y:S01]  /*05e0*/  IADD3 R9, R9, UR4, RZ ;  /* 0x0000000409097c10 */ /* 0x020fe2000fffe0ff */
[----:B------:R-:W-:Y:S01]  /*05f0*/  CS2R R14, SRZ ;  /* 0x00000000000e7805 */ /* 0x000fe2000001ff00 */
[----:B------:R-:W-:Y:S01]  /*0600*/  PLOP3.LUT P0, PT, PT, PT, PT, 0x80, 0x0 ;  /* 0x000000000000781c */ /* 0x000fe20003f0f070 */
[----:B------:R-:W-:Y:S01]  /*0610*/  UISETP.GE.AND UP0, UPT, UR19, 0x1, UPT ;  /* 0x000000011300788c */ /* 0x000fe2000bf06270 */
[----:B------:R-:W-:Y:S01]  /*0620*/  IMAD.MOV.U32 R126, RZ, RZ, RZ ;  /* 0x000000ffff7e7224 */ /* 0x000fe200078e00ff */
[----:B------:R-:W-:Y:S01]  /*0630*/  UIADD3 UR4, UR19, 0x3f, URZ ;  /* 0x0000003f13047890 */ /* 0x000fe2000fffe03f */
[----:B------:R-:W-:Y:S01]  /*0640*/  IMAD.MOV.U32 R124, RZ, RZ, RZ ;  /* 0x000000ffff7c7224 */ /* 0x000fe200078e00ff */
[----:B------:R-:W-:Y:S01]  /*0650*/  CS2R R130, SRZ ;  /* 0x0000000000827805 */ /* 0x000fe2000001ff00 */
[----:B------:R-:W-:Y:S01]  /*0660*/  CS2R R128, SRZ ;  /* 0x0000000000807805 */ /* 0x000fe2000001ff00 */
[----:B------:R-:W-:Y:S01]  /*0670*/  PLOP3.LUT P1, PT, PT, PT, UP0, 0x80, 0x0 ;  /* 0x000000000000781c */ /* 0x000fe20003f2f008 */
[----:B------:R-:W-:Y:S01]  /*0680*/  USHF.R.S32.HI UR18, URZ, 0x1f, UR4 ;  /* 0x0000001f3f127899 */ /* 0x000fe20008011404 */
[----:B------:R-:W-:Y:S01]  /*0690*/  CS2R R16, SRZ ;  /* 0x0000000000107805 */ /* 0x000fe2000001ff00 */
[----:B------:R-:W-:Y:S01]  /*06a0*/  MOV R122, RZ ;  /* 0x000000ff007a7202 */ /* 0x000fe20000000f00 */
[----:B------:R-:W-:Y:S01]  /*06b0*/  CS2R R120, SRZ ;  /* 0x0000000000787805 */ /* 0x000fe2000001ff00 */
[----:B------:R-:W-:Y:S01]  /*06c0*/  ULEA.HI UR18, UR18, UR4, URZ, 0x6 ;  /* 0x0000000412127291 */ /* 0x000fe2000f8f303f */
        /* <DEDUP_REMOVED lines=25> */
[----:B------:R-:W-:Y:S01]  /*0860*/  MOV R33, RZ ;  /* 0x000000ff00217202 */ /* 0x000fe20000000f00 */
[----:B------:R-:W-:Y:S01]  /*0870*/  IMAD.MOV.U32 R84, RZ, RZ, RZ ;  /* 0x000000ffff547224 */ /* 0x000fe200078e00ff */
[----:B------:R-:W-:Y:S01]  /*0880*/  CS2R R78, SRZ ;  /* 0x00000000004e7805 */ /* 0x000fe2000001ff00 */
        /* <DEDUP_REMOVED lines=45> */
[----:B------:R-:W-:Y:S01]  /*0b60*/  MOV R154, RZ ;  /* 0x000000ff009a7202 */ /* 0x000fe20000000f00 */
[----:B------:R-:W-:Y:S01]  /*0b70*/  CS2R R152, SRZ ;  /* 0x0000000000987805 */ /* 0x000fe2000001ff00 */
[----:B------:R-:W-:Y:S01]  /*0b80*/  CS2R R142, SRZ ;  /* 0x00000000008e7805 */ /* 0x000fe2000001ff00 */
[----:B------:R-:W-:Y:S01]  /*0b90*/  CS2R R58, SRZ ;  /* 0x00000000003a7805 */ /* 0x000fe2000001ff00 */
[----:B------:R-:W-:Y:S01]  /*0ba0*/  IMAD.MOV.U32 R140, RZ, RZ, RZ ;  /* 0x000000ffff8c7224 */ /* 0x000fe200078e00ff */
[----:B------:R-:W-:Y:S01]  /*0bb0*/  MOV R146, RZ ;  /* 0x000000ff00927202 */ /* 0x000fe20000000f00 */
[----:B------:R-:W-:Y:S01]  /*0bc0*/  IMAD.MOV.U32 R144, RZ, RZ, RZ ;  /* 0x000000ffff907224 */ /* 0x000fe200078e00ff */
[----:B------:R-:W-:Y:S01]  /*0bd0*/  CS2R R64, SRZ ;  /* 0x0000000000407805 */ /* 0x000fe2000001ff00 */
[----:B------:R-:W-:Y:S01]  /*0be0*/  CS2R R62, SRZ ;  /* 0x00000000003e7805 */ /* 0x000fe2000001ff00 */
[----:B------:R-:W-:Y:S05]  /*0bf0*/  @!P1 BRA `(.L_x_673) ;  /* 0x0000bf1000009947 */ /* 0x000fea0003800000 */
[----:B------:R-:W-:-:S04]  /*0c00*/  ISETP.NE.U32.AND P2, PT, RZ, c[0x0][0x340], PT ;  /* 0x0000d000ff007a0c */ /* 0x000fc80003f45070 */
[----:B------:R-:W-:-:S13]  /*0c10*/  ISETP.NE.AND.EX P2, PT, RZ, c[0x0][0x344], PT, P2 ;  /* 0x0000d100ff007a0c */ /* 0x000fda0003f45320 */
[----:B------:R-:W-:-:S05]  /*0c20*/  @P2 IMAD.WIDE R2, R61, R10, c[0x0][0x340] ;  /* 0x0000d0003d022625 */ /* 0x000fca00078e020a */
[----:B------:R1:W2:Y:S01]  /*0c30*/  @P2 LDG.E R19, [R2.64] ;  /* 0x0000001002132981 */ /* 0x0002a2000c1e1900 */
[----:B------:R-:W-:Y:S01]  /*0c40*/  SHF.R.S32.HI R25, RZ, 0x1f, R155 ;  /* 0x0000001fff197819 */ /* 0x000fe2000001149b */
[----:B------:R-:W-:Y:S01]  /*0c50*/  IMAD.MOV.U32 R6, RZ, RZ, c[0x0][0x2c4] ;  /* 0x0000b100ff067624 */ /* 0x000fe200078e00ff */
[----:B------:R-:W-:Y:S01]  /*0c60*/  SHF.R.S32.HI R0, RZ, 0x1f, R8 ;  /* 0x0000001fff007819 */ /* 0x000fe20000011408 */
[----:B------:R-:W3:Y:S01]  /*0c70*/  S2R R17, SR_CTAID.Y ;  /* 0x0000000000117919 */ /* 0x000ee20000002600 */
[-C--:B------:R-:W-:Y:S01]  /*0c80*/  LEA.HI R4, R25, R155.reuse, RZ, 0x3 ;  /* 0x0000009b19047211 */ /* 0x080fe200078f18ff */
[----:B------:R-:W-:Y:S01]  /*0c90*/  IMAD.MOV.U32 R26, RZ, RZ, 0x20 ;  /* 0x00000020ff1a7424 */ /* 0x000fe200078e00ff */
[----:B------:R-:W-:Y:S01]  /*0ca0*/  ISETP.NE.AND P1, PT, R6, 0x1, PT ;  /* 0x000000010600780c */ /* 0x000fe20003f25270 */
[----:B------:R-:W-:Y:S01]  /*0cb0*/  IMAD R0, R0, c[0x0][0x178], RZ ;  /* 0x00005e0000007a24 */ /* 0x000fe200078e02ff */
[----:B------:R-:W-:Y:S01]  /*0cc0*/  SHF.R.S32.HI R33, RZ, 0x3, R4 ;  /* 0x00000003ff217819 */ /* 0x000fe20000011404 */
[----:B------:R-:W-:Y:S01]  /*0cd0*/  BSSY B0, `(.L_x_674) ;  /* 0x0000076000007945 */ /* 0x000fe20003800000 */
[----:B------:R-:W-:Y:S01]  /*0ce0*/  LOP3.LUT R4, R4, 0xfffffff8, RZ, 0xc0, !PT ;  /* 0xfffffff804047812 */ /* 0x000fe200078ec0ff */
[----:B------:R-:W-:Y:S01]  /*0cf0*/  IMAD R0, R8, c[0x0][0x17c], R0 ;  /* 0x00005f0008007a24 */ /* 0x000fe200078e0200 */
[----:B------:R-:W-:Y:S01]  /*0d00*/  SHF.R.S32.HI R7, RZ, 0x1f, R9 ;  /* 0x0000001fff077819 */ /* 0x000fe20000011409 */
[----:B------:R-:W-:Y:S01]  /*0d10*/  IMAD.SHL.U32 R5, R33, 0x40, RZ ;  /* 0x0000004021057824 */ /* 0x000fe200078e00ff */
[----:B------:R-:W-:-:S02]  /*0d20*/  IADD3 R32, -R4, R155, RZ ;  /* 0x0000009b04207210 */ /* 0x000fc40007ffe1ff */
[----:B------:R-:W-:Y:S02]  /*0d30*/  SHF.R.S32.HI R18, RZ, 0x1f, R61 ;  /* 0x0000001fff127819 */ /* 0x000fe4000001143d */
[----:B------:R-:W-:Y:S01]  /*0d40*/  LEA.HI R24, R25, R155, RZ, 0x4 ;  /* 0x0000009b19187211 */ /* 0x000fe200078f20ff */
[----:B------:R-:W-:Y:S01]  /*0d50*/  IMAD.SHL.U32 R12, R32, 0x8, RZ ;  /* 0x00000008200c7824 */ /* 0x000fe200078e00ff */
[----:B------:R-:W-:Y:S01]  /*0d60*/  SEL R10, R18, RZ, !P5 ;  /* 0x000000ff120a7207 */ /* 0x000fe20006800000 */
[----:B-1----:R-:W-:-:S03]  /*0d70*/  IMAD.WIDE.U32 R2, R8, c[0x0][0x178], RZ ;  /* 0x00005e0008027a25 */ /* 0x002fc600078e00ff */
[----:B------:R-:W-:Y:S02]  /*0d80*/  SHF.R.S32.HI R13, RZ, 0x1f, R12 ;  /* 0x0000001fff0d7819 */ /* 0x000fe4000001140c */
[----:B---3--:R-:W-:Y:S01]  /*0d90*/  SHF.R.S32.HI R16, RZ, 0x1f, R17 ;  /* 0x0000001fff107819 */ /* 0x008fe20000011411 */
[----:B------:R-:W-:Y:S01]  /*0da0*/  IMAD.IADD R3, R3, 0x1, R0 ;  /* 0x0000000103037824 */ /* 0x000fe200078e0200 */
[----:B------:R-:W-:Y:S01]  /*0db0*/  LOP3.LUT R0, R5, 0x1c0, RZ, 0xc0, !PT ;  /* 0x000001c005007812 */ /* 0x000fe200078ec0ff */
[----:B------:R-:W-:Y:S01]  /*0dc0*/  IMAD R10, R10, c[0x0][0x1c0], RZ ;  /* 0x000070000a0a7a24 */ /* 0x000fe200078e02ff */
[----:B------:R-:W-:Y:S01]  /*0dd0*/  IADD3 R5, R12, 0x40, RZ ;  /* 0x000000400c057810 */ /* 0x000fe20007ffe0ff */
[----:B------:R-:W-:Y:S01]  /*0de0*/  IMAD R8, R16, c[0x0][0x1b8], RZ ;  /* 0x00006e0010087a24 */ /* 0x000fe200078e02ff */
[----:B------:R-:W-:Y:S01]  /*0df0*/  LOP3.LUT R6, R0, 0x38, R12, 0xf8, !PT ;  /* 0x0000003800067812 */ /* 0x000fe200078ef80c */
[----:B------:R-:W-:Y:S01]  /*0e00*/  IMAD.WIDE.U32 R2, R17, c[0x0][0x1b8], R2 ;  /* 0x00006e0011027a25 */ /* 0x000fe200078e0002 */
[----:B------:R-:W-:-:S02]  /*0e10*/  SHF.R.U32.HI R4, RZ, 0x3, R0 ;  /* 0x00000003ff047819 */ /* 0x000fc40000011600 */
[-C--:B------:R-:W-:Y:S01]  /*0e20*/  IADD3 R0, P0, R9, R33.reuse, RZ ;  /* 0x0000002109007210 */ /* 0x080fe20007f1e0ff */
[----:B------:R-:W-:Y:S01]  /*0e30*/  IMAD R8, R17, c[0x0][0x1bc], R8 ;  /* 0x00006f0011087a24 */ /* 0x000fe200078e0208 */
[----:B------:R-:W-:Y:S02]  /*0e40*/  LOP3.LUT R21, R6, R4, RZ, 0x3c, !PT ;  /* 0x0000000406157212 */ /* 0x000fe400078e3cff */
[----:B------:R-:W-:Y:S01]  /*0e50*/  LEA R9, R32, R33, 0x4 ;  /* 0x0000002120097211 */ /* 0x000fe200078e20ff */
[----:B------:R-:W-:Y:S01]  /*0e60*/  IMAD.IADD R3, R3, 0x1, R8 ;  /* 0x0000000103037824 */ /* 0x000fe200078e0208 */
[----:B------:R-:W-:Y:S01]  /*0e70*/  LEA.HI.X.SX32 R4, R33, R7, 0x1, P0 ;  /* 0x0000000721047211 */ /* 0x000fe200000f0eff */
[----:B------:R-:W-:Y:S01]  /*0e80*/  IMAD.WIDE.U32 R6, R0, c[0x0][0x1e0], R12 ;  /* 0x0000780000067a25 */ /* 0x000fe200078e000c */
[----:B------:R-:W-:Y:S02]  /*0e90*/  ISETP.GE.AND P0, PT, R5, c[0x0][0x1d4], PT ;  /* 0x0000750005007a0c */ /* 0x000fe40003f06270 */
[----:B------:R-:W-:Y:S01]  /*0ea0*/  SEL R8, R61, RZ, !P5 ;  /* 0x000000ff3d087207 */ /* 0x000fe20006800000 */
[----:B------:R-:W-:Y:S01]  /*0eb0*/  IMAD R9, R60, 0x80, R9 ;  /* 0x000000803c097824 */ /* 0x000fe200078e0209 */
[----:B------:R-:W-:Y:S01]  /*0ec0*/  ISETP.GE.AND P3, PT, R12, c[0x0][0x1d4], PT ;  /* 0x000075000c007a0c */ /* 0x000fe20003f66270 */
[----:B------:R-:W-:-:S02]  /*0ed0*/  IMAD R5, R4, c[0x0][0x1e0], RZ ;  /* 0x0000780004057a24 */ /* 0x000fc400078e02ff */
[----:B------:R-:W-:Y:S02]  /*0ee0*/  IMAD R4, R4, c[0x0][0x208], RZ ;  /* 0x0000820004047a24 */ /* 0x000fe400078e02ff */
[----:B------:R-:W-:-:S04]  /*0ef0*/  @P1 IMAD.HI.U32 R11, R9, c[0x0][0x2c8], RZ ;  /* 0x0000b200090b1a27 */ /* 0x000fc800078e00ff */
[C---:B------:R-:W-:Y:S02]  /*0f00*/  IMAD R14, R0.reuse, c[0x0][0x1e4], R5 ;  /* 0x00007900000e7a24 */ /* 0x040fe400078e0205 */
[C---:B------:R-:W-:Y:S02]  /*0f10*/  IMAD R15, R0.reuse, c[0x0][0x20c], R4 ;  /* 0x00008300000f7a24 */ /* 0x040fe400078e0204 */
[----:B------:R-:W-:Y:S01]  /*0f20*/  IMAD.WIDE.U32 R4, R0, c[0x0][0x208], R12 ;  /* 0x0000820000047a25 */ /* 0x000fe200078e000c */
[----:B------:R-:W-:Y:S02]  /*0f30*/  MOV R0, R9 ;  /* 0x0000000900007202 */ /* 0x000fe40000000f00 */
[----:B------:R-:W-:Y:S01]  /*0f40*/  @P1 SHF.R.U32.HI R0, RZ, c[0x0][0x2cc], R11 ;  /* 0x0000b300ff001a19 */ /* 0x000fe2000001160b */
[C---:B------:R-:W-:Y:S02]  /*0f50*/  IMAD R11, R8.reuse, c[0x0][0x1c4], R10 ;  /* 0x00007100080b7a24 */ /* 0x040fe400078e020a */
[----:B------:R-:W-:Y:S01]  /*0f60*/  IMAD.WIDE.U32 R2, R8, c[0x0][0x1c0], R2 ;  /* 0x0000700008027a25 */ /* 0x000fe200078e0002 */
[----:B------:R-:W-:-:S02]  /*0f70*/  IADD3 R10, -R0, RZ, RZ ;  /* 0x000000ff000a7210 */ /* 0x000fc40007ffe1ff */
[----:B------:R-:W-:Y:S01]  /*0f80*/  SHF.R.S32.HI R8, RZ, 0x1f, R0 ;  /* 0x0000001fff087819 */ /* 0x000fe20000011400 */
[----:B------:R-:W-:Y:S02]  /*0f90*/  IMAD.IADD R3, R3, 0x1, R11 ;  /* 0x0000000103037824 */ /* 0x000fe400078e020b */
[----:B------:R-:W-:Y:S01]  /*0fa0*/  IMAD R10, R10, c[0x0][0x2c4], R9 ;  /* 0x0000b1000a0a7a24 */ /* 0x000fe200078e0209 */
[----:B------:R-:W-:Y:S01]  /*0fb0*/  LOP3.LUT R9, R24, 0xfffffff0, RZ, 0xc0, !PT ;  /* 0xfffffff018097812 */ /* 0x000fe200078ec0ff */
[----:B------:R-:W-:Y:S02]  /*0fc0*/  IMAD R8, R8, c[0x0][0x1b0], RZ ;  /* 0x00006c0008087a24 */ /* 0x000fe400078e02ff */
[----:B------:R-:W-:Y:S01]  /*0fd0*/  IMAD.WIDE.U32 R2, R0, c[0x0][0x1b0], R2 ;  /* 0x00006c0000027a25 */ /* 0x000fe200078e0002 */
[----:B------:R-:W-:-:S03]  /*0fe0*/  SHF.R.S32.HI R11, RZ, 0x1f, R10 ;  /* 0x0000001fff0b7819 */ /* 0x000fc6000001140a */
[----:B------:R-:W-:Y:S02]  /*0ff0*/  IMAD R8, R0, c[0x0][0x1b4], R8 ;  /* 0x00006d0000087a24 */ /* 0x000fe400078e0208 */
[----:B------:R-:W-:Y:S02]  /*1000*/  IMAD.IADD R7, R7, 0x1, R14 ;  /* 0x0000000107077824 */ /* 0x000fe400078e020e */
[----:B------:R-:W-:Y:S01]  /*1010*/  IMAD.IADD R5, R5, 0x1, R15 ;  /* 0x0000000105057824 */ /* 0x000fe200078e020f */
[----:B------:R-:W-:Y:S01]  /*1020*/  IADD3 R3, R3, R8, RZ ;  /* 0x0000000803037210 */ /* 0x000fe20007ffe0ff */
[----:B------:R-:W-:Y:S02]  /*1030*/  IMAD R11, R11, c[0x0][0x1a8], RZ ;  /* 0x00006a000b0b7a24 */ /* 0x000fe400078e02ff */
[----:B------:R-:W-:Y:S02]  /*1040*/  IMAD.IADD R0, R155, 0x1, -R9 ;  /* 0x000000019b007824 */ /* 0x000fe400078e0a09 */
[----:B------:R-:W-:-:S04]  /*1050*/  IMAD.WIDE.U32 R8, R17, c[0x0][0x1e8], R6 ;  /* 0x00007a0011087a25 */ /* 0x000fc800078e0006 */
[----:B------:R-:W-:-:S04]  /*1060*/  IMAD.WIDE.U32 R6, R17, c[0x0][0x210], R4 ;  /* 0x0000840011067a25 */ /* 0x000fc800078e0004 */
[C---:B------:R-:W-:Y:S02]  /*1070*/  IMAD R14, R16.reuse, c[0x0][0x1e8], RZ ;  /* 0x00007a00100e7a24 */ /* 0x040fe400078e02ff */
[----:B------:R-:W-:Y:S01]  /*1080*/  IMAD R15, R16, c[0x0][0x210], RZ ;  /* 0x00008400100f7a24 */ /* 0x000fe200078e02ff */
[----:B------:R-:W-:Y:S01]  /*1090*/  SHF.R.S32.HI R16, RZ, 0x1f, R0 ;  /* 0x0000001fff107819 */ /* 0x000fe20000011400 */
[C---:B------:R-:W-:Y:S02]  /*10a0*/  IMAD R11, R10.reuse, c[0x0][0x1ac], R11 ;  /* 0x00006b000a0b7a24 */ /* 0x040fe400078e020b */
[----:B------:R-:W-:Y:S01]  /*10b0*/  IMAD.WIDE.U32 R4, R10, c[0x0][0x1a8], R2 ;  /* 0x00006a000a047a25 */ /* 0x000fe200078e0002 */
[----:B------:R-:W-:-:S03]  /*10c0*/  LEA.HI R23, R16, R0, RZ, 0x3 ;  /* 0x0000000010177211 */ /* 0x000fc600078f18ff */
[----:B------:R-:W-:Y:S01]  /*10d0*/  IMAD R14, R17, c[0x0][0x1ec], R14 ;  /* 0x00007b00110e7a24 */ /* 0x000fe200078e020e */
[----:B------:R-:W-:Y:S01]  /*10e0*/  LOP3.LUT R10, R23, 0xfffffff8, RZ, 0xc0, !PT ;  /* 0xfffffff8170a7812 */ /* 0x000fe200078ec0ff */
[----:B------:R-:W-:Y:S01]  /*10f0*/  IMAD R15, R17, c[0x0][0x214], R15 ;  /* 0x00008500110f7a24 */ /* 0x000fe200078e020f */
[----:B------:R-:W-:Y:S01]  /*1100*/  LEA R17, P1, R4, c[0x0][0x160], 0x1 ;  /* 0x0000580004117a11 */ /* 0x000fe200078208ff */
[----:B------:R-:W-:Y:S01]  /*1110*/  IMAD.IADD R2, R5, 0x1, R11 ;  /* 0x0000000105027824 */ /* 0x000fe200078e020b */
[----:B------:R-:W-:Y:S01]  /*1120*/  IADD3 R22, R0, -R10, RZ ;  /* 0x8000000a00167210 */ /* 0x000fe20007ffe0ff */
[----:B------:R-:W-:Y:S01]  /*1130*/  IMAD.IADD R9, R9, 0x1, R14 ;  /* 0x0000000109097824 */ /* 0x000fe200078e020e */
[----:B------:R-:W-:Y:S01]  /*1140*/  IADD3 R7, R7, R15, RZ ;  /* 0x0000000f07077210 */ /* 0x000fe20007ffe0ff */
[----:B------:R-:W-:Y:S01]  /*1150*/  IMAD R15, R20, c[0x0][0x2c4], RZ ;  /* 0x0000b100140f7a24 */ /* 0x000fe200078e02ff */
[----:B------:R-:W-:Y:S01]  /*1160*/  LEA.HI.X R16, R4, c[0x0][0x164], R2, 0x1, P1 ;  /* 0x0000590004107a11 */ /* 0x000fe200008f0c02 */
[----:B------:R-:W-:Y:S01]  /*1170*/  IMAD.SHL.U32 R14, R32, 0x8, RZ ;  /* 0x00000008200e7824 */ /* 0x000fe200078e00ff */
[----:B------:R-:W-:Y:S01]  /*1180*/  LEA.HI R11, R25, R155, RZ, 0x6 ;  /* 0x0000009b190b7211 */ /* 0x000fe200078f30ff */
[----:B------:R1:W3:Y:S01]  /*1190*/  SHFL.IDX PT, R4, R17, RZ, 0x181f ;  /* 0x00181fff11047589 */ /* 0x0002e200000e0000 */
[----:B------:R-:W-:-:S02]  /*11a0*/  MOV R20, 0x10 ;  /* 0x0000001000147802 */ /* 0x000fc40000000f00 */
[----:B------:R-:W-:Y:S01]  /*11b0*/  ISETP.GE.AND P5, PT, R14, c[0x0][0x198], PT ;  /* 0x000066000e007a0c */ /* 0x000fe20003fa6270 */
[----:B------:R1:W4:Y:S01]  /*11c0*/  SHFL.IDX PT, R5, R16, RZ, 0x181f ;  /* 0x00181fff10057589 */ /* 0x00032200000e0000 */
[----:B------:R-:W-:-:S04]  /*11d0*/  SHF.L.U32 R11, R11, 0x3, RZ ;  /* 0x000000030b0b7819 */ /* 0x000fc800000006ff */
[----:B------:R-:W-:Y:S02]  /*11e0*/  LOP3.LUT R11, R21, 0xfffffe00, R11, 0xf8, !PT ;  /* 0xfffffe00150b7812 */ /* 0x000fe400078ef80b */
[--C-:B--2---:R-:W-:Y:S01]  /*11f0*/  @P2 SHF.R.S32.HI R3, RZ, 0x1f, R19.reuse ;  /* 0x0000001fff032819 */ /* 0x104fe20000011413 */
[----:B------:R-:W-:Y:S01]  /*1200*/  @P2 IMAD.MOV.U32 R2, RZ, RZ, R19 ;  /* 0x000000ffff022224 */ /* 0x000fe200078e0013 */
[----:B------:R-:W-:Y:S01]  /*1210*/  @!P2 MOV R2, R61 ;  /* 0x0000003d0002a202 */ /* 0x000fe20000000f00 */
[----:B------:R-:W-:Y:S01]  /*1220*/  @!P2 IMAD.MOV.U32 R3, RZ, RZ, R18 ;  /* 0x000000ffff03a224 */ /* 0x000fe200078e0012 */
[----:B------:R-:W-:Y:S02]  /*1230*/  LEA R19, R60, R33, 0x7 ;  /* 0x000000213c137211 */ /* 0x000fe400078e38ff */
[----:B------:R-:W-:Y:S02]  /*1240*/  SEL R0, R2, RZ, !P4 ;  /* 0x000000ff02007207 */ /* 0x000fe40006000000 */
[----:B------:R-:W-:-:S02]  /*1250*/  SEL R2, R3, RZ, !P4 ;  /* 0x000000ff03027207 */ /* 0x000fc40006000000 */
[----:B------:R-:W-:Y:S01]  /*1260*/  ISETP.GE.AND P6, PT, R19, R15, PT ;  /* 0x0000000f1300720c */ /* 0x000fe20003fc6270 */
[----:B------:R-:W-:Y:S01]  /*1270*/  IMAD.WIDE.U32 R36, R0, c[0x0][0x218], R6 ;  /* 0x0000860000247a25 */ /* 0x000fe200078e0006 */
[----:B------:R-:W-:-:S03]  /*1280*/  IADD3 R18, R14, 0x40, RZ ;  /* 0x000000400e127810 */ /* 0x000fc60007ffe0ff */
[----:B------:R-:W-:Y:S01]  /*1290*/  IMAD R3, R2, c[0x0][0x1f0], RZ ;  /* 0x00007c0002037a24 */ /* 0x000fe200078e02ff */
[----:B------:R-:W-:Y:S01]  /*12a0*/  ISETP.GE.AND P4, PT, R18, c[0x0][0x198], PT ;  /* 0x0000660012007a0c */ /* 0x000fe20003f86270 */
[----:B------:R-:W-:Y:S02]  /*12b0*/  IMAD R2, R2, c[0x0][0x218], RZ ;  /* 0x0000860002027a24 */ /* 0x000fe400078e02ff */
[----:B------:R-:W-:Y:S01]  /*12c0*/  IMAD R10, R0, c[0x0][0x1f4], R3 ;  /* 0x00007d00000a7a24 */ /* 0x000fe200078e0203 */
[----:B------:R-:W-:Y:S01]  /*12d0*/  R2P PR, R22, 0x6 ;  /* 0x0000000616007804 */ /* 0x000fe20000000000 */
[C---:B------:R-:W-:Y:S02]  /*12e0*/  IMAD R2, R0.reuse, c[0x0][0x21c], R2 ;  /* 0x0000870000027a24 */ /* 0x040fe400078e0202 */
[----:B------:R-:W-:Y:S02]  /*12f0*/  IMAD.WIDE.U32 R28, R0, c[0x0][0x1f0], R8 ;  /* 0x00007c00001c7a25 */ /* 0x000fe400078e0008 */
[----:B------:R-:W-:-:S02]  /*1300*/  SEL R3, R20, 0xfffffff0, !P1 ;  /* 0xfffffff014037807 */ /* 0x000fc40004800000 */
[----:B------:R-:W-:Y:S01]  /*1310*/  IADD3 R34, R37, R2, RZ ;  /* 0x0000000225227210 */ /* 0x000fe20007ffe0ff */
[----:B------:R-:W-:Y:S01]  /*1320*/  IMAD.IADD R31, R29, 0x1, R10 ;  /* 0x000000011d1f7824 */ /* 0x000fe200078e020a */
[----:B------:R1:W-:Y:S01]  /*1330*/  STL.64 [R1+0x38], R28 ;  /* 0x0000381c01007387 */ /* 0x0003e20000100a00 */
[----:B------:R-:W-:-:S03]  /*1340*/  SEL R0, R26, 0xffffffe0, !P2 ;  /* 0xffffffe01a007807 */ /* 0x000fc60005000000 */
[----:B------:R1:W-:Y:S04]  /*1350*/  STL.64 [R1+0x30], R36 ;  /* 0x0000302401007387 */ /* 0x0003e80000100a00 */
[----:B------:R1:W-:Y:S04]  /*1360*/  STL [R1+0x40], R34 ;  /* 0x0000402201007387 */ /* 0x0003e80000100800 */
[----:B------:R1:W-:Y:S01]  /*1370*/  STL [R1+0x2c], R31 ;  /* 0x00002c1f01007387 */ /* 0x0003e20000100800 */
[----:B------:R-:W-:Y:S05]  /*1380*/  @P6 BRA `(.L_x_675) ;  /* 0x000000a000006947 */ /* 0x000fea0003800000 */
[----:B---34-:R-:W-:Y:S02]  /*1390*/  SHF.R.S32.HI R2, RZ, 0x1f, R18 ;  /* 0x0000001fff027819 */ /* 0x018fe40000011412 */
[----:B------:R-:W-:-:S02]  /*13a0*/  LEA R6, P1, R14, R4, 0x1 ;  /* 0x000000040e067211 */ /* 0x000fc400078208ff */
[----:B------:R-:W-:Y:S02]  /*13b0*/  LEA.HI R2, R2, R18, RZ, 0x3 ;  /* 0x0000001202027211 */ /* 0x000fe400078f18ff */
[----:B------:R-:W-:Y:S02]  /*13c0*/  LEA.HI.X R7, R14, R5, R13, 0x1, P1 ;  /* 0x000000050e077211 */ /* 0x000fe400008f0c0d */
[----:B------:R-:W-:Y:S01]  /*13d0*/  LOP3.LUT R8, R2, 0xfffffff8, RZ, 0xc0, !PT ;  /* 0xfffffff802087812 */ /* 0x000fe200078ec0ff */
[----:B------:R-:W-:-:S04]  /*13e0*/  IMAD.SHL.U32 R2, R11, 0x2, RZ ;  /* 0x000000020b027824 */ /* 0x000fc800078e00ff */
[----:B------:R-:W-:Y:S01]  /*13f0*/  IMAD.WIDE R4, R8, 0x2, R4 ;  /* 0x0000000208047825 */ /* 0x000fe200078e0204 */
[----:B------:R-:W-:Y:S01]  /*1400*/  @!PT LDS RZ, [RZ] ;  /* 0x00000000fffff984 */ /* 0x000fe20000000800 */
[----:B------:R2:W-:Y:S04]  /*1410*/  LDGSTS.E.BYPASS.LTC128B.128 [R2+0x8100], [R6.64], !P5 ;  /* 0x0810000006027fae */ /* 0x0005e8000e901d50 */
[----:B------:R2:W-:Y:S02]  /*1420*/  LDGSTS.E.BYPASS.LTC128B.128 [R2+0xc100], [R4.64], !P4 ;  /* 0x0c10000004027fae */ /* 0x0005e4000e101d50 */
.L_x_675:
[----:B---34-:R-:W-:Y:S05]  /*1430*/  BSYNC B0 ;  /* 0x0000000000007941 */ /* 0x018fea0003800000 */
.L_x_674:
[----:B--2---:R-:W-:Y:S01]  /*1440*/  IADD3 R2, R19, 0x10, RZ ;  /* 0x0000001013027810 */ /* 0x004fe20007ffe0ff */
[----:B------:R2:W3:Y:S01]  /*1450*/  SHFL.IDX PT, R5, R16, 0x1, 0x181f ;  /* 0x00381f0010057f89 */ /* 0x0004e200000e0000 */
[----:B------:R-:W-:Y:S02]  /*1460*/  BSSY B0, `(.L_x_676) ;  /* 0x000000e000007945 */ /* 0x000fe40003800000 */
[----:B------:R-:W-:Y:S01]  /*1470*/  ISETP.GE.AND P1, PT, R2, R15, PT ;  /* 0x0000000f0200720c */ /* 0x000fe20003f26270 */
[----:B------:R2:W4:-:S12]  /*1480*/  SHFL.IDX PT, R4, R17, 0x1, 0x181f ;  /* 0x00381f0011047f89 */ /* 0x00051800000e0000 */
[----:B------:R-:W-:Y:S05]  /*1490*/  @P1 BRA `(.L_x_677) ;  /* 0x000000a000001947 */ /* 0x000fea0003800000 */
[----:B------:R-:W-:Y:S02]  /*14a0*/  SHF.R.S32.HI R2, RZ, 0x1f, R18 ;  /* 0x0000001fff027819 */ /* 0x000fe40000011412 */
[----:B----4-:R-:W-:Y:S02]  /*14b0*/  LEA R6, P1, R14, R4, 0x1 ;  /* 0x000000040e067211 */ /* 0x010fe400078208ff */
[----:B------:R-:W-:Y:S02]  /*14c0*/  LEA.HI R2, R2, R18, RZ, 0x3 ;  /* 0x0000001202027211 */ /* 0x000fe400078f18ff */
[----:B---3--:R-:W-:Y:S02]  /*14d0*/  LEA.HI.X R7, R14, R5, R13, 0x1, P1 ;  /* 0x000000050e077211 */ /* 0x008fe400008f0c0d */
[----:B------:R-:W-:Y:S01]  /*14e0*/  LOP3.LUT R8, R2, 0xfffffff8, RZ, 0xc0, !PT ;  /* 0xfffffff802087812 */ /* 0x000fe200078ec0ff */
[----:B------:R-:W-:-:S04]  /*14f0*/  IMAD.SHL.U32 R2, R11, 0x2, RZ ;  /* 0x000000020b027824 */ /* 0x000fc800078e00ff */
[----:B------:R-:W-:Y:S01]  /*1500*/  IMAD.WIDE R4, R8, 0x2, R4 ;  /* 0x0000000208047825 */ /* 0x000fe200078e0204 */
[----:B------:R-:W-:Y:S01]  /*1510*/  @!PT LDS RZ, [RZ] ;  /* 0x00000000fffff984 */ /* 0x000fe20000000800 */
[----:B------:R3:W-:Y:S04]  /*1520*/  LDGSTS.E.BYPASS.LTC128B.128 [R2+0x8900], [R6.64], !P5 ;  /* 0x0890000006027fae */ /* 0x0007e8000e901d50 */
[----:B------:R3:W-:Y:S02]  /*1530*/  LDGSTS.E.BYPASS.LTC128B.128 [R2+0xc900], [R4.64], !P4 ;  /* 0x0c90000004027fae */ /* 0x0007e4000e101d50 */
.L_x_677:
[----:B------:R-:W-:Y:S05]  /*1540*/  BSYNC B0 ;  /* 0x0000000000007941 */ /* 0x000fea0003800000 */
.L_x_676:
[----:B---3--:R-:W-:Y:S01]  /*1550*/  IADD3 R2, R19, 0x20, RZ ;  /* 0x0000002013027810 */ /* 0x008fe20007ffe0ff */
[----:B------:R3:W1:Y:S01]  /*1560*/  SHFL.IDX PT, R5, R16, 0x2, 0x181f ;  /* 0x00581f0010057f89 */ /* 0x00066200000e0000 */
[----:B------:R-:W-:Y:S02]  /*1570*/  BSSY B0, `(.L_x_678) ;  /* 0x000000e000007945 */ /* 0x000fe40003800000 */
[----:B------:R-:W-:Y:S01]  /*1580*/  ISETP.GE.AND P1, PT, R2, R15, PT ;  /* 0x0000000f0200720c */ /* 0x000fe20003f26270 */
[----:B----4-:R3:W4:-:S12]  /*1590*/  SHFL.IDX PT, R4, R17, 0x2, 0x181f ;  /* 0x00581f0011047f89 */ /* 0x01071800000e0000 */
[----:B------:R-:W-:Y:S05]  /*15a0*/  @P1 BRA `(.L_x_679) ;  /* 0x000000a000001947 */ /* 0x000fea0003800000 */
[----:B------:R-:W-:Y:S02]  /*15b0*/  SHF.R.S32.HI R2, RZ, 0x1f, R18 ;  /* 0x0000001fff027819 */ /* 0x000fe40000011412 */
[----:B----4-:R-:W-:Y:S02]  /*15c0*/  LEA R6, P1, R14, R4, 0x1 ;  /* 0x000000040e067211 */ /* 0x010fe400078208ff */
[----:B------:R-:W-:Y:S02]  /*15d0*/  LEA.HI R2, R2, R18, RZ, 0x3 ;  /* 0x0000001202027211 */ /* 0x000fe400078f18ff */
[----:B-1----:R-:W-:Y:S02]  /*15e0*/  LEA.HI.X R7, R14, R5, R13, 0x1, P1 ;  /* 0x000000050e077211 */ /* 0x002fe400008f0c0d */
[----:B------:R-:W-:Y:S01]  /*15f0*/  LOP3.LUT R8, R2, 0xfffffff8, RZ, 0xc0, !PT ;  /* 0xfffffff802087812 */ /* 0x000fe200078ec0ff */
[----:B------:R-:W-:-:S04]  /*1600*/  IMAD.SHL.U32 R2, R11, 0x2, RZ ;  /* 0x000000020b027824 */ /* 0x000fc800078e00ff */
[----:B------:R-:W-:Y:S01]  /*1610*/  IMAD.WIDE R4, R8, 0x2, R4 ;  /* 0x0000000208047825 */ /* 0x000fe200078e0204 */
[----:B------:R-:W-:Y:S01]  /*1620*/  @!PT LDS RZ, [RZ] ;  /* 0x00000000fffff984 */ /* 0x000fe20000000800 */
[----:B------:R1:W-:Y:S04]  /*1630*/  LDGSTS.E.BYPASS.LTC128B.128 [R2+0x9100], [R6.64], !P5 ;  /* 0x0910000006027fae */ /* 0x0003e8000e901d50 */
[----:B------:R1:W-:Y:S02]  /*1640*/  LDGSTS.E.BYPASS.LTC128B.128 [R2+0xd100], [R4.64], !P4 ;  /* 0x0d10000004027fae */ /* 0x0003e4000e101d50 */
.L_x_679:
[----:B------:R-:W-:Y:S05]  /*1650*/  BSYNC B0 ;  /* 0x0000000000007941 */ /* 0x000fea0003800000 */
.L_x_678:
[----:B-1----:R-:W-:Y:S01]  /*1660*/  IADD3 R2, R19, 0x30, RZ ;  /* 0x0000003013027810 */ /* 0x002fe20007ffe0ff */
[----:B------:R1:W2:Y:S01]  /*1670*/  SHFL.IDX PT, R5, R16, 0x3, 0x181f ;  /* 0x00781f0010057f89 */ /* 0x0002a200000e0000 */
[----:B------:R-:W-:Y:S02]  /*1680*/  BSSY B0, `(.L_x_680) ;  /* 0x000000e000007945 */ /* 0x000fe40003800000 */
[----:B------:R-:W-:Y:S01]  /*1690*/  ISETP.GE.AND P1, PT, R2, R15, PT ;  /* 0x0000000f0200720c */ /* 0x000fe20003f26270 */
[----:B----4-:R1:W4:-:S12]  /*16a0*/  SHFL.IDX PT, R4, R17, 0x3, 0x181f ;  /* 0x00781f0011047f89 */ /* 0x01031800000e0000 */
[----:B------:R-:W-:Y:S05]  /*16b0*/  @P1 BRA `(.L_x_681) ;  /* 0x000000a000001947 */ /* 0x000fea0003800000 */
[----:B------:R-:W-:Y:S02]  /*16c0*/  SHF.R.S32.HI R2, RZ, 0x1f, R18 ;  /* 0x0000001fff027819 */ /* 0x000fe40000011412 */
[----:B----4-:R-:W-:Y:S02]  /*16d0*/  LEA R6, P1, R14, R4, 0x1 ;  /* 0x000000040e067211 */ /* 0x010fe400078208ff */
[----:B------:R-:W-:Y:S02]  /*16e0*/  LEA.HI R2, R2, R18, RZ, 0x3 ;  /* 0x0000001202027211 */ /* 0x000fe400078f18ff */
[----:B--2---:R-:W-:Y:S02]  /*16f0*/  LEA.HI.X R7, R14, R5, R13, 0x1, P1 ;  /* 0x000000050e077211 */ /* 0x004fe400008f0c0d */
[----:B------:R-:W-:Y:S01]  /*1700*/  LOP3.LUT R8, R2, 0xfffffff8, RZ, 0xc0, !PT ;  /* 0xfffffff802087812 */ /* 0x000fe200078ec0ff */
[----:B------:R-:W-:-:S04]  /*1710*/  IMAD.SHL.U32 R2, R11, 0x2, RZ ;  /* 0x000000020b027824 */ /* 0x000fc800078e00ff */
[----:B------:R-:W-:Y:S01]  /*1720*/  IMAD.WIDE R4, R8, 0x2, R4 ;  /* 0x0000000208047825 */ /* 0x000fe200078e0204 */
[----:B------:R-:W-:Y:S01]  /*1730*/  @!PT LDS RZ, [RZ] ;  /* 0x00000000fffff984 */ /* 0x000fe20000000800 */
[----:B------:R2:W-:Y:S04]  /*1740*/  LDGSTS.E.BYPASS.LTC128B.128 [R2+0x9900], [R6.64], !P5 ;  /* 0x0990000006027fae */ /* 0x0005e8000e901d50 */
[----:B------:R2:W-:Y:S02]  /*1750*/  LDGSTS.E.BYPASS.LTC128B.128 [R2+0xd900], [R4.64], !P4 ;  /* 0x0d90000004027fae */ /* 0x0005e4000e101d50 */
.L_x_681:
[----:B------:R-:W-:Y:S05]  /*1760*/  BSYNC B0 ;  /* 0x0000000000007941 */ /* 0x000fea0003800000 */
.L_x_680:
[----:B--2---:R-:W-:Y:S01]  /*1770*/  IADD3 R2, R19, 0x40, RZ ;  /* 0x0000004013027810 */ /* 0x004fe20007ffe0ff */
        /* <DEDUP_REMOVED lines=15> */
.L_x_683:
[----:B------:R-:W-:Y:S05]  /*1870*/  BSYNC B0 ;  /* 0x0000000000007941 */ /* 0x000fea0003800000 */
.L_x_682:
        /* <DEDUP_REMOVED lines=16> */
.L_x_685:
[----:B------:R-:W-:Y:S05]  /*1980*/  BSYNC B0 ;  /* 0x0000000000007941 */ /* 0x000fea0003800000 */
.L_x_684:
        /* <DEDUP_REMOVED lines=16> */
.L_x_687:
[----:B------:R-:W-:Y:S05]  /*1a90*/  BSYNC B0 ;  /* 0x0000000000007941 */ /* 0x000fea0003800000 */
.L_x_686:
[----:B-1--4-:R-:W1:Y:S01]  /*1aa0*/  SHFL.IDX PT, R4, R17, 0x7, 0x181f ;  /* 0x00f81f0011047f89 */ /* 0x012e6200000e0000 */
[----:B------:R-:W-:Y:S01]  /*1ab0*/  IADD3 R2, R19, 0x70, RZ ;  /* 0x0000007013027810 */ /* 0x000fe20007ffe0ff */
[----:B------:R-:W-:Y:S01]  /*1ac0*/  ULEA.HI.SX32 UR15, UR18, 0xffffffff, 0x1a ;  /* 0xffffffff120f7891 */ /* 0x000fe2000f8fd23f */
[----:B------:R-:W-:Y:S01]  /*1ad0*/  IMAD.MOV.U32 R156, RZ, RZ, R30 ;  /* 0x000000ffff9c7224 */ /* 0x000fe200078e001e */
[----:B------:R-:W4:Y:S01]  /*1ae0*/  SHFL.IDX PT, R5, R16, 0x7, 0x181f ;  /* 0x00f81f0010057f89 */ /* 0x000f2200000e0000 */
[----:B------:R-:W-:Y:S01]  /*1af0*/  ISETP.GE.AND P6, PT, R2, R15, PT ;  /* 0x0000000f0200720c */ /* 0x000fe20003fc6270 */
[----:B------:R-:W-:Y:S01]  /*1b00*/  ULDC.64 UR6, c[0x0][0x1e0] ;  /* 0x0000780000067ab9 */ /* 0x000fe20000000a00 */
[----:B------:R-:W-:Y:S01]  /*1b10*/  IADD3 R2, -R33, UR19, RZ ;  /* 0x0000001321027c10 */ /* 0x000fe2000fffe1ff */
[----:B------:R-:W-:Y:S01]  /*1b20*/  IMAD.U32 R7, RZ, RZ, UR15 ;  /* 0x0000000fff077e24 */ /* 0x000fe2000f8e00ff */
[----:B------:R-:W-:Y:S01]  /*1b30*/  UMOV UR20, 0x6 ;  /* 0x0000000600147882 */ /* 0x000fe20000000000 */
[----:B------:R-:W-:Y:S01]  /*1b40*/  IMAD.MOV.U32 R157, RZ, RZ, R31 ;  /* 0x000000ffff9d7224 */ /* 0x000fe200078e001f */
[----:B------:R-:W-:Y:S01]  /*1b50*/  USHF.L.U32 UR21, UR6, 0x6, URZ ;  /* 0x0000000606157899 */ /* 0x000fe2000800063f */
[----:B------:R-:W-:Y:S01]  /*1b60*/  IMAD R2, R7, -0x40, R2 ;  /* 0xffffffc007027824 */ /* 0x000fe200078e0202 */
[----:B------:R-:W-:Y:S01]  /*1b70*/  USHF.L.U64.HI UR20, UR6, UR20, UR7 ;  /* 0x0000001406147299 */ /* 0x000fe20008010207 */
[----:B------:R-:W-:Y:S01]  /*1b80*/  IMAD.MOV.U32 R156, RZ, RZ, R28 ;  /* 0x000000ffff9c7224 */ /* 0x000fe200078e001c */
[----:B------:R-:W-:Y:S01]  /*1b90*/  USHF.R.S32.HI UR9, URZ, 0x1f, UR15 ;  /* 0x0000001f3f097899 */ /* 0x000fe2000801140f */
[----:B------:R-:W-:Y:S01]  /*1ba0*/  IMAD.SHL.U32 R244, R11, 0x2, RZ ;  /* 0x000000020bf47824 */ /* 0x000fe200078e00ff */
[----:B------:R-:W-:Y:S01]  /*1bb0*/  ISETP.GE.AND P2, PT, R2, 0x1, PT ;  /* 0x000000010200780c */ /* 0x000fe20003f46270 */
[----:B------:R-:W-:Y:S01]  /*1bc0*/  UIMAD UR4, UR20, UR15, URZ ;  /* 0x0000000f140472a4 */ /* 0x000fe2000f8e023f */
[----:B------:R-:W-:Y:S01]  /*1bd0*/  @!P6 SHF.R.S32.HI R6, RZ, 0x1f, R18 ;  /* 0x0000001fff06e819 */ /* 0x000fe20000011412 */
[----:B------:R-:W-:Y:S01]  /*1be0*/  UIMAD.WIDE.U32 UR10, UR6, 0x20, URZ ;  /* 0x00000020060a78a5 */ /* 0x000fe2000f8e003f */
[----:B------:R-:W-:Y:S01]  /*1bf0*/  MOV R153, UR21 ;  /* 0x0000001500997c02 */ /* 0x000fe20008000f00 */
[----:B------:R-:W-:Y:S01]  /*1c00*/  UIMAD UR4, UR9, UR21, UR4 ;  /* 0x00000015090472a4 */ /* 0x000fe2000f8e0204 */
[----:B------:R-:W-:Y:S01]  /*1c10*/  @!P6 LEA.HI R8, R6, R18, RZ, 0x3 ;  /* 0x000000120608e211 */ /* 0x000fe200078f18ff */
[----:B------:R-:W-:Y:S01]  /*1c20*/  USHF.L.U32 UR8, UR7, 0x5, URZ ;  /* 0x0000000507087899 */ /* 0x000fe2000800063f */
[----:B-1----:R-:W-:Y:S01]  /*1c30*/  @!P6 LEA R6, P1, R14, R4, 0x1 ;  /* 0x000000040e06e211 */ /* 0x002fe200078208ff */
[----:B------:R-:W-:Y:S01]  /*1c40*/  STL.64 [R1+0x28], R156 ;  /* 0x0000289c01007387 */ /* 0x000fe20000100a00 */
[----:B------:R-:W-:Y:S01]  /*1c50*/  @!P6 LOP3.LUT R8, R8, 0xfffffff8, RZ, 0xc0, !PT ;  /* 0xfffffff80808e812 */ /* 0x000fe200078ec0ff */
[----:B------:R-:W-:Y:S01]  /*1c60*/  UIADD3 UR8, UR11, UR8, URZ ;  /* 0x000000080b087290 */ /* 0x000fe2000fffe03f */
[----:B----4-:R-:W-:-:S02]  /*1c70*/  @!P6 LEA.HI.X R7, R14, R5, R13, 0x1, P1 ;  /* 0x000000050e07e211 */ /* 0x010fc400008f0c0d */
[----:B------:R-:W-:Y:S01]  /*1c80*/  ISETP.GE.AND P1, PT, R2, 0x11, PT ;  /* 0x000000110200780c */ /* 0x000fe20003f26270 */
[----:B------:R-:W-:Y:S01]  /*1c90*/  @!P6 IMAD.WIDE R8, R8, 0x2, R4 ;  /* 0x000000020808e825 */ /* 0x000fe200078e0204 */
[----:B------:R-:W-:Y:S01]  /*1ca0*/  SHF.R.S32.HI R14, RZ, 0x4, R24 ;  /* 0x00000004ff0e7819 */ /* 0x000fe20000011418 */
[----:B------:R-:W-:Y:S01]  /*1cb0*/  @!PT LDS RZ, [RZ] ;  /* 0x00000000fffff984 */ /* 0x000fe20000000800 */
[----:B------:R1:W-:Y:S01]  /*1cc0*/  @!P6 LDGSTS.E.BYPASS.LTC128B.128 [R244+0xb900], [R6.64], !P5 ;  /* 0x0b90000006f4efae */ /* 0x0003e2000e901d50 */
[C---:B------:R-:W-:Y:S01]  /*1cd0*/  ISETP.GE.AND P5, PT, R2.reuse, 0x31, PT ;  /* 0x000000310200780c */ /* 0x040fe20003fa6270 */
[----:B------:R-:W-:Y:S01]  /*1ce0*/  IMAD.WIDE.U32 R4, R153, UR15, R156 ;  /* 0x0000000f99047c25 */ /* 0x000fe2000f8e009c */
[----:B------:R-:W-:Y:S01]  /*1cf0*/  LEA.HI R154, R25, R155, RZ, 0x5 ;  /* 0x0000009b199a7211 */ /* 0x000fe200078f28ff */
[----:B------:R4:W-:Y:S01]  /*1d00*/  @!P6 LDGSTS.E.BYPASS.LTC128B.128 [R244+0xf900], [R8.64], !P4 ;  /* 0x0f90000008f4efae */ /* 0x0009e2000e101d50 */
[----:B------:R-:W-:Y:S02]  /*1d10*/  ISETP.GE.AND P6, PT, R2, 0x21, PT ;  /* 0x000000210200780c */ /* 0x000fe40003fc6270 */
[----:B------:R-:W-:Y:S01]  /*1d20*/  IADD3 R5, R5, UR4, RZ ;  /* 0x0000000405057c10 */ /* 0x000fe2000fffe0ff */
[----:B------:R-:W0:Y:S04]  /*1d30*/  LDGDEPBAR ;  /* 0x00000000000079af */ /* 0x000e280000000000 */
[----:B------:R-:W-:Y:S01]  /*1d40*/  BAR.SYNC.DEFER_BLOCKING 0x0 ;  /* 0x0000000000007b1d */ /* 0x000fe20000010000 */
[----:B------:R-:W-:-:S04]  /*1d50*/  @P2 LEA R12, P4, R4, c[0x0][0x1c8], 0x1 ;  /* 0x00007200040c2a11 */ /* 0x000fc800078808ff */
[----:B------:R-:W-:Y:S01]  /*1d60*/  @P2 LEA.HI.X R13, R4, c[0x0][0x1cc], R5, 0x1, P4 ;  /* 0x00007300040d2a11 */ /* 0x000fe200020f0c05 */
[----:B------:R-:W-:-:S05]  /*1d70*/  VOTEU.ANY UP0, P5 ;  /* 0x00000000003f7886 */ /* 0x000fca0002800100 */
[----:B------:R-:W-:Y:S01]  /*1d80*/  @UP0 UIMAD UR4, UR7, 0x30, URZ ;  /* 0x00000030070408a4 */ /* 0x000fe2000f8e023f */
[----:B-1----:R-:W-:Y:S01]  /*1d90*/  IMAD.U32 R6, RZ, RZ, UR7 ;  /* 0x00000007ff067e24 */ /* 0x002fe2000f8e00ff */
[----:B----4-:R-:W-:-:S04]  /*1da0*/  MOV R8, c[0x0][0x1e0] ;  /* 0x0000780000087a02 */ /* 0x010fc80000000f00 */
[C---:B------:R-:W-:Y:S01]  /*1db0*/  @P1 LEA R2, P4, R8.reuse, R4, 0x4 ;  /* 0x0000000408021211 */ /* 0x040fe200078820ff */
[----:B------:R-:W-:Y:S01]  /*1dc0*/  @!PT LDS RZ, [RZ] ;  /* 0x00000000fffff984 */ /* 0x000fe20000000800 */
[----:B------:R-:W-:Y:S01]  /*1dd0*/  @!PT LDS RZ, [RZ] ;  /* 0x00000000fffff984 */ /* 0x000fe20000000800 */
[----:B------:R-:W-:Y:S01]  /*1de0*/  @!PT LDS RZ, [RZ] ;  /* 0x00000000fffff984 */ /* 0x000fe20000000800 */
[----:B------:R1:W-:Y:S03]  /*1df0*/  @P2 LDGSTS.E.BYPASS.LTC128B.128 [R244+0x4100], [R12.64], !P3 ;  /* 0x041000000cf42fae */ /* 0x0003e6000d901d50 */
[C---:B------:R-:W-:Y:S01]  /*1e00*/  @P1 LEA.HI.X R6, R8.reuse, R5, R6, 0x4, P4 ;  /* 0x0000000508061211 */ /* 0x040fe200020f2406 */
[----:B------:R-:W-:Y:S01]  /*1e10*/  @P5 IMAD.WIDE.U32 R8, R8, 0x30, R4 ;  /* 0x0000003008085825 */ /* 0x000fe200078e0004 */
[C---:B------:R-:W-:Y:S01]  /*1e20*/  @P1 LEA R10, P4, R2.reuse, c[0x0][0x1c8], 0x1 ;  /* 0x00007200020a1a11 */ /* 0x040fe200078808ff */
[----:B------:R1:W-:Y:S03]  /*1e30*/  @P2 LDGSTS.E.BYPASS.LTC128B.128 [R244+0x6100], [R12.64+0x80], !P0 ;  /* 0x061000800cf42fae */ /* 0x0003e6000c101d50 */
[----:B------:R-:W-:-:S02]  /*1e40*/  @P1 LEA.HI.X R11, R2, c[0x0][0x1cc], R6, 0x1, P4 ;  /* 0x00007300020b1a11 */ /* 0x000fc400020f0c06 */
[----:B------:R-:W-:-:S03]  /*1e50*/  @P6 IADD3 R2, P4, R4, UR10, RZ ;  /* 0x0000000a04026c10 */ /* 0x000fc6000ff9e0ff */
[----:B------:R4:W-:Y:S01]  /*1e60*/  @P1 LDGSTS.E.BYPASS.LTC128B.128 [R244+0x4900], [R10.64], !P3 ;  /* 0x049000000af41fae */ /* 0x0009e2000d901d50 */
[----:B------:R-:W-:Y:S02]  /*1e70*/  @P6 IADD3.X R4, R5, UR8, RZ, P4, !PT ;  /* 0x0000000805046c10 */ /* 0x000fe4000a7fe4ff */
[----:B------:R-:W-:Y:S01]  /*1e80*/  LEA.HI R5, R24, R14, RZ, 0x1 ;  /* 0x0000000e18057211 */ /* 0x000fe200078f08ff */
[----:B------:R4:W-:Y:S01]  /*1e90*/  @P1 LDGSTS.E.BYPASS.LTC128B.128 [R244+0x6900], [R10.64+0x80], !P0 ;  /* 0x069000800af41fae */ /* 0x0009e2000c101d50 */
[C---:B------:R-:W-:Y:S02]  /*1ea0*/  @P6 LEA R6, P4, R2.reuse, c[0x0][0x1c8], 0x1 ;  /* 0x0000720002066a11 */ /* 0x040fe400078808ff */
[----:B------:R-:W-:Y:S02]  /*1eb0*/  LOP3.LUT R5, R5, 0xfffffffe, RZ, 0xc0, !PT ;  /* 0xfffffffe05057812 */ /* 0x000fe400078ec0ff */
[----:B------:R-:W-:Y:S02]  /*1ec0*/  @P6 LEA.HI.X R7, R2, c[0x0][0x1cc], R4, 0x1, P4 ;  /* 0x0000730002076a11 */ /* 0x000fe400020f0c04 */
[----:B------:R-:W-:Y:S01]  /*1ed0*/  @P5 IADD3 R2, R9, UR4, RZ ;  /* 0x0000000409025c10 */ /* 0x000fe2000fffe0ff */
[----:B------:R-:W-:Y:S01]  /*1ee0*/  IMAD.IADD R9, R14, 0x1, -R5 ;  /* 0x000000010e097824 */ /* 0x000fe200078e0a05 */
[----:B------:R-:W-:Y:S01]  /*1ef0*/  @P5 LEA R4, P4, R8, c[0x0][0x1c8], 0x1 ;  /* 0x0000720008045a11 */ /* 0x000fe200078808ff */
[----:B------:R5:W-:Y:S01]  /*1f00*/  @P6 LDGSTS.E.BYPASS.LTC128B.128 [R244+0x5100], [R6.64], !P3 ;  /* 0x0510000006f46fae */ /* 0x000be2000d901d50 */
[----:B------:R-:W-:Y:S01]  /*1f10*/  ULDC.64 UR4, c[0x0][0x208] ;  /* 0x0000820000047ab9 */ /* 0x000fe20000000a00 */
[----:B------:R-:W-:Y:S01]  /*1f20*/  LOP3.LUT P1, RZ, R32, 0x2, RZ, 0xc0, !PT ;  /* 0x0000000220ff7812 */ /* 0x000fe2000782c0ff */
[----:B------:R-:W-:Y:S01]  /*1f30*/  UIMAD UR9, UR9, UR4, URZ ;  /* 0x00000004090972a4 */ /* 0x000fe2000f8e023f */
[----:B------:R-:W-:Y:S01]  /*1f40*/  @P5 LEA.HI.X R5, R8, c[0x0][0x1cc], R2, 0x1, P4 ;  /* 0x0000730008055a11 */ /* 0x000fe200020f0c02 */
[----:B------:R5:W-:Y:S01]  /*1f50*/  @P6 LDGSTS.E.BYPASS.LTC128B.128 [R244+0x7100], [R6.64+0x80], !P0 ;  /* 0x0710008006f46fae */ /* 0x000be2000c101d50 */
[----:B------:R-:W-:Y:S01]  /*1f60*/  SHF.L.U32 R2, R22, 0x6, RZ ;  /* 0x0000000616027819 */ /* 0x000fe200000006ff */
[----:B------:R-:W-:Y:S01]  /*1f70*/  IMAD.SHL.U32 R8, R33, 0x8, RZ ;  /* 0x0000000821087824 */ /* 0x000fe200078e00ff */
[----:B------:R-:W-:Y:S01]  /*1f80*/  UIMAD.WIDE.U32 UR12, UR15, UR4, URZ ;  /* 0x000000040f0c72a5 */ /* 0x000fe2000f8e003f */
[----:B------:R2:W-:Y:S01]  /*1f90*/  @P5 LDGSTS.E.BYPASS.LTC128B.128 [R244+0x5900], [R4.64], !P3 ;  /* 0x0590000004f45fae */ /* 0x0005e2000d901d50 */
[----:B------:R-:W-:-:S02]  /*1fa0*/  UIMAD UR9, UR15, UR5, UR9 ;  /* 0x000000050f0972a4 */ /* 0x000fc4000f8e0209 */
[----:B------:R-:W-:Y:S01]  /*1fb0*/  UIMAD UR15, UR15, -0x40, UR19 ;  /* 0xffffffc00f0f78a4 */ /* 0x000fe2000f8e0213 */
[----:B------:R2:W-:Y:S01]  /*1fc0*/  @P5 LDGSTS.E.BYPASS.LTC128B.128 [R244+0x7900], [R4.64+0x80], !P0 ;  /* 0x0790008004f45fae */ /* 0x0005e2000c101d50 */
[----:B------:R-:W-:-:S03]  /*1fd0*/  UIADD3 UR9, UR13, UR9, URZ ;  /* 0x000000090d097290 */ /* 0x000fc6000fffe03f */
[----:B------:R-:W0:Y:S01]  /*1fe0*/  LDGDEPBAR ;  /* 0x00000000000079af */ /* 0x000e220000000000 */
[----:B-----5:R-:W-:Y:S01]  /*1ff0*/  IMAD.SHL.U32 R6, R32, 0x40, RZ ;  /* 0x0000004020067824 */ /* 0x020fe200078e00ff */
[----:B--2---:R-:W-:Y:S01]  /*2000*/  LOP3.LUT R4, R2, 0x1c0, RZ, 0xc0, !PT ;  /* 0x000001c002047812 */ /* 0x004fe200078ec0ff */
[----:B------:R-:W-:-:S04]  /*2010*/  DEPBAR.LE SB0, 0x1 ;  /* 0x000080400000791a */ /* 0x000fc80000000000 */
[----:B------:R-:W-:-:S04]  /*2020*/  DEPBAR.LE SB0, 0x0 ;  /* 0x000080000000791a */ /* 0x000fc80000000000 */
[----:B------:R-:W-:Y:S02]  /*2030*/  LOP3.LUT R2, R6, 0x1c0, RZ, 0xc0, !PT ;  /* 0x000001c006027812 */ /* 0x000fe400078ec0ff */
[----:B------:R-:W-:Y:S02]  /*2040*/  SHF.L.U32 R5, R9, 0x3, RZ ;  /* 0x0000000309057819 */ /* 0x000fe400000006ff */
[----:B------:R-:W-:Y:S02]  /*2050*/  LOP3.LUT R8, R2, 0x8, R8, 0xf8, !PT ;  /* 0x0000000802087812 */ /* 0x000fe400078ef808 */
[----:B------:R-:W-:Y:S01]  /*2060*/  SHF.R.U32.HI R6, RZ, 0x3, R2 ;  /* 0x00000003ff067819 */ /* 0x000fe20000011602 */
[----:B------:R-:W-:Y:S01]  /*2070*/  IMAD.SHL.U32 R2, R154, 0x20, RZ ;  /* 0x000000209a027824 */ /* 0x000fe200078e00ff */
[----:B------:R-:W-:Y:S01]  /*2080*/  LOP3.LUT R7, R4, 0x8, R5, 0xf8, !PT ;  /* 0x0000000804077812 */ /* 0x000fe200078ef805 */
[----:B------:R-:W-:Y:S01]  /*2090*/  IMAD.SHL.U32 R5, R23, 0x40, RZ ;  /* 0x0000004017057824 */ /* 0x000fe200078e00ff */
[----:B------:R-:W-:-:S02]  /*20a0*/  SHF.R.U32.HI R4, RZ, 0x3, R4 ;  /* 0x00000003ff047819 */ /* 0x000fc40000011604 */
[----:B------:R-:W-:Y:S02]  /*20b0*/  LOP3.LUT R6, R8, R6, RZ, 0x3c, !PT ;  /* 0x0000000608067212 */ /* 0x000fe400078e3cff */
[----:B------:R-:W-:Y:S02]  /*20c0*/  LOP3.LUT R152, R7, R4, RZ, 0x3c, !PT ;  /* 0x0000000407987212 */ /* 0x000fe400078e3cff */
[----:B------:R-:W-:Y:S02]  /*20d0*/  LOP3.LUT R147, R5, 0xfffffe00, RZ, 0xc0, !PT ;  /* 0xfffffe0005937812 */ /* 0x000fe400078ec0ff */
[----:B------:R-:W-:Y:S02]  /*20e0*/  LOP3.LUT R4, R2, 0x7ffffc00, RZ, 0xc0, !PT ;  /* 0x7ffffc0002047812 */ /* 0x000fe400078ec0ff */
[----:B------:R-:W-:Y:S02]  /*20f0*/  LEA R2, R9, R6, 0x9 ;  /* 0x0000000609027211 */ /* 0x000fe400078e48ff */
[----:B------:R-:W-:-:S03]  /*2100*/  IADD3 R4, R152, R147, R4 ;  /* 0x0000009398047210 */ /* 0x000fc60007ffe004 */
[----:B------:R-:W-:Y:S01]  /*2110*/  IMAD.SHL.U32 R224, R2, 0x2, RZ ;  /* 0x0000000202e07824 */ /* 0x000fe200078e00ff */
[----:B------:R-:W-:Y:S01]  /*2120*/  BAR.SYNC.DEFER_BLOCKING 0x0 ;  /* 0x0000000000007b1d */ /* 0x000fe20000010000 */
[----:B------:R-:W-:-:S03]  /*2130*/  IMAD.SHL.U32 R231, R4, 0x2, RZ ;  /* 0x0000000204e77824 */ /* 0x000fc600078e00ff */
[C---:B------:R-:W-:Y:S02]  /*2140*/  IADD3 R2, R224.reuse, 0x4100, RZ ;  /* 0x00004100e0027810 */ /* 0x040fe40007ffe0ff */
[----:B------:R-:W-:Y:S02]  /*2150*/  IADD3 R235, R224, 0x4120, RZ ;  /* 0x00004120e0eb7810 */ /* 0x000fe40007ffe0ff */
[----:B------:R-:W-:Y:S02]  /*2160*/  @P1 IADD3 R235, R2, -0x20, RZ ;  /* 0xffffffe002eb1810 */ /* 0x000fe40007ffe0ff */
[-C--:B------:R-:W-:Y:S02]  /*2170*/  LEA R233, R3, R231.reuse, 0x1 ;  /* 0x000000e703e97211 */ /* 0x080fe400078e08ff */
[C---:B------:R-:W-:Y:S02]  /*2180*/  LEA R232, R0.reuse, R231, 0x1 ;  /* 0x000000e700e87211 */ /* 0x040fe400078e08ff */
[----:B------:R-:W-:-:S02]  /*2190*/  LEA R234, R0, R233, 0x1 ;  /* 0x000000e900ea7211 */ /* 0x000fc400078e08ff */
[----:B------:R-:W-:Y:S01]  /*21a0*/  IADD3 R243, R235, 0x800, RZ ;  /* 0x00000800ebf37810 */ /* 0x000fe20007ffe0ff */
[----:B------:R-:W-:Y:S01]  /*21b0*/  IMAD R236, R3, 0x2, R232 ;  /* 0x0000000203ec7824 */ /* 0x000fe200078e02e8 */
[C---:B------:R-:W-:Y:S02]  /*21c0*/  IADD3 R242, R235.reuse, 0x1000, RZ ;  /* 0x00001000ebf27810 */ /* 0x040fe40007ffe0ff */
[C---:B------:R-:W-:Y:S02]  /*21d0*/  IADD3 R241, R235.reuse, 0x1800, RZ ;  /* 0x00001800ebf17810 */ /* 0x040fe40007ffe0ff */
[C---:B------:R-:W-:Y:S01]  /*21e0*/  IADD3 R240, R235.reuse, 0x2000, RZ ;  /* 0x00002000ebf07810 */ /* 0x040fe20007ffe0ff */
[----:B------:R-:W-:Y:S01]  /*21f0*/  LDSM.16.M88.4 R4, [R231+0xa100] ;  /* 0x00a10000e704783b */ /* 0x000fe20000000200 */
[C---:B------:R-:W-:Y:S02]  /*2200*/  IADD3 R239, R235.reuse, 0x2800, RZ ;  /* 0x00002800ebef7810 */ /* 0x040fe40007ffe0ff */
[C---:B------:R-:W-:Y:S01]  /*2210*/  IADD3 R238, R235.reuse, 0x3000, RZ ;  /* 0x00003000ebee7810 */ /* 0x040fe20007ffe0ff */
[----:B-1----:R-:W1:Y:S01]  /*2220*/  LDSM.16.M88.4 R12, [R224+0x4100] ;  /* 0x00410000e00c783b */ /* 0x002e620000000200 */
[----:B------:R-:W-:-:S03]  /*2230*/  IADD3 R237, R235, 0x3800, RZ ;  /* 0x00003800ebed7810 */ /* 0x000fc60007ffe0ff */
[----:B---3--:R-:W2:Y:S04]  /*2240*/  LDSM.16.M88.4 R16, [R224+0x4900] ;  /* 0x00490000e010783b */ /* 0x008ea80000000200 */
[----:B------:R-:W3:Y:S04]  /*2250*/  LDSM.16.M88.4 R24, [R224+0x5100] ;  /* 0x00510000e018783b */ /* 0x000ee80000000200 */
[----:B------:R-:W5:Y:S04]  /*2260*/  LDSM.16.M88.4 R28, [R224+0x5900] ;  /* 0x00590000e01c783b */ /* 0x000f680000000200 */
[----:B----4-:R-:W4:Y:S04]  /*2270*/  LDSM.16.M88.4 R8, [R231+0x8100] ;  /* 0x00810000e708783b */ /* 0x010f280000000200 */
[----:B------:R-:W-:Y:S04]  /*2280*/  LDSM.16.M88.4 R20, [R233+0xa100] ;  /* 0x00a10000e914783b */ /* 0x000fe80000000200 */
[----:B------:R-:W4:Y:S04]  /*2290*/  LDSM.16.M88.4 R52, [R235] ;  /* 0x00000000eb34783b */ /* 0x000f280000000200 */
[----:B------:R-:W4:Y:S04]  /*22a0*/  LDSM.16.M88.4 R48, [R235+0x800] ;  /* 0x00080000eb30783b */ /* 0x000f280000000200 */
[----:B------:R-:W4:Y:S01]  /*22b0*/  LDSM.16.M88.4 R44, [R235+0x1000] ;  /* 0x00100000eb2c783b */ /* 0x000f220000000200 */
[C---:B-1----:R-:W-:Y:S08]  /*22c0*/  HMMA.16816.F32.BF16 R40, R4.reuse, R12, RZ ;  /* 0x0000000c0428723c */ /* 0x042ff000000418ff */
[C---:B--2---:R-:W-:Y:S08]  /*22d0*/  HMMA.16816.F32.BF16 R56, R4.reuse, R16, RZ ;  /* 0x000000100438723c */ /* 0x044ff000000418ff */
[C---:B---3--:R-:W-:Y:S08]  /*22e0*/  HMMA.16816.F32.BF16 R60, R4.reuse, R24, RZ ;  /* 0x00000018043c723c */ /* 0x048ff000000418ff */
[C---:B-----5:R-:W-:Y:S08]  /*22f0*/  HMMA.16816.F32.BF16 R64, R4.reuse, R28, RZ ;  /* 0x0000001c0440723c */ /* 0x060ff000000418ff */
[C---:B------:R-:W-:Y:S08]  /*2300*/  HMMA.16816.F32.BF16 R72, R4.reuse, R14, RZ ;  /* 0x0000000e0448723c */ /* 0x040ff000000418ff */
[C---:B------:R-:W-:Y:S08]  /*2310*/  HMMA.16816.F32.BF16 R80, R4.reuse, R18, RZ ;  /* 0x000000120450723c */ /* 0x040ff000000418ff */
[C---:B------:R-:W-:Y:S08]  /*2320*/  HMMA.16816.F32.BF16 R92, R4.reuse, R26, RZ ;  /* 0x0000001a045c723c */ /* 0x040ff000000418ff */
[----:B------:R-:W-:Y:S07]  /*2330*/  HMMA.16816.F32.BF16 R88, R4, R30, RZ ;  /* 0x0000001e0458723c */ /* 0x000fee00000418ff */
[----:B------:R-:W-:Y:S01]  /*2340*/  IMAD.U32 R6, RZ, RZ, UR12 ;  /* 0x0000000cff067e24 */ /* 0x000fe2000f8e00ff */
[----:B------:R-:W-:Y:S01]  /*2350*/  MOV R4, UR9 ;  /* 0x0000000900047c02 */ /* 0x000fe20008000f00 */
[----:B------:R-:W-:Y:S01]  /*2360*/  USHF.L.U32 UR9, UR4, 0x5, URZ ;  /* 0x0000000504097899 */ /* 0x000fe2000800063f */
[C---:B----4-:R-:W-:Y:S01]  /*2370*/  HMMA.16816.F32.BF16 R104, R8.reuse, R12, RZ ;  /* 0x0000000c0868723c */ /* 0x050fe200000418ff */
[----:B------:R-:W-:Y:S01]  /*2380*/  UMOV UR12, 0x5 ;  /* 0x00000005000c7882 */ /* 0x000fe20000000000 */
[C---:B------:R-:W-:Y:S01]  /*2390*/  LEA R2, P1, R6.reuse, R36, 0x6 ;  /* 0x0000002406027211 */ /* 0x040fe200078230ff */
[----:B------:R-:W-:Y:S01]  /*23a0*/  USHF.L.U64.HI UR12, UR4, UR12, UR5 ;  /* 0x0000000c040c7299 */ /* 0x000fe20008010205 */
[----:B------:R-:W1:Y:S01]  /*23b0*/  LDSM.16.M88.4 R36, [R235+0x1800] ;  /* 0x00180000eb24783b */ /* 0x000e620000000200 */
[----:B------:R-:W-:Y:S01]  /*23c0*/  IMAD.U32 R7, RZ, RZ, UR13 ;  /* 0x0000000dff077e24 */ /* 0x000fe2000f8e00ff */
[----:B------:R-:W-:Y:S01]  /*23d0*/  LEA.HI.X R5, R6, R34, R4, 0x6, P1 ;  /* 0x0000002206057211 */ /* 0x000fe200008f3404 */
[----:B------:R-:W-:Y:S01]  /*23e0*/  UIADD3 UR14, UP0, UR9, 0x80, URZ ;  /* 0x00000080090e7890 */ /* 0x000fe2000ff1e03f */
[C---:B------:R-:W-:Y:S01]  /*23f0*/  LEA R4, P1, R2.reuse, c[0x0][0x1f8], 0x1 ;  /* 0x00007e0002047a11 */ /* 0x040fe200078208ff */
[----:B------:R-:W-:Y:S02]  /*2400*/  HMMA.16816.F32.BF16 R120, R8, R14, RZ ;  /* 0x0000000e0878723c */ /* 0x000fe400000418ff */
[----:B------:R-:W-:Y:S01]  /*2410*/  UIADD3.X UR13, URZ, UR12, URZ, UP0, !UPT ;  /* 0x0000000c3f0d7290 */ /* 0x000fe200087fe43f */
[----:B------:R-:W-:Y:S01]  /*2420*/  LEA.HI.X R5, R2, c[0x0][0x1fc], R5, 0x1, P1 ;  /* 0x00007f0002057a11 */ /* 0x000fe200008f0c05 */
[----:B------:R-:W-:Y:S01]  /*2430*/  UISETP.GE.AND UP0, UPT, UR19, 0x41, UPT ;  /* 0x000000411300788c */ /* 0x000fe2000bf06270 */
[----:B------:R-:W-:-:S02]  /*2440*/  IADD3 R2, -R33, UR15, RZ ;  /* 0x0000000f21027c10 */ /* 0x000fc4000fffe1ff */
[----:B------:R-:W-:Y:S01]  /*2450*/  IADD3 R6, P1, R4, UR9, RZ ;  /* 0x0000000904067c10 */ /* 0x000fe2000ff3e0ff */
[C---:B------:R-:W-:Y:S01]  /*2460*/  HMMA.16816.F32.BF16 R100, R8.reuse, R16, RZ ;  /* 0x000000100864723c */ /* 0x040fe200000418ff */
[C---:B------:R-:W-:Y:S02]  /*2470*/  ISETP.LT.OR P5, PT, R2.reuse, 0x1, P3 ;  /* 0x000000010200780c */ /* 0x040fe40001fa1670 */
[C---:B------:R-:W-:Y:S02]  /*2480*/  ISETP.LT.OR P4, PT, R2.reuse, 0x1, P0 ;  /* 0x000000010200780c */ /* 0x040fe40000781670 */
[C---:B------:R-:W-:Y:S02]  /*2490*/  ISETP.LT.OR P2, PT, R2.reuse, 0x11, P3 ;  /* 0x000000110200780c */ /* 0x040fe40001f41670 */
[----:B------:R-:W-:Y:S01]  /*24a0*/  IADD3.X R7, R5, UR12, RZ, P1, !PT ;  /* 0x0000000c05077c10 */ /* 0x000fe20008ffe4ff */
[C---:B------:R-:W-:Y:S01]  /*24b0*/  HMMA.16816.F32.BF16 R116, R8.reuse, R18, RZ ;  /* 0x000000120874723c */ /* 0x040fe200000418ff */
[----:B------:R-:W2:Y:S05]  /*24c0*/  LDSM.16.M88.4 R16, [R233+0x8100] ;  /* 0x00810000e910783b */ /* 0x000eaa0000000200 */
[----:B------:R-:W-:Y:S01]  /*24d0*/  @!PT LDS RZ, [RZ] ;  /* 0x00000000fffff984 */ /* 0x000fe20000000800 */
[----:B------:R-:W-:Y:S01]  /*24e0*/  @!PT LDS RZ, [RZ] ;  /* 0x00000000fffff984 */ /* 0x000fe20000000800 */
[----:B------:R-:W-:Y:S01]  /*24f0*/  @!PT LDS RZ, [RZ] ;  /* 0x00000000fffff984 */ /* 0x000fe20000000800 */
[----:B------:R3:W-:Y:S01]  /*2500*/  LDGSTS.E.BYPASS.LTC128B.128 [R244+0x100], [R4.64], !P5 ;  /* 0x0010000004f47fae */ /* 0x0007e2000e901d50 */
[----:B------:R-:W-:Y:S01]  /*2510*/  ISETP.LT.OR P5, PT, R2, 0x11, P0 ;  /* 0x000000110200780c */ /* 0x000fe200007a1670 */
[C---:B------:R-:W-:Y:S02]  /*2520*/  HMMA.16816.F32.BF16 R96, R8.reuse, R24, RZ ;  /* 0x000000180860723c */ /* 0x040fe400000418ff */
[----:B------:R3:W-:Y:S04]  /*2530*/  LDGSTS.E.BYPASS.LTC128B.128 [R244+0x2100], [R4.64+0x80], !P4 ;  /* 0x0210008004f47fae */ /* 0x0007e8000e101d50 */
[----:B------:R4:W-:Y:S02]  /*2540*/  LDGSTS.E.BYPASS.LTC128B.128 [R244+0x900], [R6.64], !P2 ;  /* 0x0090000006f47fae */ /* 0x0009e4000d101d50 */
[C---:B------:R-:W-:Y:S08]  /*2550*/  HMMA.16816.F32.BF16 R108, R8.reuse, R26, RZ ;  /* 0x0000001a086c723c */ /* 0x040ff000000418ff */
[C---:B------:R-:W-:Y:S08]  /*2560*/  HMMA.16816.F32.BF16 R84, R8.reuse, R28, RZ ;  /* 0x0000001c0854723c */ /* 0x040ff000000418ff */
[----:B------:R-:W-:Y:S07]  /*2570*/  HMMA.16816.F32.BF16 R68, R8, R30, RZ ;  /* 0x0000001e0844723c */ /* 0x000fee00000418ff */
[----:B------:R-:W-:Y:S01]  /*2580*/  IMAD.U32 R10, RZ, RZ, UR9 ;  /* 0x00000009ff0a7e24 */ /* 0x000fe2000f8e00ff */
[----:B------:R-:W-:Y:S04]  /*2590*/  HMMA.16816.F32.BF16 R76, R20, R52, R40 ;  /* 0x00000034144c723c */ /* 0x000fe80000041828 */
[----:B------:R-:W-:-:S02]  /*25a0*/  IADD3 R10, P6, P1, R10, 0x80, R4 ;  /* 0x000000800a0a7810 */ /* 0x000fc400079de004 */
[----:B---3--:R-:W-:Y:S02]  /*25b0*/  IADD3 R4, P4, R6, UR9, RZ ;  /* 0x0000000906047c10 */ /* 0x008fe4000ff9e0ff */
[----:B------:R-:W-:Y:S01]  /*25c0*/  IADD3.X R11, RZ, UR12, R5, P6, P1 ;  /* 0x0000000cff0b7c10 */ /* 0x000fe2000b7e2405 */
[C---:B------:R-:W-:Y:S01]  /*25d0*/  HMMA.16816.F32.BF16 R136, R20.reuse, R48, R56 ;  /* 0x000000301488723c */ /* 0x040fe20000041838 */
[----:B------:R-:W-:Y:S02]  /*25e0*/  ISETP.LT.OR P1, PT, R2, 0x21, P3 ;  /* 0x000000210200780c */ /* 0x000fe40001f21670 */
[----:B------:R-:W-:Y:S01]  /*25f0*/  IADD3.X R5, R7, UR12, RZ, P4, !PT ;  /* 0x0000000c07057c10 */ /* 0x000fe2000a7fe4ff */
[----:B------:R3:W-:Y:S01]  /*2600*/  LDGSTS.E.BYPASS.LTC128B.128 [R244+0x2900], [R10.64], !P5 ;  /* 0x029000000af47fae */ /* 0x0007e2000e901d50 */
[----:B------:R-:W-:Y:S02]  /*2610*/  IADD3 R8, P4, R4, UR9, RZ ;  /* 0x0000000904087c10 */ /* 0x000fe4000ff9e0ff */
[----:B----4-:R-:W-:Y:S01]  /*2620*/  IADD3 R6, P2, R6, UR14, RZ ;  /* 0x0000000e06067c10 */ /* 0x010fe2000ff5e0ff */
[----:B------:R-:W-:Y:S01]  /*2630*/  HMMA.16816.F32.BF16 R60, R20, R44, R60 ;  /* 0x0000002c143c723c */ /* 0x000fe2000004183c */
[----:B------:R-:W-:-:S02]  /*2640*/  IADD3.X R9, R5, UR12, RZ, P4, !PT ;  /* 0x0000000c05097c10 */ /* 0x000fc4000a7fe4ff */
[C---:B------:R-:W-:Y:S02]  /*2650*/  ISETP.LT.OR P6, PT, R2.reuse, 0x21, P0 ;  /* 0x000000210200780c */ /* 0x040fe400007c1670 */
[C---:B------:R-:W-:Y:S01]  /*2660*/  ISETP.LT.OR P5, PT, R2.reuse, 0x31, P3 ;  /* 0x000000310200780c */ /* 0x040fe20001fa1670 */
[----:B------:R4:W-:Y:S01]  /*2670*/  LDGSTS.E.BYPASS.LTC128B.128 [R244+0x1100], [R4.64], !P1 ;  /* 0x0110000004f47fae */ /* 0x0009e2000c901d50 */
[----:B------:R-:W-:Y:S01]  /*2680*/  ISETP.LT.OR P4, PT, R2, 0x31, P0 ;  /* 0x000000310200780c */ /* 0x000fe20000781670 */
[----:B------:R-:W-:Y:S01]  /*2690*/  IMAD.MOV.U32 R2, RZ, RZ, 0x40 ;  /* 0x00000040ff027424 */ /* 0x000fe200078e00ff */
[----:B------:R-:W-:Y:S01]  /*26a0*/  IADD3.X R7, R7, UR13, RZ, P2, !PT ;  /* 0x0000000d07077c10 */ /* 0x000fe200097fe4ff */
[----:B-1----:R-:W-:Y:S01]  /*26b0*/  HMMA.16816.F32.BF16 R64, R20, R36, R64 ;  /* 0x000000241440723c */ /* 0x002fe20000041840 */
[----:B------:R-:W-:-:S04]  /*26c0*/  LOP3.LUT P2, RZ, R32, 0x4, RZ, 0xc0, !PT ;  /* 0x0000000420ff7812 */ /* 0x000fc8000784c0ff */
[----:B------:R-:W-:Y:S01]  /*26d0*/  SEL R2, R2, 0xffffffc0, !P2 ;  /* 0xffffffc002027807 */ /* 0x000fe20005000000 */
[----:B------:R1:W-:Y:S02]  /*26e0*/  LDGSTS.E.BYPASS.LTC128B.128 [R244+0x3100], [R6.64], !P6 ;  /* 0x0310000006f47fae */ /* 0x0003e4000f101d50 */
[----:B------:R-:W-:Y:S02]  /*26f0*/  HMMA.16816.F32.BF16 R72, R20, R54, R72 ;  /* 0x000000361448723c */ /* 0x000fe40000041848 */
[----:B------:R-:W-:Y:S01]  /*2700*/  IMAD.IADD R230, R224, 0x1, R2 ;  /* 0x00000001e0e67824 */ /* 0x000fe200078e0202 */
[----:B------:R3:W-:Y:S01]  /*2710*/  LDGSTS.E.BYPASS.LTC128B.128 [R244+0x1900], [R8.64], !P5 ;  /* 0x0190000008f47fae */ /* 0x0007e2000e901d50 */
[----:B------:R-:W-:-:S04]  /*2720*/  IMAD.IADD R229, R2, 0x1, R235 ;  /* 0x0000000102e57824 */ /* 0x000fc800078e02eb */
[----:B------:R-:W-:Y:S01]  /*2730*/  HMMA.16816.F32.BF16 R80, R20, R50, R80 ;  /* 0x000000321450723c */ /* 0x000fe20000041850 */
[----:B----4-:R-:W-:-:S07]  /*2740*/  IADD3 R4, P1, R4, UR14, RZ ;  /* 0x0000000e04047c10 */ /* 0x010fce000ff3e0ff */
[----:B------:R-:W-:Y:S01]  /*2750*/  HMMA.16816.F32.BF16 R140, R20, R46, R92 ;  /* 0x0000002e148c723c */ /* 0x000fe2000004185c */
[----:B------:R-:W-:Y:S02]  /*2760*/  IADD3.X R5, R5, UR13, RZ, P1, !PT ;  /* 0x0000000d05057c10 */ /* 0x000fe40008ffe4ff */
[----:B------:R-:W-:-:S03]  /*2770*/  PLOP3.LUT P1, PT, PT, PT, UP0, 0x80, 0x0 ;  /* 0x000000000000781c */ /* 0x000fc60003f2f008 */
[----:B------:R1:W-:Y:S02]  /*2780*/  LDGSTS.E.BYPASS.LTC128B.128 [R244+0x3900], [R4.64], !P4 ;  /* 0x0390000004f47fae */ /* 0x0003e4000e101d50 */
[----:B------:R-:W-:Y:S02]  /*2790*/  HMMA.16816.F32.BF16 R132, R20, R38, R88 ;  /* 0x000000261484723c */ /* 0x000fe40000041858 */
[----:B------:R-:W-:Y:S04]  /*27a0*/  LDSM.16.M88.4 R40, [R230+0x4100] ;  /* 0x00410000e628783b */ /* 0x000fe80000000200 */
[----:B------:R-:W4:Y:S02]  /*27b0*/  LDSM.16.M88.4 R12, [R232+0x8100] ;  /* 0x00810000e80c783b */ /* 0x000f240000000200 */
[C---:B--2---:R-:W-:Y:S02]  /*27c0*/  HMMA.16816.F32.BF16 R124, R16.reuse, R48, R100 ;  /* 0x00000030107c723c */ /* 0x044fe40000041864 */
[----:B---3--:R-:W2:Y:S04]  /*27d0*/  LDSM.16.M88.4 R8, [R232+0xa100] ;  /* 0x00a10000e808783b */ /* 0x008ea80000000200 */
[----:B------:R-:W3:Y:S02]  /*27e0*/  LDSM.16.M88.4 R24, [R230+0x5100] ;  /* 0x00510000e618783b */ /* 0x000ee40000000200 */
[C---:B------:R-:W-:Y:S02]  /*27f0*/  HMMA.16816.F32.BF16 R128, R16.reuse, R44, R96 ;  /* 0x0000002c1080723c */ /* 0x040fe40000041860 */
[----:B------:R-:W5:Y:S04]  /*2800*/  LDSM.16.M88.4 R20, [R230+0x5900] ;  /* 0x00590000e614783b */ /* 0x000f680000000200 */
[----:B------:R-:W2:Y:S02]  /*2810*/  LDSM.16.M88.4 R28, [R230+0x4900] ;  /* 0x00490000e61c783b */ /* 0x000ea40000000200 */
[C---:B------:R-:W-:Y:S02]  /*2820*/  HMMA.16816.F32.BF16 R112, R16.reuse, R36, R84 ;  /* 0x000000241070723c */ /* 0x040fe40000041854 */
[----:B------:R-:W-:Y:S04]  /*2830*/  LDSM.16.M88.4 R32, [R231+0xc100] ;  /* 0x00c10000e720783b */ /* 0x000fe80000000200 */
[----:B------:R-:W-:Y:S02]  /*2840*/  LDSM.16.M88.4 R88, [R229+0x1000] ;  /* 0x00100000e558783b */ /* 0x000fe40000000200 */
[C---:B-1----:R-:W-:Y:S02]  /*2850*/  HMMA.16816.F32.BF16 R4, R16.reuse, R52, R104 ;  /* 0x000000341004723c */ /* 0x042fe40000041868 */
[----:B------:R-:W0:Y:S06]  /*2860*/  LDGDEPBAR ;  /* 0x00000000000079af */ /* 0x000e2c0000000000 */
[C---:B------:R-:W-:Y:S08]  /*2870*/  HMMA.16816.F32.BF16 R104, R16.reuse, R50, R116 ;  /* 0x000000321068723c */ /* 0x040ff00000041874 */
[C---:B------:R-:W-:Y:S01]  /*2880*/  HMMA.16816.F32.BF16 R92, R16.reuse, R54, R120 ;  /* 0x00000036105c723c */ /* 0x040fe20000041878 */
[----:B------:R-:W-:Y:S07]  /*2890*/  LDSM.16.M88.4 R52, [R229+0x800] ;  /* 0x00080000e534783b */ /* 0x000fee0000000200 */
[C---:B------:R-:W-:Y:S01]  /*28a0*/  HMMA.16816.F32.BF16 R100, R16.reuse, R46, R108 ;  /* 0x0000002e1064723c */ /* 0x040fe2000004186c */
[----:B------:R-:W-:Y:S07]  /*28b0*/  LDSM.16.M88.4 R108, [R229+0x1800] ;  /* 0x00180000e56c783b */ /* 0x000fee0000000200 */
[----:B------:R-:W-:Y:S01]  /*28c0*/  HMMA.16816.F32.BF16 R48, R16, R38, R68 ;  /* 0x000000261030723c */ /* 0x000fe20000041844 */
[----:B------:R-:W-:Y:S04]  /*28d0*/  LDSM.16.M88.4 R16, [R229] ;  /* 0x00000000e510783b */ /* 0x000fe80000000200 */
[----:B------:R-:W1:Y:S03]  /*28e0*/  LDSM.16.M88.4 R36, [R234+0x8100] ;  /* 0x00810000ea24783b */ /* 0x000e660000000200 */
[-C--:B----4-:R-:W-:Y:S01]  /*28f0*/  HMMA.16816.F32.BF16 R44, R12, R40.reuse, R4 ;  /* 0x000000280c2c723c */ /* 0x090fe20000041804 */
[----:B------:R-:W4:Y:S07]  /*2900*/  LDSM.16.M88.4 R4, [R234+0xa100] ;  /* 0x00a10000ea04783b */ /* 0x000f2e0000000200 */
[C---:B--2---:R-:W-:Y:S08]  /*2910*/  HMMA.16816.F32.BF16 R56, R8.reuse, R40, R76 ;  /* 0x000000280838723c */ /* 0x044ff0000004184c */
[C---:B---3--:R-:W-:Y:S01]  /*2920*/  HMMA.16816.F32.BF16 R76, R8.reuse, R24, R60 ;  /* 0x00000018084c723c */ /* 0x048fe2000004183c */
[----:B------:R-:W2:Y:S07]  /*2930*/  LDSM.16.M88.4 R60, [R224+0x6100] ;  /* 0x00610000e03c783b */ /* 0x000eae0000000200 */
[C---:B-----5:R-:W-:Y:S08]  /*2940*/  HMMA.16816.F32.BF16 R68, R8.reuse, R20, R64 ;  /* 0x000000140844723c */ /* 0x060ff00000041840 */
        /* <DEDUP_REMOVED lines=8> */
[C---:B------:R-:W-:Y:S08]  /*29d0*/  HMMA.16816.F32.BF16 R92, R12.reuse, R28, R124 ;  /* 0x0000001c0c5c723c */ /* 0x040ff0000004187c */
[C---:B------:R-:W-:Y:S01]  /*29e0*/  HMMA.16816.F32.BF16 R104, R12.reuse, R30, R104 ;  /* 0x0000001e0c68723c */ /* 0x040fe20000041868 */
[----:B------:R-:W1:Y:S07]  /*29f0*/  LDSM.16.M88.4 R28, [R231+0xe100] ;  /* 0x00e10000e71c783b */ /* 0x000e6e0000000200 */
[C---:B------:R-:W-:Y:S08]  /*2a00*/  HMMA.16816.F32.BF16 R128, R12.reuse, R24, R128 ;  /* 0x000000180c80723c */ /* 0x040ff00000041880 */
[C---:B------:R-:W-:Y:S01]  /*2a10*/  HMMA.16816.F32.BF16 R100, R12.reuse, R26, R100 ;  /* 0x0000001a0c64723c */ /* 0x040fe20000041864 */
[----:B------:R-:W-:Y:S07]  /*2a20*/  LDSM.16.M88.4 R24, [R233+0xc100] ;  /* 0x00c10000e918783b */ /* 0x000fee0000000200 */
[----:B------:R-:W-:Y:S01]  /*2a30*/  HMMA.16816.F32.BF16 R112, R12, R22, R48 ;  /* 0x000000160c70723c */ /* 0x000fe20000041830 */
[----:B------:R-:W-:Y:S04]  /*2a40*/  LDSM.16.M88.4 R20, [R233+0xe100] ;  /* 0x00e10000e914783b */ /* 0x000fe80000000200 */
[----:B------:R-:W-:Y:S03]  /*2a50*/  LDSM.16.M88.4 R48, [R230+0x6100] ;  /* 0x00610000e630783b */ /* 0x000fe60000000200 */
[----:B----4-:R-:W-:Y:S01]  /*2a60*/  HMMA.16816.F32.BF16 R12, R4, R16, R56 ;  /* 0x00000010040c723c */ /* 0x010fe20000041838 */
[----:B------:R-:W3:Y:S07]  /*2a70*/  LDSM.16.M88.4 R56, [R235+0x2000] ;  /* 0x00200000eb38783b */ /* 0x000eee0000000200 */
[----:B--2---:R-:W-:Y:S08]  /*2a80*/  HMMA.16816.F32.BF16 R8, R32, R60, R8 ;  /* 0x0000003c2008723c */ /* 0x004ff00000041808 */
[C---:B------:R-:W-:Y:S08]  /*2a90*/  HMMA.16816.F32.BF16 R148, R4.reuse, R110, R64 ;  /* 0x0000006e0494723c */ /* 0x040ff00000041840 */
[-C--:B------:R-:W-:Y:S08]  /*2aa0*/  HMMA.16816.F32.BF16 R96, R4, R18.reuse, R96 ;  /* 0x000000120460723c */ /* 0x080ff00000041860 */
[----:B------:R-:W-:Y:S01]  /*2ab0*/  HMMA.16816.F32.BF16 R64, R36, R18, R40 ;  /* 0x000000122440723c */ /* 0x000fe20000041828 */
[----:B------:R-:W2:Y:S04]  /*2ac0*/  LDSM.16.M88.4 R16, [R232+0xc100] ;  /* 0x00c10000e810783b */ /* 0x000ea80000000200 */
        /* <DEDUP_REMOVED lines=8> */
[----:B---3--:R-:W-:Y:S01]  /*2b50*/  HMMA.16816.F32.BF16 R44, R24, R56, R8 ;  /* 0x00000038182c723c */ /* 0x008fe20000041808 */
[----:B------:R-:W3:Y:S07]  /*2b60*/  LDSM.16.M88.4 R8, [R234+0xc100] ;  /* 0x00c10000ea08783b */ /* 0x000eee0000000200 */
[C---:B------:R-:W-:Y:S08]  /*2b70*/  HMMA.16816.F32.BF16 R92, R36.reuse, R52, R92 ;  /* 0x00000034245c723c */ /* 0x040ff0000004185c */
[----:B------:R-:W-:Y:S08]  /*2b80*/  HMMA.16816.F32.BF16 R104, R36, R54, R104 ;  /* 0x000000362468723c */ /* 0x000ff00000041868 */
[----:B------:R-:W-:Y:S01]  /*2b90*/  HMMA.16816.F32.BF16 R52, R20, R56, R4 ;  /* 0x000000381434723c */ /* 0x000fe20000041804 */
[----:B------:R-:W-:Y:S07]  /*2ba0*/  LDSM.16.M88.4 R4, [R236+0xe100] ;  /* 0x00e10000ec04783b */ /* 0x000fee0000000200 */
[----:B--2---:R-:W-:Y:S01]  /*2bb0*/  HMMA.16816.F32.BF16 R68, R16, R48, R44 ;  /* 0x000000301044723c */ /* 0x004fe2000004182c */
[----:B------:R-:W2:Y:S07]  /*2bc0*/  LDSM.16.M88.4 R44, [R224+0x6900] ;  /* 0x00690000e02c783b */ /* 0x000eae0000000200 */
[-C--:B------:R-:W-:Y:S08]  /*2bd0*/  HMMA.16816.F32.BF16 R64, R32, R62.reuse, R64 ;  /* 0x0000003e2040723c */ /* 0x080ff00000041840 */
[----:B------:R-:W-:Y:S08]  /*2be0*/  HMMA.16816.F32.BF16 R72, R28, R62, R96 ;  /* 0x0000003e1c48723c */ /* 0x000ff00000041860 */
[----:B-1----:R-:W-:Y:S01]  /*2bf0*/  HMMA.16816.F32.BF16 R60, R12, R48, R52 ;  /* 0x000000300c3c723c */ /* 0x002fe20000041834 */
[----:B------:R-:W1:Y:S07]  /*2c00*/  LDSM.16.M88.4 R52, [R235+0x2800] ;  /* 0x00280000eb34783b */ /* 0x000e6e0000000200 */
[----:B------:R-:W-:Y:S08]  /*2c10*/  HMMA.16816.F32.BF16 R64, R24, R58, R64 ;  /* 0x0000003a1840723c */ /* 0x000ff00000041840 */
[----:B---3--:R-:W-:Y:S08]  /*2c20*/  HMMA.16816.F32.BF16 R76, R8, R40, R68 ;  /* 0x00000028084c723c */ /* 0x008ff00000041844 */
[----:B------:R-:W-:Y:S08]  /*2c30*/  HMMA.16816.F32.BF16 R72, R20, R58, R72 ;  /* 0x0000003a1448723c */ /* 0x000ff00000041848 */
[----:B--2---:R-:W-:Y:S08]  /*2c40*/  HMMA.16816.F32.BF16 R68, R32, R44, R92 ;  /* 0x0000002c2044723c */ /* 0x004ff0000004185c */
        /* <DEDUP_REMOVED lines=196> */
[----:B------:R5:W1:Y:S08]  /*3890*/  MUFU.TANH R22, R4 ;  /* 0x0000000400167308 */ /* 0x000a700000002400 */
[----:B------:R1:W1:Y:S01]  /*38a0*/  MUFU.TANH R44, R2 ;  /* 0x00000002002c7308 */ /* 0x0002620000002400 */
[----:B-----5:R-:W-:Y:S01]  /*38b0*/  LOP3.LUT R4, R152, R147, RZ, 0xfc, !PT ;  /* 0x0000009398047212 */ /* 0x020fe200078efcff */
[----:B-1----:R-:W-:-:S06]  /*38c0*/  FMUL.FTZ R2, R71, c[0x0][0x320] ;  /* 0x0000c80047027a20 */ /* 0x002fcc0000410000 */
[----:B------:R1:W1:Y:S02]  /*38d0*/  MUFU.TANH R40, R2 ;  /* 0x0000000200287308 */ /* 0x0002640000002400 */
[----:B-1----:R-:W-:-:S06]  /*38e0*/  FMUL.FTZ R2, R55, c[0x0][0x320] ;  /* 0x0000c80037027a20 */ /* 0x002fcc0000410000 */
[----:B------:R1:W1:Y:S01]  /*38f0*/  MUFU.TANH R50, R2 ;  /* 0x0000000200327308 */ /* 0x0002620000002400 */
[----:B------:R-:W-:Y:S06]  /*3900*/  BAR.SYNC.DEFER_BLOCKING 0x0 ;  /* 0x0000000000007b1d */ /* 0x000fec0000010000 */
[----:B------:R-:W-:Y:S05]  /*3910*/  @!P1 BRA `(.L_x_688) ;  /* 0x0000024000009947 */ /* 0x000fea0003800000 */
[----:B--234-:R-:W-:-:S04]  /*3920*/  ULEA.HI.SX32 UR5, UR18, 0xfffffffe, 0x1a ;  /* 0xfffffffe12057891 */ /* 0x01cfc8000f8fd23f */
        /* <DEDUP_REMOVED lines=9> */
[----:B-1----:R-:W-:-:S03]  /*39c0*/  IADD3 R2, R9, UR4, RZ ;  /* 0x0000000409027c10 */ /* 0x002fc6000fffe0ff */
[----:B------:R-:W-:Y:S01]  /*39d0*/  UIADD3.X UR4, URZ, UR8, URZ, UP0, !UPT ;  /* 0x000000083f047290 */ /* 0x000fe200087fe43f */
        /* <DEDUP_REMOVED lines=24> */
.L_x_688:
[----:B-1234-:R-:W-:Y:S01]  /*3b60*/  LOP3.LUT R2, R154, 0xffffffe0, RZ, 0xc0, !PT ;  /* 0xffffffe09a027812 */ /* 0x01efe200078ec0ff */
[----:B------:R-:W-:Y:S01]  /*3b70*/  IMAD.U32 R5, RZ, RZ, UR15 ;  /* 0x0000000fff057e24 */ /* 0x000fe2000f8e00ff */
[----:B------:R-:W-:Y:S01]  /*3b80*/  STL [R1+0x88], R244 ;  /* 0x000088f401007387 */ /* 0x000fe20000100800 */
[----:B------:R-:W-:-:S02]  /*3b90*/  IMAD.SHL.U32 R225, R4, 0x2, RZ ;  /* 0x0000000204e17824 */ /* 0x000fc400078e00ff */
[----:B------:R-:W-:Y:S01]  /*3ba0*/  IMAD.IADD R2, R155, 0x1, -R2 ;  /* 0x000000019b027824 */ /* 0x000fe200078e0a02 */
[----:B------:R-:W-:Y:S01]  /*3bb0*/  STL [R1+0x84], R243 ;  /* 0x000084f301007387 */ /* 0x000fe20000100800 */
[----:B------:R-:W-:Y:S01]  /*3bc0*/  IMAD R226, R3, 0x2, R225 ;  /* 0x0000000203e27824 */ /* 0x000fe200078e02e1 */
[C---:B------:R-:W-:Y:S02]  /*3bd0*/  LEA R228, R0.reuse, R225, 0x1 ;  /* 0x000000e100e47211 */ /* 0x040fe400078e08ff */
[----:B------:R-:W-:Y:S01]  /*3be0*/  SHF.R.S32.HI R8, RZ, 0x1f, R2 ;  /* 0x0000001fff087819 */ /* 0x000fe20000011402 */
[----:B------:R-:W-:Y:S01]  /*3bf0*/  STL [R1+0x80], R242 ;  /* 0x000080f201007387 */ /* 0x000fe20000100800 */
[----:B------:R-:W-:Y:S02]  /*3c00*/  IMAD R227, R0, 0x2, R226 ;  /* 0x0000000200e37824 */ /* 0x000fe400078e02e2 */
[----:B------:R-:W-:Y:S01]  /*3c10*/  LEA.HI R8, R8, R2, RZ, 0x2 ;  /* 0x0000000208087211 */ /* 0x000fe200078f10ff */
[----:B------:R-:W-:Y:S03]  /*3c20*/  STL [R1+0x7c], R241 ;  /* 0x00007cf101007387 */ /* 0x000fe60000100800 */
[----:B------:R-:W-:Y:S01]  /*3c30*/  LOP3.LUT R8, R8, 0x7ffffffc, RZ, 0xc0, !PT ;  /* 0x7ffffffc08087812 */ /* 0x000fe200078ec0ff */
[----:B------:R-:W-:Y:S03]  /*3c40*/  STL [R1+0x78], R240 ;  /* 0x000078f001007387 */ /* 0x000fe60000100800 */
[----:B------:R-:W-:Y:S01]  /*3c50*/  IADD3 R8, R2, -R8, RZ ;  /* 0x8000000802087210 */ /* 0x000fe20007ffe0ff */
[----:B------:R-:W-:Y:S04]  /*3c60*/  STL [R1+0x74], R239 ;  /* 0x000074ef01007387 */ /* 0x000fe80000100800 */
[----:B------:R-:W-:Y:S01]  /*3c70*/  IMAD R8, R8, -0x2, R5 ;  /* 0xfffffffe08087824 */ /* 0x000fe200078e0205 */
[----:B------:R-:W-:Y:S04]  /*3c80*/  STL [R1+0x70], R238 ;  /* 0x000070ee01007387 */ /* 0x000fe80000100800 */
[C---:B------:R-:W-:Y:S01]  /*3c90*/  ISETP.GT.AND P6, PT, R8.reuse, RZ, PT ;  /* 0x000000ff0800720c */ /* 0x040fe20003fc4270 */
[----:B------:R-:W-:Y:S01]  /*3ca0*/  STL [R1+0x6c], R237 ;  /* 0x00006ced01007387 */ /* 0x000fe20000100800 */
[----:B------:R-:W-:-:S02]  /*3cb0*/  ISETP.GT.AND P5, PT, R8, 0x1, PT ;  /* 0x000000010800780c */ /* 0x000fc40003fa4270 */
[----:B------:R-:W-:Y:S01]  /*3cc0*/  ISETP.GT.AND P4, PT, R8, 0x8, PT ;  /* 0x000000080800780c */ /* 0x000fe20003f84270 */
[----:B------:R-:W-:Y:S01]  /*3cd0*/  STL [R1+0x68], R236 ;  /* 0x000068ec01007387 */ /* 0x000fe20000100800 */
[----:B------:R-:W-:Y:S02]  /*3ce0*/  FSEL R6, R142, -INF , P6 ;  /* 0xff8000008e067808 */ /* 0x000fe40003000000 */
[----:B------:R-:W-:Y:S01]  /*3cf0*/  FSEL R7, R141, -INF , P5 ;  /* 0xff8000008d077808 */ /* 0x000fe20002800000 */
[----:B------:R-:W-:Y:S01]  /*3d00*/  STL [R1+0x64], R235 ;  /* 0x000064eb01007387 */ /* 0x000fe20000100800 */
[----:B------:R-:W-:Y:S02]  /*3d10*/  ISETP.GT.AND P2, PT, R8, 0x9, PT ;  /* 0x000000090800780c */ /* 0x000fe40003f44270 */
[----:B------:R-:W-:Y:S01]  /*3d20*/  FSEL R9, R106, -INF , P4 ;  /* 0xff8000006a097808 */ /* 0x000fe20002000000 */
[----:B------:R-:W-:Y:S01]  /*3d30*/  STL [R1+0x60], R234 ;  /* 0x000060ea01007387 */ /* 0x000fe20000100800 */
[----:B------:R-:W-:-:S02]  /*3d40*/  FMNMX.FTZ R135, R6, R7, !PT ;  /* 0x0000000706877209 */ /* 0x000fc40007810000 */
[----:B------:R-:W-:Y:S01]  /*3d50*/  FSEL R11, R108, -INF , P6 ;  /* 0xff8000006c0b7808 */ /* 0x000fe20003000000 */
        /* <DEDUP_REMOVED lines=15> */
[----:B------:R1:W-:Y:S01]  /*3e50*/  STL [R1+0x48], R224 ;  /* 0x000048e001007387 */ /* 0x0003e20000100800 */
[----:B------:R-:W-:-:S02]  /*3e60*/  FMNMX.FTZ R135, R10, R135, !PT ;  /* 0x000000870a877209 */ /* 0x000fc40007810000 */
[----:B------:R-:W-:Y:S01]  /*3e70*/  FSEL R126, R110, -INF , P4 ;  /* 0xff8000006e7e7808 */ /* 0x000fe20002000000 */
[----:B------:R-:W-:Y:S01]  /*3e80*/  LDSM.16.MT88.4 R60, [R225+0x900] ;  /* 0x00090000e13c783b */ /* 0x000fe20000004200 */
[----:B------:R-:W-:Y:S02]  /*3e90*/  FSEL R15, R104, -INF , P4 ;  /* 0xff800000680f7808 */ /* 0x000fe40002000000 */
[----:B------:R-:W-:Y:S01]  /*3ea0*/  FSEL R110, R140, -INF , P4 ;  /* 0xff8000008c6e7808 */ /* 0x000fe20002000000 */
[----:B------:R-:W-:Y:S01]  /*3eb0*/  LDSM.16.MT88.4 R100, [R228+0x2100] ;  /* 0x00210000e464783b */ /* 0x000fe20000004200 */
[----:B------:R-:W-:Y:S02]  /*3ec0*/  ISETP.GT.AND P4, PT, R8, 0x18, PT ;  /* 0x000000180800780c */ /* 0x000fe40003f84270 */
[----:B------:R-:W-:Y:S01]  /*3ed0*/  FSEL R18, R93, -INF , P5 ;  /* 0xff8000005d127808 */ /* 0x000fe20002800000 */
[----:B------:R-:W-:Y:S01]  /*3ee0*/  LDSM.16.MT88.4 R56, [R227+0x900] ;  /* 0x00090000e338783b */ /* 0x000fe20000004200 */
        /* <DEDUP_REMOVED lines=8> */
[----:B------:R-:W0:Y:S01]  /*3f70*/  LDGDEPBAR ;  /* 0x00000000000079af */ /* 0x000e220000000000 */
[----:B------:R-:W-:-:S02]  /*3f80*/  FMNMX.FTZ R135, R18, R135, !PT ;  /* 0x0000008712877209 */ /* 0x000fc40007810000 */
[----:B------:R-:W-:Y:S02]  /*3f90*/  FSEL R23, R90, -INF , P6 ;  /* 0xff8000005a177808 */ /* 0x000fe40003000000 */
[----:B------:R-:W-:Y:S02]  /*3fa0*/  FSEL R132, R96, -INF , P6 ;  /* 0xff80000060847808 */ /* 0x000fe40003000000 */
[----:B------:R-:W-:Y:S02]  /*3fb0*/  FSEL R116, R99, -INF , P6 ;  /* 0xff80000063747808 */ /* 0x000fe40003000000 */
[----:B------:R-:W-:Y:S02]  /*3fc0*/  ISETP.GT.AND P6, PT, R8, 0x20, PT ;  /* 0x000000200800780c */ /* 0x000fe40003fc4270 */
[----:B------:R-:W-:Y:S02]  /*3fd0*/  FSEL R20, R85, -INF , P2 ;  /* 0xff80000055147808 */ /* 0x000fe40001000000 */
[----:B------:R-:W-:-:S02]  /*3fe0*/  FMNMX.FTZ R135, R19, R135, !PT ;  /* 0x0000008713877209 */ /* 0x000fc40007810000 */
[----:B------:R-:W-:Y:S02]  /*3ff0*/  FSEL R24, R89, -INF , P5 ;  /* 0xff80000059187808 */ /* 0x000fe40002800000 */
[----:B------:R-:W-:Y:S02]  /*4000*/  FSEL R133, R95, -INF , P5 ;  /* 0xff8000005f857808 */ /* 0x000fe40002800000 */
[----:B------:R-:W-:Y:S02]  /*4010*/  FSEL R118, R97, -INF , P5 ;  /* 0xff80000061767808 */ /* 0x000fe40002800000 */
[----:B------:R-:W-:Y:S01]  /*4020*/  ISETP.GT.AND P5, PT, R8, 0x21, PT ;  /* 0x000000210800780c */ /* 0x000fe20003fa4270 */
[----:B------:R-:W-:Y:S01]  /*4030*/  LDSM.16.MT88.4 R96, [R226+0x2100] ;  /* 0x00210000e260783b */ /* 0x000fe20000004200 */
        /* <DEDUP_REMOVED lines=19> */
[----:B------:R-:W-:Y:S02]  /*4170*/  FSEL R177, R69, -INF , P2 ;  /* 0xff80000045b17808 */ /* 0x000fe40001000000 */
[----:B------:R-:W-:Y:S01]  /*4180*/  FMNMX.FTZ R135, R176, R135, !PT ;  /* 0x00000087b0877209 */ /* 0x000fe20007810000 */
[----:B------:R-:W-:Y:S01]  /*4190*/  LDSM.16.MT88.4 R68, [R226+0x2900] ;  /* 0x00290000e244783b */ /* 0x000fe20000004200 */
[----:B------:R-:W-:-:S02]  /*41a0*/  ISETP.GT.AND P4, PT, R8, 0x30, PT ;  /* 0x000000300800780c */ /* 0x000fc40003f84270 */
[----:B------:R-:W-:Y:S02]  /*41b0*/  FSEL R182, R72, -INF , P6 ;  /* 0xff80000048b67808 */ /* 0x000fe40003000000 */
[----:B------:R-:W-:Y:S02]  /*41c0*/  FSEL R170, R80, -INF , P6 ;  /* 0xff80000050aa7808 */ /* 0x000fe40003000000 */
[----:B------:R-:W-:Y:S02]  /*41d0*/  FSEL R168, R84, -INF , P6 ;  /* 0xff80000054a87808 */ /* 0x000fe40003000000 */
[----:B------:R-:W-:Y:S01]  /*41e0*/  ISETP.GT.AND P6, PT, R8, 0x31, PT ;  /* 0x000000310800780c */ /* 0x000fe20003fc4270 */
[----:B------:R-:W-:Y:S01]  /*41f0*/  LDSM.16.MT88.4 R84, [R228+0x100] ;  /* 0x00010000e454783b */ /* 0x000fe20000004200 */
[----:B------:R-:W-:Y:S02]  /*4200*/  FSEL R13, R30, -INF , P4 ;  /* 0xff8000001e0d7808 */ /* 0x000fe40002000000 */
[----:B------:R-:W-:-:S02]  /*4210*/  FMNMX.FTZ R135, R177, R135, !PT ;  /* 0x00000087b1877209 */ /* 0x000fc40007810000 */
[----:B------:R-:W-:Y:S01]  /*4220*/  FSEL R181, R45, -INF , P5 ;  /* 0xff8000002db57808 */ /* 0x000fe20002800000 */
[----:B------:R-:W-:Y:S01]  /*4230*/  STL [R1+0x4], R13 ;  /* 0x0000040d01007387 */ /* 0x000fe20000100800 */
[----:B------:R-:W-:Y:S02]  /*4240*/  FSEL R169, R75, -INF , P5 ;  /* 0xff8000004ba97808 */ /* 0x000fe40002800000 */
[----:B------:R-:W-:Y:S01]  /*4250*/  FSEL R166, R82, -INF , P5 ;  /* 0xff80000052a67808 */ /* 0x000fe20002800000 */
[----:B------:R-:W-:Y:S01]  /*4260*/  LDSM.16.MT88.4 R44, [R225+0x100] ;  /* 0x00010000e12c783b */ /* 0x000fe20000004200 */
[----:B------:R-:W-:Y:S02]  /*4270*/  ISETP.GT.AND P5, PT, R8, 0x38, PT ;  /* 0x000000380800780c */ /* 0x000fe40003fa4270 */
[----:B------:R-:W-:Y:S01]  /*4280*/  FSEL R12, R29, -INF , P6 ;  /* 0xff8000001d0c7808 */ /* 0x000fe20003000000 */
[----:B------:R-:W-:Y:S01]  /*4290*/  LDSM.16.MT88.4 R80, [R226+0x100] ;  /* 0x00010000e250783b */ /* 0x000fe20000004200 */
[----:B------:R-:W-:-:S02]  /*42a0*/  FMNMX.FTZ R135, R13, R135, !PT ;  /* 0x000000870d877209 */ /* 0x000fc40007810000 */
[----:B------:R-:W-:Y:S01]  /*42b0*/  ISETP.GT.AND P4, PT, R8, 0x39, PT ;  /* 0x000000390800780c */ /* 0x000fe20003f84270 */
[----:B------:R-:W-:Y:S01]  /*42c0*/  STL [R1], R12 ;  /* 0x0000000c01007387 */ /* 0x000fe20000100800 */
[----:B-1----:R-:W-:Y:S02]  /*42d0*/  FSEL R224, R22, -INF , P5 ;  /* 0xff80000016e07808 */ /* 0x002fe40002800000 */
[----:B------:R-:W-:Y:S01]  /*42e0*/  FMNMX.FTZ R135, R12, R135, !PT ;  /* 0x000000870c877209 */ /* 0x000fe20007810000 */
[----:B------:R-:W-:Y:S01]  /*42f0*/  LDSM.16.MT88.4 R72, [R225+0x2900] ;  /* 0x00290000e148783b */ /* 0x000fe20000004200 */
[----:B------:R-:W-:Y:S02]  /*4300*/  FSEL R243, R21, -INF , P4 ;  /* 0xff80000015f37808 */ /* 0x000fe40002000000 */
[----:B------:R-:W-:Y:S01]  /*4310*/  FMNMX.FTZ R135, R224, R135, !PT ;  /* 0x00000087e0877209 */ /* 0x000fe20007810000 */
[----:B------:R-:W-:Y:S01]  /*4320*/  STL [R1+0x8c], R224 ;  /* 0x00008ce001007387 */ /* 0x000fe20000100800 */
[----:B------:R-:W-:-:S02]  /*4330*/  FSEL R179, R40, -INF , P2 ;  /* 0xff80000028b37808 */ /* 0x000fc40001000000 */
[----:B------:R-:W-:Y:S01]  /*4340*/  FMNMX.FTZ R135, R243, R135, !PT ;  /* 0x00000087f3877209 */ /* 0x000fe20007810000 */
[----:B------:R-:W-:Y:S01]  /*4350*/  STL [R1+0x90], R243 ;  /* 0x000090f301007387 */ /* 0x000fe20000100800 */
[----:B------:R-:W-:Y:S02]  /*4360*/  FSEL R165, R67, -INF , P2 ;  /* 0xff80000043a57808 */ /* 0x000fe40001000000 */
[----:B------:R-:W-:Y:S01]  /*4370*/  FSEL R139, R65, -INF , P2 ;  /* 0xff800000418b7808 */ /* 0x000fe20001000000 */
[----:B------:R-:W1:Y:S01]  /*4380*/  SHFL.BFLY PT, R2, R135, 0x2, 0x1f ;  /* 0x0c401f0087027f89 */ /* 0x000e6200000e0000 */
[----:B------:R-:W-:Y:S02]  /*4390*/  FSEL R207, R31, -INF , P6 ;  /* 0xff8000001fcf7808 */ /* 0x000fe40003000000 */
[----:B------:R-:W-:Y:S02]  /*43a0*/  FSEL R206, R28, -INF , P5 ;  /* 0xff8000001cce7808 */ /* 0x000fe40002800000 */
[----:B------:R-:W-:-:S02]  /*43b0*/  FSEL R203, R27, -INF , P4 ;  /* 0xff8000001bcb7808 */ /* 0x000fc40002000000 */
[----:B------:R-:W-:Y:S02]  /*43c0*/  FMNMX.FTZ R0, R108, R109, !PT ;  /* 0x0000006d6c007209 */ /* 0x000fe40007810000 */
[----:B------:R-:W-:Y:S02]  /*43d0*/  FSEL R204, R53, -INF , P6 ;  /* 0xff80000035cc7808 */ /* 0x000fe40003000000 */
[----:B------:R-:W-:Y:S02]  /*43e0*/  FMNMX.FTZ R0, R110, R0, !PT ;  /* 0x000000006e007209 */ /* 0x000fe40007810000 */
[----:B------:R-:W-:Y:S02]  /*43f0*/  FSEL R191, R34, -INF , P5 ;  /* 0xff80000022bf7808 */ /* 0x000fe40002800000 */
[----:B------:R-:W-:Y:S02]  /*4400*/  FMNMX.FTZ R0, R111, R0, !PT ;  /* 0x000000006f007209 */ /* 0x000fe40007810000 */
[----:B------:R-:W-:-:S02]  /*4410*/  FSEL R190, R33, -INF , P4 ;  /* 0xff80000021be7808 */ /* 0x000fc40002000000 */
[----:B------:R-:W-:Y:S02]  /*4420*/  FMNMX.FTZ R0, R116, R0, !PT ;  /* 0x0000000074007209 */ /* 0x000fe40007810000 */
[----:B------:R-:W-:Y:S02]  /*4430*/  FSEL R186, R50, -INF , P6 ;  /* 0xff80000032ba7808 */ /* 0x000fe40003000000 */
[----:B------:R-:W-:Y:S02]  /*4440*/  FMNMX.FTZ R0, R118, R0, !PT ;  /* 0x0000000076007209 */ /* 0x000fe40007810000 */
[----:B-1----:R-:W-:Y:S02]  /*4450*/  FMNMX.FTZ R135, R135, R2, !PT ;  /* 0x0000000287877209 */ /* 0x002fe40007810000 */
[----:B------:R-:W-:Y:S02]  /*4460*/  FMNMX.FTZ R0, R117, R0, !PT ;  /* 0x0000000075007209 */ /* 0x000fe40007810000 */
[----:B------:R-:W-:Y:S01]  /*4470*/  FSEL R185, R48, -INF , P5 ;  /* 0xff80000030b97808 */ /* 0x000fe20002800000 */
[----:B------:R-:W1:Y:S01]  /*4480*/  SHFL.BFLY PT, R2, R135, 0x1, 0x1f ;  /* 0x0c201f0087027f89 */ /* 0x000e6200000e0000 */
[----:B------:R-:W-:-:S02]  /*4490*/  FMNMX.FTZ R0, R119, R0, !PT ;  /* 0x0000000077007209 */ /* 0x000fc40007810000 */
        /* <DEDUP_REMOVED lines=10> */
[----:B------:R-:W-:Y:S01]  /*4540*/  FMNMX.FTZ R2, R15, R2, !PT ;  /* 0x000000020f027209 */ /* 0x000fe20007810000 */
[----:B------:R-:W-:Y:S03]  /*4550*/  STL [R1+0x94], R135 ;  /* 0x0000948701007387 */ /* 0x000fe60000100800 */
[----:B------:R-:W-:-:S02]  /*4560*/  FMNMX.FTZ R2, R16, R2, !PT ;  /* 0x0000000210027209 */ /* 0x000fc40007810000 */
[----:B------:R-:W-:Y:S02]  /*4570*/  FSEL R13, R13, RZ, P2 ;  /* 0x000000ff0d0d7208 */ /* 0x000fe40001000000 */
[----:B------:R-:W-:Y:S02]  /*4580*/  FMNMX.FTZ R2, R23, R2, !PT ;  /* 0x0000000217027209 */ /* 0x000fe40007810000 */
[----:B------:R-:W-:Y:S02]  /*4590*/  ISETP.GT.AND P2, PT, R8, 0x30, PT ;  /* 0x000000300800780c */ /* 0x000fe40003f44270 */
[----:B------:R-:W-:Y:S02]  /*45a0*/  FMNMX.FTZ R2, R24, R2, !PT ;  /* 0x0000000218027209 */ /* 0x000fe40007810000 */
[----:B------:R-:W-:Y:S02]  /*45b0*/  FSEL R233, R32, -INF , P2 ;  /* 0xff80000020e97808 */ /* 0x000fe40001000000 */
[----:B------:R-:W-:-:S04]  /*45c0*/  FMNMX.FTZ R2, R25, R2, !PT ;  /* 0x0000000219027209 */ /* 0x000fc80007810000 */
        /* <DEDUP_REMOVED lines=8> */
[----:B------:R-:W-:-:S05]  /*4650*/  FMNMX.FTZ R2, R203, R2, !PT ;  /* 0x00000002cb027209 */ /* 0x000fca0007810000 */
[----:B------:R-:W1:Y:S02]  /*4660*/  SHFL.BFLY PT, R5, R2, 0x2, 0x1f ;  /* 0x0c401f0002057f89 */ /* 0x000e6400000e0000 */
[----:B-1----:R-:W-:-:S05]  /*4670*/  FMNMX.FTZ R2, R2, R5, !PT ;  /* 0x0000000502027209 */ /* 0x002fca0007810000 */
[----:B------:R-:W1:Y:S02]  /*4680*/  SHFL.BFLY PT, R5, R2, 0x1, 0x1f ;  /* 0x0c201f0002057f89 */ /* 0x000e6400000e0000 */
[----:B-1----:R-:W-:Y:S01]  /*4690*/  FMNMX.FTZ R2, R2, R5, !PT ;  /* 0x0000000502027209 */ /* 0x002fe20007810000 */
[----:B------:R-:W-:-:S03]  /*46a0*/  FFMA.FTZ R5, R6, c[0x0][0x2d0], -R13 ;  /* 0x0000b40006057a23 */ /* 0x000fc6000001080d */
[C---:B------:R-:W-:Y:S01]  /*46b0*/  FSETP.NEU.FTZ.AND P2, PT, R2.reuse, -INF , PT ;  /* 0xff8000000200780b */ /* 0x040fe20003f5d000 */
[----:B------:R-:W-:Y:S01]  /*46c0*/  FMUL.FTZ R12, R2, c[0x0][0x2d0] ;  /* 0x0000b400020c7a20 */ /* 0x000fe20000410000 */
[----:B------:R1:W-:Y:S04]  /*46d0*/  MUFU.EX2 R235, R5 ;  /* 0x0000000500eb7308 */ /* 0x0003e80000000800 */
[----:B------:R-:W-:Y:S02]  /*46e0*/  FSEL R12, R12, RZ, P2 ;  /* 0x000000ff0c0c7208 */ /* 0x000fe40001000000 */
[----:B------:R-:W-:Y:S02]  /*46f0*/  ISETP.GT.AND P2, PT, R8, 0x30, PT ;  /* 0x000000300800780c */ /* 0x000fe40003f44270 */
[----:B------:R-:W-:Y:S01]  /*4700*/  FMNMX.FTZ R8, R124, R125, !PT ;  /* 0x0000007d7c087209 */ /* 0x000fe20007810000 */
[--C-:B------:R-:W-:Y:S01]  /*4710*/  FFMA.FTZ R3, R15, c[0x0][0x2d0], -R12.reuse ;  /* 0x0000b4000f037a23 */ /* 0x100fe2000001080c */
[----:B------:R-:W-:Y:S01]  /*4720*/  FSEL R205, R52, -INF , P2 ;  /* 0xff80000034cd7808 */ /* 0x000fe20001000000 */
[----:B------:R-:W-:Y:S01]  /*4730*/  FFMA.FTZ R4, R14, c[0x0][0x2d0], -R12 ;  /* 0x0000b4000e047a23 */ /* 0x000fe2000001080c */
[----:B------:R-:W-:Y:S01]  /*4740*/  FMNMX.FTZ R8, R126, R8, !PT ;  /* 0x000000087e087209 */ /* 0x000fe20007810000 */
[----:B------:R2:W-:Y:S01]  /*4750*/  MUFU.EX2 R234, R3 ;  /* 0x0000000300ea7308 */ /* 0x0005e20000000800 */
[----:B------:R-:W-:Y:S01]  /*4760*/  FMNMX.FTZ R0, R205, R0, !PT ;  /* 0x00000000cd007209 */ /* 0x000fe20007810000 */
[----:B------:R-:W-:Y:S01]  /*4770*/  LDSM.16.MT88.4 R52, [R226+0x900] ;  /* 0x00090000e234783b */ /* 0x000fe20000004200 */
[----:B-1----:R-:W-:Y:S01]  /*4780*/  FFMA.FTZ R5, R7, c[0x0][0x2d0], -R13 ;  /* 0x0000b40007057a23 */ /* 0x002fe2000001080d */
[----:B------:R-:W-:-:S02]  /*4790*/  FSEL R187, R187, -INF , P2 ;  /* 0xff800000bbbb7808 */ /* 0x000fc40001000000 */
[----:B------:R-:W-:Y:S02]  /*47a0*/  FMNMX.FTZ R0, R204, R0, !PT ;  /* 0x00000000cc007209 */ /* 0x000fe40007810000 */
[----:B------:R1:W3:Y:S02]  /*47b0*/  MUFU.EX2 R236, R5 ;  /* 0x0000000500ec7308 */ /* 0x0002e40000000800 */
[----:B------:R-:W-:-:S04]  /*47c0*/  FMNMX.FTZ R0, R191, R0, !PT ;  /* 0x00000000bf007209 */ /* 0x000fc80007810000 */
[----:B------:R-:W-:Y:S01]  /*47d0*/  FMNMX.FTZ R0, R190, R0, !PT ;  /* 0x00000000be007209 */ /* 0x000fe20007810000 */
[----:B--2---:R-:W-:Y:S01]  /*47e0*/  FFMA.FTZ R3, R16, c[0x0][0x2d0], -R12 ;  /* 0x0000b40010037a23 */ /* 0x004fe2000001080c */
[----:B------:R3:W-:Y:S01]  /*47f0*/  MUFU.EX2 R200, R4 ;  /* 0x0000000400c87308 */ /* 0x0007e20000000800 */
[----:B-1----:R-:W-:-:S07]  /*4800*/  FFMA.FTZ R5, R9, c[0x0][0x2d0], -R13 ;  /* 0x0000b40009057a23 */ /* 0x002fce000001080d */
[----:B------:R1:W2:Y:S01]  /*4810*/  MUFU.EX2 R201, R3 ;  /* 0x0000000300c97308 */ /* 0x0002a20000000800 */
[----:B------:R-:W4:Y:S07]  /*4820*/  SHFL.BFLY PT, R9, R0, 0x2, 0x1f ;  /* 0x0c401f0000097f89 */ /* 0x000f2e00000e0000 */
[----:B------:R4:W-:Y:S01]  /*4830*/  MUFU.EX2 R135, R5 ;  /* 0x0000000500877308 */ /* 0x0009e20000000800 */
[----:B---3--:R-:W-:Y:S01]  /*4840*/  F2FP.BF16.PACK_AB R4, R236, R235 ;  /* 0x000000ebec04723e */ /* 0x008fe200000010ff */
[----:B-1----:R-:W-:Y:S01]  /*4850*/  FFMA.FTZ R3, R17, c[0x0][0x2d0], -R13 ;  /* 0x0000b40011037a23 */ /* 0x002fe2000001080d */
[----:B--2---:R-:W-:-:S05]  /*4860*/  F2FP.BF16.PACK_AB R7, R201, R234 ;  /* 0x000000eac907723e */ /* 0x004fca00000010ff */
[----:B------:R1:W-:Y:S01]  /*4870*/  MUFU.EX2 R241, R3 ;  /* 0x0000000300f17308 */ /* 0x0003e20000000800 */
[----:B----4-:R-:W-:Y:S01]  /*4880*/  FFMA.FTZ R5, R10, c[0x0][0x2d0], -R13 ;  /* 0x0000b4000a057a23 */ /* 0x010fe2000001080d */
[----:B------:R-:W-:-:S06]  /*4890*/  FMNMX.FTZ R0, R0, R9, !PT ;  /* 0x0000000900007209 */ /* 0x000fcc0007810000 */
[----:B------:R2:W3:Y:S01]  /*48a0*/  MUFU.EX2 R224, R5 ;  /* 0x0000000500e07308 */ /* 0x0004e20000000800 */
[----:B------:R-:W4:Y:S01]  /*48b0*/  SHFL.BFLY PT, R16, R0, 0x1, 0x1f ;  /* 0x0c201f0000107f89 */ /* 0x000f2200000e0000 */
[----:B-1----:R-:W-:-:S06]  /*48c0*/  FFMA.FTZ R3, R18, c[0x0][0x2d0], -R13 ;  /* 0x0000b40012037a23 */ /* 0x002fcc000001080d */
[----:B------:R1:W-:Y:S01]  /*48d0*/  MUFU.EX2 R231, R3 ;  /* 0x0000000300e77308 */ /* 0x0003e20000000800 */
[----:B--2---:R-:W-:Y:S01]  /*48e0*/  FFMA.FTZ R5, R11, c[0x0][0x2d0], -R12 ;  /* 0x0000b4000b057a23 */ /* 0x004fe2000001080c */
[----:B---3--:R-:W-:-:S06]  /*48f0*/  F2FP.BF16.PACK_AB R6, R224, R135 ;  /* 0x00000087e006723e */ /* 0x008fcc00000010ff */
[----:B------:R-:W2:Y:S01]  /*4900*/  MUFU.EX2 R188, R5 ;  /* 0x0000000500bc7308 */ /* 0x000ea20000000800 */
[----:B----4-:R-:W-:Y:S02]  /*4910*/  FMNMX.FTZ R137, R0, R16, !PT ;  /* 0x0000001000897209 */ /* 0x010fe40007810000 */
[----:B-1----:R-:W-:Y:S01]  /*4920*/  FMNMX.FTZ R3, R127, R8, !PT ;  /* 0x000000087f037209 */ /* 0x002fe20007810000 */
[----:B------:R-:W-:Y:S01]  /*4930*/  FFMA.FTZ R8, R19, c[0x0][0x2d0], -R13 ;  /* 0x0000b40013087a23 */ /* 0x000fe2000001080d */
[----:B------:R-:W-:Y:S02]  /*4940*/  FSETP.NEU.FTZ.AND P2, PT, R137, -INF , PT ;  /* 0xff8000008900780b */ /* 0x000fe40003f5d000 */
[----:B------:R-:W-:Y:S01]  /*4950*/  FMNMX.FTZ R3, R132, R3, !PT ;  /* 0x0000000384037209 */ /* 0x000fe20007810000 */
[----:B------:R1:W-:Y:S03]  /*4960*/  MUFU.EX2 R237, R8 ;  /* 0x0000000800ed7308 */ /* 0x0003e60000000800 */
[----:B------:R-:W-:-:S02]  /*4970*/  FMNMX.FTZ R3, R133, R3, !PT ;  /* 0x0000000385037209 */ /* 0x000fc40007810000 */
[----:B--2---:R-:W-:Y:S02]  /*4980*/  F2FP.BF16.PACK_AB R5, R200, R188 ;  /* 0x000000bcc805723e */ /* 0x004fe400000010ff */
[----:B------:R-:W-:-:S05]  /*4990*/  FMNMX.FTZ R3, R134, R3, !PT ;  /* 0x0000000386037209 */ /* 0x000fca0007810000 */
[----:B------:R-:W-:Y:S01]  /*49a0*/  HMMA.16816.F32.BF16 R64, R4, R44, RZ ;  /* 0x0000002c0440723c */ /* 0x000fe200000418ff */
[----:B-1----:R-:W-:-:S04]  /*49b0*/  FFMA.FTZ R8, R20, c[0x0][0x2d0], -R13 ;  /* 0x0000b40014087a23 */ /* 0x002fc8000001080d */
[----:B------:R1:W2:Y:S03]  /*49c0*/  MUFU.EX2 R238, R8 ;  /* 0x0000000800ee7308 */ /* 0x0002a60000000800 */
[C---:B------:R-:W-:Y:S08]  /*49d0*/  HMMA.16816.F32.BF16 R156, R4.reuse, R88, RZ ;  /* 0x00000058049c723c */ /* 0x040ff000000418ff */
[----:B------:R-:W-:Y:S01]  /*49e0*/  HMMA.16816.F32.BF16 R140, R4, R100, RZ ;  /* 0x00000064048c723c */ /* 0x000fe200000418ff */
[----:B-1----:R-:W-:Y:S01]  /*49f0*/  FMNMX.FTZ R8, R138, R3, !PT ;  /* 0x000000038a087209 */ /* 0x002fe20007810000 */
[----:B------:R-:W-:Y:S01]  /*4a00*/  FFMA.FTZ R3, R23, c[0x0][0x2d0], -R12 ;  /* 0x0000b40017037a23 */ /* 0x000fe2000001080c */
[----:B--2---:R-:W-:-:S05]  /*4a10*/  F2FP.BF16.PACK_AB R10, R238, R237 ;  /* 0x000000edee0a723e */ /* 0x004fca00000010ff */
[C---:B------:R-:W-:Y:S01]  /*4a20*/  HMMA.16816.F32.BF16 R128, R4.reuse, R104, RZ ;  /* 0x000000680480723c */ /* 0x040fe200000418ff */
[----:B------:R-:W-:Y:S01]  /*4a30*/  FMNMX.FTZ R8, R170, R8, !PT ;  /* 0x00000008aa087209 */ /* 0x000fe20007810000 */
[----:B------:R1:W-:Y:S06]  /*4a40*/  MUFU.EX2 R240, R3 ;  /* 0x0000000300f07308 */ /* 0x0003ec0000000800 */
[C---:B------:R-:W-:Y:S08]  /*4a50*/  HMMA.16816.F32.BF16 R152, R4.reuse, R80, RZ ;  /* 0x000000500498723c */ /* 0x040ff000000418ff */
[----:B------:R-:W-:Y:S01]  /*4a60*/  HMMA.16816.F32.BF16 R160, R4, R84, RZ ;  /* 0x0000005404a0723c */ /* 0x000fe200000418ff */
[----:B-1----:R-:W-:Y:S01]  /*4a70*/  FMNMX.FTZ R3, R169, R8, !PT ;  /* 0x00000008a9037209 */ /* 0x002fe20007810000 */
[----:B------:R-:W-:-:S03]  /*4a80*/  FFMA.FTZ R8, R24, c[0x0][0x2d0], -R12 ;  /* 0x0000b40018087a23 */ /* 0x000fc6000001080c */
[----:B------:R-:W-:Y:S01]  /*4a90*/  FMNMX.FTZ R3, R167, R3, !PT ;  /* 0x00000003a7037209 */ /* 0x000fe20007810000 */
[----:B------:R1:W2:Y:S02]  /*4aa0*/  MUFU.EX2 R242, R8 ;  /* 0x0000000800f27308 */ /* 0x0002a40000000800 */
[----:B------:R-:W-:Y:S01]  /*4ab0*/  HMMA.16816.F32.BF16 R148, R4, R92, RZ ;  /* 0x0000005c0494723c */ /* 0x000fe200000418ff */
[----:B------:R-:W-:-:S04]  /*4ac0*/  FMNMX.FTZ R3, R165, R3, !PT ;  /* 0x00000003a5037209 */ /* 0x000fc80007810000 */
[----:B------:R-:W-:-:S03]  /*4ad0*/  FMNMX.FTZ R3, R187, R3, !PT ;  /* 0x00000003bb037209 */ /* 0x000fc60007810000 */
[----:B------:R-:W-:Y:S01]  /*4ae0*/  HMMA.16816.F32.BF16 R144, R4, R96, RZ ;  /* 0x000000600490723c */ /* 0x000fe200000418ff */
[----:B------:R-:W-:-:S04]  /*4af0*/  FMNMX.FTZ R3, R186, R3, !PT ;  /* 0x00000003ba037209 */ /* 0x000fc80007810000 */
[----:B------:R-:W-:Y:S01]  /*4b00*/  FMNMX.FTZ R3, R185, R3, !PT ;  /* 0x00000003b9037209 */ /* 0x000fe20007810000 */
[----:B-1----:R-:W-:Y:S01]  /*4b10*/  FFMA.FTZ R8, R25, c[0x0][0x2d0], -R12 ;  /* 0x0000b40019087a23 */ /* 0x002fe2000001080c */
[----:B--2---:R-:W-:Y:S01]  /*4b20*/  F2FP.BF16.PACK_AB R9, R242, R240 ;  /* 0x000000f0f209723e */ /* 0x004fe200000010ff */
[----:B------:R-:W-:Y:S01]  /*4b30*/  HMMA.16816.F32.BF16 R120, R4, R46, RZ ;  /* 0x0000002e0478723c */ /* 0x000fe200000418ff */
[----:B------:R-:W-:Y:S01]  /*4b40*/  FMNMX.FTZ R14, R184, R3, !PT ;  /* 0x00000003b80e7209 */ /* 0x000fe20007810000 */
[----:B------:R1:W-:Y:S01]  /*4b50*/  MUFU.EX2 R202, R8 ;  /* 0x0000000800ca7308 */ /* 0x0003e20000000800 */
[----:B------:R-:W-:-:S03]  /*4b60*/  FMUL.FTZ R3, R137, c[0x0][0x2d0] ;  /* 0x0000b40089037a20 */ /* 0x000fc60000410000 */
[----:B------:R-:W2:Y:S02]  /*4b70*/  SHFL.BFLY PT, R15, R14, 0x2, 0x1f ;  /* 0x0c401f000e0f7f89 */ /* 0x000ea400000e0000 */
[----:B------:R-:W-:Y:S01]  /*4b80*/  FSEL R3, R3, RZ, P2 ;  /* 0x000000ff03037208 */ /* 0x000fe20001000000 */
[C---:B------:R-:W-:Y:S08]  /*4b90*/  HMMA.16816.F32.BF16 R112, R4.reuse, R82, RZ ;  /* 0x000000520470723c */ /* 0x040ff000000418ff */
[----:B------:R-:W-:Y:S01]  /*4ba0*/  HMMA.16816.F32.BF16 R40, R4, R86, RZ ;  /* 0x000000560428723c */ /* 0x000fe200000418ff */
[----:B-1----:R-:W-:-:S04]  /*4bb0*/  FFMA.FTZ R8, R26, c[0x0][0x2d0], -R12 ;  /* 0x0000b4001a087a23 */ /* 0x002fc8000001080c */
[----:B------:R1:W3:Y:S03]  /*4bc0*/  MUFU.EX2 R232, R8 ;  /* 0x0000000800e87308 */ /* 0x0002e60000000800 */
[----:B------:R-:W-:Y:S01]  /*4bd0*/  HMMA.16816.F32.BF16 R36, R4, R90, RZ ;  /* 0x0000005a0424723c */ /* 0x000fe200000418ff */
[----:B--2---:R-:W-:-:S07]  /*4be0*/  FMNMX.FTZ R0, R14, R15, !PT ;  /* 0x0000000f0e007209 */ /* 0x004fce0007810000 */
[----:B------:R-:W-:Y:S01]  /*4bf0*/  HMMA.16816.F32.BF16 R32, R4, R94, RZ ;  /* 0x0000005e0420723c */ /* 0x000fe200000418ff */
[----:B-1----:R-:W-:Y:S02]  /*4c00*/  F2FP.BF16.PACK_AB R8, R231, R241 ;  /* 0x000000f1e708723e */ /* 0x002fe400000010ff */
[----:B---3--:R-:W-:-:S05]  /*4c10*/  F2FP.BF16.PACK_AB R11, R232, R202 ;  /* 0x000000cae80b723e */ /* 0x008fca00000010ff */
[----:B------:R-:W-:Y:S08]  /*4c20*/  HMMA.16816.F32.BF16 R28, R4, R98, RZ ;  /* 0x00000062041c723c */ /* 0x000ff000000418ff */
[----:B------:R-:W-:Y:S01]  /*4c30*/  HMMA.16816.F32.BF16 R192, R8, R60, R64 ;  /* 0x0000003c08c0723c */ /* 0x000fe20000041840 */
[----:B------:R-:W-:Y:S07]  /*4c40*/  LDSM.16.MT88.4 R64, [R227+0x2900] ;  /* 0x00290000e340783b */ /* 0x000fee0000004200 */
[C---:B------:R-:W-:Y:S08]  /*4c50*/  HMMA.16816.F32.BF16 R24, R4.reuse, R102, RZ ;  /* 0x000000660418723c */ /* 0x040ff000000418ff */
[----:B------:R-:W-:Y:S01]  /*4c60*/  HMMA.16816.F32.BF16 R20, R4, R106, RZ ;  /* 0x0000006a0414723c */ /* 0x000fe200000418ff */
[----:B------:R-:W1:Y:S06]  /*4c70*/  SHFL.BFLY PT, R5, R0, 0x1, 0x1f ;  /* 0x0c201f0000057f89 */ /* 0x000e6c00000e0000 */
[--C-:B------:R-:W-:Y:S01]  /*4c80*/  FFMA.FTZ R4, R108, c[0x0][0x2d0], -R3.reuse ;  /* 0x0000b4006c047a23 */ /* 0x100fe20000010803 */
[C---:B------:R-:W-:Y:S03]  /*4c90*/  HMMA.16816.F32.BF16 R172, R8.reuse, R56, R156 ;  /* 0x0000003808ac723c */ /* 0x040fe6000004189c */
[----:B------:R2:W-:Y:S05]  /*4ca0*/  MUFU.EX2 R189, R4 ;  /* 0x0000000400bd7308 */ /* 0x0005ea0000000800 */
[C---:B------:R-:W-:Y:S08]  /*4cb0*/  HMMA.16816.F32.BF16 R140, R8.reuse, R48, R140 ;  /* 0x00000030088c723c */ /* 0x040ff0000004188c */
[----:B------:R-:W-:Y:S01]  /*4cc0*/  HMMA.16816.F32.BF16 R248, R8, R76, R160 ;  /* 0x0000004c08f8723c */ /* 0x000fe200000418a0 */
[----:B-1----:R-:W-:Y:S01]  /*4cd0*/  FMNMX.FTZ R136, R0, R5, !PT ;  /* 0x0000000500887209 */ /* 0x002fe20007810000 */
[----:B------:R-:W-:-:S02]  /*4ce0*/  FFMA.FTZ R0, R118, c[0x0][0x2d0], -R3 ;  /* 0x0000b40076007a23 */ /* 0x000fc40000010803 */
[----:B--2---:R-:W-:Y:S01]  /*4cf0*/  FFMA.FTZ R4, R109, c[0x0][0x2d0], -R3 ;  /* 0x0000b4006d047a23 */ /* 0x004fe20000010803 */
[----:B------:R-:W-:-:S03]  /*4d00*/  FSETP.NEU.FTZ.AND P2, PT, R136, -INF , PT ;  /* 0xff8000008800780b */ /* 0x000fc60003f5d000 */
[----:B------:R1:W-:Y:S01]  /*4d10*/  MUFU.EX2 R14, R4 ;  /* 0x00000004000e7308 */ /* 0x0003e20000000800 */
[C---:B------:R-:W-:Y:S01]  /*4d20*/  HMMA.16816.F32.BF16 R128, R8.reuse, R64, R128 ;  /* 0x000000400880723c */ /* 0x040fe20000041880 */
[----:B------:R-:W-:Y:S01]  /*4d30*/  MOV R162, R173 ;  /* 0x000000ad00a27202 */ /* 0x000fe20000000f00 */
[----:B------:R-:W-:Y:S02]  /*4d40*/  IMAD.MOV.U32 R160, RZ, RZ, R172 ;  /* 0x000000ffffa07224 */ /* 0x000fe400078e00ac */
[----:B------:R-:W-:Y:S02]  /*4d50*/  IMAD.MOV.U32 R163, RZ, RZ, R175 ;  /* 0x000000ffffa37224 */ /* 0x000fe400078e00af */
[----:B------:R-:W-:Y:S01]  /*4d60*/  IMAD.MOV.U32 R161, RZ, RZ, R174 ;  /* 0x000000ffffa17224 */ /* 0x000fe200078e00ae */
[----:B------:R-:W-:Y:S01]  /*4d70*/  MOV R173, R143 ;  /* 0x0000008f00ad7202 */ /* 0x000fe20000000f00 */
[----:B------:R-:W-:Y:S01]  /*4d80*/  HMMA.16816.F32.BF16 R148, R8, R72, R148 ;  /* 0x000000480894723c */ /* 0x000fe20000041894 */
[----:B------:R-:W-:-:S02]  /*4d90*/  IMAD.MOV.U32 R172, RZ, RZ, R142 ;  /* 0x000000ffffac7224 */ /* 0x000fc400078e008e */
[----:B------:R-:W-:Y:S02]  /*4da0*/  IMAD.MOV.U32 R142, RZ, RZ, R188 ;  /* 0x000000ffff8e7224 */ /* 0x000fe400078e00bc */
[----:B------:R-:W-:Y:S01]  /*4db0*/  IMAD.MOV.U32 R174, RZ, RZ, R141 ;  /* 0x000000ffffae7224 */ /* 0x000fe200078e008d */
[----:B------:R-:W-:Y:S01]  /*4dc0*/  MOV R141, R200 ;  /* 0x000000c8008d7202 */ /* 0x000fe20000000f00 */
[----:B-1----:R-:W-:Y:S01]  /*4dd0*/  FFMA.FTZ R4, R110, c[0x0][0x2d0], -R3 ;  /* 0x0000b4006e047a23 */ /* 0x002fe20000010803 */
[C---:B------:R-:W-:Y:S03]  /*4de0*/  HMMA.16816.F32.BF16 R196, R8.reuse, R52, R152 ;  /* 0x0000003408c4723c */ /* 0x040fe60000041898 */
[----:B------:R1:W2:Y:S05]  /*4df0*/  MUFU.EX2 R6, R4 ;  /* 0x0000000400067308 */ /* 0x0002aa0000000800 */
[----:B------:R-:W-:Y:S01]  /*4e00*/  IMAD.MOV.U32 R16, RZ, RZ, R130 ;  /* 0x000000ffff107224 */ /* 0x000fe200078e0082 */
[----:B------:R-:W-:Y:S01]  /*4e10*/  MOV R5, R129 ;  /* 0x0000008100057202 */ /* 0x000fe20000000f00 */
[----:B------:R-:W-:Y:S01]  /*4e20*/  IMAD.MOV.U32 R7, RZ, RZ, R131 ;  /* 0x000000ffff077224 */ /* 0x000fe200078e0083 */
[----:B------:R-:W-:Y:S01]  /*4e30*/  HMMA.16816.F32.BF16 R144, R8, R68, R144 ;  /* 0x000000440890723c */ /* 0x000fe20000041890 */
[----:B------:R-:W-:-:S04]  /*4e40*/  IMAD.MOV.U32 R118, RZ, RZ, R128 ;  /* 0x000000ffff767224 */ /* 0x000fc800078e0080 */
[----:B------:R-:W-:Y:S01]  /*4e50*/  MOV R17, R151 ;  /* 0x0000009700117202 */ /* 0x000fe20000000f00 */
[----:B------:R-:W-:Y:S01]  /*4e60*/  IMAD.MOV.U32 R230, RZ, RZ, R150 ;  /* 0x000000ffffe67224 */ /* 0x000fe200078e0096 */
[----:B------:R-:W-:Y:S01]  /*4e70*/  MOV R175, R149 ;  /* 0x0000009500af7202 */ /* 0x000fe20000000f00 */
[----:B-1----:R-:W-:Y:S01]  /*4e80*/  FFMA.FTZ R4, R111, c[0x0][0x2d0], -R3 ;  /* 0x0000b4006f047a23 */ /* 0x002fe20000010803 */
[----:B--2---:R-:W-:Y:S01]  /*4e90*/  MOV R143, R6 ;  /* 0x00000006008f7202 */ /* 0x004fe20000000f00 */
[----:B------:R-:W-:Y:S01]  /*4ea0*/  HMMA.16816.F32.BF16 R128, R8, R54, R112 ;  /* 0x000000360880723c */ /* 0x000fe20000041870 */
[----:B------:R1:W2:Y:S01]  /*4eb0*/  MUFU.EX2 R6, R0 ;  /* 0x0000000000067308 */ /* 0x0002a20000000800 */
[----:B------:R-:W-:-:S05]  /*4ec0*/  IMAD.MOV.U32 R229, RZ, RZ, R148 ;  /* 0x000000ffffe57224 */ /* 0x000fca00078e0094 */
[----:B------:R-:W-:Y:S01]  /*4ed0*/  IMAD.MOV.U32 R114, RZ, RZ, R230 ;  /* 0x000000ffff727224 */ /* 0x000fe200078e00e6 */
[C---:B------:R-:W-:Y:S01]  /*4ee0*/  HMMA.16816.F32.BF16 R148, R8.reuse, R62, R120 ;  /* 0x0000003e0894723c */ /* 0x040fe20000041878 */
[----:B------:R3:W4:Y:S05]  /*4ef0*/  MUFU.EX2 R15, R4 ;  /* 0x00000004000f7308 */ /* 0x00072a0000000800 */
[----:B------:R-:W-:Y:S01]  /*4f00*/  IMAD.MOV.U32 R111, RZ, RZ, R145 ;  /* 0x000000ffff6f7224 */ /* 0x000fe200078e0091 */
[----:B------:R-:W-:Y:S01]  /*4f10*/  MOV R120, R203 ;  /* 0x000000cb00787202 */ /* 0x000fe20000000f00 */
[C---:B------:R-:W-:Y:S01]  /*4f20*/  HMMA.16816.F32.BF16 R152, R8.reuse, R78, R40 ;  /* 0x0000004e0898723c */ /* 0x040fe20000041828 */
[----:B-1----:R-:W-:Y:S01]  /*4f30*/  FMUL.FTZ R0, R136, c[0x0][0x2d0] ;  /* 0x0000b40088007a20 */ /* 0x002fe20000410000 */
[----:B------:R-:W-:Y:S01]  /*4f40*/  MOV R122, R16 ;  /* 0x00000010007a7202 */ /* 0x000fe20000000f00 */
[----:B--2---:R-:W-:Y:S01]  /*4f50*/  IMAD.MOV.U32 R115, RZ, RZ, R6 ;  /* 0x000000ffff737224 */ /* 0x004fe200078e0006 */
[----:B------:R-:W-:Y:S01]  /*4f60*/  MOV R109, R146 ;  /* 0x00000092006d7202 */ /* 0x000fe20000000f00 */
[----:B------:R-:W-:Y:S01]  /*4f70*/  IMAD.MOV.U32 R123, RZ, RZ, R7 ;  /* 0x000000ffff7b7224 */ /* 0x000fe200078e0007 */
[----:B------:R-:W-:Y:S01]  /*4f80*/  FSEL R0, R0, RZ, P2 ;  /* 0x000000ff00007208 */ /* 0x000fe20001000000 */
[----:B------:R-:W-:Y:S01]  /*4f90*/  IMAD.MOV.U32 R121, RZ, RZ, R5 ;  /* 0x000000ffff797224 */ /* 0x000fe200078e0005 */
[----:B------:R-:W-:Y:S01]  /*4fa0*/  HMMA.16816.F32.BF16 R220, R8, R74, R32 ;  /* 0x0000004a08dc723c */ /* 0x000fe20000041820 */
[----:B---3--:R-:W-:-:S02]  /*4fb0*/  FFMA.FTZ R4, R116, c[0x0][0x2d0], -R3 ;  /* 0x0000b40074047a23 */ /* 0x008fc40000010803 */
[----:B------:R-:W-:Y:S01]  /*4fc0*/  IMAD.MOV.U32 R116, RZ, RZ, R140 ;  /* 0x000000ffff747224 */ /* 0x000fe200078e008c */
[----:B------:R-:W-:Y:S01]  /*4fd0*/  MOV R41, R121 ;  /* 0x0000007900297202 */ /* 0x000fe20000000f00 */
[----:B------:R1:W-:Y:S01]  /*4fe0*/  MUFU.EX2 R183, R4 ;  /* 0x0000000400b77308 */ /* 0x0003e20000000800 */
[----:B------:R-:W-:Y:S02]  /*4ff0*/  IMAD.MOV.U32 R140, RZ, RZ, R201 ;  /* 0x000000ffff8c7224 */ /* 0x000fe400078e00c9 */
[----:B------:R-:W-:Y:S01]  /*5000*/  HMMA.16816.F32.BF16 R216, R8, R70, R28 ;  /* 0x0000004608d8723c */ /* 0x000fe2000004181c */
[----:B------:R-:W-:Y:S02]  /*5010*/  IMAD.MOV.U32 R110, RZ, RZ, R147 ;  /* 0x000000ffff6e7224 */ /* 0x000fe400078e0093 */
[----:B------:R-:W-:Y:S02]  /*5020*/  IMAD.MOV.U32 R108, RZ, RZ, R144 ;  /* 0x000000ffff6c7224 */ /* 0x000fe400078e0090 */
[----:B------:R-:W-:-:S02]  /*5030*/  IMAD.MOV.U32 R43, RZ, RZ, R123 ;  /* 0x000000ffff2b7224 */ /* 0x000fc400078e007b */
[----:B------:R-:W-:Y:S01]  /*5040*/  IMAD.MOV.U32 R42, RZ, RZ, R122 ;  /* 0x000000ffff2a7224 */ /* 0x000fe200078e007a */
[----:B------:R-:W-:Y:S01]  /*5050*/  HMMA.16816.F32.BF16 R212, R8, R50, R24 ;  /* 0x0000003208d4723c */ /* 0x000fe20000041818 */
[----:B-1----:R-:W-:Y:S02]  /*5060*/  FFMA.FTZ R4, R117, c[0x0][0x2d0], -R3 ;  /* 0x0000b40075047a23 */ /* 0x002fe40000010803 */
[----:B------:R-:W-:-:S05]  /*5070*/  IMAD.MOV.U32 R117, RZ, RZ, R17 ;  /* 0x000000ffff757224 */ /* 0x000fca00078e0011 */
[----:B------:R-:W-:Y:S01]  /*5080*/  HMMA.16816.F32.BF16 R208, R8, R66, R20 ;  /* 0x0000004208d0723c */ /* 0x000fe20000041814 */
[----:B------:R1:W-:Y:S02]  /*5090*/  MUFU.EX2 R239, R4 ;  /* 0x0000000400ef7308 */ /* 0x0003e40000000800 */
[----:B-1----:R-:W-:Y:S02]  /*50a0*/  FFMA.FTZ R4, R119, c[0x0][0x2d0], -R3 ;  /* 0x0000b40077047a23 */ /* 0x002fe40000010803 */
[----:B------:R-:W-:-:S04]  /*50b0*/  IMAD.MOV.U32 R119, RZ, RZ, R202 ;  /* 0x000000ffff777224 */ /* 0x000fc800078e00ca */
[----:B------:R1:W2:Y:S01]  /*50c0*/  MUFU.EX2 R243, R4 ;  /* 0x0000000400f37308 */ /* 0x0002a20000000800 */
[----:B------:R-:W-:Y:S01]  /*50d0*/  HMMA.16816.F32.BF16 R200, R8, R58, R36 ;  /* 0x0000003a08c8723c */ /* 0x000fe20000041824 */
[----:B------:R-:W-:-:S06]  /*50e0*/  IMAD.MOV.U32 R40, RZ, RZ, R119 ;  /* 0x000000ffff287224 */ /* 0x000fcc00078e0077 */
[----:B------:R-:W-:Y:S02]  /*50f0*/  F2FP.BF16.PACK_AB R8, R14, R189 ;  /* 0x000000bd0e08723e */ /* 0x000fe400000010ff */
[----:B----4-:R-:W-:Y:S01]  /*5100*/  F2FP.BF16.PACK_AB R10, R15, R143 ;  /* 0x0000008f0f0a723e */ /* 0x010fe200000010ff */
[----:B-1----:R-:W-:Y:S01]  /*5110*/  FFMA.FTZ R4, R124, c[0x0][0x2d0], -R0 ;  /* 0x0000b4007c047a23 */ /* 0x002fe20000010800 */
[----:B--2---:R-:W-:-:S03]  /*5120*/  F2FP.BF16.PACK_AB R6, R243, R239 ;  /* 0x000000eff306723e */ /* 0x004fc600000010ff */
[----:B------:R1:W-:Y:S02]  /*5130*/  MUFU.EX2 R113, R4 ;  /* 0x0000000400717308 */ /* 0x0003e40000000800 */
[----:B-1----:R-:W-:-:S06]  /*5140*/  FFMA.FTZ R4, R125, c[0x0][0x2d0], -R0 ;  /* 0x0000b4007d047a23 */ /* 0x002fcc0000010800 */
[----:B------:R1:W2:Y:S02]  /*5150*/  MUFU.EX2 R112, R4 ;  /* 0x0000000400707308 */ /* 0x0002a40000000800 */
[----:B-1----:R-:W-:Y:S01]  /*5160*/  FFMA.FTZ R4, R126, c[0x0][0x2d0], -R0 ;  /* 0x0000b4007e047a23 */ /* 0x002fe20000010800 */
[----:B--2---:R-:W-:-:S05]  /*5170*/  F2FP.BF16.PACK_AB R9, R112, R113 ;  /* 0x000000717009723e */ /* 0x004fca00000010ff */
[----:B------:R1:W-:Y:S02]  /*5180*/  MUFU.EX2 R188, R4 ;  /* 0x0000000400bc7308 */ /* 0x0003e40000000800 */
[----:B-1----:R-:W-:-:S06]  /*5190*/  FFMA.FTZ R4, R127, c[0x0][0x2d0], -R0 ;  /* 0x0000b4007f047a23 */ /* 0x002fcc0000010800 */
[----:B------:R1:W2:Y:S02]  /*51a0*/  MUFU.EX2 R244, R4 ;  /* 0x0000000400f47308 */ /* 0x0002a40000000800 */
[----:B-1----:R-:W-:Y:S01]  /*51b0*/  FFMA.FTZ R4, R132, c[0x0][0x2d0], -R0 ;  /* 0x0000b40084047a23 */ /* 0x002fe20000010800 */
[----:B--2---:R-:W-:Y:S02]  /*51c0*/  F2FP.BF16.PACK_AB R11, R244, R188 ;  /* 0x000000bcf40b723e */ /* 0x004fe400000010ff */
[----:B------:R-:W-:-:S03]  /*51d0*/  MOV R132, R117 ;  /* 0x0000007500847202 */ /* 0x000fc60000000f00 */
[----:B------:R1:W-:Y:S02]  /*51e0*/  MUFU.EX2 R252, R4 ;  /* 0x0000000400fc7308 */ /* 0x0003e40000000800 */
[C---:B------:R-:W-:Y:S07]  /*51f0*/  HMMA.16816.F32.BF16 R16, R8.reuse, R80, RZ ;  /* 0x000000500810723c */ /* 0x040fee00000418ff */
[----:B------:R-:W-:Y:S01]  /*5200*/  IMAD.MOV.U32 R80, RZ, RZ, R172 ;  /* 0x000000ffff507224 */ /* 0x000fe200078e00ac */
[----:B------:R-:W-:Y:S01]  /*5210*/  HMMA.16816.F32.BF16 R20, R8, R44, RZ ;  /* 0x0000002c0814723c */ /* 0x000fe200000418ff */
[----:B------:R-:W-:-:S02]  /*5220*/  IMAD.MOV.U32 R81, RZ, RZ, R116 ;  /* 0x000000ffff517224 */ /* 0x000fc400078e0074 */
[----:B-1----:R-:W-:Y:S01]  /*5230*/  FFMA.FTZ R4, R133, c[0x0][0x2d0], -R0 ;  /* 0x0000b40085047a23 */ /* 0x002fe20000010800 */
[----:B------:R-:W-:-:S03]  /*5240*/  MOV R133, R175 ;  /* 0x000000af00857202 */ /* 0x000fc60000000f00 */
[----:B------:R-:W-:Y:S01]  /*5250*/  IMAD.MOV.U32 R44, RZ, RZ, R110 ;  /* 0x000000ffff2c7224 */ /* 0x000fe200078e006e */
[----:B------:R1:W2:Y:S01]  /*5260*/  MUFU.EX2 R245, R4 ;  /* 0x0000000400f57308 */ /* 0x0002a20000000800 */
[----:B------:R-:W-:Y:S01]  /*5270*/  HMMA.16816.F32.BF16 R36, R8, R84, RZ ;  /* 0x000000540824723c */ /* 0x000fe200000418ff */
[----:B------:R-:W-:-:S06]  /*5280*/  IMAD.MOV.U32 R45, RZ, RZ, R109 ;  /* 0x000000ffff2d7224 */ /* 0x000fcc00078e006d */
[----:B------:R-:W-:Y:S01]  /*5290*/  MOV R85, R115 ;  /* 0x0000007300557202 */ /* 0x000fe20000000f00 */
[----:B------:R-:W-:Y:S01]  /*52a0*/  HMMA.16816.F32.BF16 R32, R8, R88, RZ ;  /* 0x000000580820723c */ /* 0x000fe200000418ff */
[----:B-1----:R-:W-:Y:S01]  /*52b0*/  FFMA.FTZ R4, R134, c[0x0][0x2d0], -R0 ;  /* 0x0000b40086047a23 */ /* 0x002fe20000010800 */
[----:B--2---:R-:W-:-:S06]  /*52c0*/  F2FP.BF16.PACK_AB R5, R245, R252 ;  /* 0x000000fcf505723e */ /* 0x004fcc00000010ff */
[C---:B------:R-:W-:Y:S01]  /*52d0*/  HMMA.16816.F32.BF16 R28, R8.reuse, R92, RZ ;  /* 0x0000005c081c723c */ /* 0x040fe200000418ff */
[----:B------:R-:W-:Y:S01]  /*52e0*/  MOV R134, R108 ;  /* 0x0000006c00867202 */ /* 0x000fe20000000f00 */
[----:B------:R1:W-:Y:S03]  /*52f0*/  MUFU.EX2 R247, R4 ;  /* 0x0000000400f77308 */ /* 0x0003e60000000800 */
[----:B------:R-:W-:Y:S02]  /*5300*/  MOV R88, R134 ;  /* 0x0000008600587202 */ /* 0x000fe40000000f00 */
[----:B------:R-:W-:Y:S01]  /*5310*/  IMAD.MOV.U32 R93, RZ, RZ, R183 ;  /* 0x000000ffff5d7224 */ /* 0x000fe200078e00b7 */
[----:B------:R-:W-:Y:S07]  /*5320*/  HMMA.16816.F32.BF16 R24, R8, R96, RZ ;  /* 0x000000600818723c */ /* 0x000fee00000418ff */
[----:B------:R-:W-:Y:S01]  /*5330*/  MOV R96, R40 ;  /* 0x0000002800607202 */ /* 0x000fe20000000f00 */
[----:B------:R-:W-:-:S02]  /*5340*/  IMAD.MOV.U32 R97, RZ, RZ, R140 ;  /* 0x000000ffff617224 */ /* 0x000fc400078e008c */
[----:B-1----:R-:W-:Y:S01]  /*5350*/  FFMA.FTZ R4, R138, c[0x0][0x2d0], -R0 ;  /* 0x0000b4008a047a23 */ /* 0x002fe20000010800 */
[----:B------:R-:W-:-:S03]  /*5360*/  MOV R138, R111 ;  /* 0x0000006f008a7202 */ /* 0x000fc60000000f00 */
[----:B------:R1:W2:Y:S01]  /*5370*/  MUFU.EX2 R246, R4 ;  /* 0x0000000400f67308 */ /* 0x0002a20000000800 */
[----:B------:R-:W-:Y:S02]  /*5380*/  MOV R89, R138 ;  /* 0x0000008a00597202 */ /* 0x000fe40000000f00 */
[----:B-1----:R-:W-:Y:S01]  /*5390*/  F2FP.BF16.PACK_AB R4, R115, R183 ;  /* 0x000000b77304723e */ /* 0x002fe200000010ff */
[----:B------:R-:W-:Y:S01]  /*53a0*/  IMAD.MOV.U32 R115, RZ, RZ, R229 ;  /* 0x000000ffff737224 */ /* 0x000fe200078e00e5 */
[----:B--2---:R-:W-:-:S07]  /*53b0*/  F2FP.BF16.PACK_AB R7, R246, R247 ;  /* 0x000000f7f607723e */ /* 0x004fce00000010ff */
[----:B------:R-:W-:Y:S07]  /*53c0*/  HMMA.16816.F32.BF16 R156, R4, R52, R16 ;  /* 0x00000034049c723c */ /* 0x000fee0000041810 */
[----:B------:R-:W-:Y:S01]  /*53d0*/  IMAD.MOV.U32 R52, RZ, RZ, R120 ;  /* 0x000000ffff347224 */ /* 0x000fe200078e0078 */
[----:B------:R-:W-:Y:S01]  /*53e0*/  HMMA.16816.F32.BF16 R16, R8, R104, RZ ;  /* 0x000000680810723c */ /* 0x000fe200000418ff */
[----:B------:R-:W-:Y:S02]  /*53f0*/  IMAD.MOV.U32 R53, RZ, RZ, R118 ;  /* 0x000000ffff357224 */ /* 0x000fe400078e0076 */
[----:B------:R-:W-:-:S02]  /*5400*/  IMAD.MOV.U32 R84, RZ, RZ, R52 ;  /* 0x000000ffff547224 */ /* 0x000fc400078e0034 */
[----:B------:R-:W-:Y:S01]  /*5410*/  IMAD.MOV.U32 R52, RZ, RZ, R115 ;  /* 0x000000ffff347224 */ /* 0x000fe200078e0073 */
[----:B------:R-:W-:Y:S01]  /*5420*/  MOV R115, R141 ;  /* 0x0000008d00737202 */ /* 0x000fe20000000f00 */
[----:B------:R-:W-:Y:S01]  /*5430*/  IMAD.MOV.U32 R104, RZ, RZ, R81 ;  /* 0x000000ffff687224 */ /* 0x000fe200078e0051 */
[----:B------:R-:W-:Y:S01]  /*5440*/  HMMA.16816.F32.BF16 R144, R4, R60, R20 ;  /* 0x0000003c0490723c */ /* 0x000fe20000041814 */
[----:B------:R-:W-:-:S06]  /*5450*/  IMAD.MOV.U32 R81, RZ, RZ, R143 ;  /* 0x000000ffff517224 */ /* 0x000fcc00078e008f */
[----:B------:R-:W-:Y:S01]  /*5460*/  IMAD.MOV.U32 R60, RZ, RZ, R174 ;  /* 0x000000ffff3c7224 */ /* 0x000fe200078e00ae */
[----:B------:R-:W-:Y:S01]  /*5470*/  HMMA.16816.F32.BF16 R20, R8, R100, RZ ;  /* 0x000000640814723c */ /* 0x000fe200000418ff */
[----:B------:R-:W-:Y:S02]  /*5480*/  MOV R61, R173 ;  /* 0x000000ad003d7202 */ /* 0x000fe40000000f00 */
[----:B------:R-:W-:-:S04]  /*5490*/  IMAD.MOV.U32 R105, RZ, RZ, R60 ;  /* 0x000000ffff697224 */ /* 0x000fc800078e003c */
[----:B------:R-:W-:Y:S01]  /*54a0*/  IMAD.MOV.U32 R100, RZ, RZ, R42 ;  /* 0x000000ffff647224 */ /* 0x000fe200078e002a */
[----:B------:R-:W-:Y:S01]  /*54b0*/  HMMA.16816.F32.BF16 R16, R4, R64, R16 ;  /* 0x000000400410723c */ /* 0x000fe20000041810 */
[----:B------:R-:W-:-:S07]  /*54c0*/  MOV R101, R43 ;  /* 0x0000002b00657202 */ /* 0x000fce0000000f00 */
[C---:B------:R-:W-:Y:S07]  /*54d0*/  HMMA.16816.F32.BF16 R172, R4.reuse, R76, R36 ;  /* 0x0000004c04ac723c */ /* 0x040fee0000041824 */
[----:B------:R-:W-:Y:S01]  /*54e0*/  IMAD.MOV.U32 R77, RZ, RZ, R41 ;  /* 0x000000ffff4d7224 */ /* 0x000fe200078e0029 */
[C---:B------:R-:W-:Y:S08]  /*54f0*/  HMMA.16816.F32.BF16 R108, R4.reuse, R56, R32 ;  /* 0x00000038046c723c */ /* 0x040ff00000041820 */
[----:B------:R-:W-:Y:S01]  /*5500*/  HMMA.16816.F32.BF16 R124, R4, R72, R28 ;  /* 0x00000048047c723c */ /* 0x000fe2000004181c */
[----:B------:R-:W-:Y:S01]  /*5510*/  IMAD.MOV.U32 R76, RZ, RZ, R17 ;  /* 0x000000ffff4c7224 */ /* 0x000fe200078e0011 */
[----:B------:R-:W-:Y:S01]  /*5520*/  MOV R230, R18 ;  /* 0x0000001200e67202 */ /* 0x000fe20000000f00 */
[----:B------:R-:W-:-:S02]  /*5530*/  IMAD.MOV.U32 R92, RZ, RZ, R16 ;  /* 0x000000ffff5c7224 */ /* 0x000fc400078e0010 */
[----:B------:R-:W-:-:S03]  /*5540*/  IMAD.MOV.U32 R229, RZ, RZ, R19 ;  /* 0x000000ffffe57224 */ /* 0x000fc600078e0013 */
[C---:B------:R-:W-:Y:S07]  /*5550*/  HMMA.16816.F32.BF16 R32, R8.reuse, R86, RZ ;  /* 0x000000560820723c */ /* 0x040fee00000418ff */
[----:B------:R-:W-:Y:S01]  /*5560*/  IMAD.MOV.U32 R86, RZ, RZ, R44 ;  /* 0x000000ffff567224 */ /* 0x000fe200078e002c */
[----:B------:R-:W-:Y:S01]  /*5570*/  HMMA.16816.F32.BF16 R28, R8, R90, RZ ;  /* 0x0000005a081c723c */ /* 0x000fe200000418ff */
[----:B------:R-:W-:Y:S01]  /*5580*/  IMAD.MOV.U32 R87, RZ, RZ, R80 ;  /* 0x000000ffff577224 */ /* 0x000fe200078e0050 */
[----:B------:R-:W-:-:S05]  /*5590*/  MOV R80, R188 ;  /* 0x000000bc00507202 */ /* 0x000fca0000000f00 */
[----:B------:R-:W-:Y:S01]  /*55a0*/  IMAD.MOV.U32 R91, RZ, RZ, R45 ;  /* 0x000000ffff5b7224 */ /* 0x000fe200078e002d */
[----:B------:R-:W-:Y:S01]  /*55b0*/  HMMA.16816.F32.BF16 R116, R4, R68, R24 ;  /* 0x000000440474723c */ /* 0x000fe20000041818 */
[----:B------:R-:W-:-:S07]  /*55c0*/  IMAD.MOV.U32 R90, RZ, RZ, R132 ;  /* 0x000000ffff5a7224 */ /* 0x000fce00078e0084 */
[----:B------:R-:W-:Y:S08]  /*55d0*/  HMMA.16816.F32.BF16 R120, R4, R48, R20 ;  /* 0x000000300478723c */ /* 0x000ff00000041814 */
[C---:B------:R-:W-:Y:S08]  /*55e0*/  HMMA.16816.F32.BF16 R40, R8.reuse, R46, RZ ;  /* 0x0000002e0828723c */ /* 0x040ff000000418ff */
[C---:B------:R-:W-:Y:S07]  /*55f0*/  HMMA.16816.F32.BF16 R36, R8.reuse, R82, RZ ;  /* 0x000000520824723c */ /* 0x040fee00000418ff */
[----:B------:R-:W-:Y:S01]  /*5600*/  IMAD.MOV.U32 R83, RZ, RZ, R53 ;  /* 0x000000ffff537224 */ /* 0x000fe200078e0035 */
[----:B------:R-:W-:Y:S01]  /*5610*/  HMMA.16816.F32.BF16 R24, R8, R94, RZ ;  /* 0x0000005e0818723c */ /* 0x000fe200000418ff */
[----:B------:R-:W-:Y:S01]  /*5620*/  IMAD.MOV.U32 R53, RZ, RZ, R133 ;  /* 0x000000ffff357224 */ /* 0x000fe200078e0085 */
[----:B------:R-:W-:-:S05]  /*5630*/  MOV R82, R61 ;  /* 0x0000003d00527202 */ /* 0x000fca0000000f00 */
[----:B------:R-:W-:Y:S01]  /*5640*/  IMAD.MOV.U32 R94, RZ, RZ, R163 ;  /* 0x000000ffff5e7224 */ /* 0x000fe200078e00a3 */
[----:B------:R-:W-:Y:S01]  /*5650*/  HMMA.16816.F32.BF16 R20, R8, R98, RZ ;  /* 0x000000620814723c */ /* 0x000fe200000418ff */
[----:B------:R-:W-:Y:S01]  /*5660*/  MOV R95, R114 ;  /* 0x00000072005f7202 */ /* 0x000fe20000000f00 */
[----:B------:R-:W-:-:S05]  /*5670*/  IMAD.MOV.U32 R114, RZ, RZ, R142 ;  /* 0x000000ffff727224 */ /* 0x000fca00078e008e */
[----:B------:R-:W-:Y:S01]  /*5680*/  MOV R98, R162 ;  /* 0x000000a200627202 */ /* 0x000fe20000000f00 */
[----:B------:R-:W-:Y:S01]  /*5690*/  HMMA.16816.F32.BF16 R16, R8, R102, RZ ;  /* 0x000000660810723c */ /* 0x000fe200000418ff */
[----:B------:R-:W-:-:S06]  /*56a0*/  IMAD.MOV.U32 R99, RZ, RZ, R161 ;  /* 0x000000ffff637224 */ /* 0x000fcc00078e00a1 */
[----:B------:R-:W-:Y:S01]  /*56b0*/  IMAD.MOV.U32 R103, RZ, RZ, R160 ;  /* 0x000000ffff677224 */ /* 0x000fe200078e00a0 */
[----:B------:R-:W-:Y:S07]  /*56c0*/  HMMA.16816.F32.BF16 R44, R8, R106, RZ ;  /* 0x0000006a082c723c */ /* 0x000fee00000418ff */
[----:B------:R-:W-:Y:S01]  /*56d0*/  FFMA.FTZ R8, R168, c[0x0][0x2d0], -R3 ;  /* 0x0000b400a8087a23 */ /* 0x000fe20000010803 */
[----:B------:R-:W-:Y:S01]  /*56e0*/  HMMA.16816.F32.BF16 R40, R4, R62, R40 ;  /* 0x0000003e0428723c */ /* 0x000fe20000041828 */
[----:B------:R-:W-:-:S02]  /*56f0*/  IMAD.MOV.U32 R168, RZ, RZ, R103 ;  /* 0x000000ffffa87224 */ /* 0x000fc400078e0067 */
[----:B------:R1:W-:Y:S01]  /*5700*/  MUFU.EX2 R134, R8 ;  /* 0x0000000800867308 */ /* 0x0003e20000000800 */
[----:B------:R-:W-:Y:S02]  /*5710*/  IMAD.MOV.U32 R103, RZ, RZ, R95 ;  /* 0x000000ffff677224 */ /* 0x000fe400078e005f */
[----:B------:R-:W-:Y:S02]  /*5720*/  IMAD.MOV.U32 R95, RZ, RZ, R83 ;  /* 0x000000ffff5f7224 */ /* 0x000fe400078e0053 */
[----:B------:R-:W-:Y:S01]  /*5730*/  IMAD.MOV.U32 R83, RZ, RZ, R76 ;  /* 0x000000ffff537224 */ /* 0x000fe200078e004c */
[----:B------:R-:W-:Y:S01]  /*5740*/  MOV R76, R85 ;  /* 0x00000055004c7202 */ /* 0x000fe20000000f00 */
[C---:B------:R-:W-:Y:S08]  /*5750*/  HMMA.16816.F32.BF16 R36, R4.reuse, R54, R36 ;  /* 0x000000360424723c */ /* 0x040ff00000041824 */
[----:B------:R-:W-:Y:S01]  /*5760*/  HMMA.16816.F32.BF16 R32, R4, R78, R32 ;  /* 0x0000004e0420723c */ /* 0x000fe20000041820 */
[----:B-1----:R-:W-:-:S04]  /*5770*/  FFMA.FTZ R8, R166, c[0x0][0x2d0], -R3 ;  /* 0x0000b400a6087a23 */ /* 0x002fc80000010803 */
[----:B------:R1:W-:Y:S03]  /*5780*/  MUFU.EX2 R138, R8 ;  /* 0x00000008008a7308 */ /* 0x0003e60000000800 */
[C---:B------:R-:W-:Y:S08]  /*5790*/  HMMA.16816.F32.BF16 R28, R4.reuse, R58, R28 ;  /* 0x0000003a041c723c */ /* 0x040ff0000004181c */
[C---:B------:R-:W-:Y:S01]  /*57a0*/  HMMA.16816.F32.BF16 R72, R4.reuse, R74, R24 ;  /* 0x0000004a0448723c */ /* 0x040fe20000041818 */
[----:B------:R-:W-:Y:S01]  /*57b0*/  MOV R54, R103 ;  /* 0x0000006700367202 */ /* 0x000fe20000000f00 */
[----:B-1----:R-:W-:Y:S01]  /*57c0*/  FFMA.FTZ R8, R164, c[0x0][0x2d0], -R3 ;  /* 0x0000b400a4087a23 */ /* 0x002fe20000010803 */
[----:B------:R-:W-:Y:S05]  /*57d0*/  LDSM.16.MT88.4 R24, [R226+0x1100] ;  /* 0x00110000e218783b */ /* 0x000fea0000004200 */
[C---:B------:R-:W-:Y:S01]  /*57e0*/  HMMA.16816.F32.BF16 R68, R4.reuse, R70, R20 ;  /* 0x000000460444723c */ /* 0x040fe20000041814 */
[----:B------:R1:W-:Y:S01]  /*57f0*/  MUFU.EX2 R188, R8 ;  /* 0x0000000800bc7308 */ /* 0x0003e20000000800 */
[----:B------:R-:W-:Y:S01]  /*5800*/  IMAD.MOV.U32 R103, RZ, RZ, R95 ;  /* 0x000000ffff677224 */ /* 0x000fe200078e005f */
[----:B------:R-:W-:Y:S05]  /*5810*/  LDSM.16.MT88.4 R20, [R228+0x1100] ;  /* 0x00110000e414783b */ /* 0x000fea0000004200 */
[C---:B------:R-:W-:Y:S08]  /*5820*/  HMMA.16816.F32.BF16 R48, R4.reuse, R50, R16 ;  /* 0x000000320430723c */ /* 0x040ff00000041810 */
[----:B------:R-:W-:Y:S01]  /*5830*/  HMMA.16816.F32.BF16 R44, R4, R66, R44 ;  /* 0x00000042042c723c */ /* 0x000fe2000004182c */
[----:B-1----:R-:W-:Y:S01]  /*5840*/  FFMA.FTZ R8, R139, c[0x0][0x2d0], -R3 ;  /* 0x0000b4008b087a23 */ /* 0x002fe20000010803 */
[----:B------:R-:W1:Y:S03]  /*5850*/  LDSM.16.MT88.4 R16, [R225+0x1100] ;  /* 0x00110000e110783b */ /* 0x000e660000004200 */
[----:B------:R2:W3:Y:S01]  /*5860*/  MUFU.EX2 R139, R8 ;  /* 0x00000008008b7308 */ /* 0x0004e20000000800 */
[----:B------:R-:W-:-:S02]  /*5870*/  IMAD.MOV.U32 R95, RZ, RZ, R83 ;  /* 0x000000ffff5f7224 */ /* 0x000fc400078e0053 */
[----:B------:R-:W-:Y:S02]  /*5880*/  FFMA.FTZ R4, R176, c[0x0][0x2d0], -R13 ;  /* 0x0000b400b0047a23 */ /* 0x000fe4000001080d */
[----:B--2---:R-:W-:Y:S01]  /*5890*/  FFMA.FTZ R8, R170, c[0x0][0x2d0], -R0 ;  /* 0x0000b400aa087a23 */ /* 0x004fe20000010800 */
[----:B------:R-:W-:Y:S02]  /*58a0*/  MOV R170, R99 ;  /* 0x0000006300aa7202 */ /* 0x000fe40000000f00 */
[----:B------:R2:W-:Y:S01]  /*58b0*/  MUFU.EX2 R60, R4 ;  /* 0x00000004003c7308 */ /* 0x0005e20000000800 */
[----:B------:R-:W-:Y:S01]  /*58c0*/  MOV R99, R87 ;  /* 0x0000005700637202 */ /* 0x000fe20000000f00 */
[----:B------:R-:W-:Y:S01]  /*58d0*/  IMAD.MOV.U32 R87, RZ, RZ, R100 ;  /* 0x000000ffff577224 */ /* 0x000fe200078e0064 */
[----:B---3--:R-:W-:Y:S01]  /*58e0*/  F2FP.BF16.PACK_AB R10, R139, R188 ;  /* 0x000000bc8b0a723e */ /* 0x008fe200000010ff */
[----:B------:R-:W-:-:S04]  /*58f0*/  IMAD.MOV.U32 R100, RZ, RZ, R84 ;  /* 0x000000ffff647224 */ /* 0x000fc800078e0054 */
[----:B------:R3:W-:Y:S01]  /*5900*/  MUFU.EX2 R64, R8 ;  /* 0x0000000800407308 */ /* 0x0007e20000000800 */
[----:B------:R-:W-:Y:S01]  /*5910*/  MOV R83, R224 ;  /* 0x000000e000537202 */ /* 0x000fe20000000f00 */
[----:B--2---:R-:W-:-:S06]  /*5920*/  FFMA.FTZ R4, R177, c[0x0][0x2d0], -R13 ;  /* 0x0000b400b1047a23 */ /* 0x004fcc000001080d */
[----:B------:R2:W4:Y:S01]  /*5930*/  MUFU.EX2 R61, R4 ;  /* 0x00000004003d7308 */ /* 0x0005220000000800 */
[----:B---3--:R-:W-:Y:S02]  /*5940*/  FFMA.FTZ R8, R169, c[0x0][0x2d0], -R0 ;  /* 0x0000b400a9087a23 */ /* 0x008fe40000010800 */
[----:B------:R-:W-:Y:S01]  /*5950*/  IMAD.MOV.U32 R169, RZ, RZ, R98 ;  /* 0x000000ffffa97224 */ /* 0x000fe200078e0062 */
[----:B------:R-:W-:-:S04]  /*5960*/  MOV R98, R90 ;  /* 0x0000005a00627202 */ /* 0x000fc80000000f00 */
[----:B------:R3:W1:Y:S01]  /*5970*/  MUFU.EX2 R65, R8 ;  /* 0x0000000800417308 */ /* 0x0006620000000800 */
[----:B------:R-:W-:Y:S02]  /*5980*/  IMAD.MOV.U32 R90, RZ, RZ, R91 ;  /* 0x000000ffff5a7224 */ /* 0x000fe400078e005b */
[----:B------:R-:W-:Y:S01]  /*5990*/  IMAD.MOV.U32 R91, RZ, RZ, R86 ;  /* 0x000000ffff5b7224 */ /* 0x000fe200078e0056 */
[----:B------:R-:W-:Y:S01]  /*59a0*/  MOV R86, R77 ;  /* 0x0000004d00567202 */ /* 0x000fe20000000f00 */
[----:B------:R-:W-:Y:S02]  /*59b0*/  IMAD.MOV.U32 R77, RZ, RZ, R135 ;  /* 0x000000ffff4d7224 */ /* 0x000fe400078e0087 */
[----:B------:R1:W5:Y:S01]  /*59c0*/  LDL.LU R135, [R1+0x94] ;  /* 0x0000940001877983 */ /* 0x0003620000300800 */
[----:B--2---:R-:W-:Y:S01]  /*59d0*/  FFMA.FTZ R4, R182, c[0x0][0x2d0], -R12 ;  /* 0x0000b400b6047a23 */ /* 0x004fe2000001080c */
[----:B----4-:R-:W-:-:S03]  /*59e0*/  F2FP.BF16.PACK_AB R6, R61, R60 ;  /* 0x0000003c3d06723e */ /* 0x010fc600000010ff */
[----:B------:R2:W-:Y:S01]  /*59f0*/  MUFU.EX2 R56, R4 ;  /* 0x0000000400387308 */ /* 0x0005e20000000800 */
[----:B---3--:R-:W-:Y:S01]  /*5a00*/  FFMA.FTZ R8, R167, c[0x0][0x2d0], -R0 ;  /* 0x0000b400a7087a23 */ /* 0x008fe20000010800 */
[----:B-1----:R-:W-:-:S06]  /*5a10*/  F2FP.BF16.PACK_AB R9, R65, R64 ;  /* 0x000000404109723e */ /* 0x002fcc00000010ff */
[----:B------:R1:W-:Y:S01]  /*5a20*/  MUFU.EX2 R132, R8 ;  /* 0x0000000800847308 */ /* 0x0003e20000000800 */
[----:B--2---:R-:W-:-:S07]  /*5a30*/  FFMA.FTZ R4, R181, c[0x0][0x2d0], -R12 ;  /* 0x0000b400b5047a23 */ /* 0x004fce000001080c */
[----:B------:R2:W3:Y:S01]  /*5a40*/  MUFU.EX2 R57, R4 ;  /* 0x0000000400397308 */ /* 0x0004e20000000800 */
[----:B-1----:R-:W-:-:S07]  /*5a50*/  FFMA.FTZ R8, R165, c[0x0][0x2d0], -R0 ;  /* 0x0000b400a5087a23 */ /* 0x002fce0000010800 */
[----:B------:R1:W4:Y:S01]  /*5a60*/  MUFU.EX2 R133, R8 ;  /* 0x0000000800857308 */ /* 0x0003220000000800 */
[----:B--2---:R-:W-:Y:S01]  /*5a70*/  FFMA.FTZ R4, R180, c[0x0][0x2d0], -R12 ;  /* 0x0000b400b4047a23 */ /* 0x004fe2000001080c */
[----:B---3--:R-:W-:-:S06]  /*5a80*/  F2FP.BF16.PACK_AB R5, R57, R56 ;  /* 0x000000383905723e */ /* 0x008fcc00000010ff */
[----:B------:R2:W-:Y:S01]  /*5a90*/  MUFU.EX2 R58, R4 ;  /* 0x00000004003a7308 */ /* 0x0005e20000000800 */
[----:B-1----:R-:W-:Y:S01]  /*5aa0*/  FFMA.FTZ R8, R178, c[0x0][0x2d0], -R13 ;  /* 0x0000b400b2087a23 */ /* 0x002fe2000001080d */
[----:B----4-:R-:W-:-:S06]  /*5ab0*/  F2FP.BF16.PACK_AB R11, R133, R132 ;  /* 0x00000084850b723e */ /* 0x010fcc00000010ff */
[----:B------:R1:W-:Y:S01]  /*5ac0*/  MUFU.EX2 R62, R8 ;  /* 0x00000008003e7308 */ /* 0x0003e20000000800 */
[----:B--2---:R-:W-:-:S07]  /*5ad0*/  FFMA.FTZ R4, R179, c[0x0][0x2d0], -R12 ;  /* 0x0000b400b3047a23 */ /* 0x004fce000001080c */
[----:B------:R-:W2:Y:S01]  /*5ae0*/  MUFU.EX2 R59, R4 ;  /* 0x00000004003b7308 */ /* 0x000ea20000000800 */
[----:B-1----:R-:W-:Y:S02]  /*5af0*/  FFMA.FTZ R8, R171, c[0x0][0x2d0], -R13 ;  /* 0x0000b400ab087a23 */ /* 0x002fe4000001080d */
[----:B------:R-:W-:Y:S02]  /*5b00*/  IMAD.MOV.U32 R171, RZ, RZ, R94 ;  /* 0x000000ffffab7224 */ /* 0x000fe400078e005e */
[----:B------:R-:W-:-:S03]  /*5b10*/  IMAD.MOV.U32 R94, RZ, RZ, R82 ;  /* 0x000000ffff5e7224 */ /* 0x000fc600078e0052 */
[----:B------:R1:W3:Y:S01]  /*5b20*/  MUFU.EX2 R63, R8 ;  /* 0x00000008003f7308 */ /* 0x0002e20000000800 */
[----:B------:R-:W-:Y:S01]  /*5b30*/  IMAD.MOV.U32 R82, RZ, RZ, R101 ;  /* 0x000000ffff527224 */ /* 0x000fe200078e0065 */
[----:B------:R-:W-:Y:S01]  /*5b40*/  MOV R101, R96 ;  /* 0x0000006000657202 */ /* 0x000fe20000000f00 */
[----:B------:R-:W-:Y:S02]  /*5b50*/  IMAD.MOV.U32 R96, RZ, RZ, R243 ;  /* 0x000000ffff607224 */ /* 0x000fe400078e00f3 */
[----:B------:R-:W4:Y:S01]  /*5b60*/  LDL.LU R243, [R1+0x90] ;  /* 0x0000900001f37983 */ /* 0x000f220000300800 */
[----:B--2---:R-:W-:-:S03]  /*5b70*/  F2FP.BF16.PACK_AB R7, R59, R58 ;  /* 0x0000003a3b07723e */ /* 0x004fc600000010ff */
[----:B------:R-:W2:Y:S04]  /*5b80*/  LDL.LU R84, [R1+0x4] ;  /* 0x0000040001547983 */ /* 0x000ea80000300800 */
[----:B------:R-:W2:Y:S01]  /*5b90*/  LDL.LU R85, [R1] ;  /* 0x0000000001557983 */ /* 0x000ea20000300800 */
[----:B-1----:R-:W-:-:S03]  /*5ba0*/  F2FP.BF16.PACK_AB R8, R138, R134 ;  /* 0x000000868a08723e */ /* 0x002fc600000010ff */
[----:B------:R-:W2:Y:S01]  /*5bb0*/  LDL.LU R224, [R1+0x8c] ;  /* 0x00008c0001e07983 */ /* 0x000ea20000300800 */
[----:B---3--:R-:W-:-:S03]  /*5bc0*/  F2FP.BF16.PACK_AB R4, R63, R62 ;  /* 0x0000003e3f04723e */ /* 0x008fc600000010ff */
[-C--:B------:R-:W-:Y:S08]  /*5bd0*/  HMMA.16816.F32.BF16 R144, R8, R16.reuse, R144 ;  /* 0x000000100890723c */ /* 0x080ff00000041890 */
        /* <DEDUP_REMOVED lines=13> */
[----:B------:R-:W3:Y:S07]  /*5cb0*/  LDSM.16.MT88.4 R20, [R226+0x3100] ;  /* 0x00310000e214783b */ /* 0x000eee0000004200 */
[-C--:B-1----:R-:W-:Y:S08]  /*5cc0*/  HMMA.16816.F32.BF16 R108, R8, R16.reuse, R108 ;  /* 0x00000010086c723c */ /* 0x082ff0000004186c */
[C---:B------:R-:W-:Y:S08]  /*5cd0*/  HMMA.16816.F32.BF16 R196, R4.reuse, R16, R168 ;  /* 0x0000001004c4723c */ /* 0x040ff000000418a8 */
[-C--:B------:R-:W-:Y:S08]  /*5ce0*/  HMMA.16816.F32.BF16 R200, R4, R18.reuse, R200 ;  /* 0x0000001204c8723c */ /* 0x080ff000000418c8 */
[----:B------:R-:W-:Y:S01]  /*5cf0*/  HMMA.16816.F32.BF16 R248, R8, R18, R28 ;  /* 0x0000001208f8723c */ /* 0x000fe2000004181c */
[----:B------:R-:W1:Y:S01]  /*5d00*/  LDSM.16.MT88.4 R16, [R228+0x3100] ;  /* 0x00310000e410783b */ /* 0x000e620000004200 */
[----:B------:R-:W-:Y:S01]  /*5d10*/  IMAD.MOV.U32 R55, RZ, RZ, R98 ;  /* 0x000000ffff377224 */ /* 0x000fe200078e0062 */
[----:B------:R-:W-:Y:S01]  /*5d20*/  MOV R102, R94 ;  /* 0x0000005e00667202 */ /* 0x000fe20000000f00 */
[----:B------:R-:W-:Y:S01]  /*5d30*/  IMAD.MOV.U32 R107, RZ, RZ, R99 ;  /* 0x000000ffff6b7224 */ /* 0x000fe200078e0063 */
[----:B------:R-:W1:Y:S01]  /*5d40*/  LDSM.16.MT88.4 R28, [R227+0x3100] ;  /* 0x00310000e31c783b */ /* 0x000e620000004200 */
[----:B------:R-:W-:Y:S01]  /*5d50*/  IMAD.MOV.U32 R98, RZ, RZ, R86 ;  /* 0x000000ffff627224 */ /* 0x000fe200078e0056 */
[----:B------:R-:W-:Y:S01]  /*5d60*/  MOV R86, R76 ;  /* 0x0000004c00567202 */ /* 0x000fe20000000f00 */
        /* <DEDUP_REMOVED lines=10> */
[----:B------:R-:W-:-:S02]  /*5e10*/  IMAD.MOV.U32 R169, RZ, RZ, R98 ;  /* 0x000000ffffa97224 */ /* 0x000fc400078e0062 */
[----:B------:R-:W-:Y:S02]  /*5e20*/  IMAD.MOV.U32 R78, RZ, RZ, R95 ;  /* 0x000000ffff4e7224 */ /* 0x000fe400078e005f */
[----:B------:R-:W-:Y:S02]  /*5e30*/  IMAD.MOV.U32 R130, RZ, RZ, R109 ;  /* 0x000000ffff827224 */ /* 0x000fe400078e006d */
[----:B------:R-:W-:Y:S01]  /*5e40*/  IMAD.MOV.U32 R129, RZ, RZ, R110 ;  /* 0x000000ffff817224 */ /* 0x000fe200078e006e */
[C---:B---3--:R-:W-:Y:S01]  /*5e50*/  HMMA.16816.F32.BF16 R52, R4.reuse, R24, R52 ;  /* 0x000000180434723c */ /* 0x048fe20000041834 */
[----:B------:R-:W-:Y:S01]  /*5e60*/  IMAD.MOV.U32 R102, RZ, RZ, R83 ;  /* 0x000000ffff667224 */ /* 0x000fe200078e0053 */
[----:B------:R-:W-:Y:S01]  /*5e70*/  MOV R83, R240 ;  /* 0x000000f000537202 */ /* 0x000fe20000000f00 */
[----:B------:R-:W-:Y:S01]  /*5e80*/  IMAD.MOV.U32 R170, RZ, RZ, R99 ;  /* 0x000000ffffaa7224 */ /* 0x000fe200078e0063 */
[----:B------:R-:W-:Y:S01]  /*5e90*/  MOV R99, R97 ;  /* 0x0000006100637202 */ /* 0x000fe20000000f00 */
[----:B------:R-:W-:Y:S01]  /*5ea0*/  IMAD.MOV.U32 R95, RZ, RZ, R241 ;  /* 0x000000ffff5f7224 */ /* 0x000fe200078e00f1 */
[----:B------:R-:W-:Y:S01]  /*5eb0*/  MOV R168, R94 ;  /* 0x0000005e00a87202 */ /* 0x000fe20000000f00 */
[----:B------:R-:W-:Y:S01]  /*5ec0*/  IMAD.MOV.U32 R76, RZ, RZ, R239 ;  /* 0x000000ffff4c7224 */ /* 0x000fe200078e00ef */
[----:B------:R-:W-:Y:S01]  /*5ed0*/  HMMA.16816.F32.BF16 R88, R4, R20, R88 ;  /* 0x000000140458723c */ /* 0x000fe20000041858 */
[----:B------:R-:W-:Y:S01]  /*5ee0*/  IMAD.MOV.U32 R94, RZ, RZ, R93 ;  /* 0x000000ffff5e7224 */ /* 0x000fe200078e005d */
[----:B------:R3:W5:Y:S01]  /*5ef0*/  LDL.LU R244, [R1+0x88] ;  /* 0x0000880001f47983 */ /* 0x0007620000300800 */
        /* <DEDUP_REMOVED lines=24> */
[----:B------:R-:W-:Y:S02]  /*6080*/  IMAD.MOV.U32 R87, RZ, RZ, R82 ;  /* 0x000000ffff577224 */ /* 0x000fe400078e0052 */
[----:B------:R-:W-:Y:S01]  /*6090*/  IMAD.MOV.U32 R154, RZ, RZ, R94 ;  /* 0x000000ffff9a7224 */ /* 0x000fe200078e005e */
[C---:B-1----:R-:W-:Y:S08]  /*60a0*/  HMMA.16816.F32.BF16 R104, R4.reuse, R16, R104 ;  /* 0x000000100468723c */ /* 0x042ff00000041868 */
[----:B------:R-:W-:Y:S08]  /*60b0*/  HMMA.16816.F32.BF16 R192, R4, R28, R192 ;  /* 0x0000001c04c0723c */ /* 0x000ff000000418c0 */
[----:B------:R-:W-:Y:S01]  /*60c0*/  HMMA.16816.F32.BF16 R48, R8, R18, R48 ;  /* 0x000000120830723c */ /* 0x000fe20000041830 */
[----:B------:R-:W-:-:S02]  /*60d0*/  IMAD.MOV.U32 R15, RZ, RZ, R232 ;  /* 0x000000ffff0f7224 */ /* 0x000fc400078e00e8 */
[----:B----4-:R-:W-:-:S05]  /*60e0*/  IMAD.MOV.U32 R77, RZ, RZ, R243 ;  /* 0x000000ffff4d7224 */ /* 0x010fca00078e00f3 */
[----:B------:R-:W-:Y:S01]  /*60f0*/  HMMA.16816.F32.BF16 R44, R8, R30, R44 ;  /* 0x0000001e082c723c */ /* 0x000fe2000004182c */
[----:B------:R-:W-:Y:S01]  /*6100*/  MOV R96, R242 ;  /* 0x000000f200607202 */ /* 0x000fe20000000f00 */
[----:B------:R3:W5:Y:S01]  /*6110*/  LDL.LU R243, [R1+0x84] ;  /* 0x0000840001f37983 */ /* 0x0007620000300800 */
[----:B------:R-:W-:Y:S02]  /*6120*/  IMAD.MOV.U32 R98, RZ, RZ, R77 ;  /* 0x000000ffff627224 */ /* 0x000fe400078e004d */
        /* <DEDUP_REMOVED lines=9> */
[----:B------:R3:W5:Y:S01]  /*61c0*/  LDL.LU R242, [R1+0x80] ;  /* 0x0000800001f27983 */ /* 0x0007620000300800 */
[----:B------:R-:W-:-:S02]  /*61d0*/  IMAD.MOV.U32 R168, RZ, RZ, R77 ;  /* 0x000000ffffa87224 */ /* 0x000fc400078e004d */
[----:B------:R-:W-:Y:S01]  /*61e0*/  IMAD.MOV.U32 R155, RZ, RZ, R99 ;  /* 0x000000ffff9b7224 */ /* 0x000fe200078e0063 */
[C---:B------:R-:W-:Y:S01]  /*61f0*/  HMMA.16816.F32.BF16 R76, R4.reuse, R26, R220 ;  /* 0x0000001a044c723c */ /* 0x040fe200000418dc */
[----:B------:R-:W-:Y:S01]  /*6200*/  MOV R99, R93 ;  /* 0x0000005d00637202 */ /* 0x000fe20000000f00 */
[----:B------:R-:W-:Y:S01]  /*6210*/  IMAD.MOV.U32 R96, RZ, RZ, R238 ;  /* 0x000000ffff607224 */ /* 0x000fe200078e00ee */
[----:B------:R3:W5:Y:S04]  /*6220*/  LDL.LU R241, [R1+0x7c] ;  /* 0x00007c0001f17983 */ /* 0x0007680000300800 */
[----:B------:R-:W-:Y:S01]  /*6230*/  IMAD.MOV.U32 R223, RZ, RZ, R92 ;  /* 0x000000ffffdf7224 */ /* 0x000fe200078e005c */
[----:B------:R3:W5:Y:S01]  /*6240*/  LDL.LU R240, [R1+0x78] ;  /* 0x0000780001f07983 */ /* 0x0007620000300800 */
[C---:B------:R-:W-:Y:S03]  /*6250*/  HMMA.16816.F32.BF16 R92, R4.reuse, R22, R216 ;  /* 0x00000016045c723c */ /* 0x040fe600000418d8 */
[----:B------:R3:W5:Y:S04]  /*6260*/  LDL.LU R239, [R1+0x74] ;  /* 0x0000740001ef7983 */ /* 0x0007680000300800 */
[----:B------:R-:W-:Y:S01]  /*6270*/  IMAD.MOV.U32 R219, RZ, RZ, R111 ;  /* 0x000000ffffdb7224 */ /* 0x000fe200078e006f */
[----:B------:R3:W5:Y:S01]  /*6280*/  LDL.LU R238, [R1+0x70] ;  /* 0x0000700001ee7983 */ /* 0x0007620000300800 */
[C---:B------:R-:W-:Y:S03]  /*6290*/  HMMA.16816.F32.BF16 R108, R4.reuse, R18, R212 ;  /* 0x00000012046c723c */ /* 0x040fe600000418d4 */
[----:B------:R3:W5:Y:S04]  /*62a0*/  LDL.LU R237, [R1+0x6c] ;  /* 0x00006c0001ed7983 */ /* 0x0007680000300800 */
[----:B------:R-:W-:Y:S01]  /*62b0*/  MOV R212, R86 ;  /* 0x0000005600d47202 */ /* 0x000fe20000000f00 */
[----:B------:R-:W-:Y:S01]  /*62c0*/  IMAD.MOV.U32 R213, RZ, RZ, R87 ;  /* 0x000000ffffd57224 */ /* 0x000fe200078e0057 */
[----:B--2---:R-:W-:Y:S01]  /*62d0*/  MOV R214, R84 ;  /* 0x0000005400d67202 */ /* 0x004fe20000000f00 */
[----:B------:R-:W-:Y:S01]  /*62e0*/  IMAD.MOV.U32 R215, RZ, RZ, R85 ;  /* 0x000000ffffd77224 */ /* 0x000fe200078e0055 */
[----:B------:R3:W5:Y:S01]  /*62f0*/  LDL.LU R236, [R1+0x68] ;  /* 0x0000680001ec7983 */ /* 0x0007620000300800 */
[----:B------:R-:W-:Y:S03]  /*6300*/  HMMA.16816.F32.BF16 R84, R4, R30, R208 ;  /* 0x0000001e0454723c */ /* 0x000fe600000418d0 */
[----:B------:R3:W5:Y:S04]  /*6310*/  LDL.LU R235, [R1+0x64] ;  /* 0x0000640001eb7983 */ /* 0x0007680000300800 */
[----:B------:R-:W-:Y:S01]  /*6320*/  MOV R211, R223 ;  /* 0x000000df00d37202 */ /* 0x000fe20000000f00 */
[----:B------:R-:W-:Y:S01]  /*6330*/  FFMA.FTZ R4, R205, c[0x0][0x2d0], -R3 ;  /* 0x0000b400cd047a23 */ /* 0x000fe20000010803 */
[C---:B------:R-:W-:Y:S01]  /*6340*/  HMMA.16816.F32.BF16 R220, R8.reuse, R24, R124 ;  /* 0x0000001808dc723c */ /* 0x040fe2000004187c */
[----:B------:R-:W-:Y:S01]  /*6350*/  IMAD.MOV.U32 R6, RZ, RZ, R212 ;  /* 0x000000ffff067224 */ /* 0x000fe200078e00d4 */
[----:B------:R-:W-:Y:S01]  /*6360*/  MOV R7, R213 ;  /* 0x000000d500077202 */ /* 0x000fe20000000f00 */
[----:B------:R-:W-:Y:S01]  /*6370*/  IMAD.MOV.U32 R5, RZ, RZ, R100 ;  /* 0x000000ffff057224 */ /* 0x000fe200078e0064 */
[----:B------:R3:W5:Y:S03]  /*6380*/  LDL.LU R234, [R1+0x60] ;  /* 0x0000600001ea7983 */ /* 0x0007660000300800 */
[----:B------:R-:W-:Y:S01]  /*6390*/  IMAD.MOV.U32 R124, RZ, RZ, R219 ;  /* 0x000000ffff7c7224 */ /* 0x000fe200078e00db */
[----:B------:R-:W-:Y:S01]  /*63a0*/  MOV R127, R67 ;  /* 0x00000043007f7202 */ /* 0x000fe20000000f00 */
[C---:B------:R-:W-:Y:S01]  /*63b0*/  HMMA.16816.F32.BF16 R216, R8.reuse, R26, R72 ;  /* 0x0000001a08d8723c */ /* 0x040fe20000041848 */
[----:B------:R-:W-:Y:S01]  /*63c0*/  IMAD.MOV.U32 R125, RZ, RZ, R66 ;  /* 0x000000ffff7d7224 */ /* 0x000fe200078e0042 */
[----:B------:R3:W5:Y:S05]  /*63d0*/  LDL.LU R233, [R1+0x5c] ;  /* 0x00005c0001e97983 */ /* 0x00076a0000300800 */
[----:B------:R-:W-:Y:S01]  /*63e0*/  MOV R75, R211 ;  /* 0x000000d3004b7202 */ /* 0x000fe20000000f00 */
[----:B------:R-:W-:Y:S01]  /*63f0*/  IMAD.MOV.U32 R73, RZ, RZ, R214 ;  /* 0x000000ffff497224 */ /* 0x000fe200078e00d6 */
[----:B------:R-:W-:Y:S01]  /*6400*/  HMMA.16816.F32.BF16 R208, R8, R22, R68 ;  /* 0x0000001608d0723c */ /* 0x000fe20000041844 */
[----:B------:R1:W-:Y:S01]  /*6410*/  MUFU.EX2 R23, R4 ;  /* 0x0000000400177308 */ /* 0x0003e20000000800 */
[----:B------:R-:W-:Y:S01]  /*6420*/  MOV R74, R215 ;  /* 0x000000d7004a7202 */ /* 0x000fe20000000f00 */
[----:B------:R-:W-:Y:S01]  /*6430*/  IMAD.MOV.U32 R126, RZ, RZ, R102 ;  /* 0x000000ffff7e7224 */ /* 0x000fe200078e0066 */
[----:B------:R-:W-:Y:S01]  /*6440*/  MOV R67, R103 ;  /* 0x0000006700437202 */ /* 0x000fe20000000f00 */
[----:B------:R3:W5:Y:S01]  /*6450*/  LDL.LU R232, [R1+0x58] ;  /* 0x0000580001e87983 */ /* 0x0007620000300800 */
[----:B-1----:R-:W-:-:S02]  /*6460*/  FFMA.FTZ R4, R204, c[0x0][0x2d0], -R3 ;  /* 0x0000b400cc047a23 */ /* 0x002fc40000010803 */
[----:B------:R-:W-:Y:S01]  /*6470*/  HMMA.16816.F32.BF16 R212, R8, R20, R116 ;  /* 0x0000001408d4723c */ /* 0x000fe20000041874 */
[----:B------:R-:W-:Y:S01]  /*6480*/  IMAD.MOV.U32 R27, RZ, RZ, R74 ;  /* 0x000000ffff1b7224 */ /* 0x000fe200078e004a */
[----:B------:R-:W-:Y:S01]  /*6490*/  MOV R66, R101 ;  /* 0x0000006500427202 */ /* 0x000fe20000000f00 */
[----:B------:R1:W2:Y:S01]  /*64a0*/  MUFU.EX2 R24, R4 ;  /* 0x0000000400187308 */ /* 0x0002a20000000800 */
[----:B------:R-:W-:Y:S01]  /*64b0*/  MOV R72, R75 ;  /* 0x0000004b00487202 */ /* 0x000fe20000000f00 */
[----:B------:R-:W-:Y:S01]  /*64c0*/  IMAD.MOV.U32 R70, RZ, RZ, R5 ;  /* 0x000000ffff467224 */ /* 0x000fe200078e0005 */
[----:B------:R-:W-:Y:S01]  /*64d0*/  MOV R71, R154 ;  /* 0x0000009a00477202 */ /* 0x000fe20000000f00 */
[----:B------:R3:W5:Y:S01]  /*64e0*/  LDL.LU R231, [R1+0x54] ;  /* 0x0000540001e77983 */ /* 0x0007620000300800 */
[--C-:B-1----:R-:W-:Y:S02]  /*64f0*/  FFMA.FTZ R4, R191, c[0x0][0x2d0], -R3.reuse ;  /* 0x0000b400bf047a23 */ /* 0x102fe40000010803 */
[----:B------:R-:W-:-:S04]  /*6500*/  FFMA.FTZ R3, R190, c[0x0][0x2d0], -R3 ;  /* 0x0000b400be037a23 */ /* 0x000fc80000010803 */
[----:B------:R1:W-:Y:S02]  /*6510*/  MUFU.EX2 R25, R3 ;  /* 0x0000000300197308 */ /* 0x0003e40000000800 */
[----:B-1----:R-:W-:-:S06]  /*6520*/  FFMA.FTZ R3, R187, c[0x0][0x2d0], -R0 ;  /* 0x0000b400bb037a23 */ /* 0x002fcc0000010800 */
[----:B------:R1:W-:Y:S01]  /*6530*/  MUFU.EX2 R20, R3 ;  /* 0x0000000300147308 */ /* 0x0003e20000000800 */
[----:B------:R-:W-:Y:S01]  /*6540*/  HMMA.16816.F32.BF16 R100, R8, R16, R120 ;  /* 0x000000100864723c */ /* 0x000fe20000041878 */
[----:B-1----:R-:W-:-:S06]  /*6550*/  FFMA.FTZ R3, R186, c[0x0][0x2d0], -R0 ;  /* 0x0000b400ba037a23 */ /* 0x002fcc0000010800 */
[----:B------:R1:W4:Y:S02]  /*6560*/  MUFU.EX2 R21, R3 ;  /* 0x0000000300157308 */ /* 0x0003240000000800 */
[--C-:B-1----:R-:W-:Y:S02]  /*6570*/  FFMA.FTZ R3, R185, c[0x0][0x2d0], -R0.reuse ;  /* 0x0000b400b9037a23 */ /* 0x102fe40000010800 */
[----:B------:R-:W-:Y:S01]  /*6580*/  FFMA.FTZ R0, R184, c[0x0][0x2d0], -R0 ;  /* 0x0000b400b8007a23 */ /* 0x000fe20000010800 */
[----:B------:R-:W-:Y:S01]  /*6590*/  MOV R74, R230 ;  /* 0x000000e6004a7202 */ /* 0x000fe20000000f00 */
[----:B------:R-:W-:Y:S01]  /*65a0*/  IMAD.MOV.U32 R75, RZ, RZ, R229 ;  /* 0x000000ffff4b7224 */ /* 0x000fe200078e00e5 */
[----:B------:R-:W-:Y:S01]  /*65b0*/  MOV R5, R152 ;  /* 0x0000009800057202 */ /* 0x000fe20000000f00 */
[----:B------:R1:W-:Y:S01]  /*65c0*/  MUFU.EX2 R19, R0 ;  /* 0x0000000000137308 */ /* 0x0003e20000000800 */
[----:B------:R-:W-:Y:S07]  /*65d0*/  LDSM.16.MT88.4 R184, [R228+0x1900] ;  /* 0x00190000e4b8783b */ /* 0x000fee0000004200 */
[----:B------:R-:W2:Y:S01]  /*65e0*/  MUFU.EX2 R26, R4 ;  /* 0x00000004001a7308 */ /* 0x000ea20000000800 */
[----:B------:R-:W-:Y:S01]  /*65f0*/  IMAD.MOV.U32 R68, RZ, RZ, R71 ;  /* 0x000000ffff447224 */ /* 0x000fe200078e0047 */
[----:B------:R3:W5:Y:S01]  /*6600*/  LDL.LU R230, [R1+0x50] ;  /* 0x0000500001e67983 */ /* 0x0007620000300800 */
[----:B------:R-:W-:-:S03]  /*6610*/  IMAD.MOV.U32 R190, RZ, RZ, R99 ;  /* 0x000000ffffbe7224 */ /* 0x000fc600078e0063 */
[----:B------:R3:W5:Y:S01]  /*6620*/  LDL.LU R229, [R1+0x4c] ;  /* 0x00004c0001e57983 */ /* 0x0007620000300800 */
[--C-:B-1----:R-:W-:Y:S02]  /*6630*/  FFMA.FTZ R0, R73, c[0x0][0x2d0], -R13.reuse ;  /* 0x0000b40049007a23 */ /* 0x102fe4000001080d */
[----:B------:R-:W-:Y:S01]  /*6640*/  IMAD.MOV.U32 R73, RZ, RZ, R124 ;  /* 0x000000ffff497224 */ /* 0x000fe200078e007c */
[----:B------:R-:W-:Y:S01]  /*6650*/  MOV R124, R224 ;  /* 0x000000e0007c7202 */ /* 0x000fe20000000f00 */
[----:B------:R1:W-:Y:S08]  /*6660*/  MUFU.EX2 R16, R0 ;  /* 0x0000000000107308 */ /* 0x0003f00000000800 */
[----:B------:R-:W2:Y:S01]  /*6670*/  MUFU.EX2 R22, R3 ;  /* 0x0000000300167308 */ /* 0x000ea20000000800 */
[----:B------:R-:W-:Y:S01]  /*6680*/  HMMA.16816.F32.BF16 R116, R8, R28, R72 ;  /* 0x0000001c0874723c */ /* 0x000fe20000041848 */
[----:B------:R-:W-:Y:S01]  /*6690*/  IMAD.MOV.U32 R30, RZ, RZ, R190 ;  /* 0x000000ffff1e7224 */ /* 0x000fe200078e00be */
[----:B------:R3:W5:Y:S01]  /*66a0*/  LDL.LU R224, [R1+0x48] ;  /* 0x0000480001e07983 */ /* 0x0007620000300800 */
[----:B-1----:R-:W-:-:S04]  /*66b0*/  FFMA.FTZ R0, R27, c[0x0][0x2d0], -R13 ;  /* 0x0000b4001b007a23 */ /* 0x002fc8000001080d */
[----:B------:R1:W1:Y:S01]  /*66c0*/  MUFU.EX2 R17, R0 ;  /* 0x0000000000117308 */ /* 0x0002620000000800 */
[----:B------:R-:W-:Y:S02]  /*66d0*/  IMAD.MOV.U32 R75, RZ, RZ, R153 ;  /* 0x000000ffff4b7224 */ /* 0x000fe400078e0099 */
[----:B------:R-:W-:Y:S01]  /*66e0*/  IMAD.MOV.U32 R72, RZ, RZ, R155 ;  /* 0x000000ffff487224 */ /* 0x000fe200078e009b */
[----:B------:R-:W-:Y:S01]  /*66f0*/  MOV R73, R171 ;  /* 0x000000ab00497202 */ /* 0x000fe20000000f00 */
[----:B------:R-:W2:Y:S01]  /*6700*/  LDSM.16.MT88.4 R152, [R225+0x1900] ;  /* 0x00190000e198783b */ /* 0x000ea20000004200 */
[----:B------:R-:W-:Y:S02]  /*6710*/  IMAD.MOV.U32 R74, RZ, RZ, R169 ;  /* 0x000000ffff4a7224 */ /* 0x000fe400078e00a9 */
[----:B-1----:R-:W-:-:S04]  /*6720*/  FFMA.FTZ R0, R124, c[0x0][0x2d0], -R13 ;  /* 0x0000b4007c007a23 */ /* 0x002fc8000001080d */
[----:B------:R1:W-:Y:S01]  /*6730*/  MUFU.EX2 R18, R0 ;  /* 0x0000000000127308 */ /* 0x0003e20000000800 */
[----:B------:R-:W-:Y:S01]  /*6740*/  MOV R124, R170 ;  /* 0x000000aa007c7202 */ /* 0x000fe20000000f00 */
[----:B-1----:R-:W-:Y:S02]  /*6750*/  FFMA.FTZ R0, R125, c[0x0][0x2d0], -R13 ;  /* 0x0000b4007d007a23 */ /* 0x002fe4000001080d */
[----:B------:R-:W-:Y:S01]  /*6760*/  IMAD.MOV.U32 R125, RZ, RZ, R98 ;  /* 0x000000ffff7d7224 */ /* 0x000fe200078e0062 */
[----:B------:R-:W-:-:S03]  /*6770*/  MOV R98, R15 ;  /* 0x0000000f00627202 */ /* 0x000fc60000000f00 */
[----:B------:R1:W-:Y:S01]  /*6780*/  MUFU.EX2 R15, R0 ;  /* 0x00000000000f7308 */ /* 0x0003e20000000800 */
[--C-:B------:R-:W-:Y:S02]  /*6790*/  FFMA.FTZ R3, R206, c[0x0][0x2d0], -R12.reuse ;  /* 0x0000b400ce037a23 */ /* 0x100fe4000001080c */
[----:B-1----:R-:W-:Y:S02]  /*67a0*/  FFMA.FTZ R0, R168, c[0x0][0x2d0], -R12 ;  /* 0x0000b400a8007a23 */ /* 0x002fe4000001080c */
[----:B------:R-:W1:Y:S03]  /*67b0*/  LDSM.16.MT88.4 R168, [R226+0x1900] ;  /* 0x00190000e2a8783b */ /* 0x000e660000004200 */
[----:B------:R2:W-:Y:S01]  /*67c0*/  MUFU.EX2 R27, R0 ;  /* 0x00000000001b7308 */ /* 0x0005e20000000800 */
[----:B------:R-:W-:Y:S02]  /*67d0*/  FADD.FTZ R9, R189, R14 ;  /* 0x0000000ebd097221 */ /* 0x000fe40000010000 */
[----:B--2---:R-:W-:-:S05]  /*67e0*/  FFMA.FTZ R0, R207, c[0x0][0x2d0], -R12 ;  /* 0x0000b400cf007a23 */ /* 0x004fca000001080c */
[----:B------:R2:W1:Y:S01]  /*67f0*/  MUFU.EX2 R13, R0 ;  /* 0x00000000000d7308 */ /* 0x0004620000000800 */
[----:B------:R-:W-:Y:S01]  /*6800*/  MOV R205, R72 ;  /* 0x0000004800cd7202 */ /* 0x000fe20000000f00 */
[----:B------:R-:W-:Y:S01]  /*6810*/  IMAD.MOV.U32 R69, RZ, RZ, R73 ;  /* 0x000000ffff457224 */ /* 0x000fe200078e0049 */
[----:B------:R-:W-:Y:S01]  /*6820*/  MOV R72, R125 ;  /* 0x0000007d00487202 */ /* 0x000fe20000000f00 */
[----:B--2---:R-:W-:-:S04]  /*6830*/  FFMA.FTZ R0, R70, c[0x0][0x2d0], -R12 ;  /* 0x0000b40046007a23 */ /* 0x004fc8000001080c */
[----:B------:R-:W-:Y:S08]  /*6840*/  MUFU.EX2 R12, R3 ;  /* 0x00000003000c7308 */ /* 0x000ff00000000800 */
[----:B------:R-:W2:Y:S01]  /*6850*/  MUFU.EX2 R14, R0 ;  /* 0x00000000000e7308 */ /* 0x000ea20000000800 */
        /* <DEDUP_REMOVED lines=9> */
[----:B------:R-:W-:Y:S01]  /*68f0*/  FADD.FTZ R11, R68, R205 ;  /* 0x000000cd440b7221 */ /* 0x000fe20000010000 */
        /* <DEDUP_REMOVED lines=8> */
[----:B------:R-:W-:Y:S01]  /*6980*/  F2FP.BF16.PACK_AB R128, R24, R23 ;  /* 0x000000171880723e */ /* 0x000fe200000010ff */
[----:B------:R-:W-:Y:S01]  /*6990*/  IMAD.MOV.U32 R73, RZ, RZ, R125 ;  /* 0x000000ffff497224 */ /* 0x000fe200078e007d */
[----:B----4-:R-:W-:Y:S01]  /*69a0*/  F2FP.BF16.PACK_AB R129, R21, R20 ;  /* 0x000000141581723e */ /* 0x010fe200000010ff */
[----:B------:R-:W-:Y:S01]  /*69b0*/  IMAD.MOV.U32 R75, RZ, RZ, R127 ;  /* 0x000000ffff4b7224 */ /* 0x000fe200078e007f */
[----:B------:R-:W-:-:S02]  /*69c0*/  F2FP.BF16.PACK_AB R130, R25, R26 ;  /* 0x0000001a1982723e */ /* 0x000fc400000010ff */
[----:B------:R-:W-:Y:S02]  /*69d0*/  F2FP.BF16.PACK_AB R131, R19, R22 ;  /* 0x000000161383723e */ /* 0x000fe400000010ff */
[----:B------:R-:W-:Y:S02]  /*69e0*/  F2FP.BF16.PACK_AB R124, R17, R16 ;  /* 0x00000010117c723e */ /* 0x000fe400000010ff */
[----:B-1----:R-:W-:Y:S02]  /*69f0*/  F2FP.BF16.PACK_AB R125, R13, R27 ;  /* 0x0000001b0d7d723e */ /* 0x002fe400000010ff */
[----:B------:R-:W-:Y:S02]  /*6a00*/  F2FP.BF16.PACK_AB R126, R15, R18 ;  /* 0x000000120f7e723e */ /* 0x000fe400000010ff */
[----:B--2---:R-:W-:Y:S01]  /*6a10*/  F2FP.BF16.PACK_AB R127, R14, R12 ;  /* 0x0000000c0e7f723e */ /* 0x004fe200000010ff */
[----:B------:R-:W-:Y:S01]  /*6a20*/  HMMA.16816.F32.BF16 R144, R128, R152, R144 ;  /* 0x000000988090723c */ /* 0x000fe20000041890 */
[----:B------:R-:W-:-:S02]  /*6a30*/  IMAD.MOV.U32 R0, RZ, RZ, R81 ;  /* 0x000000ffff007224 */ /* 0x000fc400078e0051 */
[----:B------:R-:W-:-:S05]  /*6a40*/  IMAD.MOV.U32 R10, RZ, RZ, R5 ;  /* 0x000000ffff0a7224 */ /* 0x000fca00078e0005 */
[C---:B------:R-:W-:Y:S08]  /*6a50*/  HMMA.16816.F32.BF16 R140, R124.reuse, R152, R140 ;  /* 0x000000987c8c723c */ /* 0x040ff0000004188c */
[-C--:B------:R-:W-:Y:S08]  /*6a60*/  HMMA.16816.F32.BF16 R148, R124, R154.reuse, R148 ;  /* 0x0000009a7c94723c */ /* 0x080ff00000041894 */
[C---:B------:R-:W-:Y:S07]  /*6a70*/  HMMA.16816.F32.BF16 R152, R128.reuse, R154, R40 ;  /* 0x0000009a8098723c */ /* 0x040fee0000041828 */
[----:B------:R-:W-:Y:S01]  /*6a80*/  MOV R43, R191 ;  /* 0x000000bf002b7202 */ /* 0x000fe20000000f00 */
[----:B------:R-:W-:Y:S01]  /*6a90*/  HMMA.16816.F32.BF16 R172, R128, R184, R172 ;  /* 0x000000b880ac723c */ /* 0x000fe200000418ac */
[----:B------:R-:W-:Y:S01]  /*6aa0*/  IMAD.MOV.U32 R40, RZ, RZ, R68 ;  /* 0x000000ffff287224 */ /* 0x000fe200078e0044 */
[----:B------:R-:W-:Y:S01]  /*6ab0*/  MOV R191, R82 ;  /* 0x0000005200bf7202 */ /* 0x000fe20000000f00 */
[----:B------:R-:W-:-:S05]  /*6ac0*/  IMAD.MOV.U32 R68, RZ, RZ, R83 ;  /* 0x000000ffff447224 */ /* 0x000fca00078e0053 */
[C---:B------:R-:W-:Y:S08]  /*6ad0*/  HMMA.16816.F32.BF16 R176, R124.reuse, R184, R176 ;  /* 0x000000b87cb0723c */ /* 0x040ff000000418b0 */
[----:B------:R-:W-:Y:S08]  /*6ae0*/  HMMA.16816.F32.BF16 R180, R124, R186, R180 ;  /* 0x000000ba7cb4723c */ /* 0x000ff000000418b4 */
[-C--:B------:R-:W-:Y:S08]  /*6af0*/  HMMA.16816.F32.BF16 R156, R128, R168.reuse, R156 ;  /* 0x000000a8809c723c */ /* 0x080ff0000004189c */
[C---:B------:R-:W-:Y:S08]  /*6b00*/  HMMA.16816.F32.BF16 R160, R124.reuse, R168, R160 ;  /* 0x000000a87ca0723c */ /* 0x040ff000000418a0 */
[----:B------:R-:W-:Y:S08]  /*6b10*/  HMMA.16816.F32.BF16 R164, R124, R170, R164 ;  /* 0x000000aa7ca4723c */ /* 0x000ff000000418a4 */
[C---:B------:R-:W-:Y:S07]  /*6b20*/  HMMA.16816.F32.BF16 R184, R128.reuse, R186, R32 ;  /* 0x000000ba80b8723c */ /* 0x040fee0000041820 */
[----:B------:R-:W-:Y:S01]  /*6b30*/  MOV R35, R80 ;  /* 0x0000005000237202 */ /* 0x000fe20000000f00 */
[----:B------:R-:W-:Y:S01]  /*6b40*/  HMMA.16816.F32.BF16 R168, R128, R170, R36 ;  /* 0x000000aa80a8723c */ /* 0x000fe20000041824 */
[----:B------:R-:W1:Y:S06]  /*6b50*/  LDSM.16.MT88.4 R80, [R225+0x3900] ;  /* 0x00390000e150783b */ /* 0x000e6c0000004200 */
[----:B------:R-:W-:Y:S01]  /*6b60*/  MOV R37, R71 ;  /* 0x0000004700257202 */ /* 0x000fe20000000f00 */
[----:B------:R-:W-:Y:S01]  /*6b70*/  IMAD.MOV.U32 R71, RZ, RZ, R7 ;  /* 0x000000ffff477224 */ /* 0x000fe200078e0007 */
[----:B------:R-:W-:-:S02]  /*6b80*/  MOV R36, R6 ;  /* 0x0000000600247202 */ /* 0x000fc40000000f00 */
[----:B------:R-:W2:Y:S01]  /*6b90*/  LDSM.16.MT88.4 R4, [R227+0x3900] ;  /* 0x00390000e304783b */ /* 0x000ea20000004200 */
[----:B------:R-:W-:Y:S01]  /*6ba0*/  MOV R3, R114 ;  /* 0x0000007200037202 */ /* 0x000fe20000000f00 */
[----:B------:R-:W-:Y:S02]  /*6bb0*/  IMAD.MOV.U32 R34, RZ, RZ, R115 ;  /* 0x000000ffff227224 */ /* 0x000fe400078e0073 */
[----:B------:R-:W-:Y:S02]  /*6bc0*/  FADD.FTZ R0, R0, R9 ;  /* 0x0000000900007221 */ /* 0x000fe40000010000 */
[----:B------:R-:W-:Y:S01]  /*6bd0*/  FADD.FTZ R3, R3, R34 ;  /* 0x0000002203037221 */ /* 0x000fe20000010000 */
[----:B------:R-:W-:Y:S01]  /*6be0*/  MOV R121, R73 ;  /* 0x0000004900797202 */ /* 0x000fe20000000f00 */
[----:B------:R-:W-:Y:S01]  /*6bf0*/  FADD.FTZ R8, R113, R112 ;  /* 0x0000007071087221 */ /* 0x000fe20000010000 */
[----:B------:R-:W-:Y:S01]  /*6c00*/  MOV R123, R75 ;  /* 0x0000004b007b7202 */ /* 0x000fe20000000f00 */
[----:B------:R-:W-:Y:S01]  /*6c10*/  IMAD.MOV.U32 R120, RZ, RZ, R72 ;  /* 0x000000ffff787224 */ /* 0x000fe200078e0048 */
[----:B------:R-:W-:Y:S01]  /*6c20*/  MOV R41, R205 ;  /* 0x000000cd00297202 */ /* 0x000fe20000000f00 */
[----:B------:R-:W-:-:S02]  /*6c30*/  IMAD.MOV.U32 R122, RZ, RZ, R74 ;  /* 0x000000ffff7a7224 */ /* 0x000fc400078e004a */
[----:B------:R-:W-:Y:S01]  /*6c40*/  IMAD.MOV.U32 R29, RZ, RZ, R67 ;  /* 0x000000ffff1d7224 */ /* 0x000fe200078e0043 */
[----:B------:R-:W-:Y:S01]  /*6c50*/  MOV R39, R69 ;  /* 0x0000004500277202 */ /* 0x000fe20000000f00 */
[----:B------:R-:W-:Y:S01]  /*6c60*/  FADD.FTZ R10, R10, R3 ;  /* 0x000000030a0a7221 */ /* 0x000fe20000010000 */
[----:B------:R-:W-:Y:S01]  /*6c70*/  LDSM.16.MT88.4 R112, [R228+0x3900] ;  /* 0x00390000e470783b */ /* 0x000fe20000004200 */
[----:B------:R-:W-:Y:S02]  /*6c80*/  FADD.FTZ R9, R37, R0 ;  /* 0x0000000025097221 */ /* 0x000fe40000010000 */
[----:B------:R-:W-:Y:S02]  /*6c90*/  IMAD.MOV.U32 R38, RZ, RZ, R70 ;  /* 0x000000ffff267224 */ /* 0x000fe400078e0046 */
[----:B------:R-:W-:Y:S01]  /*6ca0*/  FADD.FTZ R8, R35, R8 ;  /* 0x0000000823087221 */ /* 0x000fe20000010000 */
[----:B------:R-:W-:Y:S01]  /*6cb0*/  MOV R189, R29 ;  /* 0x0000001d00bd7202 */ /* 0x000fe20000000f00 */
[----:B------:R-:W-:-:S02]  /*6cc0*/  FADD.FTZ R11, R36, R11 ;  /* 0x0000000b240b7221 */ /* 0x000fc40000010000 */
[----:B------:R-:W-:Y:S02]  /*6cd0*/  FADD.FTZ R0, R40, R10 ;  /* 0x0000000a28007221 */ /* 0x000fe40000010000 */
[----:B------:R-:W-:Y:S01]  /*6ce0*/  FADD.FTZ R9, R41, R9 ;  /* 0x0000000929097221 */ /* 0x000fe20000010000 */
[----:B-1----:R-:W-:Y:S01]  /*6cf0*/  HMMA.16816.F32.BF16 R72, R124, R80, R52 ;  /* 0x000000507c48723c */ /* 0x002fe20000041834 */
[----:B------:R-:W-:Y:S01]  /*6d00*/  MOV R70, R66 ;  /* 0x0000004200467202 */ /* 0x000fe20000000f00 */
[----:B------:R-:W-:Y:S01]  /*6d10*/  IMAD.MOV.U32 R42, RZ, RZ, R204 ;  /* 0x000000ffff2a7224 */ /* 0x000fe200078e00cc */
[----:B------:R-:W-:Y:S01]  /*6d20*/  MOV R67, R98 ;  /* 0x0000006200437202 */ /* 0x000fe20000000f00 */
[----:B------:R-:W-:-:S03]  /*6d30*/  IMAD.MOV.U32 R69, RZ, RZ, R97 ;  /* 0x000000ffff457224 */ /* 0x000fc600078e0061 */
[----:B------:R-:W-:Y:S01]  /*6d40*/  MOV R52, R120 ;  /* 0x0000007800347202 */ /* 0x000fe20000000f00 */
[----:B------:R-:W-:Y:S01]  /*6d50*/  IMAD.MOV.U32 R53, RZ, RZ, R121 ;  /* 0x000000ffff357224 */ /* 0x000fe200078e0079 */
[----:B------:R-:W-:Y:S01]  /*6d60*/  MOV R54, R122 ;  /* 0x0000007a00367202 */ /* 0x000fe20000000f00 */
[----:B------:R-:W-:Y:S01]  /*6d70*/  IMAD.MOV.U32 R55, RZ, RZ, R123 ;  /* 0x000000ffff377224 */ /* 0x000fe200078e007b */
[-C--:B--2---:R-:W-:Y:S01]  /*6d80*/  HMMA.16816.F32.BF16 R116, R128, R4.reuse, R116 ;  /* 0x000000048074723c */ /* 0x084fe20000041874 */
[----:B------:R-:W-:Y:S01]  /*6d90*/  MOV R66, R96 ;  /* 0x0000006000427202 */ /* 0x000fe20000000f00 */
[----:B------:R-:W-:Y:S01]  /*6da0*/  FADD.FTZ R3, R39, R11 ;  /* 0x0000000b27037221 */ /* 0x000fe20000010000 */
[----:B------:R-:W1:Y:S01]  /*6db0*/  LDSM.16.MT88.4 R204, [R227+0x1900] ;  /* 0x00190000e3cc783b */ /* 0x000e620000004200 */
[----:B------:R-:W-:Y:S01]  /*6dc0*/  IMAD.MOV.U32 R28, RZ, RZ, R68 ;  /* 0x000000ffff1c7224 */ /* 0x000fe200078e0044 */
[----:B------:R-:W-:Y:S02]  /*6dd0*/  MOV R31, R191 ;  /* 0x000000bf001f7202 */ /* 0x000fe40000000f00 */
[----:B------:R-:W2:Y:S01]  /*6de0*/  LDSM.16.MT88.4 R96, [R226+0x3900] ;  /* 0x00390000e260783b */ /* 0x000ea20000004200 */
[----:B------:R-:W-:Y:S01]  /*6df0*/  HMMA.16816.F32.BF16 R120, R124, R4, R192 ;  /* 0x000000047c78723c */ /* 0x000fe200000418c0 */
[----:B------:R-:W-:-:S06]  /*6e00*/  MOV R191, R71 ;  /* 0x0000004700bf7202 */ /* 0x000fcc0000000f00 */
[----:B------:R-:W-:Y:S02]  /*6e10*/  FADD.FTZ R4, R38, R8 ;  /* 0x0000000826047221 */ /* 0x000fe40000010000 */
[----:B------:R-:W-:Y:S02]  /*6e20*/  FADD.FTZ R5, R43, R0 ;  /* 0x000000002b057221 */ /* 0x000fe40000010000 */
[----:B------:R-:W-:Y:S02]  /*6e30*/  FADD.FTZ R0, R189, R9 ;  /* 0x00000009bd007221 */ /* 0x000fe40000010000 */
[----:B------:R-:W-:Y:S02]  /*6e40*/  FADD.FTZ R8, R252, R4 ;  /* 0x00000004fc087221 */ /* 0x000fe40000010000 */
[----:B------:R-:W-:Y:S02]  /*6e50*/  FADD.FTZ R4, R42, R3 ;  /* 0x000000032a047221 */ /* 0x000fe40000010000 */
[----:B------:R-:W-:Y:S01]  /*6e60*/  FADD.FTZ R0, R28, R0 ;  /* 0x000000001c007221 */ /* 0x000fe20000010000 */
[----:B------:R-:W-:Y:S01]  /*6e70*/  MOV R29, R69 ;  /* 0x00000045001d7202 */ /* 0x000fe20000000f00 */
[----:B------:R-:W-:-:S02]  /*6e80*/  FADD.FTZ R3, R245, R8 ;  /* 0x00000008f5037221 */ /* 0x000fc40000010000 */
[----:B------:R-:W-:Y:S02]  /*6e90*/  IMAD.MOV.U32 R190, RZ, RZ, R70 ;  /* 0x000000ffffbe7224 */ /* 0x000fe400078e0046 */
[----:B------:R-:W-:Y:S02]  /*6ea0*/  FADD.FTZ R5, R31, R5 ;  /* 0x000000051f057221 */ /* 0x000fe40000010000 */
[----:B------:R-:W-:Y:S02]  /*6eb0*/  FADD.FTZ R4, R30, R4 ;  /* 0x000000041e047221 */ /* 0x000fe40000010000 */
[----:B------:R-:W-:Y:S02]  /*6ec0*/  FADD.FTZ R0, R191, R0 ;  /* 0x00000000bf007221 */ /* 0x000fe40000010000 */
[----:B------:R-:W-:Y:S02]  /*6ed0*/  FADD.FTZ R3, R247, R3 ;  /* 0x00000003f7037221 */ /* 0x000fe40000010000 */
[----:B------:R-:W-:-:S02]  /*6ee0*/  FADD.FTZ R5, R190, R5 ;  /* 0x00000005be057221 */ /* 0x000fc40000010000 */
[----:B------:R-:W-:Y:S02]  /*6ef0*/  FADD.FTZ R4, R29, R4 ;  /* 0x000000041d047221 */ /* 0x000fe40000010000 */
        /* <DEDUP_REMOVED lines=26> */
[----:B------:R-:W-:Y:S01]  /*70a0*/  FADD.FTZ R5, R13, R5 ;  /* 0x000000050d057221 */ /* 0x000fe20000010000 */
[----:B-1----:R-:W-:Y:S01]  /*70b0*/  HMMA.16816.F32.BF16 R196, R124, R204, R196 ;  /* 0x000000cc7cc4723c */ /* 0x002fe200000418c4 */
[----:B------:R-:W-:Y:S02]  /*70c0*/  FADD.FTZ R4, R17, R4 ;  /* 0x0000000411047221 */ /* 0x000fe40000010000 */
[----:B------:R-:W-:-:S02]  /*70d0*/  FADD.FTZ R0, R25, R0 ;  /* 0x0000000019007221 */ /* 0x000fc40000010000 */
[----:B------:R-:W-:-:S03]  /*70e0*/  FADD.FTZ R3, R22, R3 ;  /* 0x0000000316037221 */ /* 0x000fc60000010000 */
[----:B------:R-:W-:Y:S01]  /*70f0*/  HMMA.16816.F32.BF16 R200, R124, R206, R200 ;  /* 0x000000ce7cc8723c */ /* 0x000fe200000418c8 */
[----:B------:R-:W-:Y:S02]  /*7100*/  FADD.FTZ R5, R12, R5 ;  /* 0x000000050c057221 */ /* 0x000fe40000010000 */
[----:B------:R-:W-:-:S05]  /*7110*/  FADD.FTZ R4, R18, R4 ;  /* 0x0000000412047221 */ /* 0x000fca0000010000 */
[C---:B------:R-:W-:Y:S01]  /*7120*/  HMMA.16816.F32.BF16 R76, R124.reuse, R82, R76 ;  /* 0x000000527c4c723c */ /* 0x040fe2000004184c */
[----:B------:R1:W-:Y:S07]  /*7130*/  STL [R1+0x8], R0 ;  /* 0x0000080001007387 */ /* 0x0003ee0000100800 */
[C---:B--2---:R-:W-:Y:S08]  /*7140*/  HMMA.16816.F32.BF16 R88, R124.reuse, R96, R88 ;  /* 0x000000607c58723c */ /* 0x044ff00000041858 */
[C---:B------:R-:W-:Y:S08]  /*7150*/  HMMA.16816.F32.BF16 R92, R124.reuse, R98, R92 ;  /* 0x000000627c5c723c */ /* 0x040ff0000004185c */
[----:B------:R-:W-:Y:S01]  /*7160*/  HMMA.16816.F32.BF16 R104, R124, R112, R104 ;  /* 0x000000707c68723c */ /* 0x000fe20000041868 */
[----:B-1----:R-:W-:-:S07]  /*7170*/  FADD.FTZ R0, R14, R5 ;  /* 0x000000050e007221 */ /* 0x002fce0000010000 */
        /* <DEDUP_REMOVED lines=10> */
[----:B------:R-:W-:Y:S07]  /*7220*/  HMMA.16816.F32.BF16 R128, R128, R6, R44 ;  /* 0x000000068080723c */ /* 0x000fee000004182c */
[----:B------:R-:W-:-:S02]  /*7230*/  FADD.FTZ R6, R19, R3 ;  /* 0x0000000313067221 */ /* 0x000fc40000010000 */
[----:B------:R-:W-:-:S03]  /*7240*/  FADD.FTZ R3, R15, R4 ;  /* 0x000000040f037221 */ /* 0x000fc60000010000 */
[----:B------:R3:W-:Y:S04]  /*7250*/  STL [R1+0xc], R6 ;  /* 0x00000c0601007387 */ /* 0x0007e80000100800 */
[----:B------:R3:W-:Y:S04]  /*7260*/  STL [R1+0x10], R0 ;  /* 0x0000100001007387 */ /* 0x0007e80000100800 */
[----:B------:R3:W-:Y:S01]  /*7270*/  STL [R1+0x14], R3 ;  /* 0x0000140301007387 */ /* 0x0007e20000100800 */
[----:B------:R-:W-:Y:S05]  /*7280*/  @!P1 BRA `(.L_x_689) ;  /* 0x00004cf000009947 */ /* 0x000fea0003800000 */
[----:B------:R-:W2:Y:S04]  /*7290*/  LDL.64 R30, [R1+0x30] ;  /* 0x00003000011e7983 */ /* 0x000ea80000100a00 */
[----:B------:R-:W4:Y:S04]  /*72a0*/  LDL.64 R28, [R1+0x38] ;  /* 0x00003800011c7983 */ /* 0x000f280000100a00 */
[----:B---3--:R-:W3:Y:S04]  /*72b0*/  LDL R191, [R1+0x40] ;  /* 0x0000400001bf7983 */ /* 0x008ee80000100800 */
[----:B------:R-:W3:Y:S01]  /*72c0*/  LDL.64 R66, [R1+0x28] ;  /* 0x0000280001427983 */ /* 0x000ee20000100a00 */
[----:B------:R-:W-:Y:S01]  /*72d0*/  MOV R138, R2 ;  /* 0x00000002008a7202 */ /* 0x000fe20000000f00 */
[----:B------:R-:W-:Y:S01]  /*72e0*/  IMAD.MOV.U32 R132, RZ, RZ, R136 ;  /* 0x000000ffff847224 */ /* 0x000fe200078e0088 */
[----:B------:R-:W-:Y:S01]  /*72f0*/  ULEA.HI.SX32 UR21, UR18, 0xfffffffe, 0x1a ;  /* 0xfffffffe12157891 */ /* 0x000fe2000f8fd23f */
[----:B------:R-:W-:Y:S01]  /*7300*/  IMAD.MOV.U32 R3, RZ, RZ, R137 ;  /* 0x000000ffff037224 */ /* 0x000fe200078e0089 */
[----:B------:R-:W-:Y:S01]  /*7310*/  ULDC.64 UR6, c[0x0][0x208] ;  /* 0x0000820000067ab9 */ /* 0x000fe20000000a00 */
[----:B-----5:R-:W-:Y:S01]  /*7320*/  IMAD.MOV.U32 R133, RZ, RZ, R135 ;  /* 0x000000ffff857224 */ /* 0x020fe200078e0087 */
[----:B------:R-:W-:Y:S01]  /*7330*/  ULDC.64 UR4, c[0x0][0x1e0] ;  /* 0x0000780000047ab9 */ /* 0x000fe20000000a00 */
[----:B--2---:R-:W-:-:S02]  /*7340*/  IADD3 R4, P2, R30, 0x40, RZ ;  /* 0x000000401e047810 */ /* 0x004fc40007f5e0ff */
[----:B----4-:R-:W-:-:S03]  /*7350*/  IADD3 R0, P1, R28, 0x40, RZ ;  /* 0x000000401c007810 */ /* 0x010fc60007f3e0ff */
[----:B------:R-:W-:Y:S01]  /*7360*/  STL [R1+0x24], R4 ;  /* 0x0000240401007387 */ /* 0x000fe20000100800 */
[----:B---3--:R-:W-:-:S03]  /*7370*/  IADD3.X R2, RZ, R191, RZ, P2, !PT ;  /* 0x000000bfff027210 */ /* 0x008fc600017fe4ff */
[----:B------:R1:W-:Y:S04]  /*7380*/  STL [R1+0x1c], R0 ;  /* 0x00001c0001007387 */ /* 0x0003e80000100800 */
[----:B------:R2:W-:Y:S01]  /*7390*/  STL [R1+0x20], R2 ;  /* 0x0000200201007387 */ /* 0x0005e20000100800 */
[----:B-1----:R-:W-:-:S05]  /*73a0*/  IMAD.X R0, RZ, RZ, R67, P1 ;  /* 0x000000ffff007224 */ /* 0x002fca00008e0643 */
[----:B------:R2:W-:Y:S02]  /*73b0*/  STL [R1+0x18], R0 ;  /* 0x0000180001007387 */ /* 0x0005e40000100800 */
.L_x_690:
[----:B------:R-:W3:Y:S01]  /*73c0*/  LDL.64 R134, [R1+0x30] ;  /* 0x0000300001867983 */ /* 0x000ee20000100a00 */
[----:B------:R-:W-:Y:S04]  /*73d0*/  DEPBAR.LE SB0, 0x0 ;  /* 0x000080000000791a */ /* 0x000fe80000000000 */
[----:B------:R-:W-:Y:S01]  /*73e0*/  USHF.R.S32.HI UR15, URZ, 0x1f, UR21 ;  /* 0x0000001f3f0f7899 */ /* 0x000fe20008011415 */
[----:B--2---:R-:W2:Y:S01]  /*73f0*/  LDL R2, [R1+0x40] ;  /* 0x0000400001027983 */ /* 0x004ea20000100800 */
[----:B------:R-:W-:Y:S02]  /*7400*/  UIMAD.WIDE.U32 UR22, UR21, UR6, URZ ;  /* 0x00000006151672a5 */ /* 0x000fe4000f8e003f */
[----:B------:R-:W-:Y:S01]  /*7410*/  UIMAD UR15, UR15, UR6, URZ ;  /* 0x000000060f0f72a4 */ /* 0x000fe2000f8e023f */
[----:B------:R-:W4:Y:S01]  /*7420*/  LDL R136, [R1+0x24] ;  /* 0x0000240001887983 */ /* 0x000f220000100800 */
[----:B------:R-:W-:Y:S02]  /*7430*/  USHF.L.U32 UR18, UR22, 0x6, URZ ;  /* 0x0000000616127899 */ /* 0x000fe4000800063f */
[----:B------:R-:W-:Y:S01]  /*7440*/  UIMAD UR15, UR21, UR7, UR15 ;  /* 0x00000007150f72a4 */ /* 0x000fe2000f8e020f */
[----:B------:R-:W4:Y:S01]  /*7450*/  LDL R139, [R1+0x20] ;  /* 0x00002000018b7983 */ /* 0x000f220000100800 */
[----:B------:R-:W-:Y:S02]  /*7460*/  UISETP.GT.AND UP1, UPT, UR21, URZ, UPT ;  /* 0x0000003f1500728c */ /* 0x000fe4000bf24270 */
[----:B------:R-:W-:Y:S01]  /*7470*/  UIADD3 UR15, UR23, UR15, URZ ;  /* 0x0000000f170f7290 */ /* 0x000fe2000fffe03f */
[----:B------:R-:W-:Y:S01]  /*7480*/  BAR.SYNC.DEFER_BLOCKING 0x0 ;  /* 0x0000000000007b1d */ /* 0x000fe20000010000 */
[----:B------:R-:W-:Y:S02]  /*7490*/  UIADD3 UR21, UR21, -0x1, URZ ;  /* 0xffffffff15157890 */ /* 0x000fe4000fffe03f */
[----:B------:R-:W-:Y:S05]  /*74a0*/  USHF.L.U64.HI UR15, UR22, 0x6, UR15 ;  /* 0x00000006160f7899 */ /* 0x000fea000801020f */
[----:B------:R-:W-:Y:S01]  /*74b0*/  STL [R1+0x70], R129 ;  /* 0x0000708101007387 */ /* 0x000fe20000100800 */
[----:B------:R-:W-:Y:S02]  /*74c0*/  @UP1 UIMAD.WIDE.U32 UR22, UR21, UR4, URZ ;  /* 0x00000004151612a5 */ /* 0x000fe4000f8e003f */
[----:B------:R-:W-:Y:S01]  /*74d0*/  @UP1 USHF.L.U32 UR19, UR4, 0x5, URZ ;  /* 0x0000000504131899 */ /* 0x000fe2000800063f */
[----:B------:R-:W-:Y:S01]  /*74e0*/  STL [R1+0x6c], R130 ;  /* 0x00006c8201007387 */ /* 0x000fe20000100800 */
[----:B------:R-:W-:Y:S03]  /*74f0*/  @UP1 USHF.L.U64.HI UR20, UR4, 0x5, UR5 ;  /* 0x0000000504141899 */ /* 0x000fe60008010205 */
[----:B------:R-:W-:Y:S04]  /*7500*/  STL [R1+0x68], R131 ;  /* 0x0000688301007387 */ /* 0x000fe80000100800 */
[----:B-----5:R-:W-:Y:S04]  /*7510*/  STL [R1+0x48], R235 ;  /* 0x000048eb01007387 */ /* 0x020fe80000100800 */
[----:B------:R-:W-:Y:S08]  /*7520*/  LDSM.16.M88.4 R64, [R231+0x8100] ;  /* 0x00810000e740783b */ /* 0x000ff00000000200 */
[----:B------:R-:W1:Y:S08]  /*7530*/  LDSM.16.M88.4 R16, [R224+0x4100] ;  /* 0x00410000e010783b */ /* 0x000e700000000200 */
[----:B------:R-:W1:Y:S08]  /*7540*/  LDSM.16.M88.4 R60, [R231+0xa100] ;  /* 0x00a10000e73c783b */ /* 0x000e700000000200 */
[----:B------:R-:W1:Y:S08]  /*7550*/  LDSM.16.M88.4 R32, [R224+0x4900] ;  /* 0x00490000e020783b */ /* 0x000e700000000200 */
[----:B------:R-:W1:Y:S08]  /*7560*/  LDSM.16.M88.4 R48, [R224+0x5100] ;  /* 0x00510000e030783b */ /* 0x000e700000000200 */
[----:B------:R-:W1:Y:S02]  /*7570*/  LDSM.16.M88.4 R188, [R224+0x5900] ;  /* 0x00590000e0bc783b */ /* 0x000e640000000200 */
[-C--:B-1----:R-:W-:Y:S06]  /*7580*/  HMMA.16816.F32.BF16 R4, R64, R16.reuse, RZ ;  /* 0x000000104004723c */ /* 0x082fec00000418ff */
[----:B------:R-:W-:Y:S02]  /*7590*/  LDSM.16.M88.4 R208, [R233+0x8100] ;  /* 0x00810000e9d0783b */ /* 0x000fe40000000200 */
[C---:B------:R-:W-:Y:S06]  /*75a0*/  HMMA.16816.F32.BF16 R8, R60.reuse, R16, RZ ;  /* 0x000000103c08723c */ /* 0x040fec00000418ff */
[----:B------:R-:W1:Y:S02]  /*75b0*/  LDSM.16.M88.4 R212, [R235] ;  /* 0x00000000ebd4783b */ /* 0x000e640000000200 */
[-C--:B------:R-:W-:Y:S06]  /*75c0*/  HMMA.16816.F32.BF16 R12, R60, R18.reuse, RZ ;  /* 0x000000123c0c723c */ /* 0x080fec00000418ff */
[----:B------:R-:W1:Y:S02]  /*75d0*/  LDSM.16.M88.4 R216, [R233+0xa100] ;  /* 0x00a10000e9d8783b */ /* 0x000e640000000200 */
[C---:B------:R-:W-:Y:S06]  /*75e0*/  HMMA.16816.F32.BF16 R16, R64.reuse, R18, RZ ;  /* 0x000000124010723c */ /* 0x040fec00000418ff */
        /* <DEDUP_REMOVED lines=8> */
[-C--:B------:R-:W-:Y:S03]  /*7670*/  HMMA.16816.F32.BF16 R28, R60, R34.reuse, RZ ;  /* 0x000000223c1c723c */ /* 0x080fe600000418ff */
[----:B------:R-:W-:Y:S05]  /*7680*/  STL [R1+0x64], R233 ;  /* 0x000064e901007387 */ /* 0x000fea0000100800 */
[C---:B------:R-:W-:Y:S08]  /*7690*/  HMMA.16816.F32.BF16 R32, R64.reuse, R34, RZ ;  /* 0x000000224020723c */ /* 0x040ff000000418ff */
[-C--:B------:R-:W-:Y:S08]  /*76a0*/  HMMA.16816.F32.BF16 R36, R64, R48.reuse, RZ ;  /* 0x000000304024723c */ /* 0x080ff000000418ff */
[C---:B------:R-:W-:Y:S08]  /*76b0*/  HMMA.16816.F32.BF16 R40, R60.reuse, R48, RZ ;  /* 0x000000303c28723c */ /* 0x040ff000000418ff */
[-C--:B------:R-:W-:Y:S08]  /*76c0*/  HMMA.16816.F32.BF16 R44, R60, R50.reuse, RZ ;  /* 0x000000323c2c723c */ /* 0x080ff000000418ff */
[C---:B------:R-:W-:Y:S08]  /*76d0*/  HMMA.16816.F32.BF16 R48, R64.reuse, R50, RZ ;  /* 0x000000324030723c */ /* 0x040ff000000418ff */
[-C--:B------:R-:W-:Y:S08]  /*76e0*/  HMMA.16816.F32.BF16 R52, R64, R188.reuse, RZ ;  /* 0x000000bc4034723c */ /* 0x080ff000000418ff */
[C---:B------:R-:W-:Y:S08]  /*76f0*/  HMMA.16816.F32.BF16 R56, R60.reuse, R188, RZ ;  /* 0x000000bc3c38723c */ /* 0x040ff000000418ff */
[-C--:B------:R-:W-:Y:S08]  /*7700*/  HMMA.16816.F32.BF16 R60, R60, R190.reuse, RZ ;  /* 0x000000be3c3c723c */ /* 0x080ff000000418ff */
[----:B------:R-:W-:Y:S01]  /*7710*/  HMMA.16816.F32.BF16 R64, R64, R190, RZ ;  /* 0x000000be4040723c */ /* 0x000fe200000418ff */
[----:B------:R-:W1:Y:S07]  /*7720*/  LDSM.16.M88.4 R188, [R243] ;  /* 0x00000000f3bc783b */ /* 0x000e6e0000000200 */
[-C--:B-1----:R-:W-:Y:S08]  /*7730*/  HMMA.16816.F32.BF16 R4, R208, R212.reuse, R4 ;  /* 0x000000d4d004723c */ /* 0x082ff00000041804 */
[C---:B------:R-:W-:Y:S08]  /*7740*/  HMMA.16816.F32.BF16 R8, R216.reuse, R212, R8 ;  /* 0x000000d4d808723c */ /* 0x040ff00000041808 */
[-C--:B------:R-:W-:Y:S08]  /*7750*/  HMMA.16816.F32.BF16 R12, R216, R214.reuse, R12 ;  /* 0x000000d6d80c723c */ /* 0x080ff0000004180c */
[C---:B------:R-:W-:Y:S01]  /*7760*/  HMMA.16816.F32.BF16 R16, R208.reuse, R214, R16 ;  /* 0x000000d6d010723c */ /* 0x040fe20000041810 */
[----:B------:R-:W1:Y:S07]  /*7770*/  LDSM.16.M88.4 R212, [R242] ;  /* 0x00000000f2d4783b */ /* 0x000e6e0000000200 */
[-C--:B------:R-:W-:Y:S08]  /*7780*/  HMMA.16816.F32.BF16 R20, R208, R188.reuse, R20 ;  /* 0x000000bcd014723c */ /* 0x080ff00000041814 */
[C---:B------:R-:W-:Y:S08]  /*7790*/  HMMA.16816.F32.BF16 R24, R216.reuse, R188, R24 ;  /* 0x000000bcd818723c */ /* 0x040ff00000041818 */
[-C--:B------:R-:W-:Y:S08]  /*77a0*/  HMMA.16816.F32.BF16 R28, R216, R190.reuse, R28 ;  /* 0x000000bed81c723c */ /* 0x080ff0000004181c */
[C---:B------:R-:W-:Y:S01]  /*77b0*/  HMMA.16816.F32.BF16 R32, R208.reuse, R190, R32 ;  /* 0x000000bed020723c */ /* 0x040fe20000041820 */
[----:B------:R-:W4:Y:S07]  /*77c0*/  LDSM.16.M88.4 R188, [R241] ;  /* 0x00000000f1bc783b */ /* 0x000f2e0000000200 */
[-C--:B-1----:R-:W-:Y:S08]  /*77d0*/  HMMA.16816.F32.BF16 R36, R208, R212.reuse, R36 ;  /* 0x000000d4d024723c */ /* 0x082ff00000041824 */
[C---:B------:R-:W-:Y:S08]  /*77e0*/  HMMA.16816.F32.BF16 R40, R216.reuse, R212, R40 ;  /* 0x000000d4d828723c */ /* 0x040ff00000041828 */
[-C--:B------:R-:W-:Y:S04]  /*77f0*/  HMMA.16816.F32.BF16 R44, R216, R214.reuse, R44 ;  /* 0x000000d6d82c723c */ /* 0x080fe8000004182c */
[----:B---3--:R-:W-:Y:S04]  /*7800*/  IADD3 R0, P2, R134, UR18, RZ ;  /* 0x0000001286007c10 */ /* 0x008fe8000ff5e0ff */
[C---:B------:R-:W-:Y:S04]  /*7810*/  HMMA.16816.F32.BF16 R48, R208.reuse, R214, R48 ;  /* 0x000000d6d030723c */ /* 0x040fe80000041830 */
[----:B------:R-:W-:Y:S02]  /*7820*/  LEA R134, P1, R0, c[0x0][0x1f8], 0x1 ;  /* 0x00007e0000867a11 */ /* 0x000fe400078208ff */
[----:B--2---:R-:W-:Y:S02]  /*7830*/  IADD3.X R2, R2, UR15, RZ, P2, !PT ;  /* 0x0000000f02027c10 */ /* 0x004fe400097fe4ff */
[-C--:B----4-:R-:W-:Y:S04]  /*7840*/  HMMA.16816.F32.BF16 R52, R208, R188.reuse, R52 ;  /* 0x000000bcd034723c */ /* 0x090fe80000041834 */
[----:B------:R-:W-:Y:S02]  /*7850*/  LEA.HI.X R135, R0, c[0x0][0x1fc], R2, 0x1, P1 ;  /* 0x00007f0000877a11 */ /* 0x000fe400008f0c02 */
[----:B------:R-:W-:Y:S01]  /*7860*/  IADD3 R0, P2, R136, UR18, RZ ;  /* 0x0000001288007c10 */ /* 0x000fe2000ff5e0ff */
[----:B------:R-:W-:Y:S01]  /*7870*/  @UP1 USHF.L.U32 UR18, UR22, 0x6, URZ ;  /* 0x0000000616121899 */ /* 0x000fe2000800063f */
[C---:B------:R-:W-:Y:S01]  /*7880*/  HMMA.16816.F32.BF16 R56, R216.reuse, R188, R56 ;  /* 0x000000bcd838723c */ /* 0x040fe20000041838 */
[----:B------:R-:W-:Y:S01]  /*7890*/  @!PT LDS RZ, [RZ] ;  /* 0x00000000fffff984 */ /* 0x000fe20000000800 */
[----:B------:R-:W-:Y:S01]  /*78a0*/  @!PT LDS RZ, [RZ] ;  /* 0x00000000fffff984 */ /* 0x000fe20000000800 */
[----:B------:R-:W-:Y:S01]  /*78b0*/  @!PT LDS RZ, [RZ] ;  /* 0x00000000fffff984 */ /* 0x000fe20000000800 */
[----:B------:R1:W-:Y:S03]  /*78c0*/  LDGSTS.E.BYPASS.LTC128B.128 [R244+0x100], [R134.64], !P3 ;  /* 0x0010000086f47fae */ /* 0x0003e6000d901d50 */
[C---:B------:R-:W-:Y:S02]  /*78d0*/  LEA R136, P1, R0.reuse, c[0x0][0x1f8], 0x1 ;  /* 0x00007e0000887a11 */ /* 0x040fe400078208ff */
[----:B------:R-:W-:Y:S01]  /*78e0*/  IADD3.X R2, R139, UR15, RZ, P2, !PT ;  /* 0x0000000f8b027c10 */ /* 0x000fe200097fe4ff */
[----:B------:R-:W-:Y:S01]  /*78f0*/  @UP1 USHF.R.S32.HI UR15, URZ, 0x1f, UR21 ;  /* 0x0000001f3f0f1899 */ /* 0x000fe20008011415 */
[-C--:B------:R-:W-:Y:S03]  /*7900*/  HMMA.16816.F32.BF16 R60, R216, R190.reuse, R60 ;  /* 0x000000bed83c723c */ /* 0x080fe6000004183c */
[----:B------:R-:W-:Y:S01]  /*7910*/  @UP1 UIMAD UR15, UR15, UR4, URZ ;  /* 0x000000040f0f12a4 */ /* 0x000fe2000f8e023f */
[----:B------:R-:W-:Y:S03]  /*7920*/  LEA.HI.X R137, R0, c[0x0][0x1fc], R2, 0x1, P1 ;  /* 0x00007f0000897a11 */ /* 0x000fe600008f0c02 */
[----:B------:R-:W-:Y:S01]  /*7930*/  @UP1 UIMAD UR15, UR21, UR5, UR15 ;  /* 0x00000005150f12a4 */ /* 0x000fe2000f8e020f */
[----:B------:R-:W-:Y:S01]  /*7940*/  HMMA.16816.F32.BF16 R64, R208, R190, R64 ;  /* 0x000000bed040723c */ /* 0x000fe20000041840 */
[----:B------:R2:W-:Y:S02]  /*7950*/  LDGSTS.E.BYPASS.LTC128B.128 [R244+0x2100], [R136.64], !P0 ;  /* 0x0210000088f47fae */ /* 0x0005e4000c101d50 */
[----:B------:R-:W-:Y:S04]  /*7960*/  @UP1 UIADD3 UR15, UR23, UR15, URZ ;  /* 0x0000000f170f1290 */ /* 0x000fe8000fffe03f */
[----:B------:R-:W-:Y:S01]  /*7970*/  @UP1 USHF.L.U64.HI UR15, UR22, 0x6, UR15 ;  /* 0x00000006160f1899 */ /* 0x000fe2000801020f */
[----:B-1----:R-:W-:Y:S04]  /*7980*/  IADD3 R134, P1, R134, UR9, RZ ;  /* 0x0000000986867c10 */ /* 0x002fe8000ff3e0ff */
[----:B------:R-:W-:Y:S02]  /*7990*/  IADD3.X R135, R135, UR12, RZ, P1, !PT ;  /* 0x0000000c87877c10 */ /* 0x000fe40008ffe4ff */
[C---:B------:R-:W-:Y:S03]  /*79a0*/  IADD3 R212, P4, R134.reuse, UR14, RZ ;  /* 0x0000000e86d47c10 */ /* 0x040fe6000ff9e0ff */
[----:B------:R1:W-:Y:S01]  /*79b0*/  LDGSTS.E.BYPASS.LTC128B.128 [R244+0x900], [R134.64], !P3 ;  /* 0x0090000086f47fae */ /* 0x0003e2000d901d50 */
[C---:B------:R-:W-:Y:S02]  /*79c0*/  IADD3.X R213, R135.reuse, UR13, RZ, P4, !PT ;  /* 0x0000000d87d57c10 */ /* 0x040fe4000a7fe4ff */
[----:B--2---:R-:W-:Y:S05]  /*79d0*/  IADD3 R136, P1, R134, UR9, RZ ;  /* 0x0000000986887c10 */ /* 0x004fea000ff3e0ff */
[----:B------:R1:W-:Y:S01]  /*79e0*/  LDGSTS.E.BYPASS.LTC128B.128 [R244+0x2900], [R134.64+0x80], !P0 ;  /* 0x0290008086f47fae */ /* 0x0003e2000c101d50 */
[----:B------:R-:W-:Y:S02]  /*79f0*/  IADD3.X R137, R135, UR12, RZ, P1, !PT ;  /* 0x0000000c87897c10 */ /* 0x000fe40008ffe4ff */
[C---:B------:R-:W-:Y:S05]  /*7a00*/  IADD3 R188, P2, R136.reuse, UR9, RZ ;  /* 0x0000000988bc7c10 */ /* 0x040fea000ff5e0ff */
[----:B------:R2:W-:Y:S01]  /*7a10*/  LDGSTS.E.BYPASS.LTC128B.128 [R244+0x1100], [R136.64], !P3 ;  /* 0x0110000088f47fae */ /* 0x0005e2000d901d50 */
[C---:B------:R-:W-:Y:S07]  /*7a20*/  IADD3.X R189, R137.reuse, UR12, RZ, P2, !PT ;  /* 0x0000000c89bd7c10 */ /* 0x040fee00097fe4ff */
[----:B------:R3:W-:Y:S08]  /*7a30*/  LDGSTS.E.BYPASS.LTC128B.128 [R244+0x3100], [R212.64], !P0 ;  /* 0x03100000d4f47fae */ /* 0x0007f0000c101d50 */
[----:B------:R4:W-:Y:S01]  /*7a40*/  LDGSTS.E.BYPASS.LTC128B.128 [R244+0x1900], [R188.64], !P3 ;  /* 0x01900000bcf47fae */ /* 0x0009e2000d901d50 */
[----:B-1----:R-:W-:Y:S04]  /*7a50*/  IADD3 R134, P1, R136, UR14, RZ ;  /* 0x0000000e88867c10 */ /* 0x002fe8000ff3e0ff */
[----:B------:R-:W-:Y:S02]  /*7a60*/  IADD3.X R135, R137, UR13, RZ, P1, !PT ;  /* 0x0000000d89877c10 */ /* 0x000fe40008ffe4ff */
[----:B------:R-:W-:Y:S03]  /*7a70*/  PLOP3.LUT P1, PT, PT, PT, UP1, 0x80, 0x0 ;  /* 0x000000000000781c */ /* 0x000fe60003f2f018 */
[----:B------:R1:W-:Y:S08]  /*7a80*/  LDGSTS.E.BYPASS.LTC128B.128 [R244+0x3900], [R134.64], !P0 ;  /* 0x0390000086f47fae */ /* 0x0003f0000c101d50 */
[----:B---3--:R-:W-:Y:S08]  /*7a90*/  LDSM.16.M88.4 R212, [R232+0x8100] ;  /* 0x00810000e8d4783b */ /* 0x008ff00000000200 */
[----:B------:R-:W3:Y:S08]  /*7aa0*/  LDSM.16.M88.4 R216, [R230+0x4100] ;  /* 0x00410000e6d8783b */ /* 0x000ef00000000200 */
[----:B----4-:R-:W4:Y:S08]  /*7ab0*/  LDSM.16.M88.4 R188, [R232+0xa100] ;  /* 0x00a10000e8bc783b */ /* 0x010f300000000200 */
[----:B------:R-:W1:Y:S08]  /*7ac0*/  LDSM.16.M88.4 R208, [R230+0x4900] ;  /* 0x00490000e6d0783b */ /* 0x000e700000000200 */
[----:B------:R-:W0:Y:S01]  /*7ad0*/  LDGDEPBAR ;  /* 0x00000000000079af */ /* 0x000e220000000000 */
[-C--:B---3--:R-:W-:Y:S08]  /*7ae0*/  HMMA.16816.F32.BF16 R4, R212, R216.reuse, R4 ;  /* 0x000000d8d404723c */ /* 0x088ff00000041804 */
[C---:B----4-:R-:W-:Y:S08]  /*7af0*/  HMMA.16816.F32.BF16 R8, R188.reuse, R216, R8 ;  /* 0x000000d8bc08723c */ /* 0x050ff00000041808 */
[-C--:B------:R-:W-:Y:S08]  /*7b00*/  HMMA.16816.F32.BF16 R12, R188, R218.reuse, R12 ;  /* 0x000000dabc0c723c */ /* 0x080ff0000004180c */
[C---:B------:R-:W-:Y:S01]  /*7b10*/  HMMA.16816.F32.BF16 R16, R212.reuse, R218, R16 ;  /* 0x000000dad410723c */ /* 0x040fe20000041810 */
[----:B------:R-:W3:Y:S07]  /*7b20*/  LDSM.16.M88.4 R216, [R230+0x5100] ;  /* 0x00510000e6d8783b */ /* 0x000eee0000000200 */
[-C--:B-1----:R-:W-:Y:S08]  /*7b30*/  HMMA.16816.F32.BF16 R20, R212, R208.reuse, R20 ;  /* 0x000000d0d414723c */ /* 0x082ff00000041814 */
[C---:B------:R-:W-:Y:S08]  /*7b40*/  HMMA.16816.F32.BF16 R24, R188.reuse, R208, R24 ;  /* 0x000000d0bc18723c */ /* 0x040ff00000041818 */
[-C--:B------:R-:W-:Y:S08]  /*7b50*/  HMMA.16816.F32.BF16 R28, R188, R210.reuse, R28 ;  /* 0x000000d2bc1c723c */ /* 0x080ff0000004181c */
[C---:B------:R-:W-:Y:S01]  /*7b60*/  HMMA.16816.F32.BF16 R32, R212.reuse, R210, R32 ;  /* 0x000000d2d420723c */ /* 0x040fe20000041820 */
[----:B------:R-:W1:Y:S07]  /*7b70*/  LDSM.16.M88.4 R208, [R230+0x5900] ;  /* 0x00590000e6d0783b */ /* 0x000e6e0000000200 */
[-C--:B---3--:R-:W-:Y:S08]  /*7b80*/  HMMA.16816.F32.BF16 R36, R212, R216.reuse, R36 ;  /* 0x000000d8d424723c */ /* 0x088ff00000041824 */
[C---:B------:R-:W-:Y:S08]  /*7b90*/  HMMA.16816.F32.BF16 R40, R188.reuse, R216, R40 ;  /* 0x000000d8bc28723c */ /* 0x040ff00000041828 */
[-C--:B------:R-:W-:Y:S08]  /*7ba0*/  HMMA.16816.F32.BF16 R44, R188, R218.reuse, R44 ;  /* 0x000000dabc2c723c */ /* 0x080ff0000004182c */
[C---:B------:R-:W-:Y:S01]  /*7bb0*/  HMMA.16816.F32.BF16 R48, R212.reuse, R218, R48 ;  /* 0x000000dad430723c */ /* 0x040fe20000041830 */
[----:B------:R-:W-:Y:S07]  /*7bc0*/  LDSM.16.M88.4 R216, [R229] ;  /* 0x00000000e5d8783b */ /* 0x000fee0000000200 */
[-C--:B-1----:R-:W-:Y:S08]  /*7bd0*/  HMMA.16816.F32.BF16 R52, R212, R208.reuse, R52 ;  /* 0x000000d0d434723c */ /* 0x082ff00000041834 */
[C---:B------:R-:W-:Y:S08]  /*7be0*/  HMMA.16816.F32.BF16 R56, R188.reuse, R208, R56 ;  /* 0x000000d0bc38723c */ /* 0x040ff00000041838 */
[-C--:B------:R-:W-:Y:S01]  /*7bf0*/  HMMA.16816.F32.BF16 R60, R188, R210.reuse, R60 ;  /* 0x000000d2bc3c723c */ /* 0x080fe2000004183c */
[----:B------:R-:W1:Y:S07]  /*7c00*/  LDSM.16.M88.4 R188, [R234+0x8100] ;  /* 0x00810000eabc783b */ /* 0x000e6e0000000200 */
[----:B------:R-:W-:Y:S01]  /*7c10*/  HMMA.16816.F32.BF16 R64, R212, R210, R64 ;  /* 0x000000d2d440723c */ /* 0x000fe20000041840 */
[----:B------:R-:W3:Y:S08]  /*7c20*/  LDSM.16.M88.4 R208, [R234+0xa100] ;  /* 0x00a10000ead0783b */ /* 0x000ef00000000200 */
[----:B------:R-:W4:Y:S01]  /*7c30*/  LDSM.16.M88.4 R212, [R229+0x800] ;  /* 0x00080000e5d4783b */ /* 0x000f220000000200 */
[-C--:B-1----:R-:W-:Y:S08]  /*7c40*/  HMMA.16816.F32.BF16 R4, R188, R216.reuse, R4 ;  /* 0x000000d8bc04723c */ /* 0x082ff00000041804 */
[C---:B---3--:R-:W-:Y:S08]  /*7c50*/  HMMA.16816.F32.BF16 R8, R208.reuse, R216, R8 ;  /* 0x000000d8d008723c */ /* 0x048ff00000041808 */
[-C--:B------:R-:W-:Y:S08]  /*7c60*/  HMMA.16816.F32.BF16 R12, R208, R218.reuse, R12 ;  /* 0x000000dad00c723c */ /* 0x080ff0000004180c */
[C---:B------:R-:W-:Y:S01]  /*7c70*/  HMMA.16816.F32.BF16 R16, R188.reuse, R218, R16 ;  /* 0x000000dabc10723c */ /* 0x040fe20000041810 */
[----:B------:R-:W1:Y:S07]  /*7c80*/  LDSM.16.M88.4 R216, [R229+0x1000] ;  /* 0x00100000e5d8783b */ /* 0x000e6e0000000200 */
[-C--:B----4-:R-:W-:Y:S08]  /*7c90*/  HMMA.16816.F32.BF16 R20, R188, R212.reuse, R20 ;  /* 0x000000d4bc14723c */ /* 0x090ff00000041814 */
[C---:B------:R-:W-:Y:S08]  /*7ca0*/  HMMA.16816.F32.BF16 R24, R208.reuse, R212, R24 ;  /* 0x000000d4d018723c */ /* 0x040ff00000041818 */
[-C--:B------:R-:W-:Y:S08]  /*7cb0*/  HMMA.16816.F32.BF16 R28, R208, R214.reuse, R28 ;  /* 0x000000d6d01c723c */ /* 0x080ff0000004181c */
[C---:B------:R-:W-:Y:S01]  /*7cc0*/  HMMA.16816.F32.BF16 R32, R188.reuse, R214, R32 ;  /* 0x000000d6bc20723c */ /* 0x040fe20000041820 */
[----:B------:R-:W3:Y:S07]  /*7cd0*/  LDSM.16.M88.4 R212, [R229+0x1800] ;  /* 0x00180000e5d4783b */ /* 0x000eee0000000200 */
[-C--:B-1----:R-:W-:Y:S08]  /*7ce0*/  HMMA.16816.F32.BF16 R36, R188, R216.reuse, R36 ;  /* 0x000000d8bc24723c */ /* 0x082ff00000041824 */
[C---:B------:R-:W-:Y:S08]  /*7cf0*/  HMMA.16816.F32.BF16 R40, R208.reuse, R216, R40 ;  /* 0x000000d8d028723c */ /* 0x040ff00000041828 */
[-C--:B------:R-:W-:Y:S08]  /*7d00*/  HMMA.16816.F32.BF16 R44, R208, R218.reuse, R44 ;  /* 0x000000dad02c723c */ /* 0x080ff0000004182c */
[C---:B------:R-:W-:Y:S01]  /*7d10*/  HMMA.16816.F32.BF16 R48, R188.reuse, R218, R48 ;  /* 0x000000dabc30723c */ /* 0x040fe20000041830 */
[----:B------:R-:W-:Y:S07]  /*7d20*/  LDSM.16.M88.4 R216, [R224+0x6100] ;  /* 0x00610000e0d8783b */ /* 0x000fee0000000200 */
[-C--:B---3--:R-:W-:Y:S08]  /*7d30*/  HMMA.16816.F32.BF16 R52, R188, R212.reuse, R52 ;  /* 0x000000d4bc34723c */ /* 0x088ff00000041834 */
        /* <DEDUP_REMOVED lines=20> */
[----:B------:R-:W-:Y:S07]  /*7e80*/  LDSM.16.M88.4 R216, [R240] ;  /* 0x00000000f0d8783b */ /* 0x000fee0000000200 */
[-C--:B---3--:R-:W-:Y:S08]  /*7e90*/  HMMA.16816.F32.BF16 R52, R208, R212.reuse, R52 ;  /* 0x000000d4d034723c */ /* 0x088ff00000041834 */
[C---:B------:R-:W-:Y:S08]  /*7ea0*/  HMMA.16816.F32.BF16 R56, R188.reuse, R212, R56 ;  /* 0x000000d4bc38723c */ /* 0x040ff00000041838 */
[-C--:B------:R-:W-:Y:S01]  /*7eb0*/  HMMA.16816.F32.BF16 R60, R188, R214.reuse, R60 ;  /* 0x000000d6bc3c723c */ /* 0x080fe2000004183c */
[----:B------:R-:W1:Y:S07]  /*7ec0*/  LDSM.16.M88.4 R188, [R233+0xc100] ;  /* 0x00c10000e9bc783b */ /* 0x000e6e0000000200 */
[----:B------:R-:W-:Y:S01]  /*7ed0*/  HMMA.16816.F32.BF16 R64, R208, R214, R64 ;  /* 0x000000d6d040723c */ /* 0x000fe20000041840 */
[----:B------:R-:W3:Y:S08]  /*7ee0*/  LDSM.16.M88.4 R208, [R233+0xe100] ;  /* 0x00e10000e9d0783b */ /* 0x000ef00000000200 */
[----:B------:R-:W4:Y:S01]  /*7ef0*/  LDSM.16.M88.4 R212, [R239] ;  /* 0x00000000efd4783b */ /* 0x000f220000000200 */
[-C--:B-1----:R-:W-:Y:S08]  /*7f00*/  HMMA.16816.F32.BF16 R4, R188, R216.reuse, R4 ;  /* 0x000000d8bc04723c */ /* 0x082ff00000041804 */
[C---:B---3--:R-:W-:Y:S08]  /*7f10*/  HMMA.16816.F32.BF16 R8, R208.reuse, R216, R8 ;  /* 0x000000d8d008723c */ /* 0x048ff00000041808 */
[-C--:B------:R-:W-:Y:S08]  /*7f20*/  HMMA.16816.F32.BF16 R12, R208, R218.reuse, R12 ;  /* 0x000000dad00c723c */ /* 0x080ff0000004180c */
[C---:B------:R-:W-:Y:S01]  /*7f30*/  HMMA.16816.F32.BF16 R16, R188.reuse, R218, R16 ;  /* 0x000000dabc10723c */ /* 0x040fe20000041810 */
[----:B------:R-:W1:Y:S07]  /*7f40*/  LDSM.16.M88.4 R216, [R238] ;  /* 0x00000000eed8783b */ /* 0x000e6e0000000200 */
[-C--:B----4-:R-:W-:Y:S08]  /*7f50*/  HMMA.16816.F32.BF16 R20, R188, R212.reuse, R20 ;  /* 0x000000d4bc14723c */ /* 0x090ff00000041814 */
[C---:B------:R-:W-:Y:S08]  /*7f60*/  HMMA.16816.F32.BF16 R24, R208.reuse, R212, R24 ;  /* 0x000000d4d018723c */ /* 0x040ff00000041818 */
[-C--:B------:R-:W-:Y:S08]  /*7f70*/  HMMA.16816.F32.BF16 R28, R208, R214.reuse, R28 ;  /* 0x000000d6d01c723c */ /* 0x080ff0000004181c */
[C---:B------:R-:W-:Y:S01]  /*7f80*/  HMMA.16816.F32.BF16 R32, R188.reuse, R214, R32 ;  /* 0x000000d6bc20723c */ /* 0x040fe20000041820 */
[----:B------:R-:W3:Y:S07]  /*7f90*/  LDSM.16.M88.4 R212, [R237] ;  /* 0x00000000edd4783b */ /* 0x000eee0000000200 */
        /* <DEDUP_REMOVED lines=32> */
[----:B------:R-:W3:Y:S07]  /*81a0*/  LDSM.16.M88.4 R208, [R236+0xe100] ;  /* 0x00e10000ecd0783b */ /* 0x000eee0000000200 */
[-C--:B-1----:R-:W-:Y:S08]  /*81b0*/  HMMA.16816.F32.BF16 R4, R216, R188.reuse, R4 ;  /* 0x000000bcd804723c */ /* 0x082ff00000041804 */
[C---:B---3--:R-:W-:Y:S08]  /*81c0*/  HMMA.16816.F32.BF16 R8, R208.reuse, R188, R8 ;  /* 0x000000bcd008723c */ /* 0x048ff00000041808 */
[-C--:B------:R-:W-:Y:S08]  /*81d0*/  HMMA.16816.F32.BF16 R12, R208, R190.reuse, R12 ;  /* 0x000000bed00c723c */ /* 0x080ff0000004180c */
[----:B------:R-:W-:Y:S01]  /*81e0*/  FMUL.FTZ R4, R4, c[0x0][0x320] ;  /* 0x0000c80004047a20 */ /* 0x000fe20000410000 */
[C---:B------:R-:W-:Y:S03]  /*81f0*/  HMMA.16816.F32.BF16 R16, R216.reuse, R190, R16 ;  /* 0x000000bed810723c */ /* 0x040fe60000041810 */
[----:B------:R-:W1:Y:S01]  /*8200*/  MUFU.TANH R213, R4 ;  /* 0x0000000400d57308 */ /* 0x000e620000002400 */
[----:B------:R-:W-:Y:S02]  /*8210*/  FMUL.FTZ R5, R5, c[0x0][0x320] ;  /* 0x0000c80005057a20 */ /* 0x000fe40000410000 */
[----:B------:R-:W-:Y:S02]  /*8220*/  FMUL.FTZ R6, R6, c[0x0][0x320] ;  /* 0x0000c80006067a20 */ /* 0x000fe40000410000 */
[----:B------:R-:W-:Y:S04]  /*8230*/  FMUL.FTZ R7, R7, c[0x0][0x320] ;  /* 0x0000c80007077a20 */ /* 0x000fe80000410000 */
        /* <DEDUP_REMOVED lines=17> */
[----:B----4-:R-:W4:Y:S09]  /*8350*/  LDSM.16.M88.4 R4, [R229+0x2800] ;  /* 0x00280000e504783b */ /* 0x010f320000000200 */
[----:B------:R-:W-:Y:S10]  /*8360*/  MUFU.TANH R222, R10 ;  /* 0x0000000a00de7308 */ /* 0x000ff40000002400 */
[----:B------:R1:W-:Y:S10]  /*8370*/  MUFU.TANH R223, R11 ;  /* 0x0000000b00df7308 */ /* 0x0003f40000002400 */
[----:B------:R-:W-:Y:S10]  /*8380*/  MUFU.TANH R18, R18 ;  /* 0x0000001200127308 */ /* 0x000ff40000002400 */
[----:B------:R-:W2:Y:S01]  /*8390*/  MUFU.TANH R16, R16 ;  /* 0x0000001000107308 */ /* 0x000ea20000002400 */
[----:B-1----:R-:W1:Y:S01]  /*83a0*/  LDSM.16.M88.4 R8, [R229+0x3000] ;  /* 0x00300000e508783b */ /* 0x002e620000000200 */
[-C--:B----4-:R-:W-:Y:S08]  /*83b0*/  HMMA.16816.F32.BF16 R20, R216, R4.reuse, R20 ;  /* 0x00000004d814723c */ /* 0x090ff00000041814 */
[----:B------:R-:W-:Y:S01]  /*83c0*/  MUFU.TANH R12, R12 ;  /* 0x0000000c000c7308 */ /* 0x000fe20000002400 */
[C---:B------:R-:W-:Y:S09]  /*83d0*/  HMMA.16816.F32.BF16 R24, R208.reuse, R4, R24 ;  /* 0x00000004d018723c */ /* 0x040ff20000041818 */
[----:B------:R-:W-:Y:S01]  /*83e0*/  MUFU.TANH R19, R19 ;  /* 0x0000001300137308 */ /* 0x000fe20000002400 */
[-C--:B------:R-:W-:Y:S08]  /*83f0*/  HMMA.16816.F32.BF16 R28, R208, R6.reuse, R28 ;  /* 0x00000006d01c723c */ /* 0x080ff0000004181c */
[C---:B------:R-:W-:Y:S01]  /*8400*/  HMMA.16816.F32.BF16 R32, R216.reuse, R6, R32 ;  /* 0x00000006d820723c */ /* 0x040fe20000041820 */
[----:B------:R-:W4:Y:S01]  /*8410*/  MUFU.TANH R17, R17 ;  /* 0x0000001100117308 */ /* 0x000f220000002400 */
[----:B------:R-:W3:Y:S01]  /*8420*/  LDSM.16.M88.4 R4, [R229+0x3800] ;  /* 0x00380000e504783b */ /* 0x000ee20000000200 */
[----:B------:R-:W-:Y:S04]  /*8430*/  DEPBAR.LE SB0, 0x0 ;  /* 0x000080000000791a */ /* 0x000fe80000000000 */
[----:B------:R-:W-:Y:S02]  /*8440*/  FMUL.FTZ R22, R22, c[0x0][0x320] ;  /* 0x0000c80016167a20 */ /* 0x000fe40000410000 */
[----:B------:R-:W-:Y:S02]  /*8450*/  FMUL.FTZ R23, R23, c[0x0][0x320] ;  /* 0x0000c80017177a20 */ /* 0x000fe40000410000 */
[----:B--2---:R-:W-:Y:S01]  /*8460*/  MUFU.TANH R136, R22 ;  /* 0x0000001600887308 */ /* 0x004fe20000002400 */
[----:B------:R-:W-:Y:S01]  /*8470*/  BAR.SYNC.DEFER_BLOCKING 0x0 ;  /* 0x0000000000007b1d */ /* 0x000fe20000010000 */
[----:B------:R-:W-:Y:S01]  /*8480*/  FMUL.FTZ R27, R27, c[0x0][0x320] ;  /* 0x0000c8001b1b7a20 */ /* 0x000fe20000410000 */
[-C--:B-1----:R-:W-:Y:S05]  /*8490*/  HMMA.16816.F32.BF16 R36, R216, R8.reuse, R36 ;  /* 0x00000008d824723c */ /* 0x082fea0000041824 */
[----:B------:R-:W-:Y:S02]  /*84a0*/  FMUL.FTZ R31, R31, c[0x0][0x320] ;  /* 0x0000c8001f1f7a20 */ /* 0x000fe40000410000 */
[----:B------:R-:W-:Y:S01]  /*84b0*/  MUFU.TANH R252, R23 ;  /* 0x0000001700fc7308 */ /* 0x000fe20000002400 */
[----:B------:R-:W-:Y:S01]  /*84c0*/  FMUL.FTZ R26, R26, c[0x0][0x320] ;  /* 0x0000c8001a1a7a20 */ /* 0x000fe20000410000 */
[C---:B------:R-:W-:Y:S04]  /*84d0*/  HMMA.16816.F32.BF16 R40, R208.reuse, R8, R40 ;  /* 0x00000008d028723c */ /* 0x040fe80000041828 */
[----:B------:R-:W-:Y:S02]  /*84e0*/  FMUL.FTZ R21, R21, c[0x0][0x320] ;  /* 0x0000c80015157a20 */ /* 0x000fe40000410000 */
[----:B------:R-:W-:Y:S02]  /*84f0*/  FMUL.FTZ R28, R28, c[0x0][0x320] ;  /* 0x0000c8001c1c7a20 */ /* 0x000fe40000410000 */
[----:B------:R1:W-:Y:S01]  /*8500*/  MUFU.TANH R139, R31 ;  /* 0x0000001f008b7308 */ /* 0x0003e20000002400 */
[-C--:B------:R-:W-:Y:S03]  /*8510*/  HMMA.16816.F32.BF16 R44, R208, R10.reuse, R44 ;  /* 0x0000000ad02c723c */ /* 0x080fe6000004182c */
[----:B------:R-:W-:Y:S02]  /*8520*/  FMUL.FTZ R20, R20, c[0x0][0x320] ;  /* 0x0000c80014147a20 */ /* 0x000fe40000410000 */
[----:B------:R-:W-:Y:S02]  /*8530*/  FMUL.FTZ R24, R24, c[0x0][0x320] ;  /* 0x0000c80018187a20 */ /* 0x000fe40000410000 */
[----:B------:R-:W-:Y:S01]  /*8540*/  FMUL.FTZ R36, R36, c[0x0][0x320] ;  /* 0x0000c80024247a20 */ /* 0x000fe20000410000 */
[C---:B------:R-:W-:Y:S01]  /*8550*/  HMMA.16816.F32.BF16 R48, R216.reuse, R10, R48 ;  /* 0x0000000ad830723c */ /* 0x040fe20000041830 */
[----:B------:R-:W2:Y:S03]  /*8560*/  MUFU.TANH R137, R26 ;  /* 0x0000001a00897308 */ /* 0x000ea60000002400 */
[----:B------:R-:W-:Y:S02]  /*8570*/  FMUL.FTZ R37, R37, c[0x0][0x320] ;  /* 0x0000c80025257a20 */ /* 0x000fe40000410000 */
[----:B------:R-:W-:Y:S02]  /*8580*/  FMUL.FTZ R38, R38, c[0x0][0x320] ;  /* 0x0000c80026267a20 */ /* 0x000fe40000410000 */
[-C--:B---3--:R-:W-:Y:S03]  /*8590*/  HMMA.16816.F32.BF16 R52, R216, R4.reuse, R52 ;  /* 0x00000004d834723c */ /* 0x088fe60000041834 */
[----:B------:R-:W-:Y:S01]  /*85a0*/  MUFU.TANH R246, R36 ;  /* 0x0000002400f67308 */ /* 0x000fe20000002400 */
[----:B------:R-:W-:Y:S02]  /*85b0*/  FMUL.FTZ R41, R41, c[0x0][0x320] ;  /* 0x0000c80029297a20 */ /* 0x000fe40000410000 */
[----:B------:R-:W-:Y:S01]  /*85c0*/  FMUL.FTZ R39, R39, c[0x0][0x320] ;  /* 0x0000c80027277a20 */ /* 0x000fe20000410000 */
[----:B-1----:R-:W3:Y:S01]  /*85d0*/  LDL R31, [R1+0x18] ;  /* 0x00001800011f7983 */ /* 0x002ee20000100800 */
[C---:B------:R-:W-:Y:S04]  /*85e0*/  HMMA.16816.F32.BF16 R56, R208.reuse, R4, R56 ;  /* 0x00000004d038723c */ /* 0x040fe80000041838 */
[----:B------:R-:W-:Y:S01]  /*85f0*/  FMUL.FTZ R45, R45, c[0x0][0x320] ;  /* 0x0000c8002d2d7a20 */ /* 0x000fe20000410000 */
[----:B------:R-:W-:Y:S01]  /*8600*/  MUFU.TANH R22, R41 ;  /* 0x0000002900167308 */ /* 0x000fe20000002400 */
[----:B------:R-:W-:Y:S01]  /*8610*/  FMUL.FTZ R46, R46, c[0x0][0x320] ;  /* 0x0000c8002e2e7a20 */ /* 0x000fe20000410000 */
[----:B------:R-:W-:Y:S01]  /*8620*/  FMNMX.FTZ R4, R213, R3, !PT ;  /* 0x00000003d5047209 */ /* 0x000fe20007810000 */
[-C--:B------:R-:W-:Y:S04]  /*8630*/  HMMA.16816.F32.BF16 R60, R208, R6.reuse, R60 ;  /* 0x00000006d03c723c */ /* 0x080fe8000004183c */
[----:B------:R-:W-:Y:S01]  /*8640*/  FMUL.FTZ R49, R49, c[0x0][0x320] ;  /* 0x0000c80031317a20 */ /* 0x000fe20000410000 */
[----:B------:R-:W-:Y:S01]  /*8650*/  FMNMX.FTZ R4, R212, R4, !PT ;  /* 0x00000004d4047209 */ /* 0x000fe20007810000 */
[----:B------:R-:W-:Y:S01]  /*8660*/  FMUL.FTZ R51, R51, c[0x0][0x320] ;  /* 0x0000c80033337a20 */ /* 0x000fe20000410000 */
[----:B------:R1:W-:Y:S01]  /*8670*/  MUFU.TANH R2, R37 ;  /* 0x0000002500027308 */ /* 0x0003e20000002400 */
[----:B------:R-:W-:Y:S01]  /*8680*/  FMUL.FTZ R55, R55, c[0x0][0x320] ;  /* 0x0000c80037377a20 */ /* 0x000fe20000410000 */
[----:B------:R-:W-:Y:S04]  /*8690*/  HMMA.16816.F32.BF16 R64, R216, R6, R64 ;  /* 0x00000006d840723c */ /* 0x000fe80000041840 */
[----:B------:R-:W-:Y:S01]  /*86a0*/  FMUL.FTZ R54, R54, c[0x0][0x320] ;  /* 0x0000c80036367a20 */ /* 0x000fe20000410000 */
[----:B------:R-:W-:Y:S01]  /*86b0*/  FMNMX.FTZ R4, R16, R4, !PT ;  /* 0x0000000410047209 */ /* 0x000fe20007810000 */
[----:B------:R-:W-:Y:S02]  /*86c0*/  FMUL.FTZ R52, R52, c[0x0][0x320] ;  /* 0x0000c80034347a20 */ /* 0x000fe40000410000 */
[----:B------:R2:W2:Y:S01]  /*86d0*/  MUFU.TANH R8, R49 ;  /* 0x0000003100087308 */ /* 0x0004a20000002400 */
[----:B------:R-:W-:Y:S03]  /*86e0*/  FMUL.FTZ R53, R53, c[0x0][0x320] ;  /* 0x0000c80035357a20 */ /* 0x000fe60000410000 */
[----:B------:R-:W-:Y:S01]  /*86f0*/  FMUL.FTZ R43, R43, c[0x0][0x320] ;  /* 0x0000c8002b2b7a20 */ /* 0x000fe20000410000 */
[----:B----4-:R-:W-:Y:S01]  /*8700*/  FMNMX.FTZ R4, R17, R4, !PT ;  /* 0x0000000411047209 */ /* 0x010fe20007810000 */
[----:B------:R-:W-:Y:S02]  /*8710*/  FMUL.FTZ R50, R50, c[0x0][0x320] ;  /* 0x0000c80032327a20 */ /* 0x000fe40000410000 */
[----:B------:R-:W-:Y:S02]  /*8720*/  FMUL.FTZ R60, R60, c[0x0][0x320] ;  /* 0x0000c8003c3c7a20 */ /* 0x000fe40000410000 */
[----:B------:R4:W-:Y:S01]  /*8730*/  MUFU.TANH R10, R50 ;  /* 0x00000032000a7308 */ /* 0x0009e20000002400 */
[----:B------:R-:W-:Y:S02]  /*8740*/  FMUL.FTZ R61, R61, c[0x0][0x320] ;  /* 0x0000c8003d3d7a20 */ /* 0x000fe40000410000 */
[----:B------:R-:W-:Y:S01]  /*8750*/  FMUL.FTZ R62, R62, c[0x0][0x320] ;  /* 0x0000c8003e3e7a20 */ /* 0x000fe20000410000 */
[----:B-1----:R-:W3:Y:S01]  /*8760*/  LDL.64 R36, [R1+0x28] ;  /* 0x0000280001247983 */ /* 0x002ee20000100a00 */
[----:B------:R-:W-:Y:S02]  /*8770*/  FMUL.FTZ R25, R25, c[0x0][0x320] ;  /* 0x0000c80019197a20 */ /* 0x000fe40000410000 */
[----:B------:R-:W-:Y:S02]  /*8780*/  FMUL.FTZ R65, R65, c[0x0][0x320] ;  /* 0x0000c80041417a20 */ /* 0x000fe40000410000 */
[----:B------:R-:W-:Y:S01]  /*8790*/  FMUL.FTZ R64, R64, c[0x0][0x320] ;  /* 0x0000c80040407a20 */ /* 0x000fe20000410000 */
[----:B------:R1:W-:Y:S01]  /*87a0*/  MUFU.TANH R41, R51 ;  /* 0x0000003300297308 */ /* 0x0003e20000002400 */
[----:B------:R-:W-:Y:S02]  /*87b0*/  FMUL.FTZ R35, R35, c[0x0][0x320] ;  /* 0x0000c80023237a20 */ /* 0x000fe40000410000 */
[----:B------:R-:W-:Y:S01]  /*87c0*/  FMUL.FTZ R29, R29, c[0x0][0x320] ;  /* 0x0000c8001d1d7a20 */ /* 0x000fe20000410000 */
[----:B--2---:R-:W-:Y:S01]  /*87d0*/  MOV R49, R137 ;  /* 0x0000008900317202 */ /* 0x004fe20000000f00 */
[----:B------:R-:W-:Y:S02]  /*87e0*/  FMUL.FTZ R40, R40, c[0x0][0x320] ;  /* 0x0000c80028287a20 */ /* 0x000fe40000410000 */
[----:B------:R-:W-:Y:S02]  /*87f0*/  FMUL.FTZ R67, R67, c[0x0][0x320] ;  /* 0x0000c80043437a20 */ /* 0x000fe40000410000 */
[----:B------:R-:W-:Y:S01]  /*8800*/  FMUL.FTZ R66, R66, c[0x0][0x320] ;  /* 0x0000c80042427a20 */ /* 0x000fe20000410000 */
[----:B------:R-:W-:Y:S01]  /*8810*/  MUFU.TANH R11, R43 ;  /* 0x0000002b000b7308 */ /* 0x000fe20000002400 */
[----:B------:R-:W-:Y:S02]  /*8820*/  FMUL.FTZ R47, R47, c[0x0][0x320] ;  /* 0x0000c8002f2f7a20 */ /* 0x000fe40000410000 */
[----:B------:R-:W-:Y:S01]  /*8830*/  FMUL.FTZ R58, R58, c[0x0][0x320] ;  /* 0x0000c8003a3a7a20 */ /* 0x000fe20000410000 */
[----:B----4-:R-:W-:Y:S01]  /*8840*/  MOV R50, R252 ;  /* 0x000000fc00327202 */ /* 0x010fe20000000f00 */
[----:B------:R-:W-:Y:S02]  /*8850*/  FMUL.FTZ R59, R59, c[0x0][0x320] ;  /* 0x0000c8003b3b7a20 */ /* 0x000fe40000410000 */
[----:B------:R-:W-:Y:S02]  /*8860*/  FMUL.FTZ R42, R42, c[0x0][0x320] ;  /* 0x0000c8002a2a7a20 */ /* 0x000fe40000410000 */
[----:B------:R-:W-:Y:S01]  /*8870*/  FMUL.FTZ R57, R57, c[0x0][0x320] ;  /* 0x0000c80039397a20 */ /* 0x000fe20000410000 */
[----:B------:R2:W-:Y:S01]  /*8880*/  MUFU.TANH R23, R60 ;  /* 0x0000003c00177308 */ /* 0x0005e20000002400 */
[----:B------:R-:W-:Y:S02]  /*8890*/  FMUL.FTZ R48, R48, c[0x0][0x320] ;  /* 0x0000c80030307a20 */ /* 0x000fe40000410000 */
[----:B------:R-:W-:Y:S01]  /*88a0*/  FMUL.FTZ R56, R56, c[0x0][0x320] ;  /* 0x0000c80038387a20 */ /* 0x000fe20000410000 */
[----:B-1----:R-:W-:Y:S01]  /*88b0*/  MOV R51, R8 ;  /* 0x0000000800337202 */ /* 0x002fe20000000f00 */
[----:B------:R-:W-:Y:S02]  /*88c0*/  FMUL.FTZ R34, R34, c[0x0][0x320] ;  /* 0x0000c80022227a20 */ /* 0x000fe40000410000 */
[----:B------:R-:W-:Y:S02]  /*88d0*/  FMUL.FTZ R32, R32, c[0x0][0x320] ;  /* 0x0000c80020207a20 */ /* 0x000fe40000410000 */
[----:B------:R-:W-:Y:S01]  /*88e0*/  FMUL.FTZ R33, R33, c[0x0][0x320] ;  /* 0x0000c80021217a20 */ /* 0x000fe20000410000 */
[----:B------:R1:W4:Y:S01]  /*88f0*/  MUFU.TANH R0, R48 ;  /* 0x0000003000007308 */ /* 0x0003220000002400 */
[----:B------:R-:W-:Y:S02]  /*8900*/  FMUL.FTZ R44, R44, c[0x0][0x320] ;  /* 0x0000c8002c2c7a20 */ /* 0x000fe40000410000 */
[----:B------:R-:W-:Y:S07]  /*8910*/  FMUL.FTZ R30, R30, c[0x0][0x320] ;  /* 0x0000c8001e1e7a20 */ /* 0x000fee0000410000 */
[----:B------:R4:W-:Y:S01]  /*8920*/  MUFU.TANH R26, R57 ;  /* 0x00000039001a7308 */ /* 0x0009e20000002400 */
[----:B--2---:R-:W-:Y:S09]  /*8930*/  MOV R60, R246 ;  /* 0x000000f6003c7202 */ /* 0x004ff20000000f00 */
[----:B------:R-:W-:Y:S01]  /*8940*/  MUFU.TANH R130, R27 ;  /* 0x0000001b00827308 */ /* 0x000fe20000002400 */
[----:B-1----:R-:W-:Y:S09]  /*8950*/  MOV R48, R136 ;  /* 0x0000008800307202 */ /* 0x002ff20000000f00 */
[----:B------:R1:W-:Y:S01]  /*8960*/  MUFU.TANH R27, R56 ;  /* 0x00000038001b7308 */ /* 0x0003e20000002400 */
[----:B----4-:R-:W-:Y:S02]  /*8970*/  MOV R57, R2 ;  /* 0x0000000200397202 */ /* 0x010fe40000000f00 */
[----:B------:R-:W-:Y:S07]  /*8980*/  FMNMX.FTZ R2, R215, R132, !PT ;  /* 0x00000084d7027209 */ /* 0x000fee0007810000 */
[----:B------:R-:W-:Y:S01]  /*8990*/  MUFU.TANH R243, R38 ;  /* 0x0000002600f37308 */ /* 0x000fe20000002400 */
[----:B------:R-:W-:Y:S09]  /*89a0*/  FMNMX.FTZ R5, R214, R2, !PT ;  /* 0x00000002d6057209 */ /* 0x000ff20007810000 */
[----:B------:R2:W-:Y:S01]  /*89b0*/  MUFU.TANH R129, R39 ;  /* 0x0000002700817308 */ /* 0x0005e20000002400 */
[----:B-1----:R-:W-:Y:S02]  /*89c0*/  MOV R56, R0 ;  /* 0x0000000000387202 */ /* 0x002fe40000000f00 */
[----:B------:R-:W-:Y:S07]  /*89d0*/  FMNMX.FTZ R0, R221, R133, !PT ;  /* 0x00000085dd007209 */ /* 0x000fee0007810000 */
[----:B------:R-:W1:Y:S01]  /*89e0*/  MUFU.TANH R8, R55 ;  /* 0x0000003700087308 */ /* 0x000e620000002400 */
[----:B------:R-:W-:Y:S02]  /*89f0*/  FMNMX.FTZ R2, R220, R0, !PT ;  /* 0x00000000dc027209 */ /* 0x000fe40007810000 */
[----:B------:R-:W-:Y:S02]  /*8a00*/  FMNMX.FTZ R0, R18, R5, !PT ;  /* 0x0000000512007209 */ /* 0x000fe40007810000 */
[----:B------:R-:W-:Y:S02]  /*8a10*/  FMNMX.FTZ R2, R12, R2, !PT ;  /* 0x000000020c027209 */ /* 0x000fe40007810000 */
[----:B------:R-:W-:Y:S03]  /*8a20*/  FMNMX.FTZ R0, R19, R0, !PT ;  /* 0x0000000013007209 */ /* 0x000fe60007810000 */
[----:B------:R-:W-:Y:S01]  /*8a30*/  MUFU.TANH R251, R21 ;  /* 0x0000001500fb7308 */ /* 0x000fe20000002400 */
[----:B------:R-:W-:Y:S01]  /*8a40*/  FMNMX.FTZ R0, R48, R0, !PT ;  /* 0x0000000030007209 */ /* 0x000fe20007810000 */
[----:B--2---:R-:W2:Y:S03]  /*8a50*/  LDL.64 R38, [R1+0x38] ;  /* 0x0000380001267983 */ /* 0x004ea60000100a00 */
[----:B------:R-:W-:Y:S05]  /*8a60*/  FMNMX.FTZ R0, R50, R0, !PT ;  /* 0x0000000032007209 */ /* 0x000fea0007810000 */
[----:B------:R-:W-:Y:S10]  /*8a70*/  MUFU.TANH R21, R28 ;  /* 0x0000001c00157308 */ /* 0x000ff40000002400 */
[----:B------:R1:W-:Y:S10]  /*8a80*/  MUFU.TANH R28, R61 ;  /* 0x0000003d001c7308 */ /* 0x0003f40000002400 */
[----:B------:R-:W4:Y:S10]  /*8a90*/  MUFU.TANH R13, R13 ;  /* 0x0000000d000d7308 */ /* 0x000f340000002400 */
[----:B------:R-:W-:Y:S01]  /*8aa0*/  MUFU.TANH R246, R64 ;  /* 0x0000004000f67308 */ /* 0x000fe20000002400 */
[----:B-1----:R-:W-:Y:S02]  /*8ab0*/  MOV R61, R8 ;  /* 0x00000008003d7202 */ /* 0x002fe40000000f00 */
[----:B------:R-:W2:Y:S07]  /*8ac0*/  LDL R8, [R1+0x1c] ;  /* 0x00001c0001087983 */ /* 0x000eae0000100800 */
[----:B------:R-:W1:Y:S01]  /*8ad0*/  MUFU.TANH R242, R24 ;  /* 0x0000001800f27308 */ /* 0x000e620000002400 */
[----:B----4-:R-:W-:Y:S09]  /*8ae0*/  FMNMX.FTZ R5, R13, R2, !PT ;  /* 0x000000020d057209 */ /* 0x010ff20007810000 */
[----:B------:R-:W4:Y:S10]  /*8af0*/  MUFU.TANH R248, R20 ;  /* 0x0000001400f87308 */ /* 0x000f340000002400 */
[----:B------:R-:W-:Y:S01]  /*8b00*/  MUFU.TANH R218, R65 ;  /* 0x0000004100da7308 */ /* 0x000fe20000002400 */
[----:B-1----:R-:W-:Y:S04]  /*8b10*/  MOV R64, R242 ;  /* 0x000000f200407202 */ /* 0x002fe80000000f00 */
[----:B------:R-:W-:Y:S05]  /*8b20*/  FMNMX.FTZ R5, R64, R5, !PT ;  /* 0x0000000540057209 */ /* 0x000fea0007810000 */
[----:B------:R-:W1:Y:S01]  /*8b30*/  MUFU.TANH R241, R25 ;  /* 0x0000001900f17308 */ /* 0x000e620000002400 */
[----:B----4-:R-:W-:Y:S04]  /*8b40*/  FMNMX.FTZ R4, R248, R4, !PT ;  /* 0x00000004f8047209 */ /* 0x010fe80007810000 */
[----:B------:R-:W-:Y:S05]  /*8b50*/  FMNMX.FTZ R4, R251, R4, !PT ;  /* 0x00000004fb047209 */ /* 0x000fea0007810000 */
[----:B------:R-:W4:Y:S10]  /*8b60*/  MUFU.TANH R250, R34 ;  /* 0x0000002200fa7308 */ /* 0x000f340000002400 */
[----:B------:R-:W4:Y:S01]  /*8b70*/  MUFU.TANH R245, R32 ;  /* 0x0000002000f57308 */ /* 0x000f220000002400 */
[----:B-1----:R-:W-:Y:S04]  /*8b80*/  MOV R65, R241 ;  /* 0x000000f100417202 */ /* 0x002fe80000000f00 */
[----:B------:R-:W-:Y:S05]  /*8b90*/  FMNMX.FTZ R5, R65, R5, !PT ;  /* 0x0000000541057209 */ /* 0x000fea0007810000 */
[----:B------:R-:W1:Y:S01]  /*8ba0*/  MUFU.TANH R249, R35 ;  /* 0x0000002300f97308 */ /* 0x000e620000002400 */
[----:B------:R-:W-:Y:S02]  /*8bb0*/  FMNMX.FTZ R5, R21, R5, !PT ;  /* 0x0000000515057209 */ /* 0x000fe40007810000 */
[----:B----4-:R-:W-:Y:S07]  /*8bc0*/  FMNMX.FTZ R0, R250, R0, !PT ;  /* 0x00000000fa007209 */ /* 0x010fee0007810000 */
[----:B------:R-:W4:Y:S01]  /*8bd0*/  MUFU.TANH R247, R33 ;  /* 0x0000002100f77308 */ /* 0x000f220000002400 */
[----:B------:R-:W-:Y:S09]  /*8be0*/  FMNMX.FTZ R4, R245, R4, !PT ;  /* 0x00000004f5047209 */ /* 0x000ff20007810000 */
[----:B------:R-:W4:Y:S01]  /*8bf0*/  MUFU.TANH R24, R29 ;  /* 0x0000001d00187308 */ /* 0x000f220000002400 */
[----:B-1----:R-:W-:Y:S04]  /*8c00*/  FMNMX.FTZ R0, R249, R0, !PT ;  /* 0x00000000f9007209 */ /* 0x002fe80007810000 */
[----:B------:R-:W-:Y:S05]  /*8c10*/  FMNMX.FTZ R0, R243, R0, !PT ;  /* 0x00000000f3007209 */ /* 0x000fea0007810000 */
[----:B------:R-:W1:Y:S01]  /*8c20*/  MUFU.TANH R25, R40 ;  /* 0x0000002800197308 */ /* 0x000e620000002400 */
[----:B------:R-:W-:Y:S02]  /*8c30*/  FMNMX.FTZ R0, R129, R0, !PT ;  /* 0x0000000081007209 */ /* 0x000fe40007810000 */
[----:B----4-:R-:W-:Y:S02]  /*8c40*/  FMNMX.FTZ R4, R247, R4, !PT ;  /* 0x00000004f7047209 */ /* 0x010fe40007810000 */
[----:B------:R-:W-:Y:S02]  /*8c50*/  FMNMX.FTZ R0, R10, R0, !PT ;  /* 0x000000000a007209 */ /* 0x000fe40007810000 */
[----:B------:R-:W-:Y:S03]  /*8c60*/  FMNMX.FTZ R4, R60, R4, !PT ;  /* 0x000000043c047209 */ /* 0x000fe60007810000 */
[----:B------:R-:W-:Y:S01]  /*8c70*/  MUFU.TANH R9, R54 ;  /* 0x0000003600097308 */ /* 0x000fe20000002400 */
[----:B------:R-:W-:Y:S02]  /*8c80*/  FMNMX.FTZ R0, R41, R0, !PT ;  /* 0x0000000029007209 */ /* 0x000fe40007810000 */
[----:B------:R-:W-:Y:S02]  /*8c90*/  FMNMX.FTZ R4, R57, R4, !PT ;  /* 0x0000000439047209 */ /* 0x000fe40007810000 */
[----:B------:R-:W-:Y:S02]  /*8ca0*/  FMNMX.FTZ R5, R24, R5, !PT ;  /* 0x0000000518057209 */ /* 0x000fe40007810000 */
[----:B------:R-:W-:Y:S02]  /*8cb0*/  FMNMX.FTZ R4, R56, R4, !PT ;  /* 0x0000000438047209 */ /* 0x000fe40007810000 */
[----:B------:R-:W-:Y:S01]  /*8cc0*/  MOV R33, R139 ;  /* 0x0000008b00217202 */ /* 0x000fe20000000f00 */
[----:B------:R-:W4:Y:S01]  /*8cd0*/  MUFU.TANH R44, R44 ;  /* 0x0000002c002c7308 */ /* 0x000f220000002400 */
[----:B------:R-:W-:Y:S02]  /*8ce0*/  FMNMX.FTZ R4, R51, R4, !PT ;  /* 0x0000000433047209 */ /* 0x000fe40007810000 */
[----:B-1----:R-:W-:Y:S04]  /*8cf0*/  FMNMX.FTZ R5, R25, R5, !PT ;  /* 0x0000000519057209 */ /* 0x002fe80007810000 */
[----:B------:R-:W-:Y:S03]  /*8d00*/  FMNMX.FTZ R5, R22, R5, !PT ;  /* 0x0000000516057209 */ /* 0x000fe60007810000 */
[----:B------:R1:W-:Y:S10]  /*8d10*/  MUFU.TANH R29, R67 ;  /* 0x00000043001d7308 */ /* 0x0003f40000002400 */
[----:B------:R-:W3:Y:S01]  /*8d20*/  MUFU.TANH R131, R45 ;  /* 0x0000002d00837308 */ /* 0x000ee20000002400 */
[----:B----4-:R-:W-:Y:S09]  /*8d30*/  FMNMX.FTZ R5, R44, R5, !PT ;  /* 0x000000052c057209 */ /* 0x010ff20007810000 */
[----:B------:R-:W4:Y:S01]  /*8d40*/  MUFU.TANH R45, R52 ;  /* 0x00000034002d7308 */ /* 0x000f220000002400 */
[----:B-1----:R-:W-:Y:S04]  /*8d50*/  MOV R67, R9 ;  /* 0x0000000900437202 */ /* 0x002fe80000000f00 */
[----:B------:R-:W-:Y:S05]  /*8d60*/  FMNMX.FTZ R0, R67, R0, !PT ;  /* 0x0000000043007209 */ /* 0x000fea0007810000 */
[----:B------:R-:W1:Y:S01]  /*8d70*/  MUFU.TANH R252, R53 ;  /* 0x0000003500fc7308 */ /* 0x000e620000002400 */
[----:B------:R-:W-:Y:S02]  /*8d80*/  FMNMX.FTZ R2, R61, R0, !PT ;  /* 0x000000003d027209 */ /* 0x000fe40007810000 */
[----:B---3--:R-:W-:Y:S04]  /*8d90*/  FMNMX.FTZ R5, R131, R5, !PT ;  /* 0x0000000583057209 */ /* 0x008fe80007810000 */
[----:B------:R-:W-:Y:S03]  /*8da0*/  FMNMX.FTZ R0, R27, R5, !PT ;  /* 0x000000051b007209 */ /* 0x000fe60007810000 */
[----:B------:R-:W3:Y:S01]  /*8db0*/  MUFU.TANH R14, R14 ;  /* 0x0000000e000e7308 */ /* 0x000ee20000002400 */
[----:B------:R-:W-:Y:S02]  /*8dc0*/  FMNMX.FTZ R5, R222, R138, !PT ;  /* 0x0000008ade057209 */ /* 0x000fe40007810000 */
[----:B------:R-:W-:Y:S02]  /*8dd0*/  FMNMX.FTZ R0, R26, R0, !PT ;  /* 0x000000001a007209 */ /* 0x000fe40007810000 */
[----:B----4-:R-:W-:Y:S02]  /*8de0*/  FMNMX.FTZ R4, R45, R4, !PT ;  /* 0x000000042d047209 */ /* 0x010fe40007810000 */
[----:B------:R-:W-:Y:S02]  /*8df0*/  FMNMX.FTZ R0, R23, R0, !PT ;  /* 0x0000000017007209 */ /* 0x000fe40007810000 */
[----:B------:R-:W-:Y:S01]  /*8e00*/  FMNMX.FTZ R5, R223, R5, !PT ;  /* 0x00000005df057209 */ /* 0x000fe20007810000 */
[----:B------:R-:W4:Y:S01]  /*8e10*/  MUFU.TANH R15, R15 ;  /* 0x0000000f000f7308 */ /* 0x000f220000002400 */
[----:B------:R-:W-:Y:S02]  /*8e20*/  FMNMX.FTZ R0, R28, R0, !PT ;  /* 0x000000001c007209 */ /* 0x000fe40007810000 */
[----:B-1----:R-:W-:Y:S03]  /*8e30*/  FMNMX.FTZ R4, R252, R4, !PT ;  /* 0x00000004fc047209 */ /* 0x002fe60007810000 */
[----:B------:R-:W1:Y:S01]  /*8e40*/  SHFL.BFLY PT, R135, R0, 0x2, 0x1f ;  /* 0x0c401f0000877f89 */ /* 0x000e6200000e0000 */
[----:B------:R-:W-:Y:S03]  /*8e50*/  FMNMX.FTZ R4, R246, R4, !PT ;  /* 0x00000004f6047209 */ /* 0x000fe60007810000 */
[----:B------:R-:W1:Y:S01]  /*8e60*/  MUFU.TANH R235, R30 ;  /* 0x0000001e00eb7308 */ /* 0x000e620000002400 */
[----:B------:R-:W-:Y:S02]  /*8e70*/  FMNMX.FTZ R4, R218, R4, !PT ;  /* 0x00000004da047209 */ /* 0x000fe40007810000 */
[----:B---3--:R-:W-:Y:S03]  /*8e80*/  FMNMX.FTZ R5, R14, R5, !PT ;  /* 0x000000050e057209 */ /* 0x008fe60007810000 */
[----:B------:R-:W3:Y:S04]  /*8e90*/  SHFL.BFLY PT, R7, R4, 0x2, 0x1f ;  /* 0x0c401f0004077f89 */ /* 0x000ee800000e0000 */
[----:B------:R-:W3:Y:S01]  /*8ea0*/  MUFU.TANH R30, R66 ;  /* 0x00000042001e7308 */ /* 0x000ee20000002400 */
[----:B----4-:R-:W-:Y:S04]  /*8eb0*/  FMNMX.FTZ R5, R15, R5, !PT ;  /* 0x000000050f057209 */ /* 0x010fe80007810000 */
[----:B------:R-:W-:Y:S05]  /*8ec0*/  FMNMX.FTZ R5, R49, R5, !PT ;  /* 0x0000000531057209 */ /* 0x000fea0007810000 */
[----:B------:R-:W4:Y:S01]  /*8ed0*/  MUFU.TANH R34, R42 ;  /* 0x0000002a00227308 */ /* 0x000f220000002400 */
[----:B-1----:R-:W-:Y:S02]  /*8ee0*/  FMNMX.FTZ R135, R0, R135, !PT ;  /* 0x0000008700877209 */ /* 0x002fe40007810000 */
[----:B------:R-:W-:Y:S02]  /*8ef0*/  FMNMX.FTZ R5, R130, R5, !PT ;  /* 0x0000000582057209 */ /* 0x000fe40007810000 */
[----:B------:R-:W-:Y:S04]  /*8f00*/  MOV R32, R235 ;  /* 0x000000eb00207202 */ /* 0x000fe80000000f00 */
[----:B------:R-:W-:Y:S01]  /*8f10*/  FMNMX.FTZ R5, R32, R5, !PT ;  /* 0x0000000520057209 */ /* 0x000fe20007810000 */
[----:B------:R1:W1:Y:S01]  /*8f20*/  MUFU.TANH R20, R46 ;  /* 0x0000002e00147308 */ /* 0x0002620000002400 */
[----:B---3--:R-:W-:Y:S02]  /*8f30*/  FMNMX.FTZ R4, R4, R7, !PT ;  /* 0x0000000704047209 */ /* 0x008fe40007810000 */
[----:B------:R-:W-:Y:S02]  /*8f40*/  FMNMX.FTZ R0, R33, R5, !PT ;  /* 0x0000000521007209 */ /* 0x000fe40007810000 */
[----:B------:R-:W-:Y:S01]  /*8f50*/  FMNMX.FTZ R2, R30, R2, !PT ;  /* 0x000000021e027209 */ /* 0x000fe20007810000 */
[----:B------:R-:W3:Y:S01]  /*8f60*/  SHFL.BFLY PT, R137, R4, 0x1, 0x1f ;  /* 0x0c201f0004897f89 */ /* 0x000ee200000e0000 */
[----:B------:R-:W-:Y:S02]  /*8f70*/  MOV R43, R30 ;  /* 0x0000001e002b7202 */ /* 0x000fe40000000f00 */
[----:B------:R-:W-:Y:S01]  /*8f80*/  FMNMX.FTZ R2, R29, R2, !PT ;  /* 0x000000021d027209 */ /* 0x000fe20007810000 */
[----:B------:R3:W3:Y:S01]  /*8f90*/  MUFU.TANH R66, R47 ;  /* 0x0000002f00427308 */ /* 0x0006e20000002400 */
[----:B----4-:R-:W-:Y:S01]  /*8fa0*/  FMNMX.FTZ R5, R34, R0, !PT ;  /* 0x0000000022057209 */ /* 0x010fe20007810000 */
[----:B------:R-:W-:Y:S02]  /*8fb0*/  FMUL.FTZ R0, R63, c[0x0][0x320] ;  /* 0x0000c8003f007a20 */ /* 0x000fe40000410000 */
[----:B------:R-:W4:Y:S01]  /*8fc0*/  SHFL.BFLY PT, R6, R2, 0x2, 0x1f ;  /* 0x0c401f0002067f89 */ /* 0x000f2200000e0000 */
[----:B------:R-:W-:Y:S02]  /*8fd0*/  MOV R42, R10 ;  /* 0x0000000a002a7202 */ /* 0x000fe40000000f00 */
[----:B------:R-:W-:Y:S03]  /*8fe0*/  FMNMX.FTZ R5, R11, R5, !PT ;  /* 0x000000050b057209 */ /* 0x000fe60007810000 */
[----:B------:R4:W-:Y:S01]  /*8ff0*/  MUFU.TANH R139, R0 ;  /* 0x00000000008b7308 */ /* 0x0009e20000002400 */
[----:B------:R-:W-:Y:S02]  /*9000*/  MOV R63, R22 ;  /* 0x00000016003f7202 */ /* 0x000fe40000000f00 */
[----:B-1----:R-:W-:Y:S02]  /*9010*/  MOV R46, R29 ;  /* 0x0000001d002e7202 */ /* 0x002fe40000000f00 */
[----:B---3--:R-:W-:Y:S05]  /*9020*/  FMNMX.FTZ R137, R4, R137, !PT ;  /* 0x0000008904897209 */ /* 0x008fea0007810000 */
[----:B------:R1:W3:Y:S01]  /*9030*/  MUFU.TANH R242, R58 ;  /* 0x0000003a00f27308 */ /* 0x0002e20000002400 */
[----:B------:R-:W-:Y:S02]  /*9040*/  FMNMX.FTZ R4, R20, R5, !PT ;  /* 0x0000000514047209 */ /* 0x000fe40007810000 */
[----:B------:R-:W-:Y:S01]  /*9050*/  MOV R47, R28 ;  /* 0x0000001c002f7202 */ /* 0x000fe20000000f00 */
[C---:B------:R-:W-:Y:S01]  /*9060*/  FMUL.FTZ R189, R137.reuse, c[0x0][0x2d0] ;  /* 0x0000b40089bd7a20 */ /* 0x040fe20000410000 */
[----:B------:R-:W-:Y:S02]  /*9070*/  FMNMX.FTZ R4, R66, R4, !PT ;  /* 0x0000000442047209 */ /* 0x000fe40007810000 */
[----:B----4-:R-:W-:Y:S03]  /*9080*/  FMNMX.FTZ R2, R2, R6, !PT ;  /* 0x0000000602027209 */ /* 0x010fe60007810000 */
[----:B------:R4:W3:Y:S01]  /*9090*/  MUFU.TANH R235, R59 ;  /* 0x0000003b00eb7308 */ /* 0x0008e20000002400 */
[----:B------:R-:W3:Y:S01]  /*90a0*/  SHFL.BFLY PT, R6, R135, 0x1, 0x1f ;  /* 0x0c201f0087067f89 */ /* 0x000ee200000e0000 */
[----:B------:R-:W-:Y:S04]  /*90b0*/  FADD.FTZ R0, -R137, R3 ;  /* 0x0000000389007221 */ /* 0x000fe80000010100 */
[----:B------:R-:W-:Y:S03]  /*90c0*/  FMUL.FTZ R0, R0, c[0x0][0x2d0] ;  /* 0x0000b40000007a20 */ /* 0x000fe60000410000 */
[----:B------:R-:W3:Y:S01]  /*90d0*/  SHFL.BFLY PT, R136, R2, 0x1, 0x1f ;  /* 0x0c201f0002887f89 */ /* 0x000ee200000e0000 */
[----:B------:R3:W-:Y:S01]  /*90e0*/  MUFU.TANH R188, R62 ;  /* 0x0000003e00bc7308 */ /* 0x0007e20000002400 */
[----:B-1----:R-:W-:Y:S09]  /*90f0*/  MOV R58, R27 ;  /* 0x0000001b003a7202 */ /* 0x002ff20000000f00 */
[----:B------:R1:W1:Y:S01]  /*9100*/  MUFU.EX2 R134, R0 ;  /* 0x0000000000867308 */ /* 0x0002620000000800 */
[----:B----4-:R-:W-:Y:S02]  /*9110*/  MOV R59, R26 ;  /* 0x0000001a003b7202 */ /* 0x010fe40000000f00 */
[----:B---3--:R-:W-:Y:S05]  /*9120*/  FMNMX.FTZ R135, R135, R6, !PT ;  /* 0x0000000687877209 */ /* 0x008fea0007810000 */
[----:B------:R-:W-:Y:S01]  /*9130*/  FMUL.FTZ R190, R135, c[0x0][0x2d0] ;  /* 0x0000b40087be7a20 */ /* 0x000fe20000410000 */
[----:B------:R-:W-:Y:S02]  /*9140*/  FMNMX.FTZ R136, R2, R136, !PT ;  /* 0x0000008802887209 */ /* 0x000fe40007810000 */
[----:B------:R-:W-:Y:S01]  /*9150*/  FMNMX.FTZ R2, R242, R4, !PT ;  /* 0x00000004f2027209 */ /* 0x000fe20007810000 */
[----:B------:R-:W-:Y:S01]  /*9160*/  FFMA.FTZ R4, R213, c[0x0][0x2d0], -R189 ;  /* 0x0000b400d5047a23 */ /* 0x000fe200000108bd */
[----:B------:R-:W-:Y:S01]  /*9170*/  MOV R62, R23 ;  /* 0x00000017003e7202 */ /* 0x000fe20000000f00 */
[C---:B------:R-:W-:Y:S02]  /*9180*/  FMUL.FTZ R191, R136.reuse, c[0x0][0x2d0] ;  /* 0x0000b40088bf7a20 */ /* 0x040fe40000410000 */
[----:B------:R2:W-:Y:S01]  /*9190*/  MUFU.EX2 R216, R4 ;  /* 0x0000000400d87308 */ /* 0x0005e20000000800 */
[----:B------:R-:W-:Y:S01]  /*91a0*/  FFMA.FTZ R10, R221, c[0x0][0x2d0], -R190 ;  /* 0x0000b400dd0a7a23 */ /* 0x000fe200000108be */
[----:B------:R-:W-:Y:S02]  /*91b0*/  MOV R221, R11 ;  /* 0x0000000b00dd7202 */ /* 0x000fe40000000f00 */
[----:B-1----:R-:W-:Y:S01]  /*91c0*/  FMNMX.FTZ R0, R235, R2, !PT ;  /* 0x00000002eb007209 */ /* 0x002fe20007810000 */
[----:B------:R-:W-:Y:S02]  /*91d0*/  FADD.FTZ R2, -R136, R132 ;  /* 0x0000008488027221 */ /* 0x000fe40000010100 */
[----:B------:R-:W-:Y:S01]  /*91e0*/  FMUL.FTZ R68, R134, R68 ;  /* 0x0000004486447220 */ /* 0x000fe20000410000 */
[----:B------:R-:W-:Y:S01]  /*91f0*/  FMNMX.FTZ R0, R188, R0, !PT ;  /* 0x00000000bc007209 */ /* 0x000fe20007810000 */
[----:B------:R-:W-:Y:S02]  /*9200*/  FMUL.FTZ R2, R2, c[0x0][0x2d0] ;  /* 0x0000b40002027a20 */ /* 0x000fe40000410000 */
[C---:B------:R-:W-:Y:S01]  /*9210*/  FMUL.FTZ R69, R134.reuse, R69 ;  /* 0x0000004586457220 */ /* 0x040fe20000410000 */
[----:B------:R-:W-:Y:S01]  /*9220*/  FMNMX.FTZ R0, R139, R0, !PT ;  /* 0x000000008b007209 */ /* 0x000fe20007810000 */
[----:B------:R1:W3:Y:S01]  /*9230*/  MUFU.EX2 R132, R2 ;  /* 0x0000000200847308 */ /* 0x0002e20000000800 */
[C---:B------:R-:W-:Y:S02]  /*9240*/  FMUL.FTZ R80, R134.reuse, R80 ;  /* 0x0000005086507220 */ /* 0x040fe40000410000 */
[C---:B------:R-:W-:Y:S01]  /*9250*/  FMUL.FTZ R81, R134.reuse, R81 ;  /* 0x0000005186517220 */ /* 0x040fe20000410000 */
[----:B------:R-:W4:Y:S01]  /*9260*/  SHFL.BFLY PT, R3, R0, 0x2, 0x1f ;  /* 0x0c401f0000037f89 */ /* 0x000f2200000e0000 */
[C---:B------:R-:W-:Y:S02]  /*9270*/  FMUL.FTZ R84, R134.reuse, R84 ;  /* 0x0000005486547220 */ /* 0x040fe40000410000 */
[C---:B------:R-:W-:Y:S02]  /*9280*/  FMUL.FTZ R85, R134.reuse, R85 ;  /* 0x0000005586557220 */ /* 0x040fe40000410000 */
[----:B------:R-:W-:Y:S01]  /*9290*/  FMUL.FTZ R96, R134, R96 ;  /* 0x0000006086607220 */ /* 0x000fe20000410000 */
[----:B--2---:R-:W-:Y:S01]  /*92a0*/  @P1 IADD3 R4, P4, R8, UR18, RZ ;  /* 0x0000001208041c10 */ /* 0x004fe2000ff9e0ff */
[C---:B------:R-:W-:Y:S02]  /*92b0*/  FMUL.FTZ R97, R134.reuse, R97 ;  /* 0x0000006186617220 */ /* 0x040fe40000410000 */
[----:B------:R-:W-:Y:S01]  /*92c0*/  FMUL.FTZ R100, R134, R100 ;  /* 0x0000006486647220 */ /* 0x000fe20000410000 */
[----:B------:R-:W-:Y:S01]  /*92d0*/  @P1 LEA R8, P2, R4, c[0x0][0x1c8], 0x1 ;  /* 0x0000720004081a11 */ /* 0x000fe200078408ff */
[C---:B------:R-:W-:Y:S01]  /*92e0*/  FMUL.FTZ R101, R134.reuse, R101 ;  /* 0x0000006586657220 */ /* 0x040fe20000410000 */
[----:B------:R-:W-:Y:S01]  /*92f0*/  @P1 IADD3.X R9, R31, UR15, RZ, P4, !PT ;  /* 0x0000000f1f091c10 */ /* 0x000fe2000a7fe4ff */
[C---:B------:R-:W-:Y:S02]  /*9300*/  FMUL.FTZ R112, R134.reuse, R112 ;  /* 0x0000007086707220 */ /* 0x040fe40000410000 */
[----:B------:R-:W-:Y:S01]  /*9310*/  FMUL.FTZ R113, R134, R113 ;  /* 0x0000007186717220 */ /* 0x000fe20000410000 */
[----:B------:R-:W-:Y:S01]  /*9320*/  @P1 LEA.HI.X R9, R4, c[0x0][0x1cc], R9, 0x1, P2 ;  /* 0x0000730004091a11 */ /* 0x000fe200010f0c09 */
[----:B------:R-:W-:Y:S02]  /*9330*/  FMUL.FTZ R116, R134, R116 ;  /* 0x0000007486747220 */ /* 0x000fe40000410000 */
[----:B-1----:R-:W-:Y:S02]  /*9340*/  FADD.FTZ R2, -R135, R133 ;  /* 0x0000008587027221 */ /* 0x002fe40000010100 */
[----:B---3--:R-:W-:Y:S01]  /*9350*/  FMUL.FTZ R35, R132, R171 ;  /* 0x000000ab84237220 */ /* 0x008fe20000410000 */
[----:B------:R-:W-:Y:S01]  /*9360*/  MOV R171, R41 ;  /* 0x0000002900ab7202 */ /* 0x000fe20000000f00 */
[----:B------:R-:W-:Y:S01]  /*9370*/  FMUL.FTZ R2, R2, c[0x0][0x2d0] ;  /* 0x0000b40002027a20 */ /* 0x000fe20000410000 */
[----:B----4-:R-:W-:Y:S01]  /*9380*/  FMNMX.FTZ R0, R0, R3, !PT ;  /* 0x0000000300007209 */ /* 0x010fe20007810000 */
[--C-:B------:R-:W-:Y:S02]  /*9390*/  FFMA.FTZ R3, R17, c[0x0][0x2d0], -R189.reuse ;  /* 0x0000b40011037a23 */ /* 0x100fe400000108bd */
[----:B------:R1:W2:Y:S01]  /*93a0*/  MUFU.EX2 R133, R2 ;  /* 0x0000000200857308 */ /* 0x0002a20000000800 */
[----:B------:R-:W-:Y:S01]  /*93b0*/  FMUL.FTZ R17, R134, R153 ;  /* 0x0000009986117220 */ /* 0x000fe20000410000 */
[----:B------:R-:W-:Y:S01]  /*93c0*/  MOV R153, R56 ;  /* 0x0000003800997202 */ /* 0x000fe20000000f00 */
[C---:B------:R-:W-:Y:S02]  /*93d0*/  FMUL.FTZ R70, R132.reuse, R70 ;  /* 0x0000004684467220 */ /* 0x040fe40000410000 */
        /* <DEDUP_REMOVED lines=8> */
[C---:B------:R-:W-:Y:S02]  /*9460*/  FMUL.FTZ R102, R132.reuse, R102 ;  /* 0x0000006684667220 */ /* 0x040fe40000410000 */
[C---:B------:R-:W-:Y:S02]  /*9470*/  FMUL.FTZ R103, R132.reuse, R103 ;  /* 0x0000006784677220 */ /* 0x040fe40000410000 */
[----:B------:R-:W-:Y:S02]  /*9480*/  FMUL.FTZ R114, R132, R114 ;  /* 0x0000007284727220 */ /* 0x000fe40000410000 */
[----:B-1----:R-:W-:Y:S02]  /*9490*/  FFMA.FTZ R2, R212, c[0x0][0x2d0], -R189 ;  /* 0x0000b400d4027a23 */ /* 0x002fe400000108bd */
[----:B------:R-:W-:Y:S01]  /*94a0*/  MUFU.EX2 R212, R10 ;  /* 0x0000000a00d47308 */ /* 0x000fe20000000800 */
[C---:B--2---:R-:W-:Y:S01]  /*94b0*/  FMUL.FTZ R41, R133.reuse, R177 ;  /* 0x000000b185297220 */ /* 0x044fe20000410000 */
[----:B------:R-:W-:Y:S01]  /*94c0*/  MOV R177, R42 ;  /* 0x0000002a00b17202 */ /* 0x000fe20000000f00 */
[C---:B------:R-:W-:Y:S01]  /*94d0*/  FMUL.FTZ R28, R133.reuse, R164 ;  /* 0x000000a4851c7220 */ /* 0x040fe20000410000 */
[----:B------:R-:W-:Y:S01]  /*94e0*/  MOV R164, R33 ;  /* 0x0000002100a47202 */ /* 0x000fe20000000f00 */
[----:B------:R-:W-:Y:S02]  /*94f0*/  FMUL.FTZ R29, R133, R165 ;  /* 0x000000a5851d7220 */ /* 0x000fe40000410000 */
[----:B---3--:R-:W-:Y:S02]  /*9500*/  FFMA.FTZ R3, R215, c[0x0][0x2d0], -R191 ;  /* 0x0000b400d7037a23 */ /* 0x008fe400000108bf */
[----:B------:R-:W-:Y:S01]  /*9510*/  FMUL.FTZ R33, R134, R169 ;  /* 0x000000a986217220 */ /* 0x000fe20000410000 */
[----:B------:R1:W-:Y:S01]  /*9520*/  MUFU.EX2 R217, R2 ;  /* 0x0000000200d97308 */ /* 0x0003e20000000800 */
[C---:B------:R-:W-:Y:S01]  /*9530*/  FMUL.FTZ R40, R133.reuse, R176 ;  /* 0x000000b085287220 */ /* 0x040fe20000410000 */
        /* <DEDUP_REMOVED lines=12> */
[C---:B------:R-:W-:Y:S02]  /*9600*/  FMUL.FTZ R105, R133.reuse, R105 ;  /* 0x0000006985697220 */ /* 0x040fe40000410000 */
[----:B-1----:R-:W-:Y:S02]  /*9610*/  FFMA.FTZ R2, R16, c[0x0][0x2d0], -R189 ;  /* 0x0000b40010027a23 */ /* 0x002fe400000108bd */
[C---:B------:R-:W-:Y:S01]  /*9620*/  FMUL.FTZ R16, R134.reuse, R152 ;  /* 0x0000009886107220 */ /* 0x040fe20000410000 */
[----:B------:R-:W-:Y:S01]  /*9630*/  MOV R152, R48 ;  /* 0x0000003000987202 */ /* 0x000fe20000000f00 */
[----:B------:R1:W-:Y:S01]  /*9640*/  MUFU.EX2 R240, R2 ;  /* 0x0000000200f07308 */ /* 0x0003e20000000800 */
[----:B------:R-:W-:Y:S02]  /*9650*/  FMUL.FTZ R48, R134, R184 ;  /* 0x000000b886307220 */ /* 0x000fe40000410000 */
[C---:B------:R-:W-:Y:S02]  /*9660*/  FMUL.FTZ R108, R133.reuse, R108 ;  /* 0x0000006c856c7220 */ /* 0x040fe40000410000 */
[--C-:B--2---:R-:W-:Y:S02]  /*9670*/  FFMA.FTZ R3, R214, c[0x0][0x2d0], -R191.reuse ;  /* 0x0000b400d6037a23 */ /* 0x104fe400000108bf */
[C---:B------:R-:W-:Y:S02]  /*9680*/  FMUL.FTZ R109, R133.reuse, R109 ;  /* 0x0000006d856d7220 */ /* 0x040fe40000410000 */
[----:B------:R-:W-:Y:S01]  /*9690*/  FMUL.FTZ R115, R132, R115 ;  /* 0x0000007384737220 */ /* 0x000fe20000410000 */
[----:B------:R2:W-:Y:S01]  /*96a0*/  MUFU.EX2 R233, R3 ;  /* 0x0000000300e97308 */ /* 0x0005e20000000800 */
[----:B------:R-:W-:Y:S02]  /*96b0*/  FMUL.FTZ R117, R134, R117 ;  /* 0x0000007586757220 */ /* 0x000fe40000410000 */
[C---:B------:R-:W-:Y:S02]  /*96c0*/  FMUL.FTZ R118, R132.reuse, R118 ;  /* 0x0000007684767220 */ /* 0x040fe40000410000 */
[----:B------:R-:W-:Y:S02]  /*96d0*/  FMUL.FTZ R119, R132, R119 ;  /* 0x0000007784777220 */ /* 0x000fe40000410000 */
[C---:B------:R-:W-:Y:S02]  /*96e0*/  FMUL.FTZ R120, R133.reuse, R120 ;  /* 0x0000007885787220 */ /* 0x040fe40000410000 */
[C---:B------:R-:W-:Y:S02]  /*96f0*/  FMUL.FTZ R121, R133.reuse, R121 ;  /* 0x0000007985797220 */ /* 0x040fe40000410000 */
[C---:B------:R-:W-:Y:S02]  /*9700*/  FMUL.FTZ R124, R133.reuse, R124 ;  /* 0x0000007c857c7220 */ /* 0x040fe40000410000 */
[----:B------:R-:W-:Y:S01]  /*9710*/  FMUL.FTZ R125, R133, R125 ;  /* 0x0000007d857d7220 */ /* 0x000fe20000410000 */
[----:B-1----:R-:W1:Y:S01]  /*9720*/  SHFL.BFLY PT, R2, R0, 0x1, 0x1f ;  /* 0x0c201f0000027f89 */ /* 0x002e6200000e0000 */
[----:B------:R-:W-:Y:S02]  /*9730*/  FMUL.FTZ R128, R134, R128 ;  /* 0x0000008086807220 */ /* 0x000fe40000410000 */
[----:B------:R-:W-:Y:S02]  /*9740*/  FFMA.FTZ R152, R152, c[0x0][0x2d0], -R191 ;  /* 0x0000b40098987a23 */ /* 0x000fe400000108bf */
[----:B------:R-:W-:Y:S02]  /*9750*/  FFMA.FTZ R153, R153, c[0x0][0x2d0], -R189 ;  /* 0x0000b40099997a23 */ /* 0x000fe400000108bd */
[----:B--2---:R-:W-:Y:S02]  /*9760*/  FFMA.FTZ R3, R18, c[0x0][0x2d0], -R191 ;  /* 0x0000b40012037a23 */ /* 0x004fe400000108bf */
[C---:B------:R-:W-:Y:S01]  /*9770*/  FMUL.FTZ R18, R132.reuse, R154 ;  /* 0x0000009a84127220 */ /* 0x040fe20000410000 */
[----:B------:R-:W-:Y:S01]  /*9780*/  MOV R154, R51 ;  /* 0x00000033009a7202 */ /* 0x000fe20000000f00 */
[----:B------:R2:W-:Y:S01]  /*9790*/  MUFU.EX2 R224, R3 ;  /* 0x0000000300e07308 */ /* 0x0005e20000000800 */
[----:B------:R-:W-:Y:S03]  /*97a0*/  FMUL.FTZ R51, R132, R187 ;  /* 0x000000bb84337220 */ /* 0x000fe60000410000 */
[----:B------:R-:W-:Y:S01]  /*97b0*/  FFMA.FTZ R154, R154, c[0x0][0x2d0], -R189 ;  /* 0x0000b4009a9a7a23 */ /* 0x000fe200000108bd */
[----:B-1----:R-:W-:Y:S01]  /*97c0*/  FMNMX.FTZ R2, R0, R2, !PT ;  /* 0x0000000200027209 */ /* 0x002fe20007810000 */
[----:B------:R-:W-:Y:S02]  /*97d0*/  FFMA.FTZ R0, R19, c[0x0][0x2d0], -R191 ;  /* 0x0000b40013007a23 */ /* 0x000fe400000108bf */
[----:B------:R-:W-:Y:S01]  /*97e0*/  FMUL.FTZ R19, R132, R155 ;  /* 0x0000009b84137220 */ /* 0x000fe20000410000 */
[----:B------:R-:W-:Y:S01]  /*97f0*/  MOV R155, R62 ;  /* 0x0000003e009b7202 */ /* 0x000fe20000000f00 */
[----:B------:R1:W-:Y:S01]  /*9800*/  MUFU.EX2 R241, R0 ;  /* 0x0000000000f17308 */ /* 0x0003e20000000800 */
[----:B--2---:R-:W-:Y:S01]  /*9810*/  @P1 IADD3 R3, P6, R38, UR18, RZ ;  /* 0x0000001226031c10 */ /* 0x004fe2000ffde0ff */
[----:B------:R-:W-:Y:S03]  /*9820*/  @UP1 UIADD3 UR18, UP0, UR10, 0x80, URZ ;  /* 0x000000800a121890 */ /* 0x000fe6000ff1e03f */
[----:B------:R-:W-:Y:S02]  /*9830*/  @P1 LEA R6, P5, R3, c[0x0][0x1c8], 0x1 ;  /* 0x0000720003061a11 */ /* 0x000fe400078a08ff */
[----:B------:R-:W-:Y:S01]  /*9840*/  @P1 IADD3.X R5, R37, UR15, RZ, P6, !PT ;  /* 0x0000000f25051c10 */ /* 0x000fe2000b7fe4ff */
[----:B------:R-:W-:Y:S01]  /*9850*/  @UP1 UIADD3.X UR15, URZ, UR8, URZ, UP0, !UPT ;  /* 0x000000083f0f1290 */ /* 0x000fe200087fe43f */
[----:B------:R-:W-:Y:S02]  /*9860*/  @P1 IADD3 R4, P4, R6, UR19, RZ ;  /* 0x0000001306041c10 */ /* 0x000fe4000ff9e0ff */
[----:B------:R-:W-:Y:S01]  /*9870*/  @P1 LEA.HI.X R7, R3, c[0x0][0x1cc], R5, 0x1, P5 ;  /* 0x0000730003071a11 */ /* 0x000fe200028f0c05 */
[----:B------:R-:W-:Y:S01]  /*9880*/  FFMA.FTZ R3, R220, c[0x0][0x2d0], -R190 ;  /* 0x0000b400dc037a23 */ /* 0x000fe200000108be */
[----:B------:R-:W-:Y:S01]  /*9890*/  MOV R220, R32 ;  /* 0x0000002000dc7202 */ /* 0x000fe20000000f00 */
[----:B------:R-:W-:Y:S01]  /*98a0*/  FMUL.FTZ R32, R134, R168 ;  /* 0x000000a886207220 */ /* 0x000fe20000410000 */
[----:B------:R-:W-:Y:S01]  /*98b0*/  @P1 IADD3.X R5, R7, UR20, RZ, P4, !PT ;  /* 0x0000001407051c10 */ /* 0x000fe2000a7fe4ff */
[----:B------:R2:W-:Y:S01]  /*98c0*/  @P1 LDGSTS.E.BYPASS.LTC128B.128 [R244+0x4100], [R6.64], !P3 ;  /* 0x0410000006f41fae */ /* 0x0005e2000d901d50 */
[----:B------:R3:W-:Y:S01]  /*98d0*/  MUFU.EX2 R214, R3 ;  /* 0x0000000300d67308 */ /* 0x0007e20000000800 */
[----:B-1----:R-:W-:Y:S01]  /*98e0*/  FADD.FTZ R0, -R2, R138 ;  /* 0x0000008a02007221 */ /* 0x002fe20000010100 */
[----:B------:R-:W-:Y:S02]  /*98f0*/  MOV R138, R21 ;  /* 0x00000015008a7202 */ /* 0x000fe40000000f00 */
[----:B------:R-:W-:Y:S01]  /*9900*/  MOV R168, R57 ;  /* 0x0000003900a87202 */ /* 0x000fe20000000f00 */
[----:B------:R-:W-:Y:S02]  /*9910*/  FMUL.FTZ R0, R0, c[0x0][0x2d0] ;  /* 0x0000b40000007a20 */ /* 0x000fe40000410000 */
[----:B------:R1:W-:Y:S01]  /*9920*/  @P1 LDGSTS.E.BYPASS.LTC128B.128 [R244+0x6100], [R8.64], !P0 ;  /* 0x0610000008f41fae */ /* 0x0003e2000c101d50 */
[C---:B------:R-:W-:Y:S03]  /*9930*/  FMUL.FTZ R57, R133.reuse, R197 ;  /* 0x000000c585397220 */ /* 0x040fe60000410000 */
[----:B------:R-:W4:Y:S04]  /*9940*/  MUFU.EX2 R0, R0 ;  /* 0x0000000000007308 */ /* 0x000f280000000800 */
[----:B------:R4:W-:Y:S08]  /*9950*/  @P1 LDGSTS.E.BYPASS.LTC128B.128 [R244+0x4900], [R4.64], !P3 ;  /* 0x0490000004f41fae */ /* 0x0009f0000d901d50 */
[----:B------:R4:W-:Y:S01]  /*9960*/  @P1 LDGSTS.E.BYPASS.LTC128B.128 [R244+0x6900], [R4.64+0x80], !P0 ;  /* 0x0690008004f41fae */ /* 0x0009e2000c101d50 */
[--C-:B---3--:R-:W-:Y:S01]  /*9970*/  FFMA.FTZ R3, R12, c[0x0][0x2d0], -R190.reuse ;  /* 0x0000b4000c037a23 */ /* 0x108fe200000108be */
[C---:B--2---:R-:W-:Y:S01]  /*9980*/  @P1 IADD3 R6, P2, R4.reuse, UR19, RZ ;  /* 0x0000001304061c10 */ /* 0x044fe2000ff5e0ff */
[C---:B------:R-:W-:Y:S02]  /*9990*/  FMUL.FTZ R12, R133.reuse, R148 ;  /* 0x00000094850c7220 */ /* 0x040fe40000410000 */
[----:B------:R2:W-:Y:S01]  /*99a0*/  MUFU.EX2 R215, R3 ;  /* 0x0000000300d77308 */ /* 0x0005e20000000800 */
[----:B------:R-:W-:Y:S01]  /*99b0*/  MOV R148, R24 ;  /* 0x0000001800947202 */ /* 0x000fe20000000f00 */
[----:B------:R-:W-:Y:S01]  /*99c0*/  FMUL.FTZ R24, R133, R160 ;  /* 0x000000a085187220 */ /* 0x000fe20000410000 */
[C---:B------:R-:W-:Y:S02]  /*99d0*/  @P1 IADD3.X R7, R5.reuse, UR20, RZ, P2, !PT ;  /* 0x0000001405071c10 */ /* 0x040fe400097fe4ff */
[----:B------:R-:W-:Y:S02]  /*99e0*/  @P1 IADD3 R10, P2, R4, UR18, RZ ;  /* 0x00000012040a1c10 */ /* 0x000fe4000ff5e0ff */
[----:B-1----:R-:W-:Y:S01]  /*99f0*/  @P1 IADD3 R8, P4, R6, UR19, RZ ;  /* 0x0000001306081c10 */ /* 0x002fe2000ff9e0ff */
[----:B------:R1:W-:Y:S01]  /*9a00*/  @P1 LDGSTS.E.BYPASS.LTC128B.128 [R244+0x5100], [R6.64], !P3 ;  /* 0x0510000006f41fae */ /* 0x0003e2000d901d50 */
[----:B------:R-:W-:Y:S01]  /*9a10*/  @P1 IADD3.X R11, R5, UR15, RZ, P2, !PT ;  /* 0x0000000f050b1c10 */ /* 0x000fe200097fe4ff */
[C---:B----4-:R-:W-:Y:S01]  /*9a20*/  FMUL.FTZ R26, R0.reuse, R162 ;  /* 0x000000a2001a7220 */ /* 0x050fe20000410000 */
[----:B------:R-:W-:Y:S01]  /*9a30*/  @P1 IADD3.X R9, R7, UR20, RZ, P4, !PT ;  /* 0x0000001407091c10 */ /* 0x000fe2000a7fe4ff */
[C---:B------:R-:W-:Y:S01]  /*9a40*/  FMUL.FTZ R27, R0.reuse, R163 ;  /* 0x000000a3001b7220 */ /* 0x040fe20000410000 */
[----:B------:R-:W-:Y:S01]  /*9a50*/  MOV R160, R43 ;  /* 0x0000002b00a07202 */ /* 0x000fe20000000f00 */
[----:B------:R-:W-:Y:S01]  /*9a60*/  FMUL.FTZ R42, R0, R178 ;  /* 0x000000b2002a7220 */ /* 0x000fe20000410000 */
[----:B------:R-:W-:Y:S01]  /*9a70*/  MOV R178, R138 ;  /* 0x0000008a00b27202 */ /* 0x000fe20000000f00 */
[----:B------:R3:W-:Y:S01]  /*9a80*/  @P1 LDGSTS.E.BYPASS.LTC128B.128 [R244+0x7100], [R10.64], !P0 ;  /* 0x071000000af41fae */ /* 0x0007e2000c101d50 */
[----:B------:R-:W-:Y:S01]  /*9a90*/  FFMA.FTZ R138, R248, c[0x0][0x2d0], -R189 ;  /* 0x0000b400f88a7a23 */ /* 0x000fe200000108bd */
[----:B------:R-:W-:Y:S01]  /*9aa0*/  MOV R176, R148 ;  /* 0x0000009400b07202 */ /* 0x000fe20000000f00 */
[C---:B------:R-:W-:Y:S01]  /*9ab0*/  FMUL.FTZ R30, R0.reuse, R166 ;  /* 0x000000a6001e7220 */ /* 0x040fe20000410000 */
[----:B------:R-:W-:Y:S01]  /*9ac0*/  MOV R166, R221 ;  /* 0x000000dd00a67202 */ /* 0x000fe20000000f00 */
[----:B------:R-:W-:Y:S01]  /*9ad0*/  FMUL.FTZ R31, R0, R167 ;  /* 0x000000a7001f7220 */ /* 0x000fe20000410000 */
[----:B------:R-:W-:Y:S01]  /*9ae0*/  @P1 IADD3 R4, P2, R6, UR18, RZ ;  /* 0x0000001206041c10 */ /* 0x000fe2000ff5e0ff */
[----:B------:R-:W-:Y:S01]  /*9af0*/  FMUL.FTZ R43, R0, R179 ;  /* 0x000000b3002b7220 */ /* 0x000fe20000410000 */
[----:B------:R4:W-:Y:S01]  /*9b00*/  @P1 LDGSTS.E.BYPASS.LTC128B.128 [R244+0x5900], [R8.64], !P3 ;  /* 0x0590000008f41fae */ /* 0x0009e2000d901d50 */
[--C-:B--2---:R-:W-:Y:S01]  /*9b10*/  FFMA.FTZ R3, R13, c[0x0][0x2d0], -R190.reuse ;  /* 0x0000b4000d037a23 */ /* 0x104fe200000108be */
[----:B------:R-:W-:Y:S01]  /*9b20*/  @P1 IADD3.X R5, R7, UR15, RZ, P2, !PT ;  /* 0x0000000f07051c10 */ /* 0x000fe200097fe4ff */
[----:B------:R-:W-:Y:S01]  /*9b30*/  FMUL.FTZ R13, R133, R149 ;  /* 0x00000095850d7220 */ /* 0x000fe20000410000 */
[----:B------:R-:W-:Y:S01]  /*9b40*/  MOV R167, R34 ;  /* 0x0000002200a77202 */ /* 0x000fe20000000f00 */
[----:B------:R2:W2:Y:S01]  /*9b50*/  MUFU.EX2 R219, R3 ;  /* 0x0000000300db7308 */ /* 0x0004a20000000800 */
[----:B------:R-:W-:Y:S01]  /*9b60*/  FMUL.FTZ R34, R132, R170 ;  /* 0x000000aa84227220 */ /* 0x000fe20000410000 */
[----:B------:R-:W-:Y:S01]  /*9b70*/  MOV R179, R65 ;  /* 0x0000004100b37202 */ /* 0x000fe20000000f00 */
[----:B------:R2:W-:Y:S01]  /*9b80*/  @P1 LDGSTS.E.BYPASS.LTC128B.128 [R244+0x7900], [R4.64], !P0 ;  /* 0x0790000004f41fae */ /* 0x0005e2000c101d50 */
[----:B------:R-:W-:Y:S01]  /*9b90*/  FMUL.FTZ R62, R0, R202 ;  /* 0x000000ca003e7220 */ /* 0x000fe20000410000 */
[----:B------:R-:W-:Y:S01]  /*9ba0*/  MOV R162, R67 ;  /* 0x0000004300a27202 */ /* 0x000fe20000000f00 */
[----:B-1----:R-:W-:Y:S01]  /*9bb0*/  FMUL.FTZ R7, R132, R147 ;  /* 0x0000009384077220 */ /* 0x002fe20000410000 */
[----:B------:R-:W-:Y:S01]  /*9bc0*/  F2FP.BF16.PACK_AB R147, R241, R224 ;  /* 0x000000e0f193723e */ /* 0x000fe200000010ff */
[----:B------:R-:W-:Y:S01]  /*9bd0*/  FMUL.FTZ R63, R0, R203 ;  /* 0x000000cb003f7220 */ /* 0x000fe20000410000 */
[----:B------:R-:W-:Y:S01]  /*9be0*/  MOV R163, R66 ;  /* 0x0000004200a37202 */ /* 0x000fe20000000f00 */
[----:B------:R-:W-:Y:S01]  /*9bf0*/  FMUL.FTZ R65, R134, R205 ;  /* 0x000000cd86417220 */ /* 0x000fe20000410000 */
[----:B------:R-:W-:Y:S01]  /*9c00*/  LDSM.16.MT88.4 R36, [R226+0x100] ;  /* 0x00010000e224783b */ /* 0x000fe20000004200 */
[----:B------:R-:W-:Y:S02]  /*9c10*/  FMUL.FTZ R66, R132, R206 ;  /* 0x000000ce84427220 */ /* 0x000fe40000410000 */
[C---:B---3--:R-:W-:Y:S02]  /*9c20*/  FMUL.FTZ R10, R0.reuse, R142 ;  /* 0x0000008e000a7220 */ /* 0x048fe40000410000 */
[----:B------:R-:W-:Y:S02]  /*9c30*/  FMUL.FTZ R11, R0, R143 ;  /* 0x0000008f000b7220 */ /* 0x000fe40000410000 */
[----:B------:R-:W-:Y:S01]  /*9c40*/  FMUL.FTZ R67, R132, R207 ;  /* 0x000000cf84437220 */ /* 0x000fe20000410000 */
[----:B------:R-:W-:Y:S01]  /*9c50*/  LDSM.16.MT88.4 R52, [R228+0x100] ;  /* 0x00010000e434783b */ /* 0x000fe20000004200 */
[----:B------:R-:W-:Y:S01]  /*9c60*/  FMUL.FTZ R74, R0, R74 ;  /* 0x0000004a004a7220 */ /* 0x000fe20000410000 */
[----:B------:R-:W-:Y:S01]  /*9c70*/  MUFU.EX2 R207, R153 ;  /* 0x0000009900cf7308 */ /* 0x000fe20000000800 */
[----:B----4-:R-:W-:Y:S01]  /*9c80*/  FMUL.FTZ R8, R133, R140 ;  /* 0x0000008c85087220 */ /* 0x010fe20000410000 */
[----:B------:R-:W-:Y:S01]  /*9c90*/  F2FP.BF16.PACK_AB R140, R214, R212 ;  /* 0x000000d4d68c723e */ /* 0x000fe200000010ff */
[----:B--2---:R-:W-:Y:S01]  /*9ca0*/  FMUL.FTZ R3, R2, c[0x0][0x2d0] ;  /* 0x0000b40002037a20 */ /* 0x004fe20000410000 */
[----:B------:R-:W-:Y:S01]  /*9cb0*/  F2FP.BF16.PACK_AB R142, R219, R215 ;  /* 0x000000d7db8e723e */ /* 0x000fe200000010ff */
[----:B------:R-:W-:Y:S01]  /*9cc0*/  FMUL.FTZ R9, R133, R141 ;  /* 0x0000008d85097220 */ /* 0x000fe20000410000 */
[----:B------:R-:W0:Y:S01]  /*9cd0*/  LDGDEPBAR ;  /* 0x00000000000079af */ /* 0x000e220000000000 */
[--C-:B------:R-:W-:Y:S01]  /*9ce0*/  FFMA.FTZ R6, R222, c[0x0][0x2d0], -R3.reuse ;  /* 0x0000b400de067a23 */ /* 0x100fe20000010803 */
[----:B------:R-:W-:Y:S01]  /*9cf0*/  MOV R222, R20 ;  /* 0x0000001400de7202 */ /* 0x000fe20000000f00 */
[--C-:B------:R-:W-:Y:S01]  /*9d00*/  FFMA.FTZ R4, R223, c[0x0][0x2d0], -R3.reuse ;  /* 0x0000b400df047a23 */ /* 0x100fe20000010803 */
[----:B------:R-:W-:Y:S01]  /*9d10*/  MOV R223, R25 ;  /* 0x0000001900df7202 */ /* 0x000fe20000000f00 */
[----:B------:R1:W-:Y:S01]  /*9d20*/  MUFU.EX2 R208, R6 ;  /* 0x0000000600d07308 */ /* 0x0003e20000000800 */
[----:B------:R-:W-:Y:S01]  /*9d30*/  FMUL.FTZ R5, R134, R145 ;  /* 0x0000009186057220 */ /* 0x000fe20000410000 */
[----:B------:R-:W-:Y:S01]  /*9d40*/  F2FP.BF16.PACK_AB R145, R233, R213 ;  /* 0x000000d5e991723e */ /* 0x000fe200000010ff */
[----:B------:R-:W2:Y:S01]  /*9d50*/  LDSM.16.MT88.4 R20, [R225+0x100] ;  /* 0x00010000e114783b */ /* 0x000ea20000004200 */
[C---:B------:R-:W-:Y:S01]  /*9d60*/  FMUL.FTZ R25, R133.reuse, R161 ;  /* 0x000000a185197220 */ /* 0x040fe20000410000 */
[----:B------:R-:W-:Y:S01]  /*9d70*/  MOV R165, R222 ;  /* 0x000000de00a57202 */ /* 0x000fe20000000f00 */
[----:B------:R-:W-:Y:S01]  /*9d80*/  FMUL.FTZ R75, R0, R75 ;  /* 0x0000004b004b7220 */ /* 0x000fe20000410000 */
[----:B------:R-:W-:Y:S01]  /*9d90*/  MOV R222, R44 ;  /* 0x0000002c00de7202 */ /* 0x000fe20000000f00 */
[C---:B------:R-:W-:Y:S01]  /*9da0*/  FMUL.FTZ R44, R133.reuse, R180 ;  /* 0x000000b4852c7220 */ /* 0x040fe20000410000 */
[----:B------:R-:W-:Y:S01]  /*9db0*/  MOV R180, R64 ;  /* 0x0000004000b47202 */ /* 0x000fe20000000f00 */
[----:B------:R3:W4:Y:S01]  /*9dc0*/  MUFU.EX2 R209, R4 ;  /* 0x0000000400d17308 */ /* 0x0007220000000800 */
[----:B------:R-:W-:Y:S01]  /*9dd0*/  MOV R170, R223 ;  /* 0x000000df00aa7202 */ /* 0x000fe20000000f00 */
[----:B------:R-:W-:Y:S01]  /*9de0*/  FMUL.FTZ R64, R134, R204 ;  /* 0x000000cc86407220 */ /* 0x000fe20000410000 */
[----:B------:R-:W-:Y:S01]  /*9df0*/  MOV R223, R47 ;  /* 0x0000002f00df7202 */ /* 0x000fe20000000f00 */
[C---:B------:R-:W-:Y:S01]  /*9e00*/  FMUL.FTZ R47, R0.reuse, R183 ;  /* 0x000000b7002f7220 */ /* 0x040fe20000410000 */
[----:B------:R-:W-:Y:S01]  /*9e10*/  MOV R161, R61 ;  /* 0x0000003d00a17202 */ /* 0x000fe20000000f00 */
[----:B------:R-:W-:Y:S02]  /*9e20*/  FMUL.FTZ R61, R133, R201 ;  /* 0x000000c9853d7220 */ /* 0x000fe40000410000 */
[C---:B------:R-:W-:Y:S02]  /*9e30*/  FMUL.FTZ R78, R0.reuse, R78 ;  /* 0x0000004e004e7220 */ /* 0x040fe40000410000 */
[C---:B------:R-:W-:Y:S02]  /*9e40*/  FMUL.FTZ R79, R0.reuse, R79 ;  /* 0x0000004f004f7220 */ /* 0x040fe40000410000 */
[----:B------:R-:W-:Y:S02]  /*9e50*/  FMUL.FTZ R90, R0, R90 ;  /* 0x0000005a005a7220 */ /* 0x000fe40000410000 */
[----:B-1----:R-:W-:Y:S01]  /*9e60*/  FMUL.FTZ R6, R132, R146 ;  /* 0x0000009284067220 */ /* 0x002fe20000410000 */
[----:B------:R-:W-:Y:S01]  /*9e70*/  F2FP.BF16.PACK_AB R146, R231, R240 ;  /* 0x000000f0e792723e */ /* 0x000fe200000010ff */
[C---:B------:R-:W-:Y:S02]  /*9e80*/  FMUL.FTZ R91, R0.reuse, R91 ;  /* 0x0000005b005b7220 */ /* 0x040fe40000410000 */
[C---:B------:R-:W-:Y:S02]  /*9e90*/  FMUL.FTZ R94, R0.reuse, R94 ;  /* 0x0000005e005e7220 */ /* 0x040fe40000410000 */
[C---:B------:R-:W-:Y:S02]  /*9ea0*/  FMUL.FTZ R95, R0.reuse, R95 ;  /* 0x0000005f005f7220 */ /* 0x040fe40000410000 */
[----:B------:R-:W-:Y:S02]  /*9eb0*/  FMUL.FTZ R106, R0, R106 ;  /* 0x0000006a006a7220 */ /* 0x000fe40000410000 */
[--C-:B---3--:R-:W-:Y:S01]  /*9ec0*/  FFMA.FTZ R4, R14, c[0x0][0x2d0], -R3.reuse ;  /* 0x0000b4000e047a23 */ /* 0x108fe20000010803 */
[----:B----4-:R-:W-:Y:S01]  /*9ed0*/  F2FP.BF16.PACK_AB R141, R209, R208 ;  /* 0x000000d0d18d723e */ /* 0x010fe200000010ff */
[C---:B------:R-:W-:Y:S02]  /*9ee0*/  FMUL.FTZ R14, R0.reuse, R150 ;  /* 0x00000096000e7220 */ /* 0x040fe40000410000 */
        /* <DEDUP_REMOVED lines=8> */
[--C-:B------:R-:W-:Y:S02]  /*9f70*/  FFMA.FTZ R188, R188, c[0x0][0x2d0], -R3.reuse ;  /* 0x0000b400bcbc7a23 */ /* 0x100fe40000010803 */
[----:B-1----:R-:W-:Y:S02]  /*9f80*/  FFMA.FTZ R4, R15, c[0x0][0x2d0], -R3 ;  /* 0x0000b4000f047a23 */ /* 0x002fe40000010803 */
[----:B------:R-:W-:Y:S02]  /*9f90*/  FMUL.FTZ R15, R0, R151 ;  /* 0x00000097000f7220 */ /* 0x000fe40000410000 */
[----:B------:R1:W3:Y:S01]  /*9fa0*/  MUFU.EX2 R211, R4 ;  /* 0x0000000400d37308 */ /* 0x0002e20000000800 */
[----:B------:R-:W4:Y:S01]  /*9fb0*/  LDSM.16.MT88.4 R148, [R227+0x100] ;  /* 0x00010000e394783b */ /* 0x000f220000004200 */
[C---:B-1----:R-:W-:Y:S01]  /*9fc0*/  FMUL.FTZ R4, R134.reuse, R144 ;  /* 0x0000009086047220 */ /* 0x042fe20000410000 */
[----:B------:R-:W-:Y:S02]  /*9fd0*/  F2FP.BF16.PACK_AB R144, R217, R216 ;  /* 0x000000d8d990723e */ /* 0x000fe400000010ff */
[----:B---3--:R-:W-:Y:S05]  /*9fe0*/  F2FP.BF16.PACK_AB R143, R211, R210 ;  /* 0x000000d2d38f723e */ /* 0x008fea00000010ff */
[-C--:B--2---:R-:W-:Y:S08]  /*9ff0*/  HMMA.16816.F32.BF16 R4, R144, R20.reuse, R4 ;  /* 0x000000149004723c */ /* 0x084ff00000041804 */
[C---:B------:R-:W-:Y:S07]  /*a000*/  HMMA.16816.F32.BF16 R8, R140.reuse, R20, R8 ;  /* 0x000000148c08723c */ /* 0x040fee0000041808 */
[C---:B------:R-:W-:Y:S01]  /*a010*/  FMUL.FTZ R20, R134.reuse, R156 ;  /* 0x0000009c86147220 */ /* 0x040fe20000410000 */
[-C--:B------:R-:W-:Y:S04]  /*a020*/  HMMA.16816.F32.BF16 R12, R140, R22.reuse, R12 ;  /* 0x000000168c0c723c */ /* 0x080fe8000004180c */
[----:B------:R-:W-:Y:S01]  /*a030*/  FMUL.FTZ R21, R134, R157 ;  /* 0x0000009d86157220 */ /* 0x000fe20000410000 */
[----:B------:R-:W-:Y:S01]  /*a040*/  MOV R157, R59 ;  /* 0x0000003b009d7202 */ /* 0x000fe20000000f00 */
[----:B------:R-:W-:Y:S01]  /*a050*/  FMUL.FTZ R59, R0, R199 ;  /* 0x000000c7003b7220 */ /* 0x000fe20000410000 */
[----:B------:R-:W-:Y:S01]  /*a060*/  MOV R156, R45 ;  /* 0x0000002d009c7202 */ /* 0x000fe20000000f00 */
[C---:B------:R-:W-:Y:S04]  /*a070*/  HMMA.16816.F32.BF16 R16, R144.reuse, R22, R16 ;  /* 0x000000169010723c */ /* 0x040fe80000041810 */
[C---:B------:R-:W-:Y:S01]  /*a080*/  FMUL.FTZ R45, R133.reuse, R181 ;  /* 0x000000b5852d7220 */ /* 0x040fe20000410000 */
[----:B------:R-:W-:Y:S01]  /*a090*/  MOV R181, R50 ;  /* 0x0000003200b57202 */ /* 0x000fe20000000f00 */
[C---:B------:R-:W-:Y:S02]  /*a0a0*/  FMUL.FTZ R50, R132.reuse, R186 ;  /* 0x000000ba84327220 */ /* 0x040fe40000410000 */
[C---:B------:R-:W-:Y:S01]  /*a0b0*/  FMUL.FTZ R22, R132.reuse, R158 ;  /* 0x0000009e84167220 */ /* 0x040fe20000410000 */
[----:B------:R-:W-:Y:S03]  /*a0c0*/  MOV R158, R58 ;  /* 0x0000003a009e7202 */ /* 0x000fe60000000f00 */
[----:B------:R-:W-:Y:S01]  /*a0d0*/  FMUL.FTZ R23, R132, R159 ;  /* 0x0000009f84177220 */ /* 0x000fe20000410000 */
[----:B------:R-:W-:Y:S01]  /*a0e0*/  MOV R159, R46 ;  /* 0x0000002e009f7202 */ /* 0x000fe20000000f00 */
[C---:B------:R-:W-:Y:S01]  /*a0f0*/  FMUL.FTZ R46, R0.reuse, R182 ;  /* 0x000000b6002e7220 */ /* 0x040fe20000410000 */
[----:B------:R-:W-:Y:S01]  /*a100*/  MOV R182, R181 ;  /* 0x000000b500b67202 */ /* 0x000fe20000000f00 */
[----:B------:R-:W-:Y:S01]  /*a110*/  FMUL.FTZ R58, R0, R198 ;  /* 0x000000c6003a7220 */ /* 0x000fe20000410000 */
[----:B------:R-:W-:Y:S02]  /*a120*/  MOV R181, R180 ;  /* 0x000000b400b57202 */ /* 0x000fe40000000f00 */
[-C--:B------:R-:W-:Y:S03]  /*a130*/  HMMA.16816.F32.BF16 R20, R144, R36.reuse, R20 ;  /* 0x000000249014723c */ /* 0x080fe60000041814 */
[----:B------:R-:W-:Y:S02]  /*a140*/  MOV R180, R179 ;  /* 0x000000b300b47202 */ /* 0x000fe40000000f00 */
[----:B------:R-:W-:Y:S02]  /*a150*/  MOV R179, R178 ;  /* 0x000000b200b37202 */ /* 0x000fe40000000f00 */
[----:B------:R-:W-:Y:S01]  /*a160*/  MOV R178, R176 ;  /* 0x000000b000b27202 */ /* 0x000fe20000000f00 */
[C---:B------:R-:W-:Y:S04]  /*a170*/  HMMA.16816.F32.BF16 R24, R140.reuse, R36, R24 ;  /* 0x000000248c18723c */ /* 0x040fe80000041818 */
[----:B------:R-:W-:Y:S02]  /*a180*/  MOV R176, R129 ;  /* 0x0000008100b07202 */ /* 0x000fe40000000f00 */
[----:B------:R-:W2:Y:S01]  /*a190*/  LDL.LU R129, [R1+0x70] ;  /* 0x0000700001817983 */ /* 0x000ea20000300800 */
[C---:B------:R-:W-:Y:S01]  /*a1a0*/  FMUL.FTZ R37, R134.reuse, R173 ;  /* 0x000000ad86257220 */ /* 0x040fe20000410000 */
[-C--:B------:R-:W-:Y:S01]  /*a1b0*/  HMMA.16816.F32.BF16 R28, R140, R38.reuse, R28 ;  /* 0x000000268c1c723c */ /* 0x080fe2000004181c */
[----:B------:R1:W-:Y:S03]  /*a1c0*/  MUFU.EX2 R173, R138 ;  /* 0x0000008a00ad7308 */ /* 0x0003e60000000800 */
[----:B------:R-:W-:Y:S01]  /*a1d0*/  FMUL.FTZ R36, R134, R172 ;  /* 0x000000ac86247220 */ /* 0x000fe20000410000 */
[----:B------:R-:W-:Y:S01]  /*a1e0*/  MOV R172, R60 ;  /* 0x0000003c00ac7202 */ /* 0x000fe20000000f00 */
[----:B------:R-:W-:Y:S02]  /*a1f0*/  FMUL.FTZ R60, R133, R200 ;  /* 0x000000c8853c7220 */ /* 0x000fe40000410000 */
[C---:B------:R-:W-:Y:S07]  /*a200*/  HMMA.16816.F32.BF16 R32, R144.reuse, R38, R32 ;  /* 0x000000269020723c */ /* 0x040fee0000041820 */
[C---:B------:R-:W-:Y:S02]  /*a210*/  FMUL.FTZ R39, R132.reuse, R175 ;  /* 0x000000af84277220 */ /* 0x040fe40000410000 */
[----:B------:R-:W-:Y:S03]  /*a220*/  FMUL.FTZ R38, R132, R174 ;  /* 0x000000ae84267220 */ /* 0x000fe60000410000 */
[----:B------:R-:W-:Y:S01]  /*a230*/  MOV R174, R49 ;  /* 0x0000003100ae7202 */ /* 0x000fe20000000f00 */
[C---:B------:R-:W-:Y:S02]  /*a240*/  FMUL.FTZ R49, R134.reuse, R185 ;  /* 0x000000b986317220 */ /* 0x040fe40000410000 */
[----:B------:R-:W-:Y:S01]  /*a250*/  MUFU.EX2 R185, R154 ;  /* 0x0000009a00b97308 */ /* 0x000fe20000000800 */
[-C--:B------:R-:W-:Y:S03]  /*a260*/  HMMA.16816.F32.BF16 R36, R144, R52.reuse, R36 ;  /* 0x000000349024723c */ /* 0x080fe60000041824 */
[--C-:B-1----:R-:W-:Y:S05]  /*a270*/  FFMA.FTZ R138, R251, c[0x0][0x2d0], -R189.reuse ;  /* 0x0000b400fb8a7a23 */ /* 0x102fea00000108bd */
[C---:B------:R-:W-:Y:S01]  /*a280*/  HMMA.16816.F32.BF16 R40, R140.reuse, R52, R40 ;  /* 0x000000348c28723c */ /* 0x040fe20000041828 */
[----:B------:R1:W-:Y:S06]  /*a290*/  MUFU.EX2 R175, R138 ;  /* 0x0000008a00af7308 */ /* 0x0003ec0000000800 */
[C---:B------:R-:W-:Y:S01]  /*a2a0*/  FMUL.FTZ R53, R134.reuse, R193 ;  /* 0x000000c186357220 */ /* 0x040fe20000410000 */
[-C--:B------:R-:W-:Y:S04]  /*a2b0*/  HMMA.16816.F32.BF16 R44, R140, R54.reuse, R44 ;  /* 0x000000368c2c723c */ /* 0x080fe8000004182c */
[----:B------:R-:W-:Y:S04]  /*a2c0*/  FMUL.FTZ R52, R134, R192 ;  /* 0x000000c086347220 */ /* 0x000fe80000410000 */
[C---:B------:R-:W-:Y:S07]  /*a2d0*/  HMMA.16816.F32.BF16 R48, R144.reuse, R54, R48 ;  /* 0x000000369030723c */ /* 0x040fee0000041830 */
[C---:B------:R-:W-:Y:S02]  /*a2e0*/  FMUL.FTZ R54, R132.reuse, R194 ;  /* 0x000000c284367220 */ /* 0x040fe40000410000 */
[----:B-1----:R-:W-:Y:S03]  /*a2f0*/  FFMA.FTZ R138, R245, c[0x0][0x2d0], -R189 ;  /* 0x0000b400f58a7a23 */ /* 0x002fe600000108bd */
[----:B------:R-:W-:Y:S01]  /*a300*/  FMUL.FTZ R55, R132, R195 ;  /* 0x000000c384377220 */ /* 0x000fe20000410000 */
[----:B------:R1:W-:Y:S01]  /*a310*/  MUFU.EX2 R193, R138 ;  /* 0x0000008a00c17308 */ /* 0x0003e20000000800 */
[----:B------:R-:W-:Y:S05]  /*a320*/  FFMA.FTZ R245, R235, c[0x0][0x2d0], -R3 ;  /* 0x0000b400ebf57a23 */ /* 0x000fea0000010803 */
[-C--:B----4-:R-:W-:Y:S04]  /*a330*/  HMMA.16816.F32.BF16 R52, R144, R148.reuse, R52 ;  /* 0x000000949034723c */ /* 0x090fe80000041834 */
[----:B------:R-:W-:Y:S04]  /*a340*/  MUFU.EX2 R245, R245 ;  /* 0x000000f500f57308 */ /* 0x000fe80000000800 */
[C---:B------:R-:W-:Y:S08]  /*a350*/  HMMA.16816.F32.BF16 R56, R140.reuse, R148, R56 ;  /* 0x000000948c38723c */ /* 0x040ff00000041838 */
[-C--:B------:R-:W-:Y:S04]  /*a360*/  HMMA.16816.F32.BF16 R60, R140, R150.reuse, R60 ;  /* 0x000000968c3c723c */ /* 0x080fe8000004183c */
[----:B-1----:R-:W-:Y:S02]  /*a370*/  FFMA.FTZ R138, R247, c[0x0][0x2d0], -R189 ;  /* 0x0000b400f78a7a23 */ /* 0x002fe400000108bd */
[----:B------:R-:W-:Y:S02]  /*a380*/  MUFU.EX2 R247, R152 ;  /* 0x0000009800f77308 */ /* 0x000fe40000000800 */
[C---:B------:R-:W-:Y:S01]  /*a390*/  HMMA.16816.F32.BF16 R64, R144.reuse, R150, R64 ;  /* 0x000000969040723c */ /* 0x040fe20000041840 */
[----:B------:R-:W1:Y:S07]  /*a3a0*/  LDSM.16.MT88.4 R148, [R225+0x2100] ;  /* 0x00210000e194783b */ /* 0x000e6e0000004200 */
[----:B------:R3:W-:Y:S04]  /*a3b0*/  MUFU.EX2 R221, R138 ;  /* 0x0000008a00dd7308 */ /* 0x0007e80000000800 */
[--C-:B---3--:R-:W-:Y:S01]  /*a3c0*/  FFMA.FTZ R138, R182, c[0x0][0x2d0], -R191.reuse ;  /* 0x0000b400b68a7a23 */ /* 0x108fe200000108bf */
[----:B------:R-:W-:Y:S02]  /*a3d0*/  MOV R182, R181 ;  /* 0x000000b500b67202 */ /* 0x000fe40000000f00 */
[----:B------:R-:W-:Y:S03]  /*a3e0*/  MOV R181, R180 ;  /* 0x000000b400b57202 */ /* 0x000fe60000000f00 */
[----:B------:R3:W-:Y:S01]  /*a3f0*/  MUFU.EX2 R195, R138 ;  /* 0x0000008a00c37308 */ /* 0x0007e20000000800 */
[----:B------:R-:W-:Y:S02]  /*a400*/  MOV R180, R179 ;  /* 0x000000b300b47202 */ /* 0x000fe40000000f00 */
[----:B------:R-:W-:Y:S01]  /*a410*/  MOV R179, R178 ;  /* 0x000000b200b37202 */ /* 0x000fe20000000f00 */
[-C--:B-1----:R-:W-:Y:S03]  /*a420*/  HMMA.16816.F32.BF16 R68, R144, R148.reuse, R68 ;  /* 0x000000949044723c */ /* 0x082fe60000041844 */
[----:B------:R-:W-:Y:S02]  /*a430*/  MOV R178, R174 ;  /* 0x000000ae00b27202 */ /* 0x000fe40000000f00 */
[----:B------:R-:W-:Y:S02]  /*a440*/  MOV R174, R130 ;  /* 0x0000008200ae7202 */ /* 0x000fe40000000f00 */
[----:B------:R-:W3:Y:S01]  /*a450*/  LDL.LU R130, [R1+0x6c] ;  /* 0x00006c0001827983 */ /* 0x000ee20000300800 */
[C---:B------:R-:W-:Y:S04]  /*a460*/  HMMA.16816.F32.BF16 R72, R140.reuse, R148, R72 ;  /* 0x000000948c48723c */ /* 0x040fe80000041848 */
[----:B------:R-:W-:Y:S02]  /*a470*/  MOV R183, R181 ;  /* 0x000000b500b77202 */ /* 0x000fe40000000f00 */
[----:B------:R-:W-:Y:S02]  /*a480*/  MOV R181, R179 ;  /* 0x000000b300b57202 */ /* 0x000fe40000000f00 */
[-C--:B------:R-:W-:Y:S04]  /*a490*/  HMMA.16816.F32.BF16 R76, R140, R150.reuse, R76 ;  /* 0x000000968c4c723c */ /* 0x080fe8000004184c */
[----:B------:R-:W-:Y:S01]  /*a4a0*/  MOV R179, R174 ;  /* 0x000000ae00b37202 */ /* 0x000fe20000000f00 */
[--C-:B---3--:R-:W-:Y:S01]  /*a4b0*/  FFMA.FTZ R138, R250, c[0x0][0x2d0], -R191.reuse ;  /* 0x0000b400fa8a7a23 */ /* 0x108fe200000108bf */
[----:B------:R-:W-:Y:S02]  /*a4c0*/  MOV R174, R168 ;  /* 0x000000a800ae7202 */ /* 0x000fe40000000f00 */
[C---:B------:R-:W-:Y:S01]  /*a4d0*/  HMMA.16816.F32.BF16 R80, R144.reuse, R150, R80 ;  /* 0x000000969050723c */ /* 0x040fe20000041850 */
[----:B------:R1:W-:Y:S01]  /*a4e0*/  MUFU.EX2 R199, R138 ;  /* 0x0000008a00c77308 */ /* 0x0003e20000000800 */
[----:B------:R-:W3:Y:S02]  /*a4f0*/  LDSM.16.MT88.4 R148, [R226+0x2100] ;  /* 0x00210000e294783b */ /* 0x000ee40000004200 */
[----:B------:R-:W-:Y:S02]  /*a500*/  MOV R168, R156 ;  /* 0x0000009c00a87202 */ /* 0x000fe40000000f00 */
[----:B------:R-:W-:Y:S04]  /*a510*/  MOV R156, R131 ;  /* 0x00000083009c7202 */ /* 0x000fe80000000f00 */
[----:B------:R-:W3:Y:S02]  /*a520*/  LDL.LU R131, [R1+0x68] ;  /* 0x0000680001837983 */ /* 0x000ee40000300800 */
[----:B-1----:R-:W-:Y:S04]  /*a530*/  FFMA.FTZ R138, R249, c[0x0][0x2d0], -R191 ;  /* 0x0000b400f98a7a23 */ /* 0x002fe800000108bf */
[----:B------:R1:W-:Y:S01]  /*a540*/  MUFU.EX2 R184, R138 ;  /* 0x0000008a00b87308 */ /* 0x0003e20000000800 */
[-C--:B---3--:R-:W-:Y:S08]  /*a550*/  HMMA.16816.F32.BF16 R84, R144, R148.reuse, R84 ;  /* 0x000000949054723c */ /* 0x088ff00000041854 */
[C---:B------:R-:W-:Y:S04]  /*a560*/  HMMA.16816.F32.BF16 R88, R140.reuse, R148, R88 ;  /* 0x000000948c58723c */ /* 0x040fe80000041858 */
[--C-:B-1----:R-:W-:Y:S01]  /*a570*/  FFMA.FTZ R138, R182, c[0x0][0x2d0], -R190.reuse ;  /* 0x0000b400b68a7a23 */ /* 0x102fe200000108be */
[----:B------:R-:W-:Y:S02]  /*a580*/  MOV R182, R180 ;  /* 0x000000b400b67202 */ /* 0x000fe40000000f00 */
[----:B------:R-:W-:Y:S01]  /*a590*/  MOV R180, R178 ;  /* 0x000000b200b47202 */ /* 0x000fe20000000f00 */
[-C--:B------:R-:W-:Y:S04]  /*a5a0*/  HMMA.16816.F32.BF16 R92, R140, R150.reuse, R92 ;  /* 0x000000968c5c723c */ /* 0x080fe8000004185c */
[----:B------:R-:W-:Y:S02]  /*a5b0*/  MOV R178, R172 ;  /* 0x000000ac00b27202 */ /* 0x000fe40000000f00 */
[----:B------:R1:W-:Y:S02]  /*a5c0*/  MUFU.EX2 R172, R138 ;  /* 0x0000008a00ac7308 */ /* 0x0003e40000000800 */
[C---:B------:R-:W-:Y:S01]  /*a5d0*/  HMMA.16816.F32.BF16 R96, R144.reuse, R150, R96 ;  /* 0x000000969060723c */ /* 0x040fe20000041860 */
[----:B------:R-:W3:Y:S03]  /*a5e0*/  LDSM.16.MT88.4 R148, [R228+0x2100] ;  /* 0x00210000e494783b */ /* 0x000ee60000004200 */
[--C-:B-1----:R-:W-:Y:S01]  /*a5f0*/  FFMA.FTZ R138, R183, c[0x0][0x2d0], -R190.reuse ;  /* 0x0000b400b78a7a23 */ /* 0x102fe200000108be */
[----:B------:R-:W-:Y:S02]  /*a600*/  MOV R183, R182 ;  /* 0x000000b600b77202 */ /* 0x000fe40000000f00 */
[----:B------:R-:W-:Y:S02]  /*a610*/  MOV R182, R181 ;  /* 0x000000b500b67202 */ /* 0x000fe40000000f00 */
[----:B------:R-:W-:Y:S03]  /*a620*/  MOV R181, R180 ;  /* 0x000000b400b57202 */ /* 0x000fe60000000f00 */
[----:B------:R-:W-:Y:S02]  /*a630*/  MOV R180, R179 ;  /* 0x000000b300b47202 */ /* 0x000fe40000000f00 */
[----:B------:R-:W-:Y:S02]  /*a640*/  MOV R179, R178 ;  /* 0x000000b200b37202 */ /* 0x000fe40000000f00 */
[----:B------:R-:W-:Y:S02]  /*a650*/  MOV R178, R174 ;  /* 0x000000ae00b27202 */ /* 0x000fe40000000f00 */
[----:B------:R-:W-:Y:S02]  /*a660*/  MOV R174, R168 ;  /* 0x000000a800ae7202 */ /* 0x000fe40000000f00 */
[----:B------:R-:W-:Y:S02]  /*a670*/  MOV R168, R156 ;  /* 0x0000009c00a87202 */ /* 0x000fe40000000f00 */
[----:B------:R-:W-:Y:S01]  /*a680*/  MOV R156, R222 ;  /* 0x000000de009c7202 */ /* 0x000fe20000000f00 */
[----:B------:R-:W-:Y:S01]  /*a690*/  FFMA.FTZ R174, R174, c[0x0][0x2d0], -R189 ;  /* 0x0000b400aeae7a23 */ /* 0x000fe200000108bd */
[-C--:B---3--:R-:W-:Y:S03]  /*a6a0*/  HMMA.16816.F32.BF16 R100, R144, R148.reuse, R100 ;  /* 0x000000949064723c */ /* 0x088fe60000041864 */
[----:B------:R-:W-:Y:S02]  /*a6b0*/  MOV R222, R242 ;  /* 0x000000f200de7202 */ /* 0x000fe40000000f00 */
[----:B------:R1:W3:Y:S03]  /*a6c0*/  MUFU.EX2 R242, R138 ;  /* 0x0000008a00f27308 */ /* 0x0002e60000000800 */
[C---:B------:R-:W-:Y:S08]  /*a6d0*/  HMMA.16816.F32.BF16 R104, R140.reuse, R148, R104 ;  /* 0x000000948c68723c */ /* 0x040ff00000041868 */
[-C--:B------:R-:W-:Y:S08]  /*a6e0*/  HMMA.16816.F32.BF16 R108, R140, R150.reuse, R108 ;  /* 0x000000968c6c723c */ /* 0x080ff0000004186c */
[C---:B------:R-:W-:Y:S01]  /*a6f0*/  HMMA.16816.F32.BF16 R112, R144.reuse, R150, R112 ;  /* 0x000000969070723c */ /* 0x040fe20000041870 */
[----:B------:R-:W3:Y:S03]  /*a700*/  LDSM.16.MT88.4 R148, [R227+0x2100] ;  /* 0x00210000e394783b */ /* 0x000ee60000004200 */
[--C-:B-1----:R-:W-:Y:S04]  /*a710*/  FFMA.FTZ R138, R183, c[0x0][0x2d0], -R190.reuse ;  /* 0x0000b400b78a7a23 */ /* 0x102fe800000108be */
[----:B------:R1:W-:Y:S01]  /*a720*/  MUFU.EX2 R202, R138 ;  /* 0x0000008a00ca7308 */ /* 0x0003e20000000800 */
[----:B--2---:R-:W-:Y:S03]  /*a730*/  FMUL.FTZ R129, R134, R129 ;  /* 0x0000008186817220 */ /* 0x004fe60000410000 */
[--C-:B-1----:R-:W-:Y:S06]  /*a740*/  FFMA.FTZ R138, R182, c[0x0][0x2d0], -R190.reuse ;  /* 0x0000b400b68a7a23 */ /* 0x102fec00000108be */
[----:B------:R1:W-:Y:S01]  /*a750*/  MUFU.EX2 R187, R138 ;  /* 0x0000008a00bb7308 */ /* 0x0003e20000000800 */
[-C--:B---3--:R-:W-:Y:S08]  /*a760*/  HMMA.16816.F32.BF16 R116, R144, R148.reuse, R116 ;  /* 0x000000949074723c */ /* 0x088ff00000041874 */
[C---:B------:R-:W-:Y:S07]  /*a770*/  HMMA.16816.F32.BF16 R120, R140.reuse, R148, R120 ;  /* 0x000000948c78723c */ /* 0x040fee0000041878 */
[----:B------:R-:W-:Y:S01]  /*a780*/  F2FP.BF16.PACK_AB R148, R242, R172 ;  /* 0x000000acf294723e */ /* 0x000fe200000010ff */
[-C--:B------:R-:W-:Y:S04]  /*a790*/  HMMA.16816.F32.BF16 R124, R140, R150.reuse, R124 ;  /* 0x000000968c7c723c */ /* 0x080fe8000004187c */
[--C-:B-1----:R-:W-:Y:S01]  /*a7a0*/  FFMA.FTZ R138, R181, c[0x0][0x2d0], -R3.reuse ;  /* 0x0000b400b58a7a23 */ /* 0x102fe20000010803 */
[----:B------:R-:W-:Y:S02]  /*a7b0*/  MOV R181, R180 ;  /* 0x000000b400b57202 */ /* 0x000fe40000000f00 */
[----:B------:R-:W-:Y:S02]  /*a7c0*/  MOV R180, R179 ;  /* 0x000000b300b47202 */ /* 0x000fe40000000f00 */
[----:B------:R-:W-:Y:S03]  /*a7d0*/  MOV R179, R178 ;  /* 0x000000b200b37202 */ /* 0x000fe60000000f00 */
[----:B------:R-:W-:Y:S02]  /*a7e0*/  MOV R178, R164 ;  /* 0x000000a400b27202 */ /* 0x000fe40000000f00 */
[----:B------:R1:W-:Y:S01]  /*a7f0*/  MUFU.EX2 R164, R138 ;  /* 0x0000008a00a47308 */ /* 0x0003e20000000800 */
[----:B------:R-:W-:Y:S02]  /*a800*/  F2FP.BF16.PACK_AB R142, R221, R193 ;  /* 0x000000c1dd8e723e */ /* 0x000fe400000010ff */
[----:B------:R-:W-:Y:S02]  /*a810*/  F2FP.BF16.PACK_AB R143, R184, R199 ;  /* 0x000000c7b88f723e */ /* 0x000fe400000010ff */
[----:B------:R-:W-:Y:S02]  /*a820*/  F2FP.BF16.PACK_AB R140, R175, R173 ;  /* 0x000000adaf8c723e */ /* 0x000fe400000010ff */
[----:B------:R-:W-:Y:S01]  /*a830*/  F2FP.BF16.PACK_AB R141, R195, R247 ;  /* 0x000000f7c38d723e */ /* 0x000fe200000010ff */
[----:B-1----:R-:W-:Y:S01]  /*a840*/  FFMA.FTZ R138, R181, c[0x0][0x2d0], -R3 ;  /* 0x0000b400b58a7a23 */ /* 0x002fe20000010803 */
[----:B------:R-:W-:Y:S02]  /*a850*/  MOV R181, R180 ;  /* 0x000000b400b57202 */ /* 0x000fe40000000f00 */
[----:B------:R-:W-:Y:S02]  /*a860*/  MOV R180, R179 ;  /* 0x000000b300b47202 */ /* 0x000fe40000000f00 */
[----:B------:R-:W-:Y:S01]  /*a870*/  MOV R179, R177 ;  /* 0x000000b100b37202 */ /* 0x000fe20000000f00 */
[--C-:B------:R-:W-:Y:S01]  /*a880*/  FFMA.FTZ R152, R181, c[0x0][0x2d0], -R189.reuse ;  /* 0x0000b400b5987a23 */ /* 0x100fe200000108bd */
[----:B------:R-:W-:Y:S02]  /*a890*/  MOV R177, R176 ;  /* 0x000000b000b17202 */ /* 0x000fe40000000f00 */
[----:B------:R-:W-:Y:S01]  /*a8a0*/  MOV R176, R243 ;  /* 0x000000f300b07202 */ /* 0x000fe20000000f00 */
[----:B------:R1:W-:Y:S03]  /*a8b0*/  MUFU.EX2 R192, R152 ;  /* 0x0000009800c07308 */ /* 0x0003e60000000800 */
[----:B------:R-:W-:Y:S01]  /*a8c0*/  MOV R181, R176 ;  /* 0x000000b000b57202 */ /* 0x000fe20000000f00 */
[----:B------:R-:W-:Y:S06]  /*a8d0*/  FFMA.FTZ R176, R252, c[0x0][0x2d0], -R189 ;  /* 0x0000b400fcb07a23 */ /* 0x000fec00000108bd */
[----:B------:R2:W3:Y:S10]  /*a8e0*/  MUFU.EX2 R243, R138 ;  /* 0x0000008a00f37308 */ /* 0x0004f40000000800 */
[----:B------:R-:W-:Y:S01]  /*a8f0*/  MUFU.EX2 R176, R176 ;  /* 0x000000b000b07308 */ /* 0x000fe20000000800 */
[----:B-1----:R-:W4:Y:S01]  /*a900*/  LDL.LU R152, [R1+0x8] ;  /* 0x0000080001987983 */ /* 0x002f220000300800 */
[--C-:B--2---:R-:W-:Y:S01]  /*a910*/  FFMA.FTZ R138, R220, c[0x0][0x2d0], -R3.reuse ;  /* 0x0000b400dc8a7a23 */ /* 0x104fe20000010803 */
[----:B---3--:R-:W-:Y:S07]  /*a920*/  F2FP.BF16.PACK_AB R149, R243, R164 ;  /* 0x000000a4f395723e */ /* 0x008fee00000010ff */
[----:B------:R1:W-:Y:S01]  /*a930*/  MUFU.EX2 R220, R138 ;  /* 0x0000008a00dc7308 */ /* 0x0003e20000000800 */
[----:B------:R-:W-:Y:S02]  /*a940*/  FMUL.FTZ R130, R132, R130 ;  /* 0x0000008284827220 */ /* 0x000fe40000410000 */
[----:B-1----:R-:W-:Y:S07]  /*a950*/  FFMA.FTZ R138, R178, c[0x0][0x2d0], -R3 ;  /* 0x0000b400b28a7a23 */ /* 0x002fee0000010803 */
[----:B------:R-:W1:Y:S01]  /*a960*/  MUFU.EX2 R178, R138 ;  /* 0x0000008a00b27308 */ /* 0x000e620000000800 */
[----:B------:R-:W-:Y:S07]  /*a970*/  FMUL.FTZ R131, R132, R131 ;  /* 0x0000008384837220 */ /* 0x000fee0000410000 */
[----:B------:R-:W-:Y:S01]  /*a980*/  HMMA.16816.F32.BF16 R128, R144, R150, R128 ;  /* 0x000000969080723c */ /* 0x000fe20000041880 */
[----:B------:R-:W2:Y:S06]  /*a990*/  LDSM.16.MT88.4 R144, [R225+0x900] ;  /* 0x00090000e190783b */ /* 0x000eac0000004200 */
[----:B------:R-:W-:Y:S02]  /*a9a0*/  F2FP.BF16.PACK_AB R150, R187, R202 ;  /* 0x000000cabb96723e */ /* 0x000fe400000010ff */
[----:B-1----:R-:W-:Y:S03]  /*a9b0*/  F2FP.BF16.PACK_AB R151, R178, R220 ;  /* 0x000000dcb297723e */ /* 0x002fe600000010ff */
[--C-:B------:R-:W-:Y:S01]  /*a9c0*/  FFMA.FTZ R138, R180, c[0x0][0x2d0], -R189.reuse ;  /* 0x0000b400b48a7a23 */ /* 0x100fe200000108bd */
[----:B------:R-:W-:Y:S01]  /*a9d0*/  MOV R180, R177 ;  /* 0x000000b100b47202 */ /* 0x000fe20000000f00 */
[----:B------:R-:W-:Y:S02]  /*a9e0*/  FFMA.FTZ R177, R246, c[0x0][0x2d0], -R189 ;  /* 0x0000b400f6b17a23 */ /* 0x000fe400000108bd */
[----:B------:R-:W-:Y:S01]  /*a9f0*/  FFMA.FTZ R246, R222, c[0x0][0x2d0], -R3 ;  /* 0x0000b400def67a23 */ /* 0x000fe20000010803 */
[----:B------:R1:W-:Y:S01]  /*aa00*/  MUFU.EX2 R200, R138 ;  /* 0x0000008a00c87308 */ /* 0x0003e20000000800 */
[----:B------:R-:W-:Y:S09]  /*aa10*/  FFMA.FTZ R189, R218, c[0x0][0x2d0], -R189 ;  /* 0x0000b400dabd7a23 */ /* 0x000ff200000108bd */
[----:B------:R-:W-:Y:S10]  /*aa20*/  MUFU.EX2 R197, R189 ;  /* 0x000000bd00c57308 */ /* 0x000ff40000000800 */
[----:B------:R-:W-:Y:S01]  /*aa30*/  MUFU.EX2 R177, R177 ;  /* 0x000000b100b17308 */ /* 0x000fe20000000800 */
[-C--:B--2---:R-:W-:Y:S05]  /*aa40*/  HMMA.16816.F32.BF16 R4, R140, R144.reuse, R4 ;  /* 0x000000908c04723c */ /* 0x084fea0000041804 */
[--C-:B-1----:R-:W-:Y:S04]  /*aa50*/  FFMA.FTZ R138, R181, c[0x0][0x2d0], -R191.reuse ;  /* 0x0000b400b58a7a23 */ /* 0x102fe800000108bf */
[----:B------:R-:W-:Y:S01]  /*aa60*/  MUFU.EX2 R246, R246 ;  /* 0x000000f600f67308 */ /* 0x000fe20000000800 */
[C---:B------:R-:W-:Y:S08]  /*aa70*/  HMMA.16816.F32.BF16 R8, R148.reuse, R144, R8 ;  /* 0x000000909408723c */ /* 0x040ff00000041808 */
[-C--:B------:R-:W-:Y:S01]  /*aa80*/  HMMA.16816.F32.BF16 R12, R148, R146.reuse, R12 ;  /* 0x00000092940c723c */ /* 0x080fe2000004180c */
[----:B------:R1:W-:Y:S07]  /*aa90*/  MUFU.EX2 R181, R138 ;  /* 0x0000008a00b57308 */ /* 0x0003ee0000000800 */
[C---:B------:R-:W-:Y:S01]  /*aaa0*/  HMMA.16816.F32.BF16 R16, R140.reuse, R146, R16 ;  /* 0x000000928c10723c */ /* 0x040fe20000041810 */
[----:B------:R-:W2:Y:S03]  /*aab0*/  LDSM.16.MT88.4 R144, [R226+0x900] ;  /* 0x00090000e290783b */ /* 0x000ea60000004200 */
[--C-:B-1----:R-:W-:Y:S04]  /*aac0*/  FFMA.FTZ R138, R180, c[0x0][0x2d0], -R191.reuse ;  /* 0x0000b400b48a7a23 */ /* 0x102fe800000108bf */
[----:B------:R1:W-:Y:S01]  /*aad0*/  MUFU.EX2 R201, R138 ;  /* 0x0000008a00c97308 */ /* 0x0003e20000000800 */
[-C--:B--2---:R-:W-:Y:S03]  /*aae0*/  HMMA.16816.F32.BF16 R20, R140, R144.reuse, R20 ;  /* 0x000000908c14723c */ /* 0x084fe60000041814 */
[--C-:B-1----:R-:W-:Y:S05]  /*aaf0*/  FFMA.FTZ R138, R179, c[0x0][0x2d0], -R191.reuse ;  /* 0x0000b400b38a7a23 */ /* 0x102fea00000108bf */
[C---:B------:R-:W-:Y:S01]  /*ab00*/  HMMA.16816.F32.BF16 R24, R148.reuse, R144, R24 ;  /* 0x000000909418723c */ /* 0x040fe20000041818 */
[----:B------:R1:W-:Y:S07]  /*ab10*/  MUFU.EX2 R206, R138 ;  /* 0x0000008a00ce7308 */ /* 0x0003ee0000000800 */
[-C--:B------:R-:W-:Y:S08]  /*ab20*/  HMMA.16816.F32.BF16 R28, R148, R146.reuse, R28 ;  /* 0x00000092941c723c */ /* 0x080ff0000004181c */
[C---:B------:R-:W-:Y:S01]  /*ab30*/  HMMA.16816.F32.BF16 R32, R140.reuse, R146, R32 ;  /* 0x000000928c20723c */ /* 0x040fe20000041820 */
[----:B------:R-:W2:Y:S03]  /*ab40*/  LDSM.16.MT88.4 R144, [R228+0x900] ;  /* 0x00090000e490783b */ /* 0x000ea60000004200 */
[--C-:B-1----:R-:W-:Y:S02]  /*ab50*/  FFMA.FTZ R138, R171, c[0x0][0x2d0], -R191.reuse ;  /* 0x0000b400ab8a7a23 */ /* 0x102fe400000108bf */
[--C-:B------:R-:W-:Y:S02]  /*ab60*/  FFMA.FTZ R171, R155, c[0x0][0x2d0], -R190.reuse ;  /* 0x0000b4009bab7a23 */ /* 0x100fe400000108be */
[----:B------:R1:W-:Y:S10]  /*ab70*/  MUFU.EX2 R204, R138 ;  /* 0x0000008a00cc7308 */ /* 0x0003f40000000800 */
[----:B------:R-:W-:Y:S01]  /*ab80*/  MUFU.EX2 R179, R171 ;  /* 0x000000ab00b37308 */ /* 0x000fe20000000800 */
[--C-:B-1----:R-:W-:Y:S02]  /*ab90*/  FFMA.FTZ R138, R170, c[0x0][0x2d0], -R190.reuse ;  /* 0x0000b400aa8a7a23 */ /* 0x102fe400000108be */
[--C-:B------:R-:W-:Y:S01]  /*aba0*/  FFMA.FTZ R170, R157, c[0x0][0x2d0], -R190.reuse ;  /* 0x0000b4009daa7a23 */ /* 0x100fe200000108be */
[-C--:B--2---:R-:W-:Y:S06]  /*abb0*/  HMMA.16816.F32.BF16 R36, R140, R144.reuse, R36 ;  /* 0x000000908c24723c */ /* 0x084fec0000041824 */
[----:B------:R1:W-:Y:S02]  /*abc0*/  MUFU.EX2 R196, R138 ;  /* 0x0000008a00c47308 */ /* 0x0003e40000000800 */
[C---:B------:R-:W-:Y:S08]  /*abd0*/  HMMA.16816.F32.BF16 R40, R148.reuse, R144, R40 ;  /* 0x000000909428723c */ /* 0x040ff00000041828 */
[----:B------:R-:W-:Y:S01]  /*abe0*/  MUFU.EX2 R182, R170 ;  /* 0x000000aa00b67308 */ /* 0x000fe20000000800 */
[-C--:B------:R-:W-:Y:S08]  /*abf0*/  HMMA.16816.F32.BF16 R44, R148, R146.reuse, R44 ;  /* 0x00000092942c723c */ /* 0x080ff0000004182c */
[C---:B------:R-:W-:Y:S01]  /*ac00*/  HMMA.16816.F32.BF16 R48, R140.reuse, R146, R48 ;  /* 0x000000928c30723c */ /* 0x040fe20000041830 */
[----:B------:R-:W2:Y:S03]  /*ac10*/  LDSM.16.MT88.4 R144, [R227+0x900] ;  /* 0x00090000e390783b */ /* 0x000ea60000004200 */
[--C-:B-1----:R-:W-:Y:S02]  /*ac20*/  FFMA.FTZ R138, R169, c[0x0][0x2d0], -R190.reuse ;  /* 0x0000b400a98a7a23 */ /* 0x102fe400000108be */
[--C-:B------:R-:W-:Y:S02]  /*ac30*/  FFMA.FTZ R169, R162, c[0x0][0x2d0], -R191.reuse ;  /* 0x0000b400a2a97a23 */ /* 0x100fe400000108bf */
[----:B------:R1:W-:Y:S10]  /*ac40*/  MUFU.EX2 R203, R138 ;  /* 0x0000008a00cb7308 */ /* 0x0003f40000000800 */
[----:B------:R-:W-:Y:S01]  /*ac50*/  MUFU.EX2 R235, R169 ;  /* 0x000000a900eb7308 */ /* 0x000fe20000000800 */
[----:B-1----:R-:W-:Y:S02]  /*ac60*/  FFMA.FTZ R138, R156, c[0x0][0x2d0], -R190 ;  /* 0x0000b4009c8a7a23 */ /* 0x002fe400000108be */
[----:B------:R-:W3:Y:S07]  /*ac70*/  LDL.LU R156, [R1+0xc] ;  /* 0x00000c00019c7983 */ /* 0x000eee0000300800 */
[----:B------:R1:W-:Y:S01]  /*ac80*/  MUFU.EX2 R205, R138 ;  /* 0x0000008a00cd7308 */ /* 0x0003e20000000800 */
[-C--:B--2---:R-:W-:Y:S03]  /*ac90*/  HMMA.16816.F32.BF16 R52, R140, R144.reuse, R52 ;  /* 0x000000908c34723c */ /* 0x084fe60000041834 */
[----:B----4-:R-:W-:Y:S05]  /*aca0*/  FFMA.FTZ R134, R134, R152, R216 ;  /* 0x0000009886867223 */ /* 0x010fea00000100d8 */
[C---:B------:R-:W-:Y:S01]  /*acb0*/  HMMA.16816.F32.BF16 R56, R148.reuse, R144, R56 ;  /* 0x000000909438723c */ /* 0x040fe20000041838 */
[----:B------:R-:W-:Y:S03]  /*acc0*/  LDSM.16.MT88.4 R152, [R226+0x1100] ;  /* 0x00110000e298783b */ /* 0x000fe60000004200 */
[----:B------:R-:W-:Y:S04]  /*acd0*/  FADD.FTZ R134, R217, R134 ;  /* 0x00000086d9867221 */ /* 0x000fe80000010000 */
[-C--:B------:R-:W-:Y:S04]  /*ace0*/  HMMA.16816.F32.BF16 R60, R148, R146.reuse, R60 ;  /* 0x00000092943c723c */ /* 0x080fe8000004183c */
[----:B------:R-:W-:Y:S02]  /*acf0*/  FADD.FTZ R134, R240, R134 ;  /* 0x00000086f0867221 */ /* 0x000fe40000010000 */
[----:B-1----:R-:W-:Y:S02]  /*ad00*/  FFMA.FTZ R138, R168, c[0x0][0x2d0], -R190 ;  /* 0x0000b400a88a7a23 */ /* 0x002fe400000108be */
[C---:B------:R-:W-:Y:S01]  /*ad10*/  HMMA.16816.F32.BF16 R64, R140.reuse, R146, R64 ;  /* 0x000000928c40723c */ /* 0x040fe20000041840 */
[----:B------:R-:W1:Y:S01]  /*ad20*/  LDSM.16.MT88.4 R144, [R225+0x2900] ;  /* 0x00290000e190783b */ /* 0x000e620000004200 */
[----:B------:R2:W-:Y:S02]  /*ad30*/  MUFU.EX2 R186, R138 ;  /* 0x0000008a00ba7308 */ /* 0x0005e40000000800 */
[----:B------:R-:W-:Y:S02]  /*ad40*/  FFMA.FTZ R168, R161, c[0x0][0x2d0], -R191 ;  /* 0x0000b400a1a87a23 */ /* 0x000fe400000108bf */
[----:B------:R-:W-:Y:S06]  /*ad50*/  FADD.FTZ R134, R231, R134 ;  /* 0x00000086e7867221 */ /* 0x000fec0000010000 */
[----:B------:R4:W4:Y:S01]  /*ad60*/  MUFU.EX2 R183, R168 ;  /* 0x000000a800b77308 */ /* 0x0009220000000800 */
[----:B------:R-:W-:Y:S01]  /*ad70*/  FADD.FTZ R134, R173, R134 ;  /* 0x00000086ad867221 */ /* 0x000fe20000010000 */
[----:B------:R-:W-:Y:S03]  /*ad80*/  MOV R173, R184 ;  /* 0x000000b800ad7202 */ /* 0x000fe60000000f00 */
[----:B------:R-:W-:Y:S02]  /*ad90*/  FADD.FTZ R134, R175, R134 ;  /* 0x00000086af867221 */ /* 0x000fe40000010000 */
[----:B--2---:R-:W-:Y:S02]  /*ada0*/  FFMA.FTZ R138, R167, c[0x0][0x2d0], -R3 ;  /* 0x0000b400a78a7a23 */ /* 0x004fe40000010803 */
[----:B------:R-:W-:Y:S02]  /*adb0*/  FFMA.FTZ R167, R160, c[0x0][0x2d0], -R191 ;  /* 0x0000b400a0a77a23 */ /* 0x000fe400000108bf */
[----:B------:R2:W-:Y:S01]  /*adc0*/  MUFU.EX2 R249, R138 ;  /* 0x0000008a00f97308 */ /* 0x0005e20000000800 */
[----:B----4-:R-:W-:Y:S01]  /*add0*/  LDSM.16.MT88.4 R168, [R226+0x1900] ;  /* 0x00190000e2a8783b */ /* 0x010fe20000004200 */
[----:B------:R-:W-:Y:S08]  /*ade0*/  F2FP.BF16.PACK_AB R189, R183, R235 ;  /* 0x000000ebb7bd723e */ /* 0x000ff000000010ff */
[----:B------:R4:W-:Y:S01]  /*adf0*/  MUFU.EX2 R180, R167 ;  /* 0x000000a700b47308 */ /* 0x0009e20000000800 */
[-C--:B-1----:R-:W-:Y:S08]  /*ae00*/  HMMA.16816.F32.BF16 R68, R140, R144.reuse, R68 ;  /* 0x000000908c44723c */ /* 0x082ff00000041844 */
[C---:B------:R-:W-:Y:S04]  /*ae10*/  HMMA.16816.F32.BF16 R72, R148.reuse, R144, R72 ;  /* 0x000000909448723c */ /* 0x040fe80000041848 */
[----:B--2---:R-:W-:Y:S02]  /*ae20*/  FFMA.FTZ R138, R166, c[0x0][0x2d0], -R3 ;  /* 0x0000b400a68a7a23 */ /* 0x004fe40000010803 */
[----:B------:R-:W-:Y:S02]  /*ae30*/  FFMA.FTZ R166, R159, c[0x0][0x2d0], -R191 ;  /* 0x0000b4009fa67a23 */ /* 0x000fe400000108bf */
[-C--:B------:R-:W-:Y:S01]  /*ae40*/  HMMA.16816.F32.BF16 R76, R148, R146.reuse, R76 ;  /* 0x00000092944c723c */ /* 0x080fe2000004184c */
[----:B------:R1:W-:Y:S03]  /*ae50*/  MUFU.EX2 R191, R174 ;  /* 0x000000ae00bf7308 */ /* 0x0003e60000000800 */
[----:B----4-:R-:W-:Y:S04]  /*ae60*/  MOV R167, R207 ;  /* 0x000000cf00a77202 */ /* 0x010fe80000000f00 */
[C---:B------:R-:W-:Y:S01]  /*ae70*/  HMMA.16816.F32.BF16 R80, R140.reuse, R146, R80 ;  /* 0x000000928c50723c */ /* 0x040fe20000041850 */
[----:B------:R-:W2:Y:S02]  /*ae80*/  LDSM.16.MT88.4 R144, [R226+0x2900] ;  /* 0x00290000e290783b */ /* 0x000ea40000004200 */
[----:B------:R4:W-:Y:S10]  /*ae90*/  MUFU.EX2 R198, R166 ;  /* 0x000000a600c67308 */ /* 0x0009f40000000800 */
[----:B------:R2:W-:Y:S01]  /*aea0*/  MUFU.EX2 R248, R138 ;  /* 0x0000008a00f87308 */ /* 0x0005e20000000800 */
[----:B-1----:R-:W-:Y:S02]  /*aeb0*/  MOV R174, R220 ;  /* 0x000000dc00ae7202 */ /* 0x002fe40000000f00 */
[-C--:B----4-:R-:W-:Y:S01]  /*aec0*/  MOV R166, R206.reuse ;  /* 0x000000ce00a67202 */ /* 0x090fe20000000f00 */
[--C-:B--2---:R-:W-:Y:S02]  /*aed0*/  FFMA.FTZ R138, R165, c[0x0][0x2d0], -R3.reuse ;  /* 0x0000b400a58a7a23 */ /* 0x104fe40000010803 */
[--C-:B------:R-:W-:Y:S01]  /*aee0*/  FFMA.FTZ R165, R158, c[0x0][0x2d0], -R190.reuse ;  /* 0x0000b4009ea57a23 */ /* 0x100fe200000108be */
[-C--:B------:R-:W-:Y:S03]  /*aef0*/  HMMA.16816.F32.BF16 R84, R140, R144.reuse, R84 ;  /* 0x000000908c54723c */ /* 0x080fe60000041854 */
[----:B------:R1:W-:Y:S01]  /*af00*/  MUFU.EX2 R250, R138 ;  /* 0x0000008a00fa7308 */ /* 0x0003e20000000800 */
[----:B------:R-:W-:Y:S04]  /*af10*/  FFMA.FTZ R190, R223, c[0x0][0x2d0], -R190 ;  /* 0x0000b400dfbe7a23 */ /* 0x000fe800000108be */
[C---:B------:R-:W-:Y:S05]  /*af20*/  HMMA.16816.F32.BF16 R88, R148.reuse, R144, R88 ;  /* 0x000000909458723c */ /* 0x040fea0000041858 */
[----:B------:R2:W-:Y:S03]  /*af30*/  MUFU.EX2 R252, R190 ;  /* 0x000000be00fc7308 */ /* 0x0005e60000000800 */
[-C--:B------:R-:W-:Y:S07]  /*af40*/  HMMA.16816.F32.BF16 R92, R148, R146.reuse, R92 ;  /* 0x00000092945c723c */ /* 0x080fee000004185c */
[----:B------:R4:W-:Y:S01]  /*af50*/  MUFU.EX2 R194, R165 ;  /* 0x000000a500c27308 */ /* 0x0009e20000000800 */
[C---:B------:R-:W-:Y:S01]  /*af60*/  HMMA.16816.F32.BF16 R96, R140.reuse, R146, R96 ;  /* 0x000000928c60723c */ /* 0x040fe20000041860 */
[----:B------:R-:W4:Y:S03]  /*af70*/  LDSM.16.MT88.4 R144, [R228+0x2900] ;  /* 0x00290000e490783b */ /* 0x000f260000004200 */
[--C-:B-1----:R-:W-:Y:S02]  /*af80*/  FFMA.FTZ R138, R163, c[0x0][0x2d0], -R3.reuse ;  /* 0x0000b400a38a7a23 */ /* 0x102fe40000010803 */
[----:B------:R-:W-:Y:S03]  /*af90*/  FFMA.FTZ R3, R139, c[0x0][0x2d0], -R3 ;  /* 0x0000b4008b037a23 */ /* 0x000fe60000010803 */
[----:B------:R-:W1:Y:S01]  /*afa0*/  MUFU.EX2 R251, R138 ;  /* 0x0000008a00fb7308 */ /* 0x000e620000000800 */
[----:B------:R-:W-:Y:S02]  /*afb0*/  LDSM.16.MT88.4 R160, [R227+0x1100] ;  /* 0x00110000e3a0783b */ /* 0x000fe40000004200 */
[----:B--2---:R-:W-:Y:S07]  /*afc0*/  F2FP.BF16.PACK_AB R190, R197, R177 ;  /* 0x000000b1c5be723e */ /* 0x004fee00000010ff */
[----:B------:R-:W-:Y:S01]  /*afd0*/  MUFU.EX2 R139, R188 ;  /* 0x000000bc008b7308 */ /* 0x000fe20000000800 */
[----:B----4-:R-:W-:Y:S01]  /*afe0*/  MOV R165, R205 ;  /* 0x000000cd00a57202 */ /* 0x010fe20000000f00 */
[-C--:B------:R-:W-:Y:S08]  /*aff0*/  HMMA.16816.F32.BF16 R100, R140, R144.reuse, R100 ;  /* 0x000000908c64723c */ /* 0x080ff00000041864 */
[C---:B------:R-:W-:Y:S08]  /*b000*/  HMMA.16816.F32.BF16 R104, R148.reuse, R144, R104 ;  /* 0x000000909468723c */ /* 0x040ff00000041868 */
[-C--:B------:R-:W-:Y:S08]  /*b010*/  HMMA.16816.F32.BF16 R108, R148, R146.reuse, R108 ;  /* 0x00000092946c723c */ /* 0x080ff0000004186c */
[C---:B------:R-:W-:Y:S01]  /*b020*/  HMMA.16816.F32.BF16 R112, R140.reuse, R146, R112 ;  /* 0x000000928c70723c */ /* 0x040fe20000041870 */
[----:B------:R-:W2:Y:S07]  /*b030*/  LDSM.16.MT88.4 R144, [R227+0x2900] ;  /* 0x00290000e390783b */ /* 0x000eae0000004200 */
[-C--:B--2---:R-:W-:Y:S08]  /*b040*/  HMMA.16816.F32.BF16 R116, R140, R144.reuse, R116 ;  /* 0x000000908c74723c */ /* 0x084ff00000041874 */
[C---:B------:R-:W-:Y:S01]  /*b050*/  HMMA.16816.F32.BF16 R120, R148.reuse, R144, R120 ;  /* 0x000000909478723c */ /* 0x040fe20000041878 */
[----:B------:R-:W2:Y:S04]  /*b060*/  LDL.LU R145, [R1+0x14] ;  /* 0x0000140001917983 */ /* 0x000ea80000300800 */
[----:B------:R-:W4:Y:S03]  /*b070*/  LDL.LU R144, [R1+0x10] ;  /* 0x0000100001907983 */ /* 0x000f260000300800 */
[-C--:B------:R-:W-:Y:S01]  /*b080*/  HMMA.16816.F32.BF16 R124, R148, R146.reuse, R124 ;  /* 0x00000092947c723c */ /* 0x080fe2000004187c */
[----:B------:R-:W1:Y:S07]  /*b090*/  LDSM.16.MT88.4 R148, [R225+0x1100] ;  /* 0x00110000e194783b */ /* 0x000e6e0000004200 */
[----:B------:R-:W-:Y:S07]  /*b0a0*/  HMMA.16816.F32.BF16 R128, R140, R146, R128 ;  /* 0x000000928c80723c */ /* 0x000fee0000041880 */
[----:B------:R-:W-:Y:S02]  /*b0b0*/  F2FP.BF16.PACK_AB R142, R185, R207 ;  /* 0x000000cfb98e723e */ /* 0x000fe400000010ff */
[----:B------:R-:W-:Y:S03]  /*b0c0*/  F2FP.BF16.PACK_AB R143, R204, R206 ;  /* 0x000000cecc8f723e */ /* 0x000fe600000010ff */
[----:B------:R-:W-:Y:S01]  /*b0d0*/  F2FP.BF16.PACK_AB R140, R200, R192 ;  /* 0x000000c0c88c723e */ /* 0x000fe200000010ff */
[----:B---3--:R-:W-:Y:S01]  /*b0e0*/  FFMA.FTZ R132, R132, R156, R213 ;  /* 0x0000009c84847223 */ /* 0x008fe200000100d5 */
[----:B------:R-:W-:Y:S01]  /*b0f0*/  F2FP.BF16.PACK_AB R141, R201, R181 ;  /* 0x000000b5c98d723e */ /* 0x000fe200000010ff */
[----:B------:R-:W3:Y:S01]  /*b100*/  LDSM.16.MT88.4 R156, [R228+0x1100] ;  /* 0x00110000e49c783b */ /* 0x000ee20000004200 */
[----:B------:R-:W-:Y:S01]  /*b110*/  F2FP.BF16.PACK_AB R146, R186, R205 ;  /* 0x000000cdba92723e */ /* 0x000fe200000010ff */
[----:B------:R-:W-:Y:S01]  /*b120*/  FADD.FTZ R132, R233, R132 ;  /* 0x00000084e9847221 */ /* 0x000fe20000010000 */
[----:B-1----:R-:W-:Y:S03]  /*b130*/  F2FP.BF16.PACK_AB R147, R251, R250 ;  /* 0x000000fafb93723e */ /* 0x002fe600000010ff */
[----:B------:R-:W-:Y:S02]  /*b140*/  FADD.FTZ R132, R224, R132 ;  /* 0x00000084e0847221 */ /* 0x000fe40000010000 */
[----:B------:R1:W5:Y:S02]  /*b150*/  LDL.LU R233, [R1+0x64] ;  /* 0x0000640001e97983 */ /* 0x0003640000300800 */
[----:B------:R-:W-:Y:S02]  /*b160*/  FADD.FTZ R132, R241, R132 ;  /* 0x00000084f1847221 */ /* 0x000fe40000010000 */
[----:B------:R1:W5:Y:S02]  /*b170*/  LDL.LU R240, [R1+0x60] ;  /* 0x0000600001f07983 */ /* 0x0003640000300800 */
[----:B------:R-:W-:Y:S02]  /*b180*/  FADD.FTZ R247, R247, R132 ;  /* 0x00000084f7f77221 */ /* 0x000fe40000010000 */
[----:B------:R1:W5:Y:S01]  /*b190*/  LDL.LU R224, [R1+0x5c] ;  /* 0x00005c0001e07983 */ /* 0x0003620000300800 */
[-C--:B------:R-:W-:Y:S03]  /*b1a0*/  HMMA.16816.F32.BF16 R4, R140, R148.reuse, R4 ;  /* 0x000000948c04723c */ /* 0x080fe60000041804 */
[----:B------:R1:W5:Y:S04]  /*b1b0*/  LDL.LU R231, [R1+0x58] ;  /* 0x0000580001e77983 */ /* 0x0003680000300800 */
[----:B------:R1:W5:Y:S01]  /*b1c0*/  LDL.LU R241, [R1+0x54] ;  /* 0x0000540001f17983 */ /* 0x0003620000300800 */
[----:B--2---:R-:W-:Y:S01]  /*b1d0*/  FFMA.FTZ R138, R133, R145, R212 ;  /* 0x00000091858a7223 */ /* 0x004fe200000100d4 */
[----:B------:R-:W-:Y:S03]  /*b1e0*/  F2FP.BF16.PACK_AB R145, R248, R249 ;  /* 0x000000f9f891723e */ /* 0x000fe600000010ff */
[----:B----4-:R-:W-:Y:S01]  /*b1f0*/  FFMA.FTZ R133, R0, R144, R208 ;  /* 0x0000009000857223 */ /* 0x010fe200000100d0 */
[----:B------:R-:W-:Y:S01]  /*b200*/  F2FP.BF16.PACK_AB R144, R203, R196 ;  /* 0x000000c4cb90723e */ /* 0x000fe200000010ff */
[----:B------:R-:W-:Y:S01]  /*b210*/  FADD.FTZ R0, R214, R138 ;  /* 0x0000008ad6007221 */ /* 0x000fe20000010000 */
[----:B------:R-:W-:Y:S01]  /*b220*/  F2FP.BF16.PACK_AB R208, R182, R194 ;  /* 0x000000c2b6d0723e */ /* 0x000fe200000010ff */
[----:B------:R2:W4:Y:S01]  /*b230*/  MUFU.EX2 R138, R3 ;  /* 0x00000003008a7308 */ /* 0x0005220000000800 */
[----:B------:R-:W-:Y:S01]  /*b240*/  FADD.FTZ R133, R209, R133 ;  /* 0x00000085d1857221 */ /* 0x000fe20000010000 */
[----:B------:R-:W-:Y:S01]  /*b250*/  F2FP.BF16.PACK_AB R209, R245, R246 ;  /* 0x000000f6f5d1723e */ /* 0x000fe200000010ff */
[----:B------:R-:W-:Y:S01]  /*b260*/  FADD.FTZ R0, R215, R0 ;  /* 0x00000000d7007221 */ /* 0x000fe20000010000 */
[C---:B------:R-:W-:Y:S01]  /*b270*/  HMMA.16816.F32.BF16 R8, R144.reuse, R148, R8 ;  /* 0x000000949008723c */ /* 0x040fe20000041808 */
[----:B------:R-:W-:Y:S03]  /*b280*/  LDSM.16.MT88.4 R212, [R225+0x3900] ;  /* 0x00390000e1d4783b */ /* 0x000fe60000004200 */
[----:B------:R-:W-:Y:S01]  /*b290*/  FADD.FTZ R133, R210, R133 ;  /* 0x00000085d2857221 */ /* 0x000fe20000010000 */
[----:B------:R-:W-:Y:S03]  /*b2a0*/  F2FP.BF16.PACK_AB R210, R252, R179 ;  /* 0x000000b3fcd2723e */ /* 0x000fe600000010ff */
[-C--:B------:R-:W-:Y:S08]  /*b2b0*/  HMMA.16816.F32.BF16 R12, R144, R150.reuse, R12 ;  /* 0x00000096900c723c */ /* 0x080ff0000004180c */
[C---:B------:R-:W-:Y:S01]  /*b2c0*/  HMMA.16816.F32.BF16 R16, R140.reuse, R150, R16 ;  /* 0x000000968c10723c */ /* 0x040fe20000041810 */
[----:B------:R-:W1:Y:S03]  /*b2d0*/  LDSM.16.MT88.4 R148, [R225+0x3100] ;  /* 0x00310000e194783b */ /* 0x000e660000004200 */
[----:B--2---:R-:W-:Y:S02]  /*b2e0*/  FADD.FTZ R3, R219, R0 ;  /* 0x00000000db037221 */ /* 0x004fe40000010000 */
[----:B------:R-:W-:Y:S01]  /*b2f0*/  FADD.FTZ R0, R211, R133 ;  /* 0x00000085d3007221 */ /* 0x000fe20000010000 */
[----:B----4-:R-:W-:Y:S01]  /*b300*/  F2FP.BF16.PACK_AB R211, R138, R139 ;  /* 0x0000008b8ad3723e */ /* 0x010fe200000010ff */
[-C--:B------:R-:W-:Y:S01]  /*b310*/  HMMA.16816.F32.BF16 R20, R140, R152.reuse, R20 ;  /* 0x000000988c14723c */ /* 0x080fe20000041814 */
[----:B------:R-:W-:Y:S03]  /*b320*/  LDSM.16.MT88.4 R216, [R226+0x3900] ;  /* 0x00390000e2d8783b */ /* 0x000fe60000004200 */
[----:B------:R-:W-:Y:S01]  /*b330*/  FADD.FTZ R132, R164, R0 ;  /* 0x00000000a4847221 */ /* 0x000fe20000010000 */
[----:B------:R-:W-:Y:S01]  /*b340*/  MOV R0, R191 ;  /* 0x000000bf00007202 */ /* 0x000fe20000000f00 */
[----:B------:R-:W-:Y:S01]  /*b350*/  FADD.FTZ R133, R172, R3 ;  /* 0x00000003ac857221 */ /* 0x000fe20000010000 */
[----:B------:R-:W-:Y:S01]  /*b360*/  MOV R3, R204 ;  /* 0x000000cc00037202 */ /* 0x000fe20000000f00 */
[C---:B------:R-:W-:Y:S01]  /*b370*/  HMMA.16816.F32.BF16 R24, R144.reuse, R152, R24 ;  /* 0x000000989018723c */ /* 0x040fe20000041818 */
[----:B------:R-:W-:Y:S03]  /*b380*/  LDSM.16.MT88.4 R204, [R227+0x1900] ;  /* 0x00190000e3cc783b */ /* 0x000fe60000004200 */
[----:B------:R-:W-:Y:S02]  /*b390*/  F2FP.BF16.PACK_AB R188, R176, R0 ;  /* 0x00000000b0bc723e */ /* 0x000fe400000010ff */
[----:B------:R-:W-:Y:S02]  /*b3a0*/  F2FP.BF16.PACK_AB R191, R198, R180 ;  /* 0x000000b4c6bf723e */ /* 0x000fe400000010ff */
[-C--:B------:R-:W-:Y:S08]  /*b3b0*/  HMMA.16816.F32.BF16 R28, R144, R154.reuse, R28 ;  /* 0x0000009a901c723c */ /* 0x080ff0000004181c */
[C---:B------:R-:W-:Y:S01]  /*b3c0*/  HMMA.16816.F32.BF16 R32, R140.reuse, R154, R32 ;  /* 0x0000009a8c20723c */ /* 0x040fe20000041820 */
[----:B------:R-:W2:Y:S07]  /*b3d0*/  LDSM.16.MT88.4 R152, [R226+0x3100] ;  /* 0x00310000e298783b */ /* 0x000eae0000004200 */
[-C--:B---3--:R-:W-:Y:S08]  /*b3e0*/  HMMA.16816.F32.BF16 R36, R140, R156.reuse, R36 ;  /* 0x0000009c8c24723c */ /* 0x088ff00000041824 */
        /* <DEDUP_REMOVED lines=10> */
[C---:B------:R-:W-:Y:S07]  /*b490*/  HMMA.16816.F32.BF16 R72, R144.reuse, R148, R72 ;  /* 0x000000949048723c */ /* 0x040fee0000041848 */
[----:B------:R-:W-:Y:S01]  /*b4a0*/  MOV R149, R187 ;  /* 0x000000bb00957202 */ /* 0x000fe20000000f00 */
        /* <DEDUP_REMOVED lines=10> */
[-C--:B------:R-:W-:Y:S08]  /*b550*/  HMMA.16816.F32.BF16 R108, R144, R158.reuse, R108 ;  /* 0x0000009e906c723c */ /* 0x080ff0000004186c */
[C---:B------:R-:W-:Y:S08]  /*b560*/  HMMA.16816.F32.BF16 R112, R140.reuse, R158, R112 ;  /* 0x0000009e8c70723c */ /* 0x040ff00000041870 */
[-C--:B----4-:R-:W-:Y:S08]  /*b570*/  HMMA.16816.F32.BF16 R116, R140, R160.reuse, R116 ;  /* 0x000000a08c74723c */ /* 0x090ff00000041874 */
[C---:B------:R-:W-:Y:S07]  /*b580*/  HMMA.16816.F32.BF16 R120, R144.reuse, R160, R120 ;  /* 0x000000a09078723c */ /* 0x040fee0000041878 */
[----:B------:R-:W-:Y:S01]  /*b590*/  MOV R160, R185 ;  /* 0x000000b900a07202 */ /* 0x000fe20000000f00 */
[-C--:B------:R-:W-:Y:S01]  /*b5a0*/  HMMA.16816.F32.BF16 R124, R144, R162.reuse, R124 ;  /* 0x000000a2907c723c */ /* 0x080fe2000004187c */
[----:B------:R-:W2:Y:S03]  /*b5b0*/  LDSM.16.MT88.4 R184, [R228+0x1900] ;  /* 0x00190000e4b8783b */ /* 0x000ea60000004200 */
[----:B------:R-:W-:Y:S04]  /*b5c0*/  MOV R161, R221 ;  /* 0x000000dd00a17202 */ /* 0x000fe80000000f00 */
[----:B------:R-:W-:Y:S01]  /*b5d0*/  HMMA.16816.F32.BF16 R128, R140, R162, R128 ;  /* 0x000000a28c80723c */ /* 0x000fe20000041880 */
[----:B------:R-:W3:Y:S07]  /*b5e0*/  LDSM.16.MT88.4 R220, [R228+0x3900] ;  /* 0x00390000e4dc783b */ /* 0x000eee0000004200 */
        /* <DEDUP_REMOVED lines=9> */
[----:B------:R-:W-:Y:S02]  /*b680*/  MOV R12, R157 ;  /* 0x0000009d000c7202 */ /* 0x000fe40000000f00 */
[----:B------:R-:W-:Y:S02]  /*b690*/  MOV R14, R197 ;  /* 0x000000c5000e7202 */ /* 0x000fe40000000f00 */
[-C--:B------:R-:W-:Y:S04]  /*b6a0*/  HMMA.16816.F32.BF16 R156, R188, R168.reuse, R20 ;  /* 0x000000a8bc9c723c */ /* 0x080fe80000041814 */
[----:B------:R-:W-:Y:S02]  /*b6b0*/  MOV R18, R177 ;  /* 0x000000b100127202 */ /* 0x000fe40000000f00 */
[----:B------:R-:W-:Y:S02]  /*b6c0*/  MOV R13, R179 ;  /* 0x000000b3000d7202 */ /* 0x000fe40000000f00 */
[----:B------:R-:W-:Y:S02]  /*b6d0*/  MOV R20, R160 ;  /* 0x000000a000147202 */ /* 0x000fe40000000f00 */
[C---:B------:R-:W-:Y:S04]  /*b6e0*/  HMMA.16816.F32.BF16 R160, R208.reuse, R168, R24 ;  /* 0x000000a8d0a0723c */ /* 0x040fe80000041818 */
[----:B------:R-:W-:Y:S02]  /*b6f0*/  MOV R21, R3 ;  /* 0x0000000300157202 */ /* 0x000fe40000000f00 */
[----:B------:R-:W-:Y:S02]  /*b700*/  MOV R23, R176 ;  /* 0x000000b000177202 */ /* 0x000fe40000000f00 */
[----:B------:R-:W-:Y:S04]  /*b710*/  MOV R27, R165 ;  /* 0x000000a5001b7202 */ /* 0x000fe80000000f00 */
        /* <DEDUP_REMOVED lines=9> */
[-C--:B--2---:R-:W-:Y:S04]  /*b7b0*/  HMMA.16816.F32.BF16 R172, R188, R184.reuse, R36 ;  /* 0x000000b8bcac723c */ /* 0x084fe80000041824 */
[----:B------:R-:W-:Y:S02]  /*b7c0*/  MOV R31, R203 ;  /* 0x000000cb001f7202 */ /* 0x000fe40000000f00 */
[----:B------:R-:W-:Y:S02]  /*b7d0*/  MOV R30, R202 ;  /* 0x000000ca001e7202 */ /* 0x000fe40000000f00 */
[----:B------:R-:W-:Y:S04]  /*b7e0*/  MOV R29, R201 ;  /* 0x000000c9001d7202 */ /* 0x000fe80000000f00 */
        /* <DEDUP_REMOVED lines=17> */
[----:B------:R-:W-:Y:S01]  /*b900*/  FADD.FTZ R0, R242, R133 ;  /* 0x00000085f2007221 */ /* 0x000fe20000010000 */
[----:B------:R-:W-:Y:S01]  /*b910*/  MOV R37, R38 ;  /* 0x0000002600257202 */ /* 0x000fe20000000f00 */
[----:B------:R2:W5:Y:S01]  /*b920*/  LDL.LU R242, [R1+0x50] ;  /* 0x0000500001f27983 */ /* 0x0005620000300800 */
        /* <DEDUP_REMOVED lines=15> */
[----:B------:R-:W-:Y:S01]  /*ba20*/  MOV R30, R31 ;  /* 0x0000001f001e7202 */ /* 0x000fe20000000f00 */
[----:B------:R-:W-:Y:S01]  /*ba30*/  FADD.FTZ R0, R37, R0 ;  /* 0x0000000025007221 */ /* 0x000fe20000010000 */
[----:B------:R-:W-:Y:S01]  /*ba40*/  MOV R31, R24 ;  /* 0x00000018001f7202 */ /* 0x000fe20000000f00 */
[----:B------:R-:W-:Y:S01]  /*ba50*/  FADD.FTZ R12, R38, R12 ;  /* 0x0000000c260c7221 */ /* 0x000fe20000010000 */
[----:B------:R-:W-:Y:S01]  /*ba60*/  MOV R24, R25 ;  /* 0x0000001900187202 */ /* 0x000fe20000000f00 */
[----:B------:R-:W-:Y:S01]  /*ba70*/  FADD.FTZ R9, R9, R0 ;  /* 0x0000000009097221 */ /* 0x000fe20000010000 */
[----:B------:R-:W-:Y:S02]  /*ba80*/  MOV R25, R26 ;  /* 0x0000001a00197202 */ /* 0x000fe40000000f00 */
[----:B------:R-:W-:Y:S02]  /*ba90*/  MOV R26, R27 ;  /* 0x0000001b001a7202 */ /* 0x000fe40000000f00 */
[----:B------:R-:W-:Y:S02]  /*baa0*/  MOV R27, R20 ;  /* 0x00000014001b7202 */ /* 0x000fe40000000f00 */
[----:B------:R-:W-:Y:S02]  /*bab0*/  MOV R20, R21 ;  /* 0x0000001500147202 */ /* 0x000fe40000000f00 */
[----:B------:R-:W-:Y:S02]  /*bac0*/  MOV R21, R235 ;  /* 0x000000eb00157202 */ /* 0x000fe40000000f00 */
[----:B------:R2:W5:Y:S01]  /*bad0*/  LDL.LU R235, [R1+0x48] ;  /* 0x0000480001eb7983 */ /* 0x0005620000300800 */
[----:B------:R-:W-:Y:S02]  /*bae0*/  MOV R33, R181 ;  /* 0x000000b500217202 */ /* 0x000fe40000000f00 */
[-C--:B------:R-:W-:Y:S03]  /*baf0*/  HMMA.16816.F32.BF16 R180, R208, R186.reuse, R44 ;  /* 0x000000bad0b4723c */ /* 0x080fe6000004182c */
[----:B------:R-:W-:Y:S02]  /*bb00*/  MOV R32, R192 ;  /* 0x000000c000207202 */ /* 0x000fe40000000f00 */
[----:B------:R-:W-:Y:S02]  /*bb10*/  MOV R34, R196 ;  /* 0x000000c400227202 */ /* 0x000fe40000000f00 */
[----:B------:R-:W-:Y:S01]  /*bb20*/  MOV R3, R195 ;  /* 0x000000c300037202 */ /* 0x000fe20000000f00 */
[C---:B------:R-:W-:Y:S04]  /*bb30*/  HMMA.16816.F32.BF16 R184, R188.reuse, R186, R48 ;  /* 0x000000babcb8723c */ /* 0x040fe80000041830 */
[----:B------:R-:W-:Y:S01]  /*bb40*/  MOV R8, R193 ;  /* 0x000000c100087202 */ /* 0x000fe20000000f00 */
[----:B------:R-:W-:Y:S01]  /*bb50*/  FADD.FTZ R3, R3, R247 ;  /* 0x000000f703037221 */ /* 0x000fe20000010000 */
[----:B------:R-:W-:Y:S02]  /*bb60*/  MOV R132, R136 ;  /* 0x0000008800847202 */ /* 0x000fe40000000f00 */
[-C--:B------:R-:W-:Y:S04]  /*bb70*/  HMMA.16816.F32.BF16 R192, R188, R204.reuse, R52 ;  /* 0x000000ccbcc0723c */ /* 0x080fe80000041834 */
[----:B------:R-:W-:Y:S01]  /*bb80*/  FADD.FTZ R3, R36, R3 ;  /* 0x0000000324037221 */ /* 0x000fe20000010000 */
[----:B------:R-:W-:Y:S01]  /*bb90*/  MOV R133, R135 ;  /* 0x0000008700857202 */ /* 0x000fe20000000f00 */
[----:B------:R-:W-:Y:S02]  /*bba0*/  FADD.FTZ R8, R8, R134 ;  /* 0x0000008608087221 */ /* 0x000fe40000010000 */
        /* <DEDUP_REMOVED lines=25> */
[-C--:B---3--:R-:W-:Y:S08]  /*bd40*/  HMMA.16816.F32.BF16 R100, R188, R220.reuse, R100 ;  /* 0x000000dcbc64723c */ /* 0x088ff00000041864 */
        /* <DEDUP_REMOVED lines=24> */
[----:B------:R-:W-:Y:S01]  /*bed0*/  STL [R1+0x8], R5 ;  /* 0x0000080501007387 */ /* 0x000fe20000100800 */
[----:B------:R-:W-:Y:S02]  /*bee0*/  FADD.FTZ R3, R252, R3 ;  /* 0x00000003fc037221 */ /* 0x000fe40000010000 */
[----:B------:R-:W-:Y:S02]  /*bef0*/  FADD.FTZ R4, R15, R4 ;  /* 0x000000040f047221 */ /* 0x000fe40000010000 */
[----:B------:R-:W-:Y:S03]  /*bf00*/  FADD.FTZ R0, R139, R7 ;  /* 0x000000078b007221 */ /* 0x000fe60000010000 */
[----:B------:R-:W-:Y:S01]  /*bf10*/  STL [R1+0xc], R4 ;  /* 0x00000c0401007387 */ /* 0x000fe20000100800 */
[----:B------:R-:W-:Y:S01]  /*bf20*/  FADD.FTZ R0, R138, R0 ;  /* 0x000000008a007221 */ /* 0x000fe20000010000 */
[----:B------:R-:W-:Y:S02]  /*bf30*/  MOV R138, R2 ;  /* 0x00000002008a7202 */ /* 0x000fe40000000f00 */
[----:B------:R1:W-:Y:S04]  /*bf40*/  STL [R1+0x14], R3 ;  /* 0x0000140301007387 */ /* 0x0003e80000100800 */
[----:B------:R2:W-:Y:S01]  /*bf50*/  STL [R1+0x10], R0 ;  /* 0x0000100001007387 */ /* 0x0005e20000100800 */
[----:B-1----:R-:W-:Y:S01]  /*bf60*/  MOV R3, R137 ;  /* 0x0000008900037202 */ /* 0x002fe20000000f00 */
[----:B------:R-:W-:-:S05]  /*bf70*/  @P1 BRA `(.L_x_690) ;  /* 0xffffb44000001947 */ /* 0x000fca000383ffff */
.L_x_689:
[----:B--23--:R-:W2:Y:S04]  /*bf80*/  LDL.LU R0, [R1+0x8] ;  /* 0x0000080001007983 */ /* 0x00cea80000300800 */
[----:B------:R-:W3:Y:S04]  /*bf90*/  LDL.LU R4, [R1+0xc] ;  /* 0x00000c0001047983 */ /* 0x000ee80000300800 */
[----:B------:R-:W4:Y:S04]  /*bfa0*/  LDL.LU R8, [R1+0x14] ;  /* 0x0000140001087983 */ /* 0x000f280000300800 */
[----:B------:R-:W4:Y:S01]  /*bfb0*/  LDL.LU R5, [R1+0x10] ;  /* 0x0000100001057983 */ /* 0x000f220000300800 */
[----:B------:R-:W-:-:S02]  /*bfc0*/  MOV R62, 0xff800000 ;  /* 0xff800000003e7802 */ /* 0x000fc40000000f00 */
[----:B------:R-:W-:Y:S02]  /*bfd0*/  MOV R63, 0xff800000 ;  /* 0xff800000003f7802 */ /* 0x000fe40000000f00 */
[----:B------:R-:W-:Y:S02]  /*bfe0*/  MOV R64, 0xff800000 ;  /* 0xff80000000407802 */ /* 0x000fe40000000f00 */
[----:B------:R-:W-:Y:S02]  /*bff0*/  MOV R65, 0xff800000 ;  /* 0xff80000000417802 */ /* 0x000fe40000000f00 */
[----:B------:R-:W-:Y:S01]  /*c000*/  PLOP3.LUT P0, PT, PT, PT, PT, 0x8, 0x0 ;  /* 0x000000000000781c */ /* 0x000fe20003f0e170 */
[----:B--2---:R-:W1:Y:S04]  /*c010*/  SHFL.BFLY PT, R11, R0, 0x2, 0x1f ;  /* 0x0c401f00000b7f89 */ /* 0x004e6800000e0000 */
[----:B---3--:R-:W2:Y:S04]  /*c020*/  SHFL.BFLY PT, R9, R4, 0x2, 0x1f ;  /* 0x0c401f0004097f89 */ /* 0x008ea800000e0000 */
[----:B----4-:R-:W3:Y:S04]  /*c030*/  SHFL.BFLY PT, R7, R8, 0x2, 0x1f ;  /* 0x0c401f0008077f89 */ /* 0x010ee800000e0000 */
[----:B------:R-:W4:Y:S01]  /*c040*/  SHFL.BFLY PT, R6, R5, 0x2, 0x1f ;  /* 0x0c401f0005067f89 */ /* 0x000f2200000e0000 */
[----:B-1----:R-:W-:-:S02]  /*c050*/  FADD.FTZ R11, R11, R0 ;  /* 0x000000000b0b7221 */ /* 0x002fc40000010000 */
[----:B--2---:R-:W-:-:S03]  /*c060*/  FADD.FTZ R9, R9, R4 ;  /* 0x0000000409097221 */ /* 0x004fc60000010000 */
[----:B------:R-:W1:Y:S01]  /*c070*/  SHFL.BFLY PT, R0, R11, 0x1, 0x1f ;  /* 0x0c201f000b007f89 */ /* 0x000e6200000e0000 */
[----:B---3--:R-:W-:-:S03]  /*c080*/  FADD.FTZ R7, R7, R8 ;  /* 0x0000000807077221 */ /* 0x008fc60000010000 */
[----:B------:R-:W2:Y:S01]  /*c090*/  SHFL.BFLY PT, R4, R9, 0x1, 0x1f ;  /* 0x0c201f0009047f89 */ /* 0x000ea200000e0000 */
[----:B----4-:R-:W-:-:S03]  /*c0a0*/  FADD.FTZ R6, R6, R5 ;  /* 0x0000000506067221 */ /* 0x010fc60000010000 */
[----:B------:R-:W3:Y:S04]  /*c0b0*/  SHFL.BFLY PT, R3, R7, 0x1, 0x1f ;  /* 0x0c201f0007037f89 */ /* 0x000ee800000e0000 */
[----:B------:R-:W4:Y:S01]  /*c0c0*/  SHFL.BFLY PT, R5, R6, 0x1, 0x1f ;  /* 0x0c201f0006057f89 */ /* 0x000f2200000e0000 */
[----:B-1----:R-:W-:Y:S01]  /*c0d0*/  FADD.FTZ R11, R11, R0 ;  /* 0x000000000b0b7221 */ /* 0x002fe20000010000 */
[----:B------:R-:W-:Y:S01]  /*c0e0*/  MOV R0, RZ ;  /* 0x000000ff00007202 */ /* 0x000fe20000000f00 */
[----:B--2---:R-:W-:-:S03]  /*c0f0*/  FADD.FTZ R9, R9, R4 ;  /* 0x0000000409097221 */ /* 0x004fc60000010000 */
[----:B------:R-:W-:Y:S02]  /*c100*/  FSETP.NE.FTZ.AND P4, PT, R11, RZ, PT ;  /* 0x000000ff0b00720b */ /* 0x000fe40003f95000 */
[----:B------:R-:W-:Y:S01]  /*c110*/  MOV R4, RZ ;  /* 0x000000ff00047202 */ /* 0x000fe20000000f00 */
[----:B---3--:R-:W-:Y:S01]  /*c120*/  FADD.FTZ R7, R7, R3 ;  /* 0x0000000307077221 */ /* 0x008fe20000010000 */
[----:B------:R-:W-:Y:S02]  /*c130*/  FSETP.NE.FTZ.AND P3, PT, R9, RZ, PT ;  /* 0x000000ff0900720b */ /* 0x000fe40003f75000 */
[----:B------:R-:W-:Y:S01]  /*c140*/  MOV R3, RZ ;  /* 0x000000ff00037202 */ /* 0x000fe20000000f00 */
[----:B----4-:R-:W-:Y:S01]  /*c150*/  FADD.FTZ R6, R5, R6 ;  /* 0x0000000605067221 */ /* 0x010fe20000010000 */
[----:B------:R-:W-:-:S04]  /*c160*/  FSETP.NE.FTZ.AND P2, PT, R7, RZ, PT ;  /* 0x000000ff0700720b */ /* 0x000fc80003f55000 */
[----:B------:R-:W-:Y:S01]  /*c170*/  FSETP.NE.FTZ.AND P1, PT, R6, RZ, PT ;  /* 0x000000ff0600720b */ /* 0x000fe20003f35000 */
[----:B------:R-:W1:Y:S08]  /*c180*/  @P4 MUFU.RCP R0, R11 ;  /* 0x0000000b00004308 */ /* 0x000e700000001000 */
[----:B------:R-:W2:Y:S04]  /*c190*/  @P2 MUFU.RCP R3, R7 ;  /* 0x0000000700032308 */ /* 0x000ea80000001000 */
[----:B------:R-:W-:Y:S01]  /*c1a0*/  @P1 MOV R8, 0x3f317218 ;  /* 0x3f31721800081802 */ /* 0x000fe20000000f00 */
[----:B-1----:R-:W-:-:S03]  /*c1b0*/  FMUL.FTZ R144, R0, R144 ;  /* 0x0000009000907220 */ /* 0x002fc60000410000 */
[----:B------:R-:W1:Y:S01]  /*c1c0*/  @P3 MUFU.RCP R4, R9 ;  /* 0x0000000900043308 */ /* 0x000e620000001000 */
[C---:B------:R-:W-:Y:S02]  /*c1d0*/  FMUL.FTZ R58, R0.reuse, R145 ;  /* 0x00000091003a7220 */ /* 0x040fe40000410000 */
[C---:B------:R-:W-:Y:S02]  /*c1e0*/  FMUL.FTZ R152, R0.reuse, R152 ;  /* 0x0000009800987220 */ /* 0x040fe40000410000 */
[C---:B------:R-:W-:Y:S02]  /*c1f0*/  FMUL.FTZ R153, R0.reuse, R153 ;  /* 0x0000009900997220 */ /* 0x040fe40000410000 */
[C---:B------:R-:W-:Y:S01]  /*c200*/  FMUL.FTZ R156, R0.reuse, R156 ;  /* 0x0000009c009c7220 */ /* 0x040fe20000410000 */
[----:B------:R-:W-:Y:S01]  /*c210*/  @P4 MUFU.LG2 R11, R11 ;  /* 0x0000000b000b4308 */ /* 0x000fe20000000c00 */
[C---:B------:R-:W-:Y:S02]  /*c220*/  FMUL.FTZ R52, R0.reuse, R157 ;  /* 0x0000009d00347220 */ /* 0x040fe40000410000 */
[----:B------:R-:W-:-:S02]  /*c230*/  FMUL.FTZ R168, R0, R168 ;  /* 0x000000a800a87220 */ /* 0x000fc40000410000 */
[C---:B------:R-:W-:Y:S02]  /*c240*/  FMUL.FTZ R169, R0.reuse, R169 ;  /* 0x000000a900a97220 */ /* 0x040fe40000410000 */
[C---:B------:R-:W-:Y:S01]  /*c250*/  FMUL.FTZ R172, R0.reuse, R172 ;  /* 0x000000ac00ac7220 */ /* 0x040fe20000410000 */
[----:B------:R-:W-:Y:S01]  /*c260*/  @P3 MUFU.LG2 R9, R9 ;  /* 0x0000000900093308 */ /* 0x000fe20000000c00 */
[C---:B------:R-:W-:Y:S02]  /*c270*/  FMUL.FTZ R50, R0.reuse, R173 ;  /* 0x000000ad00327220 */ /* 0x040fe40000410000 */
[C---:B------:R-:W-:Y:S02]  /*c280*/  FMUL.FTZ R184, R0.reuse, R184 ;  /* 0x000000b800b87220 */ /* 0x040fe40000410000 */
[C---:B------:R-:W-:Y:S02]  /*c290*/  FMUL.FTZ R46, R0.reuse, R185 ;  /* 0x000000b9002e7220 */ /* 0x040fe40000410000 */
[C---:B------:R-:W-:Y:S01]  /*c2a0*/  FMUL.FTZ R192, R0.reuse, R192 ;  /* 0x000000c000c07220 */ /* 0x040fe20000410000 */
[----:B------:R-:W-:Y:S01]  /*c2b0*/  @P2 MUFU.LG2 R7, R7 ;  /* 0x0000000700072308 */ /* 0x000fe20000000c00 */
        /* <DEDUP_REMOVED lines=18> */
[----:B------:R-:W-:Y:S01]  /*c3e0*/  FMUL.FTZ R129, R0, R129 ;  /* 0x0000008100817220 */ /* 0x000fe20000410000 */
[----:B------:R-:W-:Y:S01]  /*c3f0*/  MOV R0, RZ ;  /* 0x000000ff00007202 */ /* 0x000fe20000000f00 */
[----:B--2---:R-:W-:-:S02]  /*c400*/  FMUL.FTZ R140, R3, R140 ;  /* 0x0000008c038c7220 */ /* 0x004fc40000410000 */
[C---:B------:R-:W-:Y:S02]  /*c410*/  FMUL.FTZ R59, R3.reuse, R141 ;  /* 0x0000008d033b7220 */ /* 0x040fe40000410000 */
[C---:B------:R-:W-:Y:S01]  /*c420*/  FMUL.FTZ R148, R3.reuse, R148 ;  /* 0x0000009403947220 */ /* 0x040fe20000410000 */
[----:B------:R-:W2:Y:S01]  /*c430*/  @P1 MUFU.RCP R0, R6 ;  /* 0x0000000600001308 */ /* 0x000ea20000001000 */
[C---:B------:R-:W-:Y:S02]  /*c440*/  FMUL.FTZ R56, R3.reuse, R149 ;  /* 0x0000009503387220 */ /* 0x040fe40000410000 */
[C---:B------:R-:W-:Y:S02]  /*c450*/  FMUL.FTZ R160, R3.reuse, R160 ;  /* 0x000000a003a07220 */ /* 0x040fe40000410000 */
[C---:B------:R-:W-:Y:S02]  /*c460*/  FMUL.FTZ R55, R3.reuse, R161 ;  /* 0x000000a103377220 */ /* 0x040fe40000410000 */
[C---:B------:R-:W-:Y:S01]  /*c470*/  FMUL.FTZ R164, R3.reuse, R164 ;  /* 0x000000a403a47220 */ /* 0x040fe20000410000 */
[----:B------:R-:W3:Y:S01]  /*c480*/  @P1 MUFU.LG2 R6, R6 ;  /* 0x0000000600061308 */ /* 0x000ee20000000c00 */
        /* <DEDUP_REMOVED lines=25> */
[----:B------:R-:W-:Y:S01]  /*c620*/  @P3 MOV R3, 0x3f317218 ;  /* 0x3f31721800033802 */ /* 0x000fe20000000f00 */
[----:B-1----:R-:W-:-:S02]  /*c630*/  FMUL.FTZ R146, R4, R146 ;  /* 0x0000009204927220 */ /* 0x002fc40000410000 */
        /* <DEDUP_REMOVED lines=32> */
[C---:B--2---:R-:W-:Y:S02]  /*c840*/  FMUL.FTZ R142, R0.reuse, R142 ;  /* 0x0000008e008e7220 */ /* 0x044fe40000410000 */
        /* <DEDUP_REMOVED lines=31> */
[----:B------:R-:W-:Y:S01]  /*ca40*/  @P2 MOV R0, 0x3f317218 ;  /* 0x3f31721800002802 */ /* 0x000fe20000000f00 */
[----:B------:R-:W-:Y:S02]  /*ca50*/  @P3 FMUL.FTZ R5, R3, c[0x0][0x2d0] ;  /* 0x0000b40003053a20 */ /* 0x000fe40000410000 */
[----:B------:R-:W-:Y:S02]  /*ca60*/  @P4 FMUL.FTZ R10, R4, c[0x0][0x2d0] ;  /* 0x0000b400040a4a20 */ /* 0x000fe40000410000 */
[----:B------:R-:W-:-:S02]  /*ca70*/  @P2 FMUL.FTZ R3, R0, c[0x0][0x2d0] ;  /* 0x0000b40000032a20 */ /* 0x000fc40000410000 */
[----:B------:R-:W-:Y:S02]  /*ca80*/  @P4 FMUL.FTZ R11, R11, 0.69314718246459960938 ;  /* 0x3f3172180b0b4820 */ /* 0x000fe40000410000 */
[----:B------:R-:W-:Y:S02]  /*ca90*/  @P3 FMUL.FTZ R9, R9, 0.69314718246459960938 ;  /* 0x3f31721809093820 */ /* 0x000fe40000410000 */
[----:B------:R-:W-:Y:S02]  /*caa0*/  @P2 FMUL.FTZ R7, R7, 0.69314718246459960938 ;  /* 0x3f31721807072820 */ /* 0x000fe40000410000 */
[----:B---3--:R-:W-:Y:S02]  /*cab0*/  @P1 FMUL.FTZ R4, R6, 0.69314718246459960938 ;  /* 0x3f31721806041820 */ /* 0x008fe40000410000 */
[----:B------:R-:W-:Y:S02]  /*cac0*/  @P1 FMUL.FTZ R0, R8, c[0x0][0x2d0] ;  /* 0x0000b40008001a20 */ /* 0x000fe40000410000 */
[----:B------:R-:W-:-:S02]  /*cad0*/  @P4 FFMA.FTZ R62, R10, R137, R11 ;  /* 0x000000890a3e4223 */ /* 0x000fc4000001000b */
[----:B------:R-:W-:Y:S02]  /*cae0*/  @P3 FFMA.FTZ R63, R5, R136, R9 ;  /* 0x00000088053f3223 */ /* 0x000fe40000010009 */
[----:B-----5:R-:W-:Y:S02]  /*caf0*/  @P2 FFMA.FTZ R64, R3, R135, R7 ;  /* 0x0000008703402223 */ /* 0x020fe40000010007 */
[----:B------:R-:W-:Y:S02]  /*cb00*/  @P1 FFMA.FTZ R65, R0, R2, R4 ;  /* 0x0000000200411223 */ /* 0x000fe40000010004 */
.L_x_673:
        /* <DEDUP_REMOVED lines=62> */
[----:B------:R-:W-:Y:S01]  /*cef0*/  STS [R0+0x80], R58 ;  /* 0x0000803a00007388 */ /* 0x000fe20000000800 */
[----:B------:R-:W-:-:S02]  /*cf00*/  F2FP.BF16.PACK_AB R202, R203, R202 ;  /* 0x000000cacbca723e */ /* 0x000fc400000010ff */
[----:B------:R-:W-:Y:S01]  /*cf10*/  F2FP.BF16.PACK_AB R39, R39, R68 ;  /* 0x000000442727723e */ /* 0x000fe200000010ff */
[----:B------:R-:W-:Y:S01]  /*cf20*/  STS [R0+0x480], R57 ;  /* 0x0004803900007388 */ /* 0x000fe20000000800 */
[----:B------:R-:W-:Y:S02]  /*cf30*/  F2FP.BF16.PACK_AB R38, R38, R70 ;  /* 0x000000462626723e */ /* 0x000fe400000010ff */
[----:B------:R-:W-:Y:S01]  /*cf40*/  F2FP.BF16.PACK_AB R36, R36, R80 ;  /* 0x000000502424723e */ /* 0x000fe200000010ff */
[----:B------:R1:W-:Y:S01]  /*cf50*/  STS [R2], R7 ;  /* 0x0000000702007388 */ /* 0x0003e20000000800 */
        /* <DEDUP_REMOVED lines=18> */
[----:B-1----:R-:W-:Y:S01]  /*d080*/  IMAD.MOV.U32 R7, RZ, RZ, 0x40 ;  /* 0x00000040ff077424 */ /* 0x002fe200078e00ff */
[----:B------:R-:W-:Y:S02]  /*d090*/  F2FP.BF16.PACK_AB R25, R25, R94 ;  /* 0x0000005e1919723e */ /* 0x000fe400000010ff */
[----:B------:R-:W-:Y:S01]  /*d0a0*/  STS [R3+0x480], R51 ;  /* 0x0004803303007388 */ /* 0x000fe20000000800 */
[----:B------:R-:W-:-:S02]  /*d0b0*/  F2FP.BF16.PACK_AB R24, R24, R100 ;  /* 0x000000641818723e */ /* 0x000fc400000010ff */
[----:B------:R-:W-:Y:S01]  /*d0c0*/  SEL R7, R7, 0xffffffc0, !P2 ;  /* 0xffffffc007077807 */ /* 0x000fe20005000000 */
[----:B------:R1:W-:Y:S01]  /*d0d0*/  STS [R4+0x400], R6 ;  /* 0x0004000604007388 */ /* 0x0003e20000000800 */
        /* <DEDUP_REMOVED lines=17> */
[----:B-1----:R-:W-:Y:S01]  /*d1f0*/  IMAD.IADD R6, R0, 0x1, R7 ;  /* 0x0000000100067824 */ /* 0x002fe200078e0207 */
[----:B------:R-:W-:Y:S02]  /*d200*/  F2FP.BF16.PACK_AB R16, R16, R122 ;  /* 0x0000007a1010723e */ /* 0x000fe400000010ff */
[----:B------:R-:W-:Y:S01]  /*d210*/  F2FP.BF16.PACK_AB R15, R15, R124 ;  /* 0x0000007c0f0f723e */ /* 0x000fe200000010ff */
[----:B---3--:R-:W-:Y:S01]  /*d220*/  IMAD.IADD R8, R7, 0x1, R2 ;  /* 0x0000000107087824 */ /* 0x008fe200078e0202 */
[----:B------:R-:W-:Y:S01]  /*d230*/  STS [R6+0x80], R50 ;  /* 0x0000803206007388 */ /* 0x000fe20000000800 */
[----:B------:R-:W-:Y:S02]  /*d240*/  F2FP.BF16.PACK_AB R14, R14, R126 ;  /* 0x0000007e0e0e723e */ /* 0x000fe400000010ff */
[----:B------:R-:W-:Y:S01]  /*d250*/  ISETP.NE.U32.AND P1, PT, RZ, c[0x0][0x500], PT ;  /* 0x00014000ff007a0c */ /* 0x000fe20003f25070 */
[----:B------:R-:W-:Y:S01]  /*d260*/  STS [R6+0x480], R49 ;  /* 0x0004803106007388 */ /* 0x000fe20000000800 */
[----:B------:R-:W-:-:S02]  /*d270*/  ISETP.NE.U32.AND P0, PT, RZ, c[0x0][0x508], PT ;  /* 0x00014200ff007a0c */ /* 0x000fc40003f05070 */
[----:B------:R-:W-:Y:S01]  /*d280*/  ISETP.NE.AND.EX P1, PT, RZ, c[0x0][0x504], PT, P1 ;  /* 0x00014100ff007a0c */ /* 0x000fe20003f25310 */
[----:B------:R1:W-:Y:S01]  /*d290*/  STS [R8+0x400], R5 ;  /* 0x0004000508007388 */ /* 0x0003e20000000800 */
[----:B------:R-:W-:-:S03]  /*d2a0*/  ISETP.NE.AND.EX P0, PT, RZ, c[0x0][0x50c], PT, P0 ;  /* 0x00014300ff007a0c */ /* 0x000fc60003f05300 */
[----:B------:R-:W-:Y:S04]  /*d2b0*/  STS [R8], R46 ;  /* 0x0000002e08007388 */ /* 0x000fe80000000800 */
[----:B------:R-:W-:Y:S04]  /*d2c0*/  STS [R6+0x2080], R48 ;  /* 0x0020803006007388 */ /* 0x000fe80000000800 */
[----:B------:R-:W-:Y:S04]  /*d2d0*/  STS [R6+0x2480], R178 ;  /* 0x002480b206007388 */ /* 0x000fe80000000800 */
[----:B------:R-:W-:Y:S04]  /*d2e0*/  STS [R8+0x2000], R47 ;  /* 0x0020002f08007388 */ /* 0x000fe80000000800 */
[----:B------:R-:W-:Y:S01]  /*d2f0*/  STS [R8+0x2400], R182 ;  /* 0x002400b608007388 */ /* 0x000fe20000000800 */
[----:B-1----:R-:W-:-:S02]  /*d300*/  IMAD.IADD R5, R7, 0x1, R3 ;  /* 0x0000000107057824 */ /* 0x002fc400078e0203 */
        /* <DEDUP_REMOVED lines=22> */
[----:B------:R-:W-:Y:S01]  /*d470*/  STS [R3+0x6480], R29 ;  /* 0x0064801d03007388 */ /* 0x000fe20000000800 */
[----:B-1----:R-:W-:-:S03]  /*d480*/  IMAD.MOV.U32 R2, RZ, RZ, 0x4 ;  /* 0x00000004ff027424 */ /* 0x002fc600078e00ff */
        /* <DEDUP_REMOVED lines=14> */
[----:B------:R1:W-:Y:S04]  /*d570*/  STS [R5+0x6080], R11 ;  /* 0x0060800b05007388 */ /* 0x0003e80000000800 */
[----:B------:R1:W-:Y:S04]  /*d580*/  STS [R5+0x6480], R16 ;  /* 0x0064801005007388 */ /* 0x0003e80000000800 */
[----:B------:R1:W-:Y:S04]  /*d590*/  STS [R7+0x6000], R15 ;  /* 0x0060000f07007388 */ /* 0x0003e80000000800 */
[----:B------:R1:W-:Y:S01]  /*d5a0*/  STS [R7+0x6400], R14 ;  /* 0x0064000e07007388 */ /* 0x0003e20000000800 */
[----:B--2---:R-:W-:-:S03]  /*d5b0*/  IMAD.WIDE R8, R69, R2, c[0x0][0x500] ;  /* 0x0001400045087625 */ /* 0x004fc600078e0202 */
[----:B------:R-:W-:Y:S06]  /*d5c0*/  BAR.SYNC.DEFER_BLOCKING 0x1, 0x80 ;  /* 0x0042000000007b1d */ /* 0x000fec0000010000 */
[----:B------:R-:W2:Y:S01]  /*d5d0*/  @P1 LDG.E R0, [R8.64] ;  /* 0x0000001008001981 */ /* 0x000ea2000c1e1900 */
[----:B------:R-:W-:Y:S02]  /*d5e0*/  IMAD.MOV.U32 R20, RZ, RZ, c[0x0][0x388] ;  /* 0x0000e200ff147624 */ /* 0x000fe400078e00ff */
[----:B------:R-:W-:-:S05]  /*d5f0*/  @P0 IMAD.WIDE R2, R69, R2, c[0x0][0x508] ;  /* 0x0001420045020625 */ /* 0x000fca00078e0202 */
[----:B------:R3:W5:Y:S02]  /*d600*/  @P0 LDG.E R20, [R2.64] ;  /* 0x0000001002140981 */ /* 0x000764000c1e1900 */
[----:B---3--:R-:W-:Y:S02]  /*d610*/  CS2R R2, SRZ ;  /* 0x0000000000027805 */ /* 0x008fe4000001ff00 */
[--C-:B--2---:R-:W-:Y:S01]  /*d620*/  @P1 SHF.R.S32.HI R3, RZ, 0x1f, R0.reuse ;  /* 0x0000001fff031819 */ /* 0x104fe20000011400 */
[----:B------:R-:W-:Y:S01]  /*d630*/  @P1 IMAD.MOV.U32 R2, RZ, RZ, R0 ;  /* 0x000000ffff021224 */ /* 0x000fe200078e0000 */
[----:B------:R-:W-:Y:S05]  /*d640*/  @P0 BRA `(.L_x_692) ;  /* 0x0000004000000947 */ /* 0x000fea0003800000 */
[----:B-1----:R-:W-:Y:S05]  /*d650*/  @!P1 BRA `(.L_x_692) ;  /* 0x0000003000009947 */ /* 0x002fea0003800000 */
[----:B------:R-:W2:Y:S04]  /*d660*/  LDG.E R4, [R8.64] ;  /* 0x0000001008047981 */ /* 0x000ea8000c1e1900 */
[----:B------:R-:W2:Y:S02]  /*d670*/  LDG.E R0, [R8.64+0x4] ;  /* 0x0000041008007981 */ /* 0x000ea4000c1e1900 */
[----:B--2--5:R-:W-:-:S02]  /*d680*/  IADD3 R20, -R4, R0, RZ ;  /* 0x0000000004147210 */ /* 0x024fc40007ffe1ff */
.L_x_692:
[----:B-1----:R-:W-:Y:S01]  /*d690*/  LOP3.LUT R0, R61, 0xffffffe0, RZ, 0xc0, !PT ;  /* 0xffffffe03d007812 */ /* 0x002fe200078ec0ff */
[----:B------:R-:W-:Y:S01]  /*d6a0*/  IMAD.MOV.U32 R6, RZ, RZ, c[0x0][0x4e8] ;  /* 0x00013a00ff067624 */ /* 0x000fe200078e00ff */
[----:B------:R-:W-:Y:S01]  /*d6b0*/  SHF.R.S32.HI R5, RZ, 0x1f, R60 ;  /* 0x0000001fff057819 */ /* 0x000fe2000001143c */
[----:B------:R-:W1:Y:S01]  /*d6c0*/  S2R R23, SR_CTAID.X ;  /* 0x0000000000177919 */ /* 0x000e620000002500 */
[----:B------:R-:W-:Y:S01]  /*d6d0*/  LEA.HI R4, R32, R32, RZ, 0x1 ;  /* 0x0000002020047211 */ /* 0x000fe200078f08ff */
[----:B------:R-:W-:Y:S01]  /*d6e0*/  IMAD.IADD R0, R67, 0x1, -R0 ;  /* 0x0000000143007824 */ /* 0x000fe200078e0a00 */
[----:B------:R-:W-:Y:S01]  /*d6f0*/  LEA.HI R5, R5, R60, RZ, 0x2 ;  /* 0x0000003c05057211 */ /* 0x000fe200078f10ff */
[----:B------:R-:W2:Y:S01]  /*d700*/  S2R R13, SR_CTAID.Y ;  /* 0x00000000000d7919 */ /* 0x000ea20000002600 */
[----:B------:R-:W-:Y:S01]  /*d710*/  ISETP.NE.AND P2, PT, R6, 0x1, PT ;  /* 0x000000010600780c */ /* 0x000fe20003f45270 */
[----:B-----5:R-:W-:Y:S01]  /*d720*/  IMAD R20, R20, c[0x0][0x4e8], RZ ;  /* 0x00013a0014147a24 */ /* 0x020fe200078e02ff */
[----:B------:R-:W-:Y:S01]  /*d730*/  SHF.R.S32.HI R8, RZ, 0x1f, R0 ;  /* 0x0000001fff087819 */ /* 0x000fe20000011400 */
[----:B------:R-:W-:Y:S01]  /*d740*/  BSSY B0, `(.L_x_693) ;  /* 0x000008c000007945 */ /* 0x000fe20003800000 */
[C---:B------:R-:W-:Y:S01]  /*d750*/  LOP3.LUT R6, R4.reuse, 0x1ffffffe, RZ, 0xc0, !PT ;  /* 0x1ffffffe04067812 */ /* 0x040fe200078ec0ff */
[----:B------:R-:W-:Y:S01]  /*d760*/  IMAD.SHL.U32 R4, R4, 0x20, RZ ;  /* 0x0000002004047824 */ /* 0x000fe200078e00ff */
[----:B------:R-:W-:-:S02]  /*d770*/  LOP3.LUT R7, R5, 0xffffffc, RZ, 0xc0, !PT ;  /* 0x0ffffffc05077812 */ /* 0x000fc400078ec0ff */
[----:B------:R-:W-:Y:S02]  /*d780*/  LEA.HI R5, R8, R0, RZ, 0x2 ;  /* 0x0000000008057211 */ /* 0x000fe400078f10ff */
[----:B------:R-:W-:Y:S01]  /*d790*/  IADD3 R6, R32, -R6, RZ ;  /* 0x8000000620067210 */ /* 0x000fe20007ffe0ff */
[----:B------:R-:W-:Y:S01]  /*d7a0*/  IMAD.IADD R7, R60, 0x1, -R7 ;  /* 0x000000013c077824 */ /* 0x000fe200078e0a07 */
[----:B------:R-:W-:Y:S02]  /*d7b0*/  LOP3.LUT R4, R4, 0xffffffc0, RZ, 0xc0, !PT ;  /* 0xffffffc004047812 */ /* 0x000fe400078ec0ff */
[----:B------:R-:W-:Y:S02]  /*d7c0*/  SHF.R.S32.HI R5, RZ, 0x2, R5 ;  /* 0x00000002ff057819 */ /* 0x000fe40000011405 */
[----:B------:R-:W-:Y:S01]  /*d7d0*/  LOP3.LUT P0, RZ, R0, 0x3, RZ, 0xc0, !PT ;  /* 0x0000000300ff7812 */ /* 0x000fe2000780c0ff */
[----:B------:R-:W-:Y:S01]  /*d7e0*/  IMAD R0, R6, 0x8, R4 ;  /* 0x0000000806007824 */ /* 0x000fe200078e0204 */
[-C--:B------:R-:W-:Y:S01]  /*d7f0*/  LEA.HI R19, R66, R67.reuse, RZ, 0x3 ;  /* 0x0000004342137211 */ /* 0x080fe200078f18ff */
[----:B------:R-:W-:Y:S01]  /*d800*/  IMAD R17, R7, 0x10, R5 ;  /* 0x0000001007117824 */ /* 0x000fe200078e0205 */
[----:B------:R-:W-:Y:S01]  /*d810*/  SEL R18, R69, RZ, !P1 ;  /* 0x000000ff45127207 */ /* 0x000fe20004800000 */
[----:B------:R-:W-:Y:S01]  /*d820*/  IMAD R6, R3, c[0x0][0x3a0], RZ ;  /* 0x0000e80003067a24 */ /* 0x000fe200078e02ff */
[----:B------:R-:W-:Y:S01]  /*d830*/  LOP3.LUT R4, R19, 0xfffffff8, RZ, 0xc0, !PT ;  /* 0xfffffff813047812 */ /* 0x000fe200078ec0ff */
[----:B------:R-:W-:Y:S01]  /*d840*/  IMAD.IADD R0, R17, 0x1, R0 ;  /* 0x0000000111007824 */ /* 0x000fe200078e0200 */
[----:B--2---:R-:W-:Y:S01]  /*d850*/  SHF.R.S32.HI R7, RZ, 0x1f, R13 ;  /* 0x0000001fff077819 */ /* 0x004fe2000001140d */
[----:B------:R-:W-:Y:S01]  /*d860*/  IMAD R6, R2, c[0x0][0x3a4], R6 ;  /* 0x0000e90002067a24 */ /* 0x000fe200078e0206 */
[-C--:B------:R-:W-:Y:S01]  /*d870*/  IADD3 R12, -R4, R67.reuse, RZ ;  /* 0x00000043040c7210 */ /* 0x080fe20007ffe1ff */
[----:B-1----:R-:W-:Y:S01]  /*d880*/  IMAD R8, R23, 0x80, R0 ;  /* 0x0000008017087824 */ /* 0x002fe200078e0200 */
[----:B------:R-:W-:Y:S01]  /*d890*/  SHF.R.S32.HI R19, RZ, 0x3, R19 ;  /* 0x00000003ff137819 */ /* 0x000fe20000011413 */
[----:B------:R-:W-:Y:S01]  /*d8a0*/  IMAD.WIDE.U32 R4, R2, c[0x0][0x3a0], RZ ;  /* 0x0000e80002047a25 */ /* 0x000fe200078e00ff */
[----:B------:R-:W-:-:S03]  /*d8b0*/  LEA.HI R22, R66, R67, RZ, 0x6 ;  /* 0x0000004342167211 */ /* 0x000fc600078f30ff */
[----:B------:R-:W-:-:S04]  /*d8c0*/  @P2 IMAD.HI.U32 R0, R8, c[0x0][0x4ec], RZ ;  /* 0x00013b0008002a27 */ /* 0x000fc800078e00ff */
[----:B------:R-:W-:Y:S01]  /*d8d0*/  IMAD.WIDE.U32 R10, R13, c[0x0][0x490], R2 ;  /* 0x000124000d0a7a25 */ /* 0x000fe200078e0002 */
[----:B------:R-:W-:-:S03]  /*d8e0*/  IADD3 R3, R5, R6, RZ ;  /* 0x0000000605037210 */ /* 0x000fc60007ffe0ff */
[----:B------:R-:W-:Y:S02]  /*d8f0*/  IMAD R5, R7, c[0x0][0x490], RZ ;  /* 0x0001240007057a24 */ /* 0x000fe400078e02ff */
[----:B------:R-:W-:Y:S01]  /*d900*/  IMAD.MOV.U32 R9, RZ, RZ, R8 ;  /* 0x000000ffff097224 */ /* 0x000fe200078e0008 */
[----:B------:R-:W-:Y:S01]  /*d910*/  @P2 SHF.R.U32.HI R9, RZ, c[0x0][0x4f0], R0 ;  /* 0x00013c00ff092a19 */ /* 0x000fe20000011600 */
[----:B------:R-:W-:Y:S01]  /*d920*/  IMAD R5, R13, c[0x0][0x494], R5 ;  /* 0x000125000d057a24 */ /* 0x000fe200078e0205 */
[----:B------:R-:W-:Y:S01]  /*d930*/  SHF.R.S32.HI R0, RZ, 0x1f, R69 ;  /* 0x0000001fff007819 */ /* 0x000fe20000011445 */
[----:B------:R-:W-:Y:S02]  /*d940*/  IMAD.MOV.U32 R2, RZ, RZ, R4 ;  /* 0x000000ffff027224 */ /* 0x000fe400078e0004 */
[----:B------:R-:W-:Y:S01]  /*d950*/  IMAD R16, R7, c[0x0][0x3e8], RZ ;  /* 0x0000fa0007107a24 */ /* 0x000fe200078e02ff */
[----:B------:R-:W-:Y:S01]  /*d960*/  SEL R14, R0, RZ, !P1 ;  /* 0x000000ff000e7207 */ /* 0x000fe20004800000 */
[----:B------:R-:W-:Y:S01]  /*d970*/  IMAD.WIDE.U32 R6, R13, c[0x0][0x3e8], R2 ;  /* 0x0000fa000d067a25 */ /* 0x000fe200078e0002 */
[----:B------:R-:W-:-:S02]  /*d980*/  IADD3 R5, R11, R5, RZ ;  /* 0x000000050b057210 */ /* 0x000fc40007ffe0ff */
[----:B------:R-:W-:Y:S01]  /*d990*/  SHF.L.U32 R11, R19, 0x6, RZ ;  /* 0x00000006130b7819 */ /* 0x000fe200000006ff */
[----:B------:R-:W-:Y:S02]  /*d9a0*/  IMAD.MOV R0, RZ, RZ, -R9 ;  /* 0x000000ffff007224 */ /* 0x000fe400078e0a09 */
[----:B------:R-:W-:Y:S02]  /*d9b0*/  IMAD R2, R12, 0x10, R19 ;  /* 0x000000100c027824 */ /* 0x000fe400078e0213 */
[----:B------:R-:W-:Y:S02]  /*d9c0*/  IMAD R3, R14, c[0x0][0x498], RZ ;  /* 0x000126000e037a24 */ /* 0x000fe400078e02ff */
[----:B------:R-:W-:Y:S02]  /*d9d0*/  IMAD.MOV.U32 R4, RZ, RZ, R10 ;  /* 0x000000ffff047224 */ /* 0x000fe400078e000a */
[----:B------:R-:W-:Y:S01]  /*d9e0*/  IMAD R10, R0, c[0x0][0x4e8], R8 ;  /* 0x00013a00000a7a24 */ /* 0x000fe200078e0208 */
[----:B------:R-:W-:Y:S01]  /*d9f0*/  LOP3.LUT R0, R11, 0x1c0, RZ, 0xc0, !PT ;  /* 0x000001c00b007812 */ /* 0x000fe200078ec0ff */
[C---:B------:R-:W-:Y:S01]  /*da00*/  IMAD R15, R18.reuse, c[0x0][0x49c], R3 ;  /* 0x00012700120f7a24 */ /* 0x040fe200078e0203 */
[----:B------:R-:W-:Y:S01]  /*da10*/  LEA R11, R23, R2, 0x7 ;  /* 0x00000002170b7211 */ /* 0x000fe200078e38ff */
[----:B------:R-:W-:Y:S01]  /*da20*/  IMAD R16, R13, c[0x0][0x3ec], R16 ;  /* 0x0000fb000d107a24 */ /* 0x000fe200078e0210 */
[----:B------:R-:W-:Y:S01]  /*da30*/  SHF.R.U32.HI R13, RZ, 0x3, R0 ;  /* 0x00000003ff0d7819 */ /* 0x000fe20000011600 */
[----:B------:R-:W-:-:S04]  /*da40*/  IMAD.WIDE.U32 R2, R18, c[0x0][0x498], R4 ;  /* 0x0001260012027a25 */ /* 0x000fc800078e0004 */
[----:B------:R-:W-:Y:S01]  /*da50*/  IMAD.SHL.U32 R8, R12, 0x8, RZ ;  /* 0x000000080c087824 */ /* 0x000fe200078e00ff */
[----:B------:R-:W-:Y:S01]  /*da60*/  SHF.R.S32.HI R12, RZ, 0x1f, R9 ;  /* 0x0000001fff0c7819 */ /* 0x000fe20000011409 */
[----:B------:R-:W-:Y:S01]  /*da70*/  IMAD.IADD R5, R7, 0x1, R16 ;  /* 0x0000000107057824 */ /* 0x000fe200078e0210 */
[----:B------:R-:W-:Y:S01]  /*da80*/  IADD3 R2, P1, R9, R2, RZ ;  /* 0x0000000209027210 */ /* 0x000fe20007f3e0ff */
[----:B------:R-:W-:Y:S01]  /*da90*/  IMAD.MOV.U32 R16, RZ, RZ, R11 ;  /* 0x000000ffff107224 */ /* 0x000fe200078e000b */
[----:B------:R-:W-:Y:S01]  /*daa0*/  SHF.R.S32.HI R7, RZ, 0x1f, R10 ;  /* 0x0000001fff077819 */ /* 0x000fe2000001140a */
[----:B------:R-:W-:Y:S01]  /*dab0*/  IMAD R17, R23, 0x80, R17 ;  /* 0x0000008017117824 */ /* 0x000fe200078e0211 */
[----:B------:R-:W-:Y:S02]  /*dac0*/  IADD3.X R3, R12, R3, R15, P1, !PT ;  /* 0x000000030c037210 */ /* 0x000fe40000ffe40f */
[----:B------:R-:W-:Y:S01]  /*dad0*/  LOP3.LUT R4, R0, 0x38, R8, 0xf8, !PT ;  /* 0x0000003800047812 */ /* 0x000fe200078ef808 */
[----:B------:R-:W-:Y:S01]  /*dae0*/  IMAD R7, R7, c[0x0][0x488], RZ ;  /* 0x0001220007077a24 */ /* 0x000fe200078e02ff */
[----:B------:R-:W-:Y:S01]  /*daf0*/  IADD3 R9, R17, 0x8, RZ ;  /* 0x0000000811097810 */ /* 0x000fe20007ffe0ff */
[----:B------:R-:W-:Y:S01]  /*db00*/  @P2 IMAD.HI.U32 R0, R11, c[0x0][0x4ec], RZ ;  /* 0x00013b000b002a27 */ /* 0x000fe200078e00ff */
[----:B------:R-:W-:-:S02]  /*db10*/  LOP3.LUT R21, R4, R13, RZ, 0x3c, !PT ;  /* 0x0000000d04157212 */ /* 0x000fc400078e3cff */
[----:B------:R-:W-:Y:S01]  /*db20*/  MOV R4, R6 ;  /* 0x0000000600047202 */ /* 0x000fe20000000f00 */
[C---:B------:R-:W-:Y:S01]  /*db30*/  IMAD.WIDE.U32 R2, R10.reuse, c[0x0][0x488], R2 ;  /* 0x000122000a027a25 */ /* 0x040fe200078e0002 */
[----:B------:R-:W-:Y:S02]  /*db40*/  @P2 SHF.R.U32.HI R16, RZ, c[0x0][0x4f0], R0 ;  /* 0x00013c00ff102a19 */ /* 0x000fe40000011600 */
[-C--:B------:R-:W-:Y:S01]  /*db50*/  ISETP.GE.OR P2, PT, R9, R20.reuse, P0 ;  /* 0x000000140900720c */ /* 0x080fe20000746670 */
[----:B------:R-:W-:Y:S01]  /*db60*/  IMAD R7, R10, c[0x0][0x48c], R7 ;  /* 0x000123000a077a24 */ /* 0x000fe200078e0207 */
[----:B------:R-:W-:Y:S01]  /*db70*/  LEA R0, P1, R2, c[0x0][0x450], 0x2 ;  /* 0x0001140002007a11 */ /* 0x000fe200078210ff */
[----:B------:R-:W-:Y:S01]  /*db80*/  IMAD R6, R14, c[0x0][0x3f0], RZ ;  /* 0x0000fc000e067a24 */ /* 0x000fe200078e02ff */
[----:B------:R-:W-:Y:S01]  /*db90*/  ISETP.GE.OR P3, PT, R17, R20, P0 ;  /* 0x000000141100720c */ /* 0x000fe20000766670 */
[----:B------:R-:W-:Y:S01]  /*dba0*/  IMAD.MOV R10, RZ, RZ, -R16 ;  /* 0x000000ffff0a7224 */ /* 0x000fe200078e0a10 */
[----:B------:R-:W-:Y:S01]  /*dbb0*/  IADD3 R7, R3, R7, RZ ;  /* 0x0000000703077210 */ /* 0x000fe20007ffe0ff */
[C---:B------:R-:W-:Y:S01]  /*dbc0*/  IMAD R3, R18.reuse, c[0x0][0x3f4], R6 ;  /* 0x0000fd0012037a24 */ /* 0x040fe200078e0206 */
[----:B------:R-:W-:Y:S01]  /*dbd0*/  SHF.R.S32.HI R6, RZ, 0x1f, R16 ;  /* 0x0000001fff067819 */ /* 0x000fe20000011410 */
[----:B------:R-:W-:Y:S01]  /*dbe0*/  IMAD.WIDE.U32 R4, R18, c[0x0][0x3f0], R4 ;  /* 0x0000fc0012047a25 */ /* 0x000fe200078e0004 */
[----:B------:R-:W-:Y:S01]  /*dbf0*/  LEA.HI.X R2, R2, c[0x0][0x454], R7, 0x2, P1 ;  /* 0x0001150002027a11 */ /* 0x000fe200008f1407 */
[----:B------:R-:W-:Y:S02]  /*dc00*/  SHFL.IDX PT, R12, R0, RZ, 0x1c1f ;  /* 0x001c1fff000c7589 */ /* 0x000fe400000e0000 */
[----:B------:R-:W-:-:S02]  /*dc10*/  IMAD R9, R10, c[0x0][0x4e8], R11 ;  /* 0x00013a000a097a24 */ /* 0x000fc400078e020b */
[----:B------:R-:W1:Y:S01]  /*dc20*/  SHFL.IDX PT, R13, R2, RZ, 0x1c1f ;  /* 0x001c1fff020d7589 */ /* 0x000e6200000e0000 */
[----:B------:R-:W-:Y:S02]  /*dc30*/  IMAD.IADD R3, R5, 0x1, R3 ;  /* 0x0000000105037824 */ /* 0x000fe400078e0203 */
[----:B------:R-:W-:Y:S01]  /*dc40*/  IMAD R5, R6, c[0x0][0x3e0], RZ ;  /* 0x0000f80006057a24 */ /* 0x000fe200078e02ff */
[----:B------:R-:W-:Y:S03]  /*dc50*/  SHFL.IDX PT, R10, R0, 0x1, 0x1c1f ;  /* 0x003c1f00000a7f89 */ /* 0x000fe600000e0000 */
[----:B------:R-:W-:Y:S01]  /*dc60*/  IMAD R18, R16, c[0x0][0x3e4], R5 ;  /* 0x0000f90010127a24 */ /* 0x000fe200078e0205 */
[----:B------:R-:W2:Y:S01]  /*dc70*/  SHFL.IDX PT, R11, R2, 0x1, 0x1c1f ;  /* 0x003c1f00020b7f89 */ /* 0x000ea200000e0000 */
[----:B------:R-:W-:-:S03]  /*dc80*/  SHF.L.U32 R5, R22, 0x3, RZ ;  /* 0x0000000316057819 */ /* 0x000fc600000006ff */
[----:B------:R-:W-:Y:S01]  /*dc90*/  SHFL.IDX PT, R14, R0, 0x2, 0x1c1f ;  /* 0x005c1f00000e7f89 */ /* 0x000fe200000e0000 */
[----:B------:R-:W-:-:S03]  /*dca0*/  LOP3.LUT R5, R21, 0x7ffffe00, R5, 0xf8, !PT ;  /* 0x7ffffe0015057812 */ /* 0x000fc600078ef805 */
[----:B------:R-:W3:Y:S04]  /*dcb0*/  SHFL.IDX PT, R15, R2, 0x2, 0x1c1f ;  /* 0x005c1f00020f7f89 */ /* 0x000ee800000e0000 */
[----:B------:R4:W-:Y:S04]  /*dcc0*/  SHFL.IDX PT, R6, R0, 0x3, 0x1c1f ;  /* 0x007c1f0000067f89 */ /* 0x0009e800000e0000 */
[----:B------:R3:W3:Y:S04]  /*dcd0*/  SHFL.IDX PT, R7, R2, 0x3, 0x1c1f ;  /* 0x007c1f0002077f89 */ /* 0x0006e800000e0000 */
[----:B-1----:R-:W-:Y:S04]  /*dce0*/  @!P3 ST.E [R12.64], R62 ;  /* 0x0000003e0c00b985 */ /* 0x002fe8000c101910 */
[----:B--2---:R-:W-:Y:S01]  /*dcf0*/  @!P2 ST.E [R10.64], R63 ;  /* 0x0000003f0a00a985 */ /* 0x004fe2000c101910 */
[----:B----4-:R-:W-:Y:S01]  /*dd00*/  SHF.R.S32.HI R0, RZ, 0x1f, R9 ;  /* 0x0000001fff007819 */ /* 0x010fe20000011409 */
[----:B---3--:R-:W-:Y:S01]  /*dd10*/  IMAD.MOV.U32 R2, RZ, RZ, R4 ;  /* 0x000000ffff027224 */ /* 0x008fe200078e0004 */
[----:B------:R-:W-:-:S03]  /*dd20*/  IADD3 R4, R17, 0x40, RZ ;  /* 0x0000004011047810 */ /* 0x000fc60007ffe0ff */
[----:B------:R-:W-:Y:S01]  /*dd30*/  IMAD R0, R0, c[0x0][0x3d8], RZ ;  /* 0x0000f60000007a24 */ /* 0x000fe200078e02ff */
[----:B------:R-:W-:Y:S01]  /*dd40*/  IADD3 R17, R17, 0x48, RZ ;  /* 0x0000004811117810 */ /* 0x000fe20007ffe0ff */
[----:B------:R-:W-:Y:S01]  /*dd50*/  IMAD.WIDE.U32 R2, R16, c[0x0][0x3e0], R2 ;  /* 0x0000f80010027a25 */ /* 0x000fe200078e0002 */
[-C--:B------:R-:W-:Y:S02]  /*dd60*/  ISETP.GE.OR P1, PT, R4, R20.reuse, P0 ;  /* 0x000000140400720c */ /* 0x080fe40000726670 */
[----:B------:R-:W-:Y:S01]  /*dd70*/  ISETP.GE.OR P0, PT, R17, R20, P0 ;  /* 0x000000141100720c */ /* 0x000fe20000706670 */
[----:B------:R-:W-:Y:S02]  /*dd80*/  IMAD R4, R9, c[0x0][0x3dc], R0 ;  /* 0x0000f70009047a24 */ /* 0x000fe400078e0200 */
[----:B------:R-:W-:Y:S02]  /*dd90*/  IMAD.SHL.U32 R0, R5, 0x2, RZ ;  /* 0x0000000205007824 */ /* 0x000fe400078e00ff */
[----:B------:R-:W-:-:S04]  /*dda0*/  IMAD.IADD R3, R3, 0x1, R18 ;  /* 0x0000000103037824 */ /* 0x000fc800078e0212 */
[----:B------:R-:W-:Y:S02]  /*ddb0*/  IMAD.WIDE.U32 R2, R9, c[0x0][0x3d8], R2 ;  /* 0x0000f60009027a25 */ /* 0x000fe400078e0002 */
[----:B------:R-:W-:Y:S03]  /*ddc0*/  @!P1 ST.E [R14.64], R64 ;  /* 0x000000400e009985 */ /* 0x000fe6000c101910 */
[----:B------:R-:W-:Y:S01]  /*ddd0*/  IADD3 R3, R3, R4, RZ ;  /* 0x0000000403037210 */ /* 0x000fe20007ffe0ff */
[----:B------:R1:W-:Y:S01]  /*dde0*/  @!P0 ST.E [R6.64], R65 ;  /* 0x0000004106008985 */ /* 0x0003e2000c101910 */
[----:B------:R-:W-:-:S03]  /*ddf0*/  LEA R9, P0, R2, c[0x0][0x380], 0x1 ;  /* 0x0000e00002097a11 */ /* 0x000fc600078008ff */
[----:B------:R2:W3:Y:S04]  /*de00*/  LDS.128 R28, [R0+0x880] ;  /* 0x00088000001c7984 */ /* 0x0004e80000000c00 */
[----:B------:R2:W4:Y:S04]  /*de10*/  LDS.128 R36, [R0+0x1080] ;  /* 0x0010800000247984 */ /* 0x0005280000000c00 */
[----:B------:R2:W2:Y:S04]  /*de20*/  LDS.128 R44, [R0+0x1880] ;  /* 0x00188000002c7984 */ /* 0x0004a80000000c00 */
[----:B------:R2:W2:Y:S04]  /*de30*/  LDS.128 R52, [R0+0x2080] ;  /* 0x0020800000347984 */ /* 0x0004a80000000c00 */
[----:B------:R2:W2:Y:S04]  /*de40*/  LDS.128 R60, [R0+0x2880] ;  /* 0x00288000003c7984 */ /* 0x0004a80000000c00 */
[----:B------:R2:W2:Y:S01]  /*de50*/  LDS.128 R68, [R0+0x3080] ;  /* 0x0030800000447984 */ /* 0x0004a20000000c00 */
[----:B-1----:R-:W-:-:S03]  /*de60*/  IMAD R6, R23, 0x80, R19 ;  /* 0x0000008017067824 */ /* 0x002fc600078e0213 */
[----:B------:R1:W1:Y:S01]  /*de70*/  LDS.128 R72, [R0+0x3880] ;  /* 0x0038800000487984 */ /* 0x0002620000000c00 */
[----:B------:R-:W-:-:S03]  /*de80*/  LEA.HI.X R7, R2, c[0x0][0x384], R3, 0x1, P0 ;  /* 0x0000e10002077a11 */ /* 0x000fc600000f0c03 */
[----:B------:R1:W1:Y:S01]  /*de90*/  LDS.128 R24, [R0+0x4880] ;  /* 0x0048800000187984 */ /* 0x0002620000000c00 */
[----:B------:R-:W-:-:S03]  /*dea0*/  ISETP.GE.AND P0, PT, R6, R20, PT ;  /* 0x000000140600720c */ /* 0x000fc60003f06270 */
[----:B------:R1:W1:Y:S04]  /*deb0*/  LDS.128 R32, [R0+0x5080] ;  /* 0x0050800000207984 */ /* 0x0002680000000c00 */
[----:B------:R1:W1:Y:S04]  /*dec0*/  LDS.128 R40, [R0+0x5880] ;  /* 0x0058800000287984 */ /* 0x0002680000000c00 */
[----:B------:R1:W1:Y:S04]  /*ded0*/  LDS.128 R48, [R0+0x6080] ;  /* 0x0060800000307984 */ /* 0x0002680000000c00 */
[----:B------:R1:W1:Y:S04]  /*dee0*/  LDS.128 R56, [R0+0x6880] ;  /* 0x0068800000387984 */ /* 0x0002680000000c00 */
[----:B------:R1:W1:Y:S04]  /*def0*/  LDS.128 R64, [R0+0x7080] ;  /* 0x0070800000407984 */ /* 0x0002680000000c00 */
[----:B------:R1:W1:Y:S04]  /*df00*/  LDS.128 R76, [R0+0x7880] ;  /* 0x00788000004c7984 */ /* 0x0002680000000c00 */
[----:B------:R1:W1:Y:S04]  /*df10*/  SHFL.IDX PT, R2, R9, RZ, 0x181f ;  /* 0x00181fff09027589 */ /* 0x00026800000e0000 */
[----:B------:R1:W1:Y:S01]  /*df20*/  SHFL.IDX PT, R3, R7, RZ, 0x181f ;  /* 0x00181fff07037589 */ /* 0x00026200000e0000 */
[----:B------:R-:W-:Y:S05]  /*df30*/  @P0 BRA `(.L_x_694) ;  /* 0x000000c000000947 */ /* 0x000fea0003800000 */
[----:B--234-:R-:W2:Y:S01]  /*df40*/  LDS.128 R16, [R0+0x80] ;  /* 0x0000800000107984 */ /* 0x01cea20000000c00 */
[----:B------:R-:W-:-:S02]  /*df50*/  IADD3 R4, R8, 0x40, RZ ;  /* 0x0000004008047810 */ /* 0x000fc40007ffe0ff */
[----:B------:R-:W-:Y:S01]  /*df60*/  ISETP.GE.AND P1, PT, R8, c[0x0][0x3c8], PT ;  /* 0x0000f20008007a0c */ /* 0x000fe20003f26270 */
[----:B------:R3:W4:Y:S01]  /*df70*/  LDS.128 R12, [R0+0x4080] ;  /* 0x00408000000c7984 */ /* 0x0007220000000c00 */
[----:B------:R-:W-:-:S13]  /*df80*/  ISETP.GE.AND P0, PT, R4, c[0x0][0x3c8], PT ;  /* 0x0000f20004007a0c */ /* 0x000fda0003f06270 */
[----:B-1-3--:R-:W-:-:S04]  /*df90*/  @!P0 SHF.R.S32.HI R0, RZ, 0x1f, R4 ;  /* 0x0000001fff008819 */ /* 0x00afc80000011404 */
[----:B------:R-:W-:Y:S01]  /*dfa0*/  @!P0 LEA.HI R0, R0, R4, RZ, 0x3 ;  /* 0x0000000400008211 */ /* 0x000fe200078f18ff */
[----:B------:R-:W-:-:S03]  /*dfb0*/  @!P1 IMAD.WIDE R4, R8, 0x2, R2 ;  /* 0x0000000208049825 */ /* 0x000fc600078e0202 */
[----:B------:R-:W-:-:S05]  /*dfc0*/  @!P0 LOP3.LUT R0, R0, 0xfffffff8, RZ, 0xc0, !PT ;  /* 0xfffffff800008812 */ /* 0x000fca00078ec0ff */
[----:B------:R-:W-:Y:S01]  /*dfd0*/  @!P0 IMAD.WIDE R2, R0, 0x2, R2 ;  /* 0x0000000200028825 */ /* 0x000fe200078e0202 */
[----:B--2---:R1:W-:Y:S04]  /*dfe0*/  @!P1 ST.E.128 [R4.64], R16 ;  /* 0x0000001004009985 */ /* 0x0043e8000c101d10 */
[----:B----4-:R1:W-:Y:S02]  /*dff0*/  @!P0 ST.E.128 [R2.64], R12 ;  /* 0x0000000c02008985 */ /* 0x0103e4000c101d10 */
.L_x_694:
[----:B--234-:R-:W-:Y:S05]  /*e000*/  BSYNC B0 ;  /* 0x0000000000007941 */ /* 0x01cfea0003800000 */
.L_x_693:
[----:B-1----:R-:W-:Y:S01]  /*e010*/  IADD3 R0, R6, 0x10, RZ ;  /* 0x0000001006007810 */ /* 0x002fe20007ffe0ff */
[----:B------:R1:W2:Y:S01]  /*e020*/  SHFL.IDX PT, R3, R7, 0x1, 0x181f ;  /* 0x00381f0007037f89 */ /* 0x0002a200000e0000 */
[----:B------:R-:W-:Y:S02]  /*e030*/  BSSY B0, `(.L_x_695) ;  /* 0x000000e000007945 */ /* 0x000fe40003800000 */
[----:B------:R-:W-:Y:S01]  /*e040*/  ISETP.GE.AND P0, PT, R0, R20, PT ;  /* 0x000000140000720c */ /* 0x000fe20003f06270 */
[----:B------:R1:W3:-:S12]  /*e050*/  SHFL.IDX PT, R2, R9, 0x1, 0x181f ;  /* 0x00381f0009027f89 */ /* 0x0002d800000e0000 */
[----:B------:R-:W-:Y:S05]  /*e060*/  @P0 BRA `(.L_x_696) ;  /* 0x000000a000000947 */ /* 0x000fea0003800000 */
[C---:B------:R-:W-:Y:S02]  /*e070*/  IADD3 R4, R8.reuse, 0x40, RZ ;  /* 0x0000004008047810 */ /* 0x040fe40007ffe0ff */
[----:B------:R-:W-:Y:S02]  /*e080*/  ISETP.GE.AND P1, PT, R8, c[0x0][0x3c8], PT ;  /* 0x0000f20008007a0c */ /* 0x000fe40003f26270 */
[----:B------:R-:W-:-:S13]  /*e090*/  ISETP.GE.AND P0, PT, R4, c[0x0][0x3c8], PT ;  /* 0x0000f20004007a0c */ /* 0x000fda0003f06270 */
[----:B------:R-:W-:-:S04]  /*e0a0*/  @!P0 SHF.R.S32.HI R0, RZ, 0x1f, R4 ;  /* 0x0000001fff008819 */ /* 0x000fc80000011404 */
[----:B------:R-:W-:Y:S01]  /*e0b0*/  @!P0 LEA.HI R0, R0, R4, RZ, 0x3 ;  /* 0x0000000400008211 */ /* 0x000fe200078f18ff */
[----:B--23--:R-:W-:-:S03]  /*e0c0*/  @!P1 IMAD.WIDE R4, R8, 0x2, R2 ;  /* 0x0000000208049825 */ /* 0x00cfc600078e0202 */
[----:B------:R-:W-:Y:S02]  /*e0d0*/  @!P0 LOP3.LUT R0, R0, 0xfffffff8, RZ, 0xc0, !PT ;  /* 0xfffffff800008812 */ /* 0x000fe400078ec0ff */
[----:B------:R2:W-:Y:S03]  /*e0e0*/  @!P1 ST.E.128 [R4.64], R28 ;  /* 0x0000001c04009985 */ /* 0x0005e6000c101d10 */
[----:B------:R-:W-:-:S05]  /*e0f0*/  @!P0 IMAD.WIDE R2, R0, 0x2, R2 ;  /* 0x0000000200028825 */ /* 0x000fca00078e0202 */
[----:B------:R2:W-:Y:S02]  /*e100*/  @!P0 ST.E.128 [R2.64], R24 ;  /* 0x0000001802008985 */ /* 0x0005e4000c101d10 */
.L_x_696:
[----:B------:R-:W-:Y:S05]  /*e110*/  BSYNC B0 ;  /* 0x0000000000007941 */ /* 0x000fea0003800000 */
.L_x_695:
[----:B------:R-:W-:Y:S01]  /*e120*/  IADD3 R0, R6, 0x20, RZ ;  /* 0x0000002006007810 */ /* 0x000fe20007ffe0ff */
[----:B--2---:R2:W4:Y:S01]  /*e130*/  SHFL.IDX PT, R3, R7, 0x2, 0x181f ;  /* 0x00581f0007037f89 */ /* 0x00452200000e0000 */
[----:B------:R-:W-:Y:S02]  /*e140*/  BSSY B0, `(.L_x_697) ;  /* 0x000000e000007945 */ /* 0x000fe40003800000 */
[----:B------:R-:W-:Y:S01]  /*e150*/  ISETP.GE.AND P0, PT, R0, R20, PT ;  /* 0x000000140000720c */ /* 0x000fe20003f06270 */
[----:B---3--:R2:W3:-:S12]  /*e160*/  SHFL.IDX PT, R2, R9, 0x2, 0x181f ;  /* 0x00581f0009027f89 */ /* 0x0084d800000e0000 */
[----:B------:R-:W-:Y:S05]  /*e170*/  @P0 BRA `(.L_x_698) ;  /* 0x000000a000000947 */ /* 0x000fea0003800000 */
[C---:B------:R-:W-:Y:S02]  /*e180*/  IADD3 R4, R8.reuse, 0x40, RZ ;  /* 0x0000004008047810 */ /* 0x040fe40007ffe0ff */
[----:B------:R-:W-:Y:S02]  /*e190*/  ISETP.GE.AND P1, PT, R8, c[0x0][0x3c8], PT ;  /* 0x0000f20008007a0c */ /* 0x000fe40003f26270 */
[----:B------:R-:W-:-:S13]  /*e1a0*/  ISETP.GE.AND P0, PT, R4, c[0x0][0x3c8], PT ;  /* 0x0000f20004007a0c */ /* 0x000fda0003f06270 */
[----:B------:R-:W-:-:S04]  /*e1b0*/  @!P0 SHF.R.S32.HI R0, RZ, 0x1f, R4 ;  /* 0x0000001fff008819 */ /* 0x000fc80000011404 */
[----:B------:R-:W-:Y:S01]  /*e1c0*/  @!P0 LEA.HI R0, R0, R4, RZ, 0x3 ;  /* 0x0000000400008211 */ /* 0x000fe200078f18ff */
[----:B---34-:R-:W-:-:S03]  /*e1d0*/  @!P1 IMAD.WIDE R4, R8, 0x2, R2 ;  /* 0x0000000208049825 */ /* 0x018fc600078e0202 */
[----:B------:R-:W-:Y:S02]  /*e1e0*/  @!P0 LOP3.LUT R0, R0, 0xfffffff8, RZ, 0xc0, !PT ;  /* 0xfffffff800008812 */ /* 0x000fe400078ec0ff */
[----:B------:R3:W-:Y:S03]  /*e1f0*/  @!P1 ST.E.128 [R4.64], R36 ;  /* 0x0000002404009985 */ /* 0x0007e6000c101d10 */
[----:B------:R-:W-:-:S05]  /*e200*/  @!P0 IMAD.WIDE R2, R0, 0x2, R2 ;  /* 0x0000000200028825 */ /* 0x000fca00078e0202 */
[----:B------:R3:W-:Y:S02]  /*e210*/  @!P0 ST.E.128 [R2.64], R32 ;  /* 0x0000002002008985 */ /* 0x0007e4000c101d10 */
.L_x_698:
[----:B------:R-:W-:Y:S05]  /*e220*/  BSYNC B0 ;  /* 0x0000000000007941 */ /* 0x000fea0003800000 */
.L_x_697:
[----:B------:R-:W-:Y:S01]  /*e230*/  IADD3 R0, R6, 0x30, RZ ;  /* 0x0000003006007810 */ /* 0x000fe20007ffe0ff */
[----:B---34-:R3:W4:Y:S01]  /*e240*/  SHFL.IDX PT, R3, R7, 0x3, 0x181f ;  /* 0x00781f0007037f89 */ /* 0x01872200000e0000 */
[----:B------:R-:W-:Y:S02]  /*e250*/  BSSY B0, `(.L_x_699) ;  /* 0x000000e000007945 */ /* 0x000fe40003800000 */
[----:B------:R-:W-:Y:S01]  /*e260*/  ISETP.GE.AND P0, PT, R0, R20, PT ;  /* 0x000000140000720c */ /* 0x000fe20003f06270 */
[----:B------:R3:W1:-:S12]  /*e270*/  SHFL.IDX PT, R2, R9, 0x3, 0x181f ;  /* 0x00781f0009027f89 */ /* 0x00065800000e0000 */
[----:B------:R-:W-:Y:S05]  /*e280*/  @P0 BRA `(.L_x_700) ;  /* 0x000000a000000947 */ /* 0x000fea0003800000 */
[C---:B------:R-:W-:Y:S02]  /*e290*/  IADD3 R4, R8.reuse, 0x40, RZ ;  /* 0x0000004008047810 */ /* 0x040fe40007ffe0ff */
[----:B------:R-:W-:Y:S02]  /*e2a0*/  ISETP.GE.AND P1, PT, R8, c[0x0][0x3c8], PT ;  /* 0x0000f20008007a0c */ /* 0x000fe40003f26270 */
[----:B------:R-:W-:-:S13]  /*e2b0*/  ISETP.GE.AND P0, PT, R4, c[0x0][0x3c8], PT ;  /* 0x0000f20004007a0c */ /* 0x000fda0003f06270 */
[----:B------:R-:W-:-:S04]  /*e2c0*/  @!P0 SHF.R.S32.HI R0, RZ, 0x1f, R4 ;  /* 0x0000001fff008819 */ /* 0x000fc80000011404 */
[----:B------:R-:W-:Y:S01]  /*e2d0*/  @!P0 LEA.HI R0, R0, R4, RZ, 0x3 ;  /* 0x0000000400008211 */ /* 0x000fe200078f18ff */
[----:B-1--4-:R-:W-:-:S03]  /*e2e0*/  @!P1 IMAD.WIDE R4, R8, 0x2, R2 ;  /* 0x0000000208049825 */ /* 0x012fc600078e0202 */
[----:B------:R-:W-:Y:S02]  /*e2f0*/  @!P0 LOP3.LUT R0, R0, 0xfffffff8, RZ, 0xc0, !PT ;  /* 0xfffffff800008812 */ /* 0x000fe400078ec0ff */
[----:B------:R1:W-:Y:S03]  /*e300*/  @!P1 ST.E.128 [R4.64], R44 ;  /* 0x0000002c04009985 */ /* 0x0003e6000c101d10 */
[----:B------:R-:W-:-:S05]  /*e310*/  @!P0 IMAD.WIDE R2, R0, 0x2, R2 ;  /* 0x0000000200028825 */ /* 0x000fca00078e0202 */
[----:B------:R1:W-:Y:S02]  /*e320*/  @!P0 ST.E.128 [R2.64], R40 ;  /* 0x0000002802008985 */ /* 0x0003e4000c101d10 */
.L_x_700:
[----:B------:R-:W-:Y:S05]  /*e330*/  BSYNC B0 ;  /* 0x0000000000007941 */ /* 0x000fea0003800000 */
.L_x_699:
[----:B------:R-:W-:Y:S01]  /*e340*/  IADD3 R0, R6, 0x40, RZ ;  /* 0x0000004006007810 */ /* 0x000fe20007ffe0ff */
[----:B-1--4-:R1:W4:Y:S01]  /*e350*/  SHFL.IDX PT, R3, R7, 0x4, 0x181f ;  /* 0x00981f0007037f89 */ /* 0x01232200000e0000 */
[----:B------:R-:W-:Y:S02]  /*e360*/  BSSY B0, `(.L_x_701) ;  /* 0x000000e000007945 */ /* 0x000fe40003800000 */
[----:B------:R-:W-:Y:S01]  /*e370*/  ISETP.GE.AND P0, PT, R0, R20, PT ;  /* 0x000000140000720c */ /* 0x000fe20003f06270 */
[----:B------:R1:W2:-:S12]  /*e380*/  SHFL.IDX PT, R2, R9, 0x4, 0x181f ;  /* 0x00981f0009027f89 */ /* 0x00029800000e0000 */
[----:B------:R-:W-:Y:S05]  /*e390*/  @P0 BRA `(.L_x_702) ;  /* 0x000000a000000947 */ /* 0x000fea0003800000 */
[C---:B------:R-:W-:Y:S02]  /*e3a0*/  IADD3 R4, R8.reuse, 0x40, RZ ;  /* 0x0000004008047810 */ /* 0x040fe40007ffe0ff */
[----:B------:R-:W-:Y:S02]  /*e3b0*/  ISETP.GE.AND P1, PT, R8, c[0x0][0x3c8], PT ;  /* 0x0000f20008007a0c */ /* 0x000fe40003f26270 */
[----:B------:R-:W-:-:S13]  /*e3c0*/  ISETP.GE.AND P0, PT, R4, c[0x0][0x3c8], PT ;  /* 0x0000f20004007a0c */ /* 0x000fda0003f06270 */
[----:B------:R-:W-:-:S04]  /*e3d0*/  @!P0 SHF.R.S32.HI R0, RZ, 0x1f, R4 ;  /* 0x0000001fff008819 */ /* 0x000fc80000011404 */
[----:B------:R-:W-:Y:S01]  /*e3e0*/  @!P0 LEA.HI R0, R0, R4, RZ, 0x3 ;  /* 0x0000000400008211 */ /* 0x000fe200078f18ff */
[----:B--2-4-:R-:W-:-:S03]  /*e3f0*/  @!P1 IMAD.WIDE R4, R8, 0x2, R2 ;  /* 0x0000000208049825 */ /* 0x014fc600078e0202 */
[----:B------:R-:W-:Y:S02]  /*e400*/  @!P0 LOP3.LUT R0, R0, 0xfffffff8, RZ, 0xc0, !PT ;  /* 0xfffffff800008812 */ /* 0x000fe400078ec0ff */
[----:B------:R2:W-:Y:S03]  /*e410*/  @!P1 ST.E.128 [R4.64], R52 ;  /* 0x0000003404009985 */ /* 0x0005e6000c101d10 */
[----:B------:R-:W-:-:S05]  /*e420*/  @!P0 IMAD.WIDE R2, R0, 0x2, R2 ;  /* 0x0000000200028825 */ /* 0x000fca00078e0202 */
[----:B------:R2:W-:Y:S02]  /*e430*/  @!P0 ST.E.128 [R2.64], R48 ;  /* 0x0000003002008985 */ /* 0x0005e4000c101d10 */
.L_x_702:
[----:B------:R-:W-:Y:S05]  /*e440*/  BSYNC B0 ;  /* 0x0000000000007941 */ /* 0x000fea0003800000 */
.L_x_701:
[----:B------:R-:W-:Y:S01]  /*e450*/  IADD3 R0, R6, 0x50, RZ ;  /* 0x0000005006007810 */ /* 0x000fe20007ffe0ff */
[----:B--2-4-:R2:W4:Y:S01]  /*e460*/  SHFL.IDX PT, R3, R7, 0x5, 0x181f ;  /* 0x00b81f0007037f89 */ /* 0x01452200000e0000 */
        /* <DEDUP_REMOVED lines=14> */
.L_x_704:
[----:B------:R-:W-:Y:S05]  /*e550*/  BSYNC B0 ;  /* 0x0000000000007941 */ /* 0x000fea0003800000 */
.L_x_703:
        /* <DEDUP_REMOVED lines=16> */
.L_x_706:
[----:B------:R-:W-:Y:S05]  /*e660*/  BSYNC B0 ;  /* 0x0000000000007941 */ /* 0x000fea0003800000 */
.L_x_705:
[----:B------:R-:W-:Y:S01]  /*e670*/  IADD3 R0, R6, 0x70, RZ ;  /* 0x0000007006007810 */ /* 0x000fe20007ffe0ff */
[----:B--2-4-:R2:W4:Y:S03]  /*e680*/  SHFL.IDX PT, R3, R7, 0x7, 0x181f ;  /* 0x00f81f0007037f89 */ /* 0x01452600000e0000 */
[----:B------:R-:W-:Y:S01]  /*e690*/  ISETP.GE.AND P0, PT, R0, R20, PT ;  /* 0x000000140000720c */ /* 0x000fe20003f06270 */
[----:B------:R2:W1:-:S12]  /*e6a0*/  SHFL.IDX PT, R2, R9, 0x7, 0x181f ;  /* 0x00f81f0009027f89 */ /* 0x00045800000e0000 */
[----:B------:R-:W-:Y:S05]  /*e6b0*/  @P0 EXIT ;  /* 0x000000000000094d */ /* 0x000fea0003800000 */
[C---:B------:R-:W-:Y:S02]  /*e6c0*/  ISETP.GE.AND P0, PT, R8.reuse, c[0x0][0x3c8], PT ;  /* 0x0000f20008007a0c */ /* 0x040fe40003f06270 */
[----:B------:R-:W-:-:S11]  /*e6d0*/  IADD3 R0, R8, 0x40, RZ ;  /* 0x0000004008007810 */ /* 0x000fd60007ffe0ff */
        /* <DEDUP_REMOVED lines=10> */
.L_x_691:
        /* <DEDUP_REMOVED lines=19> */
.L_x_707:
        /* <DEDUP_REMOVED lines=42> */
.L_x_709:
[----:B------:R-:W-:Y:S05]  /*eb50*/  BSYNC B0 ;  /* 0x0000000000007941 */ /* 0x000fea0003800000 */
.L_x_708:
        /* <DEDUP_REMOVED lines=35> */
[----:B------:R-:W-:Y:S01]  /*ed90*/  IMAD R0, R0, c[0x0][0x3e4], R6 ;  /* 0x0000f90000007a24 */ /* 0x000fe200078e0206 */
[----:B------:R-:W-:Y:S01]  /*eda0*/  SHF.L.U32 R6, R12, 0x3, RZ ;  /* 0x000000030c067819 */ /* 0x000fe200000006ff */
[----:B-----5:R-:W-:-:S03]  /*edb0*/  IMAD R10, R13, c[0x0][0x4e8], RZ ;  /* 0x00013a000d0a7a24 */ /* 0x020fc600078e02ff */
[----:B------:R-:W-:Y:S01]  /*edc0*/  IADD3 R3, R3, R0, RZ ;  /* 0x0000000003037210 */ /* 0x000fe20007ffe0ff */
[----:B------:R-:W-:Y:S01]  /*edd0*/  IMAD R0, R4, c[0x0][0x3d8], RZ ;  /* 0x0000f60004007a24 */ /* 0x000fe200078e02ff */
[----:B------:R-:W-:-:S03]  /*ede0*/  IADD3 R7, R6, 0x40, RZ ;  /* 0x0000004006077810 */ /* 0x000fc60007ffe0ff */
[C---:B------:R-:W-:Y:S02]  /*edf0*/  IMAD R0, R5.reuse, c[0x0][0x3dc], R0 ;  /* 0x0000f70005007a24 */ /* 0x040fe400078e0200 */
[----:B------:R-:W-:-:S04]  /*ee00*/  IMAD.WIDE.U32 R2, R5, c[0x0][0x3d8], R2 ;  /* 0x0000f60005027a25 */ /* 0x000fc800078e0002 */
[----:B------:R-:W-:Y:S01]  /*ee10*/  IMAD.IADD R0, R3, 0x1, R0 ;  /* 0x0000000103007824 */ /* 0x000fe200078e0200 */
[----:B------:R-:W-:-:S04]  /*ee20*/  LEA R11, P0, R2, c[0x0][0x380], 0x1 ;  /* 0x0000e000020b7a11 */ /* 0x000fc800078008ff */
[----:B------:R-:W-:Y:S02]  /*ee30*/  LEA.HI.X R9, R2, c[0x0][0x384], R0, 0x1, P0 ;  /* 0x0000e10002097a11 */ /* 0x000fe400000f0c00 */
[----:B------:R-:W-:Y:S01]  /*ee40*/  ISETP.GE.AND P0, PT, R8, R10, PT ;  /* 0x0000000a0800720c */ /* 0x000fe20003f06270 */
[----:B------:R1:W2:Y:S04]  /*ee50*/  SHFL.IDX PT, R2, R11, RZ, 0x181f ;  /* 0x00181fff0b027589 */ /* 0x0002a800000e0000 */
[----:B------:R1:W3:Y:S08]  /*ee60*/  SHFL.IDX PT, R3, R9, RZ, 0x181f ;  /* 0x00181fff09037589 */ /* 0x0002f000000e0000 */
        /* <DEDUP_REMOVED lines=10> */
.L_x_711:
[----:B------:R-:W-:Y:S05]  /*ef10*/  BSYNC B0 ;  /* 0x0000000000007941 */ /* 0x000fea0003800000 */
.L_x_710:
[----:B------:R-:W-:Y:S01]  /*ef20*/  IADD3 R0, R8, 0x10, RZ ;  /* 0x0000001008007810 */ /* 0x000fe20007ffe0ff */
[----:B--23--:R2:W3:Y:S01]  /*ef30*/  SHFL.IDX PT, R3, R9, 0x1, 0x181f ;  /* 0x00381f0009037f89 */ /* 0x00c4e200000e0000 */
        /* <DEDUP_REMOVED lines=13> */
.L_x_713:
[----:B------:R-:W-:Y:S05]  /*f010*/  BSYNC B0 ;  /* 0x0000000000007941 */ /* 0x000fea0003800000 */
.L_x_712:
[----:B------:R-:W-:Y:S01]  /*f020*/  IADD3 R0, R8, 0x20, RZ ;  /* 0x0000002008007810 */ /* 0x000fe20007ffe0ff */
[----:B---3--:R3:W1:Y:S01]  /*f030*/  SHFL.IDX PT, R3, R9, 0x2, 0x181f ;  /* 0x00581f0009037f89 */ /* 0x00866200000e0000 */
        /* <DEDUP_REMOVED lines=13> */
.L_x_715:
[----:B------:R-:W-:Y:S05]  /*f110*/  BSYNC B0 ;  /* 0x0000000000007941 */ /* 0x000fea0003800000 */
.L_x_714:
[----:B------:R-:W-:Y:S01]  /*f120*/  IADD3 R0, R8, 0x30, RZ ;  /* 0x0000003008007810 */ /* 0x000fe20007ffe0ff */
[----:B-1----:R1:W2:Y:S01]  /*f130*/  SHFL.IDX PT, R3, R9, 0x3, 0x181f ;  /* 0x00781f0009037f89 */ /* 0x0022a200000e0000 */
[----:B------:R-:W-:Y:S02]  /*f140*/  BSSY B0, `(.L_x_716) ;  /* 0x000000d000007945 */ /* 0x000fe40003800000 */
[----:B------:R-:W-:Y:S01]  /*f150*/  ISETP.GE.AND P0, PT, R0, R10, PT ;  /* 0x0000000a0000720c */ /* 0x000fe20003f06270 */
[----:B----4-:R1:W4:-:S12]  /*f160*/  SHFL.IDX PT, R2, R11, 0x3, 0x181f ;  /* 0x00781f000b027f89 */ /* 0x01031800000e0000 */
        /* <DEDUP_REMOVED lines=10> */
.L_x_717:
[----:B------:R-:W-:Y:S05]  /*f210*/  BSYNC B0 ;  /* 0x0000000000007941 */ /* 0x000fea0003800000 */
.L_x_716:
[----:B------:R-:W-:Y:S01]  /*f220*/  IADD3 R0, R8, 0x40, RZ ;  /* 0x0000004008007810 */ /* 0x000fe20007ffe0ff */
[----:B--2---:R2:W1:Y:S01]  /*f230*/  SHFL.IDX PT, R3, R9, 0x4, 0x181f ;  /* 0x00981f0009037f89 */ /* 0x00446200000e0000 */
        /* <DEDUP_REMOVED lines=13> */
.L_x_719:
[----:B------:R-:W-:Y:S05]  /*f310*/  BSYNC B0 ;  /* 0x0000000000007941 */ /* 0x000fea0003800000 */
.L_x_718:
        /* <DEDUP_REMOVED lines=15> */
.L_x_721:
[----:B------:R-:W-:Y:S05]  /*f410*/  BSYNC B0 ;  /* 0x0000000000007941 */ /* 0x000fea0003800000 */
.L_x_720:
        /* <DEDUP_REMOVED lines=15> */
.L_x_723:
[----:B------:R-:W-:Y:S05]  /*f510*/  BSYNC B0 ;  /* 0x0000000000007941 */ /* 0x000fea0003800000 */
.L_x_722:
[----:B------:R-:W-:Y:S01]  /*f520*/  IADD3 R0, R8, 0x70, RZ ;  /* 0x0000007008007810 */ /* 0x000fe20007ffe0ff */
[----:B-1----:R1:W2:Y:S03]  /*f530*/  SHFL.IDX PT, R3, R9, 0x7, 0x181f ;  /* 0x00f81f0009037f89 */ /* 0x0022a600000e0000 */
        /* <DEDUP_REMOVED lines=14> */
.L_x_724:
        /* <DEDUP_REMOVED lines=14> */
.L_x_1836:


//--------------------- .text._ZN7cutlass13device_kernelIN5flash19enable_sm80_to_sm89INS1_16FlashAttnFwdSm80INS1_25CollectiveMainloopFwdSm80ILi4ELi1ELb0EN4cute5tupleIJNS5_1CILi128EEENS7_ILi64EEES8_EEELi128ENS_10bfloat16_tEfNS_4arch4Sm80ELb0ELb0ELb1ELb1ELb0ELb1ELb1ELb0EEENS1_21CollectiveEpilogueFwdINS6_IJS8_S8_S9_EEENS6_IJNS7_ILi1EEESH_SH_EEESB_SD_Li128ELb1ELb1ELb0ELb0EEENS1_19SingleTileSchedulerILb1ELb0ELb1ELi128EEEEEEEEEvNT_6ParamsE --------------------------
	.section	.text._ZN7cutlass13device_kernelIN5flash19enable_sm80_to_sm89INS1_16FlashAttnFwdSm80INS1_25CollectiveMainloopFwdSm80ILi4ELi1ELb0EN4cute5tupleIJNS5_1CILi128EEENS7_ILi64EEES8_EEELi128ENS_10bfloat16_tEfNS_4arch4Sm80ELb0ELb0ELb1ELb1ELb0ELb1ELb1ELb0EEENS1_21CollectiveEpilogueFwdINS6_IJS8_S8_S9_EEENS6_IJNS7_ILi1EEESH_SH_EEESB_SD_Li128ELb1ELb1ELb0ELb0EEENS1_19SingleTileSchedulerILb1ELb0ELb1ELi128EEEEEEEEEvNT_6ParamsE,"ax",@progbits
	.sectioninfo	@"SHI_REGISTERS=255"
	.align	128
.text._ZN7cutlass13device_kernelIN5flash19enable_sm80_to_sm89INS1_16FlashAttnFwdSm80INS1_25CollectiveMainloopFwdSm80ILi4ELi1ELb0EN4cute5tupleIJNS5_1CILi128EEENS7_ILi64EEES8_EEELi128ENS_10bfloat16_tEfNS_4arch4Sm80ELb0ELb0ELb1ELb1ELb0ELb1ELb1ELb0EEENS1_21CollectiveEpilogueFwdINS6_IJS8_S8_S9_EEENS6_IJNS7_ILi1EEESH_SH_EEESB_SD_Li128ELb1ELb1ELb0ELb0EEENS1_19SingleTileSchedulerILb1ELb0ELb1ELi128EEEEEEEEEvNT_6ParamsE:
        .type           _ZN7cutlass13device_kernelIN5flash19enable_sm80_to_sm89INS1_16FlashAttnFwdSm80INS1_25CollectiveMainloopFwdSm80ILi4ELi1ELb0EN4cute5tupleIJNS5_1CILi128EEENS7_ILi64EEES8_EEELi128ENS_10bfloat16_tEfNS_4arch4Sm80ELb0ELb0ELb1ELb1ELb0ELb1ELb1ELb0EEENS1_21CollectiveEpilogueFwdINS6_IJS8_S8_S9_EEENS6_IJNS7_ILi1EEESH_SH_EEESB_SD_Li128ELb1ELb1ELb0ELb0EEENS1_19SingleTileSchedulerILb1ELb0ELb1ELi128EEEEEEEEEvNT_6ParamsE,@function
        .size           _ZN7cutlass13device_kernelIN5flash19enable_sm80_to_sm89INS1_16FlashAttnFwdSm80INS1_25CollectiveMainloopFwdSm80ILi4ELi1ELb0EN4cute5tupleIJNS5_1CILi128EEENS7_ILi64EEES8_EEELi128ENS_10bfloat16_tEfNS_4arch4Sm80ELb0ELb0ELb1ELb1ELb0ELb1ELb1ELb0EEENS1_21CollectiveEpilogueFwdINS6_IJS8_S8_S9_EEENS6_IJNS7_ILi1EEESH_SH_EEESB_SD_Li128ELb1ELb1ELb0ELb0EEENS1_19SingleTileSchedulerILb1ELb0ELb1ELi128EEEEEEEEEvNT_6ParamsE,(.L_x_1837 - _ZN7cutlass13device_kernelIN5flash19enable_sm80_to_sm89INS1_16FlashAttnFwdSm80INS1_25CollectiveMainloopFwdSm80ILi4ELi1ELb0EN4cute5tupleIJNS5_1CILi128EEENS7_ILi64EEES8_EEELi128ENS_10bfloat16_tEfNS_4arch4Sm80ELb0ELb0ELb1ELb1ELb0ELb1ELb1ELb0EEENS1_21CollectiveEpilogueFwdINS6_IJS8_S8_S9_EEENS6_IJNS7_ILi1EEESH_SH_EEESB_SD_Li128ELb1ELb1ELb0ELb0EEENS1_19SingleTileSchedulerILb1ELb0ELb1ELi128EEEEEEEEEvNT_6ParamsE)
        .other          _ZN7cutlass13device_kernelIN5flash19enable_sm80_to_sm89INS1_16FlashAttnFwdSm80INS1_25CollectiveMainloopFwdSm80ILi4ELi1ELb0EN4cute5tupleIJNS5_1CILi128EEENS7_ILi64EEES8_EEELi128ENS_10bfloat16_tEfNS_4arch4Sm80ELb0ELb0ELb1ELb1ELb0ELb1ELb1ELb0EEENS1_21CollectiveEpilogueFwdINS6_IJS8_S8_S9_EEENS6_IJNS7_ILi1EEESH_SH_EEESB_SD_Li128ELb1ELb1ELb0ELb0EEENS1_19SingleTileSchedulerILb1ELb0ELb1ELi128EEEEEEEEEvNT_6ParamsE,@"STO_CUDA_ENTRY STV_DEFAULT"
_ZN7cutlass13device_kernelIN5flash19enable_sm80_to_sm89INS1_16FlashAttnFwdSm80INS1_25CollectiveMainloopFwdSm80ILi4ELi1ELb0EN4cute5tupleIJNS5_1CILi128EEENS7_ILi64EEES8_EEELi128ENS_10bfloat16_tEfNS_4arch4Sm80ELb0ELb0ELb1ELb1ELb0ELb1ELb1ELb0EEENS1_21CollectiveEpilogueFwdINS6_IJS8_S8_S9_EEENS6_IJNS7_ILi1EEESH_SH_EEESB_SD_Li128ELb1ELb1ELb0ELb0EEENS1_19SingleTileSchedulerILb1ELb0ELb1ELi128EEEEEEEEEvNT_6ParamsE:
        /* <DEDUP_REMOVED lines=17> */
.L_x_726:
        /* <DEDUP_REMOVED lines=8> */
.L_x_728:
[----:B------:R-:W-:-:S05]  /*0190*/  MOV R0, c[0x0][0x54c] ;  /* 0x0001530000007a02 */ /* 0x000fca0000000f00 */
.L_x_727:
[----:B-----5:R-:W-:Y:S01]  /*01a0*/  IMAD R0, R0, c[0x0][0x548], RZ ;  /* 0x0001520000007a24 */ /* 0x020fe200078e02ff */
[----:B-1----:R-:W-:-:S04]  /*01b0*/  SHF.L.U32 R2, R209, 0x7, RZ ;  /* 0x00000007d1027819 */ /* 0x002fc800000006ff */
[----:B------:R-:W-:-:S04]  /*01c0*/  ISETP.GE.AND P0, PT, R2, R0, PT ;  /* 0x000000000200720c */ /* 0x000fc80003f06270 */
[----:B------:R-:W-:-:S05]  /*01d0*/  SEL R0, R5, 0xffffffff, !P0 ;  /* 0xffffffff05007807 */ /* 0x000fca0004000000 */
[----:B------:R1:W-:Y:S01]  /*01e0*/  STL [R1+0x48], R0 ;  /* 0x0000480001007387 */ /* 0x0003e20000100800 */
[----:B------:R-:W-:Y:S05]  /*01f0*/  BRA `(.L_x_729) ;  /* 0x0000013000007947 */ /* 0x000fea0003800000 */
.L_x_725:
[----:B---3--:R-:W-:-:S04]  /*0200*/  ISETP.NE.U32.AND P0, PT, RZ, c[0x0][0x568], PT ;  /* 0x00015a00ff007a0c */ /* 0x008fc80003f05070 */
[----:B------:R-:W-:-:S13]  /*0210*/  ISETP.NE.AND.EX P0, PT, RZ, c[0x0][0x56c], PT, P0 ;  /* 0x00015b00ff007a0c */ /* 0x000fda0003f05300 */
[----:B------:R-:W-:Y:S05]  /*0220*/  @!P0 BRA `(.L_x_730) ;  /* 0x0000002000008947 */ /* 0x000fea0003800000 */
[----:B------:R1:W5:Y:S01]  /*0230*/  LDG.E R0, [R2.64] ;  /* 0x0000000802007981 */ /* 0x000362000c1e1900 */
[----:B------:R-:W-:Y:S05]  /*0240*/  BRA `(.L_x_731) ;  /* 0x0000009000007947 */ /* 0x000fea0003800000 */
.L_x_730:
        /* <DEDUP_REMOVED lines=8> */
.L_x_732:
[----:B------:R-:W-:-:S05]  /*02d0*/  MOV R0, c[0x0][0x54c] ;  /* 0x0001530000007a02 */ /* 0x000fca0000000f00 */
.L_x_731:
[----:B-----5:R-:W-:Y:S01]  /*02e0*/  IMAD R0, R0, c[0x0][0x548], RZ ;  /* 0x0001520000007a24 */ /* 0x020fe200078e02ff */
[----:B-1----:R-:W-:-:S04]  /*02f0*/  SHF.L.U32 R2, R209, 0x7, RZ ;  /* 0x00000007d1027819 */ /* 0x002fc800000006ff */
[----:B------:R-:W-:-:S04]  /*0300*/  ISETP.GE.AND P0, PT, R2, R0, PT ;  /* 0x000000000200720c */ /* 0x000fc80003f06270 */
[----:B------:R-:W-:-:S05]  /*0310*/  SEL R0, R5, 0xffffffff, !P0 ;  /* 0xffffffff05007807 */ /* 0x000fca0004000000 */
[----:B------:R1:W-:Y:S04]  /*0320*/  STL [R1+0x48], R0 ;  /* 0x0000480001007387 */ /* 0x0003e80000100800 */
.L_x_729:
        /* <DEDUP_REMOVED lines=36> */
.L_x_733:
[----:B---3--:R-:W-:-:S04]  /*0570*/  ISETP.NE.U32.AND P0, PT, RZ, c[0x0][0x368], PT ;  /* 0x0000da00ff007a0c */ /* 0x008fc80003f05070 */
[----:B------:R-:W-:-:S13]  /*0580*/  ISETP.NE.AND.EX P0, PT, RZ, c[0x0][0x36c], PT, P0 ;  /* 0x0000db00ff007a0c */ /* 0x000fda0003f05300 */
[----:B------:R-:W-:Y:S05]  /*0590*/  @!P0 BRA `(.L_x_734) ;  /* 0x0000003000008947 */ /* 0x000fea0003800000 */
[----:B------:R-:W-:-:S05]  /*05a0*/  IMAD.WIDE R4, R13, R40, c[0x0][0x368] ;  /* 0x0000da000d047625 */ /* 0x000fca00078e0228 */
[----:B------:R2:W5:Y:S01]  /*05b0*/  LDG.E R8, [R4.64] ;  /* 0x0000000804087981 */ /* 0x000562000c1e1900 */
[----:B------:R-:W-:Y:S05]  /*05c0*/  BRA `(.L_x_735) ;  /* 0x0000004000007947 */ /* 0x000fea0003800000 */
.L_x_734:
[----:B------:R-:W-:Y:S05]  /*05d0*/  @!P5 BRA `(.L_x_735) ;  /* 0x000000300000d947 */ /* 0x000fea0003800000 */
[----:B-1----:R1:W2:Y:S04]  /*05e0*/  LDG.E R0, [R4.64] ;  /* 0x0000000804007981 */ /* 0x0022a8000c1e1900 */
[----:B-1----:R-:W2:Y:S02]  /*05f0*/  LDG.E R4, [R4.64+0x4] ;  /* 0x0000040804047981 */ /* 0x002ea4000c1e1900 */
[----:B--2---:R-:W-:Y:S02]  /*0600*/  IADD3 R8, -R0, R4, RZ ;  /* 0x0000000400087210 */ /* 0x004fe40007ffe1ff */
.L_x_735:
        /* <DEDUP_REMOVED lines=15> */
[----:B------:R1:W-:Y:S04]  /*0700*/  STL [R1+0x4], R6 ;  /* 0x0000040601007387 */ /* 0x0003e80000100800 */
        /* <DEDUP_REMOVED lines=105> */
[----:B------:R-:W-:Y:S02]  /*0da0*/  IMAD.MOV.U32 R175, RZ, RZ, 0x5 ;  /* 0x00000005ffaf7424 */ /* 0x000fe400078e00ff */
[----:B------:R1:W-:Y:S01]  /*0db0*/  @P0 LDGSTS.E.BYPASS.LTC128B.128 [R74+0x6100], [R2.64+0x80], !P6 ;  /* 0x06100080024a0fae */ /* 0x0003e2000f101d48 */
[----:B------:R-:W-:Y:S02]  /*0dc0*/  IMAD.SHL.U32 R172, R169, 0x20, RZ ;  /* 0x00000020a9ac7824 */ /* 0x000fe400078e00ff */
[----:B------:R-:W-:-:S04]  /*0dd0*/  IMAD.WIDE.U32 R178, R96, c[0x0][0x1e0], RZ ;  /* 0x0000780060b27a25 */ /* 0x000fc800078e00ff */
[----:B------:R-:W-:Y:S02]  /*0de0*/  IMAD.MOV.U32 R190, RZ, RZ, c[0x0][0x1e4] ;  /* 0x00007900ffbe7624 */ /* 0x000fe400078e00ff */
[----:B------:R-:W-:-:S04]  /*0df0*/  IMAD.WIDE.U32 R188, R168, c[0x0][0x1e0], RZ ;  /* 0x00007800a8bc7a25 */ /* 0x000fc800078e00ff */
[----:B------:R-:W-:Y:S02]  /*0e00*/  IMAD R190, R190, 0x30, RZ ;  /* 0x00000030bebe7824 */ /* 0x000fe400078e02ff */
[----:B------:R-:W-:-:S04]  /*0e10*/  IMAD.WIDE.U32 R186, R167, c[0x0][0x1e0], RZ ;  /* 0x00007800a7ba7a25 */ /* 0x000fc800078e00ff */
[----:B------:R-:W-:-:S04]  /*0e20*/  IMAD.WIDE.U32 R182, R166, c[0x0][0x1e0], RZ ;  /* 0x00007800a6b67a25 */ /* 0x000fc800078e00ff */
[----:B-1----:R-:W-:Y:S01]  /*0e30*/  IMAD.IADD R3, R7, 0x1, R4 ;  /* 0x0000000107037824 */ /* 0x002fe200078e0204 */
[C---:B------:R-:W-:Y:S02]  /*0e40*/  @P2 LEA R4, P0, R0.reuse, c[0x0][0x220], 0x1 ;  /* 0x0000880000042a11 */ /* 0x040fe400078008ff */
[----:B------:R-:W-:Y:S02]  /*0e50*/  MOV R2, R6 ;  /* 0x0000000600027202 */ /* 0x000fe40000000f00 */
[----:B------:R-:W-:Y:S01]  /*0e60*/  @P2 LEA.HI.X R5, R0, c[0x0][0x224], R5, 0x1, P0 ;  /* 0x0000890000052a11 */ /* 0x000fe200000f0c05 */
[----:B------:R-:W-:Y:S01]  /*0e70*/  IMAD.SHL.U32 R0, R213, 0x2, RZ ;  /* 0x00000002d5007824 */ /* 0x000fe200078e00ff */
[----:B------:R-:W-:Y:S01]  /*0e80*/  ISETP.GE.AND P0, PT, R32, c[0x0][0x27c], PT ;  /* 0x00009f0020007a0c */ /* 0x000fe20003f06270 */
[----:B------:R-:W-:Y:S01]  /*0e90*/  IMAD.WIDE.U32 R2, R26, c[0x0][0x1e8], R2 ;  /* 0x00007a001a027a25 */ /* 0x000fe200078e0002 */
[----:B------:R-:W-:-:S03]  /*0ea0*/  @P1 IADD3 R6, P3, R20, R10, RZ ;  /* 0x0000000a14061210 */ /* 0x000fc60007f7e0ff */
[----:B------:R-:W-:-:S08]  /*0eb0*/  IMAD.MOV.U32 R92, RZ, RZ, R2 ;  /* 0x000000ffff5c7224 */ /* 0x000fd000078e0002 */
[----:B------:R-:W-:Y:S02]  /*0ec0*/  @P0 IADD3 R0, -R0, c[0x0][0x1d4], RZ ;  /* 0x0000750000000a10 */ /* 0x000fe40007ffe1ff */
[----:B--2---:R-:W-:Y:S01]  /*0ed0*/  @P4 SHF.R.S32.HI R17, RZ, 0x1f, R16 ;  /* 0x0000001fff114819 */ /* 0x004fe20000011410 */
[----:B------:R-:W-:Y:S02]  /*0ee0*/  @!P4 IMAD.MOV.U32 R16, RZ, RZ, R13 ;  /* 0x000000ffff10c224 */ /* 0x000fe400078e000d */
[----:B------:R-:W-:Y:S01]  /*0ef0*/  @!P4 IMAD.MOV.U32 R17, RZ, RZ, R9 ;  /* 0x000000ffff11c224 */ /* 0x000fe200078e0009 */
[----:B------:R-:W-:Y:S01]  /*0f00*/  ISETP.NE.AND P4, PT, R147, RZ, PT ;  /* 0x000000ff9300720c */ /* 0x000fe20003f85270 */
[----:B------:R-:W-:-:S04]  /*0f10*/  IMAD.WIDE.U32 R12, R96, c[0x0][0x280], R28 ;  /* 0x0000a000600c7a25 */ /* 0x000fc800078e001c */
[----:B------:R-:W-:Y:S02]  /*0f20*/  IMAD.MOV.U32 R110, RZ, RZ, R12 ;  /* 0x000000ffff6e7224 */ /* 0x000fe400078e000c */
[----:B------:R-:W-:-:S04]  /*0f30*/  IMAD.IADD R111, R13, 0x1, R14 ;  /* 0x000000010d6f7824 */ /* 0x000fc800078e020e */
[----:B-----5:R-:W-:Y:S02]  /*0f40*/  IMAD.WIDE.U32 R110, R165, c[0x0][0x280], R110 ;  /* 0x0000a000a56e7a25 */ /* 0x020fe400078e006e */
        /* <DEDUP_REMOVED lines=136> */
[----:B------:R-:W-:Y:S01]  /*17d0*/  IMAD.MOV.U32 R4, RZ, RZ, c[0x0][0x280] ;  /* 0x0000a000ff047624 */ /* 0x000fe200078e00ff */
[-C--:B------:R-:W-:Y:S01]  /*17e0*/  SHF.L.U64.HI R173, R3, R40.reuse, c[0x0][0x294] ;  /* 0x0000a50003ad7619 */ /* 0x080fe20000010228 */
[----:B------:R-:W-:Y:S01]  /*17f0*/  IMAD R0, R0, c[0x0][0x290], RZ ;  /* 0x0000a40000007a24 */ /* 0x000fe200078e02ff */
[-C--:B------:R-:W-:Y:S01]  /*1800*/  SHF.L.U64.HI R194, R5, R175.reuse, c[0x0][0x1e4] ;  /* 0x0000790005c27619 */ /* 0x080fe200000102af */
[C---:B------:R-:W-:Y:S01]  /*1810*/  IMAD.SHL.U32 R202, R4.reuse, 0x20, RZ ;  /* 0x0000002004ca7824 */ /* 0x040fe200078e00ff */
[C---:B------:R-:W-:Y:S01]  /*1820*/  SHF.L.U64.HI R174, R4.reuse, R175, c[0x0][0x284] ;  /* 0x0000a10004ae7619 */ /* 0x040fe200000102af */
[C---:B------:R-:W-:Y:S01]  /*1830*/  IMAD.SHL.U32 R205, R4.reuse, 0x10, RZ ;  /* 0x0000001004cd7824 */ /* 0x040fe200078e00ff */
[C---:B------:R-:W-:Y:S01]  /*1840*/  SHF.L.U64.HI R192, R4.reuse, R193, c[0x0][0x284] ;  /* 0x0000a10004c07619 */ /* 0x040fe200000102c1 */
[C---:B------:R-:W-:Y:S01]  /*1850*/  IMAD.WIDE.U32 R198, R4.reuse, 0x30, RZ ;  /* 0x0000003004c67825 */ /* 0x040fe200078e00ff */
[----:B------:R-:W-:-:S02]  /*1860*/  SHF.L.U64.HI R176, R4, R40, c[0x0][0x284] ;  /* 0x0000a10004b07619 */ /* 0x000fc40000010228 */
[----:B------:R-:W-:Y:S01]  /*1870*/  SHF.L.U32 R204, R4, 0x6, RZ ;  /* 0x0000000604cc7819 */ /* 0x000fe200000006ff */
        /* <DEDUP_REMOVED lines=14> */
[----:B------:R-:W-:Y:S01]  /*1960*/  IADD3 R142, P0, R32, R178, RZ ;  /* 0x000000b2208e7210 */ /* 0x000fe20007f1e0ff */
[----:B------:R-:W-:Y:S01]  /*1970*/  IMAD.SHL.U32 R201, R3, 0x10, RZ ;  /* 0x0000001003c97824 */ /* 0x000fe200078e00ff */
[----:B------:R-:W-:Y:S01]  /*1980*/  IADD3 R128, R199, UR5, RZ ;  /* 0x00000005c7807c10 */ /* 0x000fe2000fffe0ff */
[----:B------:R-:W-:Y:S01]  /*1990*/  IMAD.WIDE.U32 R196, R3, 0x30, RZ ;  /* 0x0000003003c47825 */ /* 0x000fe200078e00ff */
[----:B------:R-:W-:-:S02]  /*19a0*/  IADD3 R30, R28, 0x20, RZ ;  /* 0x000000201c1e7810 */ /* 0x000fc40007ffe0ff */
        /* <DEDUP_REMOVED lines=41> */
.L_x_783:
        /* <DEDUP_REMOVED lines=50> */
.L_x_741:
[----:B------:R-:W-:Y:S05]  /*1f60*/  BSYNC B0 ;  /* 0x0000000000007941 */ /* 0x000fea0003800000 */
.L_x_740:
        /* <DEDUP_REMOVED lines=39> */
.L_x_743:
[----:B------:R-:W-:Y:S05]  /*21e0*/  BSYNC B0 ;  /* 0x0000000000007941 */ /* 0x000fea0003800000 */
.L_x_742:
        /* <DEDUP_REMOVED lines=40> */
.L_x_745:
[----:B------:R-:W-:Y:S05]  /*2470*/  BSYNC B0 ;  /* 0x0000000000007941 */ /* 0x000fea0003800000 */
.L_x_744:
        /* <DEDUP_REMOVED lines=38> */
.L_x_747:
[----:B------:R-:W-:Y:S05]  /*26e0*/  BSYNC B0 ;  /* 0x0000000000007941 */ /* 0x000fea0003800000 */
.L_x_746:
        /* <DEDUP_REMOVED lines=74> */
.L_x_751:
[----:B------:R-:W-:Y:S05]  /*2b90*/  BSYNC B0 ;  /* 0x0000000000007941 */ /* 0x000fea0003800000 */
.L_x_750:
        /* <DEDUP_REMOVED lines=59> */
.L_x_749:
[----:B------:R-:W-:Y:S05]  /*2f50*/  BSYNC B1 ;  /* 0x0000000000017941 */ /* 0x000fea0003800000 */
.L_x_748:
        /* <DEDUP_REMOVED lines=62> */
.L_x_755:
[----:B------:R-:W-:Y:S05]  /*3340*/  BSYNC B0 ;  /* 0x0000000000007941 */ /* 0x000fea0003800000 */
.L_x_754:
        /* <DEDUP_REMOVED lines=59> */
.L_x_753:
[----:B------:R-:W-:Y:S05]  /*3700*/  BSYNC B1 ;  /* 0x0000000000017941 */ /* 0x000fea0003800000 */
.L_x_752:
        /* <DEDUP_REMOVED lines=62> */
.L_x_759:
[----:B------:R-:W-:Y:S05]  /*3af0*/  BSYNC B0 ;  /* 0x0000000000007941 */ /* 0x000fea0003800000 */
.L_x_758:
        /* <DEDUP_REMOVED lines=59> */
.L_x_757:
[----:B------:R-:W-:Y:S05]  /*3eb0*/  BSYNC B1 ;  /* 0x0000000000017941 */ /* 0x000fea0003800000 */
.L_x_756:
        /* <DEDUP_REMOVED lines=61> */
.L_x_762:
[----:B------:R-:W-:Y:S05]  /*4290*/  BSYNC B0 ;  /* 0x0000000000007941 */ /* 0x000fea0003800000 */
.L_x_761:
        /* <DEDUP_REMOVED lines=60> */
.L_x_739:
        /* <DEDUP_REMOVED lines=224> */
.L_x_764:
[----:B---3--:R-:W-:Y:S05]  /*5460*/  BSYNC B0 ;  /* 0x0000000000007941 */ /* 0x008fea0003800000 */
.L_x_763:
        /* <DEDUP_REMOVED lines=115> */
.L_x_766:
[----:B------:R-:W-:Y:S05]  /*5ba0*/  BSYNC B0 ;  /* 0x0000000000007941 */ /* 0x000fea0003800000 */
.L_x_765:
        /* <DEDUP_REMOVED lines=115> */
.L_x_768:
[----:B------:R-:W-:Y:S05]  /*62e0*/  BSYNC B0 ;  /* 0x0000000000007941 */ /* 0x000fea0003800000 */
.L_x_767:
        /* <DEDUP_REMOVED lines=116> */
.L_x_738:
        /* <DEDUP_REMOVED lines=19> */
.L_x_770:
[----:B------:R-:W-:Y:S05]  /*6b60*/  BSYNC B0 ;  /* 0x0000000000007941 */ /* 0x000fea0003800000 */
.L_x_769:
        /* <DEDUP_REMOVED lines=19> */
.L_x_772:
[----:B------:R-:W-:Y:S05]  /*6ca0*/  BSYNC B0 ;  /* 0x0000000000007941 */ /* 0x000fea0003800000 */
.L_x_771:
        /* <DEDUP_REMOVED lines=19> */
.L_x_774:
[----:B------:R-:W-:Y:S05]  /*6de0*/  BSYNC B0 ;  /* 0x0000000000007941 */ /* 0x000fea0003800000 */
.L_x_773:
        /* <DEDUP_REMOVED lines=18> */
.L_x_760:
[----:B------:R-:W-:Y:S05]  /*6f10*/  BSYNC B2 ;  /* 0x0000000000027941 */ /* 0x000fea0003800000 */
.L_x_737:
        /* <DEDUP_REMOVED lines=83> */
.L_x_776:
[----:B-1----:R-:W-:Y:S05]  /*7450*/  BSYNC B0 ;  /* 0x0000000000007941 */ /* 0x002fea0003800000 */
.L_x_775:
        /* <DEDUP_REMOVED lines=19> */
.L_x_778:
[----:B------:R-:W-:Y:S05]  /*7590*/  BSYNC B0 ;  /* 0x0000000000007941 */ /* 0x000fea0003800000 */
.L_x_777:
        /* <DEDUP_REMOVED lines=19> */
.L_x_780:
[----:B------:R-:W-:Y:S05]  /*76d0*/  BSYNC B0 ;  /* 0x0000000000007941 */ /* 0x000fea0003800000 */
.L_x_779:
        /* <DEDUP_REMOVED lines=19> */
.L_x_782:
[----:B------:R-:W-:Y:S05]  /*7810*/  BSYNC B0 ;  /* 0x0000000000007941 */ /* 0x000fea0003800000 */
.L_x_781:
        /* <DEDUP_REMOVED lines=37> */
.L_x_736:
[----:B-1----:R-:W-:Y:S01]  /*7a70*/  ISETP.GE.AND P0, PT, R207, 0x1, PT ;  /* 0x00000001cf00780c */ /* 0x002fe20003f06270 */
[----:B------:R-:W-:Y:S01]  /*7a80*/  IMAD.IADD R18, R181, 0x1, R180 ;  /* 0x00000001b5127824 */ /* 0x000fe200078e02b4 */
[----:B------:R-:W-:Y:S01]  /*7a90*/  PLOP3.LUT P4, PT, PT, PT, PT, 0x80, 0x0 ;  /* 0x000000000000781c */ /* 0x000fe20003f8f070 */
[----:B------:R-:W-:Y:S01]  /*7aa0*/  CS2R R14, SRZ ;  /* 0x00000000000e7805 */ /* 0x000fe2000001ff00 */
[----:B------:R-:W-:Y:S01]  /*7ab0*/  MOV R126, RZ ;  /* 0x000000ff007e7202 */ /* 0x000fe20000000f00 */
[----:B------:R-:W-:Y:S01]  /*7ac0*/  IMAD.MOV.U32 R124, RZ, RZ, RZ ;  /* 0x000000ffff7c7224 */ /* 0x000fe200078e00ff */
[----:B------:R-:W-:Y:S01]  /*7ad0*/  CS2R R130, SRZ ;  /* 0x0000000000827805 */ /* 0x000fe2000001ff00 */
[----:B------:R-:W-:Y:S01]  /*7ae0*/  CS2R R128, SRZ ;  /* 0x0000000000807805 */ /* 0x000fe2000001ff00 */
[----:B------:R-:W-:Y:S01]  /*7af0*/  CS2R R16, SRZ ;  /* 0x0000000000107805 */ /* 0x000fe2000001ff00 */
[----:B------:R-:W-:Y:S01]  /*7b00*/  MOV R122, RZ ;  /* 0x000000ff007a7202 */ /* 0x000fe20000000f00 */
[----:B------:R-:W-:Y:S01]  /*7b10*/  CS2R R120, SRZ ;  /* 0x0000000000787805 */ /* 0x000fe2000001ff00 */
[----:B--2---:R-:W-:Y:S01]  /*7b20*/  CS2R R12, SRZ ;  /* 0x00000000000c7805 */ /* 0x004fe2000001ff00 */
        /* <DEDUP_REMOVED lines=62> */
[----:B------:R-:W-:Y:S01]  /*7f10*/  CS2R R168, SRZ ;  /* 0x0000000000a87805 */ /* 0x000fe2000001ff00 */
[----:B------:R-:W-:Y:S01]  /*7f20*/  CS2R R162, SRZ ;  /* 0x0000000000a27805 */ /* 0x000fe2000001ff00 */
[----:B------:R-:W-:Y:S01]  /*7f30*/  CS2R R54, SRZ ;  /* 0x0000000000367805 */ /* 0x000fe2000001ff00 */
        /* <DEDUP_REMOVED lines=13> */
[----:B------:R-:W-:Y:S01]  /*8010*/  IMAD.MOV.U32 R144, RZ, RZ, RZ ;  /* 0x000000ffff907224 */ /* 0x000fe200078e00ff */
[----:B------:R-:W-:Y:S01]  /*8020*/  MOV R64, RZ ;  /* 0x000000ff00407202 */ /* 0x000fe20000000f00 */
[----:B------:R-:W-:Y:S01]  /*8030*/  CS2R R62, SRZ ;  /* 0x00000000003e7805 */ /* 0x000fe2000001ff00 */
[----:B------:R-:W-:Y:S01]  /*8040*/  IMAD.MOV.U32 R61, RZ, RZ, RZ ;  /* 0x000000ffff3d7224 */ /* 0x000fe200078e00ff */
[----:B------:R-:W-:Y:S05]  /*8050*/  @!P0 BRA `(.L_x_784) ;  /* 0x00011de000008947 */ /* 0x000fea0003800000 */
[----:B------:R-:W2:Y:S01]  /*8060*/  LDL R60, [R1+0x48] ;  /* 0x00004800013c7983 */ /* 0x000ea20000100800 */
[----:B------:R-:W-:-:S03]  /*8070*/  ISETP.NE.U32.AND P0, PT, RZ, c[0x0][0x340], PT ;  /* 0x0000d000ff007a0c */ /* 0x000fc60003f05070 */
[----:B------:R-:W3:Y:S01]  /*8080*/  LDL R173, [R1+0x4] ;  /* 0x0000040001ad7983 */ /* 0x000ee20000100800 */
        /* <DEDUP_REMOVED lines=13> */
[----:B------:R-:W-:Y:S02]  /*8160*/  IMAD R17, R209, 0x80, R72 ;  /* 0x00000080d1117824 */ /* 0x000fe400078e0248 */
[----:B------:R-:W-:-:S05]  /*8170*/  IMAD R24, R185, c[0x0][0x2c4], RZ ;  /* 0x0000b100b9187a24 */ /* 0x000fca00078e02ff */
[C---:B------:R-:W-:Y:S02]  /*8180*/  ISETP.GE.AND P6, PT, R17.reuse, R24, PT ;  /* 0x000000181100720c */ /* 0x040fe40003fc6270 */
[----:B------:R-:W-:Y:S01]  /*8190*/  IADD3 R16, R17, 0x30, RZ ;  /* 0x0000003011107810 */ /* 0x000fe20007ffe0ff */
[----:B--2---:R-:W-:-:S05]  /*81a0*/  @P5 IMAD.WIDE R2, R60, R2, c[0x0][0x340] ;  /* 0x0000d0003c025625 */ /* 0x004fca00078e0202 */
[----:B------:R2:W4:Y:S01]  /*81b0*/  @P5 LDG.E R22, [R2.64] ;  /* 0x0000000802165981 */ /* 0x000522000c1e1900 */
[----:B------:R-:W-:Y:S01]  /*81c0*/  SHF.R.S32.HI R19, RZ, 0x1f, R60 ;  /* 0x0000001fff137819 */ /* 0x000fe2000001143c */
[----:B------:R-:W-:Y:S01]  /*81d0*/  IMAD.MOV.U32 R159, RZ, RZ, c[0x0][0x1e0] ;  /* 0x00007800ff9f7624 */ /* 0x000fe200078e00ff */
[----:B---3--:R-:W-:Y:S02]  /*81e0*/  LEA.HI.SX32 R73, R173, 0xffffffff, 0x1a ;  /* 0xffffffffad497811 */ /* 0x008fe400078fd2ff */
[----:B------:R-:W-:Y:S01]  /*81f0*/  SEL R6, R19, RZ, !P0 ;  /* 0x000000ff13067207 */ /* 0x000fe20004000000 */
[C---:B------:R-:W-:Y:S01]  /*8200*/  IMAD.SHL.U32 R163, R159.reuse, 0x40, RZ ;  /* 0x000000409fa37824 */ /* 0x040fe200078e00ff */
[----:B------:R-:W-:Y:S01]  /*8210*/  SHF.R.S32.HI R48, RZ, 0x1f, R73 ;  /* 0x0000001fff307819 */ /* 0x000fe20000011449 */
[----:B------:R-:W-:Y:S01]  /*8220*/  IMAD.WIDE.U32 R160, R159, 0x20, RZ ;  /* 0x000000209fa07825 */ /* 0x000fe200078e00ff */
[----:B------:R-:W-:-:S03]  /*8230*/  LEA.HI R47, R156, R212, RZ, 0x4 ;  /* 0x000000d49c2f7211 */ /* 0x000fc600078f20ff */
        /* <DEDUP_REMOVED lines=26> */
[----:B------:R-:W-:Y:S01]  /*83e0*/  IMAD.IADD R3, R3, 0x1, R6 ;  /* 0x0000000103037824 */ /* 0x000fe200078e0206 */
[----:B------:R-:W-:Y:S01]  /*83f0*/  IADD3 R6, R17, 0x20, RZ ;  /* 0x0000002011067810 */ /* 0x000fe20007ffe0ff */
[----:B------:R-:W-:Y:S01]  /*8400*/  IMAD R0, R5, c[0x0][0x1a8], RZ ;  /* 0x00006a0005007a24 */ /* 0x000fe200078e02ff */
[----:B------:R-:W-:Y:S01]  /*8410*/  IADD3 R21, R20, 0x40, RZ ;  /* 0x0000004014157810 */ /* 0x000fe20007ffe0ff */
[----:B------:R-:W-:Y:S01]  /*8420*/  IMAD.WIDE.U32 R2, R4, c[0x0][0x1a8], R2 ;  /* 0x00006a0004027a25 */ /* 0x000fe200078e0002 */
[----:B------:R-:W-:Y:S02]  /*8430*/  ISETP.GE.AND P4, PT, R20, c[0x0][0x198], PT ;  /* 0x0000660014007a0c */ /* 0x000fe40003f86270 */
[----:B------:R-:W-:Y:S01]  /*8440*/  ISETP.GE.AND P1, PT, R6, R24, PT ;  /* 0x000000180600720c */ /* 0x000fe20003f26270 */
[----:B------:R-:W-:Y:S01]  /*8450*/  IMAD R0, R4, c[0x0][0x1ac], R0 ;  /* 0x00006b0004007a24 */ /* 0x000fe200078e0200 */
[----:B------:R-:W-:Y:S01]  /*8460*/  LEA R14, P0, R2, c[0x0][0x160], 0x1 ;  /* 0x00005800020e7a11 */ /* 0x000fe200078008ff */
[----:B------:R-:W-:Y:S01]  /*8470*/  IMAD.SHL.U32 R7, R72, 0x40, RZ ;  /* 0x0000004048077824 */ /* 0x000fe200078e00ff */
[----:B------:R-:W-:Y:S01]  /*8480*/  ISETP.GE.AND P3, PT, R21, c[0x0][0x198], PT ;  /* 0x0000660015007a0c */ /* 0x000fe20003f66270 */
[----:B------:R-:W-:Y:S01]  /*8490*/  IMAD.IADD R0, R3, 0x1, R0 ;  /* 0x0000000103007824 */ /* 0x000fe200078e0200 */
[----:B------:R-:W-:Y:S01]  /*84a0*/  LEA.HI R3, R156, R212, RZ, 0x6 ;  /* 0x000000d49c037211 */ /* 0x000fe200078f30ff */
[----:B------:R-:W1:Y:S01]  /*84b0*/  SHFL.IDX PT, R4, R14, RZ, 0x181f ;  /* 0x00181fff0e047589 */ /* 0x000e6200000e0000 */
[----:B------:R-:W-:Y:S01]  /*84c0*/  IMAD.SHL.U32 R34, R84, 0x8, RZ ;  /* 0x0000000854227824 */ /* 0x000fe200078e00ff */
[----:B------:R-:W-:-:S02]  /*84d0*/  LOP3.LUT R25, R7, 0x1c0, RZ, 0xc0, !PT ;  /* 0x000001c007197812 */ /* 0x000fc400078ec0ff */
[----:B------:R-:W-:Y:S01]  /*84e0*/  LEA.HI.X R15, R2, c[0x0][0x164], R0, 0x1, P0 ;  /* 0x00005900020f7a11 */ /* 0x000fe200000f0c00 */
[----:B------:R-:W-:Y:S01]  /*84f0*/  SHFL.IDX PT, R8, R14, 0x2, 0x181f ;  /* 0x00581f000e087f89 */ /* 0x000fe200000e0000 */
[----:B------:R-:W-:Y:S02]  /*8500*/  IADD3 R0, R17, 0x10, RZ ;  /* 0x0000001011007810 */ /* 0x000fe40007ffe0ff */
[--C-:B------:R-:W-:Y:S01]  /*8510*/  LOP3.LUT R13, R25, 0x38, R34.reuse, 0xf8, !PT ;  /* 0x00000038190d7812 */ /* 0x100fe200078ef822 */
[----:B------:R-:W2:Y:S01]  /*8520*/  SHFL.IDX PT, R5, R15, RZ, 0x181f ;  /* 0x00181fff0f057589 */ /* 0x000ea200000e0000 */
[----:B------:R-:W-:Y:S01]  /*8530*/  ISETP.GE.AND P2, PT, R0, R24, PT ;  /* 0x000000180000720c */ /* 0x000fe20003f46270 */
[----:B------:R-:W-:Y:S01]  /*8540*/  IMAD.SHL.U32 R0, R3, 0x8, RZ ;  /* 0x0000000803007824 */ /* 0x000fe200078e00ff */
[----:B------:R-:W-:Y:S01]  /*8550*/  SHF.R.U32.HI R28, RZ, 0x3, R25 ;  /* 0x00000003ff1c7819 */ /* 0x000fe20000011619 */
[----:B------:R-:W3:Y:S01]  /*8560*/  SHFL.IDX PT, R2, R14, 0x1, 0x181f ;  /* 0x00381f000e027f89 */ /* 0x000ee200000e0000 */
[----:B------:R-:W-:-:S02]  /*8570*/  SHF.R.S32.HI R35, RZ, 0x1f, R34 ;  /* 0x0000001fff237819 */ /* 0x000fc40000011422 */
[----:B------:R-:W-:Y:S01]  /*8580*/  LOP3.LUT R26, R0, 0xfffffe00, RZ, 0xc0, !PT ;  /* 0xfffffe00001a7812 */ /* 0x000fe200078ec0ff */
[----:B------:R-:W3:Y:S01]  /*8590*/  SHFL.IDX PT, R3, R15, 0x1, 0x181f ;  /* 0x00381f000f037f89 */ /* 0x000ee200000e0000 */
[--C-:B------:R-:W-:Y:S02]  /*85a0*/  @!P6 SHF.R.S32.HI R0, RZ, 0x1f, R21.reuse ;  /* 0x0000001fff00e819 */ /* 0x100fe40000011415 */
[----:B------:R-:W-:Y:S02]  /*85b0*/  LOP3.LUT R252, R26, R13, R28, 0xf6, !PT ;  /* 0x0000000d1afc7212 */ /* 0x000fe400078ef61c */
[----:B------:R-:W-:Y:S02]  /*85c0*/  @!P6 LEA.HI R12, R0, R21, RZ, 0x3 ;  /* 0x00000015000ce211 */ /* 0x000fe400078f18ff */
[----:B------:R-:W-:Y:S02]  /*85d0*/  @!P2 SHF.R.S32.HI R9, RZ, 0x1f, R21 ;  /* 0x0000001fff09a819 */ /* 0x000fe40000011415 */
[----:B-1----:R-:W-:-:S02]  /*85e0*/  @!P6 LEA R6, P0, R20, R4, 0x1 ;  /* 0x000000041406e211 */ /* 0x002fc400078008ff */
[----:B------:R-:W-:Y:S02]  /*85f0*/  @!P2 LEA.HI R0, R9, R21, RZ, 0x3 ;  /* 0x000000150900a211 */ /* 0x000fe400078f18ff */
[----:B------:R-:W1:Y:S01]  /*8600*/  SHFL.IDX PT, R9, R15, 0x2, 0x181f ;  /* 0x00581f000f097f89 */ /* 0x000e6200000e0000 */
[----:B------:R-:W-:Y:S02]  /*8610*/  @!P6 LOP3.LUT R12, R12, 0xfffffff8, RZ, 0xc0, !PT ;  /* 0xfffffff80c0ce812 */ /* 0x000fe400078ec0ff */
[----:B--2---:R-:W-:Y:S02]  /*8620*/  @!P6 LEA.HI.X R7, R20, R5, R35, 0x1, P0 ;  /* 0x000000051407e211 */ /* 0x004fe400000f0c23 */
[----:B------:R-:W-:Y:S01]  /*8630*/  @!P2 LOP3.LUT R0, R0, 0xfffffff8, RZ, 0xc0, !PT ;  /* 0xfffffff80000a812 */ /* 0x000fe200078ec0ff */
[----:B------:R-:W-:Y:S01]  /*8640*/  @!P6 IMAD.WIDE R12, R12, 0x2, R4 ;  /* 0x000000020c0ce825 */ /* 0x000fe200078e0204 */
[----:B---3--:R-:W-:Y:S01]  /*8650*/  @!P2 LEA R10, P0, R20, R2, 0x1 ;  /* 0x00000002140aa211 */ /* 0x008fe200078008ff */
[----:B------:R-:W2:Y:S02]  /*8660*/  SHFL.IDX PT, R4, R14, 0x3, 0x181f ;  /* 0x00781f000e047f89 */ /* 0x000ea400000e0000 */
[----:B------:R-:W-:Y:S01]  /*8670*/  @!P6 IMAD.SHL.U32 R5, R252, 0x2, RZ ;  /* 0x00000002fc05e824 */ /* 0x000fe200078e00ff */
[----:B------:R-:W-:Y:S01]  /*8680*/  @!P2 LEA.HI.X R11, R20, R3, R35, 0x1, P0 ;  /* 0x00000003140ba211 */ /* 0x000fe200000f0c23 */
[----:B------:R-:W-:Y:S01]  /*8690*/  @!P2 IMAD.WIDE R2, R0, 0x2, R2 ;  /* 0x000000020002a825 */ /* 0x000fe200078e0202 */
[----:B------:R-:W-:-:S02]  /*86a0*/  ISETP.GE.AND P0, PT, R16, R24, PT ;  /* 0x000000181000720c */ /* 0x000fc40003f06270 */
[----:B------:R3:W-:Y:S01]  /*86b0*/  @!P6 LDGSTS.E.BYPASS.LTC128B.128 [R5+0x8100], [R6.64], !P4 ;  /* 0x081000000605efae */ /* 0x0007e2000e101d48 */
[----:B------:R-:W-:-:S03]  /*86c0*/  @!P2 IMAD.SHL.U32 R0, R252, 0x2, RZ ;  /* 0x00000002fc00a824 */ /* 0x000fc600078e00ff */
[----:B------:R1:W-:Y:S04]  /*86d0*/  @!P6 LDGSTS.E.BYPASS.LTC128B.128 [R5+0xc100], [R12.64], !P3 ;  /* 0x0c1000000c05efae */ /* 0x0003e8000d901d48 */
[----:B------:R2:W-:Y:S04]  /*86e0*/  @!P2 LDGSTS.E.BYPASS.LTC128B.128 [R0+0x8900], [R10.64], !P4 ;  /* 0x089000000a00afae */ /* 0x0005e8000e101d48 */
[----:B------:R2:W-:Y:S01]  /*86f0*/  @!P2 LDGSTS.E.BYPASS.LTC128B.128 [R0+0xc900], [R2.64], !P3 ;  /* 0x0c9000000200afae */ /* 0x0005e2000d901d48 */
[--C-:B---3--:R-:W-:Y:S02]  /*8700*/  @!P1 SHF.R.S32.HI R7, RZ, 0x1f, R21.reuse ;  /* 0x0000001fff079819 */ /* 0x108fe40000011415 */
[----:B------:R-:W-:Y:S01]  /*8710*/  @!P1 LEA R6, P2, R20, R8, 0x1 ;  /* 0x0000000814069211 */ /* 0x000fe200078408ff */
[----:B-1----:R-:W1:Y:S01]  /*8720*/  SHFL.IDX PT, R5, R15, 0x3, 0x181f ;  /* 0x00781f000f057f89 */ /* 0x002e6200000e0000 */
[----:B------:R-:W-:Y:S01]  /*8730*/  IMAD R12, R214, c[0x0][0x1e8], RZ ;  /* 0x00007a00d60c7a24 */ /* 0x000fe200078e02ff */
[----:B--2---:R-:W-:-:S03]  /*8740*/  @!P0 SHF.R.S32.HI R10, RZ, 0x1f, R21 ;  /* 0x0000001fff0a8819 */ /* 0x004fc60000011415 */
[----:B------:R-:W-:Y:S01]  /*8750*/  IMAD R12, R59, c[0x0][0x1ec], R12 ;  /* 0x00007b003b0c7a24 */ /* 0x000fe200078e020c */
[----:B------:R-:W-:Y:S02]  /*8760*/  @!P1 LEA.HI R0, R7, R21, RZ, 0x3 ;  /* 0x0000001507009211 */ /* 0x000fe400078f18ff */
[----:B------:R-:W-:Y:S02]  /*8770*/  IADD3 R2, R17, 0x40, RZ ;  /* 0x0000004011027810 */ /* 0x000fe40007ffe0ff */
[----:B------:R-:W-:Y:S01]  /*8780*/  @!P1 LOP3.LUT R3, R0, 0xfffffff8, RZ, 0xc0, !PT ;  /* 0xfffffff800039812 */ /* 0x000fe200078ec0ff */
[----:B------:R-:W-:Y:S01]  /*8790*/  @!P1 IMAD.SHL.U32 R0, R252, 0x2, RZ ;  /* 0x00000002fc009824 */ /* 0x000fe200078e00ff */
[----:B------:R-:W-:Y:S02]  /*87a0*/  @!P1 LEA.HI.X R7, R20, R9, R35, 0x1, P2 ;  /* 0x0000000914079211 */ /* 0x000fe400010f0c23 */
[----:B------:R-:W-:Y:S01]  /*87b0*/  ISETP.GE.AND P2, PT, R2, R24, PT ;  /* 0x000000180200720c */ /* 0x000fe20003f46270 */
[----:B------:R-:W-:Y:S01]  /*87c0*/  @!P1 IMAD.WIDE R8, R3, 0x2, R8 ;  /* 0x0000000203089825 */ /* 0x000fe200078e0208 */
[----:B------:R-:W2:Y:S01]  /*87d0*/  SHFL.IDX PT, R2, R14, 0x4, 0x181f ;  /* 0x00981f000e027f89 */ /* 0x000ea200000e0000 */
[----:B------:R-:W-:-:S03]  /*87e0*/  @!P0 LEA.HI R10, R10, R21, RZ, 0x3 ;  /* 0x000000150a0a8211 */ /* 0x000fc600078f18ff */
[----:B------:R-:W3:Y:S04]  /*87f0*/  SHFL.IDX PT, R3, R15, 0x4, 0x181f ;  /* 0x00981f000f037f89 */ /* 0x000ee800000e0000 */
[----:B------:R1:W-:Y:S04]  /*8800*/  @!P1 LDGSTS.E.BYPASS.LTC128B.128 [R0+0x9100], [R6.64], !P4 ;  /* 0x0910000006009fae */ /* 0x0003e8000e101d48 */
[----:B------:R2:W-:Y:S01]  /*8810*/  @!P1 LDGSTS.E.BYPASS.LTC128B.128 [R0+0xd100], [R8.64], !P3 ;  /* 0x0d10000008009fae */ /* 0x0005e2000d901d48 */
[----:B-1----:R-:W-:Y:S02]  /*8820*/  @!P0 LEA R6, P1, R20, R4, 0x1 ;  /* 0x0000000414068211 */ /* 0x002fe400078208ff */
[----:B--2---:R-:W-:Y:S01]  /*8830*/  @!P0 LOP3.LUT R0, R10, 0xfffffff8, RZ, 0xc0, !PT ;  /* 0xfffffff80a008812 */ /* 0x004fe200078ec0ff */
[----:B------:R-:W-:Y:S01]  /*8840*/  @!P0 IMAD.SHL.U32 R9, R252, 0x2, RZ ;  /* 0x00000002fc098824 */ /* 0x000fe200078e00ff */
[----:B------:R-:W-:Y:S01]  /*8850*/  @!P0 LEA.HI.X R7, R20, R5, R35, 0x1, P1 ;  /* 0x0000000514078211 */ /* 0x000fe200008f0c23 */
[----:B------:R-:W1:Y:S02]  /*8860*/  SHFL.IDX PT, R8, R14, 0x5, 0x181f ;  /* 0x00b81f000e087f89 */ /* 0x000e6400000e0000 */
[----:B------:R-:W-:Y:S01]  /*8870*/  @!P0 IMAD.WIDE R4, R0, 0x2, R4 ;  /* 0x0000000200048825 */ /* 0x000fe200078e0204 */
[----:B------:R-:W-:Y:S01]  /*8880*/  @!P2 SHF.R.S32.HI R0, RZ, 0x1f, R21 ;  /* 0x0000001fff00a819 */ /* 0x000fe20000011415 */
[----:B------:R2:W-:Y:S03]  /*8890*/  @!P0 LDGSTS.E.BYPASS.LTC128B.128 [R9+0x9900], [R6.64], !P4 ;  /* 0x0990000006098fae */ /* 0x0005e6000e101d48 */
[----:B------:R-:W-:Y:S01]  /*88a0*/  @!P2 LEA.HI R0, R0, R21, RZ, 0x3 ;  /* 0x000000150000a211 */ /* 0x000fe200078f18ff */
[----:B------:R1:W-:Y:S01]  /*88b0*/  @!P0 LDGSTS.E.BYPASS.LTC128B.128 [R9+0xd900], [R4.64], !P3 ;  /* 0x0d90000004098fae */ /* 0x0003e2000d901d48 */
[----:B------:R-:W-:-:S02]  /*88c0*/  IADD3 R16, P3, R72, R18, RZ ;  /* 0x0000001248107210 */ /* 0x000fc40007f7e0ff */
[----:B--2---:R-:W-:Y:S02]  /*88d0*/  SHF.R.S32.HI R7, RZ, 0x1f, R18 ;  /* 0x0000001fff077819 */ /* 0x004fe40000011412 */
[----:B------:R-:W-:Y:S01]  /*88e0*/  IADD3 R6, R17, 0x50, RZ ;  /* 0x0000005011067810 */ /* 0x000fe20007ffe0ff */
[----:B-1----:R-:W1:Y:S01]  /*88f0*/  SHFL.IDX PT, R9, R15, 0x5, 0x181f ;  /* 0x00b81f000f097f89 */ /* 0x002e6200000e0000 */
[----:B------:R-:W-:Y:S02]  /*8900*/  LEA.HI.X.SX32 R18, R72, R7, 0x1, P3 ;  /* 0x0000000748127211 */ /* 0x000fe400018f0eff */
[----:B------:R-:W-:Y:S02]  /*8910*/  @!P2 LEA R4, P0, R20, R2, 0x1 ;  /* 0x000000021404a211 */ /* 0x000fe400078008ff */
[----:B------:R-:W-:Y:S02]  /*8920*/  ISETP.GE.AND P3, PT, R21, c[0x0][0x198], PT ;  /* 0x0000660015007a0c */ /* 0x000fe40003f66270 */
[----:B------:R-:W-:-:S02]  /*8930*/  ISETP.GE.AND P1, PT, R6, R24, PT ;  /* 0x000000180600720c */ /* 0x000fc40003f26270 */
[----:B------:R-:W-:Y:S01]  /*8940*/  @!P2 LOP3.LUT R6, R0, 0xfffffff8, RZ, 0xc0, !PT ;  /* 0xfffffff80006a812 */ /* 0x000fe200078ec0ff */
[----:B------:R-:W-:Y:S01]  /*8950*/  @!P2 IMAD.SHL.U32 R0, R252, 0x2, RZ ;  /* 0x00000002fc00a824 */ /* 0x000fe200078e00ff */
[----:B---3--:R-:W-:Y:S02]  /*8960*/  @!P2 LEA.HI.X R5, R20, R3, R35, 0x1, P0 ;  /* 0x000000031405a211 */ /* 0x008fe400000f0c23 */
[----:B------:R-:W-:Y:S01]  /*8970*/  IADD3 R7, R17, 0x60, RZ ;  /* 0x0000006011077810 */ /* 0x000fe20007ffe0ff */
[----:B------:R-:W-:Y:S02]  /*8980*/  @!P2 IMAD.WIDE R2, R6, 0x2, R2 ;  /* 0x000000020602a825 */ /* 0x000fe400078e0202 */
[----:B------:R2:W-:Y:S01]  /*8990*/  @!P2 LDGSTS.E.BYPASS.LTC128B.128 [R0+0xa100], [R4.64], !P4 ;  /* 0x0a1000000400afae */ /* 0x0005e2000e101d48 */
[----:B------:R-:W-:-:S03]  /*89a0*/  ISETP.GE.AND P0, PT, R7, R24, PT ;  /* 0x000000180700720c */ /* 0x000fc60003f06270 */
[----:B------:R3:W-:Y:S01]  /*89b0*/  @!P2 LDGSTS.E.BYPASS.LTC128B.128 [R0+0xe100], [R2.64], !P3 ;  /* 0x0e1000000200afae */ /* 0x0007e2000d901d48 */
[----:B------:R-:W-:-:S03]  /*89c0*/  @!P1 LEA R10, P2, R20, R8, 0x1 ;  /* 0x00000008140a9211 */ /* 0x000fc600078408ff */
[----:B------:R-:W-:Y:S01]  /*89d0*/  SHFL.IDX PT, R6, R14, 0x6, 0x181f ;  /* 0x00d81f000e067f89 */ /* 0x000fe200000e0000 */
[----:B-1----:R-:W-:-:S03]  /*89e0*/  @!P1 LEA.HI.X R11, R20, R9, R35, 0x1, P2 ;  /* 0x00000009140b9211 */ /* 0x002fc600010f0c23 */
[----:B------:R-:W1:Y:S01]  /*89f0*/  SHFL.IDX PT, R7, R15, 0x6, 0x181f ;  /* 0x00d81f000f077f89 */ /* 0x000e6200000e0000 */
[----:B--2---:R-:W-:-:S04]  /*8a00*/  IMAD R4, R18, c[0x0][0x1e0], RZ ;  /* 0x0000780012047a24 */ /* 0x004fc800078e02ff */
[C---:B------:R-:W-:Y:S01]  /*8a10*/  IMAD R4, R16.reuse, c[0x0][0x1e4], R4 ;  /* 0x0000790010047a24 */ /* 0x040fe200078e0204 */
[----:B---3--:R-:W-:Y:S01]  /*8a20*/  IADD3 R0, R17, 0x70, RZ ;  /* 0x0000007011007810 */ /* 0x008fe20007ffe0ff */
[----:B------:R-:W-:-:S03]  /*8a30*/  IMAD.WIDE.U32 R2, R16, c[0x0][0x1e0], R34 ;  /* 0x0000780010027a25 */ /* 0x000fc600078e0022 */
[----:B------:R-:W-:Y:S01]  /*8a40*/  ISETP.GE.AND P2, PT, R0, R24, PT ;  /* 0x000000180000720c */ /* 0x000fe20003f46270 */
[----:B------:R-:W-:Y:S01]  /*8a50*/  IMAD.IADD R3, R3, 0x1, R4 ;  /* 0x0000000103037824 */ /* 0x000fe200078e0204 */
[--C-:B------:R-:W-:Y:S02]  /*8a60*/  @!P1 SHF.R.S32.HI R4, RZ, 0x1f, R21.reuse ;  /* 0x0000001fff049819 */ /* 0x100fe40000011415 */
[----:B------:R-:W-:Y:S01]  /*8a70*/  @!P0 SHF.R.S32.HI R0, RZ, 0x1f, R21 ;  /* 0x0000001fff008819 */ /* 0x000fe20000011415 */
[----:B------:R-:W-:Y:S01]  /*8a80*/  IMAD.WIDE.U32 R2, R59, c[0x0][0x1e8], R2 ;  /* 0x00007a003b027a25 */ /* 0x000fe200078e0002 */
[-C--:B------:R-:W-:Y:S02]  /*8a90*/  @!P1 LEA.HI R4, R4, R21.reuse, RZ, 0x3 ;  /* 0x0000001504049211 */ /* 0x080fe400078f18ff */
[----:B------:R-:W-:Y:S01]  /*8aa0*/  @!P0 LEA.HI R13, R0, R21, RZ, 0x3 ;  /* 0x00000015000d8211 */ /* 0x000fe200078f18ff */
[----:B------:R-:W-:Y:S01]  /*8ab0*/  @!P1 IMAD.SHL.U32 R0, R252, 0x2, RZ ;  /* 0x00000002fc009824 */ /* 0x000fe200078e00ff */
[----:B------:R-:W-:-:S03]  /*8ac0*/  @!P1 LOP3.LUT R4, R4, 0xfffffff8, RZ, 0xc0, !PT ;  /* 0xfffffff804049812 */ /* 0x000fc600078ec0ff */
[----:B------:R-:W-:Y:S01]  /*8ad0*/  @!P2 SHF.R.S32.HI R5, RZ, 0x1f, R21 ;  /* 0x0000001fff05a819 */ /* 0x000fe20000011415 */
[----:B------:R2:W-:Y:S01]  /*8ae0*/  @!P1 LDGSTS.E.BYPASS.LTC128B.128 [R0+0xa900], [R10.64], !P4 ;  /* 0x0a9000000a009fae */ /* 0x0005e2000e101d48 */
[----:B------:R-:W-:Y:S02]  /*8af0*/  @!P1 IMAD.WIDE R8, R4, 0x2, R8 ;  /* 0x0000000204089825 */ /* 0x000fe400078e0208 */
[----:B------:R-:W-:Y:S02]  /*8b00*/  @!P2 LEA.HI R17, R5, R21, RZ, 0x3 ;  /* 0x000000150511a211 */ /* 0x000fe400078f18ff */
[----:B------:R-:W-:Y:S01]  /*8b10*/  IMAD.IADD R5, R12, 0x1, R3 ;  /* 0x000000010c057824 */ /* 0x000fe200078e0203 */
[----:B------:R3:W-:Y:S01]  /*8b20*/  @!P1 LDGSTS.E.BYPASS.LTC128B.128 [R0+0xe900], [R8.64], !P3 ;  /* 0x0e90000008009fae */ /* 0x0007e2000d901d48 */
[----:B----4-:R-:W-:Y:S01]  /*8b30*/  @P5 SHF.R.S32.HI R3, RZ, 0x1f, R22 ;  /* 0x0000001fff035819 */ /* 0x010fe20000011416 */
[----:B------:R-:W-:Y:S02]  /*8b40*/  @!P5 IMAD.MOV.U32 R3, RZ, RZ, R19 ;  /* 0x000000ffff03d224 */ /* 0x000fe400078e0013 */
[----:B------:R-:W-:-:S02]  /*8b50*/  IMAD.MOV.U32 R4, RZ, RZ, R2 ;  /* 0x000000ffff047224 */ /* 0x000fc400078e0002 */
[----:B------:R-:W-:Y:S02]  /*8b60*/  @P5 IMAD.MOV.U32 R2, RZ, RZ, R22 ;  /* 0x000000ffff025224 */ /* 0x000fe400078e0016 */
[----:B------:R-:W-:Y:S02]  /*8b70*/  @!P5 IMAD.MOV.U32 R2, RZ, RZ, R60 ;  /* 0x000000ffff02d224 */ /* 0x000fe400078e003c */
[----:B------:R-:W-:Y:S01]  /*8b80*/  IMAD.MOV.U32 R12, RZ, RZ, c[0x0][0x1e4] ;  /* 0x00007900ff0c7624 */ /* 0x000fe200078e00ff */
[----:B--2---:R-:W-:-:S05]  /*8b90*/  @!P0 LOP3.LUT R10, R13, 0xfffffff8, RZ, 0xc0, !PT ;  /* 0xfffffff80d0a8812 */ /* 0x004fca00078ec0ff */
[----:B-1----:R-:W-:Y:S01]  /*8ba0*/  @!P0 IMAD.WIDE R10, R10, 0x2, R6 ;  /* 0x000000020a0a8825 */ /* 0x002fe200078e0206 */
[----:B---3--:R-:W-:Y:S02]  /*8bb0*/  @!P0 LEA R8, P1, R20, R6, 0x1 ;  /* 0x0000000614088211 */ /* 0x008fe400078208ff */
[----:B------:R1:W2:Y:S01]  /*8bc0*/  SHFL.IDX PT, R6, R14, 0x7, 0x181f ;  /* 0x00f81f000e067f89 */ /* 0x0002a200000e0000 */
[----:B------:R-:W-:Y:S01]  /*8bd0*/  @!P0 IMAD.SHL.U32 R0, R252, 0x2, RZ ;  /* 0x00000002fc008824 */ /* 0x000fe200078e00ff */
[----:B------:R-:W-:Y:S02]  /*8be0*/  @!P0 LEA.HI.X R9, R20, R7, R35, 0x1, P1 ;  /* 0x0000000714098211 */ /* 0x000fe400008f0c23 */
[----:B------:R-:W-:Y:S01]  /*8bf0*/  ISETP.NE.U32.AND P1, PT, RZ, c[0x0][0x350], PT ;  /* 0x0000d400ff007a0c */ /* 0x000fe20003f25070 */
[----:B------:R-:W3:Y:S04]  /*8c00*/  SHFL.IDX PT, R7, R15, 0x7, 0x181f ;  /* 0x00f81f000f077f89 */ /* 0x000ee800000e0000 */
[----:B------:R4:W-:Y:S04]  /*8c10*/  @!P0 LDGSTS.E.BYPASS.LTC128B.128 [R0+0xb100], [R8.64], !P4 ;  /* 0x0b10000008008fae */ /* 0x0009e8000e101d48 */
[----:B------:R4:W-:Y:S01]  /*8c20*/  @!P0 LDGSTS.E.BYPASS.LTC128B.128 [R0+0xf100], [R10.64], !P3 ;  /* 0x0f1000000a008fae */ /* 0x0009e2000d901d48 */
[----:B------:R-:W-:-:S04]  /*8c30*/  ISETP.NE.AND.EX P0, PT, RZ, c[0x0][0x354], PT, P1 ;  /* 0x0000d500ff007a0c */ /* 0x000fc80003f05310 */
[----:B------:R-:W-:Y:S02]  /*8c40*/  SEL R13, R2, RZ, !P0 ;  /* 0x000000ff020d7207 */ /* 0x000fe40004000000 */
[----:B-1----:R-:W-:Y:S01]  /*8c50*/  SEL R14, R3, RZ, !P0 ;  /* 0x000000ff030e7207 */ /* 0x002fe20004000000 */
[----:B------:R-:W-:Y:S02]  /*8c60*/  IMAD.MOV.U32 R3, RZ, RZ, 0x6 ;  /* 0x00000006ff037424 */ /* 0x000fe400078e00ff */
[----:B------:R-:W-:Y:S01]  /*8c70*/  IMAD.WIDE.U32 R22, R13, c[0x0][0x1f0], R4 ;  /* 0x00007c000d167a25 */ /* 0x000fe200078e0004 */
[C---:B--2---:R-:W-:Y:S02]  /*8c80*/  @!P2 LEA R4, P1, R20.reuse, R6, 0x1 ;  /* 0x000000061404a211 */ /* 0x044fe400078208ff */
[----:B------:R-:W-:Y:S01]  /*8c90*/  SHF.L.U64.HI R158, R159, R3, c[0x0][0x1e4] ;  /* 0x000079009f9e7619 */ /* 0x000fe20000010203 */
[----:B------:R-:W-:Y:S01]  /*8ca0*/  IMAD.MOV.U32 R166, RZ, RZ, R22 ;  /* 0x000000ffffa67224 */ /* 0x000fe200078e0016 */
[----:B---3--:R-:W-:Y:S01]  /*8cb0*/  @!P2 LEA.HI.X R5, R20, R7, R35, 0x1, P1 ;  /* 0x000000071405a211 */ /* 0x008fe200008f0c23 */
[----:B------:R1:W-:Y:S01]  /*8cc0*/  STL.64 [R1+0x40], R22 ;  /* 0x0000401601007387 */ /* 0x0003e20000100a00 */
[----:B----4-:R-:W-:-:S04]  /*8cd0*/  IMAD.IADD R8, R207, 0x1, -R72 ;  /* 0x00000001cf087824 */ /* 0x010fc800078e0a48 */
[----:B------:R-:W-:Y:S02]  /*8ce0*/  IMAD R8, R73, -0x40, R8 ;  /* 0xffffffc049087824 */ /* 0x000fe400078e0208 */
[----:B------:R-:W-:Y:S02]  /*8cf0*/  IMAD R0, R14, c[0x0][0x1f0], RZ ;  /* 0x00007c000e007a24 */ /* 0x000fe400078e02ff */
[----:B------:R-:W-:Y:S01]  /*8d00*/  @!P2 IMAD.SHL.U32 R10, R252, 0x2, RZ ;  /* 0x00000002fc0aa824 */ /* 0x000fe200078e00ff */
[C---:B------:R-:W-:Y:S01]  /*8d10*/  ISETP.GE.AND P0, PT, R8.reuse, 0x1, PT ;  /* 0x000000010800780c */ /* 0x040fe20003f06270 */
[----:B------:R-:W-:Y:S01]  /*8d20*/  IMAD R2, R13, c[0x0][0x1f4], R0 ;  /* 0x00007d000d027a24 */ /* 0x000fe200078e0200 */
[----:B------:R-:W-:Y:S01]  /*8d30*/  ISETP.GE.AND P5, PT, R8, 0x11, PT ;  /* 0x000000110800780c */ /* 0x000fe20003fa6270 */
[----:B------:R-:W-:Y:S01]  /*8d40*/  IMAD R0, R158, R73, RZ ;  /* 0x000000499e007224 */ /* 0x000fe200078e02ff */
[----:B------:R2:W-:Y:S01]  /*8d50*/  @!P2 LDGSTS.E.BYPASS.LTC128B.128 [R10+0xb900], [R4.64], !P4 ;  /* 0x0b900000040aafae */ /* 0x0005e2000e101d48 */
[----:B------:R-:W-:Y:S01]  /*8d60*/  IMAD.IADD R167, R23, 0x1, R2 ;  /* 0x0000000117a77824 */ /* 0x000fe200078e0202 */
[----:B------:R-:W-:Y:S01]  /*8d70*/  ISETP.GE.AND P4, PT, R34, c[0x0][0x1d4], PT ;  /* 0x0000750022007a0c */ /* 0x000fe20003f86270 */
[-C--:B------:R-:W-:Y:S01]  /*8d80*/  IMAD R9, R48, R163.reuse, R0 ;  /* 0x000000a330097224 */ /* 0x080fe200078e0200 */
[----:B------:R-:W-:Y:S01]  /*8d90*/  IADD3 R0, R34, 0x40, RZ ;  /* 0x0000004022007810 */ /* 0x000fe20007ffe0ff */
[----:B------:R-:W-:Y:S01]  /*8da0*/  IMAD.WIDE.U32 R2, R73, R163, R166 ;  /* 0x000000a349027225 */ /* 0x000fe200078e00a6 */
[----:B------:R1:W-:Y:S02]  /*8db0*/  STL.64 [R1+0x30], R166 ;  /* 0x000030a601007387 */ /* 0x0003e40000100a00 */
[----:B------:R-:W-:Y:S01]  /*8dc0*/  ISETP.GE.AND P3, PT, R0, c[0x0][0x1d4], PT ;  /* 0x0000750000007a0c */ /* 0x000fe20003f66270 */
[----:B------:R-:W-:Y:S01]  /*8dd0*/  IMAD.IADD R3, R3, 0x1, R9 ;  /* 0x0000000103037824 */ /* 0x000fe200078e0209 */
[----:B------:R-:W-:-:S05]  /*8de0*/  @!P2 LOP3.LUT R0, R17, 0xfffffff8, RZ, 0xc0, !PT ;  /* 0xfffffff81100a812 */ /* 0x000fca00078ec0ff */
[----:B------:R-:W-:-:S04]  /*8df0*/  @!P2 IMAD.WIDE R6, R0, 0x2, R6 ;  /* 0x000000020006a825 */ /* 0x000fc800078e0206 */
[----:B------:R-:W-:Y:S01]  /*8e00*/  @P0 IMAD.SHL.U32 R0, R252, 0x2, RZ ;  /* 0x00000002fc000824 */ /* 0x000fe200078e00ff */
[----:B--2---:R-:W-:-:S04]  /*8e10*/  @P0 LEA R4, P1, R2, c[0x0][0x1c8], 0x1 ;  /* 0x0000720002040a11 */ /* 0x004fc800078208ff */
[----:B------:R-:W-:Y:S02]  /*8e20*/  @P0 LEA.HI.X R5, R2, c[0x0][0x1cc], R3, 0x1, P1 ;  /* 0x0000730002050a11 */ /* 0x000fe400008f0c03 */
[----:B------:R-:W-:-:S13]  /*8e30*/  ISETP.GE.AND P1, PT, R21, c[0x0][0x198], PT ;  /* 0x0000660015007a0c */ /* 0x000fda0003f26270 */
[----:B------:R2:W-:Y:S01]  /*8e40*/  @!P2 LDGSTS.E.BYPASS.LTC128B.128 [R10+0xf900], [R6.64], !P1 ;  /* 0x0f900000060aafae */ /* 0x0005e2000c901d48 */
[----:B------:R-:W-:-:S03]  /*8e50*/  ISETP.GE.AND P1, PT, R8, 0x21, PT ;  /* 0x000000210800780c */ /* 0x000fc60003f26270 */
[----:B------:R-:W0:Y:S04]  /*8e60*/  LDGDEPBAR ;  /* 0x00000000000079af */ /* 0x000e280000000000 */
[----:B------:R-:W-:Y:S01]  /*8e70*/  BAR.SYNC.DEFER_BLOCKING 0x0 ;  /* 0x0000000000007b1d */ /* 0x000fe20000010000 */
[----:B--2---:R-:W-:-:S04]  /*8e80*/  IMAD.SHL.U32 R6, R12, 0x20, RZ ;  /* 0x000000200c067824 */ /* 0x004fc800078e00ff */
[----:B------:R-:W-:Y:S01]  /*8e90*/  IMAD.IADD R162, R161, 0x1, R6 ;  /* 0x00000001a1a27824 */ /* 0x000fe200078e0206 */
[----:B------:R-:W-:Y:S01]  /*8ea0*/  @!PT LDS RZ, [RZ] ;  /* 0x00000000fffff984 */ /* 0x000fe20000000800 */
[----:B------:R-:W-:Y:S01]  /*8eb0*/  @!PT LDS RZ, [RZ] ;  /* 0x00000000fffff984 */ /* 0x000fe20000000800 */
[----:B------:R-:W-:Y:S01]  /*8ec0*/  @!PT LDS RZ, [RZ] ;  /* 0x00000000fffff984 */ /* 0x000fe20000000800 */
[----:B------:R2:W-:Y:S04]  /*8ed0*/  @P0 LDGSTS.E.BYPASS.LTC128B.128 [R0+0x4100], [R4.64], !P4 ;  /* 0x0410000004000fae */ /* 0x0005e8000e101d48 */
[----:B------:R2:W-:Y:S01]  /*8ee0*/  @P0 LDGSTS.E.BYPASS.LTC128B.128 [R0+0x6100], [R4.64+0x80], !P3 ;  /* 0x0610008004000fae */ /* 0x0005e2000d901d48 */
[----:B------:R-:W-:-:S03]  /*8ef0*/  ISETP.GE.AND P0, PT, R8, 0x31, PT ;  /* 0x000000310800780c */ /* 0x000fc60003f06270 */
[----:B------:R1:W-:Y:S01]  /*8f00*/  STL [R1+0x50], R162 ;  /* 0x000050a201007387 */ /* 0x0003e20000100800 */
[----:B--2---:R-:W-:Y:S01]  /*8f10*/  @P5 LEA R0, P2, R159, R2, 0x4 ;  /* 0x000000029f005211 */ /* 0x004fe200078420ff */
[----:B------:R-:W-:-:S03]  /*8f20*/  IMAD R4, R18, c[0x0][0x208], RZ ;  /* 0x0000820012047a24 */ /* 0x000fc600078e02ff */
[----:B------:R-:W-:Y:S01]  /*8f30*/  @P5 LEA.HI.X R5, R159, R3, R12, 0x4, P2 ;  /* 0x000000039f055211 */ /* 0x000fe200010f240c */
[----:B------:R-:W-:Y:S01]  /*8f40*/  IMAD R6, R16, c[0x0][0x20c], R4 ;  /* 0x0000830010067a24 */ /* 0x000fe200078e0204 */
[----:B------:R-:W-:-:S03]  /*8f50*/  @P5 LEA R10, P2, R0, c[0x0][0x1c8], 0x1 ;  /* 0x00007200000a5a11 */ /* 0x000fc600078408ff */
[----:B------:R-:W-:Y:S01]  /*8f60*/  @P0 IMAD R12, R12, 0x30, RZ ;  /* 0x000000300c0c0824 */ /* 0x000fe200078e02ff */
[----:B------:R-:W-:Y:S01]  /*8f70*/  @P5 LEA.HI.X R11, R0, c[0x0][0x1cc], R5, 0x1, P2 ;  /* 0x00007300000b5a11 */ /* 0x000fe200010f0c05 */
[----:B------:R-:W-:Y:S01]  /*8f80*/  IMAD.WIDE.U32 R4, R16, c[0x0][0x208], R34 ;  /* 0x0000820010047a25 */ /* 0x000fe200078e0022 */
[----:B------:R-:W-:-:S03]  /*8f90*/  @P1 IADD3 R0, P2, R2, R160, RZ ;  /* 0x000000a002001210 */ /* 0x000fc60007f5e0ff */
[----:B------:R-:W-:Y:S02]  /*8fa0*/  IMAD.IADD R5, R5, 0x1, R6 ;  /* 0x0000000105057824 */ /* 0x000fe400078e0206 */
[--C-:B------:R-:W-:Y:S01]  /*8fb0*/  @P1 IMAD.X R7, R162, 0x1, R3.reuse, P2 ;  /* 0x00000001a2071824 */ /* 0x100fe200010e0603 */
[----:B------:R-:W-:Y:S01]  /*8fc0*/  @P1 LEA R8, P2, R0, c[0x0][0x1c8], 0x1 ;  /* 0x0000720000081a11 */ /* 0x000fe200078408ff */
[----:B------:R-:W-:-:S03]  /*8fd0*/  @P0 IMAD.WIDE.U32 R2, R159, 0x30, R2 ;  /* 0x000000309f020825 */ /* 0x000fc600078e0002 */
[----:B------:R-:W-:Y:S01]  /*8fe0*/  @P1 LEA.HI.X R9, R0, c[0x0][0x1cc], R7, 0x1, P2 ;  /* 0x0000730000091a11 */ /* 0x000fe200010f0c07 */
[----:B------:R-:W-:Y:S01]  /*8ff0*/  @P0 IMAD.IADD R0, R12, 0x1, R3 ;  /* 0x000000010c000824 */ /* 0x000fe200078e0203 */
[----:B------:R-:W-:Y:S01]  /*9000*/  @P0 LEA R6, P2, R2, c[0x0][0x1c8], 0x1 ;  /* 0x0000720002060a11 */ /* 0x000fe200078408ff */
[----:B------:R-:W-:Y:S01]  /*9010*/  @P5 IMAD.SHL.U32 R3, R252, 0x2, RZ ;  /* 0x00000002fc035824 */ /* 0x000fe200078e00ff */
[----:B------:R-:W-:Y:S02]  /*9020*/  LOP3.LUT R12, R47, 0xfffffff0, RZ, 0xc0, !PT ;  /* 0xfffffff02f0c7812 */ /* 0x000fe400078ec0ff */
[----:B------:R-:W-:Y:S01]  /*9030*/  @P0 LEA.HI.X R7, R2, c[0x0][0x1cc], R0, 0x1, P2 ;  /* 0x0000730002070a11 */ /* 0x000fe200010f0c00 */
[----:B------:R-:W-:Y:S01]  /*9040*/  @P1 IMAD.SHL.U32 R0, R252, 0x2, RZ ;  /* 0x00000002fc001824 */ /* 0x000fe200078e00ff */
[----:B------:R2:W-:Y:S01]  /*9050*/  @P5 LDGSTS.E.BYPASS.LTC128B.128 [R3+0x4900], [R10.64], !P4 ;  /* 0x049000000a035fae */ /* 0x0005e2000e101d48 */
[----:B------:R-:W-:-:S03]  /*9060*/  IMAD.IADD R12, R212, 0x1, -R12 ;  /* 0x00000001d40c7824 */ /* 0x000fc600078e0a0c */
[----:B------:R2:W-:Y:S02]  /*9070*/  @P5 LDGSTS.E.BYPASS.LTC128B.128 [R3+0x6900], [R10.64+0x80], !P3 ;  /* 0x069000800a035fae */ /* 0x0005e4000d901d48 */
[----:B------:R-:W-:Y:S02]  /*9080*/  SHF.R.S32.HI R2, RZ, 0x1f, R12 ;  /* 0x0000001fff027819 */ /* 0x000fe4000001140c */
[----:B------:R3:W-:Y:S02]  /*9090*/  @P1 LDGSTS.E.BYPASS.LTC128B.128 [R0+0x5100], [R8.64], !P4 ;  /* 0x0510000008001fae */ /* 0x0007e4000e101d48 */
[----:B------:R-:W-:Y:S02]  /*90a0*/  LEA.HI R46, R2, R12, RZ, 0x3 ;  /* 0x0000000c022e7211 */ /* 0x000fe400078f18ff */
[----:B------:R3:W-:Y:S01]  /*90b0*/  @P1 LDGSTS.E.BYPASS.LTC128B.128 [R0+0x7100], [R8.64+0x80], !P3 ;  /* 0x0710008008001fae */ /* 0x0007e2000d901d48 */
[----:B--2---:R-:W-:Y:S02]  /*90c0*/  IMAD R3, R214, c[0x0][0x210], RZ ;  /* 0x00008400d6037a24 */ /* 0x004fe400078e02ff */
[----:B---3--:R-:W-:-:S02]  /*90d0*/  @P0 IMAD.SHL.U32 R0, R252, 0x2, RZ ;  /* 0x00000002fc000824 */ /* 0x008fc400078e00ff */
[C---:B------:R-:W-:Y:S02]  /*90e0*/  IMAD R8, R59.reuse, c[0x0][0x214], R3 ;  /* 0x000085003b087a24 */ /* 0x040fe400078e0203 */
[----:B------:R-:W-:Y:S01]  /*90f0*/  IMAD.WIDE.U32 R2, R59, c[0x0][0x210], R4 ;  /* 0x000084003b027a25 */ /* 0x000fe200078e0004 */
[----:B------:R2:W-:Y:S01]  /*9100*/  @P0 LDGSTS.E.BYPASS.LTC128B.128 [R0+0x5900], [R6.64], !P4 ;  /* 0x0590000006000fae */ /* 0x0005e2000e101d48 */
[----:B------:R-:W-:Y:S02]  /*9110*/  LOP3.LUT R4, R46, 0xfffffff8, RZ, 0xc0, !PT ;  /* 0xfffffff82e047812 */ /* 0x000fe400078ec0ff */
[----:B------:R-:W-:Y:S01]  /*9120*/  IMAD.IADD R3, R8, 0x1, R3 ;  /* 0x0000000108037824 */ /* 0x000fe200078e0203 */
[----:B------:R2:W-:Y:S01]  /*9130*/  @P0 LDGSTS.E.BYPASS.LTC128B.128 [R0+0x7900], [R6.64+0x80], !P3 ;  /* 0x0790008006000fae */ /* 0x0005e2000d901d48 */
[----:B------:R-:W-:Y:S01]  /*9140*/  ISETP.LT.AND P0, PT, RZ, c[0x0][0x27c], PT ;  /* 0x00009f00ff007a0c */ /* 0x000fe20003f01270 */
[----:B------:R-:W-:Y:S02]  /*9150*/  IMAD.IADD R45, R12, 0x1, -R4 ;  /* 0x000000010c2d7824 */ /* 0x000fe400078e0a04 */
[----:B------:R-:W-:Y:S01]  /*9160*/  IMAD.WIDE.U32 R76, R13, c[0x0][0x218], R2 ;  /* 0x000086000d4c7a25 */ /* 0x000fe200078e0002 */
[----:B------:R-:W0:Y:S02]  /*9170*/  LDGDEPBAR ;  /* 0x00000000000079af */ /* 0x000e240000000000 */
[----:B------:R-:W-:Y:S01]  /*9180*/  R2P PR, R45, 0x6 ;  /* 0x000000062d007804 */ /* 0x000fe20000000000 */
[----:B------:R-:W-:Y:S01]  /*9190*/  IMAD.MOV.U32 R4, RZ, RZ, 0x10 ;  /* 0x00000010ff047424 */ /* 0x000fe200078e00ff */
[----:B------:R1:W-:Y:S01]  /*91a0*/  STL.64 [R1+0x38], R76 ;  /* 0x0000384c01007387 */ /* 0x0003e20000100a00 */
[----:B------:R-:W-:-:S03]  /*91b0*/  IMAD.MOV.U32 R3, RZ, RZ, 0x20 ;  /* 0x00000020ff037424 */ /* 0x000fc600078e00ff */
[----:B------:R-:W-:Y:S02]  /*91c0*/  SEL R4, R4, 0xfffffff0, !P1 ;  /* 0xfffffff004047807 */ /* 0x000fe40004800000 */
[----:B------:R-:W-:Y:S01]  /*91d0*/  SEL R3, R3, 0xffffffe0, !P2 ;  /* 0xffffffe003037807 */ /* 0x000fe20005000000 */
[----:B--2---:R-:W-:-:S04]  /*91e0*/  IMAD R0, R14, c[0x0][0x218], RZ ;  /* 0x000086000e007a24 */ /* 0x004fc800078e02ff */
[----:B------:R-:W-:-:S04]  /*91f0*/  IMAD R0, R13, c[0x0][0x21c], R0 ;  /* 0x000087000d007a24 */ /* 0x000fc800078e0200 */
[----:B------:R-:W-:-:S05]  /*9200*/  IMAD.IADD R74, R77, 0x1, R0 ;  /* 0x000000014d4a7824 */ /* 0x000fca00078e0200 */
[----:B------:R1:W-:Y:S01]  /*9210*/  STL [R1+0x4c], R74 ;  /* 0x00004c4a01007387 */ /* 0x0003e20000100800 */
[----:B------:R-:W-:Y:S05]  /*9220*/  @P0 BRA `(.L_x_785) ;  /* 0x0000002000000947 */ /* 0x000fea0003800000 */
[----:B------:R-:W-:-:S04]  /*9230*/  DEPBAR.LE SB0, 0x1 ;  /* 0x000080400000791a */ /* 0x000fc80000000000 */
[----:B------:R-:W-:Y:S05]  /*9240*/  BRA `(.L_x_786) ;  /* 0x0000657000007947 */ /* 0x000fea0003800000 */
.L_x_785:
[----:B-----5:R-:W-:Y:S01]  /*9250*/  SHF.R.S32.HI R0, RZ, 0x1f, R165 ;  /* 0x0000001fff007819 */ /* 0x020fe200000114a5 */
[----:B------:R-:W-:Y:S01]  /*9260*/  ULDC.U8 UR4, c[0x0][0x298] ;  /* 0x0000a60000047ab9 */ /* 0x000fe20000000000 */
[C---:B------:R-:W-:Y:S01]  /*9270*/  IMAD.WIDE.U32 R8, R165.reuse, c[0x0][0x280], RZ ;  /* 0x0000a000a5087a25 */ /* 0x040fe200078e00ff */
        /* <DEDUP_REMOVED lines=16> */
[----:B------:R-:W-:Y:S01]  /*9380*/  SHF.L.U32 R29, R84, 0x2, RZ ;  /* 0x00000002541d7819 */ /* 0x000fe200000006ff */
        /* <DEDUP_REMOVED lines=21> */
.L_x_789:
[----:B------:R-:W-:Y:S05]  /*94e0*/  BSYNC B0 ;  /* 0x0000000000007941 */ /* 0x000fea0003800000 */
.L_x_788:
[----:B------:R-:W-:Y:S01]  /*94f0*/  IMAD R0, R209, -0x80, R24 ;  /* 0xffffff80d1007824 */ /* 0x000fe200078e0218 */
[--C-:B--2--5:R-:W-:Y:S01]  /*9500*/  SHF.R.U64 R19, R12, 0x10, R13.reuse ;  /* 0x000000100c137819 */ /* 0x124fe2000000120d */
[----:B------:R-:W-:Y:S01]  /*9510*/  IMAD.MOV.U32 R21, RZ, RZ, R12 ;  /* 0x000000ffff157224 */ /* 0x000fe200078e000c */
[--C-:B------:R-:W-:Y:S01]  /*9520*/  SHF.R.U32.HI R15, RZ, 0x10, R13.reuse ;  /* 0x00000010ff0f7819 */ /* 0x100fe2000001160d */
[----:B------:R-:W-:Y:S01]  /*9530*/  IMAD.MOV.U32 R20, RZ, RZ, R13 ;  /* 0x000000ffff147224 */ /* 0x000fe200078e000d */
[----:B------:R-:W-:Y:S01]  /*9540*/  IMNMX R28, R0, 0x80, PT ;  /* 0x00000080001c7817 */ /* 0x000fe20003800200 */
[--C-:B------:R-:W-:Y:S01]  /*9550*/  IMAD.MOV.U32 R17, RZ, RZ, R9.reuse ;  /* 0x000000ffff117224 */ /* 0x100fe200078e0009 */
[--C-:B------:R-:W-:Y:S01]  /*9560*/  SHF.R.U64 R16, R8, 0x10, R9.reuse ;  /* 0x0000001008107819 */ /* 0x100fe20000001209 */
[----:B------:R-:W-:Y:S01]  /*9570*/  IMAD.MOV.U32 R18, RZ, RZ, R8 ;  /* 0x000000ffff127224 */ /* 0x000fe200078e0008 */
[----:B------:R-:W-:Y:S01]  /*9580*/  ISETP.GE.AND P0, PT, R72, R28, PT ;  /* 0x0000001c4800720c */ /* 0x000fe20003f06270 */
[----:B------:R-:W-:Y:S01]  /*9590*/  IMAD.MOV.U32 R14, RZ, RZ, R10 ;  /* 0x000000ffff0e7224 */ /* 0x000fe200078e000a */
[----:B------:R-:W-:Y:S01]  /*95a0*/  SHF.R.U32.HI R12, RZ, 0x10, R9 ;  /* 0x00000010ff0c7819 */ /* 0x000fe20000011609 */
[----:B------:R-:W-:Y:S01]  /*95b0*/  IMAD.MOV.U32 R13, RZ, RZ, R11 ;  /* 0x000000ffff0d7224 */ /* 0x000fe200078e000b */
[----:B------:R-:W-:-:S04]  /*95c0*/  DEPBAR.LE SB0, 0x1 ;  /* 0x000080400000791a */ /* 0x000fc80000000000 */
[----:B------:R-:W-:Y:S01]  /*95d0*/  IMAD.MOV.U32 R9, RZ, RZ, R6 ;  /* 0x000000ffff097224 */ /* 0x000fe200078e0006 */
[----:B------:R-:W-:Y:S01]  /*95e0*/  SHF.R.U64 R10, R10, 0x10, R11 ;  /* 0x000000100a0a7819 */ /* 0x000fe2000000120b */
[----:B------:R-:W-:Y:S01]  /*95f0*/  IMAD.MOV.U32 R5, RZ, RZ, R7 ;  /* 0x000000ffff057224 */ /* 0x000fe200078e0007 */
[----:B------:R-:W-:Y:S01]  /*9600*/  SHF.R.U32.HI R8, RZ, 0x10, R11 ;  /* 0x00000010ff087819 */ /* 0x000fe2000001160b */
[----:B------:R-:W-:Y:S01]  /*9610*/  BSSY B1, `(.L_x_790) ;  /* 0x0000060000017945 */ /* 0x000fe20003800000 */
[--C-:B------:R-:W-:Y:S02]  /*9620*/  SHF.R.U64 R2, R6, 0x10, R7.reuse ;  /* 0x0000001006027819 */ /* 0x100fe40000001207 */
[----:B------:R-:W-:Y:S02]  /*9630*/  SHF.R.U32.HI R0, RZ, 0x10, R7 ;  /* 0x00000010ff007819 */ /* 0x000fe40000011607 */
[----:B------:R-:W-:Y:S02]  /*9640*/  PRMT R21, R21, 0x5410, R19 ;  /* 0x0000541015157816 */ /* 0x000fe40000000013 */
[----:B-1----:R-:W-:-:S02]  /*9650*/  PRMT R22, R20, 0x5410, R15 ;  /* 0x0000541014167816 */ /* 0x002fc4000000000f */
[----:B------:R-:W-:Y:S02]  /*9660*/  PRMT R24, R18, 0x5410, R16 ;  /* 0x0000541012187816 */ /* 0x000fe40000000010 */
        /* <DEDUP_REMOVED lines=11> */
[----:B------:R-:W-:Y:S01]  /*9720*/  SHF.L.U32 R5, R21, 0x10, RZ ;  /* 0x0000001015057819 */ /* 0x000fe200000006ff */
[----:B------:R-:W-:Y:S01]  /*9730*/  IMAD.U32 R0, R19, 0x10000, RZ ;  /* 0x0001000013007824 */ /* 0x000fe200078e00ff */
[----:B------:R-:W-:Y:S02]  /*9740*/  LOP3.LUT R2, R21, 0xffff0000, RZ, 0xc0, !PT ;  /* 0xffff000015027812 */ /* 0x000fe400078ec0ff */
[C---:B-1----:R-:W-:Y:S01]  /*9750*/  SHF.L.U32 R7, R8.reuse, 0x10, RZ ;  /* 0x0000001008077819 */ /* 0x042fe200000006ff */
[----:B------:R-:W-:Y:S01]  /*9760*/  IMAD.U32 R16, R11, 0x10000, RZ ;  /* 0x000100000b107824 */ /* 0x000fe200078e00ff */
[----:B------:R-:W-:Y:S02]  /*9770*/  LOP3.LUT R6, R8, 0xffff0000, RZ, 0xc0, !PT ;  /* 0xffff000008067812 */ /* 0x000fe400078ec0ff */
[C---:B------:R-:W-:Y:S02]  /*9780*/  SHF.L.U32 R13, R9.reuse, 0x10, RZ ;  /* 0x00000010090d7819 */ /* 0x040fe400000006ff */
[----:B------:R-:W-:Y:S01]  /*9790*/  LOP3.LUT R8, R9, 0xffff0000, RZ, 0xc0, !PT ;  /* 0xffff000009087812 */ /* 0x000fe200078ec0ff */
[----:B------:R-:W-:Y:S01]  /*97a0*/  FMUL.FTZ R14, R6, R0 ;  /* 0x00000000060e7220 */ /* 0x000fe20000410000 */
[----:B------:R-:W-:-:S02]  /*97b0*/  LOP3.LUT R9, R19, 0xffff0000, RZ, 0xc0, !PT ;  /* 0xffff000013097812 */ /* 0x000fc400078ec0ff */
[C---:B------:R-:W-:Y:S01]  /*97c0*/  SHF.L.U32 R15, R10.reuse, 0x10, RZ ;  /* 0x000000100a0f7819 */ /* 0x040fe200000006ff */
[-C--:B------:R-:W-:Y:S01]  /*97d0*/  FFMA.FTZ R18, R7, R5.reuse, -R14 ;  /* 0x0000000507127223 */ /* 0x080fe2000001080e */
[----:B------:R-:W-:Y:S01]  /*97e0*/  LOP3.LUT R12, R10, 0xffff0000, RZ, 0xc0, !PT ;  /* 0xffff00000a0c7812 */ /* 0x000fe200078ec0ff */
[----:B------:R-:W-:Y:S01]  /*97f0*/  FMUL.FTZ R10, R6, R5 ;  /* 0x00000005060a7220 */ /* 0x000fe20000410000 */
[----:B------:R-:W-:Y:S01]  /*9800*/  LOP3.LUT R11, R11, 0xffff0000, RZ, 0xc0, !PT ;  /* 0xffff00000b0b7812 */ /* 0x000fe200078ec0ff */
[-C--:B------:R-:W-:Y:S01]  /*9810*/  FMUL.FTZ R6, R8, R9.reuse ;  /* 0x0000000908067220 */ /* 0x080fe20000410000 */
[----:B------:R-:W-:Y:S01]  /*9820*/  LOP3.LUT R5, R22, 0xffff0000, RZ, 0xc0, !PT ;  /* 0xffff000016057812 */ /* 0x000fe200078ec0ff */
[----:B------:R-:W-:Y:S01]  /*9830*/  FFMA.FTZ R17, R7, R0, R10 ;  /* 0x0000000007117223 */ /* 0x000fe2000001000a */
[----:B------:R-:W-:Y:S01]  /*9840*/  LOP3.LUT R0, R20, 0xffff0000, RZ, 0xc0, !PT ;  /* 0xffff000014007812 */ /* 0x000fe200078ec0ff */
[-C--:B------:R-:W-:Y:S02]  /*9850*/  FMUL.FTZ R8, R8, R2.reuse ;  /* 0x0000000208087220 */ /* 0x080fe40000410000 */
[C---:B------:R-:W-:Y:S01]  /*9860*/  FFMA.FTZ R14, R13.reuse, R2, -R6 ;  /* 0x000000020d0e7223 */ /* 0x040fe20000010806 */
[----:B------:R-:W-:Y:S01]  /*9870*/  SHF.L.U32 R2, R20, 0x10, RZ ;  /* 0x0000001014027819 */ /* 0x000fe200000006ff */
[----:B------:R-:W-:Y:S01]  /*9880*/  FFMA.FTZ R13, R13, R9, R8 ;  /* 0x000000090d0d7223 */ /* 0x000fe20000010008 */
[----:B------:R-:W-:Y:S01]  /*9890*/  SHF.L.U32 R6, R22, 0x10, RZ ;  /* 0x0000001016067819 */ /* 0x000fe200000006ff */
[----:B------:R-:W-:-:S02]  /*98a0*/  FMUL.FTZ R7, R11, R0 ;  /* 0x000000000b077220 */ /* 0x000fc40000410000 */
[C---:B------:R-:W-:Y:S02]  /*98b0*/  FMUL.FTZ R9, R12.reuse, R2 ;  /* 0x000000020c097220 */ /* 0x040fe40000410000 */
[-C--:B------:R-:W-:Y:S02]  /*98c0*/  FMUL.FTZ R8, R12, R6.reuse ;  /* 0x000000060c087220 */ /* 0x080fe40000410000 */
[-C--:B------:R-:W-:Y:S02]  /*98d0*/  FMUL.FTZ R11, R11, R5.reuse ;  /* 0x000000050b0b7220 */ /* 0x080fe40000410000 */
        /* <DEDUP_REMOVED lines=9> */
.L_x_793:
[----:B------:R-:W-:Y:S05]  /*9970*/  BSYNC B0 ;  /* 0x0000000000007941 */ /* 0x000fea0003800000 */
.L_x_792:
        /* <DEDUP_REMOVED lines=24> */
[----:B------:R-:W-:Y:S01]  /*9b00*/  FFMA.FTZ R14, R13, R2, -R6 ;  /* 0x000000020d0e7223 */ /* 0x000fe20000010806 */
        /* <DEDUP_REMOVED lines=16> */
.L_x_791:
[----:B------:R-:W-:Y:S05]  /*9c10*/  BSYNC B1 ;  /* 0x0000000000017941 */ /* 0x000fea0003800000 */
.L_x_790:
        /* <DEDUP_REMOVED lines=19> */
[CC--:B------:R-:W-:Y:S01]  /*9d50*/  FFMA.FTZ R18, R5.reuse, R7.reuse, -R14 ;  /* 0x0000000705127223 */ /* 0x0c0fe2000001080e */
[----:B------:R-:W-:Y:S01]  /*9d60*/  LOP3.LUT R12, R10, 0xffff0000, RZ, 0xc0, !PT ;  /* 0xffff00000a0c7812 */ /* 0x000fe200078ec0ff */
[----:B------:R-:W-:Y:S01]  /*9d70*/  FMUL.FTZ R10, R5, R6 ;  /* 0x00000006050a7220 */ /* 0x000fe20000410000 */
[----:B------:R-:W-:Y:S01]  /*9d80*/  LOP3.LUT R11, R11, 0xffff0000, RZ, 0xc0, !PT ;  /* 0xffff00000b0b7812 */ /* 0x000fe200078ec0ff */
[CC--:B------:R-:W-:Y:S01]  /*9d90*/  FMUL.FTZ R6, R9.reuse, R8.reuse ;  /* 0x0000000809067220 */ /* 0x0c0fe20000410000 */
[----:B------:R-:W-:Y:S01]  /*9da0*/  LOP3.LUT R5, R22, 0xffff0000, RZ, 0xc0, !PT ;  /* 0xffff000016057812 */ /* 0x000fe200078ec0ff */
[----:B------:R-:W-:Y:S01]  /*9db0*/  FFMA.FTZ R17, R0, R7, R10 ;  /* 0x0000000700117223 */ /* 0x000fe2000001000a */
[----:B------:R-:W-:Y:S01]  /*9dc0*/  LOP3.LUT R0, R20, 0xffff0000, RZ, 0xc0, !PT ;  /* 0xffff000014007812 */ /* 0x000fe200078ec0ff */
[C---:B------:R-:W-:Y:S02]  /*9dd0*/  FMUL.FTZ R8, R2.reuse, R8 ;  /* 0x0000000802087220 */ /* 0x040fe40000410000 */
        /* <DEDUP_REMOVED lines=17> */
.L_x_797:
[----:B------:R-:W-:Y:S05]  /*9ef0*/  BSYNC B0 ;  /* 0x0000000000007941 */ /* 0x000fea0003800000 */
.L_x_796:
        /* <DEDUP_REMOVED lines=19> */
[-C--:B------:R-:W-:Y:S01]  /*a030*/  FMUL.FTZ R6, R9, R8.reuse ;  /* 0x0000000809067220 */ /* 0x080fe20000410000 */
[----:B------:R-:W-:Y:S01]  /*a040*/  LOP3.LUT R5, R26, 0xffff0000, RZ, 0xc0, !PT ;  /* 0xffff00001a057812 */ /* 0x000fe200078ec0ff */
[----:B------:R-:W-:Y:S01]  /*a050*/  FFMA.FTZ R17, R0, R7, R10 ;  /* 0x0000000700117223 */ /* 0x000fe2000001000a */
[C---:B------:R-:W-:Y:S01]  /*a060*/  LOP3.LUT R0, R25.reuse, 0xffff0000, RZ, 0xc0, !PT ;  /* 0xffff000019007812 */ /* 0x040fe200078ec0ff */
        /* <DEDUP_REMOVED lines=18> */
.L_x_795:
[----:B------:R-:W-:Y:S05]  /*a190*/  BSYNC B1 ;  /* 0x0000000000017941 */ /* 0x000fea0003800000 */
.L_x_794:
        /* <DEDUP_REMOVED lines=45> */
.L_x_801:
[----:B------:R-:W-:Y:S05]  /*a470*/  BSYNC B0 ;  /* 0x0000000000007941 */ /* 0x000fea0003800000 */
.L_x_800:
        /* <DEDUP_REMOVED lines=41> */
.L_x_799:
[----:B------:R-:W-:Y:S05]  /*a710*/  BSYNC B1 ;  /* 0x0000000000017941 */ /* 0x000fea0003800000 */
.L_x_798:
        /* <DEDUP_REMOVED lines=45> */
.L_x_805:
[----:B------:R-:W-:Y:S05]  /*a9f0*/  BSYNC B0 ;  /* 0x0000000000007941 */ /* 0x000fea0003800000 */
.L_x_804:
        /* <DEDUP_REMOVED lines=41> */
.L_x_803:
[----:B------:R-:W-:Y:S05]  /*ac90*/  BSYNC B1 ;  /* 0x0000000000017941 */ /* 0x000fea0003800000 */
.L_x_802:
        /* <DEDUP_REMOVED lines=45> */
.L_x_809:
[----:B------:R-:W-:Y:S05]  /*af70*/  BSYNC B0 ;  /* 0x0000000000007941 */ /* 0x000fea0003800000 */
.L_x_808:
        /* <DEDUP_REMOVED lines=41> */
.L_x_807:
[----:B------:R-:W-:Y:S05]  /*b210*/  BSYNC B1 ;  /* 0x0000000000017941 */ /* 0x000fea0003800000 */
.L_x_806:
        /* <DEDUP_REMOVED lines=45> */
.L_x_813:
[----:B------:R-:W-:Y:S05]  /*b4f0*/  BSYNC B0 ;  /* 0x0000000000007941 */ /* 0x000fea0003800000 */
.L_x_812:
        /* <DEDUP_REMOVED lines=41> */
.L_x_811:
[----:B------:R-:W-:Y:S05]  /*b790*/  BSYNC B1 ;  /* 0x0000000000017941 */ /* 0x000fea0003800000 */
.L_x_810:
        /* <DEDUP_REMOVED lines=45> */
.L_x_817:
[----:B------:R-:W-:Y:S05]  /*ba70*/  BSYNC B0 ;  /* 0x0000000000007941 */ /* 0x000fea0003800000 */
.L_x_816:
        /* <DEDUP_REMOVED lines=41> */
.L_x_815:
[----:B------:R-:W-:Y:S05]  /*bd10*/  BSYNC B1 ;  /* 0x0000000000017941 */ /* 0x000fea0003800000 */
.L_x_814:
[----:B------:R-:W-:-:S04]  /*bd20*/  IADD3 R0, R72, 0x70, RZ ;  /* 0x0000007048007810 */ /* 0x000fc80007ffe0ff */
        /* <DEDUP_REMOVED lines=43> */
.L_x_820:
[----:B------:R-:W-:Y:S05]  /*bfe0*/  BSYNC B0 ;  /* 0x0000000000007941 */ /* 0x000fea0003800000 */
.L_x_819:
        /* <DEDUP_REMOVED lines=42> */
.L_x_787:
        /* <DEDUP_REMOVED lines=17> */
.L_x_822:
[----:B------:R-:W-:Y:S05]  /*c3a0*/  BSYNC B0 ;  /* 0x0000000000007941 */ /* 0x000fea0003800000 */
.L_x_821:
[----:B------:R-:W-:Y:S01]  /*c3b0*/  IMAD R0, R209, -0x80, R24 ;  /* 0xffffff80d1007824 */ /* 0x000fe200078e0218 */
[----:B------:R-:W-:Y:S01]  /*c3c0*/  ISETP.GE.AND P0, PT, R20, c[0x0][0x27c], PT ;  /* 0x00009f0014007a0c */ /* 0x000fe20003f06270 */
[--C-:B-1---5:R-:W-:Y:S01]  /*c3d0*/  IMAD.MOV.U32 R22, RZ, RZ, R13.reuse ;  /* 0x000000ffff167224 */ /* 0x122fe200078e000d */
[--C-:B------:R-:W-:Y:S01]  /*c3e0*/  SHF.R.U64 R21, R12, 0x10, R13.reuse ;  /* 0x000000100c157819 */ /* 0x100fe2000000120d */
[----:B--2---:R-:W-:Y:S01]  /*c3f0*/  IMAD.MOV.U32 R19, RZ, RZ, R14 ;  /* 0x000000ffff137224 */ /* 0x004fe200078e000e */
[----:B------:R-:W-:Y:S01]  /*c400*/  IMNMX R44, R0, 0x80, PT ;  /* 0x00000080002c7817 */ /* 0x000fe20003800200 */
[----:B------:R-:W-:Y:S01]  /*c410*/  IMAD.MOV.U32 R23, RZ, RZ, R12 ;  /* 0x000000ffff177224 */ /* 0x000fe200078e000c */
[----:B------:R-:W-:Y:S01]  /*c420*/  SHF.R.U32.HI R16, RZ, 0x10, R13 ;  /* 0x00000010ff107819 */ /* 0x000fe2000001160d */
[----:B------:R-:W-:Y:S01]  /*c430*/  IMAD.MOV.U32 R18, RZ, RZ, R15 ;  /* 0x000000ffff127224 */ /* 0x000fe200078e000f */
[----:B------:R-:W-:Y:S01]  /*c440*/  ISETP.GE.OR P1, PT, R72, R44, P0 ;  /* 0x0000002c4800720c */ /* 0x000fe20000726670 */
[----:B------:R-:W-:Y:S01]  /*c450*/  IMAD.MOV.U32 R13, RZ, RZ, R9 ;  /* 0x000000ffff0d7224 */ /* 0x000fe200078e0009 */
[--C-:B------:R-:W-:Y:S01]  /*c460*/  SHF.R.U64 R17, R14, 0x10, R15.reuse ;  /* 0x000000100e117819 */ /* 0x100fe2000000120f */
[----:B------:R-:W-:Y:S01]  /*c470*/  IMAD.MOV.U32 R14, RZ, RZ, R8 ;  /* 0x000000ffff0e7224 */ /* 0x000fe200078e0008 */
[----:B------:R-:W-:Y:S01]  /*c480*/  SHF.R.U32.HI R12, RZ, 0x10, R15 ;  /* 0x00000010ff0c7819 */ /* 0x000fe2000001160f */
[----:B------:R-:W-:Y:S01]  /*c490*/  IMAD.MOV.U32 R6, RZ, RZ, R10 ;  /* 0x000000ffff067224 */ /* 0x000fe200078e000a */
[----:B------:R-:W-:-:S04]  /*c4a0*/  DEPBAR.LE SB0, 0x1 ;  /* 0x000080400000791a */ /* 0x000fc80000000000 */
[----:B------:R-:W-:Y:S01]  /*c4b0*/  IMAD.MOV.U32 R5, RZ, RZ, R11 ;  /* 0x000000ffff057224 */ /* 0x000fe200078e000b */
[--C-:B------:R-:W-:Y:S01]  /*c4c0*/  SHF.R.U64 R8, R8, 0x10, R9.reuse ;  /* 0x0000001008087819 */ /* 0x100fe20000001209 */
[----:B------:R-:W-:Y:S01]  /*c4d0*/  BSSY B0, `(.L_x_823) ;  /* 0x0000065000007945 */ /* 0x000fe20003800000 */
[----:B------:R-:W-:Y:S02]  /*c4e0*/  SHF.R.U32.HI R7, RZ, 0x10, R9 ;  /* 0x00000010ff077819 */ /* 0x000fe40000011609 */
[--C-:B------:R-:W-:Y:S02]  /*c4f0*/  SHF.R.U64 R2, R10, 0x10, R11.reuse ;  /* 0x000000100a027819 */ /* 0x100fe4000000120b */
[----:B------:R-:W-:Y:S02]  /*c500*/  SHF.R.U32.HI R0, RZ, 0x10, R11 ;  /* 0x00000010ff007819 */ /* 0x000fe4000001160b */
[----:B------:R-:W-:Y:S02]  /*c510*/  PRMT R39, R23, 0x5410, R21 ;  /* 0x0000541017277816 */ /* 0x000fe40000000015 */
[----:B------:R-:W-:-:S02]  /*c520*/  PRMT R43, R22, 0x5410, R16 ;  /* 0x00005410162b7816 */ /* 0x000fc40000000010 */
        /* <DEDUP_REMOVED lines=9> */
[----:B------:R-:W1:Y:S03]  /*c5c0*/  LDS.128 R12, [R27+0x8100] ;  /* 0x008100001b0c7984 */ /* 0x000e660000000c00 */
        /* <DEDUP_REMOVED lines=10> */
[----:B------:R-:W-:Y:S02]  /*c670*/  IMAD.SHL.U32 R29, R0, 0x2, RZ ;  /* 0x00000002001d7824 */ /* 0x000fe400078e00ff */
        /* <DEDUP_REMOVED lines=15> */
[C---:B------:R-:W-:Y:S01]  /*c770*/  FMUL.FTZ R7, R5.reuse, R2 ;  /* 0x0000000205077220 */ /* 0x040fe20000410000 */
[----:B------:R-:W-:Y:S01]  /*c780*/  LOP3.LUT R9, R38, 0xffff0000, RZ, 0xc0, !PT ;  /* 0xffff000026097812 */ /* 0x000fe200078ec0ff */
[-C--:B------:R-:W-:Y:S01]  /*c790*/  FMUL.FTZ R6, R5, R0.reuse ;  /* 0x0000000005067220 */ /* 0x080fe20000410000 */
[----:B------:R-:W-:Y:S01]  /*c7a0*/  LOP3.LUT R5, R39, 0xffff0000, RZ, 0xc0, !PT ;  /* 0xffff000027057812 */ /* 0x000fe200078ec0ff */
[----:B------:R-:W-:Y:S01]  /*c7b0*/  FFMA.FTZ R33, R16, R0, -R7 ;  /* 0x0000000010217223 */ /* 0x000fe20000010807 */
[----:B------:R-:W-:Y:S01]  /*c7c0*/  SHF.L.U32 R0, R40, 0x10, RZ ;  /* 0x0000001028007819 */ /* 0x000fe200000006ff */
[----:B------:R-:W-:Y:S01]  /*c7d0*/  FMUL.FTZ R8, R12, R9 ;  /* 0x000000090c087220 */ /* 0x000fe20000410000 */
[----:B------:R-:W-:Y:S01]  /*c7e0*/  SHF.L.U32 R14, R10, 0x10, RZ ;  /* 0x000000100a0e7819 */ /* 0x000fe200000006ff */
[----:B------:R-:W-:Y:S01]  /*c7f0*/  FFMA.FTZ R32, R16, R2, R6 ;  /* 0x0000000210207223 */ /* 0x000fe20000010006 */
[----:B------:R-:W-:Y:S01]  /*c800*/  LOP3.LUT R15, R10, 0xffff0000, RZ, 0xc0, !PT ;  /* 0xffff00000a0f7812 */ /* 0x000fe200078ec0ff */
[----:B------:R-:W-:Y:S01]  /*c810*/  IMAD.U32 R2, R43, 0x10000, RZ ;  /* 0x000100002b027824 */ /* 0x000fe200078e00ff */
[----:B------:R-:W-:Y:S01]  /*c820*/  SHF.L.U32 R10, R36, 0x10, RZ ;  /* 0x00000010240a7819 */ /* 0x000fe200000006ff */
[-C--:B------:R-:W-:Y:S01]  /*c830*/  FMUL.FTZ R7, R12, R5.reuse ;  /* 0x000000050c077220 */ /* 0x080fe20000410000 */
[----:B------:R-:W-:Y:S01]  /*c840*/  LOP3.LUT R22, R11, 0xffff0000, RZ, 0xc0, !PT ;  /* 0xffff00000b167812 */ /* 0x000fe200078ec0ff */
[----:B------:R-:W-:Y:S01]  /*c850*/  FFMA.FTZ R31, R17, R5, -R8 ;  /* 0x00000005111f7223 */ /* 0x000fe20000010808 */
[----:B------:R-:W-:Y:S01]  /*c860*/  SHF.L.U32 R8, R41, 0x10, RZ ;  /* 0x0000001029087819 */ /* 0x000fe200000006ff */
[----:B------:R-:W-:-:S02]  /*c870*/  FMUL.FTZ R5, R13, R0 ;  /* 0x000000000d057220 */ /* 0x000fc40000410000 */
[-C--:B------:R-:W-:Y:S02]  /*c880*/  FMUL.FTZ R6, R13, R2.reuse ;  /* 0x000000020d067220 */ /* 0x080fe40000410000 */
[C---:B------:R-:W-:Y:S01]  /*c890*/  FFMA.FTZ R28, R18.reuse, R2, -R5 ;  /* 0x00000002121c7223 */ /* 0x040fe20000010805 */
[C---:B------:R-:W-:Y:S01]  /*c8a0*/  LOP3.LUT R5, R37.reuse, 0xffff0000, RZ, 0xc0, !PT ;  /* 0xffff000025057812 */ /* 0x040fe200078ec0ff */
[----:B------:R-:W-:Y:S02]  /*c8b0*/  IMAD.U32 R2, R37, 0x10000, RZ ;  /* 0x0001000025027824 */ /* 0x000fe400078e00ff */
[----:B------:R-:W-:Y:S01]  /*c8c0*/  FFMA.FTZ R18, R18, R0, R6 ;  /* 0x0000000012127223 */ /* 0x000fe20000010006 */
[----:B------:R-:W-:Y:S01]  /*c8d0*/  LOP3.LUT R0, R36, 0xffff0000, RZ, 0xc0, !PT ;  /* 0xffff000024007812 */ /* 0x000fe200078ec0ff */
[----:B------:R-:W-:Y:S02]  /*c8e0*/  FFMA.FTZ R30, R17, R9, R7 ;  /* 0x00000009111e7223 */ /* 0x000fe40000010007 */
[----:B------:R-:W-:-:S02]  /*c8f0*/  FMUL.FTZ R6, R14, R10 ;  /* 0x0000000a0e067220 */ /* 0x000fc40000410000 */
[-C--:B------:R-:W-:Y:S02]  /*c900*/  FMUL.FTZ R9, R14, R2.reuse ;  /* 0x000000020e097220 */ /* 0x080fe40000410000 */
[----:B------:R-:W-:Y:S01]  /*c910*/  FFMA.FTZ R12, R20, R2, -R6 ;  /* 0x00000002140c7223 */ /* 0x000fe20000010806 */
[----:B------:R-:W-:Y:S01]  /*c920*/  SHF.L.U32 R2, R42, 0x10, RZ ;  /* 0x000000102a027819 */ /* 0x000fe200000006ff */
[C---:B------:R-:W-:Y:S02]  /*c930*/  FMUL.FTZ R7, R15.reuse, R0 ;  /* 0x000000000f077220 */ /* 0x040fe40000410000 */
[----:B------:R-:W-:Y:S02]  /*c940*/  FFMA.FTZ R20, R20, R10, R9 ;  /* 0x0000000a14147223 */ /* 0x000fe40000010009 */
[----:B------:R-:W-:Y:S02]  /*c950*/  FMUL.FTZ R6, R15, R5 ;  /* 0x000000050f067220 */ /* 0x000fe40000410000 */
[----:B------:R-:W-:-:S02]  /*c960*/  FMUL.FTZ R9, R19, R8 ;  /* 0x0000000813097220 */ /* 0x000fc40000410000 */
[C---:B------:R-:W-:Y:S01]  /*c970*/  FFMA.FTZ R14, R21.reuse, R5, -R7 ;  /* 0x00000005150e7223 */ /* 0x040fe20000010807 */
[----:B------:R-:W-:Y:S01]  /*c980*/  LOP3.LUT R5, R42, 0xffff0000, RZ, 0xc0, !PT ;  /* 0xffff00002a057812 */ /* 0x000fe200078ec0ff */
[----:B------:R-:W-:Y:S01]  /*c990*/  FFMA.FTZ R11, R21, R0, R6 ;  /* 0x00000000150b7223 */ /* 0x000fe20000010006 */
[----:B------:R-:W-:Y:S01]  /*c9a0*/  LOP3.LUT R0, R41, 0xffff0000, RZ, 0xc0, !PT ;  /* 0xffff000029007812 */ /* 0x000fe200078ec0ff */
[-C--:B------:R-:W-:Y:S01]  /*c9b0*/  FMUL.FTZ R7, R19, R2.reuse ;  /* 0x0000000213077220 */ /* 0x080fe20000410000 */
[----:B------:R-:W-:Y:S01]  /*c9c0*/  LOP3.LUT R6, R43, 0xffff0000, RZ, 0xc0, !PT ;  /* 0xffff00002b067812 */ /* 0x000fe200078ec0ff */
[----:B------:R-:W-:Y:S01]  /*c9d0*/  FFMA.FTZ R17, R24, R2, -R9 ;  /* 0x0000000218117223 */ /* 0x000fe20000010809 */
        /* <DEDUP_REMOVED lines=8> */
[----:B------:R-:W-:Y:S01]  /*ca60*/  FFMA.FTZ R13, R26, R6, -R10 ;  /* 0x000000061a0d7223 */ /* 0x000fe2000001080a */
        /* <DEDUP_REMOVED lines=11> */
.L_x_824:
[----:B------:R-:W-:Y:S05]  /*cb20*/  BSYNC B0 ;  /* 0x0000000000007941 */ /* 0x000fea0003800000 */
.L_x_823:
        /* <DEDUP_REMOVED lines=21> */
[----:B------:R-:W-:Y:S01]  /*cc80*/  LOP3.LUT R2, R7, R2, RZ, 0x3c, !PT ;  /* 0x0000000207027212 */ /* 0x000fe200078e3cff */
[----:B------:R-:W-:Y:S01]  /*cc90*/  IMAD.U32 R7, R38, 0x10000, RZ ;  /* 0x0001000026077824 */ /* 0x000fe200078e00ff */
[----:B------:R-:W-:Y:S02]  /*cca0*/  LOP3.LUT R0, R0, 0x7fffe000, RZ, 0xc0, !PT ;  /* 0x7fffe00000007812 */ /* 0x000fe400078ec0ff */
[----:B------:R-:W-:Y:S02]  /*ccb0*/  SHF.L.U32 R31, R8, 0x1, RZ ;  /* 0x00000001081f7819 */ /* 0x000fe400000006ff */
[----:B------:R-:W-:-:S03]  /*ccc0*/  IADD3 R0, R2, R0, R5 ;  /* 0x0000000002007210 */ /* 0x000fc60007ffe005 */
[----:B------:R-:W1:Y:S02]  /*ccd0*/  LDS.128 R12, [R31+0x8100] ;  /* 0x008100001f0c7984 */ /* 0x000e640000000c00 */
[----:B------:R-:W-:Y:S01]  /*cce0*/  IMAD.SHL.U32 R29, R0, 0x2, RZ ;  /* 0x00000002001d7824 */ /* 0x000fe200078e00ff */
        /* <DEDUP_REMOVED lines=8> */
[----:B------:R-:W-:Y:S02]  /*cd70*/  LOP3.LUT R12, R8, 0xffff0000, RZ, 0xc0, !PT ;  /* 0xffff0000080c7812 */ /* 0x000fe400078ec0ff */
[----:B------:R-:W-:Y:S01]  /*cd80*/  SHF.L.U32 R15, R9, 0x10, RZ ;  /* 0x00000010090f7819 */ /* 0x000fe200000006ff */
[-C--:B------:R-:W-:Y:S01]  /*cd90*/  FMUL.FTZ R5, R7, R2.reuse ;  /* 0x0000000207057220 */ /* 0x080fe20000410000 */
[----:B------:R-:W-:Y:S01]  /*cda0*/  LOP3.LUT R22, R9, 0xffff0000, RZ, 0xc0, !PT ;  /* 0xffff000009167812 */ /* 0x000fe200078ec0ff */
[C---:B------:R-:W-:Y:S01]  /*cdb0*/  FMUL.FTZ R8, R0.reuse, R2 ;  /* 0x0000000200087220 */ /* 0x040fe20000410000 */
[----:B------:R-:W-:Y:S01]  /*cdc0*/  LOP3.LUT R2, R39, 0xffff0000, RZ, 0xc0, !PT ;  /* 0xffff000027027812 */ /* 0x000fe200078ec0ff */
[----:B------:R-:W-:Y:S01]  /*cdd0*/  FFMA.FTZ R33, R0, R16, -R5 ;  /* 0x0000001000217223 */ /* 0x000fe20000010805 */
[C---:B------:R-:W-:Y:S01]  /*cde0*/  SHF.L.U32 R20, R13.reuse, 0x10, RZ ;  /* 0x000000100d147819 */ /* 0x040fe200000006ff */
[----:B------:R-:W-:Y:S01]  /*cdf0*/  FMUL.FTZ R9, R6, R12 ;  /* 0x0000000c06097220 */ /* 0x000fe20000410000 */
[----:B------:R-:W-:Y:S01]  /*ce00*/  LOP3.LUT R26, R13, 0xffff0000, RZ, 0xc0, !PT ;  /* 0xffff00000d1a7812 */ /* 0x000fe200078ec0ff */
[----:B------:R-:W-:Y:S01]  /*ce10*/  IMAD.U32 R13, R10, 0x10000, RZ ;  /* 0x000100000a0d7824 */ /* 0x000fe200078e00ff */
[----:B------:R-:W-:Y:S01]  /*ce20*/  SHF.L.U32 R0, R37, 0x10, RZ ;  /* 0x0000001025007819 */ /* 0x000fe200000006ff */
[----:B------:R-:W-:Y:S01]  /*ce30*/  IMAD.U32 R5, R36, 0x10000, RZ ;  /* 0x0001000024057824 */ /* 0x000fe200078e00ff */
[----:B------:R-:W-:Y:S01]  /*ce40*/  LOP3.LUT R10, R10, 0xffff0000, RZ, 0xc0, !PT ;  /* 0xffff00000a0a7812 */ /* 0x000fe200078ec0ff */
[----:B------:R-:W-:Y:S01]  /*ce50*/  FFMA.FTZ R32, R7, R16, R8 ;  /* 0x0000001007207223 */ /* 0x000fe20000010008 */
[----:B------:R-:W-:Y:S01]  /*ce60*/  LOP3.LUT R19, R14, 0xffff0000, RZ, 0xc0, !PT ;  /* 0xffff00000e137812 */ /* 0x000fe200078ec0ff */
[C---:B------:R-:W-:Y:S01]  /*ce70*/  FMUL.FTZ R8, R2.reuse, R12 ;  /* 0x0000000c02087220 */ /* 0x040fe20000410000 */
[----:B------:R-:W-:Y:S01]  /*ce80*/  SHF.L.U32 R14, R11, 0x10, RZ ;  /* 0x000000100b0e7819 */ /* 0x000fe200000006ff */
[-C--:B------:R-:W-:Y:S01]  /*ce90*/  FFMA.FTZ R12, R2, R18.reuse, -R9 ;  /* 0x00000012020c7223 */ /* 0x080fe20000010809 */
[----:B------:R-:W-:Y:S01]  /*cea0*/  LOP3.LUT R9, R36, 0xffff0000, RZ, 0xc0, !PT ;  /* 0xffff000024097812 */ /* 0x000fe200078ec0ff */
[-C--:B------:R-:W-:Y:S01]  /*ceb0*/  FMUL.FTZ R2, R5, R13.reuse ;  /* 0x0000000d05027220 */ /* 0x080fe20000410000 */
[----:B------:R-:W-:Y:S01]  /*cec0*/  LOP3.LUT R21, R11, 0xffff0000, RZ, 0xc0, !PT ;  /* 0xffff00000b157812 */ /* 0x000fe200078ec0ff */
        /* <DEDUP_REMOVED lines=8> */
[C---:B------:R-:W-:Y:S02]  /*cf50*/  FMUL.FTZ R10, R0.reuse, R10 ;  /* 0x0000000a000a7220 */ /* 0x040fe40000410000 */
[----:B------:R-:W-:Y:S02]  /*cf60*/  IMAD.U32 R5, R43, 0x10000, RZ ;  /* 0x000100002b057824 */ /* 0x000fe400078e00ff */
[----:B------:R-:W-:Y:S02]  /*cf70*/  IMAD.U32 R7, R41, 0x10000, RZ ;  /* 0x0001000029077824 */ /* 0x000fe400078e00ff */
[----:B------:R-:W-:Y:S01]  /*cf80*/  FFMA.FTZ R24, R0, R19, -R6 ;  /* 0x0000001300187223 */ /* 0x000fe20000010806 */
[----:B------:R-:W-:Y:S01]  /*cf90*/  SHF.L.U32 R0, R42, 0x10, RZ ;  /* 0x000000102a007819 */ /* 0x000fe200000006ff */
[----:B------:R-:W-:-:S02]  /*cfa0*/  FMUL.FTZ R8, R2, R15 ;  /* 0x0000000f02087220 */ /* 0x000fc40000410000 */
[----:B------:R-:W-:Y:S02]  /*cfb0*/  FFMA.FTZ R19, R9, R19, R10 ;  /* 0x0000001309137223 */ /* 0x000fe4000001000a */
[----:B------:R-:W-:Y:S02]  /*cfc0*/  FMUL.FTZ R6, R5, R15 ;  /* 0x0000000f05067220 */ /* 0x000fe40000410000 */
[----:B------:R-:W-:Y:S02]  /*cfd0*/  FMUL.FTZ R9, R7, R14 ;  /* 0x0000000e07097220 */ /* 0x000fe40000410000 */
[-C--:B------:R-:W-:Y:S01]  /*cfe0*/  FFMA.FTZ R18, R5, R20.reuse, -R8 ;  /* 0x0000001405127223 */ /* 0x080fe20000010808 */
[----:B------:R-:W-:Y:S01]  /*cff0*/  LOP3.LUT R5, R42, 0xffff0000, RZ, 0xc0, !PT ;  /* 0xffff00002a057812 */ /* 0x000fe200078ec0ff */
[----:B------:R-:W-:Y:S01]  /*d000*/  FFMA.FTZ R17, R2, R20, R6 ;  /* 0x0000001402117223 */ /* 0x000fe20000010006 */
[----:B------:R-:W-:Y:S01]  /*d010*/  LOP3.LUT R2, R40, 0xffff0000, RZ, 0xc0, !PT ;  /* 0xffff000028027812 */ /* 0x000fe200078ec0ff */
[C---:B------:R-:W-:Y:S01]  /*d020*/  FMUL.FTZ R8, R0.reuse, R14 ;  /* 0x0000000e00087220 */ /* 0x040fe20000410000 */
[----:B------:R-:W-:Y:S01]  /*d030*/  LOP3.LUT R6, R43, 0xffff0000, RZ, 0xc0, !PT ;  /* 0xffff00002b067812 */ /* 0x000fe200078ec0ff */
[-C--:B------:R-:W-:Y:S01]  /*d040*/  FFMA.FTZ R16, R0, R23.reuse, -R9 ;  /* 0x0000001700107223 */ /* 0x080fe20000010809 */
[----:B------:R-:W-:Y:S01]  /*d050*/  LOP3.LUT R0, R41, 0xffff0000, RZ, 0xc0, !PT ;  /* 0xffff000029007812 */ /* 0x000fe200078ec0ff */
[----:B------:R-:W-:Y:S01]  /*d060*/  FFMA.FTZ R11, R7, R23, R8 ;  /* 0x00000017070b7223 */ /* 0x000fe20000010008 */
[----:B------:R-:W-:Y:S01]  /*d070*/  F2FP.BF16.PACK_AB R14, R24, R28 ;  /* 0x0000001c180e723e */ /* 0x000fe200000010ff */
[----:B------:R-:W-:-:S02]  /*d080*/  FMUL.FTZ R10, R2, R22 ;  /* 0x00000016020a7220 */ /* 0x000fc40000410000 */
[-C--:B------:R-:W-:Y:S02]  /*d090*/  FMUL.FTZ R8, R0, R21.reuse ;  /* 0x0000001500087220 */ /* 0x080fe40000410000 */
[C---:B------:R-:W-:Y:S02]  /*d0a0*/  FMUL.FTZ R9, R6.reuse, R22 ;  /* 0x0000001606097220 */ /* 0x040fe40000410000 */
[----:B------:R-:W-:Y:S02]  /*d0b0*/  FMUL.FTZ R7, R5, R21 ;  /* 0x0000001505077220 */ /* 0x000fe40000410000 */
[----:B------:R-:W-:Y:S01]  /*d0c0*/  FFMA.FTZ R13, R6, R26, -R10 ;  /* 0x0000001a060d7223 */ /* 0x000fe2000001080a */
[----:B------:R-:W-:Y:S01]  /*d0d0*/  F2FP.BF16.PACK_AB R10, R19, R27 ;  /* 0x0000001b130a723e */ /* 0x000fe200000010ff */
[-C--:B------:R-:W-:Y:S01]  /*d0e0*/  FFMA.FTZ R15, R5, R25.reuse, -R8 ;  /* 0x00000019050f7223 */ /* 0x080fe20000010808 */
        /* <DEDUP_REMOVED lines=9> */
.L_x_826:
[----:B------:R-:W-:Y:S05]  /*d180*/  BSYNC B0 ;  /* 0x0000000000007941 */ /* 0x000fea0003800000 */
.L_x_825:
        /* <DEDUP_REMOVED lines=101> */
.L_x_828:
[----:B------:R-:W-:Y:S05]  /*d7e0*/  BSYNC B0 ;  /* 0x0000000000007941 */ /* 0x000fea0003800000 */
.L_x_827:
        /* <DEDUP_REMOVED lines=101> */
.L_x_830:
[----:B------:R-:W-:Y:S05]  /*de40*/  BSYNC B0 ;  /* 0x0000000000007941 */ /* 0x000fea0003800000 */
.L_x_829:
[----:B------:R-:W-:Y:S01]  /*de50*/  IADD3 R0, R72, 0x40, RZ ;  /* 0x0000004048007810 */ /* 0x000fe20007ffe0ff */
[----:B------:R-:W-:Y:S03]  /*de60*/  BSSY B0, `(.L_x_831) ;  /* 0x0000064000007945 */ /* 0x000fe60003800000 */
[----:B------:R-:W-:-:S13]  /*de70*/  ISETP.GE.OR P1, PT, R0, R44, P0 ;  /* 0x0000002c0000720c */ /* 0x000fda0000726670 */
[----:B------:R-:W-:Y:S05]  /*de80*/  @P1 BRA `(.L_x_832) ;  /* 0x0000061000001947 */ /* 0x000fea0003800000 */
[----:B------:R-:W-:Y:S01]  /*de90*/  SHF.R.S32.HI R2, RZ, 0x1f, R0 ;  /* 0x0000001fff027819 */ /* 0x000fe20000011400 */
[----:B-1----:R-:W-:Y:S02]  /*dea0*/  IMAD.MOV.U32 R9, RZ, RZ, c[0x0][0x27c] ;  /* 0x00009f00ff097624 */ /* 0x002fe400078e00ff */
[----:B------:R-:W-:Y:S01]  /*deb0*/  IMAD.SHL.U32 R5, R0, 0x40, RZ ;  /* 0x0000004000057824 */ /* 0x000fe200078e00ff */
[----:B------:R-:W-:Y:S02]  /*dec0*/  LEA.HI R2, R2, R0, RZ, 0x3 ;  /* 0x0000000002027211 */ /* 0x000fe400078f18ff */
[----:B------:R-:W-:Y:S02]  /*ded0*/  LEA.HI R9, R9, R84, RZ, 0x1d ;  /* 0x0000005409097211 */ /* 0x000fe400078fe8ff */
[----:B------:R-:W-:Y:S02]  /*dee0*/  LOP3.LUT R0, R5, 0x1c0, RZ, 0xc0, !PT ;  /* 0x000001c005007812 */ /* 0x000fe400078ec0ff */
[----:B------:R-:W-:Y:S01]  /*def0*/  SHF.L.U32 R5, R2, 0x6, RZ ;  /* 0x0000000602057819 */ /* 0x000fe200000006ff */
[----:B------:R-:W-:Y:S01]  /*df00*/  IMAD.SHL.U32 R7, R9, 0x8, RZ ;  /* 0x0000000809077824 */ /* 0x000fe200078e00ff */
[----:B------:R-:W-:-:S02]  /*df10*/  SHF.R.S32.HI R10, RZ, 0x1f, R9 ;  /* 0x0000001fff0a7819 */ /* 0x000fc40000011409 */
[----:B------:R-:W-:Y:S02]  /*df20*/  LOP3.LUT R6, R5, 0xfffffe00, RZ, 0xc0, !PT ;  /* 0xfffffe0005067812 */ /* 0x000fe400078ec0ff */
[----:B------:R-:W-:Y:S02]  /*df30*/  LEA.HI R5, R10, R9, RZ, 0x3 ;  /* 0x000000090a057211 */ /* 0x000fe400078f18ff */
[C---:B------:R-:W-:Y:S02]  /*df40*/  LOP3.LUT R8, R0.reuse, 0x38, R34, 0xf8, !PT ;  /* 0x0000003800087812 */ /* 0x040fe400078ef822 */
[----:B------:R-:W-:Y:S02]  /*df50*/  SHF.R.U32.HI R2, RZ, 0x3, R0 ;  /* 0x00000003ff027819 */ /* 0x000fe40000011600 */
[----:B------:R-:W-:Y:S01]  /*df60*/  LOP3.LUT R7, R0, 0x38, R7, 0xf8, !PT ;  /* 0x0000003800077812 */ /* 0x000fe200078ef807 */
[----:B------:R-:W-:Y:S01]  /*df70*/  IMAD.SHL.U32 R0, R5, 0x400, RZ ;  /* 0x0000040005007824 */ /* 0x000fe200078e00ff */
[----:B------:R-:W-:-:S02]  /*df80*/  LOP3.LUT R8, R6, R8, R2, 0xf6, !PT ;  /* 0x0000000806087212 */ /* 0x000fc400078ef602 */
[----:B------:R-:W-:Y:S01]  /*df90*/  LOP3.LUT R2, R7, R2, RZ, 0x3c, !PT ;  /* 0x0000000207027212 */ /* 0x000fe200078e3cff */
[----:B------:R-:W-:Y:S01]  /*dfa0*/  IMAD.U32 R7, R38, 0x10000, RZ ;  /* 0x0001000026077824 */ /* 0x000fe200078e00ff */
[----:B------:R-:W-:Y:S02]  /*dfb0*/  LOP3.LUT R0, R0, 0x7fffe000, RZ, 0xc0, !PT ;  /* 0x7fffe00000007812 */ /* 0x000fe400078ec0ff */
[----:B------:R-:W-:Y:S02]  /*dfc0*/  SHF.L.U32 R31, R8, 0x1, RZ ;  /* 0x00000001081f7819 */ /* 0x000fe400000006ff */
[----:B------:R-:W-:Y:S02]  /*dfd0*/  IADD3 R0, R2, R0, R6 ;  /* 0x0000000002007210 */ /* 0x000fe40007ffe006 */
[----:B------:R-:W-:Y:S01]  /*dfe0*/  LOP3.LUT R6, R38, 0xffff0000, RZ, 0xc0, !PT ;  /* 0xffff000026067812 */ /* 0x000fe200078ec0ff */
        /* <DEDUP_REMOVED lines=75> */
.L_x_832:
[----:B------:R-:W-:Y:S05]  /*e4a0*/  BSYNC B0 ;  /* 0x0000000000007941 */ /* 0x000fea0003800000 */
.L_x_831:
        /* <DEDUP_REMOVED lines=101> */
.L_x_834:
[----:B------:R-:W-:Y:S05]  /*eb00*/  BSYNC B0 ;  /* 0x0000000000007941 */ /* 0x000fea0003800000 */
.L_x_833:
        /* <DEDUP_REMOVED lines=101> */
.L_x_836:
[----:B------:R-:W-:Y:S05]  /*f160*/  BSYNC B0 ;  /* 0x0000000000007941 */ /* 0x000fea0003800000 */
.L_x_835:
[----:B------:R-:W-:-:S04]  /*f170*/  IADD3 R2, R72, 0x70, RZ ;  /* 0x0000007048027810 */ /* 0x000fc80007ffe0ff */
[----:B------:R-:W-:-:S13]  /*f180*/  ISETP.GE.OR P0, PT, R2, R44, P0 ;  /* 0x0000002c0200720c */ /* 0x000fda0000706670 */
[----:B------:R-:W-:Y:S05]  /*f190*/  @P0 BRA `(.L_x_818) ;  /* 0x0000061000000947 */ /* 0x000fea0003800000 */
[----:B------:R-:W-:Y:S01]  /*f1a0*/  SHF.R.S32.HI R5, RZ, 0x1f, R2 ;  /* 0x0000001fff057819 */ /* 0x000fe20000011402 */
[----:B-1----:R-:W-:Y:S02]  /*f1b0*/  IMAD.MOV.U32 R9, RZ, RZ, c[0x0][0x27c] ;  /* 0x00009f00ff097624 */ /* 0x002fe400078e00ff */
[----:B------:R-:W-:Y:S01]  /*f1c0*/  IMAD.SHL.U32 R0, R2, 0x40, RZ ;  /* 0x0000004002007824 */ /* 0x000fe200078e00ff */
[----:B------:R-:W-:Y:S02]  /*f1d0*/  LEA.HI R2, R5, R2, RZ, 0x3 ;  /* 0x0000000205027211 */ /* 0x000fe400078f18ff */
[----:B------:R-:W-:Y:S02]  /*f1e0*/  LEA.HI R9, R9, R84, RZ, 0x1d ;  /* 0x0000005409097211 */ /* 0x000fe400078fe8ff */
[----:B------:R-:W-:Y:S02]  /*f1f0*/  SHF.L.U32 R5, R2, 0x6, RZ ;  /* 0x0000000602057819 */ /* 0x000fe400000006ff */
[----:B------:R-:W-:Y:S01]  /*f200*/  SHF.R.S32.HI R10, RZ, 0x1f, R9 ;  /* 0x0000001fff0a7819 */ /* 0x000fe20000011409 */
[----:B------:R-:W-:Y:S01]  /*f210*/  IMAD.SHL.U32 R7, R9, 0x8, RZ ;  /* 0x0000000809077824 */ /* 0x000fe200078e00ff */
[----:B------:R-:W-:-:S02]  /*f220*/  LOP3.LUT R6, R5, 0xfffffe00, RZ, 0xc0, !PT ;  /* 0xfffffe0005067812 */ /* 0x000fc400078ec0ff */
[----:B------:R-:W-:Y:S02]  /*f230*/  LOP3.LUT R0, R0, 0x1c0, RZ, 0xc0, !PT ;  /* 0x000001c000007812 */ /* 0x000fe400078ec0ff */
[----:B------:R-:W-:Y:S02]  /*f240*/  LEA.HI R5, R10, R9, RZ, 0x3 ;  /* 0x000000090a057211 */ /* 0x000fe400078f18ff */
[C---:B------:R-:W-:Y:S02]  /*f250*/  LOP3.LUT R8, R0.reuse, 0x38, R34, 0xf8, !PT ;  /* 0x0000003800087812 */ /* 0x040fe400078ef822 */
[----:B------:R-:W-:Y:S02]  /*f260*/  SHF.R.U32.HI R2, RZ, 0x3, R0 ;  /* 0x00000003ff027819 */ /* 0x000fe40000011600 */
[----:B------:R-:W-:Y:S01]  /*f270*/  LOP3.LUT R7, R0, 0x38, R7, 0xf8, !PT ;  /* 0x0000003800077812 */ /* 0x000fe200078ef807 */
[----:B------:R-:W-:Y:S01]  /*f280*/  IMAD.SHL.U32 R0, R5, 0x400, RZ ;  /* 0x0000040005007824 */ /* 0x000fe200078e00ff */
[----:B------:R-:W-:-:S02]  /*f290*/  LOP3.LUT R8, R6, R8, R2, 0xf6, !PT ;  /* 0x0000000806087212 */ /* 0x000fc400078ef602 */
[----:B------:R-:W-:Y:S02]  /*f2a0*/  LOP3.LUT R2, R7, R2, RZ, 0x3c, !PT ;  /* 0x0000000207027212 */ /* 0x000fe400078e3cff */
[----:B------:R-:W-:Y:S02]  /*f2b0*/  LOP3.LUT R0, R0, 0x7fffe000, RZ, 0xc0, !PT ;  /* 0x7fffe00000007812 */ /* 0x000fe400078ec0ff */
[----:B------:R-:W-:Y:S02]  /*f2c0*/  SHF.L.U32 R32, R8, 0x1, RZ ;  /* 0x0000000108207819 */ /* 0x000fe400000006ff */
[----:B------:R-:W-:Y:S01]  /*f2d0*/  IADD3 R0, R2, R0, R6 ;  /* 0x0000000002007210 */ /* 0x000fe20007ffe006 */
[----:B------:R-:W-:Y:S02]  /*f2e0*/  IMAD.U32 R2, R37, 0x10000, RZ ;  /* 0x0001000025027824 */ /* 0x000fe400078e00ff */
[----:B------:R-:W1:Y:S02]  /*f2f0*/  LDS.128 R12, [R32+0x8100] ;  /* 0x00810000200c7984 */ /* 0x000e640000000c00 */
[----:B------:R-:W-:Y:S01]  /*f300*/  IMAD.SHL.U32 R30, R0, 0x2, RZ ;  /* 0x00000002001e7824 */ /* 0x000fe200078e00ff */
        /* <DEDUP_REMOVED lines=8> */
[C---:B--2---:R-:W-:Y:S02]  /*f390*/  SHF.L.U32 R5, R10.reuse, 0x10, RZ ;  /* 0x000000100a057819 */ /* 0x044fe400000006ff */
[----:B------:R-:W-:-:S02]  /*f3a0*/  LOP3.LUT R7, R10, 0xffff0000, RZ, 0xc0, !PT ;  /* 0xffff00000a077812 */ /* 0x000fc400078ec0ff */
[----:B------:R-:W-:Y:S01]  /*f3b0*/  LOP3.LUT R16, R14, 0xffff0000, RZ, 0xc0, !PT ;  /* 0xffff00000e107812 */ /* 0x000fe200078ec0ff */
[-C--:B------:R-:W-:Y:S01]  /*f3c0*/  FMUL.FTZ R6, R12, R5.reuse ;  /* 0x000000050c067220 */ /* 0x080fe20000410000 */
[C---:B------:R-:W-:Y:S01]  /*f3d0*/  SHF.L.U32 R24, R15.reuse, 0x10, RZ ;  /* 0x000000100f187819 */ /* 0x040fe200000006ff */
[C---:B------:R-:W-:Y:S01]  /*f3e0*/  FMUL.FTZ R5, R2.reuse, R5 ;  /* 0x0000000502057220 */ /* 0x040fe20000410000 */
[----:B------:R-:W-:Y:S01]  /*f3f0*/  LOP3.LUT R25, R15, 0xffff0000, RZ, 0xc0, !PT ;  /* 0xffff00000f197812 */ /* 0x000fe200078ec0ff */
[-C--:B------:R-:W-:Y:S01]  /*f400*/  FFMA.FTZ R34, R2, R13.reuse, -R6 ;  /* 0x0000000d02227223 */ /* 0x080fe20000010806 */
[----:B------:R-:W-:Y:S01]  /*f410*/  LOP3.LUT R2, R37, 0xffff0000, RZ, 0xc0, !PT ;  /* 0xffff000025027812 */ /* 0x000fe200078ec0ff */
[C---:B------:R-:W-:Y:S01]  /*f420*/  IMAD.U32 R14, R8.reuse, 0x10000, RZ ;  /* 0x00010000080e7824 */ /* 0x040fe200078e00ff */
[----:B------:R-:W-:Y:S01]  /*f430*/  LOP3.LUT R15, R8, 0xffff0000, RZ, 0xc0, !PT ;  /* 0xffff0000080f7812 */ /* 0x000fe200078ec0ff */
[----:B------:R-:W-:Y:S01]  /*f440*/  FFMA.FTZ R33, R12, R13, R5 ;  /* 0x0000000d0c217223 */ /* 0x000fe20000010005 */
[----:B------:R-:W-:Y:S01]  /*f450*/  SHF.L.U32 R5, R39, 0x10, RZ ;  /* 0x0000001027057819 */ /* 0x000fe200000006ff */
[-C--:B------:R-:W-:Y:S01]  /*f460*/  FMUL.FTZ R8, R0, R7.reuse ;  /* 0x0000000700087220 */ /* 0x080fe20000410000 */
[C---:B------:R-:W-:Y:S01]  /*f470*/  SHF.L.U32 R19, R9.reuse, 0x10, RZ ;  /* 0x0000001009137819 */ /* 0x040fe200000006ff */
[----:B------:R-:W-:Y:S01]  /*f480*/  IMAD.U32 R6, R38, 0x10000, RZ ;  /* 0x0001000026067824 */ /* 0x000fe200078e00ff */
[----:B------:R-:W-:Y:S01]  /*f490*/  LOP3.LUT R23, R9, 0xffff0000, RZ, 0xc0, !PT ;  /* 0xffff000009177812 */ /* 0x000fe200078ec0ff */
[----:B------:R-:W-:Y:S01]  /*f4a0*/  FMUL.FTZ R7, R2, R7 ;  /* 0x0000000702077220 */ /* 0x000fe20000410000 */
[----:B------:R-:W-:Y:S01]  /*f4b0*/  LOP3.LUT R9, R38, 0xffff0000, RZ, 0xc0, !PT ;  /* 0xffff000026097812 */ /* 0x000fe200078ec0ff */
[----:B------:R-:W-:Y:S01]  /*f4c0*/  FFMA.FTZ R31, R2, R16, -R8 ;  /* 0x00000010021f7223 */ /* 0x000fe20000010808 */
[C---:B------:R-:W-:Y:S01]  /*f4d0*/  SHF.L.U32 R18, R11.reuse, 0x10, RZ ;  /* 0x000000100b127819 */ /* 0x040fe200000006ff */
        /* <DEDUP_REMOVED lines=10> */
[C---:B------:R-:W-:Y:S02]  /*f580*/  FMUL.FTZ R10, R0.reuse, R15 ;  /* 0x0000000f000a7220 */ /* 0x040fe40000410000 */
        /* <DEDUP_REMOVED lines=17> */
[----:B------:R-:W-:-:S02]  /*f6a0*/  FFMA.FTZ R11, R7, R24, R8 ;  /* 0x00000018070b7223 */ /* 0x000fc40000010008 */
[-C--:B------:R-:W-:Y:S02]  /*f6b0*/  FMUL.FTZ R10, R2, R23.reuse ;  /* 0x00000017020a7220 */ /* 0x080fe40000410000 */
[-C--:B------:R-:W-:Y:S02]  /*f6c0*/  FMUL.FTZ R8, R0, R22.reuse ;  /* 0x0000001600087220 */ /* 0x080fe40000410000 */
[C---:B------:R-:W-:Y:S02]  /*f6d0*/  FMUL.FTZ R9, R6.reuse, R23 ;  /* 0x0000001706097220 */ /* 0x040fe40000410000 */
[----:B------:R-:W-:Y:S02]  /*f6e0*/  FMUL.FTZ R7, R5, R22 ;  /* 0x0000001605077220 */ /* 0x000fe40000410000 */
[-C--:B------:R-:W-:Y:S01]  /*f6f0*/  FFMA.FTZ R13, R6, R26.reuse, -R10 ;  /* 0x0000001a060d7223 */ /* 0x080fe2000001080a */
        /* <DEDUP_REMOVED lines=11> */
.L_x_818:
[----:B------:R-:W-:Y:S05]  /*f7b0*/  BSYNC B2 ;  /* 0x0000000000027941 */ /* 0x000fea0003800000 */
.L_x_786:
[----:B------:R-:W-:Y:S01]  /*f7c0*/  SHF.R.S32.HI R7, RZ, 0x4, R47 ;  /* 0x00000004ff077819 */ /* 0x000fe2000001142f */
[----:B-1----:R-:W-:Y:S01]  /*f7d0*/  IMAD.SHL.U32 R9, R72, 0x8, RZ ;  /* 0x0000000848097824 */ /* 0x002fe200078e00ff */
[----:B------:R-:W-:Y:S01]  /*f7e0*/  SHF.L.U32 R5, R84, 0x6, RZ ;  /* 0x0000000654057819 */ /* 0x000fe200000006ff */
[----:B------:R-:W-:-:S04]  /*f7f0*/  DEPBAR.LE SB0, 0x0 ;  /* 0x000080000000791a */ /* 0x000fc80000000000 */
[----:B------:R-:W-:Y:S01]  /*f800*/  LEA.HI R0, R47, R7, RZ, 0x1 ;  /* 0x000000072f007211 */ /* 0x000fe200078f08ff */
[----:B------:R-:W-:Y:S01]  /*f810*/  IMAD R155, R73, -0x40, R207 ;  /* 0xffffffc0499b7824 */ /* 0x000fe200078e02cf */
[----:B------:R-:W-:Y:S02]  /*f820*/  SHF.L.U32 R2, R45, 0x6, RZ ;  /* 0x000000062d027819 */ /* 0x000fe400000006ff */
[----:B------:R-:W-:Y:S02]  /*f830*/  LOP3.LUT R0, R0, 0xfffffffe, RZ, 0xc0, !PT ;  /* 0xfffffffe00007812 */ /* 0x000fe400078ec0ff */
[----:B------:R-:W-:Y:S02]  /*f840*/  LOP3.LUT R2, R2, 0x1c0, RZ, 0xc0, !PT ;  /* 0x000001c002027812 */ /* 0x000fe400078ec0ff */
[----:B------:R-:W-:Y:S02]  /*f850*/  IADD3 R7, R7, -R0, RZ ;  /* 0x8000000007077210 */ /* 0x000fe40007ffe0ff */
[----:B------:R-:W-:-:S02]  /*f860*/  LOP3.LUT R0, R5, 0x1c0, RZ, 0xc0, !PT ;  /* 0x000001c005007812 */ /* 0x000fc400078ec0ff */
[----:B------:R-:W-:Y:S02]  /*f870*/  SHF.L.U32 R5, R7, 0x3, RZ ;  /* 0x0000000307057819 */ /* 0x000fe400000006ff */
[----:B------:R-:W-:Y:S02]  /*f880*/  LEA.HI R156, R156, R212, RZ, 0x5 ;  /* 0x000000d49c9c7211 */ /* 0x000fe400078f28ff */
[----:B------:R-:W-:Y:S02]  /*f890*/  LOP3.LUT R9, R0, 0x8, R9, 0xf8, !PT ;  /* 0x0000000800097812 */ /* 0x000fe400078ef809 */
[----:B------:R-:W-:Y:S01]  /*f8a0*/  SHF.R.U32.HI R6, RZ, 0x3, R0 ;  /* 0x00000003ff067819 */ /* 0x000fe20000011600 */
[----:B------:R-:W-:Y:S01]  /*f8b0*/  IMAD.SHL.U32 R0, R156, 0x20, RZ ;  /* 0x000000209c007824 */ /* 0x000fe200078e00ff */
[----:B------:R-:W-:Y:S02]  /*f8c0*/  LOP3.LUT R8, R2, 0x8, R5, 0xf8, !PT ;  /* 0x0000000802087812 */ /* 0x000fe400078ef805 */
[----:B------:R-:W-:-:S02]  /*f8d0*/  SHF.R.U32.HI R2, RZ, 0x3, R2 ;  /* 0x00000003ff027819 */ /* 0x000fc40000011602 */
[----:B------:R-:W-:Y:S02]  /*f8e0*/  SHF.L.U32 R5, R46, 0x6, RZ ;  /* 0x000000062e057819 */ /* 0x000fe400000006ff */
[----:B------:R-:W-:Y:S02]  /*f8f0*/  LOP3.LUT R154, R8, R2, RZ, 0x3c, !PT ;  /* 0x00000002089a7212 */ /* 0x000fe400078e3cff */
[----:B------:R-:W-:Y:S02]  /*f900*/  LOP3.LUT R153, R5, 0xfffffe00, RZ, 0xc0, !PT ;  /* 0xfffffe0005997812 */ /* 0x000fe400078ec0ff */
[----:B------:R-:W-:Y:S02]  /*f910*/  LOP3.LUT R2, R0, 0x7ffffc00, RZ, 0xc0, !PT ;  /* 0x7ffffc0000027812 */ /* 0x000fe400078ec0ff */
[----:B------:R-:W-:Y:S02]  /*f920*/  LOP3.LUT R6, R9, R6, RZ, 0x3c, !PT ;  /* 0x0000000609067212 */ /* 0x000fe400078e3cff */
[----:B------:R-:W-:-:S02]  /*f930*/  IADD3 R2, R154, R153, R2 ;  /* 0x000000999a027210 */ /* 0x000fc40007ffe002 */
[----:B------:R-:W-:Y:S01]  /*f940*/  LEA R0, R7, R6, 0x9 ;  /* 0x0000000607007211 */ /* 0x000fe200078e48ff */
[----:B------:R-:W-:Y:S01]  /*f950*/  IMAD.WIDE.U32 R6, R73, c[0x0][0x208], RZ ;  /* 0x0000820049067a25 */ /* 0x000fe200078e00ff */
[----:B------:R-:W-:Y:S01]  /*f960*/  BAR.SYNC.DEFER_BLOCKING 0x0 ;  /* 0x0000000000007b1d */ /* 0x000fe20000010000 */
[----:B------:R-:W-:Y:S02]  /*f970*/  LOP3.LUT P0, RZ, R84, 0x2, RZ, 0xc0, !PT ;  /* 0x0000000254ff7812 */ /* 0x000fe4000780c0ff */
[----:B------:R-:W-:Y:S01]  /*f980*/  SHF.L.U32 R232, R0, 0x1, RZ ;  /* 0x0000000100e87819 */ /* 0x000fe200000006ff */
[----:B------:R-:W-:Y:S01]  /*f990*/  IMAD.SHL.U32 R239, R2, 0x2, RZ ;  /* 0x0000000202ef7824 */ /* 0x000fe200078e00ff */
[----:B------:R-:W-:Y:S02]  /*f9a0*/  SHF.L.U32 R252, R252, 0x1, RZ ;  /* 0x00000001fcfc7819 */ /* 0x000fe400000006ff */
[C---:B------:R-:W-:Y:S02]  /*f9b0*/  IADD3 R0, R232.reuse, 0x4100, RZ ;  /* 0x00004100e8007810 */ /* 0x040fe40007ffe0ff */
[----:B------:R-:W-:-:S02]  /*f9c0*/  IADD3 R243, R232, 0x4120, RZ ;  /* 0x00004120e8f37810 */ /* 0x000fc40007ffe0ff */
[-C--:B------:R-:W-:Y:S02]  /*f9d0*/  LEA R241, R4, R239.reuse, 0x1 ;  /* 0x000000ef04f17211 */ /* 0x080fe400078e08ff */
[----:B------:R-:W-:Y:S02]  /*f9e0*/  MOV R157, 0x5 ;  /* 0x00000005009d7802 */ /* 0x000fe40000000f00 */
[----:B------:R-:W-:Y:S01]  /*f9f0*/  @P0 IADD3 R243, R0, -0x20, RZ ;  /* 0xffffffe000f30810 */ /* 0x000fe20007ffe0ff */
[----:B------:R-:W-:Y:S01]  /*fa00*/  IMAD R0, R48, c[0x0][0x208], RZ ;  /* 0x0000820030007a24 */ /* 0x000fe200078e02ff */
[----:B------:R-:W-:Y:S02]  /*fa10*/  LEA R2, P0, R6, R76, 0x6 ;  /* 0x0000004c06027211 */ /* 0x000fe400078030ff */
[----:B------:R-:W-:Y:S01]  /*fa20*/  LEA R240, R3, R239, 0x1 ;  /* 0x000000ef03f07211 */ /* 0x000fe200078e08ff */
[----:B------:R-:W-:Y:S01]  /*fa30*/  IMAD R5, R73, c[0x0][0x20c], R0 ;  /* 0x0000830049057a24 */ /* 0x000fe200078e0200 */
[----:B------:R-:W-:-:S02]  /*fa40*/  IADD3 R0, -R72, R155, RZ ;  /* 0x0000009b48007210 */ /* 0x000fc40007ffe1ff */
[----:B------:R-:W-:Y:S01]  /*fa50*/  LEA R242, R3, R241, 0x1 ;  /* 0x000000f103f27211 */ /* 0x000fe200078e08ff */
[----:B------:R-:W-:Y:S01]  /*fa60*/  LDSM.16.M88.4 R16, [R232+0x4100] ;  /* 0x00410000e810783b */ /* 0x000fe20000000200 */
[----:B------:R-:W-:Y:S02]  /*fa70*/  IADD3 R5, R7, R5, RZ ;  /* 0x0000000507057210 */ /* 0x000fe40007ffe0ff */
[----:B------:R-:W-:Y:S01]  /*fa80*/  ISETP.LT.OR P2, PT, R0, 0x1, P4 ;  /* 0x000000010000780c */ /* 0x000fe20002741670 */
[----:B------:R-:W-:Y:S01]  /*fa90*/  LDSM.16.M88.4 R20, [R232+0x4900] ;  /* 0x00490000e814783b */ /* 0x000fe20000000200 */
[----:B------:R-:W-:Y:S02]  /*faa0*/  LEA.HI.X R7, R6, R74, R5, 0x6, P0 ;  /* 0x0000004a06077211 */ /* 0x000fe400000f3405 */
[----:B------:R-:W-:Y:S01]  /*fab0*/  ISETP.LT.OR P1, PT, R0, 0x1, P3 ;  /* 0x000000010000780c */ /* 0x000fe20001f21670 */
[----:B------:R-:W-:Y:S01]  /*fac0*/  LDSM.16.M88.4 R28, [R232+0x5100] ;  /* 0x00510000e81c783b */ /* 0x000fe20000000200 */
[----:B------:R-:W-:-:S02]  /*fad0*/  LEA R6, P0, R2, c[0x0][0x1f8], 0x1 ;  /* 0x00007e0002067a11 */ /* 0x000fc400078008ff */
[----:B------:R-:W-:Y:S01]  /*fae0*/  ISETP.LT.OR P6, PT, R0, 0x21, P4 ;  /* 0x000000210000780c */ /* 0x000fe200027c1670 */
[----:B------:R-:W-:Y:S01]  /*faf0*/  LDSM.16.M88.4 R32, [R232+0x5900] ;  /* 0x00590000e820783b */ /* 0x000fe20000000200 */
[----:B------:R-:W-:Y:S01]  /*fb00*/  LEA.HI.X R7, R2, c[0x0][0x1fc], R7, 0x1, P0 ;  /* 0x00007f0002077a11 */ /* 0x000fe200000f0c07 */
[----:B------:R-:W-:Y:S01]  /*fb10*/  IMAD.MOV.U32 R2, RZ, RZ, c[0x0][0x208] ;  /* 0x00008200ff027624 */ /* 0x000fe200078e00ff */
[----:B------:R-:W-:Y:S01]  /*fb20*/  LEA R244, R4, R240, 0x1 ;  /* 0x000000f004f47211 */ /* 0x000fe200078e08ff */
[----:B------:R-:W1:Y:S01]  /*fb30*/  LDSM.16.M88.4 R12, [R239+0x8100] ;  /* 0x00810000ef0c783b */ /* 0x000e620000000200 */
[----:B------:R-:W-:Y:S02]  /*fb40*/  LOP3.LUT R152, R152, 0xfffffffd, RZ, 0xc0, !PT ;  /* 0xfffffffd98987812 */ /* 0x000fe400078ec0ff */
[C---:B------:R-:W-:Y:S01]  /*fb50*/  IADD3 R251, R243.reuse, 0x800, RZ ;  /* 0x00000800f3fb7810 */ /* 0x040fe20007ffe0ff */
[----:B------:R-:W2:Y:S01]  /*fb60*/  LDSM.16.M88.4 R8, [R239+0xa100] ;  /* 0x00a10000ef08783b */ /* 0x000ea20000000200 */
[----:B------:R-:W-:-:S02]  /*fb70*/  IADD3 R250, R243, 0x1000, RZ ;  /* 0x00001000f3fa7810 */ /* 0x000fc40007ffe0ff */
[C---:B------:R-:W-:Y:S01]  /*fb80*/  IADD3 R249, R243.reuse, 0x1800, RZ ;  /* 0x00001800f3f97810 */ /* 0x040fe20007ffe0ff */
[----:B------:R-:W-:Y:S01]  /*fb90*/  LDSM.16.M88.4 R52, [R243] ;  /* 0x00000000f334783b */ /* 0x000fe20000000200 */
[C---:B------:R-:W-:Y:S02]  /*fba0*/  IADD3 R248, R243.reuse, 0x2000, RZ ;  /* 0x00002000f3f87810 */ /* 0x040fe40007ffe0ff */
[C---:B------:R-:W-:Y:S01]  /*fbb0*/  IADD3 R247, R243.reuse, 0x2800, RZ ;  /* 0x00002800f3f77810 */ /* 0x040fe20007ffe0ff */
[----:B------:R-:W3:Y:S01]  /*fbc0*/  LDSM.16.M88.4 R24, [R241+0xa100] ;  /* 0x00a10000f118783b */ /* 0x000ee20000000200 */
[C---:B------:R-:W-:Y:S02]  /*fbd0*/  IADD3 R246, R243.reuse, 0x3000, RZ ;  /* 0x00003000f3f67810 */ /* 0x040fe40007ffe0ff */
[----:B------:R-:W-:Y:S01]  /*fbe0*/  IADD3 R245, R243, 0x3800, RZ ;  /* 0x00003800f3f57810 */ /* 0x000fe20007ffe0ff */
[----:B------:R-:W4:Y:S04]  /*fbf0*/  LDSM.16.M88.4 R48, [R243+0x800] ;  /* 0x00080000f330783b */ /* 0x000f280000000200 */
[----:B------:R-:W2:Y:S04]  /*fc00*/  LDSM.16.M88.4 R40, [R243+0x1000] ;  /* 0x00100000f328783b */ /* 0x000ea80000000200 */
[----:B------:R-:W2:Y:S01]  /*fc10*/  LDSM.16.M88.4 R36, [R243+0x1800] ;  /* 0x00180000f324783b */ /* 0x000ea20000000200 */
[C---:B-1----:R-:W-:Y:S08]  /*fc20*/  HMMA.16816.F32.BF16 R108, R12.reuse, R16, RZ ;  /* 0x000000100c6c723c */ /* 0x042ff000000418ff */
[C---:B------:R-:W-:Y:S08]  /*fc30*/  HMMA.16816.F32.BF16 R128, R12.reuse, R18, RZ ;  /* 0x000000120c80723c */ /* 0x040ff000000418ff */
[C---:B------:R-:W-:Y:S08]  /*fc40*/  HMMA.16816.F32.BF16 R104, R12.reuse, R20, RZ ;  /* 0x000000140c68723c */ /* 0x040ff000000418ff */
[C---:B------:R-:W-:Y:S08]  /*fc50*/  HMMA.16816.F32.BF16 R124, R12.reuse, R22, RZ ;  /* 0x000000160c7c723c */ /* 0x040ff000000418ff */
[C---:B------:R-:W-:Y:S08]  /*fc60*/  HMMA.16816.F32.BF16 R100, R12.reuse, R28, RZ ;  /* 0x0000001c0c64723c */ /* 0x040ff000000418ff */
[C---:B------:R-:W-:Y:S08]  /*fc70*/  HMMA.16816.F32.BF16 R112, R12.reuse, R30, RZ ;  /* 0x0000001e0c70723c */ /* 0x040ff000000418ff */
[C---:B------:R-:W-:Y:S08]  /*fc80*/  HMMA.16816.F32.BF16 R88, R12.reuse, R32, RZ ;  /* 0x000000200c58723c */ /* 0x040ff000000418ff */
[----:B------:R-:W-:Y:S07]  /*fc90*/  HMMA.16816.F32.BF16 R72, R12, R34, RZ ;  /* 0x000000220c48723c */ /* 0x000fee00000418ff */
[----:B------:R-:W-:Y:S01]  /*fca0*/  SHF.L.U32 R14, R2, 0x5, RZ ;  /* 0x00000005020e7819 */ /* 0x000fe200000006ff */
[C---:B--2---:R-:W-:Y:S08]  /*fcb0*/  HMMA.16816.F32.BF16 R56, R8.reuse, R20, RZ ;  /* 0x000000140838723c */ /* 0x044ff000000418ff */
[----:B------:R-:W-:Y:S01]  /*fcc0*/  HMMA.16816.F32.BF16 R80, R8, R22, RZ ;  /* 0x000000160850723c */ /* 0x000fe200000418ff */
[----:B------:R-:W1:Y:S04]  /*fcd0*/  LDSM.16.M88.4 R20, [R241+0x8100] ;  /* 0x00810000f114783b */ /* 0x000e680000000200 */
[----:B------:R-:W-:Y:S01]  /*fce0*/  @!PT LDS RZ, [RZ] ;  /* 0x00000000fffff984 */ /* 0x000fe20000000800 */
[----:B------:R-:W-:Y:S01]  /*fcf0*/  @!PT LDS RZ, [RZ] ;  /* 0x00000000fffff984 */ /* 0x000fe20000000800 */
[----:B------:R-:W-:Y:S01]  /*fd00*/  @!PT LDS RZ, [RZ] ;  /* 0x00000000fffff984 */ /* 0x000fe20000000800 */
[----:B------:R2:W-:Y:S01]  /*fd10*/  LDGSTS.E.BYPASS.LTC128B.128 [R252+0x100], [R6.64], !P2 ;  /* 0x0010000006fc7fae */ /* 0x0005e2000d101d48 */
[----:B------:R-:W-:-:S02]  /*fd20*/  IADD3 R12, P5, P2, R14, 0x80, R6 ;  /* 0x000000800e0c7810 */ /* 0x000fc40007abe006 */
[C---:B------:R-:W-:Y:S01]  /*fd30*/  HMMA.16816.F32.BF16 R44, R8.reuse, R16, RZ ;  /* 0x00000010082c723c */ /* 0x040fe200000418ff */
[----:B------:R2:W-:Y:S07]  /*fd40*/  LDGSTS.E.BYPASS.LTC128B.128 [R252+0x2100], [R6.64+0x80], !P1 ;  /* 0x0210008006fc7fae */ /* 0x0005ee000c901d48 */
[C---:B------:R-:W-:Y:S08]  /*fd50*/  HMMA.16816.F32.BF16 R64, R8.reuse, R28, RZ ;  /* 0x0000001c0840723c */ /* 0x040ff000000418ff */
[C---:B------:R-:W-:Y:S08]  /*fd60*/  HMMA.16816.F32.BF16 R60, R8.reuse, R32, RZ ;  /* 0x00000020083c723c */ /* 0x040ff000000418ff */
[C---:B------:R-:W-:Y:S07]  /*fd70*/  HMMA.16816.F32.BF16 R68, R8.reuse, R18, RZ ;  /* 0x000000120844723c */ /* 0x040fee00000418ff */
[----:B------:R-:W-:Y:S01]  /*fd80*/  SHF.L.U64.HI R18, R2, R157, c[0x0][0x20c] ;  /* 0x0000830002127619 */ /* 0x000fe2000001029d */
[----:B------:R-:W-:Y:S01]  /*fd90*/  HMMA.16816.F32.BF16 R96, R8, R30, RZ ;  /* 0x0000001e0860723c */ /* 0x000fe200000418ff */
[----:B------:R-:W-:-:S02]  /*fda0*/  IADD3 R2, P0, R14, 0x80, RZ ;  /* 0x000000800e027810 */ /* 0x000fc40007f1e0ff */
[----:B------:R-:W-:Y:S01]  /*fdb0*/  IADD3.X R13, R18, RZ, R7, P5, P2 ;  /* 0x000000ff120d7210 */ /* 0x000fe20002fe4407 */
[----:B------:R-:W-:Y:S01]  /*fdc0*/  STL [R1+0x54], R18 ;  /* 0x0000541201007387 */ /* 0x000fe20000100800 */
[----:B------:R-:W-:Y:S01]  /*fdd0*/  ISETP.LT.OR P5, PT, R0, 0x21, P3 ;  /* 0x000000210000780c */ /* 0x000fe20001fa1670 */
[----:B------:R-:W-:Y:S02]  /*fde0*/  IMAD.X R5, RZ, RZ, R18, P0 ;  /* 0x000000ffff057224 */ /* 0x000fe400000e0612 */
[----:B------:R-:W-:Y:S07]  /*fdf0*/  HMMA.16816.F32.BF16 R92, R8, R34, RZ ;  /* 0x00000022085c723c */ /* 0x000fee00000418ff */
[----:B------:R-:W-:Y:S01]  /*fe00*/  IADD3 R8, P1, R14, R6, RZ ;  /* 0x000000060e087210 */ /* 0x000fe20007f3e0ff */
[----:B---3--:R-:W-:Y:S03]  /*fe10*/  HMMA.16816.F32.BF16 R76, R24, R52, R44 ;  /* 0x00000034184c723c */ /* 0x008fe6000004182c */
[----:B------:R-:W-:-:S02]  /*fe20*/  IADD3.X R9, R18, R7, RZ, P1, !PT ;  /* 0x0000000712097210 */ /* 0x000fc40000ffe4ff */
[----:B--2---:R-:W-:Y:S02]  /*fe30*/  IADD3 R6, P1, R8, R14, RZ ;  /* 0x0000000e08067210 */ /* 0x004fe40007f3e0ff */
[C---:B------:R-:W-:Y:S01]  /*fe40*/  IADD3 R10, P0, R2.reuse, R8, RZ ;  /* 0x00000008020a7210 */ /* 0x040fe20007f1e0ff */
[C---:B----4-:R-:W-:Y:S01]  /*fe50*/  HMMA.16816.F32.BF16 R144, R24.reuse, R48, R56 ;  /* 0x000000301890723c */ /* 0x050fe20000041838 */
[----:B------:R-:W-:Y:S02]  /*fe60*/  IADD3 R16, P2, R2, R6, RZ ;  /* 0x0000000602107210 */ /* 0x000fe40007f5e0ff */
[----:B------:R-:W-:Y:S02]  /*fe70*/  IADD3.X R7, R9, R18, RZ, P1, !PT ;  /* 0x0000001209077210 */ /* 0x000fe40000ffe4ff */
[C---:B------:R-:W-:Y:S02]  /*fe80*/  ISETP.LT.OR P1, PT, R0.reuse, 0x11, P3 ;  /* 0x000000110000780c */ /* 0x040fe40001f21670 */
[C---:B------:R-:W-:Y:S01]  /*fe90*/  IADD3.X R11, R5.reuse, R9, RZ, P0, !PT ;  /* 0x00000009050b7210 */ /* 0x040fe200007fe4ff */
[----:B------:R-:W-:Y:S01]  /*fea0*/  IMAD.X R17, R5, 0x1, R7, P2 ;  /* 0x0000000105117824 */ /* 0x000fe200010e0607 */
[----:B------:R-:W-:Y:S01]  /*feb0*/  ISETP.LT.OR P2, PT, R0, 0x11, P4 ;  /* 0x000000110000780c */ /* 0x000fe20002741670 */
[----:B------:R-:W-:Y:S01]  /*fec0*/  HMMA.16816.F32.BF16 R132, R24, R40, R64 ;  /* 0x000000281884723c */ /* 0x000fe20000041840 */
[----:B------:R-:W-:-:S04]  /*fed0*/  IADD3 R14, P0, R6, R14, RZ ;  /* 0x0000000e060e7210 */ /* 0x000fc80007f1e0ff */
[----:B------:R-:W-:Y:S02]  /*fee0*/  IADD3.X R15, R7, R18, RZ, P0, !PT ;  /* 0x00000012070f7210 */ /* 0x000fe400007fe4ff */
[----:B------:R-:W-:Y:S01]  /*fef0*/  LOP3.LUT P0, RZ, R84, 0x4, RZ, 0xc0, !PT ;  /* 0x0000000454ff7812 */ /* 0x000fe2000780c0ff */
[----:B------:R-:W-:Y:S04]  /*ff00*/  HMMA.16816.F32.BF16 R56, R24, R54, R68 ;  /* 0x000000361838723c */ /* 0x000fe80000041844 */
[----:B------:R2:W-:Y:S01]  /*ff10*/  LDGSTS.E.BYPASS.LTC128B.128 [R252+0x900], [R8.64], !P2 ;  /* 0x0090000008fc7fae */ /* 0x0005e2000d101d48 */
[----:B------:R-:W-:-:S03]  /*ff20*/  ISETP.LT.OR P2, PT, R0, 0x31, P4 ;  /* 0x000000310000780c */ /* 0x000fc60002741670 */
[----:B------:R3:W-:Y:S01]  /*ff30*/  LDGSTS.E.BYPASS.LTC128B.128 [R252+0x2900], [R12.64], !P1 ;  /* 0x029000000cfc7fae */ /* 0x0007e2000c901d48 */
[----:B------:R-:W-:Y:S01]  /*ff40*/  ISETP.LT.OR P1, PT, R0, 0x31, P3 ;  /* 0x000000310000780c */ /* 0x000fe20001f21670 */
[C---:B------:R-:W-:Y:S01]  /*ff50*/  HMMA.16816.F32.BF16 R64, R24.reuse, R36, R60 ;  /* 0x000000241840723c */ /* 0x040fe2000004183c */
[----:B------:R-:W-:Y:S01]  /*ff60*/  MOV R0, 0x40 ;  /* 0x0000004000007802 */ /* 0x000fe20000000f00 */
[----:B------:R4:W-:Y:S01]  /*ff70*/  LDGSTS.E.BYPASS.LTC128B.128 [R252+0x1100], [R6.64], !P6 ;  /* 0x0110000006fc7fae */ /* 0x0009e2000f101d48 */
[----:B------:R-:W-:Y:S02]  /*ff80*/  ISETP.GE.AND P6, PT, R207, 0x41, PT ;  /* 0x00000041cf00780c */ /* 0x000fe40003fc6270 */
[----:B------:R-:W-:Y:S01]  /*ff90*/  SEL R0, R0, 0xffffffc0, !P0 ;  /* 0xffffffc000007807 */ /* 0x000fe20004000000 */
[----:B------:R2:W-:Y:S02]  /*ffa0*/  LDGSTS.E.BYPASS.LTC128B.128 [R252+0x3100], [R10.64], !P5 ;  /* 0x031000000afc7fae */ /* 0x0005e4000e901d48 */
[C---:B------:R-:W-:Y:S01]  /*ffb0*/  HMMA.16816.F32.BF16 R140, R24.reuse, R50, R80 ;  /* 0x00000032188c723c */ /* 0x040fe20000041850 */
[----:B------:R-:W-:Y:S01]  /*ffc0*/  IADD3 R237, R0, R243, RZ ;  /* 0x000000f300ed7210 */ /* 0x000fe20007ffe0ff */
[----:B------:R-:W-:Y:S01]  /*ffd0*/  IMAD.IADD R238, R232, 0x1, R0 ;  /* 0x00000001e8ee7824 */ /* 0x000fe200078e0200 */
[----:B------:R3:W-:Y:S04]  /*ffe0*/  LDGSTS.E.BYPASS.LTC128B.128 [R252+0x1900], [R14.64], !P2 ;  /* 0x019000000efc7fae */ /* 0x0007e8000d101d48 */
[----:B------:R4:W-:Y:S01]  /*fff0*/  LDGSTS.E.BYPASS.LTC128B.128 [R252+0x3900], [R16.64], !P1 ;  /* 0x0390000010fc7fae */ /* 0x0009e2000c901d48 */
[----:B------:R-:W-:Y:S01]  /*10000*/  HMMA.16816.F32.BF16 R148, R24, R42, R96 ;  /* 0x0000002a1894723c */ /* 0x000fe20000041860 */
[----:B------:R-:W-:-:S02]  /*10010*/  @P6 LOP3.LUT R152, R152, 0x2, RZ, 0xfc, !PT ;  /* 0x0000000298986812 */ /* 0x000fc400078efcff */
[----:B------:R-:W-:Y:S04]  /*10020*/  LDSM.16.M88.4 R44, [R238+0x4100] ;  /* 0x00410000ee2c783b */ /* 0x000fe80000000200 */
[----:B------:R-:W-:Y:S01]  /*10030*/  LDSM.16.M88.4 R32, [R238+0x4900] ;  /* 0x00490000ee20783b */ /* 0x000fe20000000200 */
[----:B------:R-:W-:Y:S03]  /*10040*/  HMMA.16816.F32.BF16 R68, R24, R38, R92 ;  /* 0x000000261844723c */ /* 0x000fe6000004185c */
[----:B------:R-:W-:Y:S04]  /*10050*/  LDSM.16.M88.4 R24, [R238+0x5900] ;  /* 0x00590000ee18783b */ /* 0x000fe80000000200 */
[----:B------:R-:W-:Y:S01]  /*10060*/  LDSM.16.M88.4 R28, [R238+0x5100] ;  /* 0x00510000ee1c783b */ /* 0x000fe20000000200 */
[C---:B-1----:R-:W-:Y:S03]  /*10070*/  HMMA.16816.F32.BF16 R116, R20.reuse, R36, R88 ;  /* 0x000000241474723c */ /* 0x042fe60000041858 */
[----:B------:R-:W-:Y:S04]  /*10080*/  LDSM.16.M88.4 R84, [R237+0x1000] ;  /* 0x00100000ed54783b */ /* 0x000fe80000000200 */
[----:B---3--:R-:W-:Y:S01]  /*10090*/  LDSM.16.M88.4 R12, [R240+0xa100] ;  /* 0x00a10000f00c783b */ /* 0x008fe20000000200 */
[C---:B--2---:R-:W-:Y:S03]  /*100a0*/  HMMA.16816.F32.BF16 R8, R20.reuse, R52, R108 ;  /* 0x000000341408723c */ /* 0x044fe6000004186c */
[----:B----4-:R-:W1:Y:S04]  /*100b0*/  LDSM.16.M88.4 R16, [R240+0x8100] ;  /* 0x00810000f010783b */ /* 0x010e680000000200 */
[----:B------:R-:W0:Y:S01]  /*100c0*/  LDGDEPBAR ;  /* 0x00000000000079af */ /* 0x000e220000000000 */
[C---:B------:R-:W-:Y:S08]  /*100d0*/  HMMA.16816.F32.BF16 R120, R20.reuse, R48, R104 ;  /* 0x000000301478723c */ /* 0x040ff00000041868 */
[C---:B------:R-:W-:Y:S08]  /*100e0*/  HMMA.16816.F32.BF16 R88, R20.reuse, R54, R128 ;  /* 0x000000361458723c */ /* 0x040ff00000041880 */
[C---:B------:R-:W-:Y:S08]  /*100f0*/  HMMA.16816.F32.BF16 R136, R20.reuse, R40, R100 ;  /* 0x000000281488723c */ /* 0x040ff00000041864 */
[C---:B------:R-:W-:Y:S08]  /*10100*/  HMMA.16816.F32.BF16 R108, R20.reuse, R50, R124 ;  /* 0x00000032146c723c */ /* 0x040ff0000004187c */
[C---:B------:R-:W-:Y:S01]  /*10110*/  HMMA.16816.F32.BF16 R104, R20.reuse, R42, R112 ;  /* 0x0000002a1468723c */ /* 0x040fe20000041870 */
[----:B------:R-:W-:Y:S04]  /*10120*/  LDSM.16.M88.4 R40, [R242+0x8100] ;  /* 0x00810000f228783b */ /* 0x000fe80000000200 */
[----:B------:R-:W-:Y:S03]  /*10130*/  LDSM.16.M88.4 R112, [R237+0x1800] ;  /* 0x00180000ed70783b */ /* 0x000fe60000000200 */
[----:B------:R-:W-:Y:S01]  /*10140*/  HMMA.16816.F32.BF16 R52, R20, R38, R72 ;  /* 0x000000261434723c */ /* 0x000fe20000041848 */
[----:B------:R-:W2:Y:S04]  /*10150*/  LDSM.16.M88.4 R20, [R237] ;  /* 0x00000000ed14783b */ /* 0x000ea80000000200 */
[----:B------:R-:W-:Y:S03]  /*10160*/  LDSM.16.M88.4 R36, [R239+0xc100] ;  /* 0x00c10000ef24783b */ /* 0x000fe60000000200 */
[-C--:B-1----:R-:W-:Y:S01]  /*10170*/  HMMA.16816.F32.BF16 R48, R16, R44.reuse, R8 ;  /* 0x0000002c1030723c */ /* 0x082fe20000041808 */
[----:B------:R-:W1:Y:S07]  /*10180*/  LDSM.16.M88.4 R8, [R242+0xa100] ;  /* 0x00a10000f208783b */ /* 0x000e6e0000000200 */
[C---:B------:R-:W-:Y:S08]  /*10190*/  HMMA.16816.F32.BF16 R60, R12.reuse, R44, R76 ;  /* 0x0000002c0c3c723c */ /* 0x040ff0000004184c */
[C---:B------:R-:W-:Y:S01]  /*101a0*/  HMMA.16816.F32.BF16 R92, R12.reuse, R24, R64 ;  /* 0x000000180c5c723c */ /* 0x040fe20000041840 */
[----:B------:R-:W3:Y:S07]  /*101b0*/  LDSM.16.M88.4 R64, [R232+0x6100] ;  /* 0x00610000e840783b */ /* 0x000eee0000000200 */
[C---:B------:R-:W-:Y:S08]  /*101c0*/  HMMA.16816.F32.BF16 R100, R12.reuse, R32, R144 ;  /* 0x000000200c64723c */ /* 0x040ff00000041890 */
[C---:B------:R-:W-:Y:S08]  /*101d0*/  HMMA.16816.F32.BF16 R96, R12.reuse, R28, R132 ;  /* 0x0000001c0c60723c */ /* 0x040ff00000041884 */
[C---:B------:R-:W-:Y:S01]  /*101e0*/  HMMA.16816.F32.BF16 R80, R12.reuse, R46, R56 ;  /* 0x0000002e0c50723c */ /* 0x040fe20000041838 */
[----:B------:R-:W4:Y:S07]  /*101f0*/  LDSM.16.M88.4 R56, [R237+0x800] ;  /* 0x00080000ed38783b */ /* 0x000f2e0000000200 */
[C---:B------:R-:W-:Y:S08]  /*10200*/  HMMA.16816.F32.BF16 R76, R12.reuse, R34, R140 ;  /* 0x000000220c4c723c */ /* 0x040ff0000004188c */
[C---:B------:R-:W-:Y:S08]  /*10210*/  HMMA.16816.F32.BF16 R72, R12.reuse, R30, R148 ;  /* 0x0000001e0c48723c */ /* 0x040ff00000041894 */
[----:B------:R-:W-:Y:S08]  /*10220*/  HMMA.16816.F32.BF16 R68, R12, R26, R68 ;  /* 0x0000001a0c44723c */ /* 0x000ff00000041844 */
[----:B--2---:R-:W-:Y:S08]  /*10230*/  HMMA.16816.F32.BF16 R12, R40, R20, R48 ;  /* 0x00000014280c723c */ /* 0x004ff00000041830 */
[C---:B------:R-:W-:Y:S08]  /*10240*/  HMMA.16816.F32.BF16 R44, R16.reuse, R46, R88 ;  /* 0x0000002e102c723c */ /* 0x040ff00000041858 */
[C---:B------:R-:W-:Y:S08]  /*10250*/  HMMA.16816.F32.BF16 R88, R16.reuse, R32, R120 ;  /* 0x000000201058723c */ /* 0x040ff00000041878 */
[C---:B------:R-:W-:Y:S08]  /*10260*/  HMMA.16816.F32.BF16 R120, R16.reuse, R24, R116 ;  /* 0x000000181078723c */ /* 0x040ff00000041874 */
[C---:B------:R-:W-:Y:S01]  /*10270*/  HMMA.16816.F32.BF16 R108, R16.reuse, R34, R108 ;  /* 0x00000022106c723c */ /* 0x040fe2000004186c */
[----:B------:R-:W2:Y:S07]  /*10280*/  LDSM.16.M88.4 R32, [R239+0xe100] ;  /* 0x00e10000ef20783b */ /* 0x000eae0000000200 */
[C---:B------:R-:W-:Y:S08]  /*10290*/  HMMA.16816.F32.BF16 R136, R16.reuse, R28, R136 ;  /* 0x0000001c1088723c */ /* 0x040ff00000041888 */
[C---:B------:R-:W-:Y:S01]  /*102a0*/  HMMA.16816.F32.BF16 R104, R16.reuse, R30, R104 ;  /* 0x0000001e1068723c */ /* 0x040fe20000041868 */
[----:B------:R-:W-:Y:S07]  /*102b0*/  LDSM.16.M88.4 R28, [R241+0xc100] ;  /* 0x00c10000f11c783b */ /* 0x000fee0000000200 */
[----:B------:R-:W-:Y:S01]  /*102c0*/  HMMA.16816.F32.BF16 R116, R16, R26, R52 ;  /* 0x0000001a1074723c */ /* 0x000fe20000041834 */
[----:B------:R-:W-:Y:S04]  /*102d0*/  LDSM.16.M88.4 R24, [R241+0xe100] ;  /* 0x00e10000f118783b */ /* 0x000fe80000000200 */
[----:B------:R-:W-:Y:S03]  /*102e0*/  LDSM.16.M88.4 R52, [R238+0x6100] ;  /* 0x00610000ee34783b */ /* 0x000fe60000000200 */
[----:B-1----:R-:W-:Y:S01]  /*102f0*/  HMMA.16816.F32.BF16 R16, R8, R20, R60 ;  /* 0x000000140810723c */ /* 0x002fe2000004183c */
[----:B------:R-:W1:Y:S07]  /*10300*/  LDSM.16.M88.4 R60, [R243+0x2000] ;  /* 0x00200000f33c783b */ /* 0x000e6e0000000200 */
[----:B---3--:R-:W-:Y:S08]  /*10310*/  HMMA.16816.F32.BF16 R12, R36, R64, R12 ;  /* 0x00000040240c723c */ /* 0x008ff0000004180c */
[C---:B------:R-:W-:Y:S08]  /*10320*/  HMMA.16816.F32.BF16 R148, R8.reuse, R114, R68 ;  /* 0x000000720894723c */ /* 0x040ff00000041844 */
[-C--:B------:R-:W-:Y:S08]  /*10330*/  HMMA.16816.F32.BF16 R80, R8, R22.reuse, R80 ;  /* 0x000000160850723c */ /* 0x080ff00000041850 */
[----:B------:R-:W-:Y:S01]  /*10340*/  HMMA.16816.F32.BF16 R68, R40, R22, R44 ;  /* 0x000000162844723c */ /* 0x000fe2000004182c */
[----:B------:R-:W3:Y:S04]  /*10350*/  LDSM.16.M88.4 R20, [R240+0xc100] ;  /* 0x00c10000f014783b */ /* 0x000ee80000000200 */
[----:B------:R-:W-:Y:S03]  /*10360*/  LDSM.16.M88.4 R44, [R237+0x2000] ;  /* 0x00200000ed2c783b */ /* 0x000fe60000000200 */
[C---:B----4-:R-:W-:Y:S08]  /*10370*/  HMMA.16816.F32.BF16 R100, R8.reuse, R56, R100 ;  /* 0x000000380864723c */ /* 0x050ff00000041864 */
[C---:B------:R-:W-:Y:S08]  /*10380*/  HMMA.16816.F32.BF16 R124, R8.reuse, R58, R76 ;  /* 0x0000003a087c723c */ /* 0x040ff0000004184c */
[C---:B------:R-:W-:Y:S08]  /*10390*/  HMMA.16816.F32.BF16 R96, R8.reuse, R84, R96 ;  /* 0x000000540860723c */ /* 0x040ff00000041860 */
[C---:B------:R-:W-:Y:S08]  /*103a0*/  HMMA.16816.F32.BF16 R128, R8.reuse, R86, R72 ;  /* 0x000000560880723c */ /* 0x040ff00000041848 */
[----:B------:R-:W-:Y:S08]  /*103b0*/  HMMA.16816.F32.BF16 R132, R8, R112, R92 ;  /* 0x000000700884723c */ /* 0x000ff0000004185c */
[----:B--2---:R-:W-:Y:S01]  /*103c0*/  HMMA.16816.F32.BF16 R8, R32, R64, R16 ;  /* 0x000000402008723c */ /* 0x004fe20000041810 */
[----:B------:R-:W2:Y:S07]  /*103d0*/  LDSM.16.M88.4 R16, [R240+0xe100] ;  /* 0x00e10000f010783b */ /* 0x000eae0000000200 */
[----:B-1----:R-:W-:Y:S01]  /*103e0*/  HMMA.16816.F32.BF16 R48, R28, R60, R12 ;  /* 0x0000003c1c30723c */ /* 0x002fe2000004180c */
[----:B------:R-:W1:Y:S07]  /*103f0*/  LDSM.16.M88.4 R12, [R242+0xc100] ;  /* 0x00c10000f20c783b */ /* 0x000e6e0000000200 */
[C---:B------:R-:W-:Y:S08]  /*10400*/  HMMA.16816.F32.BF16 R88, R40.reuse, R56, R88 ;  /* 0x000000382858723c */ /* 0x040ff00000041858 */
[----:B------:R-:W-:Y:S08]  /*10410*/  HMMA.16816.F32.BF16 R108, R40, R58, R108 ;  /* 0x0000003a286c723c */ /* 0x000ff0000004186c */
[----:B------:R-:W-:Y:S01]  /*10420*/  HMMA.16816.F32.BF16 R56, R24, R60, R8 ;  /* 0x0000003c1838723c */ /* 0x000fe20000041808 */
[----:B------:R-:W-:Y:S07]  /*10430*/  LDSM.16.M88.4 R8, [R244+0xe100] ;  /* 0x00e10000f408783b */ /* 0x000fee0000000200 */
[----:B---3--:R-:W-:Y:S01]  /*10440*/  HMMA.16816.F32.BF16 R72, R20, R52, R48 ;  /* 0x000000341448723c */ /* 0x008fe20000041830 */
[----:B------:R-:W3:Y:S07]  /*10450*/  LDSM.16.M88.4 R48, [R232+0x6900] ;  /* 0x00690000e830783b */ /* 0x000eee0000000200 */
[-C--:B------:R-:W-:Y:S08]  /*10460*/  HMMA.16816.F32.BF16 R68, R36, R66.reuse, R68 ;  /* 0x000000422444723c */ /* 0x080ff00000041844 */
[----:B------:R-:W-:Y:S08]  /*10470*/  HMMA.16816.F32.BF16 R76, R32, R66, R80 ;  /* 0x00000042204c723c */ /* 0x000ff00000041850 */
[----:B--2---:R-:W-:Y:S01]  /*10480*/  HMMA.16816.F32.BF16 R64, R16, R52, R56 ;  /* 0x000000341040723c */ /* 0x004fe20000041838 */
[----:B------:R-:W2:Y:S07]  /*10490*/  LDSM.16.M88.4 R56, [R243+0x2800] ;  /* 0x00280000f338783b */ /* 0x000eae0000000200 */
[----:B------:R-:W-:Y:S08]  /*104a0*/  HMMA.16816.F32.BF16 R68, R28, R62, R68 ;  /* 0x0000003e1c44723c */ /* 0x000ff00000041844 */
[----:B-1----:R-:W-:Y:S08]  /*104b0*/  HMMA.16816.F32.BF16 R80, R12, R44, R72 ;  /* 0x0000002c0c50723c */ /* 0x002ff00000041848 */
[----:B------:R-:W-:Y:S08]  /*104c0*/  HMMA.16816.F32.BF16 R76, R24, R62, R76 ;  /* 0x0000003e184c723c */ /* 0x000ff0000004184c */
[----:B---3--:R-:W-:Y:S08]  /*104d0*/  HMMA.16816.F32.BF16 R72, R36, R48, R88 ;  /* 0x000000302448723c */ /* 0x008ff00000041858 */
[----:B------:R-:W-:Y:S01]  /*104e0*/  HMMA.16816.F32.BF16 R136, R40, R84, R136 ;  /* 0x000000542888723c */ /* 0x000fe20000041888 */
[----:B------:R-:W-:-:S04]  /*104f0*/  FMUL.FTZ R0, R80, c[0x0][0x320] ;  /* 0x0000c80050007a20 */ /* 0x000fc80000410000 */
[----:B------:R1:W3:Y:S03]  /*10500*/  MUFU.TANH R147, R0 ;  /* 0x0000000000937308 */ /* 0x0002e60000002400 */
[C---:B------:R-:W-:Y:S08]  /*10510*/  HMMA.16816.F32.BF16 R104, R40.reuse, R86, R104 ;  /* 0x000000562868723c */ /* 0x040ff00000041868 */
[----:B------:R-:W-:Y:S01]  /*10520*/  HMMA.16816.F32.BF16 R120, R40, R112, R120 ;  /* 0x000000702878723c */ /* 0x000fe20000041878 */
[----:B-1----:R-:W-:-:S07]  /*10530*/  FMUL.FTZ R0, R81, c[0x0][0x320] ;  /* 0x0000c80051007a20 */ /* 0x002fce0000410000 */
[----:B------:R-:W-:Y:S01]  /*10540*/  HMMA.16816.F32.BF16 R116, R40, R114, R116 ;  /* 0x000000722874723c */ /* 0x000fe20000041874 */
[----:B------:R-:W1:Y:S01]  /*10550*/  LDSM.16.M88.4 R40, [R238+0x6900] ;  /* 0x00690000ee28783b */ /* 0x000e620000000200 */
[----:B------:R4:W1:Y:S06]  /*10560*/  MUFU.TANH R146, R0 ;  /* 0x0000000000927308 */ /* 0x00086c0000002400 */
[----:B------:R-:W-:Y:S08]  /*10570*/  HMMA.16816.F32.BF16 R84, R8, R44, R64 ;  /* 0x0000002c0854723c */ /* 0x000ff00000041840 */
[----:B------:R-:W-:Y:S01]  /*10580*/  HMMA.16816.F32.BF16 R64, R20, R54, R68 ;  /* 0x000000361440723c */ /* 0x000fe20000041844 */
[----:B----4-:R-:W-:-:S04]  /*10590*/  FMUL.FTZ R0, R82, c[0x0][0x320] ;  /* 0x0000c80052007a20 */ /* 0x010fc80000410000 */
[----:B------:R4:W1:Y:S03]  /*105a0*/  MUFU.TANH R145, R0 ;  /* 0x0000000000917308 */ /* 0x0008660000002400 */
[----:B------:R-:W-:Y:S08]  /*105b0*/  HMMA.16816.F32.BF16 R60, R32, R48, R100 ;  /* 0x00000030203c723c */ /* 0x000ff00000041864 */
[----:B------:R-:W-:Y:S01]  /*105c0*/  HMMA.16816.F32.BF16 R68, R16, R54, R76 ;  /* 0x000000361044723c */ /* 0x000fe2000004184c */
[----:B------:R-:W1:Y:S01]  /*105d0*/  LDSM.16.M88.4 R52, [R237+0x2800] ;  /* 0x00280000ed34783b */ /* 0x000e620000000200 */
[----:B----4-:R-:W-:-:S06]  /*105e0*/  FMUL.FTZ R0, R83, c[0x0][0x320] ;  /* 0x0000c80053007a20 */ /* 0x010fcc0000410000 */
[----:B--2---:R-:W-:Y:S01]  /*105f0*/  HMMA.16816.F32.BF16 R72, R28, R56, R72 ;  /* 0x000000381c48723c */ /* 0x004fe20000041848 */
[----:B------:R2:W4:Y:S07]  /*10600*/  MUFU.TANH R144, R0 ;  /* 0x0000000000907308 */ /* 0x00052e0000002400 */
[----:B------:R-:W-:Y:S08]  /*10610*/  HMMA.16816.F32.BF16 R76, R12, R46, R64 ;  /* 0x0000002e0c4c723c */ /* 0x000ff00000041840 */
[----:B------:R-:W-:Y:S01]  /*10620*/  HMMA.16816.F32.BF16 R64, R24, R56, R60 ;  /* 0x000000381840723c */ /* 0x000fe2000004183c */
[----:B------:R-:W3:Y:S01]  /*10630*/  LDSM.16.M88.4 R60, [R232+0x7100] ;  /* 0x00710000e83c783b */ /* 0x000ee20000000200 */
[----:B--2---:R-:W-:-:S04]  /*10640*/  FMUL.FTZ R0, R84, c[0x0][0x320] ;  /* 0x0000c80054007a20 */ /* 0x004fc80000410000 */
[----:B------:R2:W1:Y:S02]  /*10650*/  MUFU.TANH R143, R0 ;  /* 0x00000000008f7308 */ /* 0x0004640000002400 */
[----:B------:R-:W-:Y:S08]  /*10660*/  HMMA.16816.F32.BF16 R88, R8, R46, R68 ;  /* 0x0000002e0858723c */ /* 0x000ff00000041844 */
[----:B------:R-:W-:Y:S01]  /*10670*/  HMMA.16816.F32.BF16 R44, R36, R50, R108 ;  /* 0x00000032242c723c */ /* 0x000fe2000004186c */
[----:B--2---:R-:W-:-:S07]  /*10680*/  FMUL.FTZ R0, R85, c[0x0][0x320] ;  /* 0x0000c80055007a20 */ /* 0x004fce0000410000 */
[----:B-1----:R-:W-:Y:S01]  /*10690*/  HMMA.16816.F32.BF16 R68, R20, R40, R72 ;  /* 0x000000281444723c */ /* 0x002fe20000041848 */
        /* <DEDUP_REMOVED lines=9> */
[----:B------:R-:W-:Y:S01]  /*10730*/  HMMA.16816.F32.BF16 R80, R8, R52, R48 ;  /* 0x000000340850723c */ /* 0x000fe20000041830 */
        /* <DEDUP_REMOVED lines=13> */
[----:B------:R-:W3:Y:S07]  /*10810*/  LDSM.16.M88.4 R56, [R238+0x7100] ;  /* 0x00710000ee38783b */ /* 0x000eee0000000200 */
[----:B------:R-:W-:Y:S01]  /*10820*/  HMMA.16816.F32.BF16 R72, R36, R60, R136 ;  /* 0x0000003c2448723c */ /* 0x000fe20000041888 */
[----:B-1----:R-:W-:-:S04]  /*10830*/  FMUL.FTZ R0, R88, c[0x0][0x320] ;  /* 0x0000c80058007a20 */ /* 0x002fc80000410000 */
[----:B------:R1:W1:Y:S11]  /*10840*/  MUFU.TANH R111, R0 ;  /* 0x00000000006f7308 */ /* 0x0002760000002400 */
[----:B------:R-:W-:Y:S01]  /*10850*/  HMMA.16816.F32.BF16 R68, R16, R42, R68 ;  /* 0x0000002a1044723c */ /* 0x000fe20000041844 */
[----:B------:R-:W4:Y:S01]  /*10860*/  LDSM.16.M88.4 R40, [R237+0x3000] ;  /* 0x00300000ed28783b */ /* 0x000f220000000200 */
[----:B-1----:R-:W-:-:S06]  /*10870*/  FMUL.FTZ R0, R89, c[0x0][0x320] ;  /* 0x0000c80059007a20 */ /* 0x002fcc0000410000 */
[----:B--2---:R-:W-:Y:S01]  /*10880*/  HMMA.16816.F32.BF16 R72, R28, R44, R72 ;  /* 0x0000002c1c48723c */ /* 0x004fe20000041848 */
[----:B------:R1:W2:Y:S11]  /*10890*/  MUFU.TANH R110, R0 ;  /* 0x00000000006e7308 */ /* 0x0002b60000002400 */
[----:B------:R-:W-:Y:S04]  /*108a0*/  @!UPT UIADD3 URZ, URZ, URZ, URZ ;  /* 0x0000003f3f3ff290 */ /* 0x000fe8000fffe03f */
[----:B------:R-:W-:Y:S01]  /*108b0*/  HMMA.16816.F32.BF16 R84, R8, R54, R68 ;  /* 0x000000360854723c */ /* 0x000fe20000041844 */
[----:B-1----:R-:W-:-:S04]  /*108c0*/  FMUL.FTZ R0, R90, c[0x0][0x320] ;  /* 0x0000c8005a007a20 */ /* 0x002fc80000410000 */
[----:B------:R1:W1:Y:S03]  /*108d0*/  MUFU.TANH R109, R0 ;  /* 0x00000000006d7308 */ /* 0x0002660000002400 */
[----:B---3--:R-:W-:Y:S08]  /*108e0*/  HMMA.16816.F32.BF16 R68, R20, R56, R72 ;  /* 0x000000381444723c */ /* 0x008ff00000041848 */
[----:B------:R-:W-:Y:S01]  /*108f0*/  HMMA.16816.F32.BF16 R72, R32, R62, R128 ;  /* 0x0000003e2048723c */ /* 0x000fe20000041880 */
[----:B-1----:R-:W-:-:S04]  /*10900*/  FMUL.FTZ R0, R91, c[0x0][0x320] ;  /* 0x0000c8005b007a20 */ /* 0x002fc80000410000 */
[----:B------:R1:W3:Y:S11]  /*10910*/  MUFU.TANH R103, R0 ;  /* 0x0000000000677308 */ /* 0x0002f60000002400 */
        /* <DEDUP_REMOVED lines=11> */
[----:B----4-:R-:W-:Y:S01]  /*109d0*/  HMMA.16816.F32.BF16 R72, R8, R42, R72 ;  /* 0x0000002a0848723c */ /* 0x010fe20000041848 */
[----:B-1----:R-:W-:-:S07]  /*109e0*/  FMUL.FTZ R0, R79, c[0x0][0x320] ;  /* 0x0000c8004f007a20 */ /* 0x002fce0000410000 */
[----:B------:R-:W-:Y:S01]  /*109f0*/  HMMA.16816.F32.BF16 R76, R12, R54, R64 ;  /* 0x000000360c4c723c */ /* 0x000fe20000041840 */
[----:B------:R1:W4:Y:S07]  /*10a00*/  MUFU.TANH R100, R0 ;  /* 0x0000000000647308 */ /* 0x00032e0000002400 */
[----:B------:R-:W-:Y:S01]  /*10a10*/  HMMA.16816.F32.BF16 R64, R24, R44, R48 ;  /* 0x0000002c1840723c */ /* 0x000fe20000041830 */
[----:B------:R-:W2:Y:S07]  /*10a20*/  LDSM.16.M88.4 R48, [R232+0x7900] ;  /* 0x00790000e830783b */ /* 0x000eae0000000200 */
        /* <DEDUP_REMOVED lines=21> */
[----:B------:R-:W-:Y:S01]  /*10b80*/  HMMA.16816.F32.BF16 R64, R32, R48, R132 ;  /* 0x000000302040723c */ /* 0x000fe20000041884 */
        /* <DEDUP_REMOVED lines=21> */
[----:B------:R-:W2:Y:S01]  /*10ce0*/  LDSM.16.M88.4 R36, [R237+0x3800] ;  /* 0x00380000ed24783b */ /* 0x000ea20000000200 */
        /* <DEDUP_REMOVED lines=14> */
[----:B--2---:R-:W-:Y:S07]  /*10dd0*/  HMMA.16816.F32.BF16 R56, R12, R36, R56 ;  /* 0x000000240c38723c */ /* 0x004fee0000041838 */
        /* <DEDUP_REMOVED lines=34> */
[----:B------:R-:W2:Y:S01]  /*11000*/  MUFU.TANH R52, R26 ;  /* 0x0000001a00347308 */ /* 0x000ea20000002400 */
[----:B-1----:R-:W-:-:S07]  /*11010*/  FMUL.FTZ R0, R80, c[0x0][0x320] ;  /* 0x0000c80050007a20 */ /* 0x002fce0000410000 */
        /* <DEDUP_REMOVED lines=17> */
[----:B------:R1:W1:Y:S02]  /*11130*/  MUFU.TANH R68, R0 ;  /* 0x0000000000447308 */ /* 0x0002640000002400 */
[----:B-1----:R-:W-:-:S06]  /*11140*/  FMUL.FTZ R0, R75, c[0x0][0x320] ;  /* 0x0000c8004b007a20 */ /* 0x002fcc0000410000 */
[----:B------:R1:W1:Y:S02]  /*11150*/  MUFU.TANH R48, R0 ;  /* 0x0000000000307308 */ /* 0x0002640000002400 */
[----:B-1----:R-:W-:-:S06]  /*11160*/  FMUL.FTZ R0, R59, c[0x0][0x320] ;  /* 0x0000c8003b007a20 */ /* 0x002fcc0000410000 */
[----:B------:R1:W1:Y:S02]  /*11170*/  MUFU.TANH R42, R0 ;  /* 0x00000000002a7308 */ /* 0x0002640000002400 */
[----:B-1----:R-:W-:Y:S01]  /*11180*/  LOP3.LUT R0, R154, R153, RZ, 0xfc, !PT ;  /* 0x000000999a007212 */ /* 0x002fe200078efcff */
[----:B------:R-:W-:Y:S06]  /*11190*/  BAR.SYNC.DEFER_BLOCKING 0x0 ;  /* 0x0000000000007b1d */ /* 0x000fec0000010000 */
[----:B------:R-:W-:Y:S05]  /*111a0*/  @!P6 BRA `(.L_x_837) ;  /* 0x000002300000e947 */ /* 0x000fea0003800000 */
[----:B--234-:R-:W-:Y:S01]  /*111b0*/  LEA.HI.SX32 R10, R173, 0xfffffffe, 0x1a ;  /* 0xfffffffead0a7811 */ /* 0x01cfe200078fd2ff */
        /* <DEDUP_REMOVED lines=34> */
.L_x_837:
[----:B--234-:R-:W-:Y:S01]  /*113e0*/  LOP3.LUT R2, R156, 0xffffffe0, RZ, 0xc0, !PT ;  /* 0xffffffe09c027812 */ /* 0x01cfe200078ec0ff */
[----:B------:R1:W-:Y:S01]  /*113f0*/  STL [R1+0x78], R244 ;  /* 0x000078f401007387 */ /* 0x0003e20000100800 */
[----:B------:R-:W-:-:S03]  /*11400*/  SHF.L.U32 R233, R0, 0x1, RZ ;  /* 0x0000000100e97819 */ /* 0x000fc600000006ff */
[----:B------:R-:W-:Y:S01]  /*11410*/  IMAD.IADD R2, R212, 0x1, -R2 ;  /* 0x00000001d4027824 */ /* 0x000fe200078e0a02 */
[----:B------:R2:W-:Y:S01]  /*11420*/  STL [R1+0x74], R243 ;  /* 0x000074f301007387 */ /* 0x0005e20000100800 */
[--C-:B------:R-:W-:Y:S02]  /*11430*/  IMAD R234, R4, 0x2, R233.reuse ;  /* 0x0000000204ea7824 */ /* 0x100fe400078e02e9 */
[C---:B------:R-:W-:Y:S01]  /*11440*/  IMAD R236, R3.reuse, 0x2, R233 ;  /* 0x0000000203ec7824 */ /* 0x040fe200078e02e9 */
[----:B------:R-:W-:Y:S01]  /*11450*/  SHF.R.S32.HI R5, RZ, 0x1f, R2 ;  /* 0x0000001fff057819 */ /* 0x000fe20000011402 */
[----:B------:R-:W-:Y:S01]  /*11460*/  STL [R1+0x70], R242 ;  /* 0x000070f201007387 */ /* 0x000fe20000100800 */
[----:B------:R-:W-:Y:S02]  /*11470*/  LEA R235, R3, R234, 0x1 ;  /* 0x000000ea03eb7211 */ /* 0x000fe400078e08ff */
[----:B------:R-:W-:Y:S01]  /*11480*/  LEA.HI R5, R5, R2, RZ, 0x2 ;  /* 0x0000000205057211 */ /* 0x000fe200078f10ff */
[----:B------:R-:W-:Y:S03]  /*11490*/  STL [R1+0x6c], R241 ;  /* 0x00006cf101007387 */ /* 0x000fe60000100800 */
[----:B------:R-:W-:Y:S01]  /*114a0*/  LOP3.LUT R5, R5, 0x7ffffffc, RZ, 0xc0, !PT ;  /* 0x7ffffffc05057812 */ /* 0x000fe200078ec0ff */
[----:B------:R3:W-:Y:S04]  /*114b0*/  STL [R1+0x68], R240 ;  /* 0x000068f001007387 */ /* 0x0007e80000100800 */
[----:B------:R-:W-:Y:S01]  /*114c0*/  IMAD.IADD R2, R2, 0x1, -R5 ;  /* 0x0000000102027824 */ /* 0x000fe200078e0a05 */
[----:B------:R-:W-:Y:S03]  /*114d0*/  STL [R1+0x64], R239 ;  /* 0x000064ef01007387 */ /* 0x000fe60000100800 */
        /* <DEDUP_REMOVED lines=24> */
[----:B------:R-:W-:Y:S02]  /*11660*/  FSEL R27, R111, -INF , P5 ;  /* 0xff8000006f1b7808 */ /* 0x000fe40002800000 */
[----:B------:R-:W-:-:S02]  /*11670*/  FSEL R16, R113, -INF , P5 ;  /* 0xff80000071107808 */ /* 0x000fc40002800000 */
        /* <DEDUP_REMOVED lines=30> */
[----:B------:R-:W-:Y:S02]  /*11860*/  FSEL R137, R68, -INF , P6 ;  /* 0xff80000044897808 */ /* 0x000fe40003000000 */
[----:B------:R-:W-:Y:S02]  /*11870*/  ISETP.GT.AND P0, PT, R2, 0x29, PT ;  /* 0x000000290200780c */ /* 0x000fe40003f04270 */
        /* <DEDUP_REMOVED lines=15> */
[----:B------:R-:W-:Y:S01]  /*11970*/  FSEL R171, R85, -INF , P1 ;  /* 0xff80000055ab7808 */ /* 0x000fe20000800000 */
[----:B------:R-:W-:Y:S01]  /*11980*/  LDSM.16.MT88.4 R76, [R236+0x100] ;  /* 0x00010000ec4c783b */ /* 0x000fe20000004200 */
[----:B------:R-:W-:-:S02]  /*11990*/  ISETP.GT.AND P1, PT, R2, 0x38, PT ;  /* 0x000000380200780c */ /* 0x000fc40003f24270 */
[----:B-1----:R-:W-:Y:S01]  /*119a0*/  FSEL R244, R57, -INF , P2 ;  /* 0xff80000039f47808 */ /* 0x002fe20001000000 */
[----:B------:R-:W-:Y:S01]  /*119b0*/  LDSM.16.MT88.4 R84, [R236+0x2900] ;  /* 0x00290000ec54783b */ /* 0x000fe20000004200 */
[----:B------:R-:W-:Y:S02]  /*119c0*/  FMNMX.FTZ R136, R205, R136, !PT ;  /* 0x00000088cd887209 */ /* 0x000fe40007810000 */
[----:B------:R-:W-:Y:S02]  /*119d0*/  FSEL R174, R48, -INF , P0 ;  /* 0xff80000030ae7808 */ /* 0x000fe40000000000 */
[----:B------:R-:W-:Y:S02]  /*119e0*/  FSEL R169, R73, -INF , P0 ;  /* 0xff80000049a97808 */ /* 0x000fe40000000000 */
[----:B------:R-:W-:Y:S02]  /*119f0*/  FSEL R132, R71, -INF , P0 ;  /* 0xff80000047847808 */ /* 0x000fe40000000000 */
[----:B------:R-:W-:-:S02]  /*11a00*/  ISETP.GT.AND P0, PT, R2, 0x39, PT ;  /* 0x000000390200780c */ /* 0x000fc40003f04270 */
[----:B--2---:R-:W-:Y:S02]  /*11a10*/  FSEL R243, R21, -INF , P1 ;  /* 0xff80000015f37808 */ /* 0x004fe40000800000 */
[----:B------:R-:W-:Y:S02]  /*11a20*/  FMNMX.FTZ R136, R244, R136, !PT ;  /* 0x00000088f4887209 */ /* 0x000fe40007810000 */
[----:B---3--:R-:W-:Y:S02]  /*11a30*/  FSEL R240, R20, -INF , P0 ;  /* 0xff80000014f07808 */ /* 0x008fe40000000000 */
[----:B------:R-:W-:Y:S02]  /*11a40*/  FMNMX.FTZ R136, R243, R136, !PT ;  /* 0x00000088f3887209 */ /* 0x000fe40007810000 */
[----:B------:R-:W-:Y:S02]  /*11a50*/  FSEL R138, R70, -INF , P6 ;  /* 0xff800000468a7808 */ /* 0x000fe40003000000 */
[----:B------:R-:W-:Y:S01]  /*11a60*/  FMNMX.FTZ R136, R240, R136, !PT ;  /* 0x00000088f0887209 */ /* 0x000fe20007810000 */
[----:B------:R-:W-:Y:S01]  /*11a70*/  LDSM.16.MT88.4 R68, [R233+0x2100] ;  /* 0x00210000e944783b */ /* 0x000fe20000004200 */
[----:B------:R-:W-:-:S02]  /*11a80*/  FSEL R242, R58, -INF , P5 ;  /* 0xff8000003af27808 */ /* 0x000fc40002800000 */
[----:B------:R-:W-:Y:S01]  /*11a90*/  FSEL R241, R42, -INF , P2 ;  /* 0xff8000002af17808 */ /* 0x000fe20001000000 */
[----:B------:R-:W1:Y:S01]  /*11aa0*/  SHFL.BFLY PT, R2, R136, 0x2, 0x1f ;  /* 0x0c401f0088027f89 */ /* 0x000e6200000e0000 */
[----:B------:R-:W-:Y:S02]  /*11ab0*/  FSEL R105, R36, -INF , P1 ;  /* 0xff80000024697808 */ /* 0x000fe40000800000 */
[----:B------:R-:W-:Y:S01]  /*11ac0*/  FSEL R214, R35, -INF , P0 ;  /* 0xff80000023d67808 */ /* 0x000fe20000000000 */
[----:B------:R-:W-:Y:S01]  /*11ad0*/  LDSM.16.MT88.4 R56, [R234+0x2100] ;  /* 0x00210000ea38783b */ /* 0x000fe20000004200 */
[----:B------:R-:W-:Y:S02]  /*11ae0*/  FMNMX.FTZ R134, R25, R26, !PT ;  /* 0x0000001a19867209 */ /* 0x000fe40007810000 */
[----:B------:R-:W-:Y:S02]  /*11af0*/  FSEL R176, R74, -INF , P6 ;  /* 0xff8000004ab07808 */ /* 0x000fe40003000000 */
[----:B------:R-:W-:-:S02]  /*11b00*/  FMNMX.FTZ R134, R27, R134, !PT ;  /* 0x000000861b867209 */ /* 0x000fc40007810000 */
[----:B------:R-:W-:Y:S02]  /*11b10*/  FSEL R172, R72, -INF , P6 ;  /* 0xff80000048ac7808 */ /* 0x000fe40003000000 */
[----:B------:R-:W-:Y:S01]  /*11b20*/  FMNMX.FTZ R134, R28, R134, !PT ;  /* 0x000000861c867209 */ /* 0x000fe20007810000 */
[----:B------:R-:W-:Y:S01]  /*11b30*/  LDSM.16.MT88.4 R72, [R235+0x100] ;  /* 0x00010000eb48783b */ /* 0x000fe20000004200 */
[----:B------:R-:W-:Y:S02]  /*11b40*/  FMNMX.FTZ R6, R29, R30, !PT ;  /* 0x0000001e1d067209 */ /* 0x000fe40007810000 */
[----:B------:R-:W-:Y:S02]  /*11b50*/  FMNMX.FTZ R134, R33, R134, !PT ;  /* 0x0000008621867209 */ /* 0x000fe40007810000 */
[----:B------:R-:W-:Y:S02]  /*11b60*/  FSEL R231, R49, -INF , P5 ;  /* 0xff80000031e77808 */ /* 0x000fe40002800000 */
[----:B------:R-:W-:-:S02]  /*11b70*/  FMNMX.FTZ R134, R34, R134, !PT ;  /* 0x0000008622867209 */ /* 0x000fc40007810000 */
[----:B------:R-:W-:Y:S02]  /*11b80*/  FSEL R230, R50, -INF , P2 ;  /* 0xff80000032e67808 */ /* 0x000fe40001000000 */
[----:B-1----:R-:W-:Y:S02]  /*11b90*/  FMNMX.FTZ R136, R136, R2, !PT ;  /* 0x0000000288887209 */ /* 0x002fe40007810000 */
        /* <DEDUP_REMOVED lines=9> */
[----:B------:R-:W-:Y:S01]  /*11c30*/  FMNMX.FTZ R134, R172, R134, !PT ;  /* 0x00000086ac867209 */ /* 0x000fe20007810000 */
[----:B------:R-:W-:Y:S01]  /*11c40*/  LDSM.16.MT88.4 R48, [R233+0x2900] ;  /* 0x00290000e930783b */ /* 0x000fe20000004200 */
[----:B------:R-:W-:-:S02]  /*11c50*/  FSEL R220, R47, -INF , P1 ;  /* 0xff8000002fdc7808 */ /* 0x000fc40000800000 */
[----:B------:R-:W-:Y:S02]  /*11c60*/  FMNMX.FTZ R134, R169, R134, !PT ;  /* 0x00000086a9867209 */ /* 0x000fe40007810000 */
[----:B------:R-:W-:Y:S02]  /*11c70*/  FSEL R219, R43, -INF , P0 ;  /* 0xff8000002bdb7808 */ /* 0x000fe40000000000 */
[----:B------:R-:W-:Y:S01]  /*11c80*/  FMNMX.FTZ R134, R231, R134, !PT ;  /* 0x00000086e7867209 */ /* 0x000fe20007810000 */
[----:B------:R-:W-:Y:S01]  /*11c90*/  LDSM.16.MT88.4 R40, [R233+0x100] ;  /* 0x00010000e928783b */ /* 0x000fe20000004200 */
[----:B-1----:R-:W-:Y:S02]  /*11ca0*/  FMNMX.FTZ R136, R136, R2, !PT ;  /* 0x0000000288887209 */ /* 0x002fe40007810000 */
[----:B------:R-:W-:Y:S02]  /*11cb0*/  FMNMX.FTZ R2, R14, R15, !PT ;  /* 0x0000000f0e027209 */ /* 0x000fe40007810000 */
[C---:B------:R-:W-:Y:S01]  /*11cc0*/  FSETP.NEU.FTZ.AND P6, PT, R136.reuse, -INF , PT ;  /* 0xff8000008800780b */ /* 0x040fe20003fdd000 */
[----:B------:R-:W-:Y:S01]  /*11cd0*/  FMUL.FTZ R22, R136, c[0x0][0x2d0] ;  /* 0x0000b40088167a20 */ /* 0x000fe20000410000 */
[----:B------:R-:W-:-:S02]  /*11ce0*/  FMNMX.FTZ R2, R16, R2, !PT ;  /* 0x0000000210027209 */ /* 0x000fc40007810000 */
[----:B------:R-:W-:Y:S02]  /*11cf0*/  FMNMX.FTZ R134, R230, R134, !PT ;  /* 0x00000086e6867209 */ /* 0x000fe40007810000 */
[----:B------:R-:W-:Y:S02]  /*11d00*/  FMNMX.FTZ R2, R17, R2, !PT ;  /* 0x0000000211027209 */ /* 0x000fe40007810000 */
[----:B------:R-:W-:Y:S02]  /*11d10*/  FSEL R22, R22, RZ, P6 ;  /* 0x000000ff16167208 */ /* 0x000fe40003000000 */
[----:B------:R-:W-:Y:S02]  /*11d20*/  FMNMX.FTZ R2, R18, R2, !PT ;  /* 0x0000000212027209 */ /* 0x000fe40007810000 */
[----:B------:R-:W-:Y:S01]  /*11d30*/  FMNMX.FTZ R134, R229, R134, !PT ;  /* 0x00000086e5867209 */ /* 0x000fe20007810000 */
[----:B------:R-:W-:Y:S01]  /*11d40*/  FFMA.FTZ R5, R5, c[0x0][0x2d0], -R22 ;  /* 0x0000b40005057a23 */ /* 0x000fe20000010816 */
[----:B------:R-:W-:-:S02]  /*11d50*/  FMNMX.FTZ R2, R19, R2, !PT ;  /* 0x0000000213027209 */ /* 0x000fc40007810000 */
[----:B------:R-:W-:Y:S01]  /*11d60*/  FMNMX.FTZ R134, R228, R134, !PT ;  /* 0x00000086e4867209 */ /* 0x000fe20007810000 */
[----:B------:R1:W-:Y:S01]  /*11d70*/  MUFU.EX2 R213, R5 ;  /* 0x0000000500d57308 */ /* 0x0003e20000000800 */
[----:B------:R-:W-:Y:S02]  /*11d80*/  FMNMX.FTZ R2, R24, R2, !PT ;  /* 0x0000000218027209 */ /* 0x000fe40007810000 */
[----:B------:R-:W-:Y:S02]  /*11d90*/  LOP3.LUT P6, RZ, R152, 0x2, RZ, 0xc0, !PT ;  /* 0x0000000298ff7812 */ /* 0x000fe400078cc0ff */
[----:B------:R-:W-:-:S04]  /*11da0*/  FMNMX.FTZ R2, R23, R2, !PT ;  /* 0x0000000217027209 */ /* 0x000fc80007810000 */
[----:B------:R-:W-:-:S04]  /*11db0*/  FMNMX.FTZ R2, R171, R2, !PT ;  /* 0x00000002ab027209 */ /* 0x000fc80007810000 */
[----:B------:R-:W-:Y:S02]  /*11dc0*/  FMNMX.FTZ R2, R170, R2, !PT ;  /* 0x00000002aa027209 */ /* 0x000fe40007810000 */
[----:B-1----:R-:W-:Y:S01]  /*11dd0*/  FMNMX.FTZ R5, R31, R6, !PT ;  /* 0x000000061f057209 */ /* 0x002fe20007810000 */
[----:B------:R-:W-:Y:S01]  /*11de0*/  FFMA.FTZ R6, R7, c[0x0][0x2d0], -R22 ;  /* 0x0000b40007067a23 */ /* 0x000fe20000010816 */
[----:B------:R-:W-:-:S03]  /*11df0*/  FMNMX.FTZ R2, R138, R2, !PT ;  /* 0x000000028a027209 */ /* 0x000fc60007810000 */
[----:B------:R1:W-:Y:S01]  /*11e00*/  MUFU.EX2 R164, R6 ;  /* 0x0000000600a47308 */ /* 0x0003e20000000800 */
[----:B------:R-:W-:-:S04]  /*11e10*/  FMNMX.FTZ R2, R132, R2, !PT ;  /* 0x0000000284027209 */ /* 0x000fc80007810000 */
[----:B------:R-:W-:-:S04]  /*11e20*/  FMNMX.FTZ R2, R242, R2, !PT ;  /* 0x00000002f2027209 */ /* 0x000fc80007810000 */
[----:B------:R-:W-:-:S04]  /*11e30*/  FMNMX.FTZ R2, R241, R2, !PT ;  /* 0x00000002f1027209 */ /* 0x000fc80007810000 */
[----:B------:R-:W-:Y:S01]  /*11e40*/  FMNMX.FTZ R2, R105, R2, !PT ;  /* 0x0000000269027209 */ /* 0x000fe20007810000 */
[----:B-1----:R-:W1:Y:S03]  /*11e50*/  SHFL.BFLY PT, R6, R134, 0x2, 0x1f ;  /* 0x0c401f0086067f89 */ /* 0x002e6600000e0000 */
[----:B------:R-:W-:-:S05]  /*11e60*/  FMNMX.FTZ R2, R214, R2, !PT ;  /* 0x00000002d6027209 */ /* 0x000fca0007810000 */
[----:B------:R-:W2:Y:S01]  /*11e70*/  SHFL.BFLY PT, R135, R2, 0x2, 0x1f ;  /* 0x0c401f0002877f89 */ /* 0x000ea200000e0000 */
[----:B-1----:R-:W-:Y:S02]  /*11e80*/  FMNMX.FTZ R134, R134, R6, !PT ;  /* 0x0000000686867209 */ /* 0x002fe40007810000 */
[----:B--2---:R-:W-:Y:S02]  /*11e90*/  FMNMX.FTZ R135, R2, R135, !PT ;  /* 0x0000008702877209 */ /* 0x004fe40007810000 */
[----:B------:R-:W-:-:S03]  /*11ea0*/  FMNMX.FTZ R2, R32, R5, !PT ;  /* 0x0000000520027209 */ /* 0x000fc60007810000 */
[----:B------:R-:W1:Y:S01]  /*11eb0*/  SHFL.BFLY PT, R7, R135, 0x1, 0x1f ;  /* 0x0c201f0087077f89 */ /* 0x000e6200000e0000 */
[----:B------:R-:W-:Y:S01]  /*11ec0*/  FMNMX.FTZ R5, R39, R2, !PT ;  /* 0x0000000227057209 */ /* 0x000fe20007810000 */
[----:B------:R-:W-:-:S03]  /*11ed0*/  FFMA.FTZ R2, R8, c[0x0][0x2d0], -R22 ;  /* 0x0000b40008027a23 */ /* 0x000fc60000010816 */
[----:B------:R-:W-:Y:S01]  /*11ee0*/  FMNMX.FTZ R5, R44, R5, !PT ;  /* 0x000000052c057209 */ /* 0x000fe20007810000 */
[----:B------:R2:W-:Y:S03]  /*11ef0*/  MUFU.EX2 R166, R2 ;  /* 0x0000000200a67308 */ /* 0x0005e60000000800 */
[----:B------:R-:W-:Y:S01]  /*11f00*/  FMNMX.FTZ R5, R45, R5, !PT ;  /* 0x000000052d057209 */ /* 0x000fe20007810000 */
[----:B--2---:R-:W-:Y:S01]  /*11f10*/  FFMA.FTZ R2, R9, c[0x0][0x2d0], -R22 ;  /* 0x0000b40009027a23 */ /* 0x004fe20000010816 */
[----:B-1----:R-:W-:-:S03]  /*11f20*/  FMNMX.FTZ R135, R135, R7, !PT ;  /* 0x0000000787877209 */ /* 0x002fc60007810000 */
[----:B------:R1:W-:Y:S01]  /*11f30*/  MUFU.EX2 R239, R2 ;  /* 0x0000000200ef7308 */ /* 0x0003e20000000800 */
[----:B------:R-:W2:Y:S01]  /*11f40*/  SHFL.BFLY PT, R7, R134, 0x1, 0x1f ;  /* 0x0c201f0086077f89 */ /* 0x000ea200000e0000 */
        /* <DEDUP_REMOVED lines=8> */
[----:B--2---:R-:W-:Y:S02]  /*11fd0*/  FMNMX.FTZ R134, R134, R7, !PT ;  /* 0x0000000786867209 */ /* 0x004fe40007810000 */
[----:B------:R-:W-:Y:S02]  /*11fe0*/  FMNMX.FTZ R2, R176, R2, !PT ;  /* 0x00000002b0027209 */ /* 0x000fe40007810000 */
[C---:B------:R-:W-:Y:S01]  /*11ff0*/  FSETP.NEU.FTZ.AND P0, PT, R134.reuse, -INF , PT ;  /* 0xff8000008600780b */ /* 0x040fe20003f1d000 */
[----:B------:R-:W-:Y:S01]  /*12000*/  FMUL.FTZ R20, R134, c[0x0][0x2d0] ;  /* 0x0000b40086147a20 */ /* 0x000fe20000410000 */
[----:B------:R-:W-:-:S04]  /*12010*/  FMNMX.FTZ R2, R174, R2, !PT ;  /* 0x00000002ae027209 */ /* 0x000fc80007810000 */
[----:B------:R-:W-:Y:S01]  /*12020*/  FMNMX.FTZ R2, R222, R2, !PT ;  /* 0x00000002de027209 */ /* 0x000fe20007810000 */
[----:B-1----:R-:W-:Y:S01]  /*12030*/  FFMA.FTZ R5, R11, c[0x0][0x2d0], -R22 ;  /* 0x0000b4000b057a23 */ /* 0x002fe20000010816 */
[----:B------:R-:W-:Y:S02]  /*12040*/  FSEL R20, R20, RZ, P0 ;  /* 0x000000ff14147208 */ /* 0x000fe40000000000 */
[----:B------:R-:W-:Y:S01]  /*12050*/  FMNMX.FTZ R2, R221, R2, !PT ;  /* 0x00000002dd027209 */ /* 0x000fe20007810000 */
[----:B------:R1:W-:Y:S02]  /*12060*/  MUFU.EX2 R54, R5 ;  /* 0x0000000500367308 */ /* 0x0003e40000000800 */
[----:B------:R-:W-:Y:S01]  /*12070*/  FFMA.FTZ R3, R34, c[0x0][0x2d0], -R20 ;  /* 0x0000b40022037a23 */ /* 0x000fe20000010814 */
[----:B------:R-:W-:-:S04]  /*12080*/  FMNMX.FTZ R2, R220, R2, !PT ;  /* 0x00000002dc027209 */ /* 0x000fc80007810000 */
[----:B------:R-:W-:Y:S01]  /*12090*/  FMNMX.FTZ R2, R219, R2, !PT ;  /* 0x00000002db027209 */ /* 0x000fe20007810000 */
[----:B------:R2:W-:Y:S04]  /*120a0*/  MUFU.EX2 R224, R3 ;  /* 0x0000000300e07308 */ /* 0x0005e80000000800 */
[----:B------:R-:W3:Y:S01]  /*120b0*/  SHFL.BFLY PT, R6, R2, 0x2, 0x1f ;  /* 0x0c401f0002067f89 */ /* 0x000ee200000e0000 */
[----:B-1----:R-:W-:-:S04]  /*120c0*/  FFMA.FTZ R5, R12, c[0x0][0x2d0], -R22 ;  /* 0x0000b4000c057a23 */ /* 0x002fc80000010816 */
[----:B------:R1:W-:Y:S01]  /*120d0*/  MUFU.EX2 R225, R5 ;  /* 0x0000000500e17308 */ /* 0x0003e20000000800 */
[----:B--2---:R-:W-:-:S07]  /*120e0*/  FFMA.FTZ R3, R37, c[0x0][0x2d0], -R20 ;  /* 0x0000b40025037a23 */ /* 0x004fce0000010814 */
[----:B------:R2:W-:Y:S01]  /*120f0*/  MUFU.EX2 R237, R3 ;  /* 0x0000000300ed7308 */ /* 0x0005e20000000800 */
[----:B-1----:R-:W-:Y:S01]  /*12100*/  FFMA.FTZ R5, R13, c[0x0][0x2d0], -R22 ;  /* 0x0000b4000d057a23 */ /* 0x002fe20000010816 */
[----:B---3--:R-:W-:-:S06]  /*12110*/  FMNMX.FTZ R2, R2, R6, !PT ;  /* 0x0000000602027209 */ /* 0x008fcc0007810000 */
[----:B------:R1:W3:Y:S01]  /*12120*/  MUFU.EX2 R104, R5 ;  /* 0x0000000500687308 */ /* 0x0002e20000000800 */
[----:B------:R-:W4:Y:S01]  /*12130*/  SHFL.BFLY PT, R6, R2, 0x1, 0x1f ;  /* 0x0c201f0002067f89 */ /* 0x000f2200000e0000 */
[----:B--2---:R-:W-:Y:S02]  /*12140*/  FFMA.FTZ R3, R38, c[0x0][0x2d0], -R20 ;  /* 0x0000b40026037a23 */ /* 0x004fe40000010814 */
[----:B-1----:R-:W-:Y:S01]  /*12150*/  FFMA.FTZ R5, R14, c[0x0][0x2d0], -R21 ;  /* 0x0000b4000e057a23 */ /* 0x002fe20000010815 */
[----:B---3--:R-:W-:-:S03]  /*12160*/  F2FP.BF16.PACK_AB R10, R104, R225 ;  /* 0x000000e1680a723e */ /* 0x008fc600000010ff */
[----:B------:R1:W-:Y:S01]  /*12170*/  MUFU.EX2 R218, R5 ;  /* 0x0000000500da7308 */ /* 0x0003e20000000800 */
[----:B----4-:R-:W-:-:S04]  /*12180*/  FMNMX.FTZ R2, R2, R6, !PT ;  /* 0x0000000602027209 */ /* 0x010fc80007810000 */
[C---:B------:R-:W-:Y:S01]  /*12190*/  FSETP.NEU.FTZ.AND P0, PT, R2.reuse, -INF , PT ;  /* 0xff8000000200780b */ /* 0x040fe20003f1d000 */
[----:B------:R-:W-:Y:S02]  /*121a0*/  FMUL.FTZ R6, R2, c[0x0][0x2d0] ;  /* 0x0000b40002067a20 */ /* 0x000fe40000410000 */
[----:B-1----:R-:W-:-:S03]  /*121b0*/  FFMA.FTZ R5, R15, c[0x0][0x2d0], -R21 ;  /* 0x0000b4000f057a23 */ /* 0x002fc60000010815 */
[----:B------:R-:W-:Y:S01]  /*121c0*/  FSEL R0, R6, RZ, P0 ;  /* 0x000000ff06007208 */ /* 0x000fe20000000000 */
[----:B------:R1:W2:Y:S04]  /*121d0*/  MUFU.EX2 R217, R5 ;  /* 0x0000000500d97308 */ /* 0x0002a80000000800 */
[----:B------:R-:W-:-:S04]  /*121e0*/  FFMA.FTZ R4, R31, c[0x0][0x2d0], -R0 ;  /* 0x0000b4001f047a23 */ /* 0x000fc80000010800 */
[----:B------:R3:W-:Y:S01]  /*121f0*/  MUFU.EX2 R238, R4 ;  /* 0x0000000400ee7308 */ /* 0x0007e20000000800 */
[----:B-1----:R-:W-:Y:S01]  /*12200*/  FFMA.FTZ R5, R16, c[0x0][0x2d0], -R21 ;  /* 0x0000b40010057a23 */ /* 0x002fe20000010815 */
[----:B------:R-:W-:-:S06]  /*12210*/  F2FP.BF16.PACK_AB R16, R164, R213 ;  /* 0x000000d5a410723e */ /* 0x000fcc00000010ff */
[----:B------:R1:W-:Y:S01]  /*12220*/  MUFU.EX2 R223, R5 ;  /* 0x0000000500df7308 */ /* 0x0003e20000000800 */
[----:B---3--:R-:W-:-:S07]  /*12230*/  FFMA.FTZ R4, R32, c[0x0][0x2d0], -R0 ;  /* 0x0000b40020047a23 */ /* 0x008fce0000010800 */
[----:B-----5:R-:W3:Y:S01]  /*12240*/  MUFU.EX2 R165, R4 ;  /* 0x0000000400a57308 */ /* 0x020ee20000000800 */
[----:B-1----:R-:W-:Y:S01]  /*12250*/  FFMA.FTZ R5, R17, c[0x0][0x2d0], -R21 ;  /* 0x0000b40011057a23 */ /* 0x002fe20000010815 */
[----:B--2---:R-:W-:-:S06]  /*12260*/  F2FP.BF16.PACK_AB R17, R217, R218 ;  /* 0x000000dad911723e */ /* 0x004fcc00000010ff */
[----:B------:R1:W2:Y:S01]  /*12270*/  MUFU.EX2 R167, R5 ;  /* 0x0000000500a77308 */ /* 0x0002a20000000800 */
[----:B---3--:R-:W-:Y:S01]  /*12280*/  F2FP.BF16.PACK_AB R15, R165, R238 ;  /* 0x000000eea50f723e */ /* 0x008fe200000010ff */
[----:B------:R-:W-:Y:S02]  /*12290*/  FFMA.FTZ R4, R33, c[0x0][0x2d0], -R20 ;  /* 0x0000b40021047a23 */ /* 0x000fe40000010814 */
[----:B------:R-:W-:Y:S04]  /*122a0*/  LDSM.16.MT88.4 R32, [R235+0x2100] ;  /* 0x00210000eb20783b */ /* 0x000fe80000004200 */
[----:B------:R-:W-:Y:S01]  /*122b0*/  MUFU.EX2 R60, R4 ;  /* 0x00000004003c7308 */ /* 0x000fe20000000800 */
[----:B-1----:R-:W-:Y:S01]  /*122c0*/  FFMA.FTZ R5, R18, c[0x0][0x2d0], -R21 ;  /* 0x0000b40012057a23 */ /* 0x002fe20000010815 */
[----:B------:R-:W-:-:S06]  /*122d0*/  F2FP.BF16.PACK_AB R18, R239, R166 ;  /* 0x000000a6ef12723e */ /* 0x000fcc00000010ff */
[----:B------:R1:W-:Y:S02]  /*122e0*/  MUFU.EX2 R179, R5 ;  /* 0x0000000500b37308 */ /* 0x0003e40000000800 */
[----:B-1----:R-:W-:Y:S01]  /*122f0*/  FFMA.FTZ R5, R19, c[0x0][0x2d0], -R21 ;  /* 0x0000b40013057a23 */ /* 0x002fe20000010815 */
[----:B--2---:R-:W-:-:S05]  /*12300*/  F2FP.BF16.PACK_AB R19, R167, R223 ;  /* 0x000000dfa713723e */ /* 0x004fca00000010ff */
[----:B------:R1:W2:Y:S02]  /*12310*/  MUFU.EX2 R227, R5 ;  /* 0x0000000500e37308 */ /* 0x0002a40000000800 */
[----:B------:R-:W-:Y:S01]  /*12320*/  HMMA.16816.F32.BF16 R100, R16, R40, RZ ;  /* 0x000000281064723c */ /* 0x000fe200000418ff */
[----:B-1----:R-:W-:Y:S01]  /*12330*/  FFMA.FTZ R5, R24, c[0x0][0x2d0], -R21 ;  /* 0x0000b40018057a23 */ /* 0x002fe20000010815 */
[----:B--2---:R-:W-:-:S04]  /*12340*/  F2FP.BF16.PACK_AB R9, R227, R179 ;  /* 0x000000b3e309723e */ /* 0x004fc800000010ff */
[----:B------:R1:W-:Y:S02]  /*12350*/  MUFU.EX2 R232, R5 ;  /* 0x0000000500e87308 */ /* 0x0003e40000000800 */
[----:B-1----:R-:W-:-:S06]  /*12360*/  FFMA.FTZ R5, R23, c[0x0][0x2d0], -R21 ;  /* 0x0000b40017057a23 */ /* 0x002fcc0000010815 */
[----:B------:R1:W2:Y:S08]  /*12370*/  MUFU.EX2 R23, R3 ;  /* 0x0000000300177308 */ /* 0x0002b00000000800 */
[----:B------:R3:W4:Y:S01]  /*12380*/  MUFU.EX2 R204, R5 ;  /* 0x0000000500cc7308 */ /* 0x0007220000000800 */
[----:B-1----:R-:W-:Y:S01]  /*12390*/  FFMA.FTZ R3, R39, c[0x0][0x2d0], -R0 ;  /* 0x0000b40027037a23 */ /* 0x002fe20000010800 */
[----:B--2---:R-:W-:Y:S01]  /*123a0*/  F2FP.BF16.PACK_AB R6, R23, R237 ;  /* 0x000000ed1706723e */ /* 0x004fe200000010ff */
[----:B------:R-:W-:Y:S05]  /*123b0*/  LDSM.16.MT88.4 R36, [R236+0x2100] ;  /* 0x00210000ec24783b */ /* 0x000fea0000004200 */
[----:B------:R1:W-:Y:S01]  /*123c0*/  MUFU.EX2 R106, R3 ;  /* 0x00000003006a7308 */ /* 0x0003e20000000800 */
[----:B---3--:R-:W-:Y:S01]  /*123d0*/  FFMA.FTZ R5, R25, c[0x0][0x2d0], -R20 ;  /* 0x0000b40019057a23 */ /* 0x008fe20000010814 */
[----:B----4-:R-:W-:-:S06]  /*123e0*/  F2FP.BF16.PACK_AB R11, R204, R232 ;  /* 0x000000e8cc0b723e */ /* 0x010fcc00000010ff */
[----:B------:R2:W-:Y:S01]  /*123f0*/  MUFU.EX2 R203, R5 ;  /* 0x0000000500cb7308 */ /* 0x0005e20000000800 */
[----:B-1----:R-:W-:Y:S02]  /*12400*/  FFMA.FTZ R3, R44, c[0x0][0x2d0], -R0 ;  /* 0x0000b4002c037a23 */ /* 0x002fe40000010800 */
[----:B--2---:R-:W-:-:S05]  /*12410*/  FFMA.FTZ R5, R26, c[0x0][0x2d0], -R20 ;  /* 0x0000b4001a057a23 */ /* 0x004fca0000010814 */
        /* <DEDUP_REMOVED lines=16> */
[----:B------:R2:W3:Y:S06]  /*12520*/  MUFU.EX2 R24, R3 ;  /* 0x0000000300187308 */ /* 0x0004ec0000000800 */
[----:B------:R-:W-:Y:S01]  /*12530*/  MOV R25, R60 ;  /* 0x0000003c00197202 */ /* 0x000fe20000000f00 */
[----:B------:R-:W-:Y:S01]  /*12540*/  HMMA.16816.F32.BF16 R96, R12, R40, RZ ;  /* 0x000000280c60723c */ /* 0x000fe200000418ff */
[----:B------:R-:W-:Y:S02]  /*12550*/  LDSM.16.MT88.4 R60, [R235+0x900] ;  /* 0x00090000eb3c783b */ /* 0x000fe40000004200 */
[----:B------:R-:W-:-:S04]  /*12560*/  F2FP.BF16.PACK_AB R4, R224, R25 ;  /* 0x00000019e004723e */ /* 0x000fc800000010ff */
[----:B------:R-:W-:Y:S01]  /*12570*/  IMAD.MOV.U32 R40, RZ, RZ, R54 ;  /* 0x000000ffff287224 */ /* 0x000fe200078e0036 */
[C---:B------:R-:W-:Y:S01]  /*12580*/  HMMA.16816.F32.BF16 R148, R12.reuse, R56, RZ ;  /* 0x000000380c94723c */ /* 0x040fe200000418ff */
[--C-:B--2---:R-:W-:Y:S01]  /*12590*/  FFMA.FTZ R3, R45, c[0x0][0x2d0], -R0.reuse ;  /* 0x0000b4002d037a23 */ /* 0x104fe20000010800 */
[----:B---3--:R-:W-:Y:S01]  /*125a0*/  F2FP.BF16.PACK_AB R5, R24, R106 ;  /* 0x0000006a1805723e */ /* 0x008fe200000010ff */
[----:B------:R-:W-:Y:S02]  /*125b0*/  IMAD.MOV.U32 R41, RZ, RZ, R53 ;  /* 0x000000ffff297224 */ /* 0x000fe400078e0035 */
[----:B------:R-:W2:Y:S01]  /*125c0*/  LDSM.16.MT88.4 R52, [R233+0x900] ;  /* 0x00090000e934783b */ /* 0x000ea20000004200 */
[----:B------:R3:W-:Y:S02]  /*125d0*/  MUFU.EX2 R215, R3 ;  /* 0x0000000300d77308 */ /* 0x0007e40000000800 */
[----:B------:R-:W-:Y:S01]  /*125e0*/  F2FP.BF16.PACK_AB R8, R40, R41 ;  /* 0x000000292808723e */ /* 0x000fe200000010ff */
[----:B------:R-:W-:Y:S08]  /*125f0*/  HMMA.16816.F32.BF16 R160, R12, R76, RZ ;  /* 0x0000004c0ca0723c */ /* 0x000ff000000418ff */
[----:B-1----:R-:W-:Y:S01]  /*12600*/  HMMA.16816.F32.BF16 R192, R8, R28, R92 ;  /* 0x0000001c08c0723c */ /* 0x002fe2000004185c */
[----:B---3--:R-:W-:-:S02]  /*12610*/  FFMA.FTZ R3, R46, c[0x0][0x2d0], -R0 ;  /* 0x0000b4002e037a23 */ /* 0x008fc40000010800 */
[----:B------:R-:W1:Y:S05]  /*12620*/  LDSM.16.MT88.4 R44, [R234+0x2900] ;  /* 0x00290000ea2c783b */ /* 0x000e6a0000004200 */
[C---:B------:R-:W-:Y:S01]  /*12630*/  HMMA.16816.F32.BF16 R156, R12.reuse, R72, RZ ;  /* 0x000000480c9c723c */ /* 0x040fe200000418ff */
[----:B------:R3:W4:Y:S07]  /*12640*/  MUFU.EX2 R226, R3 ;  /* 0x0000000300e27308 */ /* 0x00072e0000000800 */
[C---:B------:R-:W-:Y:S08]  /*12650*/  HMMA.16816.F32.BF16 R152, R12.reuse, R68, RZ ;  /* 0x000000440c98723c */ /* 0x040ff000000418ff */
[----:B------:R-:W-:Y:S01]  /*12660*/  HMMA.16816.F32.BF16 R112, R12, R36, RZ ;  /* 0x000000240c70723c */ /* 0x000fe200000418ff */
[----:B---3--:R-:W-:Y:S01]  /*12670*/  IMAD.MOV.U32 R3, RZ, RZ, R80 ;  /* 0x000000ffff037224 */ /* 0x008fe200078e0050 */
[----:B----4-:R-:W-:Y:S01]  /*12680*/  F2FP.BF16.PACK_AB R7, R226, R215 ;  /* 0x000000d7e207723e */ /* 0x010fe200000010ff */
[----:B------:R-:W3:Y:S05]  /*12690*/  LDSM.16.MT88.4 R80, [R235+0x2900] ;  /* 0x00290000eb50783b */ /* 0x000eea0000004200 */
[-C--:B--2---:R-:W-:Y:S08]  /*126a0*/  HMMA.16816.F32.BF16 R180, R8, R52.reuse, R100 ;  /* 0x0000003408b4723c */ /* 0x084ff00000041864 */
[C---:B------:R-:W-:Y:S07]  /*126b0*/  HMMA.16816.F32.BF16 R184, R4.reuse, R52, R96 ;  /* 0x0000003404b8723c */ /* 0x040fee0000041860 */
[----:B------:R-:W-:Y:S01]  /*126c0*/  IMAD.MOV.U32 R53, RZ, RZ, R106 ;  /* 0x000000ffff357224 */ /* 0x000fe200078e006a */
[----:B------:R-:W-:Y:S01]  /*126d0*/  HMMA.16816.F32.BF16 R188, R4, R28, R88 ;  /* 0x0000001c04bc723c */ /* 0x000fe20000041858 */
[----:B------:R-:W-:-:S06]  /*126e0*/  MOV R52, R105 ;  /* 0x0000006900347202 */ /* 0x000fcc0000000f00 */
[----:B------:R-:W-:Y:S01]  /*126f0*/  IMAD.MOV.U32 R29, RZ, RZ, R104 ;  /* 0x000000ffff1d7224 */ /* 0x000fe200078e0068 */
[C---:B------:R-:W-:Y:S08]  /*12700*/  HMMA.16816.F32.BF16 R144, R12.reuse, R42, RZ ;  /* 0x0000002a0c90723c */ /* 0x040ff000000418ff */
[C---:B------:R-:W-:Y:S08]  /*12710*/  HMMA.16816.F32.BF16 R104, R12.reuse, R32, RZ ;  /* 0x000000200c68723c */ /* 0x040ff000000418ff */
[C---:B------:R-:W-:Y:S08]  /*12720*/  HMMA.16816.F32.BF16 R140, R12.reuse, R26, RZ ;  /* 0x0000001a0c8c723c */ /* 0x040ff000000418ff */
[C---:B------:R-:W-:Y:S08]  /*12730*/  HMMA.16816.F32.BF16 R128, R12.reuse, R78, RZ ;  /* 0x0000004e0c80723c */ /* 0x040ff000000418ff */
[C---:B------:R-:W-:Y:S08]  /*12740*/  HMMA.16816.F32.BF16 R124, R12.reuse, R74, RZ ;  /* 0x0000004a0c7c723c */ /* 0x040ff000000418ff */
[C---:B------:R-:W-:Y:S08]  /*12750*/  HMMA.16816.F32.BF16 R120, R12.reuse, R70, RZ ;  /* 0x000000460c78723c */ /* 0x040ff000000418ff */
[C---:B------:R-:W-:Y:S08]  /*12760*/  HMMA.16816.F32.BF16 R116, R12.reuse, R58, RZ ;  /* 0x0000003a0c74723c */ /* 0x040ff000000418ff */
[C---:B------:R-:W-:Y:S08]  /*12770*/  HMMA.16816.F32.BF16 R108, R12.reuse, R38, RZ ;  /* 0x000000260c6c723c */ /* 0x040ff000000418ff */
[----:B------:R-:W-:Y:S08]  /*12780*/  HMMA.16816.F32.BF16 R100, R12, R34, RZ ;  /* 0x000000220c64723c */ /* 0x000ff000000418ff */
[C---:B-1----:R-:W-:Y:S08]  /*12790*/  HMMA.16816.F32.BF16 R12, R4.reuse, R44, R148 ;  /* 0x0000002c040c723c */ /* 0x042ff00000041894 */
[C---:B------:R-:W-:Y:S07]  /*127a0*/  HMMA.16816.F32.BF16 R196, R4.reuse, R64, R160 ;  /* 0x0000004004c4723c */ /* 0x040fee00000418a0 */
[----:B------:R-:W-:Y:S01]  /*127b0*/  IMAD.MOV.U32 R162, RZ, RZ, R205 ;  /* 0x000000ffffa27224 */ /* 0x000fe200078e00cd */
[----:B------:R-:W-:Y:S01]  /*127c0*/  MOV R163, R204 ;  /* 0x000000cc00a37202 */ /* 0x000fe20000000f00 */
[C---:B---3--:R-:W-:Y:S07]  /*127d0*/  HMMA.16816.F32.BF16 R104, R4.reuse, R80, R104 ;  /* 0x000000500468723c */ /* 0x048fee0000041868 */
[----:B------:R-:W-:Y:S01]  /*127e0*/  MOV R28, R13 ;  /* 0x0000000d001c7202 */ /* 0x000fe20000000f00 */
[C---:B------:R-:W-:Y:S07]  /*127f0*/  HMMA.16816.F32.BF16 R204, R4.reuse, R60, R156 ;  /* 0x0000003c04cc723c */ /* 0x040fee000004189c */
[----:B------:R-:W-:Y:S01]  /*12800*/  MOV R158, R15 ;  /* 0x0000000f009e7202 */ /* 0x000fe20000000f00 */
[----:B------:R-:W-:Y:S01]  /*12810*/  IMAD.MOV.U32 R157, RZ, RZ, R14 ;  /* 0x000000ffff9d7224 */ /* 0x000fe200078e000e */
[----:B------:R-:W-:Y:S01]  /*12820*/  HMMA.16816.F32.BF16 R208, R4, R48, R152 ;  /* 0x0000003004d0723c */ /* 0x000fe20000041898 */
[----:B------:R-:W-:-:S06]  /*12830*/  IMAD.MOV.U32 R156, RZ, RZ, R12 ;  /* 0x000000ffff9c7224 */ /* 0x000fcc00078e000c */
[----:B------:R-:W-:Y:S01]  /*12840*/  IMAD.MOV.U32 R154, RZ, RZ, R213 ;  /* 0x000000ffff9a7224 */ /* 0x000fe200078e00d5 */
[C---:B------:R-:W-:Y:S01]  /*12850*/  HMMA.16816.F32.BF16 R12, R16.reuse, R56, RZ ;  /* 0x00000038100c723c */ /* 0x040fe200000418ff */
[----:B------:R-:W-:Y:S01]  /*12860*/  IMAD.MOV.U32 R213, RZ, RZ, R104 ;  /* 0x000000ffffd57224 */ /* 0x000fe200078e0068 */
[----:B------:R-:W-:Y:S01]  /*12870*/  MOV R212, R105 ;  /* 0x0000006900d47202 */ /* 0x000fe20000000f00 */
[----:B------:R-:W-:Y:S01]  /*12880*/  IMAD.MOV.U32 R104, RZ, RZ, R224 ;  /* 0x000000ffff687224 */ /* 0x000fe200078e00e0 */
[----:B------:R-:W-:Y:S01]  /*12890*/  MOV R105, R225 ;  /* 0x000000e100697202 */ /* 0x000fe20000000f00 */
[----:B------:R-:W-:Y:S02]  /*128a0*/  IMAD.MOV.U32 R155, RZ, RZ, R24 ;  /* 0x000000ffff9b7224 */ /* 0x000fe400078e0018 */
[----:B------:R-:W-:Y:S01]  /*128b0*/  IMAD.MOV.U32 R57, RZ, RZ, R29 ;  /* 0x000000ffff397224 */ /* 0x000fe200078e001d */
[----:B------:R-:W-:Y:S01]  /*128c0*/  HMMA.16816.F32.BF16 R88, R16, R68, RZ ;  /* 0x000000441058723c */ /* 0x000fe200000418ff */
[----:B------:R-:W-:-:S02]  /*128d0*/  IMAD.MOV.U32 R29, RZ, RZ, R227 ;  /* 0x000000ffff1d7224 */ /* 0x000fc400078e00e3 */
[----:B------:R-:W-:Y:S01]  /*128e0*/  IMAD.MOV.U32 R56, RZ, RZ, R52 ;  /* 0x000000ffff387224 */ /* 0x000fe200078e0034 */
[----:B------:R-:W-:-:S03]  /*128f0*/  MOV R52, R25 ;  /* 0x0000001900347202 */ /* 0x000fc60000000f00 */
[----:B------:R-:W-:Y:S01]  /*12900*/  IMAD.MOV.U32 R69, RZ, RZ, R106 ;  /* 0x000000ffff457224 */ /* 0x000fe200078e006a */
[----:B------:R-:W-:Y:S01]  /*12910*/  HMMA.16816.F32.BF16 R96, R16, R76, RZ ;  /* 0x0000004c1060723c */ /* 0x000fe200000418ff */
[----:B------:R-:W-:Y:S02]  /*12920*/  IMAD.MOV.U32 R106, RZ, RZ, R226 ;  /* 0x000000ffff6a7224 */ /* 0x000fe400078e00e2 */
[----:B------:R-:W-:-:S04]  /*12930*/  IMAD.MOV.U32 R68, RZ, RZ, R107 ;  /* 0x000000ffff447224 */ /* 0x000fc800078e006b */
[----:B------:R-:W-:Y:S01]  /*12940*/  MOV R77, R154 ;  /* 0x0000009a004d7202 */ /* 0x000fe20000000f00 */
[----:B------:R-:W-:Y:S01]  /*12950*/  HMMA.16816.F32.BF16 R224, R4, R46, R116 ;  /* 0x0000002e04e0723c */ /* 0x000fe20000041874 */
[----:B------:R-:W-:-:S07]  /*12960*/  IMAD.MOV.U32 R76, RZ, RZ, R155 ;  /* 0x000000ffff4c7224 */ /* 0x000fce00078e009b */
[----:B------:R-:W-:Y:S08]  /*12970*/  HMMA.16816.F32.BF16 R116, R8, R44, R12 ;  /* 0x0000002c0874723c */ /* 0x000ff0000004180c */
[C---:B------:R-:W-:Y:S08]  /*12980*/  HMMA.16816.F32.BF16 R12, R16.reuse, R36, RZ ;  /* 0x00000024100c723c */ /* 0x040ff000000418ff */
[----:B------:R-:W-:Y:S08]  /*12990*/  HMMA.16816.F32.BF16 R36, R16, R38, RZ ;  /* 0x000000261024723c */ /* 0x000ff000000418ff */
[----:B------:R-:W-:Y:S08]  /*129a0*/  HMMA.16816.F32.BF16 R108, R4, R86, R108 ;  /* 0x00000056046c723c */ /* 0x000ff0000004186c */
[----:B------:R-:W-:Y:S07]  /*129b0*/  HMMA.16816.F32.BF16 R92, R16, R72, RZ ;  /* 0x00000048105c723c */ /* 0x000fee00000418ff */
[----:B------:R-:W-:Y:S01]  /*129c0*/  IMAD.MOV.U32 R73, RZ, RZ, R162 ;  /* 0x000000ffff497224 */ /* 0x000fe200078e00a2 */
[----:B------:R-:W-:Y:S01]  /*129d0*/  HMMA.16816.F32.BF16 R36, R8, R86, R36 ;  /* 0x000000560824723c */ /* 0x000fe20000041824 */
[----:B------:R-:W-:Y:S01]  /*129e0*/  MOV R72, R163 ;  /* 0x000000a300487202 */ /* 0x000fe20000000f00 */
[----:B------:R-:W-:Y:S01]  /*129f0*/  IMAD.MOV.U32 R162, RZ, RZ, R40 ;  /* 0x000000ffffa27224 */ /* 0x000fe200078e0028 */
[----:B------:R-:W-:-:S04]  /*12a00*/  MOV R163, R41 ;  /* 0x0000002900a37202 */ /* 0x000fc80000000f00 */
[----:B------:R-:W-:Y:S01]  /*12a10*/  MOV R86, R3 ;  /* 0x0000000300567202 */ /* 0x000fe20000000f00 */
[----:B------:R-:W-:Y:S01]  /*12a20*/  HMMA.16816.F32.BF16 R112, R4, R84, R112 ;  /* 0x000000540470723c */ /* 0x000fe20000041870 */
[----:B------:R-:W-:-:S07]  /*12a30*/  FFMA.FTZ R3, R168, c[0x0][0x2d0], -R22 ;  /* 0x0000b400a8037a23 */ /* 0x000fce0000010816 */
[----:B------:R-:W-:Y:S01]  /*12a40*/  HMMA.16816.F32.BF16 R96, R8, R64, R96 ;  /* 0x000000400860723c */ /* 0x000fe20000041860 */
[----:B------:R1:W-:Y:S07]  /*12a50*/  MUFU.EX2 R65, R3 ;  /* 0x0000000300417308 */ /* 0x0003ee0000000800 */
[C---:B------:R-:W-:Y:S07]  /*12a60*/  HMMA.16816.F32.BF16 R148, R4.reuse, R54, R144 ;  /* 0x000000360494723c */ /* 0x040fee0000041890 */
[----:B------:R-:W-:Y:S01]  /*12a70*/  IMAD.MOV.U32 R144, RZ, RZ, R167 ;  /* 0x000000ffff907224 */ /* 0x000fe200078e00a7 */
[----:B------:R-:W-:Y:S01]  /*12a80*/  MOV R145, R166 ;  /* 0x000000a600917202 */ /* 0x000fe20000000f00 */
[----:B-1----:R-:W-:Y:S01]  /*12a90*/  FFMA.FTZ R3, R139, c[0x0][0x2d0], -R22 ;  /* 0x0000b4008b037a23 */ /* 0x002fe20000010816 */
[----:B------:R-:W-:Y:S01]  /*12aa0*/  HMMA.16816.F32.BF16 R128, R4, R66, R128 ;  /* 0x000000420480723c */ /* 0x000fe20000041880 */
[----:B------:R-:W-:Y:S01]  /*12ab0*/  IMAD.MOV.U32 R146, RZ, RZ, R165 ;  /* 0x000000ffff927224 */ /* 0x000fe200078e00a5 */
[----:B------:R-:W-:Y:S01]  /*12ac0*/  MOV R160, R115 ;  /* 0x0000007300a07202 */ /* 0x000fe20000000f00 */
[----:B------:R-:W-:Y:S01]  /*12ad0*/  IMAD.MOV.U32 R147, RZ, RZ, R164 ;  /* 0x000000ffff937224 */ /* 0x000fe200078e00a4 */
[----:B------:R1:W-:Y:S01]  /*12ae0*/  MUFU.EX2 R139, R3 ;  /* 0x00000003008b7308 */ /* 0x0003e20000000800 */
[----:B------:R-:W-:-:S02]  /*12af0*/  IMAD.MOV.U32 R24, RZ, RZ, R113 ;  /* 0x000000ffff187224 */ /* 0x000fc400078e0071 */
[----:B------:R-:W-:Y:S01]  /*12b00*/  IMAD.MOV.U32 R161, RZ, RZ, R114 ;  /* 0x000000ffffa17224 */ /* 0x000fe200078e0072 */
[----:B------:R-:W-:Y:S01]  /*12b10*/  HMMA.16816.F32.BF16 R164, R4, R30, R140 ;  /* 0x0000001e04a4723c */ /* 0x000fe2000004188c */
[----:B------:R-:W-:Y:S02]  /*12b20*/  IMAD.MOV.U32 R159, RZ, RZ, R112 ;  /* 0x000000ffff9f7224 */ /* 0x000fe400078e0070 */
[----:B------:R-:W-:-:S04]  /*12b30*/  IMAD.MOV.U32 R107, RZ, RZ, R24 ;  /* 0x000000ffff6b7224 */ /* 0x000fc800078e0018 */
[----:B------:R-:W-:Y:S01]  /*12b40*/  MOV R143, R76 ;  /* 0x0000004c008f7202 */ /* 0x000fe20000000f00 */
[----:B------:R-:W-:Y:S01]  /*12b50*/  IMAD.MOV.U32 R142, RZ, RZ, R77 ;  /* 0x000000ffff8e7224 */ /* 0x000fe200078e004d */
[----:B------:R-:W-:Y:S01]  /*12b60*/  HMMA.16816.F32.BF16 R124, R4, R62, R124 ;  /* 0x0000003e047c723c */ /* 0x000fe2000004187c */
[----:B------:R-:W-:Y:S01]  /*12b70*/  MOV R141, R147 ;  /* 0x00000093008d7202 */ /* 0x000fe20000000f00 */
[----:B------:R-:W-:Y:S02]  /*12b80*/  IMAD.MOV.U32 R147, RZ, RZ, R72 ;  /* 0x000000ffff937224 */ /* 0x000fe400078e0048 */
[----:B-1----:R-:W-:Y:S02]  /*12b90*/  FFMA.FTZ R3, R137, c[0x0][0x2d0], -R22 ;  /* 0x0000b40089037a23 */ /* 0x002fe40000010816 */
[----:B------:R-:W-:Y:S01]  /*12ba0*/  IMAD.MOV.U32 R140, RZ, RZ, R146 ;  /* 0x000000ffff8c7224 */ /* 0x000fe200078e0092 */
[----:B------:R-:W-:Y:S01]  /*12bb0*/  MOV R146, R57 ;  /* 0x0000003900927202 */ /* 0x000fe20000000f00 */
[----:B------:R-:W-:Y:S01]  /*12bc0*/  HMMA.16816.F32.BF16 R76, R16, R78, RZ ;  /* 0x0000004e104c723c */ /* 0x000fe200000418ff */
[----:B------:R1:W-:Y:S01]  /*12bd0*/  MUFU.EX2 R137, R3 ;  /* 0x0000000300897308 */ /* 0x0003e20000000800 */
[----:B------:R-:W-:Y:S01]  /*12be0*/  IMAD.MOV.U32 R87, RZ, RZ, R140 ;  /* 0x000000ffff577224 */ /* 0x000fe200078e008c */
[----:B------:R-:W-:Y:S01]  /*12bf0*/  MOV R44, R146 ;  /* 0x00000092002c7202 */ /* 0x000fe20000000f00 */
[----:B------:R-:W-:-:S04]  /*12c00*/  IMAD.MOV.U32 R168, RZ, RZ, R141 ;  /* 0x000000ffffa87224 */ /* 0x000fc800078e008d */
[C---:B------:R-:W-:Y:S08]  /*12c10*/  HMMA.16816.F32.BF16 R120, R4.reuse, R50, R120 ;  /* 0x000000320478723c */ /* 0x040ff00000041878 */
[----:B------:R-:W-:Y:S01]  /*12c20*/  HMMA.16816.F32.BF16 R152, R4, R82, R100 ;  /* 0x000000520498723c */ /* 0x000fe20000041864 */
[----:B-1----:R-:W-:-:S04]  /*12c30*/  FFMA.FTZ R3, R133, c[0x0][0x2d0], -R22 ;  /* 0x0000b40085037a23 */ /* 0x002fc80000010816 */
[----:B------:R1:W-:Y:S03]  /*12c40*/  MUFU.EX2 R133, R3 ;  /* 0x0000000300857308 */ /* 0x0003e60000000800 */
[C---:B------:R-:W-:Y:S08]  /*12c50*/  HMMA.16816.F32.BF16 R40, R16.reuse, R42, RZ ;  /* 0x0000002a1028723c */ /* 0x040ff000000418ff */
[----:B------:R-:W-:Y:S01]  /*12c60*/  HMMA.16816.F32.BF16 R4, R16, R32, RZ ;  /* 0x000000201004723c */ /* 0x000fe200000418ff */
[----:B-1----:R-:W-:-:S02]  /*12c70*/  FFMA.FTZ R3, R171, c[0x0][0x2d0], -R21 ;  /* 0x0000b400ab037a23 */ /* 0x002fc40000010815 */
[----:B------:R-:W-:-:S05]  /*12c80*/  IMAD.MOV.U32 R171, RZ, RZ, R142 ;  /* 0x000000ffffab7224 */ /* 0x000fca00078e008e */
[C---:B------:R-:W-:Y:S01]  /*12c90*/  HMMA.16816.F32.BF16 R100, R8.reuse, R60, R92 ;  /* 0x0000003c0864723c */ /* 0x040fe2000004185c */
[----:B------:R1:W-:Y:S07]  /*12ca0*/  MUFU.EX2 R61, R3 ;  /* 0x00000003003d7308 */ /* 0x0003ee0000000800 */
[C---:B------:R-:W-:Y:S01]  /*12cb0*/  HMMA.16816.F32.BF16 R112, R8.reuse, R84, R12 ;  /* 0x000000540870723c */ /* 0x040fe2000004180c */
[----:B------:R-:W2:Y:S06]  /*12cc0*/  LDSM.16.MT88.4 R12, [R233+0x1100] ;  /* 0x00110000e90c783b */ /* 0x000eac0000004200 */
[----:B------:R-:W-:Y:S01]  /*12cd0*/  MOV R85, R144 ;  /* 0x0000009000557202 */ /* 0x000fe20000000f00 */
[----:B------:R-:W-:Y:S01]  /*12ce0*/  IMAD.MOV.U32 R144, RZ, RZ, R104 ;  /* 0x000000ffff907224 */ /* 0x000fe200078e0068 */
[----:B------:R-:W-:Y:S01]  /*12cf0*/  HMMA.16816.F32.BF16 R76, R8, R66, R76 ;  /* 0x00000042084c723c */ /* 0x000fe2000004184c */
[----:B-1----:R-:W-:Y:S01]  /*12d00*/  FFMA.FTZ R3, R170, c[0x0][0x2d0], -R21 ;  /* 0x0000b400aa037a23 */ /* 0x002fe20000010815 */
[----:B------:R-:W-:Y:S01]  /*12d10*/  MOV R170, R143 ;  /* 0x0000008f00aa7202 */ /* 0x000fe20000000f00 */
[----:B------:R-:W-:-:S02]  /*12d20*/  IMAD.MOV.U32 R104, RZ, RZ, R73 ;  /* 0x000000ffff687224 */ /* 0x000fc400078e0049 */
[----:B------:R1:W-:Y:S01]  /*12d30*/  MUFU.EX2 R64, R3 ;  /* 0x0000000300407308 */ /* 0x0003e20000000800 */
[----:B------:R-:W-:Y:S02]  /*12d40*/  IMAD.MOV.U32 R84, RZ, RZ, R145 ;  /* 0x000000ffff547224 */ /* 0x000fe400078e0091 */
[----:B------:R-:W-:Y:S01]  /*12d50*/  HMMA.16816.F32.BF16 R72, R16, R74, RZ ;  /* 0x0000004a1048723c */ /* 0x000fe200000418ff */
[----:B------:R-:W-:-:S04]  /*12d60*/  IMAD.MOV.U32 R145, RZ, RZ, R56 ;  /* 0x000000ffff917224 */ /* 0x000fc800078e0038 */
[----:B------:R-:W-:-:S03]  /*12d70*/  IMAD.MOV.U32 R45, RZ, RZ, R145 ;  /* 0x000000ffff2d7224 */ /* 0x000fc600078e0091 */
[----:B------:R-:W-:Y:S01]  /*12d80*/  HMMA.16816.F32.BF16 R92, R8, R48, R88 ;  /* 0x00000030085c723c */ /* 0x000fe20000041858 */
[----:B-1----:R-:W-:Y:S01]  /*12d90*/  FFMA.FTZ R3, R138, c[0x0][0x2d0], -R21 ;  /* 0x0000b4008a037a23 */ /* 0x002fe20000010815 */
[----:B------:R-:W-:-:S06]  /*12da0*/  MOV R138, R158 ;  /* 0x0000009e008a7202 */ /* 0x000fcc0000000f00 */
[C---:B------:R-:W-:Y:S01]  /*12db0*/  HMMA.16816.F32.BF16 R40, R8.reuse, R54, R40 ;  /* 0x000000360828723c */ /* 0x040fe20000041828 */
[----:B------:R1:W-:Y:S07]  /*12dc0*/  MUFU.EX2 R67, R3 ;  /* 0x0000000300437308 */ /* 0x0003ee0000000800 */
[----:B------:R-:W-:Y:S08]  /*12dd0*/  HMMA.16816.F32.BF16 R88, R8, R80, R4 ;  /* 0x000000500858723c */ /* 0x000ff00000041804 */
[----:B------:R-:W-:Y:S01]  /*12de0*/  HMMA.16816.F32.BF16 R4, R16, R70, RZ ;  /* 0x000000461004723c */ /* 0x000fe200000418ff */
[----:B-1----:R-:W-:-:S04]  /*12df0*/  FFMA.FTZ R3, R132, c[0x0][0x2d0], -R21 ;  /* 0x0000b40084037a23 */ /* 0x002fc80000010815 */
[----:B------:R1:W-:Y:S02]  /*12e00*/  MUFU.EX2 R132, R3 ;  /* 0x0000000300847308 */ /* 0x0003e40000000800 */
[----:B------:R-:W-:Y:S01]  /*12e10*/  IMAD.MOV.U32 R71, RZ, RZ, R147 ;  /* 0x000000ffff477224 */ /* 0x000fe200078e0093 */
[----:B------:R-:W-:Y:S01]  /*12e20*/  HMMA.16816.F32.BF16 R72, R8, R62, R72 ;  /* 0x0000003e0848723c */ /* 0x000fe20000041848 */
[----:B------:R-:W-:Y:S02]  /*12e30*/  IMAD.MOV.U32 R70, RZ, RZ, R104 ;  /* 0x000000ffff467224 */ /* 0x000fe400078e0068 */
[----:B------:R-:W-:-:S05]  /*12e40*/  IMAD.MOV.U32 R104, RZ, RZ, R159 ;  /* 0x000000ffff687224 */ /* 0x000fca00078e009f */
[----:B------:R-:W-:Y:S01]  /*12e50*/  HMMA.16816.F32.BF16 R24, R16, R26, RZ ;  /* 0x0000001a1018723c */ /* 0x000fe200000418ff */
[----:B-1----:R-:W-:-:S07]  /*12e60*/  FFMA.FTZ R3, R175, c[0x0][0x2d0], -R20 ;  /* 0x0000b400af037a23 */ /* 0x002fce0000010814 */
[C---:B------:R-:W-:Y:S01]  /*12e70*/  HMMA.16816.F32.BF16 R56, R16.reuse, R58, RZ ;  /* 0x0000003a1038723c */ /* 0x040fe200000418ff */
[----:B------:R1:W-:Y:S07]  /*12e80*/  MUFU.EX2 R54, R3 ;  /* 0x0000000300367308 */ /* 0x0003ee0000000800 */
[----:B------:R-:W-:Y:S08]  /*12e90*/  HMMA.16816.F32.BF16 R16, R16, R34, RZ ;  /* 0x000000221010723c */ /* 0x000ff000000418ff */
[----:B------:R-:W-:Y:S01]  /*12ea0*/  HMMA.16816.F32.BF16 R48, R8, R50, R4 ;  /* 0x000000320830723c */ /* 0x000fe20000041804 */
[----:B-1----:R-:W-:-:S04]  /*12eb0*/  FFMA.FTZ R3, R173, c[0x0][0x2d0], -R20 ;  /* 0x0000b400ad037a23 */ /* 0x002fc80000010814 */
[----:B------:R1:W3:Y:S02]  /*12ec0*/  MUFU.EX2 R60, R3 ;  /* 0x00000003003c7308 */ /* 0x0002e40000000800 */
[----:B------:R-:W-:Y:S01]  /*12ed0*/  FFMA.FTZ R4, R169, c[0x0][0x2d0], -R20 ;  /* 0x0000b400a9047a23 */ /* 0x000fe20000010814 */
[----:B------:R-:W-:Y:S01]  /*12ee0*/  HMMA.16816.F32.BF16 R24, R8, R30, R24 ;  /* 0x0000001e0818723c */ /* 0x000fe20000041818 */
[----:B------:R-:W-:-:S04]  /*12ef0*/  IMAD.MOV.U32 R169, RZ, RZ, R144 ;  /* 0x000000ffffa97224 */ /* 0x000fc800078e0090 */
[----:B------:R3:W-:Y:S03]  /*12f00*/  MUFU.EX2 R66, R4 ;  /* 0x0000000400427308 */ /* 0x0007e60000000800 */
[----:B------:R-:W-:Y:S01]  /*12f10*/  HMMA.16816.F32.BF16 R56, R8, R46, R56 ;  /* 0x0000002e0838723c */ /* 0x000fe20000041838 */
[----:B-1----:R-:W-:-:S06]  /*12f20*/  FFMA.FTZ R3, R172, c[0x0][0x2d0], -R20 ;  /* 0x0000b400ac037a23 */ /* 0x002fcc0000010814 */
[----:B------:R-:W-:Y:S01]  /*12f30*/  MOV R47, R105 ;  /* 0x00000069002f7202 */ /* 0x000fe20000000f00 */
[----:B------:R-:W-:Y:S01]  /*12f40*/  HMMA.16816.F32.BF16 R80, R8, R82, R16 ;  /* 0x000000520850723c */ /* 0x000fe20000041810 */
[----:B------:R1:W4:Y:S01]  /*12f50*/  MUFU.EX2 R63, R3 ;  /* 0x00000003003f7308 */ /* 0x0003220000000800 */
[----:B------:R-:W2:Y:S01]  /*12f60*/  LDSM.16.MT88.4 R16, [R234+0x1100] ;  /* 0x00110000ea10783b */ /* 0x000ea20000004200 */
[----:B------:R-:W-:Y:S01]  /*12f70*/  IMAD.MOV.U32 R46, RZ, RZ, R106 ;  /* 0x000000ffff2e7224 */ /* 0x000fe200078e006a */
[----:B------:R-:W-:Y:S01]  /*12f80*/  MOV R106, R161 ;  /* 0x000000a1006a7202 */ /* 0x000fe20000000f00 */
[----:B------:R-:W-:Y:S01]  /*12f90*/  IMAD.MOV.U32 R105, RZ, RZ, R107 ;  /* 0x000000ffff697224 */ /* 0x000fe200078e006b */
[----:B---3--:R-:W-:Y:S01]  /*12fa0*/  F2FP.BF16.PACK_AB R4, R60, R54 ;  /* 0x000000363c04723e */ /* 0x008fe200000010ff */
[----:B------:R-:W-:Y:S01]  /*12fb0*/  IMAD.MOV.U32 R107, RZ, RZ, R160 ;  /* 0x000000ffff6b7224 */ /* 0x000fe200078e00a0 */
[----:B------:R-:W-:Y:S02]  /*12fc0*/  F2FP.BF16.PACK_AB R8, R139, R65 ;  /* 0x000000418b08723e */ /* 0x000fe400000010ff */
[----:B------:R-:W-:-:S02]  /*12fd0*/  F2FP.BF16.PACK_AB R9, R64, R61 ;  /* 0x0000003d4009723e */ /* 0x000fc400000010ff */
[----:B------:R-:W-:Y:S02]  /*12fe0*/  F2FP.BF16.PACK_AB R10, R133, R137 ;  /* 0x00000089850a723e */ /* 0x000fe400000010ff */
[----:B------:R-:W-:Y:S01]  /*12ff0*/  F2FP.BF16.PACK_AB R11, R132, R67 ;  /* 0x00000043840b723e */ /* 0x000fe200000010ff */
[----:B-1----:R-:W-:Y:S01]  /*13000*/  FFMA.FTZ R3, R178, c[0x0][0x2d0], -R0 ;  /* 0x0000b400b2037a23 */ /* 0x002fe20000010800 */
[----:B----4-:R-:W-:Y:S01]  /*13010*/  F2FP.BF16.PACK_AB R6, R66, R63 ;  /* 0x0000003f4206723e */ /* 0x010fe200000010ff */
[----:B------:R-:W-:Y:S02]  /*13020*/  IMAD.MOV.U32 R178, RZ, RZ, R52 ;  /* 0x000000ffffb27224 */ /* 0x000fe400078e0034 */
[----:B------:R1:W-:Y:S02]  /*13030*/  MUFU.EX2 R52, R3 ;  /* 0x0000000300347308 */ /* 0x0003e40000000800 */
[----:B--2---:R-:W-:Y:S01]  /*13040*/  HMMA.16816.F32.BF16 R144, R8, R12, R180 ;  /* 0x0000000c0890723c */ /* 0x004fe200000418b4 */
[----:B-1----:R-:W-:-:S02]  /*13050*/  FFMA.FTZ R3, R177, c[0x0][0x2d0], -R0 ;  /* 0x0000b400b1037a23 */ /* 0x002fc40000010800 */
[----:B------:R-:W-:-:S03]  /*13060*/  IMAD.MOV.U32 R177, RZ, RZ, R53 ;  /* 0x000000ffffb17224 */ /* 0x000fc600078e0035 */
[----:B------:R1:W2:Y:S02]  /*13070*/  MUFU.EX2 R53, R3 ;  /* 0x0000000300357308 */ /* 0x0002a40000000800 */
[----:B------:R-:W-:Y:S01]  /*13080*/  HMMA.16816.F32.BF16 R32, R8, R18, R24 ;  /* 0x000000120820723c */ /* 0x000fe20000041818 */
[----:B------:R-:W3:Y:S01]  /*13090*/  LDSM.16.MT88.4 R24, [R234+0x3100] ;  /* 0x00310000ea18783b */ /* 0x000ee20000004200 */
[--C-:B-1----:R-:W-:Y:S01]  /*130a0*/  FFMA.FTZ R3, R176, c[0x0][0x2d0], -R0.reuse ;  /* 0x0000b400b0037a23 */ /* 0x102fe20000010800 */
[----:B--2---:R-:W-:Y:S02]  /*130b0*/  F2FP.BF16.PACK_AB R5, R53, R52 ;  /* 0x000000343505723e */ /* 0x004fe400000010ff */
[----:B------:R-:W-:Y:S01]  /*130c0*/  MOV R176, R162 ;  /* 0x000000a200b07202 */ /* 0x000fe20000000f00 */
[----:B------:R1:W-:Y:S02]  /*130d0*/  MUFU.EX2 R55, R3 ;  /* 0x0000000300377308 */ /* 0x0003e40000000800 */
[----:B-1----:R-:W-:-:S06]  /*130e0*/  FFMA.FTZ R3, R174, c[0x0][0x2d0], -R0 ;  /* 0x0000b400ae037a23 */ /* 0x002fcc0000010800 */
[----:B------:R-:W1:Y:S02]  /*130f0*/  MUFU.EX2 R62, R3 ;  /* 0x00000003003e7308 */ /* 0x000e640000000800 */
[----:B-1----:R-:W-:Y:S01]  /*13100*/  F2FP.BF16.PACK_AB R7, R62, R55 ;  /* 0x000000373e07723e */ /* 0x002fe200000010ff */
[----:B------:R-:W-:-:S06]  /*13110*/  IMAD.MOV.U32 R3, RZ, RZ, R157 ;  /* 0x000000ffff037224 */ /* 0x000fcc00078e009d */
[C---:B------:R-:W-:Y:S07]  /*13120*/  HMMA.16816.F32.BF16 R140, R4.reuse, R12, R184 ;  /* 0x0000000c048c723c */ /* 0x040fee00000418b8 */
[----:B------:R-:W-:Y:S01]  /*13130*/  IMAD.MOV.U32 R187, RZ, RZ, R28 ;  /* 0x000000ffffbb7224 */ /* 0x000fe200078e001c */
[----:B------:R-:W-:Y:S01]  /*13140*/  HMMA.16816.F32.BF16 R148, R4, R14, R148 ;  /* 0x0000000e0494723c */ /* 0x000fe20000041894 */
[----:B------:R-:W-:Y:S01]  /*13150*/  IMAD.MOV.U32 R184, RZ, RZ, R29 ;  /* 0x000000ffffb87224 */ /* 0x000fe200078e001d */
[----:B------:R-:W-:Y:S01]  /*13160*/  MOV R186, R156 ;  /* 0x0000009c00ba7202 */ /* 0x000fe20000000f00 */
[----:B------:R-:W-:-:S05]  /*13170*/  IMAD.MOV.U32 R185, RZ, RZ, R163 ;  /* 0x000000ffffb97224 */ /* 0x000fca00078e00a3 */
[C---:B------:R-:W-:Y:S01]  /*13180*/  HMMA.16816.F32.BF16 R28, R8.reuse, R14, R40 ;  /* 0x0000000e081c723c */ /* 0x040fe20000041828 */
[----:B------:R-:W1:Y:S06]  /*13190*/  LDSM.16.MT88.4 R12, [R236+0x1100] ;  /* 0x00110000ec0c783b */ /* 0x000e6c0000004200 */
[----:B------:R-:W-:Y:S01]  /*131a0*/  MOV R41, R187 ;  /* 0x000000bb00297202 */ /* 0x000fe20000000f00 */
[----:B------:R-:W-:Y:S01]  /*131b0*/  HMMA.16816.F32.BF16 R156, R8, R16, R192 ;  /* 0x00000010089c723c */ /* 0x000fe200000418c0 */
[----:B------:R-:W-:Y:S01]  /*131c0*/  MOV R187, R215 ;  /* 0x000000d700bb7202 */ /* 0x000fe20000000f00 */
[----:B------:R-:W-:-:S02]  /*131d0*/  IMAD.MOV.U32 R40, RZ, RZ, R186 ;  /* 0x000000ffff287224 */ /* 0x000fc400078e00ba */
[----:B------:R-:W-:Y:S02]  /*131e0*/  IMAD.MOV.U32 R42, RZ, RZ, R3 ;  /* 0x000000ffff2a7224 */ /* 0x000fe400078e0003 */
[----:B------:R-:W-:Y:S01]  /*131f0*/  IMAD.MOV.U32 R43, RZ, RZ, R138 ;  /* 0x000000ffff2b7224 */ /* 0x000fe200078e008a */
[----:B------:R-:W-:Y:S01]  /*13200*/  MOV R138, R46 ;  /* 0x0000002e008a7202 */ /* 0x000fe20000000f00 */
[----:B------:R-:W-:Y:S01]  /*13210*/  HMMA.16816.F32.BF16 R160, R4, R16, R188 ;  /* 0x0000001004a0723c */ /* 0x000fe200000418bc */
[----:B------:R-:W-:Y:S02]  /*13220*/  IMAD.MOV.U32 R3, RZ, RZ, R70 ;  /* 0x000000ffff037224 */ /* 0x000fe400078e0046 */
[----:B------:R-:W-:-:S05]  /*13230*/  IMAD.MOV.U32 R186, RZ, RZ, R44 ;  /* 0x000000ffffba7224 */ /* 0x000fca00078e002c */
[C---:B------:R-:W-:Y:S01]  /*13240*/  HMMA.16816.F32.BF16 R164, R4.reuse, R18, R164 ;  /* 0x0000001204a4723c */ /* 0x040fe200000418a4 */
[----:B------:R-:W2:Y:S07]  /*13250*/  LDSM.16.MT88.4 R16, [R235+0x1100] ;  /* 0x00110000eb10783b */ /* 0x000eae0000004200 */
[----:B---3--:R-:W-:Y:S08]  /*13260*/  HMMA.16816.F32.BF16 R40, R4, R24, R40 ;  /* 0x000000180428723c */ /* 0x008ff00000041828 */
[----:B-1----:R-:W-:Y:S07]  /*13270*/  HMMA.16816.F32.BF16 R172, R8, R12, R96 ;  /* 0x0000000c08ac723c */ /* 0x002fee0000041860 */
[----:B------:R-:W-:Y:S01]  /*13280*/  MOV R99, R176 ;  /* 0x000000b000637202 */ /* 0x000fe20000000f00 */
[----:B------:R-:W-:Y:S01]  /*13290*/  IMAD.MOV.U32 R98, RZ, RZ, R177 ;  /* 0x000000ffff627224 */ /* 0x000fe200078e00b1 */
[----:B------:R-:W-:Y:S01]  /*132a0*/  MOV R96, R179 ;  /* 0x000000b300607202 */ /* 0x000fe20000000f00 */
[----:B------:R-:W-:Y:S01]  /*132b0*/  IMAD.MOV.U32 R97, RZ, RZ, R178 ;  /* 0x000000ffff617224 */ /* 0x000fe200078e00b2 */
[C---:B------:R-:W-:Y:S07]  /*132c0*/  HMMA.16816.F32.BF16 R180, R4.reuse, R14, R128 ;  /* 0x0000000e04b4723c */ /* 0x040fee0000041880 */
[----:B------:R-:W-:Y:S01]  /*132d0*/  IMAD.MOV.U32 R130, RZ, RZ, R214 ;  /* 0x000000ffff827224 */ /* 0x000fe200078e00d6 */
[----:B------:R-:W-:Y:S01]  /*132e0*/  HMMA.16816.F32.BF16 R176, R4, R12, R196 ;  /* 0x0000000c04b0723c */ /* 0x000fe200000418c4 */
[----:B------:R-:W-:Y:S01]  /*132f0*/  IMAD.MOV.U32 R131, RZ, RZ, R185 ;  /* 0x000000ffff837224 */ /* 0x000fe200078e00b9 */
[----:B------:R-:W-:Y:S01]  /*13300*/  MOV R185, R71 ;  /* 0x0000004700b97202 */ /* 0x000fe20000000f00 */
[----:B------:R-:W-:-:S02]  /*13310*/  IMAD.MOV.U32 R128, RZ, RZ, R47 ;  /* 0x000000ffff807224 */ /* 0x000fc400078e002f */
[----:B------:R-:W-:-:S03]  /*13320*/  IMAD.MOV.U32 R129, RZ, RZ, R45 ;  /* 0x000000ffff817224 */ /* 0x000fc600078e002d */
[C---:B------:R-:W-:Y:S01]  /*13330*/  HMMA.16816.F32.BF16 R76, R8.reuse, R14, R76 ;  /* 0x0000000e084c723c */ /* 0x040fe2000004184c */
[----:B------:R-:W1:Y:S07]  /*13340*/  LDSM.16.MT88.4 R12, [R233+0x3100] ;  /* 0x00310000e90c783b */ /* 0x000e6e0000004200 */
[C---:B--2---:R-:W-:Y:S07]  /*13350*/  HMMA.16816.F32.BF16 R188, R8.reuse, R16, R100 ;  /* 0x0000001008bc723c */ /* 0x044fee0000041864 */
[----:B------:R-:W-:Y:S01]  /*13360*/  IMAD.MOV.U32 R100, RZ, RZ, R213 ;  /* 0x000000ffff647224 */ /* 0x000fe200078e00d5 */
[----:B------:R-:W-:Y:S01]  /*13370*/  MOV R101, R212 ;  /* 0x000000d400657202 */ /* 0x000fe20000000f00 */
[----:B------:R-:W-:Y:S01]  /*13380*/  IMAD.MOV.U32 R102, RZ, RZ, R69 ;  /* 0x000000ffff667224 */ /* 0x000fe200078e0045 */
[----:B------:R-:W-:Y:S01]  /*13390*/  HMMA.16816.F32.BF16 R212, R8, R18, R72 ;  /* 0x0000001208d4723c */ /* 0x000fe20000041848 */
[----:B------:R-:W-:-:S07]  /*133a0*/  IMAD.MOV.U32 R103, RZ, RZ, R68 ;  /* 0x000000ffff677224 */ /* 0x000fce00078e0044 */
[C---:B------:R-:W-:Y:S07]  /*133b0*/  HMMA.16816.F32.BF16 R192, R4.reuse, R16, R204 ;  /* 0x0000001004c0723c */ /* 0x040fee00000418cc */
[----:B------:R-:W-:Y:S01]  /*133c0*/  MOV R204, R100 ;  /* 0x0000006400cc7202 */ /* 0x000fe20000000f00 */
[----:B------:R-:W-:Y:S01]  /*133d0*/  HMMA.16816.F32.BF16 R196, R4, R18, R124 ;  /* 0x0000001204c4723c */ /* 0x000fe2000004187c */
[----:B------:R-:W2:Y:S01]  /*133e0*/  LDSM.16.MT88.4 R16, [R236+0x3100] ;  /* 0x00310000ec10783b */ /* 0x000ea20000004200 */
[----:B------:R-:W-:Y:S01]  /*133f0*/  IMAD.MOV.U32 R205, RZ, RZ, R101 ;  /* 0x000000ffffcd7224 */ /* 0x000fe200078e0065 */
[----:B------:R-:W-:Y:S01]  /*13400*/  MOV R207, R103 ;  /* 0x0000006700cf7202 */ /* 0x000fe20000000f00 */
[----:B------:R-:W-:Y:S01]  /*13410*/  IMAD.MOV.U32 R100, RZ, RZ, R128 ;  /* 0x000000ffff647224 */ /* 0x000fe200078e0080 */
[----:B------:R-:W-:Y:S01]  /*13420*/  MOV R128, R98 ;  /* 0x0000006200807202 */ /* 0x000fe20000000f00 */
[----:B------:R-:W-:-:S02]  /*13430*/  IMAD.MOV.U32 R101, RZ, RZ, R129 ;  /* 0x000000ffff657224 */ /* 0x000fc400078e0081 */
[-C--:B-1----:R-:W-:Y:S01]  /*13440*/  HMMA.16816.F32.BF16 R72, R4, R12.reuse, R208 ;  /* 0x0000000c0448723c */ /* 0x082fe200000418d0 */
        /* <DEDUP_REMOVED lines=8> */
[----:B------:R-:W-:Y:S02]  /*134d0*/  IMAD.MOV.U32 R171, RZ, RZ, R86 ;  /* 0x000000ffffab7224 */ /* 0x000fe400078e0056 */
[----:B------:R-:W-:-:S02]  /*134e0*/  IMAD.MOV.U32 R130, RZ, RZ, R96 ;  /* 0x000000ffff827224 */ /* 0x000fc400078e0060 */
[----:B------:R-:W-:Y:S02]  /*134f0*/  IMAD.MOV.U32 R103, RZ, RZ, R99 ;  /* 0x000000ffff677224 */ /* 0x000fe400078e0063 */
[----:B------:R-:W-:Y:S01]  /*13500*/  IMAD.MOV.U32 R168, RZ, RZ, R87 ;  /* 0x000000ffffa87224 */ /* 0x000fe200078e0057 */
[----:B------:R-:W-:Y:S01]  /*13510*/  HMMA.16816.F32.BF16 R44, R4, R14, R120 ;  /* 0x0000000e042c723c */ /* 0x000fe20000041878 */
[----:B------:R-:W-:-:S07]  /*13520*/  IMAD.MOV.U32 R86, RZ, RZ, R244 ;  /* 0x000000ffff567224 */ /* 0x000fce00078e00f4 */
[----:B------:R-:W-:Y:S01]  /*13530*/  HMMA.16816.F32.BF16 R208, R8, R14, R48 ;  /* 0x0000000e08d0723c */ /* 0x000fe20000041830 */
        /* <DEDUP_REMOVED lines=10> */
[C---:B--2---:R-:W-:Y:S01]  /*135e0*/  HMMA.16816.F32.BF16 R104, R4.reuse, R16, R104 ;  /* 0x000000100468723c */ /* 0x044fe20000041868 */
[----:B------:R-:W-:Y:S01]  /*135f0*/  IMAD.MOV.U32 R85, RZ, RZ, R241 ;  /* 0x000000ffff557224 */ /* 0x000fe200078e00f1 */
[----:B------:R2:W5:Y:S01]  /*13600*/  LDL.LU R244, [R1+0x78] ;  /* 0x0000780001f47983 */ /* 0x0005620000300800 */
        /* <DEDUP_REMOVED lines=10> */
[----:B------:R-:W-:-:S02]  /*136b0*/  IMAD.MOV.U32 R102, RZ, RZ, R98 ;  /* 0x000000ffff667224 */ /* 0x000fc400078e0062 */
[----:B------:R-:W-:-:S03]  /*136c0*/  IMAD.MOV.U32 R204, RZ, RZ, R100 ;  /* 0x000000ffffcc7224 */ /* 0x000fc600078e0064 */
[----:B------:R-:W-:Y:S01]  /*136d0*/  HMMA.16816.F32.BF16 R108, R4, R18, R108 ;  /* 0x00000012046c723c */ /* 0x000fe2000004186c */
[----:B------:R-:W-:Y:S01]  /*136e0*/  IMAD.MOV.U32 R224, RZ, RZ, R205 ;  /* 0x000000ffffe07224 */ /* 0x000fe200078e00cd */
[----:B------:R-:W-:Y:S01]  /*136f0*/  MOV R226, R102 ;  /* 0x0000006600e27202 */ /* 0x000fe20000000f00 */
[----:B------:R-:W-:Y:S01]  /*13700*/  IMAD.MOV.U32 R225, RZ, RZ, R206 ;  /* 0x000000ffffe17224 */ /* 0x000fe200078e00ce */
[----:B------:R-:W-:-:S04]  /*13710*/  MOV R227, R204 ;  /* 0x000000cc00e37202 */ /* 0x000fc80000000f00 */
[C---:B-1----:R-:W-:Y:S08]  /*13720*/  HMMA.16816.F32.BF16 R120, R4.reuse, R12, R124 ;  /* 0x0000000c0478723c */ /* 0x042ff0000004187c */
[----:B------:R-:W-:Y:S01]  /*13730*/  HMMA.16816.F32.BF16 R48, R4, R14, R152 ;  /* 0x0000000e0430723c */ /* 0x000fe20000041898 */
[----:B------:R-:W-:Y:S01]  /*13740*/  FFMA.FTZ R3, R3, c[0x0][0x2d0], -R22 ;  /* 0x0000b40003037a23 */ /* 0x000fe20000010816 */
[----:B------:R-:W-:Y:S01]  /*13750*/  MOV R101, R97 ;  /* 0x0000006100657202 */ /* 0x000fe20000000f00 */
[----:B------:R2:W5:Y:S04]  /*13760*/  LDL.LU R242, [R1+0x70] ;  /* 0x0000700001f27983 */ /* 0x0005680000300800 */
[----:B------:R-:W-:-:S02]  /*13770*/  IMAD.MOV.U32 R7, RZ, RZ, R103 ;  /* 0x000000ffff077224 */ /* 0x000fc400078e0067 */
[----:B------:R-:W-:Y:S02]  /*13780*/  IMAD.MOV.U32 R152, RZ, RZ, R86 ;  /* 0x000000ffff987224 */ /* 0x000fe400078e0056 */
[----:B------:R-:W-:Y:S02]  /*13790*/  IMAD.MOV.U32 R100, RZ, RZ, R96 ;  /* 0x000000ffff647224 */ /* 0x000fe400078e0060 */
[----:B------:R-:W-:Y:S01]  /*137a0*/  IMAD.MOV.U32 R155, RZ, RZ, R85 ;  /* 0x000000ffff9b7224 */ /* 0x000fe200078e0055 */
[----:B------:R-:W-:Y:S01]  /*137b0*/  MOV R6, R7 ;  /* 0x0000000700067202 */ /* 0x000fe20000000f00 */
        /* <DEDUP_REMOVED lines=10> */
[----:B------:R-:W-:Y:S01]  /*13860*/  MOV R226, R227 ;  /* 0x000000e300e27202 */ /* 0x000fe20000000f00 */
[----:B------:R-:W-:Y:S01]  /*13870*/  IMAD.MOV.U32 R227, RZ, RZ, R127 ;  /* 0x000000ffffe37224 */ /* 0x000fe200078e007f */
[----:B------:R2:W5:Y:S01]  /*13880*/  LDL.LU R241, [R1+0x6c] ;  /* 0x00006c0001f17983 */ /* 0x0005620000300800 */
[----:B------:R-:W-:Y:S01]  /*13890*/  IMAD.MOV.U32 R127, RZ, RZ, R96 ;  /* 0x000000ffff7f7224 */ /* 0x000fe200078e0060 */
[----:B------:R-:W-:Y:S01]  /*138a0*/  MOV R96, R184 ;  /* 0x000000b800607202 */ /* 0x000fe20000000f00 */
[----:B------:R-:W-:-:S02]  /*138b0*/  IMAD.MOV.U32 R184, RZ, RZ, R23 ;  /* 0x000000ffffb87224 */ /* 0x000fc400078e0017 */
[----:B------:R-:W-:Y:S01]  /*138c0*/  IMAD.MOV.U32 R154, RZ, RZ, R84 ;  /* 0x000000ffff9a7224 */ /* 0x000fe200078e0054 */
[----:B------:R1:W-:Y:S01]  /*138d0*/  MUFU.EX2 R23, R3 ;  /* 0x0000000300177308 */ /* 0x0003e20000000800 */
[----:B------:R-:W-:Y:S01]  /*138e0*/  HMMA.16816.F32.BF16 R84, R8, R24, R116 ;  /* 0x000000180854723c */ /* 0x000fe20000041874 */
[----:B------:R-:W-:Y:S01]  /*138f0*/  IMAD.MOV.U32 R125, RZ, RZ, R100 ;  /* 0x000000ffff7d7224 */ /* 0x000fe200078e0064 */
[----:B------:R2:W5:Y:S01]  /*13900*/  LDL.LU R240, [R1+0x68] ;  /* 0x0000680001f07983 */ /* 0x0005620000300800 */
[----:B------:R-:W-:Y:S02]  /*13910*/  FFMA.FTZ R4, R220, c[0x0][0x2d0], -R0 ;  /* 0x0000b400dc047a23 */ /* 0x000fe40000010800 */
[----:B------:R-:W-:Y:S02]  /*13920*/  FADD.FTZ R5, R203, R202 ;  /* 0x000000cacb057221 */ /* 0x000fe40000010000 */
[----:B------:R-:W-:Y:S02]  /*13930*/  IMAD.MOV.U32 R97, RZ, RZ, R99 ;  /* 0x000000ffff617224 */ /* 0x000fe400078e0063 */
[----:B-1----:R-:W-:-:S04]  /*13940*/  FFMA.FTZ R3, R6, c[0x0][0x2d0], -R22 ;  /* 0x0000b40006037a23 */ /* 0x002fc80000010816 */
[----:B------:R1:W3:Y:S01]  /*13950*/  MUFU.EX2 R24, R3 ;  /* 0x0000000300187308 */ /* 0x0002e20000000800 */
[----:B------:R-:W-:Y:S01]  /*13960*/  HMMA.16816.F32.BF16 R204, R8, R26, R56 ;  /* 0x0000001a08cc723c */ /* 0x000fe20000041838 */
[----:B------:R-:W-:Y:S02]  /*13970*/  IMAD.MOV.U32 R124, RZ, RZ, R101 ;  /* 0x000000ffff7c7224 */ /* 0x000fe400078e0065 */
[----:B-1----:R-:W-:-:S04]  /*13980*/  FFMA.FTZ R3, R7, c[0x0][0x2d0], -R22 ;  /* 0x0000b40007037a23 */ /* 0x002fc80000010816 */
[----:B------:R1:W-:Y:S01]  /*13990*/  MUFU.EX2 R25, R3 ;  /* 0x0000000300197308 */ /* 0x0003e20000000800 */
[----:B------:R-:W-:Y:S01]  /*139a0*/  HMMA.16816.F32.BF16 R100, R8, R16, R112 ;  /* 0x000000100864723c */ /* 0x000fe20000041870 */
[----:B-1----:R-:W-:-:S06]  /*139b0*/  FFMA.FTZ R3, R152, c[0x0][0x2d0], -R22 ;  /* 0x0000b40098037a23 */ /* 0x002fcc0000010816 */
[----:B------:R1:W4:Y:S02]  /*139c0*/  MUFU.EX2 R26, R3 ;  /* 0x00000003001a7308 */ /* 0x0003240000000800 */
[----:B-1----:R-:W-:-:S06]  /*139d0*/  FFMA.FTZ R3, R153, c[0x0][0x2d0], -R21 ;  /* 0x0000b40099037a23 */ /* 0x002fcc0000010815 */
[----:B------:R1:W-:Y:S02]  /*139e0*/  MUFU.EX2 R16, R3 ;  /* 0x0000000300107308 */ /* 0x0003e40000000800 */
[----:B-1----:R-:W-:-:S06]  /*139f0*/  FFMA.FTZ R3, R154, c[0x0][0x2d0], -R21 ;  /* 0x0000b4009a037a23 */ /* 0x002fcc0000010815 */
[----:B------:R1:W-:Y:S01]  /*13a00*/  MUFU.EX2 R18, R3 ;  /* 0x0000000300127308 */ /* 0x0003e20000000800 */
[----:B------:R-:W-:Y:S01]  /*13a10*/  HMMA.16816.F32.BF16 R116, R8, R12, R88 ;  /* 0x0000000c0874723c */ /* 0x000fe20000041858 */
[----:B-1----:R-:W-:-:S07]  /*13a20*/  FFMA.FTZ R3, R155, c[0x0][0x2d0], -R21 ;  /* 0x0000b4009b037a23 */ /* 0x002fce0000010815 */
[----:B------:R-:W-:Y:S01]  /*13a30*/  HMMA.16816.F32.BF16 R56, R8, R14, R80 ;  /* 0x0000000e0838723c */ /* 0x000fe20000041850 */
[----:B------:R-:W1:Y:S01]  /*13a40*/  LDSM.16.MT88.4 R152, [R233+0x1900] ;  /* 0x00190000e998783b */ /* 0x000e620000004200 */
[----:B------:R2:W-:Y:S01]  /*13a50*/  MUFU.EX2 R22, R3 ;  /* 0x0000000300167308 */ /* 0x0005e20000000800 */
[----:B------:R-:W-:Y:S02]  /*13a60*/  IMAD.MOV.U32 R7, RZ, RZ, R225 ;  /* 0x000000ffff077224 */ /* 0x000fe400078e00e1 */
[----:B------:R-:W-:Y:S02]  /*13a70*/  FADD.FTZ R6, R218, R217 ;  /* 0x000000d9da067221 */ /* 0x000fe40000010000 */
[----:B------:R-:W-:Y:S01]  /*13a80*/  IMAD.MOV.U32 R27, RZ, RZ, R127 ;  /* 0x000000ffff1b7224 */ /* 0x000fe200078e007f */
[----:B------:R-:W-:Y:S02]  /*13a90*/  MOV R220, R128 ;  /* 0x0000008000dc7202 */ /* 0x000fe40000000f00 */
[----:B------:R-:W-:Y:S01]  /*13aa0*/  MUFU.EX2 R13, R4 ;  /* 0x00000004000d7308 */ /* 0x000fe20000000800 */
[----:B------:R-:W-:-:S02]  /*13ab0*/  MOV R113, R96 ;  /* 0x0000006000717202 */ /* 0x000fc40000000f00 */
[----:B------:R-:W-:Y:S01]  /*13ac0*/  MOV R99, R238 ;  /* 0x000000ee00637202 */ /* 0x000fe20000000f00 */
[----:B------:R-:W-:Y:S01]  /*13ad0*/  IMAD.MOV.U32 R98, RZ, RZ, R239 ;  /* 0x000000ffff627224 */ /* 0x000fe200078e00ef */
[----:B------:R-:W-:Y:S01]  /*13ae0*/  MOV R115, R226 ;  /* 0x000000e200737202 */ /* 0x000fe20000000f00 */
[----:B------:R-:W-:Y:S01]  /*13af0*/  FADD.FTZ R9, R201, R200 ;  /* 0x000000c8c9097221 */ /* 0x000fe20000010000 */
[----:B------:R-:W-:Y:S01]  /*13b00*/  LDSM.16.MT88.4 R80, [R233+0x3900] ;  /* 0x00390000e950783b */ /* 0x000fe20000004200 */
[----:B--2---:R-:W-:Y:S01]  /*13b10*/  FFMA.FTZ R3, R224, c[0x0][0x2d0], -R21 ;  /* 0x0000b400e0037a23 */ /* 0x004fe20000010815 */
[----:B------:R-:W-:Y:S01]  /*13b20*/  MOV R127, R168 ;  /* 0x000000a8007f7202 */ /* 0x000fe20000000f00 */
[----:B------:R-:W-:Y:S01]  /*13b30*/  IMAD.MOV.U32 R218, RZ, RZ, R131 ;  /* 0x000000ffffda7224 */ /* 0x000fe200078e0083 */
[----:B------:R-:W-:Y:S01]  /*13b40*/  MOV R217, R130 ;  /* 0x0000008200d97202 */ /* 0x000fe20000000f00 */
[----:B------:R2:W1:Y:S01]  /*13b50*/  MUFU.EX2 R21, R3 ;  /* 0x0000000300157308 */ /* 0x0004620000000800 */
[----:B---3--:R-:W-:Y:S01]  /*13b60*/  F2FP.BF16.PACK_AB R128, R24, R23 ;  /* 0x000000171880723e */ /* 0x008fe200000010ff */
[----:B------:R-:W-:-:S02]  /*13b70*/  IMAD.MOV.U32 R96, RZ, RZ, R171 ;  /* 0x000000ffff607224 */ /* 0x000fc400078e00ab */
[----:B------:R-:W-:Y:S01]  /*13b80*/  IMAD.MOV.U32 R114, RZ, RZ, R227 ;  /* 0x000000ffff727224 */ /* 0x000fe200078e00e3 */
[----:B------:R-:W-:Y:S01]  /*13b90*/  MOV R225, R186 ;  /* 0x000000ba00e17202 */ /* 0x000fe20000000f00 */
[----:B------:R-:W-:Y:S01]  /*13ba0*/  IMAD.MOV.U32 R226, RZ, RZ, R185 ;  /* 0x000000ffffe27224 */ /* 0x000fe200078e00b9 */
[----:B------:R-:W-:Y:S04]  /*13bb0*/  LDSM.16.MT88.4 R200, [R235+0x1900] ;  /* 0x00190000ebc8783b */ /* 0x000fe80000004200 */
[----:B------:R3:W5:Y:S01]  /*13bc0*/  LDL.LU R239, [R1+0x64] ;  /* 0x0000640001ef7983 */ /* 0x0007620000300800 */
[----:B--2---:R-:W-:Y:S01]  /*13bd0*/  FFMA.FTZ R3, R231, c[0x0][0x2d0], -R20 ;  /* 0x0000b400e7037a23 */ /* 0x004fe20000010814 */
[----:B----4-:R-:W-:Y:S02]  /*13be0*/  F2FP.BF16.PACK_AB R130, R26, R25 ;  /* 0x000000191a82723e */ /* 0x010fe400000010ff */
[----:B-1----:R-:W-:Y:S01]  /*13bf0*/  F2FP.BF16.PACK_AB R131, R21, R22 ;  /* 0x000000161583723e */ /* 0x002fe200000010ff */
[----:B------:R1:W-:Y:S01]  /*13c00*/  MUFU.EX2 R12, R3 ;  /* 0x00000003000c7308 */ /* 0x0003e20000000800 */
[----:B------:R-:W-:Y:S01]  /*13c10*/  IMAD.MOV.U32 R227, RZ, RZ, R184 ;  /* 0x000000ffffe37224 */ /* 0x000fe200078e00b8 */
[----:B------:R3:W5:Y:S01]  /*13c20*/  LDL.LU R238, [R1+0x60] ;  /* 0x0000600001ee7983 */ /* 0x0007620000300800 */
[----:B------:R-:W-:-:S02]  /*13c30*/  IMAD.MOV.U32 R224, RZ, RZ, R187 ;  /* 0x000000ffffe07224 */ /* 0x000fc400078e00bb */
[----:B------:R-:W-:Y:S01]  /*13c40*/  IMAD.MOV.U32 R231, RZ, RZ, R114 ;  /* 0x000000ffffe77224 */ /* 0x000fe200078e0072 */
[----:B------:R-:W-:Y:S04]  /*13c50*/  LDSM.16.MT88.4 R184, [R236+0x1900] ;  /* 0x00190000ecb8783b */ /* 0x000fe80000004200 */
[----:B------:R3:W5:Y:S04]  /*13c60*/  LDL.LU R237, [R1+0x5c] ;  /* 0x00005c0001ed7983 */ /* 0x0007680000300800 */
[----:B------:R3:W5:Y:S01]  /*13c70*/  LDL.LU R232, [R1+0x58] ;  /* 0x0000580001e87983 */ /* 0x0007620000300800 */
[----:B-1----:R-:W-:-:S04]  /*13c80*/  FFMA.FTZ R3, R230, c[0x0][0x2d0], -R20 ;  /* 0x0000b400e6037a23 */ /* 0x002fc80000010814 */
[----:B------:R1:W2:Y:S02]  /*13c90*/  MUFU.EX2 R15, R3 ;  /* 0x00000003000f7308 */ /* 0x0002a40000000800 */
[----:B-1----:R-:W-:-:S06]  /*13ca0*/  FFMA.FTZ R3, R229, c[0x0][0x2d0], -R20 ;  /* 0x0000b400e5037a23 */ /* 0x002fcc0000010814 */
[----:B------:R1:W-:Y:S02]  /*13cb0*/  MUFU.EX2 R17, R3 ;  /* 0x0000000300117308 */ /* 0x0003e40000000800 */
[----:B-1----:R-:W-:-:S06]  /*13cc0*/  FFMA.FTZ R3, R228, c[0x0][0x2d0], -R20 ;  /* 0x0000b400e4037a23 */ /* 0x002fcc0000010814 */
[----:B------:R1:W-:Y:S01]  /*13cd0*/  MUFU.EX2 R19, R3 ;  /* 0x0000000300137308 */ /* 0x0003e20000000800 */
[----:B------:R-:W-:Y:S01]  /*13ce0*/  MOV R229, R7 ;  /* 0x0000000700e57202 */ /* 0x000fe20000000f00 */
[----:B-1----:R-:W-:-:S06]  /*13cf0*/  FFMA.FTZ R3, R222, c[0x0][0x2d0], -R0 ;  /* 0x0000b400de037a23 */ /* 0x002fcc0000010800 */
[----:B------:R1:W-:Y:S01]  /*13d00*/  MUFU.EX2 R10, R3 ;  /* 0x00000003000a7308 */ /* 0x0003e20000000800 */
[----:B------:R-:W-:Y:S02]  /*13d10*/  FADD.FTZ R20, R223, R6 ;  /* 0x00000006df147221 */ /* 0x000fe40000010000 */
[----:B-1----:R-:W-:-:S05]  /*13d20*/  FFMA.FTZ R3, R221, c[0x0][0x2d0], -R0 ;  /* 0x0000b400dd037a23 */ /* 0x002fca0000010800 */
[----:B------:R1:W4:Y:S02]  /*13d30*/  MUFU.EX2 R11, R3 ;  /* 0x00000003000b7308 */ /* 0x0003240000000800 */
[----:B-1----:R-:W-:-:S06]  /*13d40*/  FFMA.FTZ R3, R219, c[0x0][0x2d0], -R0 ;  /* 0x0000b400db037a23 */ /* 0x002fcc0000010800 */
[----:B------:R1:W1:Y:S02]  /*13d50*/  MUFU.EX2 R14, R3 ;  /* 0x00000003000e7308 */ /* 0x0002640000000800 */
[----:B-1----:R-:W-:Y:S02]  /*13d60*/  FADD.FTZ R3, R216, R5 ;  /* 0x00000005d8037221 */ /* 0x002fe40000010000 */
[----:B------:R-:W1:Y:S01]  /*13d70*/  LDSM.16.MT88.4 R4, [R235+0x3900] ;  /* 0x00390000eb04783b */ /* 0x000e620000004200 */
[----:B------:R-:W-:Y:S01]  /*13d80*/  IMAD.MOV.U32 R228, RZ, RZ, R124 ;  /* 0x000000ffffe47224 */ /* 0x000fe200078e007c */
[----:B------:R-:W-:Y:S01]  /*13d90*/  MOV R222, R125 ;  /* 0x0000007d00de7202 */ /* 0x000fe20000000f00 */
[----:B------:R-:W-:Y:S01]  /*13da0*/  IMAD.MOV.U32 R221, RZ, RZ, R126 ;  /* 0x000000ffffdd7224 */ /* 0x000fe200078e007e */
[----:B------:R-:W-:Y:S01]  /*13db0*/  MOV R223, R127 ;  /* 0x0000007f00df7202 */ /* 0x000fe20000000f00 */
[----:B------:R-:W-:Y:S01]  /*13dc0*/  IMAD.MOV.U32 R219, RZ, RZ, R129 ;  /* 0x000000ffffdb7224 */ /* 0x000fe200078e0081 */
[----:B------:R-:W-:-:S02]  /*13dd0*/  F2FP.BF16.PACK_AB R129, R18, R16 ;  /* 0x000000101281723e */ /* 0x000fc400000010ff */
[----:B--2---:R-:W-:Y:S02]  /*13de0*/  F2FP.BF16.PACK_AB R124, R15, R12 ;  /* 0x0000000c0f7c723e */ /* 0x004fe400000010ff */
[----:B----4-:R-:W-:Y:S02]  /*13df0*/  F2FP.BF16.PACK_AB R125, R11, R10 ;  /* 0x0000000a0b7d723e */ /* 0x010fe400000010ff */
[----:B------:R-:W-:Y:S02]  /*13e00*/  F2FP.BF16.PACK_AB R126, R19, R17 ;  /* 0x00000011137e723e */ /* 0x000fe400000010ff */
[----:B------:R-:W-:Y:S01]  /*13e10*/  F2FP.BF16.PACK_AB R127, R14, R13 ;  /* 0x0000000d0e7f723e */ /* 0x000fe200000010ff */
[----:B------:R-:W-:Y:S01]  /*13e20*/  FADD.FTZ R0, R170, R169 ;  /* 0x000000a9aa007221 */ /* 0x000fe20000010000 */
[----:B------:R-:W-:Y:S01]  /*13e30*/  HMMA.16816.F32.BF16 R144, R128, R152, R144 ;  /* 0x000000988090723c */ /* 0x000fe20000041890 */
[----:B------:R-:W-:Y:S01]  /*13e40*/  IMAD.MOV.U32 R216, RZ, RZ, R96 ;  /* 0x000000ffffd87224 */ /* 0x000fe200078e0060 */
[----:B------:R-:W2:Y:S01]  /*13e50*/  LDSM.16.MT88.4 R168, [R234+0x1900] ;  /* 0x00190000eaa8783b */ /* 0x000ea20000004200 */
[----:B------:R-:W-:Y:S01]  /*13e60*/  FADD.FTZ R8, R113, R0 ;  /* 0x0000000071087221 */ /* 0x000fe20000010000 */
[----:B------:R-:W-:-:S04]  /*13e70*/  MOV R0, R99 ;  /* 0x0000006300007202 */ /* 0x000fc80000000f00 */
[----:B------:R-:W-:Y:S01]  /*13e80*/  HMMA.16816.F32.BF16 R140, R124, R152, R140 ;  /* 0x000000987c8c723c */ /* 0x000fe2000004188c */
[----:B------:R-:W-:-:S07]  /*13e90*/  FADD.FTZ R0, R0, R9 ;  /* 0x0000000900007221 */ /* 0x000fce0000010000 */
[-C--:B------:R-:W-:Y:S08]  /*13ea0*/  HMMA.16816.F32.BF16 R148, R124, R154.reuse, R148 ;  /* 0x0000009a7c94723c */ /* 0x080ff00000041894 */
[----:B------:R-:W-:Y:S07]  /*13eb0*/  HMMA.16816.F32.BF16 R152, R128, R154, R28 ;  /* 0x0000009a8098723c */ /* 0x000fee000004181c */
[----:B------:R-:W-:Y:S01]  /*13ec0*/  IMAD.MOV.U32 R30, RZ, RZ, R98 ;  /* 0x000000ffff1e7224 */ /* 0x000fe200078e0062 */
[----:B------:R-:W-:Y:S01]  /*13ed0*/  MOV R31, R97 ;  /* 0x00000061001f7202 */ /* 0x000fe20000000f00 */
[----:B------:R-:W-:Y:S01]  /*13ee0*/  FADD.FTZ R0, R223, R0 ;  /* 0x00000000df007221 */ /* 0x000fe20000010000 */
[----:B-1----:R-:W-:Y:S01]  /*13ef0*/  HMMA.16816.F32.BF16 R120, R124, R4, R120 ;  /* 0x000000047c78723c */ /* 0x002fe20000041878 */
[----:B------:R-:W-:Y:S01]  /*13f00*/  FADD.FTZ R8, R30, R8 ;  /* 0x000000081e087221 */ /* 0x000fe20000010000 */
[----:B------:R-:W1:Y:S03]  /*13f10*/  LDSM.16.MT88.4 R96, [R234+0x3900] ;  /* 0x00390000ea60783b */ /* 0x000e660000004200 */
[----:B------:R-:W-:-:S03]  /*13f20*/  FADD.FTZ R9, R218, R8 ;  /* 0x00000008da097221 */ /* 0x000fc60000010000 */
[----:B------:R-:W-:Y:S01]  /*13f30*/  HMMA.16816.F32.BF16 R116, R128, R4, R116 ;  /* 0x000000048074723c */ /* 0x000fe20000041874 */
[----:B------:R-:W-:Y:S02]  /*13f40*/  FADD.FTZ R3, R216, R3 ;  /* 0x00000003d8037221 */ /* 0x000fe40000010000 */
[----:B------:R-:W-:Y:S02]  /*13f50*/  IMAD.MOV.U32 R230, RZ, RZ, R115 ;  /* 0x000000ffffe67224 */ /* 0x000fe400078e0073 */
[----:B------:R-:W4:Y:S02]  /*13f60*/  LDSM.16.MT88.4 R112, [R236+0x3900] ;  /* 0x00390000ec70783b */ /* 0x000f240000004200 */
        /* <DEDUP_REMOVED lines=39> */
[----:B------:R-:W-:Y:S01]  /*141e0*/  FADD.FTZ R5, R11, R5 ;  /* 0x000000050b057221 */ /* 0x000fe20000010000 */
[----:B------:R-:W-:Y:S01]  /*141f0*/  HMMA.16816.F32.BF16 R172, R128, R184, R172 ;  /* 0x000000b880ac723c */ /* 0x000fe200000418ac */
[----:B------:R-:W-:Y:S02]  /*14200*/  FADD.FTZ R4, R15, R4 ;  /* 0x000000040f047221 */ /* 0x000fe40000010000 */
[----:B------:R-:W-:Y:S02]  /*14210*/  FADD.FTZ R0, R26, R0 ;  /* 0x000000001a007221 */ /* 0x000fe40000010000 */
[----:B------:R-:W-:-:S03]  /*14220*/  FADD.FTZ R3, R22, R3 ;  /* 0x0000000316037221 */ /* 0x000fc60000010000 */
[----:B------:R-:W-:Y:S01]  /*14230*/  HMMA.16816.F32.BF16 R176, R124, R184, R176 ;  /* 0x000000b87cb0723c */ /* 0x000fe200000418b0 */
[----:B------:R-:W-:Y:S02]  /*14240*/  FADD.FTZ R5, R13, R5 ;  /* 0x000000050d057221 */ /* 0x000fe40000010000 */
[----:B------:R-:W-:-:S05]  /*14250*/  FADD.FTZ R4, R17, R4 ;  /* 0x0000000411047221 */ /* 0x000fca0000010000 */
[-C--:B------:R-:W-:Y:S01]  /*14260*/  HMMA.16816.F32.BF16 R180, R124, R186.reuse, R180 ;  /* 0x000000ba7cb4723c */ /* 0x080fe200000418b4 */
[----:B------:R1:W-:Y:S07]  /*14270*/  STL [R1+0xc], R0 ;  /* 0x00000c0001007387 */ /* 0x0003ee0000100800 */
[C---:B------:R-:W-:Y:S08]  /*14280*/  HMMA.16816.F32.BF16 R184, R128.reuse, R186, R76 ;  /* 0x000000ba80b8723c */ /* 0x040ff0000004184c */
[-C--:B--2---:R-:W-:Y:S08]  /*14290*/  HMMA.16816.F32.BF16 R156, R128, R168.reuse, R156 ;  /* 0x000000a8809c723c */ /* 0x084ff0000004189c */
[----:B------:R-:W-:Y:S01]  /*142a0*/  HMMA.16816.F32.BF16 R160, R124, R168, R160 ;  /* 0x000000a87ca0723c */ /* 0x000fe200000418a0 */
[----:B-1----:R-:W-:-:S07]  /*142b0*/  FADD.FTZ R0, R14, R5 ;  /* 0x000000050e007221 */ /* 0x002fce0000010000 */
[C---:B------:R-:W-:Y:S08]  /*142c0*/  HMMA.16816.F32.BF16 R164, R124.reuse, R170, R164 ;  /* 0x000000aa7ca4723c */ /* 0x040ff000000418a4 */
[C---:B------:R-:W-:Y:S08]  /*142d0*/  HMMA.16816.F32.BF16 R192, R124.reuse, R200, R192 ;  /* 0x000000c87cc0723c */ /* 0x040ff000000418c0 */
[C---:B------:R-:W-:Y:S08]  /*142e0*/  HMMA.16816.F32.BF16 R196, R124.reuse, R202, R196 ;  /* 0x000000ca7cc4723c */ /* 0x040ff000000418c4 */
[C---:B------:R-:W-:Y:S08]  /*142f0*/  HMMA.16816.F32.BF16 R72, R124.reuse, R80, R72 ;  /* 0x000000507c48723c */ /* 0x040ff00000041848 */
[C---:B------:R-:W-:Y:S08]  /*14300*/  HMMA.16816.F32.BF16 R76, R124.reuse, R82, R44 ;  /* 0x000000527c4c723c */ /* 0x040ff0000004182c */
[C---:B------:R-:W-:Y:S08]  /*14310*/  HMMA.16816.F32.BF16 R88, R124.reuse, R96, R40 ;  /* 0x000000607c58723c */ /* 0x040ff00000041828 */
[C---:B------:R-:W-:Y:S08]  /*14320*/  HMMA.16816.F32.BF16 R92, R124.reuse, R98, R92 ;  /* 0x000000627c5c723c */ /* 0x040ff0000004185c */
[C---:B----4-:R-:W-:Y:S08]  /*14330*/  HMMA.16816.F32.BF16 R104, R124.reuse, R112, R104 ;  /* 0x000000707c68723c */ /* 0x050ff00000041868 */
        /* <DEDUP_REMOVED lines=21> */
[----:B------:R-:W3:Y:S04]  /*14490*/  LDL.64 R224, [R1+0x30] ;  /* 0x0000300001e07983 */ /* 0x000ee80000100a00 */
[----:B------:R-:W3:Y:S04]  /*144a0*/  LDL R227, [R1+0x54] ;  /* 0x0000540001e37983 */ /* 0x000ee80000100800 */
[----:B------:R-:W3:Y:S01]  /*144b0*/  LDL.LU R138, [R1+0x4] ;  /* 0x00000400018a7983 */ /* 0x000ee20000300800 */
[----:B------:R-:W-:Y:S01]  /*144c0*/  IMAD.MOV.U32 R132, RZ, RZ, R135 ;  /* 0x000000ffff847224 */ /* 0x000fe200078e0087 */
[----:B------:R-:W-:Y:S01]  /*144d0*/  ULDC.64 UR4, c[0x0][0x118] ;  /* 0x0000460000047ab9 */ /* 0x000fe20000000a00 */
[----:B------:R-:W-:-:S02]  /*144e0*/  IMAD.MOV.U32 R3, RZ, RZ, R136 ;  /* 0x000000ffff037224 */ /* 0x000fc400078e0088 */
[----:B------:R-:W-:Y:S01]  /*144f0*/  IMAD.MOV.U32 R137, RZ, RZ, R134 ;  /* 0x000000ffff897224 */ /* 0x000fe200078e0086 */
[----:B--2---:R-:W-:Y:S02]  /*14500*/  IADD3 R5, P1, R228, 0x40, RZ ;  /* 0x00000040e4057810 */ /* 0x004fe40007f3e0ff */
[----:B---3--:R-:W-:Y:S02]  /*14510*/  LEA.HI.SX32 R0, R138, 0xfffffffe, 0x1a ;  /* 0xfffffffe8a007811 */ /* 0x008fe400078fd2ff */
[----:B------:R-:W-:Y:S02]  /*14520*/  MOV R138, R2 ;  /* 0x00000002008a7202 */ /* 0x000fe40000000f00 */
[----:B----4-:R-:W-:Y:S01]  /*14530*/  IADD3 R2, P0, R230, 0x40, RZ ;  /* 0x00000040e6027810 */ /* 0x010fe20007f1e0ff */
[----:B------:R1:W-:Y:S04]  /*14540*/  STL [R1], R0 ;  /* 0x0000000001007387 */ /* 0x0003e80000100800 */
[----:B------:R-:W-:Y:S04]  /*14550*/  STL [R1+0x2c], R5 ;  /* 0x00002c0501007387 */ /* 0x000fe80000100800 */
[----:B------:R2:W-:Y:S01]  /*14560*/  STL [R1+0x24], R2 ;  /* 0x0000240201007387 */ /* 0x0005e20000100800 */
[----:B-1----:R-:W-:-:S05]  /*14570*/  MOV R0, c[0x0][0x208] ;  /* 0x0000820000007a02 */ /* 0x002fca0000000f00 */
[----:B------:R-:W-:Y:S02]  /*14580*/  IMAD.SHL.U32 R4, R0, 0x20, RZ ;  /* 0x0000002000047824 */ /* 0x000fe400078e00ff */
[----:B--2---:R-:W-:-:S03]  /*14590*/  IMAD.X R2, RZ, RZ, R225, P0 ;  /* 0x000000ffff027224 */ /* 0x004fc600000e06e1 */
[----:B------:R-:W-:Y:S02]  /*145a0*/  IADD3 R0, P2, R4, 0x80, RZ ;  /* 0x0000008004007810 */ /* 0x000fe40007f5e0ff */
[----:B------:R-:W-:-:S03]  /*145b0*/  IADD3.X R4, RZ, R226, RZ, P1, !PT ;  /* 0x000000e2ff047210 */ /* 0x000fc60000ffe4ff */
[----:B------:R1:W-:Y:S04]  /*145c0*/  STL [R1+0x1c], R0 ;  /* 0x00001c0001007387 */ /* 0x0003e80000100800 */
[----:B------:R2:W-:Y:S01]  /*145d0*/  STL [R1+0x28], R4 ;  /* 0x0000280401007387 */ /* 0x0005e20000100800 */
[----:B-1----:R-:W-:-:S05]  /*145e0*/  IADD3.X R0, RZ, R227, RZ, P2, !PT ;  /* 0x000000e3ff007210 */ /* 0x002fca00017fe4ff */
[----:B------:R2:W-:Y:S04]  /*145f0*/  STL [R1+0x18], R0 ;  /* 0x0000180001007387 */ /* 0x0005e80000100800 */
[----:B------:R2:W-:Y:S02]  /*14600*/  STL [R1+0x20], R2 ;  /* 0x0000200201007387 */ /* 0x0005e40000100800 */
.L_x_839:
[----:B------:R-:W3:Y:S01]  /*14610*/  LDL.64 R26, [R1+0x38] ;  /* 0x00003800011a7983 */ /* 0x000ee20000100a00 */
[----:B------:R-:W-:Y:S04]  /*14620*/  DEPBAR.LE SB0, 0x0 ;  /* 0x000080000000791a */ /* 0x000fe80000000000 */
[----:B------:R-:W-:Y:S01]  /*14630*/  MOV R58, c[0x0][0x208] ;  /* 0x00008200003a7a02 */ /* 0x000fe20000000f00 */
[----:B----4-:R-:W4:Y:S01]  /*14640*/  LDL R24, [R1+0x2c] ;  /* 0x00002c0001187983 */ /* 0x010f220000100800 */
[----:B------:R-:W-:Y:S02]  /*14650*/  MOV R57, 0x5 ;  /* 0x0000000500397802 */ /* 0x000fe40000000f00 */
[----:B------:R-:W-:Y:S01]  /*14660*/  SHF.L.U32 R58, R58, 0x5, RZ ;  /* 0x000000053a3a7819 */ /* 0x000fe200000006ff */
[----:B--2---:R-:W2:Y:S01]  /*14670*/  LDL R31, [R1+0x4c] ;  /* 0x00004c00011f7983 */ /* 0x004ea20000100800 */
[----:B------:R-:W-:Y:S03]  /*14680*/  MOV R56, c[0x0][0x208] ;  /* 0x0000820000387a02 */ /* 0x000fe60000000f00 */
[----:B------:R-:W2:Y:S01]  /*14690*/  LDL R30, [R1+0x28] ;  /* 0x00002800011e7983 */ /* 0x000ea20000100800 */
[----:B------:R-:W-:Y:S03]  /*146a0*/  SHF.L.U64.HI R56, R56, R57, c[0x0][0x20c] ;  /* 0x0000830038387619 */ /* 0x000fe60000010239 */
[----:B------:R-:W2:Y:S04]  /*146b0*/  LDL R55, [R1+0x1c] ;  /* 0x00001c0001377983 */ /* 0x000ea80000100800 */
[----:B------:R1:W-:Y:S04]  /*146c0*/  STL [R1+0x94], R129 ;  /* 0x0000948101007387 */ /* 0x0003e80000100800 */
[----:B------:R-:W-:Y:S08]  /*146d0*/  BAR.SYNC.DEFER_BLOCKING 0x0 ;  /* 0x0000000000007b1d */ /* 0x000ff00000010000 */
[----:B-----5:R-:W-:Y:S08]  /*146e0*/  LDSM.16.M88.4 R64, [R239+0x8100] ;  /* 0x00810000ef40783b */ /* 0x020ff00000000200 */
[----:B-1----:R-:W2:Y:S04]  /*146f0*/  LDL.LU R129, [R1] ;  /* 0x0000000001817983 */ /* 0x002ea80000300800 */
[----:B------:R-:W-:Y:S04]  /*14700*/  STL [R1+0x90], R130 ;  /* 0x0000908201007387 */ /* 0x000fe80000100800 */
[----:B------:R-:W-:Y:S04]  /*14710*/  STL [R1+0x8c], R131 ;  /* 0x00008c8301007387 */ /* 0x000fe80000100800 */
[----:B------:R-:W4:Y:S04]  /*14720*/  LDL R54, [R1+0x18] ;  /* 0x0000180001367983 */ /* 0x000f280000100800 */
[----:B------:R-:W1:Y:S08]  /*14730*/  LDSM.16.M88.4 R16, [R232+0x4100] ;  /* 0x00410000e810783b */ /* 0x000e700000000200 */
[----:B------:R-:W1:Y:S08]  /*14740*/  LDSM.16.M88.4 R60, [R239+0xa100] ;  /* 0x00a10000ef3c783b */ /* 0x000e700000000200 */
[----:B------:R-:W1:Y:S08]  /*14750*/  LDSM.16.M88.4 R32, [R232+0x4900] ;  /* 0x00490000e820783b */ /* 0x000e700000000200 */
[----:B------:R-:W2:Y:S08]  /*14760*/  LDSM.16.M88.4 R48, [R232+0x5100] ;  /* 0x00510000e830783b */ /* 0x000eb00000000200 */
[----:B------:R-:W2:Y:S01]  /*14770*/  LDSM.16.M88.4 R204, [R232+0x5900] ;  /* 0x00590000e8cc783b */ /* 0x000ea20000000200 */
[-C--:B-1----:R-:W-:Y:S07]  /*14780*/  HMMA.16816.F32.BF16 R4, R64, R16.reuse, RZ ;  /* 0x000000104004723c */ /* 0x082fee00000418ff */
[----:B------:R-:W-:Y:S01]  /*14790*/  LDSM.16.M88.4 R208, [R241+0x8100] ;  /* 0x00810000f1d0783b */ /* 0x000fe20000000200 */
[C---:B------:R-:W-:Y:S07]  /*147a0*/  HMMA.16816.F32.BF16 R8, R60.reuse, R16, RZ ;  /* 0x000000103c08723c */ /* 0x040fee00000418ff */
[----:B------:R-:W1:Y:S01]  /*147b0*/  LDSM.16.M88.4 R212, [R243] ;  /* 0x00000000f3d4783b */ /* 0x000e620000000200 */
[-C--:B------:R-:W-:Y:S07]  /*147c0*/  HMMA.16816.F32.BF16 R12, R60, R18.reuse, RZ ;  /* 0x000000123c0c723c */ /* 0x080fee00000418ff */
[----:B------:R-:W1:Y:S01]  /*147d0*/  LDSM.16.M88.4 R216, [R241+0xa100] ;  /* 0x00a10000f1d8783b */ /* 0x000e620000000200 */
[C---:B------:R-:W-:Y:S07]  /*147e0*/  HMMA.16816.F32.BF16 R16, R64.reuse, R18, RZ ;  /* 0x000000124010723c */ /* 0x040fee00000418ff */
[----:B------:R-:W1:Y:S01]  /*147f0*/  LDSM.16.M88.4 R220, [R251] ;  /* 0x00000000fbdc783b */ /* 0x000e620000000200 */
[-C--:B------:R-:W-:Y:S07]  /*14800*/  HMMA.16816.F32.BF16 R20, R64, R32.reuse, RZ ;  /* 0x000000204014723c */ /* 0x080fee00000418ff */
[----:B------:R-:W1:Y:S08]  /*14810*/  LDSM.16.M88.4 R224, [R250] ;  /* 0x00000000fae0783b */ /* 0x000e700000000200 */
[----:B------:R-:W1:Y:S08]  /*14820*/  LDSM.16.M88.4 R228, [R249] ;  /* 0x00000000f9e4783b */ /* 0x000e700000000200 */
[----:B------:R-:W-:Y:S04]  /*14830*/  STL [R1+0x58], R243 ;  /* 0x000058f301007387 */ /* 0x000fe80000100800 */
        /* <DEDUP_REMOVED lines=11> */
[----:B------:R-:W-:Y:S01]  /*148f0*/  STL [R1+0x88], R238 ;  /* 0x000088ee01007387 */ /* 0x000fe20000100800 */
[----:B--2---:R-:W-:Y:S01]  /*14900*/  SHF.R.S32.HI R0, RZ, 0x1f, R129 ;  /* 0x0000001fff007819 */ /* 0x004fe20000011481 */
[C---:B------:R-:W-:Y:S04]  /*14910*/  IMAD.WIDE.U32 R28, R129.reuse, c[0x0][0x208], RZ ;  /* 0x00008200811c7a25 */ /* 0x040fe800078e00ff */
[----:B------:R-:W-:Y:S01]  /*14920*/  IMAD R0, R0, c[0x0][0x208], RZ ;  /* 0x0000820000007a24 */ /* 0x000fe200078e02ff */
[----:B------:R-:W-:Y:S03]  /*14930*/  SHF.L.U32 R38, R28, 0x6, RZ ;  /* 0x000000061c267819 */ /* 0x000fe600000006ff */
[----:B------:R-:W-:Y:S01]  /*14940*/  IMAD R0, R129, c[0x0][0x20c], R0 ;  /* 0x0000830081007a24 */ /* 0x000fe200078e0200 */
[C---:B---3--:R-:W-:Y:S02]  /*14950*/  IADD3 R2, P5, R38.reuse, R26, RZ ;  /* 0x0000001a26027210 */ /* 0x048fe40007fbe0ff */
[----:B----4-:R-:W-:Y:S02]  /*14960*/  IADD3 R38, P1, R38, R24, RZ ;  /* 0x0000001826267210 */ /* 0x010fe40007f3e0ff */
[C---:B------:R-:W-:Y:S02]  /*14970*/  HMMA.16816.F32.BF16 R24, R60.reuse, R32, RZ ;  /* 0x000000203c18723c */ /* 0x040fe400000418ff */
[----:B------:R-:W-:Y:S02]  /*14980*/  IADD3 R0, R29, R0, RZ ;  /* 0x000000001d007210 */ /* 0x000fe40007ffe0ff */
[----:B------:R-:W-:Y:S02]  /*14990*/  LEA R36, P2, R2, c[0x0][0x1f8], 0x1 ;  /* 0x00007e0002247a11 */ /* 0x000fe400078408ff */
[----:B------:R-:W-:Y:S02]  /*149a0*/  SHF.L.U64.HI R0, R28, 0x6, R0 ;  /* 0x000000061c007819 */ /* 0x000fe40000010200 */
[----:B------:R-:W-:Y:S04]  /*149b0*/  LEA R40, P0, R38, c[0x0][0x1f8], 0x1 ;  /* 0x00007e0026287a11 */ /* 0x000fe800078008ff */
[C---:B------:R-:W-:Y:S02]  /*149c0*/  IADD3.X R32, R0.reuse, R31, RZ, P5, !PT ;  /* 0x0000001f00207210 */ /* 0x040fe40002ffe4ff */
[----:B------:R-:W-:Y:S02]  /*149d0*/  IADD3.X R0, R0, R30, RZ, P1, !PT ;  /* 0x0000001e00007210 */ /* 0x000fe40000ffe4ff */
[-C--:B------:R-:W-:Y:S01]  /*149e0*/  HMMA.16816.F32.BF16 R28, R60, R34.reuse, RZ ;  /* 0x000000223c1c723c */ /* 0x080fe200000418ff */
[----:B------:R-:W-:Y:S02]  /*149f0*/  LEA.HI.X R37, R2, c[0x0][0x1fc], R32, 0x1, P2 ;  /* 0x00007f0002257a11 */ /* 0x000fe400010f0c20 */
[----:B------:R-:W-:Y:S02]  /*14a00*/  LEA.HI.X R41, R38, c[0x0][0x1fc], R0, 0x1, P0 ;  /* 0x00007f0026297a11 */ /* 0x000fe400000f0c00 */
[----:B------:R-:W-:Y:S01]  /*14a10*/  IADD3 R44, P0, R36, R58, RZ ;  /* 0x0000003a242c7210 */ /* 0x000fe20007f1e0ff */
[----:B------:R-:W-:Y:S01]  /*14a20*/  @!PT LDS RZ, [RZ] ;  /* 0x00000000fffff984 */ /* 0x000fe20000000800 */
[----:B------:R-:W-:Y:S01]  /*14a30*/  @!PT LDS RZ, [RZ] ;  /* 0x00000000fffff984 */ /* 0x000fe20000000800 */
[----:B------:R-:W-:Y:S01]  /*14a40*/  @!PT LDS RZ, [RZ] ;  /* 0x00000000fffff984 */ /* 0x000fe20000000800 */
[----:B------:R2:W-:Y:S02]  /*14a50*/  LDGSTS.E.BYPASS.LTC128B.128 [R252+0x100], [R36.64], !P4 ;  /* 0x0010000024fc7fae */ /* 0x0005e4000e101d44 */
[C---:B------:R-:W-:Y:S04]  /*14a60*/  HMMA.16816.F32.BF16 R32, R64.reuse, R34, RZ ;  /* 0x000000224020723c */ /* 0x040fe800000418ff */
[----:B------:R-:W-:Y:S02]  /*14a70*/  IADD3.X R45, R37, R56, RZ, P0, !PT ;  /* 0x00000038252d7210 */ /* 0x000fe400007fe4ff */
[----:B------:R3:W-:Y:S01]  /*14a80*/  LDGSTS.E.BYPASS.LTC128B.128 [R252+0x2100], [R40.64], !P3 ;  /* 0x0210000028fc7fae */ /* 0x0007e2000d901d44 */
[C---:B------:R-:W-:Y:S02]  /*14a90*/  IADD3 R52, P1, R44.reuse, R58, RZ ;  /* 0x0000003a2c347210 */ /* 0x040fe40007f3e0ff */
[-C--:B------:R-:W-:Y:S03]  /*14aa0*/  IADD3 R46, P0, R44, R55.reuse, RZ ;  /* 0x000000372c2e7210 */ /* 0x080fe60007f1e0ff */
[C---:B------:R-:W-:Y:S02]  /*14ab0*/  IADD3.X R53, R45.reuse, R56, RZ, P1, !PT ;  /* 0x000000382d357210 */ /* 0x040fe40000ffe4ff */
[----:B------:R4:W-:Y:S01]  /*14ac0*/  LDGSTS.E.BYPASS.LTC128B.128 [R252+0x900], [R44.64], !P4 ;  /* 0x009000002cfc7fae */ /* 0x0009e2000e101d44 */
[----:B------:R-:W-:Y:S07]  /*14ad0*/  IADD3.X R47, R45, R54, RZ, P0, !PT ;  /* 0x000000362d2f7210 */ /* 0x000fee00007fe4ff */
[----:B------:R4:W-:Y:S01]  /*14ae0*/  LDGSTS.E.BYPASS.LTC128B.128 [R252+0x2900], [R44.64+0x80], !P3 ;  /* 0x029000802cfc7fae */ /* 0x0009e2000d901d44 */
[-C--:B--2---:R-:W-:Y:S07]  /*14af0*/  HMMA.16816.F32.BF16 R36, R64, R48.reuse, RZ ;  /* 0x000000304024723c */ /* 0x084fee00000418ff */
[----:B------:R2:W-:Y:S01]  /*14b00*/  LDGSTS.E.BYPASS.LTC128B.128 [R252+0x1100], [R52.64], !P4 ;  /* 0x0110000034fc7fae */ /* 0x0005e2000e101d44 */
[C---:B---3--:R-:W-:Y:S07]  /*14b10*/  HMMA.16816.F32.BF16 R40, R60.reuse, R48, RZ ;  /* 0x000000303c28723c */ /* 0x048fee00000418ff */
[----:B------:R4:W-:Y:S01]  /*14b20*/  LDGSTS.E.BYPASS.LTC128B.128 [R252+0x3100], [R46.64], !P3 ;  /* 0x031000002efc7fae */ /* 0x0009e2000d901d44 */
[C---:B------:R-:W-:Y:S04]  /*14b30*/  IADD3 R48, P0, R52.reuse, R58, RZ ;  /* 0x0000003a34307210 */ /* 0x040fe80007f1e0ff */
[C---:B------:R-:W-:Y:S05]  /*14b40*/  IADD3.X R49, R53.reuse, R56, RZ, P0, !PT ;  /* 0x0000003835317210 */ /* 0x040fea00007fe4ff */
[----:B------:R3:W-:Y:S01]  /*14b50*/  LDGSTS.E.BYPASS.LTC128B.128 [R252+0x1900], [R48.64], !P4 ;  /* 0x0190000030fc7fae */ /* 0x0007e2000e101d44 */
[----:B--2---:R-:W-:Y:S04]  /*14b60*/  IADD3 R52, P0, R52, R55, RZ ;  /* 0x0000003734347210 */ /* 0x004fe80007f1e0ff */
[----:B------:R-:W-:Y:S02]  /*14b70*/  IADD3.X R53, R53, R54, RZ, P0, !PT ;  /* 0x0000003635357210 */ /* 0x000fe400007fe4ff */
[C---:B------:R-:W-:Y:S01]  /*14b80*/  ISETP.GT.AND P0, PT, R129.reuse, RZ, PT ;  /* 0x000000ff8100720c */ /* 0x040fe20003f04270 */
[-C--:B----4-:R-:W-:Y:S02]  /*14b90*/  HMMA.16816.F32.BF16 R44, R60, R50.reuse, RZ ;  /* 0x000000323c2c723c */ /* 0x090fe400000418ff */
[----:B------:R2:W-:Y:S01]  /*14ba0*/  LDGSTS.E.BYPASS.LTC128B.128 [R252+0x3900], [R52.64], !P3 ;  /* 0x0390000034fc7fae */ /* 0x0005e2000d901d44 */
[----:B------:R-:W-:Y:S07]  /*14bb0*/  IADD3 R129, R129, -0x1, RZ ;  /* 0xffffffff81817810 */ /* 0x000fee0007ffe0ff */
[----:B------:R-:W0:Y:S01]  /*14bc0*/  LDGDEPBAR ;  /* 0x00000000000079af */ /* 0x000e220000000000 */
[C---:B---3--:R-:W-:Y:S08]  /*14bd0*/  HMMA.16816.F32.BF16 R48, R64.reuse, R50, RZ ;  /* 0x000000324030723c */ /* 0x048ff000000418ff */
[-C--:B--2---:R-:W-:Y:S08]  /*14be0*/  HMMA.16816.F32.BF16 R52, R64, R204.reuse, RZ ;  /* 0x000000cc4034723c */ /* 0x084ff000000418ff */
[C---:B------:R-:W-:Y:S08]  /*14bf0*/  HMMA.16816.F32.BF16 R56, R60.reuse, R204, RZ ;  /* 0x000000cc3c38723c */ /* 0x040ff000000418ff */
[-C--:B------:R-:W-:Y:S08]  /*14c00*/  HMMA.16816.F32.BF16 R60, R60, R206.reuse, RZ ;  /* 0x000000ce3c3c723c */ /* 0x080ff000000418ff */
[----:B------:R-:W-:Y:S01]  /*14c10*/  HMMA.16816.F32.BF16 R64, R64, R206, RZ ;  /* 0x000000ce4040723c */ /* 0x000fe200000418ff */
[----:B------:R-:W-:Y:S07]  /*14c20*/  LDSM.16.M88.4 R204, [R240+0x8100] ;  /* 0x00810000f0cc783b */ /* 0x000fee0000000200 */
[-C--:B-1----:R-:W-:Y:S08]  /*14c30*/  HMMA.16816.F32.BF16 R4, R208, R212.reuse, R4 ;  /* 0x000000d4d004723c */ /* 0x082ff00000041804 */
[C---:B------:R-:W-:Y:S08]  /*14c40*/  HMMA.16816.F32.BF16 R8, R216.reuse, R212, R8 ;  /* 0x000000d4d808723c */ /* 0x040ff00000041808 */
[-C--:B------:R-:W-:Y:S08]  /*14c50*/  HMMA.16816.F32.BF16 R12, R216, R214.reuse, R12 ;  /* 0x000000d6d80c723c */ /* 0x080ff0000004180c */
[C---:B------:R-:W-:Y:S01]  /*14c60*/  HMMA.16816.F32.BF16 R16, R208.reuse, R214, R16 ;  /* 0x000000d6d010723c */ /* 0x040fe20000041810 */
[----:B------:R-:W1:Y:S07]  /*14c70*/  LDSM.16.M88.4 R212, [R238+0x4100] ;  /* 0x00410000eed4783b */ /* 0x000e6e0000000200 */
[-C--:B------:R-:W-:Y:S08]  /*14c80*/  HMMA.16816.F32.BF16 R20, R208, R220.reuse, R20 ;  /* 0x000000dcd014723c */ /* 0x080ff00000041814 */
[C---:B------:R-:W-:Y:S08]  /*14c90*/  HMMA.16816.F32.BF16 R24, R216.reuse, R220, R24 ;  /* 0x000000dcd818723c */ /* 0x040ff00000041818 */
[-C--:B------:R-:W-:Y:S08]  /*14ca0*/  HMMA.16816.F32.BF16 R28, R216, R222.reuse, R28 ;  /* 0x000000ded81c723c */ /* 0x080ff0000004181c */
[C---:B------:R-:W-:Y:S01]  /*14cb0*/  HMMA.16816.F32.BF16 R32, R208.reuse, R222, R32 ;  /* 0x000000ded020723c */ /* 0x040fe20000041820 */
[----:B------:R-:W2:Y:S07]  /*14cc0*/  LDSM.16.M88.4 R220, [R240+0xa100] ;  /* 0x00a10000f0dc783b */ /* 0x000eae0000000200 */
[-C--:B------:R-:W-:Y:S08]  /*14cd0*/  HMMA.16816.F32.BF16 R36, R208, R224.reuse, R36 ;  /* 0x000000e0d024723c */ /* 0x080ff00000041824 */
[C---:B------:R-:W-:Y:S08]  /*14ce0*/  HMMA.16816.F32.BF16 R40, R216.reuse, R224, R40 ;  /* 0x000000e0d828723c */ /* 0x040ff00000041828 */
[-C--:B------:R-:W-:Y:S08]  /*14cf0*/  HMMA.16816.F32.BF16 R44, R216, R226.reuse, R44 ;  /* 0x000000e2d82c723c */ /* 0x080ff0000004182c */
[C---:B------:R-:W-:Y:S01]  /*14d00*/  HMMA.16816.F32.BF16 R48, R208.reuse, R226, R48 ;  /* 0x000000e2d030723c */ /* 0x040fe20000041830 */
[----:B------:R-:W-:Y:S07]  /*14d10*/  LDSM.16.M88.4 R224, [R238+0x5900] ;  /* 0x00590000eee0783b */ /* 0x000fee0000000200 */
[-C--:B------:R-:W-:Y:S08]  /*14d20*/  HMMA.16816.F32.BF16 R52, R208, R228.reuse, R52 ;  /* 0x000000e4d034723c */ /* 0x080ff00000041834 */
[C---:B------:R-:W-:Y:S08]  /*14d30*/  HMMA.16816.F32.BF16 R56, R216.reuse, R228, R56 ;  /* 0x000000e4d838723c */ /* 0x040ff00000041838 */
[-C--:B------:R-:W-:Y:S01]  /*14d40*/  HMMA.16816.F32.BF16 R60, R216, R230.reuse, R60 ;  /* 0x000000e6d83c723c */ /* 0x080fe2000004183c */
[----:B------:R-:W-:Y:S07]  /*14d50*/  LDSM.16.M88.4 R216, [R238+0x5100] ;  /* 0x00510000eed8783b */ /* 0x000fee0000000200 */
[----:B------:R-:W-:Y:S01]  /*14d60*/  HMMA.16816.F32.BF16 R64, R208, R230, R64 ;  /* 0x000000e6d040723c */ /* 0x000fe20000041840 */
[----:B------:R-:W3:Y:S07]  /*14d70*/  LDSM.16.M88.4 R208, [R238+0x4900] ;  /* 0x00490000eed0783b */ /* 0x000eee0000000200 */
[-C--:B-1----:R-:W-:Y:S08]  /*14d80*/  HMMA.16816.F32.BF16 R4, R204, R212.reuse, R4 ;  /* 0x000000d4cc04723c */ /* 0x082ff00000041804 */
[C---:B--2---:R-:W-:Y:S08]  /*14d90*/  HMMA.16816.F32.BF16 R8, R220.reuse, R212, R8 ;  /* 0x000000d4dc08723c */ /* 0x044ff00000041808 */
[-C--:B------:R-:W-:Y:S08]  /*14da0*/  HMMA.16816.F32.BF16 R12, R220, R214.reuse, R12 ;  /* 0x000000d6dc0c723c */ /* 0x080ff0000004180c */
[C---:B------:R-:W-:Y:S01]  /*14db0*/  HMMA.16816.F32.BF16 R16, R204.reuse, R214, R16 ;  /* 0x000000d6cc10723c */ /* 0x040fe20000041810 */
[----:B------:R-:W-:Y:S07]  /*14dc0*/  LDSM.16.M88.4 R212, [R237] ;  /* 0x00000000edd4783b */ /* 0x000fee0000000200 */
[-C--:B---3--:R-:W-:Y:S08]  /*14dd0*/  HMMA.16816.F32.BF16 R20, R204, R208.reuse, R20 ;  /* 0x000000d0cc14723c */ /* 0x088ff00000041814 */
        /* <DEDUP_REMOVED lines=11> */
[-C--:B------:R-:W-:Y:S01]  /*14e90*/  HMMA.16816.F32.BF16 R60, R220, R226.reuse, R60 ;  /* 0x000000e2dc3c723c */ /* 0x080fe2000004183c */
[----:B------:R-:W-:Y:S07]  /*14ea0*/  LDSM.16.M88.4 R220, [R237+0x1000] ;  /* 0x00100000eddc783b */ /* 0x000fee0000000200 */
[----:B------:R-:W-:Y:S01]  /*14eb0*/  HMMA.16816.F32.BF16 R64, R204, R226, R64 ;  /* 0x000000e2cc40723c */ /* 0x000fe20000041840 */
[----:B------:R-:W3:Y:S07]  /*14ec0*/  LDSM.16.M88.4 R204, [R237+0x800] ;  /* 0x00080000edcc783b */ /* 0x000eee0000000200 */
[-C--:B-1----:R-:W-:Y:S01]  /*14ed0*/  HMMA.16816.F32.BF16 R4, R208, R212.reuse, R4 ;  /* 0x000000d4d004723c */ /* 0x082fe20000041804 */
[----:B------:R-:W1:Y:S07]  /*14ee0*/  LDSM.16.M88.4 R224, [R237+0x1800] ;  /* 0x00180000ede0783b */ /* 0x000e6e0000000200 */
[C---:B--2---:R-:W-:Y:S08]  /*14ef0*/  HMMA.16816.F32.BF16 R8, R216.reuse, R212, R8 ;  /* 0x000000d4d808723c */ /* 0x044ff00000041808 */
[-C--:B------:R-:W-:Y:S08]  /*14f00*/  HMMA.16816.F32.BF16 R12, R216, R214.reuse, R12 ;  /* 0x000000d6d80c723c */ /* 0x080ff0000004180c */
[C---:B------:R-:W-:Y:S01]  /*14f10*/  HMMA.16816.F32.BF16 R16, R208.reuse, R214, R16 ;  /* 0x000000d6d010723c */ /* 0x040fe20000041810 */
[----:B------:R-:W-:Y:S07]  /*14f20*/  LDSM.16.M88.4 R212, [R232+0x6100] ;  /* 0x00610000e8d4783b */ /* 0x000fee0000000200 */
[-C--:B---3--:R-:W-:Y:S08]  /*14f30*/  HMMA.16816.F32.BF16 R20, R208, R204.reuse, R20 ;  /* 0x000000ccd014723c */ /* 0x088ff00000041814 */
        /* <DEDUP_REMOVED lines=8> */
[----:B------:R-:W3:Y:S07]  /*14fc0*/  LDSM.16.M88.4 R220, [R239+0xe100] ;  /* 0x00e10000efdc783b */ /* 0x000eee0000000200 */
[-C--:B-1----:R-:W-:Y:S08]  /*14fd0*/  HMMA.16816.F32.BF16 R52, R208, R224.reuse, R52 ;  /* 0x000000e0d034723c */ /* 0x082ff00000041834 */
[C---:B------:R-:W-:Y:S08]  /*14fe0*/  HMMA.16816.F32.BF16 R56, R216.reuse, R224, R56 ;  /* 0x000000e0d838723c */ /* 0x040ff00000041838 */
[-C--:B------:R-:W-:Y:S01]  /*14ff0*/  HMMA.16816.F32.BF16 R60, R216, R226.reuse, R60 ;  /* 0x000000e2d83c723c */ /* 0x080fe2000004183c */
[----:B------:R-:W-:Y:S07]  /*15000*/  LDSM.16.M88.4 R216, [R232+0x7100] ;  /* 0x00710000e8d8783b */ /* 0x000fee0000000200 */
[----:B------:R-:W-:Y:S01]  /*15010*/  HMMA.16816.F32.BF16 R64, R208, R226, R64 ;  /* 0x000000e2d040723c */ /* 0x000fe20000041840 */
[----:B------:R-:W1:Y:S07]  /*15020*/  LDSM.16.M88.4 R208, [R232+0x6900] ;  /* 0x00690000e8d0783b */ /* 0x000e6e0000000200 */
[-C--:B--2---:R-:W-:Y:S01]  /*15030*/  HMMA.16816.F32.BF16 R4, R204, R212.reuse, R4 ;  /* 0x000000d4cc04723c */ /* 0x084fe20000041804 */
[----:B------:R-:W2:Y:S07]  /*15040*/  LDSM.16.M88.4 R224, [R232+0x7900] ;  /* 0x00790000e8e0783b */ /* 0x000eae0000000200 */
[C---:B---3--:R-:W-:Y:S08]  /*15050*/  HMMA.16816.F32.BF16 R8, R220.reuse, R212, R8 ;  /* 0x000000d4dc08723c */ /* 0x048ff00000041808 */
[-C--:B------:R-:W-:Y:S08]  /*15060*/  HMMA.16816.F32.BF16 R12, R220, R214.reuse, R12 ;  /* 0x000000d6dc0c723c */ /* 0x080ff0000004180c */
[C---:B------:R-:W-:Y:S01]  /*15070*/  HMMA.16816.F32.BF16 R16, R204.reuse, R214, R16 ;  /* 0x000000d6cc10723c */ /* 0x040fe20000041810 */
[----:B------:R-:W-:Y:S07]  /*15080*/  LDSM.16.M88.4 R212, [R248] ;  /* 0x00000000f8d4783b */ /* 0x000fee0000000200 */
        /* <DEDUP_REMOVED lines=9> */
[----:B------:R-:W3:Y:S07]  /*15120*/  LDSM.16.M88.4 R216, [R241+0xe100] ;  /* 0x00e10000f1d8783b */ /* 0x000eee0000000200 */
[-C--:B--2---:R-:W-:Y:S08]  /*15130*/  HMMA.16816.F32.BF16 R52, R204, R224.reuse, R52 ;  /* 0x000000e0cc34723c */ /* 0x084ff00000041834 */
[C---:B------:R-:W-:Y:S08]  /*15140*/  HMMA.16816.F32.BF16 R56, R220.reuse, R224, R56 ;  /* 0x000000e0dc38723c */ /* 0x040ff00000041838 */
[-C--:B------:R-:W-:Y:S01]  /*15150*/  HMMA.16816.F32.BF16 R60, R220, R226.reuse, R60 ;  /* 0x000000e2dc3c723c */ /* 0x080fe2000004183c */
[----:B------:R-:W-:Y:S07]  /*15160*/  LDSM.16.M88.4 R220, [R246] ;  /* 0x00000000f6dc783b */ /* 0x000fee0000000200 */
[----:B------:R-:W-:Y:S01]  /*15170*/  HMMA.16816.F32.BF16 R64, R204, R226, R64 ;  /* 0x000000e2cc40723c */ /* 0x000fe20000041840 */
[----:B------:R-:W2:Y:S07]  /*15180*/  LDSM.16.M88.4 R204, [R247] ;  /* 0x00000000f7cc783b */ /* 0x000eae0000000200 */
[-C--:B-1----:R-:W-:Y:S01]  /*15190*/  HMMA.16816.F32.BF16 R4, R208, R212.reuse, R4 ;  /* 0x000000d4d004723c */ /* 0x082fe20000041804 */
[----:B------:R-:W1:Y:S07]  /*151a0*/  LDSM.16.M88.4 R224, [R245] ;  /* 0x00000000f5e0783b */ /* 0x000e6e0000000200 */
[C---:B---3--:R-:W-:Y:S08]  /*151b0*/  HMMA.16816.F32.BF16 R8, R216.reuse, R212, R8 ;  /* 0x000000d4d808723c */ /* 0x048ff00000041808 */
[-C--:B------:R-:W-:Y:S08]  /*151c0*/  HMMA.16816.F32.BF16 R12, R216, R214.reuse, R12 ;  /* 0x000000d6d80c723c */ /* 0x080ff0000004180c */
[C---:B------:R-:W-:Y:S01]  /*151d0*/  HMMA.16816.F32.BF16 R16, R208.reuse, R214, R16 ;  /* 0x000000d6d010723c */ /* 0x040fe20000041810 */
[----:B------:R-:W-:Y:S07]  /*151e0*/  LDSM.16.M88.4 R212, [R238+0x6100] ;  /* 0x00610000eed4783b */ /* 0x000fee0000000200 */
[-C--:B--2---:R-:W-:Y:S08]  /*151f0*/  HMMA.16816.F32.BF16 R20, R208, R204.reuse, R20 ;  /* 0x000000ccd014723c */ /* 0x084ff00000041814 */
        /* <DEDUP_REMOVED lines=12> */
[----:B------:R-:W1:Y:S07]  /*152c0*/  LDSM.16.M88.4 R216, [R238+0x6900] ;  /* 0x00690000eed8783b */ /* 0x000e6e0000000200 */
[----:B------:R-:W-:Y:S01]  /*152d0*/  HMMA.16816.F32.BF16 R64, R208, R226, R64 ;  /* 0x000000e2d040723c */ /* 0x000fe20000041840 */
[----:B------:R-:W4:Y:S07]  /*152e0*/  LDSM.16.M88.4 R208, [R238+0x7100] ;  /* 0x00710000eed0783b */ /* 0x000f2e0000000200 */
[-C--:B--2---:R-:W-:Y:S01]  /*152f0*/  HMMA.16816.F32.BF16 R4, R204, R212.reuse, R4 ;  /* 0x000000d4cc04723c */ /* 0x084fe20000041804 */
[----:B------:R-:W2:Y:S07]  /*15300*/  LDSM.16.M88.4 R224, [R238+0x7900] ;  /* 0x00790000eee0783b */ /* 0x000eae0000000200 */
[C---:B---3--:R-:W-:Y:S08]  /*15310*/  HMMA.16816.F32.BF16 R8, R220.reuse, R212, R8 ;  /* 0x000000d4dc08723c */ /* 0x048ff00000041808 */
[-C--:B------:R-:W-:Y:S08]  /*15320*/  HMMA.16816.F32.BF16 R12, R220, R214.reuse, R12 ;  /* 0x000000d6dc0c723c */ /* 0x080ff0000004180c */
[C---:B------:R-:W-:Y:S01]  /*15330*/  HMMA.16816.F32.BF16 R16, R204.reuse, R214, R16 ;  /* 0x000000d6cc10723c */ /* 0x040fe20000041810 */
[----:B------:R-:W-:Y:S07]  /*15340*/  LDSM.16.M88.4 R212, [R242+0xc100] ;  /* 0x00c10000f2d4783b */ /* 0x000fee0000000200 */
[-C--:B-1----:R-:W-:Y:S08]  /*15350*/  HMMA.16816.F32.BF16 R20, R204, R216.reuse, R20 ;  /* 0x000000d8cc14723c */ /* 0x082ff00000041814 */
[C---:B------:R-:W-:Y:S08]  /*15360*/  HMMA.16816.F32.BF16 R24, R220.reuse, R216, R24 ;  /* 0x000000d8dc18723c */ /* 0x040ff00000041818 */
        /* <DEDUP_REMOVED lines=8> */
[-C--:B--2---:R-:W-:Y:S08]  /*153f0*/  HMMA.16816.F32.BF16 R52, R204, R224.reuse, R52 ;  /* 0x000000e0cc34723c */ /* 0x084ff00000041834 */
[C---:B------:R-:W-:Y:S08]  /*15400*/  HMMA.16816.F32.BF16 R56, R220.reuse, R224, R56 ;  /* 0x000000e0dc38723c */ /* 0x040ff00000041838 */
[-C--:B------:R-:W-:Y:S08]  /*15410*/  HMMA.16816.F32.BF16 R60, R220, R226.reuse, R60 ;  /* 0x000000e2dc3c723c */ /* 0x080ff0000004183c */
[----:B------:R-:W-:Y:S08]  /*15420*/  HMMA.16816.F32.BF16 R64, R204, R226, R64 ;  /* 0x000000e2cc40723c */ /* 0x000ff00000041840 */
[-C--:B-1----:R-:W-:Y:S08]  /*15430*/  HMMA.16816.F32.BF16 R4, R212, R216.reuse, R4 ;  /* 0x000000d8d404723c */ /* 0x082ff00000041804 */
[C---:B---3--:R-:W-:Y:S08]  /*15440*/  HMMA.16816.F32.BF16 R8, R208.reuse, R216, R8 ;  /* 0x000000d8d008723c */ /* 0x048ff00000041808 */
        /* <DEDUP_REMOVED lines=23> */
[----:B------:R-:W2:Y:S01]  /*155c0*/  MUFU.TANH R221, R8 ;  /* 0x0000000800dd7308 */ /* 0x000ea20000002400 */
[----:B-1----:R-:W1:Y:S09]  /*155d0*/  LDSM.16.M88.4 R4, [R237+0x2800] ;  /* 0x00280000ed04783b */ /* 0x002e720000000200 */
[----:B------:R-:W2:Y:S10]  /*155e0*/  MUFU.TANH R220, R9 ;  /* 0x0000000900dc7308 */ /* 0x000eb40000002400 */
[----:B------:R-:W-:Y:S10]  /*155f0*/  MUFU.TANH R222, R10 ;  /* 0x0000000a00de7308 */ /* 0x000ff40000002400 */
[----:B------:R4:W-:Y:S10]  /*15600*/  MUFU.TANH R223, R11 ;  /* 0x0000000b00df7308 */ /* 0x0009f40000002400 */
[----:B------:R-:W-:Y:S01]  /*15610*/  MUFU.TANH R18, R18 ;  /* 0x0000001200127308 */ /* 0x000fe20000002400 */
[-C--:B-1----:R-:W-:Y:S09]  /*15620*/  HMMA.16816.F32.BF16 R20, R212, R4.reuse, R20 ;  /* 0x00000004d414723c */ /* 0x082ff20000041814 */
[----:B------:R-:W-:Y:S01]  /*15630*/  MUFU.TANH R16, R16 ;  /* 0x0000001000107308 */ /* 0x000fe20000002400 */
[C---:B------:R-:W-:Y:S01]  /*15640*/  HMMA.16816.F32.BF16 R24, R208.reuse, R4, R24 ;  /* 0x00000004d018723c */ /* 0x040fe20000041818 */
[----:B----4-:R-:W1:Y:S08]  /*15650*/  LDSM.16.M88.4 R8, [R237+0x3000] ;  /* 0x00300000ed08783b */ /* 0x010e700000000200 */
[----:B------:R-:W-:Y:S01]  /*15660*/  MUFU.TANH R19, R19 ;  /* 0x0000001300137308 */ /* 0x000fe20000002400 */
[-C--:B------:R-:W-:Y:S04]  /*15670*/  HMMA.16816.F32.BF16 R28, R208, R6.reuse, R28 ;  /* 0x00000006d01c723c */ /* 0x080fe8000004181c */
[----:B------:R-:W-:Y:S04]  /*15680*/  FMUL.FTZ R21, R21, c[0x0][0x320] ;  /* 0x0000c80015157a20 */ /* 0x000fe80000410000 */
[C---:B------:R-:W-:Y:S01]  /*15690*/  HMMA.16816.F32.BF16 R32, R212.reuse, R6, R32 ;  /* 0x00000006d420723c */ /* 0x040fe20000041820 */
[----:B------:R-:W-:Y:S01]  /*156a0*/  MUFU.TANH R17, R17 ;  /* 0x0000001100117308 */ /* 0x000fe20000002400 */
[----:B------:R-:W4:Y:S01]  /*156b0*/  LDSM.16.M88.4 R4, [R237+0x3800] ;  /* 0x00380000ed04783b */ /* 0x000f220000000200 */
[----:B------:R-:W-:Y:S04]  /*156c0*/  DEPBAR.LE SB0, 0x0 ;  /* 0x000080000000791a */ /* 0x000fe80000000000 */
[----:B------:R-:W-:Y:S02]  /*156d0*/  FMUL.FTZ R22, R22, c[0x0][0x320] ;  /* 0x0000c80016167a20 */ /* 0x000fe40000410000 */
[----:B------:R-:W-:Y:S02]  /*156e0*/  FMUL.FTZ R20, R20, c[0x0][0x320] ;  /* 0x0000c80014147a20 */ /* 0x000fe40000410000 */
[----:B------:R-:W-:Y:S01]  /*156f0*/  MUFU.TANH R227, R21 ;  /* 0x0000001500e37308 */ /* 0x000fe20000002400 */
[----:B------:R-:W-:Y:S01]  /*15700*/  FMUL.FTZ R25, R25, c[0x0][0x320] ;  /* 0x0000c80019197a20 */ /* 0x000fe20000410000 */
[----:B------:R-:W-:Y:S01]  /*15710*/  BAR.SYNC.DEFER_BLOCKING 0x0 ;  /* 0x0000000000007b1d */ /* 0x000fe20000010000 */
[----:B------:R-:W-:Y:S02]  /*15720*/  FMUL.FTZ R23, R23, c[0x0][0x320] ;  /* 0x0000c80017177a20 */ /* 0x000fe40000410000 */
[----:B------:R-:W-:Y:S02]  /*15730*/  FMUL.FTZ R28, R28, c[0x0][0x320] ;  /* 0x0000c8001c1c7a20 */ /* 0x000fe40000410000 */
[----:B------:R-:W-:Y:S02]  /*15740*/  FMUL.FTZ R29, R29, c[0x0][0x320] ;  /* 0x0000c8001d1d7a20 */ /* 0x000fe40000410000 */
[----:B------:R-:W-:Y:S01]  /*15750*/  FMUL.FTZ R26, R26, c[0x0][0x320] ;  /* 0x0000c8001a1a7a20 */ /* 0x000fe20000410000 */
[----:B------:R-:W-:Y:S01]  /*15760*/  MUFU.TANH R130, R28 ;  /* 0x0000001c00827308 */ /* 0x000fe20000002400 */
[----:B------:R-:W-:Y:S02]  /*15770*/  FMUL.FTZ R27, R27, c[0x0][0x320] ;  /* 0x0000c8001b1b7a20 */ /* 0x000fe40000410000 */
[----:B------:R-:W-:Y:S01]  /*15780*/  FMUL.FTZ R34, R34, c[0x0][0x320] ;  /* 0x0000c80022227a20 */ /* 0x000fe20000410000 */
[-C--:B-1----:R-:W-:Y:S05]  /*15790*/  HMMA.16816.F32.BF16 R36, R212, R8.reuse, R36 ;  /* 0x00000008d424723c */ /* 0x082fea0000041824 */
[----:B------:R-:W-:Y:S01]  /*157a0*/  FMUL.FTZ R35, R35, c[0x0][0x320] ;  /* 0x0000c80023237a20 */ /* 0x000fe20000410000 */
        /* <DEDUP_REMOVED lines=11> */
[----:B------:R2:W2:Y:S01]  /*15860*/  MUFU.TANH R218, R13 ;  /* 0x0000000d00da7308 */ /* 0x0004a20000002400 */
[----:B------:R-:W3:Y:S02]  /*15870*/  LDL R11, [R1+0x24] ;  /* 0x00002400010b7983 */ /* 0x000ee40000100800 */
[----:B------:R-:W-:Y:S02]  /*15880*/  FMUL.FTZ R36, R36, c[0x0][0x320] ;  /* 0x0000c80024247a20 */ /* 0x000fe40000410000 */
[----:B------:R-:W3:Y:S01]  /*15890*/  LDL R10, [R1+0x20] ;  /* 0x00002000010a7983 */ /* 0x000ee20000100800 */
[----:B------:R-:W-:Y:S01]  /*158a0*/  FMUL.FTZ R39, R39, c[0x0][0x320] ;  /* 0x0000c80027277a20 */ /* 0x000fe20000410000 */
[-C--:B----4-:R-:W-:Y:S03]  /*158b0*/  HMMA.16816.F32.BF16 R52, R212, R4.reuse, R52 ;  /* 0x00000004d434723c */ /* 0x090fe60000041834 */
[----:B------:R-:W4:Y:S01]  /*158c0*/  MUFU.TANH R0, R38 ;  /* 0x0000002600007308 */ /* 0x000f220000002400 */
[----:B------:R-:W-:Y:S02]  /*158d0*/  FMUL.FTZ R42, R42, c[0x0][0x320] ;  /* 0x0000c8002a2a7a20 */ /* 0x000fe40000410000 */
[----:B------:R-:W-:Y:S01]  /*158e0*/  FMUL.FTZ R37, R37, c[0x0][0x320] ;  /* 0x0000c80025257a20 */ /* 0x000fe20000410000 */
[----:B-1----:R-:W-:Y:S01]  /*158f0*/  MOV R27, c[0x0][0x1e0] ;  /* 0x00007800001b7a02 */ /* 0x002fe20000000f00 */
[C---:B------:R-:W-:Y:S04]  /*15900*/  HMMA.16816.F32.BF16 R56, R208.reuse, R4, R56 ;  /* 0x00000004d038723c */ /* 0x040fe80000041838 */
[----:B------:R-:W-:Y:S01]  /*15910*/  FMUL.FTZ R44, R44, c[0x0][0x320] ;  /* 0x0000c8002c2c7a20 */ /* 0x000fe20000410000 */
[----:B------:R-:W-:Y:S01]  /*15920*/  MUFU.TANH R2, R42 ;  /* 0x0000002a00027308 */ /* 0x000fe20000002400 */
[----:B------:R-:W-:Y:S01]  /*15930*/  FMUL.FTZ R45, R45, c[0x0][0x320] ;  /* 0x0000c8002d2d7a20 */ /* 0x000fe20000410000 */
[----:B--2---:R-:W-:Y:S01]  /*15940*/  FMNMX.FTZ R4, R221, R137, !PT ;  /* 0x00000089dd047209 */ /* 0x004fe20007810000 */
[----:B------:R-:W-:Y:S01]  /*15950*/  FMUL.FTZ R51, R51, c[0x0][0x320] ;  /* 0x0000c80033337a20 */ /* 0x000fe20000410000 */
[-C--:B------:R-:W-:Y:S03]  /*15960*/  HMMA.16816.F32.BF16 R60, R208, R6.reuse, R60 ;  /* 0x00000006d03c723c */ /* 0x080fe6000004183c */
[----:B------:R-:W-:Y:S01]  /*15970*/  FMUL.FTZ R48, R48, c[0x0][0x320] ;  /* 0x0000c80030307a20 */ /* 0x000fe20000410000 */
[----:B------:R-:W-:Y:S01]  /*15980*/  MOV R13, 0x5 ;  /* 0x00000005000d7802 */ /* 0x000fe20000000f00 */
[----:B------:R-:W-:Y:S01]  /*15990*/  FMUL.FTZ R47, R47, c[0x0][0x320] ;  /* 0x0000c8002f2f7a20 */ /* 0x000fe20000410000 */
[----:B------:R4:W-:Y:S01]  /*159a0*/  MUFU.TANH R8, R51 ;  /* 0x0000003300087308 */ /* 0x0009e20000002400 */
[----:B------:R-:W-:Y:S01]  /*159b0*/  FMUL.FTZ R52, R52, c[0x0][0x320] ;  /* 0x0000c80034347a20 */ /* 0x000fe20000410000 */
[----:B------:R-:W-:Y:S04]  /*159c0*/  HMMA.16816.F32.BF16 R64, R212, R6, R64 ;  /* 0x00000006d440723c */ /* 0x000fe80000041840 */
[----:B------:R-:W-:Y:S01]  /*159d0*/  FMUL.FTZ R50, R50, c[0x0][0x320] ;  /* 0x0000c80032327a20 */ /* 0x000fe20000410000 */
[----:B------:R-:W-:Y:S01]  /*159e0*/  @P0 SHF.L.U64.HI R13, R27, R13, c[0x0][0x1e4] ;  /* 0x000079001b0d0619 */ /* 0x000fe2000001020d */
[----:B------:R-:W-:Y:S01]  /*159f0*/  FMUL.FTZ R54, R54, c[0x0][0x320] ;  /* 0x0000c80036367a20 */ /* 0x000fe20000410000 */
[----:B------:R-:W-:Y:S01]  /*15a00*/  FMNMX.FTZ R4, R220, R4, !PT ;  /* 0x00000004dc047209 */ /* 0x000fe20007810000 */
[----:B------:R-:W-:Y:S01]  /*15a10*/  MUFU.TANH R42, R44 ;  /* 0x0000002c002a7308 */ /* 0x000fe20000002400 */
[----:B------:R-:W-:Y:S03]  /*15a20*/  FMUL.FTZ R56, R56, c[0x0][0x320] ;  /* 0x0000c80038387a20 */ /* 0x000fe60000410000 */
[----:B------:R-:W-:Y:S01]  /*15a30*/  FMUL.FTZ R55, R55, c[0x0][0x320] ;  /* 0x0000c80037377a20 */ /* 0x000fe20000410000 */
[----:B------:R-:W-:Y:S01]  /*15a40*/  FMNMX.FTZ R4, R12, R4, !PT ;  /* 0x000000040c047209 */ /* 0x000fe20007810000 */
[----:B------:R-:W-:Y:S02]  /*15a50*/  FMUL.FTZ R53, R53, c[0x0][0x320] ;  /* 0x0000c80035357a20 */ /* 0x000fe40000410000 */
[----:B------:R-:W-:Y:S01]  /*15a60*/  FMUL.FTZ R60, R60, c[0x0][0x320] ;  /* 0x0000c8003c3c7a20 */ /* 0x000fe20000410000 */
[----:B------:R-:W-:Y:S01]  /*15a70*/  FMNMX.FTZ R4, R218, R4, !PT ;  /* 0x00000004da047209 */ /* 0x000fe20007810000 */
[----:B------:R1:W-:Y:S01]  /*15a80*/  MUFU.TANH R21, R56 ;  /* 0x0000003800157308 */ /* 0x0003e20000002400 */
[----:B------:R-:W-:Y:S02]  /*15a90*/  FMUL.FTZ R61, R61, c[0x0][0x320] ;  /* 0x0000c8003d3d7a20 */ /* 0x000fe40000410000 */
[----:B------:R-:W-:Y:S01]  /*15aa0*/  FMUL.FTZ R46, R46, c[0x0][0x320] ;  /* 0x0000c8002e2e7a20 */ /* 0x000fe20000410000 */
[----:B----4-:R-:W-:Y:S01]  /*15ab0*/  MOV R51, R0 ;  /* 0x0000000000337202 */ /* 0x010fe20000000f00 */
        /* <DEDUP_REMOVED lines=12> */
[----:B-1----:R-:W-:Y:S01]  /*15b80*/  MOV R56, R130 ;  /* 0x0000008200387202 */ /* 0x002fe20000000f00 */
[----:B------:R-:W-:Y:S02]  /*15b90*/  FMUL.FTZ R64, R64, c[0x0][0x320] ;  /* 0x0000c80040407a20 */ /* 0x000fe40000410000 */
[----:B------:R-:W-:Y:S03]  /*15ba0*/  FMUL.FTZ R43, R43, c[0x0][0x320] ;  /* 0x0000c8002b2b7a20 */ /* 0x000fe60000410000 */
[----:B------:R2:W-:Y:S10]  /*15bb0*/  MUFU.TANH R130, R60 ;  /* 0x0000003c00827308 */ /* 0x0005f40000002400 */
[----:B------:R1:W-:Y:S10]  /*15bc0*/  MUFU.TANH R45, R50 ;  /* 0x00000032002d7308 */ /* 0x0003f40000002400 */
[----:B------:R-:W4:Y:S01]  /*15bd0*/  MUFU.TANH R231, R22 ;  /* 0x0000001600e77308 */ /* 0x000f220000002400 */
[----:B--2---:R-:W-:Y:S02]  /*15be0*/  MOV R60, R0 ;  /* 0x00000000003c7202 */ /* 0x004fe40000000f00 */
[----:B------:R-:W-:Y:S07]  /*15bf0*/  FMNMX.FTZ R0, R217, R132, !PT ;  /* 0x00000084d9007209 */ /* 0x000fee0007810000 */
[----:B------:R-:W2:Y:S01]  /*15c00*/  MUFU.TANH R226, R20 ;  /* 0x0000001400e27308 */ /* 0x000ea20000002400 */
[----:B------:R-:W-:Y:S02]  /*15c10*/  FMNMX.FTZ R0, R216, R0, !PT ;  /* 0x00000000d8007209 */ /* 0x000fe40007810000 */
[----:B-1----:R-:W-:Y:S02]  /*15c20*/  MOV R50, R136 ;  /* 0x0000008800327202 */ /* 0x002fe40000000f00 */
[----:B------:R-:W-:Y:S02]  /*15c30*/  FMNMX.FTZ R0, R18, R0, !PT ;  /* 0x0000000012007209 */ /* 0x000fe40007810000 */
[----:B------:R-:W-:Y:S03]  /*15c40*/  FMNMX.FTZ R136, R207, R3, !PT ;  /* 0x00000003cf887209 */ /* 0x000fe60007810000 */
[----:B------:R-:W1:Y:S01]  /*15c50*/  MUFU.TANH R230, R23 ;  /* 0x0000001700e67308 */ /* 0x000e620000002400 */
[----:B------:R-:W-:Y:S02]  /*15c60*/  FMNMX.FTZ R0, R19, R0, !PT ;  /* 0x0000000013007209 */ /* 0x000fe40007810000 */
[----:B------:R-:W-:Y:S02]  /*15c70*/  FMNMX.FTZ R136, R205, R136, !PT ;  /* 0x00000088cd887209 */ /* 0x000fe40007810000 */
[----:B----4-:R-:W-:Y:S02]  /*15c80*/  FMNMX.FTZ R0, R231, R0, !PT ;  /* 0x00000000e7007209 */ /* 0x010fe40007810000 */
[----:B------:R-:W-:Y:S03]  /*15c90*/  FMNMX.FTZ R136, R16, R136, !PT ;  /* 0x0000008810887209 */ /* 0x000fe60007810000 */
[----:B------:R-:W4:Y:S01]  /*15ca0*/  MUFU.TANH R250, R24 ;  /* 0x0000001800fa7308 */ /* 0x000f220000002400 */
[----:B------:R-:W-:Y:S04]  /*15cb0*/  FMNMX.FTZ R136, R17, R136, !PT ;  /* 0x0000008811887209 */ /* 0x000fe80007810000 */
[----:B--2---:R-:W-:Y:S04]  /*15cc0*/  FMNMX.FTZ R136, R226, R136, !PT ;  /* 0x00000088e2887209 */ /* 0x004fe80007810000 */
[----:B------:R-:W-:Y:S01]  /*15cd0*/  FMNMX.FTZ R136, R227, R136, !PT ;  /* 0x00000088e3887209 */ /* 0x000fe20007810000 */
[----:B------:R-:W2:Y:S01]  /*15ce0*/  MUFU.TANH R228, R34 ;  /* 0x0000002200e47308 */ /* 0x000ea20000002400 */
[----:B-1----:R-:W-:Y:S09]  /*15cf0*/  FMNMX.FTZ R0, R230, R0, !PT ;  /* 0x00000000e6007209 */ /* 0x002ff20007810000 */
[----:B------:R-:W1:Y:S01]  /*15d00*/  MUFU.TANH R224, R32 ;  /* 0x0000002000e07308 */ /* 0x000e620000002400 */
[----:B----4-:R-:W-:Y:S04]  /*15d10*/  FMNMX.FTZ R4, R250, R4, !PT ;  /* 0x00000004fa047209 */ /* 0x010fe80007810000 */
[----:B------:R-:W-:Y:S05]  /*15d20*/  FMNMX.FTZ R4, R50, R4, !PT ;  /* 0x0000000432047209 */ /* 0x000fea0007810000 */
[----:B------:R-:W-:Y:S01]  /*15d30*/  MUFU.TANH R139, R40 ;  /* 0x00000028008b7308 */ /* 0x000fe20000002400 */
[----:B------:R-:W-:Y:S02]  /*15d40*/  FMNMX.FTZ R4, R56, R4, !PT ;  /* 0x0000000438047209 */ /* 0x000fe40007810000 */
[----:B--2---:R-:W-:Y:S07]  /*15d50*/  FMNMX.FTZ R0, R228, R0, !PT ;  /* 0x00000000e4007209 */ /* 0x004fee0007810000 */
[----:B------:R2:W-:Y:S01]  /*15d60*/  MUFU.TANH R40, R57 ;  /* 0x0000003900287308 */ /* 0x0005e20000002400 */
[----:B-1----:R-:W-:Y:S09]  /*15d70*/  FMNMX.FTZ R136, R224, R136, !PT ;  /* 0x00000088e0887209 */ /* 0x002ff20007810000 */
[----:B------:R-:W1:Y:S10]  /*15d80*/  MUFU.TANH R229, R35 ;  /* 0x0000002300e57308 */ /* 0x000e740000002400 */
[----:B------:R-:W4:Y:S01]  /*15d90*/  MUFU.TANH R225, R33 ;  /* 0x0000002100e17308 */ /* 0x000f220000002400 */
[----:B--2---:R-:W-:Y:S09]  /*15da0*/  MOV R57, R2 ;  /* 0x0000000200397202 */ /* 0x004ff20000000f00 */
[----:B------:R-:W-:Y:S01]  /*15db0*/  MUFU.TANH R134, R26 ;  /* 0x0000001a00867308 */ /* 0x000fe20000002400 */
[----:B-1----:R-:W-:Y:S04]  /*15dc0*/  FMNMX.FTZ R0, R229, R0, !PT ;  /* 0x00000000e5007209 */ /* 0x002fe80007810000 */
[----:B------:R-:W-:Y:S05]  /*15dd0*/  FMNMX.FTZ R0, R51, R0, !PT ;  /* 0x0000000033007209 */ /* 0x000fea0007810000 */
[----:B------:R-:W1:Y:S01]  /*15de0*/  MUFU.TANH R26, R29 ;  /* 0x0000001d001a7308 */ /* 0x000e620000002400 */
[----:B----4-:R-:W-:Y:S09]  /*15df0*/  FMNMX.FTZ R136, R225, R136, !PT ;  /* 0x00000088e1887209 */ /* 0x010ff20007810000 */
[----:B------:R2:W-:Y:S10]  /*15e00*/  MUFU.TANH R135, R49 ;  /* 0x0000003100877308 */ /* 0x0005f40000002400 */
[----:B------:R-:W4:Y:S01]  /*15e10*/  MUFU.TANH R243, R36 ;  /* 0x0000002400f37308 */ /* 0x000f220000002400 */
[----:B-1----:R-:W-:Y:S01]  /*15e20*/  FMNMX.FTZ R4, R26, R4, !PT ;  /* 0x000000041a047209 */ /* 0x002fe20007810000 */
[----:B------:R-:W3:Y:S08]  /*15e30*/  LDL.64 R28, [R1+0x40] ;  /* 0x00004000011c7983 */ /* 0x000ef00000100a00 */
[----:B------:R-:W1:Y:S01]  /*15e40*/  MUFU.TANH R249, R39 ;  /* 0x0000002700f97308 */ /* 0x000e620000002400 */
[----:B--2---:R-:W-:Y:S04]  /*15e50*/  MOV R49, R139 ;  /* 0x0000008b00317202 */ /* 0x004fe80000000f00 */
[----:B------:R-:W-:Y:S05]  /*15e60*/  FMNMX.FTZ R4, R49, R4, !PT ;  /* 0x0000000431047209 */ /* 0x000fea0007810000 */
[----:B------:R-:W-:Y:S01]  /*15e70*/  MUFU.TANH R219, R14 ;  /* 0x0000000e00db7308 */ /* 0x000fe20000002400 */
[----:B----4-:R-:W-:Y:S09]  /*15e80*/  FMNMX.FTZ R136, R243, R136, !PT ;  /* 0x00000088f3887209 */ /* 0x010ff20007810000 */
[----:B------:R-:W2:Y:S01]  /*15e90*/  MUFU.TANH R14, R37 ;  /* 0x00000025000e7308 */ /* 0x000ea20000002400 */
[----:B-1----:R-:W-:Y:S04]  /*15ea0*/  FMNMX.FTZ R0, R249, R0, !PT ;  /* 0x00000000f9007209 */ /* 0x002fe80007810000 */
[----:B------:R-:W-:Y:S05]  /*15eb0*/  FMNMX.FTZ R0, R45, R0, !PT ;  /* 0x000000002d007209 */ /* 0x000fea0007810000 */
[----:B------:R1:W-:Y:S10]  /*15ec0*/  MUFU.TANH R25, R66 ;  /* 0x0000004200197308 */ /* 0x0003f40000002400 */
[----:B------:R-:W4:Y:S01]  /*15ed0*/  MUFU.TANH R41, R41 ;  /* 0x0000002900297308 */ /* 0x000f220000002400 */
[----:B--2---:R-:W-:Y:S09]  /*15ee0*/  FMNMX.FTZ R136, R14, R136, !PT ;  /* 0x000000880e887209 */ /* 0x004ff20007810000 */
[----:B------:R-:W2:Y:S01]  /*15ef0*/  MUFU.TANH R131, R48 ;  /* 0x0000003000837308 */ /* 0x000ea20000002400 */
[----:B-1----:R-:W-:Y:S02]  /*15f00*/  MOV R66, R8 ;  /* 0x0000000800427202 */ /* 0x002fe40000000f00 */
[----:B------:R-:W3:Y:S02]  /*15f10*/  LDL.64 R8, [R1+0x30] ;  /* 0x0000300001087983 */ /* 0x000ee40000100a00 */
[----:B------:R-:W-:Y:S05]  /*15f20*/  FMNMX.FTZ R0, R66, R0, !PT ;  /* 0x0000000042007209 */ /* 0x000fea0007810000 */
[----:B------:R1:W-:Y:S01]  /*15f30*/  MUFU.TANH R5, R65 ;  /* 0x0000004100057308 */ /* 0x0003e20000002400 */
[----:B------:R-:W-:Y:S01]  /*15f40*/  STL [R1], R129 ;  /* 0x0000008101007387 */ /* 0x000fe20000100800 */
[----:B----4-:R-:W-:Y:S04]  /*15f50*/  FMNMX.FTZ R4, R41, R4, !PT ;  /* 0x0000000429047209 */ /* 0x010fe80007810000 */
[----:B------:R-:W-:Y:S04]  /*15f60*/  FMNMX.FTZ R4, R42, R4, !PT ;  /* 0x000000042a047209 */ /* 0x000fe80007810000 */
[----:B------:R-:W4:Y:S01]  /*15f70*/  MUFU.TANH R35, R54 ;  /* 0x0000003600237308 */ /* 0x000f220000002400 */
[----:B------:R-:W-:Y:S02]  /*15f80*/  FMNMX.FTZ R4, R44, R4, !PT ;  /* 0x000000042c047209 */ /* 0x000fe40007810000 */
[----:B--2---:R-:W-:Y:S07]  /*15f90*/  FMNMX.FTZ R136, R131, R136, !PT ;  /* 0x0000008883887209 */ /* 0x004fee0007810000 */
[----:B------:R-:W-:Y:S01]  /*15fa0*/  MUFU.TANH R34, R55 ;  /* 0x0000003700227308 */ /* 0x000fe20000002400 */
[----:B-1----:R-:W-:Y:S04]  /*15fb0*/  MOV R65, R135 ;  /* 0x0000008700417202 */ /* 0x002fe80000000f00 */
[----:B------:R-:W-:Y:S05]  /*15fc0*/  FMNMX.FTZ R136, R65, R136, !PT ;  /* 0x0000008841887209 */ /* 0x000fea0007810000 */
[----:B------:R-:W-:Y:S01]  /*15fd0*/  MUFU.TANH R23, R61 ;  /* 0x0000003d00177308 */ /* 0x000fe20000002400 */
[----:B------:R-:W-:Y:S02]  /*15fe0*/  FMNMX.FTZ R136, R60, R136, !PT ;  /* 0x000000883c887209 */ /* 0x000fe40007810000 */
[----:B----4-:R-:W-:Y:S07]  /*15ff0*/  FMNMX.FTZ R0, R35, R0, !PT ;  /* 0x0000000023007209 */ /* 0x010fee0007810000 */
[----:B------:R-:W1:Y:S10]  /*16000*/  MUFU.TANH R2, R64 ;  /* 0x0000004000027308 */ /* 0x000e740000002400 */
[----:B------:R-:W2:Y:S10]  /*16010*/  MUFU.TANH R20, R53 ;  /* 0x0000003500147308 */ /* 0x000eb40000002400 */
[----:B------:R4:W4:Y:S01]  /*16020*/  MUFU.TANH R24, R67 ;  /* 0x0000004300187308 */ /* 0x0009220000002400 */
[----:B-1----:R-:W-:Y:S02]  /*16030*/  MOV R61, R2 ;  /* 0x00000002003d7202 */ /* 0x002fe40000000f00 */
[----:B------:R-:W-:Y:S02]  /*16040*/  FMNMX.FTZ R2, R34, R0, !PT ;  /* 0x0000000022027209 */ /* 0x000fe40007810000 */
[----:B------:R-:W-:Y:S05]  /*16050*/  FMNMX.FTZ R0, R21, R4, !PT ;  /* 0x0000000415007209 */ /* 0x000fea0007810000 */
[----:B------:R1:W-:Y:S01]  /*16060*/  MUFU.TANH R64, R43 ;  /* 0x0000002b00407308 */ /* 0x0003e20000002400 */
[----:B------:R-:W-:Y:S02]  /*16070*/  FMNMX.FTZ R4, R222, R138, !PT ;  /* 0x0000008ade047209 */ /* 0x000fe40007810000 */
[----:B------:R-:W-:Y:S02]  /*16080*/  FMNMX.FTZ R0, R40, R0, !PT ;  /* 0x0000000028007209 */ /* 0x000fe40007810000 */
[----:B--2---:R-:W-:Y:S02]  /*16090*/  FMNMX.FTZ R136, R20, R136, !PT ;  /* 0x0000008814887209 */ /* 0x004fe40007810000 */
[----:B------:R-:W-:Y:S02]  /*160a0*/  FMNMX.FTZ R0, R130, R0, !PT ;  /* 0x0000000082007209 */ /* 0x000fe40007810000 */
[----:B------:R-:W-:Y:S01]  /*160b0*/  FMNMX.FTZ R136, R61, R136, !PT ;  /* 0x000000883d887209 */ /* 0x000fe20007810000 */
[----:B------:R-:W2:Y:S01]  /*160c0*/  MUFU.TANH R15, R15 ;  /* 0x0000000f000f7308 */ /* 0x000ea20000002400 */
[----:B------:R-:W-:Y:S02]  /*160d0*/  FMNMX.FTZ R0, R23, R0, !PT ;  /* 0x0000000017007209 */ /* 0x000fe40007810000 */
[----:B------:R-:W-:Y:S02]  /*160e0*/  FMNMX.FTZ R4, R223, R4, !PT ;  /* 0x00000004df047209 */ /* 0x000fe40007810000 */
[----:B----4-:R-:W-:Y:S02]  /*160f0*/  MOV R67, R5 ;  /* 0x0000000500437202 */ /* 0x010fe40000000f00 */
[----:B------:R-:W-:Y:S02]  /*16100*/  FMNMX.FTZ R4, R219, R4, !PT ;  /* 0x00000004db047209 */ /* 0x000fe40007810000 */
[----:B------:R-:W-:Y:S01]  /*16110*/  FMNMX.FTZ R136, R67, R136, !PT ;  /* 0x0000008843887209 */ /* 0x000fe20007810000 */
[----:B------:R-:W-:Y:S01]  /*16120*/  MUFU.TANH R22, R47 ;  /* 0x0000002f00167308 */ /* 0x000fe20000002400 */
[----:B------:R-:W-:Y:S02]  /*16130*/  FMNMX.FTZ R2, R25, R2, !PT ;  /* 0x0000000219027209 */ /* 0x000fe40007810000 */
[----:B-1----:R-:W-:Y:S01]  /*16140*/  MOV R43, R134 ;  /* 0x00000086002b7202 */ /* 0x002fe20000000f00 */
[----:B------:R-:W1:Y:S01]  /*16150*/  SHFL.BFLY PT, R6, R136, 0x2, 0x1f ;  /* 0x0c401f0088067f89 */ /* 0x000e6200000e0000 */
[----:B------:R-:W-:Y:S05]  /*16160*/  FMNMX.FTZ R2, R24, R2, !PT ;  /* 0x0000000218027209 */ /* 0x000fea0007810000 */
[----:B------:R-:W4:Y:S02]  /*16170*/  MUFU.TANH R251, R30 ;  /* 0x0000001e00fb7308 */ /* 0x000f240000002400 */
[----:B------:R-:W4:Y:S01]  /*16180*/  SHFL.BFLY PT, R134, R0, 0x2, 0x1f ;  /* 0x0c401f0000867f89 */ /* 0x000f2200000e0000 */
[----:B--2---:R-:W-:Y:S04]  /*16190*/  FMNMX.FTZ R4, R15, R4, !PT ;  /* 0x000000040f047209 */ /* 0x004fe80007810000 */
[----:B------:R-:W-:Y:S03]  /*161a0*/  FMNMX.FTZ R4, R43, R4, !PT ;  /* 0x000000042b047209 */ /* 0x000fe60007810000 */
[----:B------:R-:W2:Y:S01]  /*161b0*/  MUFU.TANH R133, R31 ;  /* 0x0000001f00857308 */ /* 0x000ea20000002400 */
[----:B------:R-:W2:Y:S01]  /*161c0*/  SHFL.BFLY PT, R5, R2, 0x2, 0x1f ;  /* 0x0c401f0002057f89 */ /* 0x000ea200000e0000 */
[----:B-1----:R-:W-:Y:S08]  /*161d0*/  FMNMX.FTZ R136, R136, R6, !PT ;  /* 0x0000000688887209 */ /* 0x002ff00007810000 */
[----:B------:R1:W1:Y:S01]  /*161e0*/  MUFU.TANH R48, R46 ;  /* 0x0000002e00307308 */ /* 0x0002620000002400 */
[----:B------:R-:W1:Y:S01]  /*161f0*/  SHFL.BFLY PT, R6, R136, 0x1, 0x1f ;  /* 0x0c201f0088067f89 */ /* 0x000e6200000e0000 */
[----:B----4-:R-:W-:Y:S02]  /*16200*/  FMNMX.FTZ R134, R0, R134, !PT ;  /* 0x0000008600867209 */ /* 0x010fe40007810000 */
[----:B------:R-:W-:Y:S06]  /*16210*/  FMNMX.FTZ R0, R239, R4, !PT ;  /* 0x00000004ef007209 */ /* 0x000fec0007810000 */
[----:B------:R4:W4:Y:S01]  /*16220*/  MUFU.TANH R238, R58 ;  /* 0x0000003a00ee7308 */ /* 0x0009220000002400 */
[----:B------:R-:W-:Y:S02]  /*16230*/  FMNMX.FTZ R0, R251, R0, !PT ;  /* 0x00000000fb007209 */ /* 0x000fe40007810000 */
[----:B--2---:R-:W-:Y:S02]  /*16240*/  MOV R47, R133 ;  /* 0x00000085002f7202 */ /* 0x004fe40000000f00 */
[----:B------:R-:W-:Y:S02]  /*16250*/  FMNMX.FTZ R2, R2, R5, !PT ;  /* 0x0000000502027209 */ /* 0x000fe40007810000 */
[----:B------:R-:W-:Y:S01]  /*16260*/  FMNMX.FTZ R4, R47, R0, !PT ;  /* 0x000000002f047209 */ /* 0x000fe20007810000 */
[----:B------:R-:W-:Y:S01]  /*16270*/  FMUL.FTZ R0, R63, c[0x0][0x320] ;  /* 0x0000c8003f007a20 */ /* 0x000fe20000410000 */
[----:B------:R-:W2:Y:S01]  /*16280*/  SHFL.BFLY PT, R5, R134, 0x1, 0x1f ;  /* 0x0c201f0086057f89 */ /* 0x000ea200000e0000 */
[----:B------:R2:W-:Y:S01]  /*16290*/  MUFU.TANH R240, R59 ;  /* 0x0000003b00f07308 */ /* 0x0005e20000002400 */
[----:B------:R-:W-:Y:S02]  /*162a0*/  FMNMX.FTZ R4, R57, R4, !PT ;  /* 0x0000000439047209 */ /* 0x000fe40007810000 */
[----:B------:R-:W-:Y:S02]  /*162b0*/  MOV R63, R23 ;  /* 0x00000017003f7202 */ /* 0x000fe40000000f00 */
[----:B-1----:R-:W-:Y:S02]  /*162c0*/  MOV R46, R20 ;  /* 0x00000014002e7202 */ /* 0x002fe40000000f00 */
[----:B------:R-:W-:Y:S01]  /*162d0*/  FMNMX.FTZ R136, R136, R6, !PT ;  /* 0x0000000688887209 */ /* 0x000fe20007810000 */
[----:B------:R-:W1:Y:S02]  /*162e0*/  SHFL.BFLY PT, R135, R2, 0x1, 0x1f ;  /* 0x0c201f0002877f89 */ /* 0x000e6400000e0000 */
[----:B------:R1:W-:Y:S02]  /*162f0*/  MUFU.TANH R204, R0 ;  /* 0x0000000000cc7308 */ /* 0x0003e40000002400 */
[----:B------:R-:W-:Y:S01]  /*16300*/  FMUL.FTZ R206, R136, c[0x0][0x2d0] ;  /* 0x0000b40088ce7a20 */ /* 0x000fe20000410000 */
[----:B----4-:R-:W-:Y:S07]  /*16310*/  MOV R58, R26 ;  /* 0x0000001a003a7202 */ /* 0x010fee0000000f00 */
[----:B------:R4:W-:Y:S01]  /*16320*/  MUFU.TANH R139, R62 ;  /* 0x0000003e008b7308 */ /* 0x0009e20000002400 */
[----:B--2---:R-:W-:Y:S02]  /*16330*/  FMNMX.FTZ R134, R134, R5, !PT ;  /* 0x0000000586867209 */ /* 0x004fe40007810000 */
[----:B------:R-:W-:Y:S02]  /*16340*/  MOV R59, R25 ;  /* 0x00000019003b7202 */ /* 0x000fe40000000f00 */
[----:B-1----:R-:W-:Y:S01]  /*16350*/  FMNMX.FTZ R135, R2, R135, !PT ;  /* 0x0000008702877209 */ /* 0x002fe20007810000 */
[----:B------:R-:W-:Y:S01]  /*16360*/  FADD.FTZ R0, -R136, R3 ;  /* 0x0000000388007221 */ /* 0x000fe20000010100 */
[----:B------:R-:W-:Y:S01]  /*16370*/  FMNMX.FTZ R3, R64, R4, !PT ;  /* 0x0000000440037209 */ /* 0x000fe20007810000 */
[--C-:B------:R-:W-:Y:S02]  /*16380*/  FFMA.FTZ R4, R207, c[0x0][0x2d0], -R206.reuse ;  /* 0x0000b400cf047a23 */ /* 0x100fe400000108ce */
[----:B------:R-:W-:Y:S01]  /*16390*/  FMUL.FTZ R207, R135, c[0x0][0x2d0] ;  /* 0x0000b40087cf7a20 */ /* 0x000fe20000410000 */
[----:B------:R-:W-:Y:S01]  /*163a0*/  FMNMX.FTZ R2, R48, R3, !PT ;  /* 0x0000000330027209 */ /* 0x000fe20007810000 */
[----:B------:R1:W-:Y:S01]  /*163b0*/  MUFU.EX2 R214, R4 ;  /* 0x0000000400d67308 */ /* 0x0003e20000000800 */
[----:B------:R-:W-:Y:S02]  /*163c0*/  FMUL.FTZ R0, R0, c[0x0][0x2d0] ;  /* 0x0000b40000007a20 */ /* 0x000fe40000410000 */
[--C-:B------:R-:W-:Y:S01]  /*163d0*/  FFMA.FTZ R5, R18, c[0x0][0x2d0], -R207.reuse ;  /* 0x0000b40012057a23 */ /* 0x100fe200000108cf */
[----:B------:R-:W-:Y:S01]  /*163e0*/  FMNMX.FTZ R2, R22, R2, !PT ;  /* 0x0000000216027209 */ /* 0x000fe20007810000 */
[----:B------:R-:W-:Y:S01]  /*163f0*/  FFMA.FTZ R6, R19, c[0x0][0x2d0], -R207 ;  /* 0x0000b40013067a23 */ /* 0x000fe200000108cf */
[----:B----4-:R-:W-:Y:S02]  /*16400*/  MOV R62, R24 ;  /* 0x00000018003e7202 */ /* 0x010fe40000000f00 */
[----:B------:R-:W-:Y:S02]  /*16410*/  FMNMX.FTZ R3, R238, R2, !PT ;  /* 0x00000002ee037209 */ /* 0x000fe40007810000 */
[----:B------:R-:W-:Y:S10]  /*16420*/  MUFU.EX2 R241, R5 ;  /* 0x0000000500f17308 */ /* 0x000ff40000000800 */
[----:B------:R-:W-:Y:S01]  /*16430*/  MUFU.EX2 R232, R6 ;  /* 0x0000000600e87308 */ /* 0x000fe20000000800 */
[--C-:B-1----:R-:W-:Y:S02]  /*16440*/  FFMA.FTZ R4, R205, c[0x0][0x2d0], -R206.reuse ;  /* 0x0000b400cd047a23 */ /* 0x102fe400000108ce */
[----:B------:R-:W-:Y:S07]  /*16450*/  FMUL.FTZ R205, R134, c[0x0][0x2d0] ;  /* 0x0000b40086cd7a20 */ /* 0x000fee0000410000 */
[----:B------:R1:W-:Y:S10]  /*16460*/  MUFU.EX2 R245, R4 ;  /* 0x0000000400f57308 */ /* 0x0003f40000000800 */
[----:B------:R2:W4:Y:S01]  /*16470*/  MUFU.EX2 R133, R0 ;  /* 0x0000000000857308 */ /* 0x0005220000000800 */
[----:B-1----:R-:W-:Y:S09]  /*16480*/  FFMA.FTZ R4, R16, c[0x0][0x2d0], -R206 ;  /* 0x0000b40010047a23 */ /* 0x002ff200000108ce */
[----:B------:R1:W-:Y:S01]  /*16490*/  MUFU.EX2 R247, R4 ;  /* 0x0000000400f77308 */ /* 0x0003e20000000800 */
[----:B--2---:R-:W-:Y:S02]  /*164a0*/  FADD.FTZ R0, -R135, R132 ;  /* 0x0000008487007221 */ /* 0x004fe40000010100 */
[C---:B----4-:R-:W-:Y:S01]  /*164b0*/  FMUL.FTZ R32, R133.reuse, R168 ;  /* 0x000000a885207220 */ /* 0x050fe20000410000 */
[----:B------:R-:W-:Y:S01]  /*164c0*/  MOV R168, R45 ;  /* 0x0000002d00a87202 */ /* 0x000fe20000000f00 */
[----:B------:R-:W-:Y:S01]  /*164d0*/  FMUL.FTZ R2, R0, c[0x0][0x2d0] ;  /* 0x0000b40000027a20 */ /* 0x000fe20000410000 */
[----:B------:R-:W-:Y:S01]  /*164e0*/  FMNMX.FTZ R0, R240, R3, !PT ;  /* 0x00000003f0007209 */ /* 0x000fe20007810000 */
[----:B------:R-:W-:Y:S03]  /*164f0*/  FMUL.FTZ R33, R133, R169 ;  /* 0x000000a985217220 */ /* 0x000fe60000410000 */
[----:B------:R2:W4:Y:S01]  /*16500*/  MUFU.EX2 R132, R2 ;  /* 0x0000000200847308 */ /* 0x0005220000000800 */
[----:B------:R-:W-:Y:S01]  /*16510*/  FMNMX.FTZ R0, R139, R0, !PT ;  /* 0x000000008b007209 */ /* 0x000fe20007810000 */
[C---:B------:R-:W-:Y:S02]  /*16520*/  FMUL.FTZ R68, R133.reuse, R68 ;  /* 0x0000004485447220 */ /* 0x040fe40000410000 */
[C---:B------:R-:W-:Y:S01]  /*16530*/  FMUL.FTZ R69, R133.reuse, R69 ;  /* 0x0000004585457220 */ /* 0x040fe20000410000 */
[----:B------:R-:W-:Y:S01]  /*16540*/  FMNMX.FTZ R0, R204, R0, !PT ;  /* 0x00000000cc007209 */ /* 0x000fe20007810000 */
[C---:B------:R-:W-:Y:S02]  /*16550*/  FMUL.FTZ R80, R133.reuse, R80 ;  /* 0x0000005085507220 */ /* 0x040fe40000410000 */
[----:B------:R-:W-:Y:S02]  /*16560*/  FMUL.FTZ R81, R133, R81 ;  /* 0x0000005185517220 */ /* 0x000fe40000410000 */
[----:B-1----:R-:W-:Y:S01]  /*16570*/  FFMA.FTZ R4, R17, c[0x0][0x2d0], -R206 ;  /* 0x0000b40011047a23 */ /* 0x002fe200000108ce */
[----:B------:R-:W-:Y:S01]  /*16580*/  SHF.L.U32 R17, R27, 0x5, RZ ;  /* 0x000000051b117819 */ /* 0x000fe200000006ff */
[C---:B------:R-:W-:Y:S02]  /*16590*/  FMUL.FTZ R84, R133.reuse, R84 ;  /* 0x0000005485547220 */ /* 0x040fe40000410000 */
[----:B------:R1:W-:Y:S01]  /*165a0*/  MUFU.EX2 R248, R4 ;  /* 0x0000000400f87308 */ /* 0x0003e20000000800 */
[C---:B------:R-:W-:Y:S02]  /*165b0*/  FMUL.FTZ R85, R133.reuse, R85 ;  /* 0x0000005585557220 */ /* 0x040fe40000410000 */
[C---:B------:R-:W-:Y:S02]  /*165c0*/  FMUL.FTZ R96, R133.reuse, R96 ;  /* 0x0000006085607220 */ /* 0x040fe40000410000 */
[C---:B------:R-:W-:Y:S02]  /*165d0*/  FMUL.FTZ R97, R133.reuse, R97 ;  /* 0x0000006185617220 */ /* 0x040fe40000410000 */
[C---:B------:R-:W-:Y:S02]  /*165e0*/  FMUL.FTZ R100, R133.reuse, R100 ;  /* 0x0000006485647220 */ /* 0x040fe40000410000 */
[----:B------:R-:W-:Y:S02]  /*165f0*/  FMUL.FTZ R101, R133, R101 ;  /* 0x0000006585657220 */ /* 0x000fe40000410000 */
[----:B--2---:R-:W-:Y:S02]  /*16600*/  FADD.FTZ R2, -R134, R137 ;  /* 0x0000008986027221 */ /* 0x004fe40000010100 */
[----:B----4-:R-:W-:Y:S02]  /*16610*/  FMUL.FTZ R18, R132, R154 ;  /* 0x0000009a84127220 */ /* 0x010fe40000410000 */
[----:B------:R-:W-:Y:S02]  /*16620*/  FMUL.FTZ R2, R2, c[0x0][0x2d0] ;  /* 0x0000b40002027a20 */ /* 0x000fe40000410000 */
[C---:B------:R-:W-:Y:S02]  /*16630*/  FMUL.FTZ R19, R132.reuse, R155 ;  /* 0x0000009b84137220 */ /* 0x040fe40000410000 */
[----:B------:R2:W4:Y:S01]  /*16640*/  MUFU.EX2 R3, R2 ;  /* 0x0000000200037308 */ /* 0x0005220000000800 */
[C---:B------:R-:W-:Y:S02]  /*16650*/  FMUL.FTZ R70, R132.reuse, R70 ;  /* 0x0000004684467220 */ /* 0x040fe40000410000 */
[C---:B------:R-:W-:Y:S02]  /*16660*/  FMUL.FTZ R71, R132.reuse, R71 ;  /* 0x0000004784477220 */ /* 0x040fe40000410000 */
[--C-:B-1----:R-:W-:Y:S02]  /*16670*/  FFMA.FTZ R4, R217, c[0x0][0x2d0], -R207.reuse ;  /* 0x0000b400d9047a23 */ /* 0x102fe400000108cf */
        /* <DEDUP_REMOVED lines=9> */
[----:B------:R-:W-:Y:S01]  /*16710*/  FMUL.FTZ R112, R133, R112 ;  /* 0x0000007085707220 */ /* 0x000fe20000410000 */
[----:B--2---:R-:W2:Y:S01]  /*16720*/  SHFL.BFLY PT, R2, R0, 0x2, 0x1f ;  /* 0x0c401f0000027f89 */ /* 0x004ea200000e0000 */
[C---:B----4-:R-:W-:Y:S01]  /*16730*/  FMUL.FTZ R24, R3.reuse, R160 ;  /* 0x000000a003187220 */ /* 0x050fe20000410000 */
[----:B------:R-:W-:Y:S01]  /*16740*/  MOV R160, R35 ;  /* 0x0000002300a07202 */ /* 0x000fe20000000f00 */
[C---:B------:R-:W-:Y:S01]  /*16750*/  FMUL.FTZ R25, R3.reuse, R161 ;  /* 0x000000a103197220 */ /* 0x040fe20000410000 */
[----:B------:R-:W-:Y:S01]  /*16760*/  MOV R161, R48 ;  /* 0x0000003000a17202 */ /* 0x000fe20000000f00 */
[C---:B---3--:R-:W-:Y:S01]  /*16770*/  FMUL.FTZ R29, R3.reuse, R165 ;  /* 0x000000a5031d7220 */ /* 0x048fe20000410000 */
[----:B------:R-:W-:Y:S01]  /*16780*/  MOV R165, R46 ;  /* 0x0000002e00a57202 */ /* 0x000fe20000000f00 */
[----:B------:R-:W-:Y:S01]  /*16790*/  FMUL.FTZ R35, R132, R171 ;  /* 0x000000ab84237220 */ /* 0x000fe20000410000 */
[----:B------:R-:W-:Y:S01]  /*167a0*/  MOV R171, R49 ;  /* 0x0000003100ab7202 */ /* 0x000fe20000000f00 */
[----:B------:R-:W-:Y:S01]  /*167b0*/  FMUL.FTZ R45, R3, R181 ;  /* 0x000000b5032d7220 */ /* 0x000fe20000410000 */
[----:B------:R-:W-:Y:S01]  /*167c0*/  MOV R181, R56 ;  /* 0x0000003800b57202 */ /* 0x000fe20000000f00 */
[----:B-1----:R-:W-:Y:S02]  /*167d0*/  FFMA.FTZ R4, R216, c[0x0][0x2d0], -R207 ;  /* 0x0000b400d8047a23 */ /* 0x002fe400000108cf */
[C---:B------:R-:W-:Y:S02]  /*167e0*/  FMUL.FTZ R49, R133.reuse, R185 ;  /* 0x000000b985317220 */ /* 0x040fe40000410000 */
[----:B------:R1:W-:Y:S01]  /*167f0*/  MUFU.EX2 R246, R4 ;  /* 0x0000000400f67308 */ /* 0x0003e20000000800 */
[----:B------:R-:W-:Y:S02]  /*16800*/  FMUL.FTZ R48, R133, R184 ;  /* 0x000000b885307220 */ /* 0x000fe40000410000 */
[C---:B------:R-:W-:Y:S02]  /*16810*/  FMUL.FTZ R56, R3.reuse, R192 ;  /* 0x000000c003387220 */ /* 0x040fe40000410000 */
[C---:B------:R-:W-:Y:S02]  /*16820*/  FMUL.FTZ R72, R3.reuse, R72 ;  /* 0x0000004803487220 */ /* 0x040fe40000410000 */
[C---:B------:R-:W-:Y:S01]  /*16830*/  FMUL.FTZ R73, R3.reuse, R73 ;  /* 0x0000004903497220 */ /* 0x040fe20000410000 */
[----:B--2---:R-:W-:Y:S01]  /*16840*/  FMNMX.FTZ R0, R0, R2, !PT ;  /* 0x0000000200007209 */ /* 0x004fe20007810000 */
[C---:B------:R-:W-:Y:S02]  /*16850*/  FMUL.FTZ R76, R3.reuse, R76 ;  /* 0x0000004c034c7220 */ /* 0x040fe40000410000 */
[C---:B------:R-:W-:Y:S02]  /*16860*/  FMUL.FTZ R77, R3.reuse, R77 ;  /* 0x0000004d034d7220 */ /* 0x040fe40000410000 */
[----:B------:R-:W2:Y:S01]  /*16870*/  SHFL.BFLY PT, R2, R0, 0x1, 0x1f ;  /* 0x0c201f0000027f89 */ /* 0x000ea200000e0000 */
[C---:B------:R-:W-:Y:S02]  /*16880*/  FMUL.FTZ R88, R3.reuse, R88 ;  /* 0x0000005803587220 */ /* 0x040fe40000410000 */
[C---:B------:R-:W-:Y:S02]  /*16890*/  FMUL.FTZ R89, R3.reuse, R89 ;  /* 0x0000005903597220 */ /* 0x040fe40000410000 */
[C---:B------:R-:W-:Y:S02]  /*168a0*/  FMUL.FTZ R92, R3.reuse, R92 ;  /* 0x0000005c035c7220 */ /* 0x040fe40000410000 */
[C---:B------:R-:W-:Y:S02]  /*168b0*/  FMUL.FTZ R93, R3.reuse, R93 ;  /* 0x0000005d035d7220 */ /* 0x040fe40000410000 */
[C---:B------:R-:W-:Y:S01]  /*168c0*/  FMUL.FTZ R104, R3.reuse, R104 ;  /* 0x0000006803687220 */ /* 0x040fe20000410000 */
[----:B-1----:R-:W-:Y:S01]  /*168d0*/  @P0 SHF.R.S32.HI R4, RZ, 0x1f, R129 ;  /* 0x0000001fff040819 */ /* 0x002fe20000011481 */
[C---:B------:R-:W-:Y:S02]  /*168e0*/  FMUL.FTZ R105, R3.reuse, R105 ;  /* 0x0000006903697220 */ /* 0x040fe40000410000 */
[----:B------:R-:W-:Y:S02]  /*168f0*/  FMUL.FTZ R108, R3, R108 ;  /* 0x0000006c036c7220 */ /* 0x000fe40000410000 */
[----:B------:R-:W-:Y:S02]  /*16900*/  @P0 IMAD R7, R4, c[0x0][0x1e0], RZ ;  /* 0x0000780004070a24 */ /* 0x000fe400078e02ff */
[C---:B------:R-:W-:Y:S04]  /*16910*/  @P0 IMAD.WIDE.U32 R4, R129.reuse, c[0x0][0x1e0], RZ ;  /* 0x0000780081040a25 */ /* 0x040fe800078e00ff */
[----:B------:R-:W-:Y:S01]  /*16920*/  @P0 IMAD R7, R129, c[0x0][0x1e4], R7 ;  /* 0x0000790081070a24 */ /* 0x000fe200078e0207 */
[----:B------:R-:W-:Y:S01]  /*16930*/  @P0 SHF.L.U32 R6, R4, 0x6, RZ ;  /* 0x0000000604060819 */ /* 0x000fe200000006ff */
[----:B------:R-:W3:Y:S01]  /*16940*/  LDL.LU R129, [R1+0x94] ;  /* 0x0000940001817983 */ /* 0x000ee20000300800 */
[----:B--2---:R-:W-:Y:S01]  /*16950*/  FMNMX.FTZ R2, R0, R2, !PT ;  /* 0x0000000200027209 */ /* 0x004fe20007810000 */
[----:B------:R-:W-:Y:S01]  /*16960*/  FMUL.FTZ R109, R3, R109 ;  /* 0x0000006d036d7220 */ /* 0x000fe20000410000 */
[----:B------:R-:W-:Y:S01]  /*16970*/  @P0 IADD3 R5, R5, R7, RZ ;  /* 0x0000000705050210 */ /* 0x000fe20007ffe0ff */
[----:B------:R-:W2:Y:S01]  /*16980*/  LDL R16, [R1+0x50] ;  /* 0x0000500001107983 */ /* 0x000ea20000100800 */
[----:B------:R-:W-:Y:S01]  /*16990*/  @P0 IADD3 R7, P1, R6, R28, RZ ;  /* 0x0000001c06070210 */ /* 0x000fe20007f3e0ff */
[----:B------:R-:W-:Y:S01]  /*169a0*/  FMUL.FTZ R137, R2, c[0x0][0x2d0] ;  /* 0x0000b40002897a20 */ /* 0x000fe20000410000 */
[----:B------:R-:W-:Y:S01]  /*169b0*/  @P0 SHF.L.U64.HI R5, R4, 0x6, R5 ;  /* 0x0000000604050819 */ /* 0x000fe20000010205 */
[----:B------:R-:W-:Y:S01]  /*169c0*/  FADD.FTZ R0, -R2, R138 ;  /* 0x0000008a02007221 */ /* 0x000fe20000010100 */
[----:B------:R-:W-:Y:S01]  /*169d0*/  @P0 IADD3 R4, P2, R6, R11, RZ ;  /* 0x0000000b06040210 */ /* 0x000fe20007f5e0ff */
[----:B------:R-:W-:Y:S01]  /*169e0*/  FMUL.FTZ R28, R3, R164 ;  /* 0x000000a4031c7220 */ /* 0x000fe20000410000 */
[----:B------:R-:W-:Y:S01]  /*169f0*/  @P0 LEA R6, P5, R7, c[0x0][0x1c8], 0x1 ;  /* 0x0000720007060a11 */ /* 0x000fe200078a08ff */
[----:B------:R-:W-:Y:S01]  /*16a00*/  FMUL.FTZ R0, R0, c[0x0][0x2d0] ;  /* 0x0000b40000007a20 */ /* 0x000fe20000410000 */
[----:B------:R-:W-:Y:S01]  /*16a10*/  @P0 IADD3.X R9, R5, R9, RZ, P1, !PT ;  /* 0x0000000905090210 */ /* 0x000fe20000ffe4ff */
[----:B------:R-:W-:Y:S01]  /*16a20*/  FMUL.FTZ R113, R133, R113 ;  /* 0x0000007185717220 */ /* 0x000fe20000410000 */
[----:B------:R-:W-:Y:S01]  /*16a30*/  @P0 LEA R8, P1, R4, c[0x0][0x1c8], 0x1 ;  /* 0x0000720004080a11 */ /* 0x000fe200078208ff */
[----:B------:R-:W-:Y:S01]  /*16a40*/  FMUL.FTZ R114, R132, R114 ;  /* 0x0000007284727220 */ /* 0x000fe20000410000 */
[----:B------:R-:W-:Y:S01]  /*16a50*/  @P0 LEA.HI.X R7, R7, c[0x0][0x1cc], R9, 0x1, P5 ;  /* 0x0000730007070a11 */ /* 0x000fe200028f0c09 */
[----:B------:R-:W1:Y:S01]  /*16a60*/  MUFU.EX2 R0, R0 ;  /* 0x0000000000007308 */ /* 0x000e620000000800 */
[----:B------:R-:W-:Y:S01]  /*16a70*/  @P0 IADD3.X R5, R5, R10, RZ, P2, !PT ;  /* 0x0000000a05050210 */ /* 0x000fe200017fe4ff */
[----:B------:R-:W-:Y:S01]  /*16a80*/  FFMA.FTZ R10, R221, c[0x0][0x2d0], -R205 ;  /* 0x0000b400dd0a7a23 */ /* 0x000fe200000108cd */
[----:B------:R-:W-:Y:S01]  /*16a90*/  @P0 SHF.L.U32 R11, R27, 0x5, RZ ;  /* 0x000000051b0b0819 */ /* 0x000fe200000006ff */
[----:B------:R4:W-:Y:S01]  /*16aa0*/  @P0 LDGSTS.E.BYPASS.LTC128B.128 [R252+0x4100], [R6.64], !P4 ;  /* 0x0410000006fc0fae */ /* 0x0009e2000e101d44 */
[----:B------:R-:W-:Y:S01]  /*16ab0*/  @P0 LEA.HI.X R9, R4, c[0x0][0x1cc], R5, 0x1, P1 ;  /* 0x0000730004090a11 */ /* 0x000fe200008f0c05 */
[--C-:B------:R-:W-:Y:S01]  /*16ac0*/  FFMA.FTZ R5, R220, c[0x0][0x2d0], -R205.reuse ;  /* 0x0000b400dc057a23 */ /* 0x100fe200000108cd */
[----:B------:R-:W-:Y:S01]  /*16ad0*/  @P0 IADD3 R4, P1, R6, R11, RZ ;  /* 0x0000000b06040210 */ /* 0x000fe20007f3e0ff */
[----:B------:R-:W-:Y:S01]  /*16ae0*/  FMUL.FTZ R115, R132, R115 ;  /* 0x0000007384737220 */ /* 0x000fe20000410000 */
[----:B------:R-:W-:Y:S01]  /*16af0*/  MOV R138, R22 ;  /* 0x00000016008a7202 */ /* 0x000fe20000000f00 */
[----:B------:R4:W-:Y:S01]  /*16b00*/  MUFU.EX2 R215, R5 ;  /* 0x0000000500d77308 */ /* 0x0009e20000000800 */
[----:B------:R-:W-:Y:S01]  /*16b10*/  MOV R221, R21 ;  /* 0x0000001500dd7202 */ /* 0x000fe20000000f00 */
[----:B------:R4:W-:Y:S01]  /*16b20*/  @P0 LDGSTS.E.BYPASS.LTC128B.128 [R252+0x6100], [R8.64], !P3 ;  /* 0x0610000008fc0fae */ /* 0x0009e2000d901d44 */
[----:B------:R-:W-:Y:S01]  /*16b30*/  MOV R220, R14 ;  /* 0x0000000e00dc7202 */ /* 0x000fe20000000f00 */
[--C-:B------:R-:W-:Y:S01]  /*16b40*/  FFMA.FTZ R14, R218, c[0x0][0x2d0], -R205.reuse ;  /* 0x0000b400da0e7a23 */ /* 0x100fe200000108cd */
[----:B------:R-:W-:Y:S01]  /*16b50*/  MOV R218, R51 ;  /* 0x0000003300da7202 */ /* 0x000fe20000000f00 */
[----:B------:R-:W-:Y:S01]  /*16b60*/  FMUL.FTZ R51, R132, R187 ;  /* 0x000000bb84337220 */ /* 0x000fe20000410000 */
[----:B------:R-:W-:Y:S01]  /*16b70*/  MOV R169, R220 ;  /* 0x000000dc00a97202 */ /* 0x000fe20000000f00 */
[----:B------:R-:W-:Y:S01]  /*16b80*/  FMUL.FTZ R116, R133, R116 ;  /* 0x0000007485747220 */ /* 0x000fe20000410000 */
[----:B------:R-:W-:Y:S01]  /*16b90*/  MOV R220, R44 ;  /* 0x0000002c00dc7202 */ /* 0x000fe20000000f00 */
[----:B------:R4:W-:Y:S01]  /*16ba0*/  MUFU.EX2 R212, R10 ;  /* 0x0000000a00d47308 */ /* 0x0009e20000000800 */
[C---:B------:R-:W-:Y:S01]  /*16bb0*/  FMUL.FTZ R44, R3.reuse, R180 ;  /* 0x000000b4032c7220 */ /* 0x040fe20000410000 */
[----:B------:R-:W-:Y:S01]  /*16bc0*/  MOV R164, R60 ;  /* 0x0000003c00a47202 */ /* 0x000fe20000000f00 */
[C---:B------:R-:W-:Y:S01]  /*16bd0*/  FMUL.FTZ R60, R3.reuse, R196 ;  /* 0x000000c4033c7220 */ /* 0x040fe20000410000 */
[----:B------:R-:W-:Y:S01]  /*16be0*/  MOV R180, R58 ;  /* 0x0000003a00b47202 */ /* 0x000fe20000000f00 */
[C---:B-1----:R-:W-:Y:S01]  /*16bf0*/  FMUL.FTZ R26, R0.reuse, R162 ;  /* 0x000000a2001a7220 */ /* 0x042fe20000410000 */
[----:B------:R-:W-:Y:S01]  /*16c00*/  MOV R162, R67 ;  /* 0x0000004300a27202 */ /* 0x000fe20000000f00 */
[C---:B------:R-:W-:Y:S01]  /*16c10*/  FMUL.FTZ R27, R0.reuse, R163 ;  /* 0x000000a3001b7220 */ /* 0x040fe20000410000 */
[----:B------:R-:W-:Y:S01]  /*16c20*/  MOV R163, R61 ;  /* 0x0000003d00a37202 */ /* 0x000fe20000000f00 */
[----:B------:R-:W-:Y:S01]  /*16c30*/  FMUL.FTZ R30, R0, R166 ;  /* 0x000000a6001e7220 */ /* 0x000fe20000410000 */
[----:B------:R1:W-:Y:S01]  /*16c40*/  MUFU.EX2 R216, R14 ;  /* 0x0000000e00d87308 */ /* 0x0003e20000000800 */
[----:B----4-:R-:W-:Y:S01]  /*16c50*/  @P0 IADD3 R6, P6, R4, R11, RZ ;  /* 0x0000000b04060210 */ /* 0x010fe20007fde0ff */
[----:B------:R-:W-:Y:S01]  /*16c60*/  FMUL.FTZ R31, R0, R167 ;  /* 0x000000a7001f7220 */ /* 0x000fe20000410000 */
[----:B------:R-:W-:Y:S01]  /*16c70*/  MOV R167, R57 ;  /* 0x0000003900a77202 */ /* 0x000fe20000000f00 */
[----:B------:R-:W-:Y:S01]  /*16c80*/  FMUL.FTZ R57, R3, R193 ;  /* 0x000000c103397220 */ /* 0x000fe20000410000 */
[----:B------:R-:W-:Y:S01]  /*16c90*/  @P0 IADD3.X R5, R7, R13, RZ, P1, !PT ;  /* 0x0000000d07050210 */ /* 0x000fe20000ffe4ff */
[----:B------:R-:W-:Y:S01]  /*16ca0*/  FFMA.FTZ R7, R12, c[0x0][0x2d0], -R205 ;  /* 0x0000b4000c077a23 */ /* 0x000fe200000108cd */
[----:B------:R-:W-:Y:S01]  /*16cb0*/  MOV R166, R64 ;  /* 0x0000004000a67202 */ /* 0x000fe20000000f00 */
[----:B------:R-:W-:Y:S01]  /*16cc0*/  FMUL.FTZ R46, R0, R182 ;  /* 0x000000b6002e7220 */ /* 0x000fe20000410000 */
[----:B------:R-:W-:Y:S01]  /*16cd0*/  @P0 IADD3 R9, P1, R17, 0x80, RZ ;  /* 0x0000008011090810 */ /* 0x000fe20007f3e0ff */
[----:B------:R4:W2:Y:S01]  /*16ce0*/  MUFU.EX2 R217, R7 ;  /* 0x0000000700d97308 */ /* 0x0008a20000000800 */
[----:B------:R2:W-:Y:S01]  /*16cf0*/  @P0 LDGSTS.E.BYPASS.LTC128B.128 [R252+0x4900], [R4.64], !P4 ;  /* 0x0490000004fc0fae */ /* 0x0005e2000e101d44 */
[----:B------:R-:W-:Y:S01]  /*16d00*/  @P0 IADD3 R8, P2, R6, R11, RZ ;  /* 0x0000000b06080210 */ /* 0x000fe20007f5e0ff */
[----:B------:R-:W-:Y:S01]  /*16d10*/  FMUL.FTZ R17, R133, R153 ;  /* 0x0000009985117220 */ /* 0x000fe20000410000 */
[----:B------:R-:W-:Y:S01]  /*16d20*/  @P0 IADD3 R10, P5, R4, R9, RZ ;  /* 0x00000009040a0210 */ /* 0x000fe20007fbe0ff */
[----:B------:R-:W-:Y:S01]  /*16d30*/  FMUL.FTZ R61, R3, R197 ;  /* 0x000000c5033d7220 */ /* 0x000fe20000410000 */
[----:B------:R-:W-:Y:S01]  /*16d40*/  MOV R182, R50 ;  /* 0x0000003200b67202 */ /* 0x000fe20000000f00 */
[----:B------:R-:W-:Y:S02]  /*16d50*/  FMUL.FTZ R50, R132, R186 ;  /* 0x000000ba84327220 */ /* 0x000fe40000410000 */
[----:B------:R2:W-:Y:S01]  /*16d60*/  @P0 LDGSTS.E.BYPASS.LTC128B.128 [R252+0x6900], [R4.64+0x80], !P3 ;  /* 0x0690008004fc0fae */ /* 0x0005e2000d901d44 */
[C---:B------:R-:W-:Y:S02]  /*16d70*/  FMUL.FTZ R58, R0.reuse, R194 ;  /* 0x000000c2003a7220 */ /* 0x040fe40000410000 */
[----:B------:R-:W-:Y:S02]  /*16d80*/  FMUL.FTZ R64, R133, R200 ;  /* 0x000000c885407220 */ /* 0x000fe40000410000 */
[----:B-1----:R-:W-:Y:S02]  /*16d90*/  FMUL.FTZ R14, R0, R150 ;  /* 0x00000096000e7220 */ /* 0x002fe40000410000 */
[----:B------:R-:W-:Y:S02]  /*16da0*/  FMUL.FTZ R67, R132, R203 ;  /* 0x000000cb84437220 */ /* 0x000fe40000410000 */
[C---:B------:R-:W-:Y:S02]  /*16db0*/  FMUL.FTZ R74, R0.reuse, R74 ;  /* 0x0000004a004a7220 */ /* 0x040fe40000410000 */
[C---:B------:R-:W-:Y:S02]  /*16dc0*/  FMUL.FTZ R75, R0.reuse, R75 ;  /* 0x0000004b004b7220 */ /* 0x040fe40000410000 */
[C---:B------:R-:W-:Y:S01]  /*16dd0*/  FMUL.FTZ R78, R0.reuse, R78 ;  /* 0x0000004e004e7220 */ /* 0x040fe20000410000 */
[----:B----4-:R-:W-:Y:S01]  /*16de0*/  @P0 IADD3.X R7, R5, R13, RZ, P6, !PT ;  /* 0x0000000d05070210 */ /* 0x010fe200037fe4ff */
[C---:B------:R-:W-:Y:S02]  /*16df0*/  FMUL.FTZ R79, R0.reuse, R79 ;  /* 0x0000004f004f7220 */ /* 0x040fe40000410000 */
[C---:B------:R-:W-:Y:S02]  /*16e00*/  FMUL.FTZ R90, R0.reuse, R90 ;  /* 0x0000005a005a7220 */ /* 0x040fe40000410000 */
[----:B------:R1:W-:Y:S01]  /*16e10*/  @P0 LDGSTS.E.BYPASS.LTC128B.128 [R252+0x5100], [R6.64], !P4 ;  /* 0x0510000006fc0fae */ /* 0x0003e2000e101d44 */
[C---:B------:R-:W-:Y:S02]  /*16e20*/  FMUL.FTZ R91, R0.reuse, R91 ;  /* 0x0000005b005b7220 */ /* 0x040fe40000410000 */
[C---:B------:R-:W-:Y:S02]  /*16e30*/  FMUL.FTZ R94, R0.reuse, R94 ;  /* 0x0000005e005e7220 */ /* 0x040fe40000410000 */
[C---:B------:R-:W-:Y:S02]  /*16e40*/  FMUL.FTZ R95, R0.reuse, R95 ;  /* 0x0000005f005f7220 */ /* 0x040fe40000410000 */
[C---:B------:R-:W-:Y:S02]  /*16e50*/  FMUL.FTZ R106, R0.reuse, R106 ;  /* 0x0000006a006a7220 */ /* 0x040fe40000410000 */
[C---:B------:R-:W-:Y:S02]  /*16e60*/  FMUL.FTZ R107, R0.reuse, R107 ;  /* 0x0000006b006b7220 */ /* 0x040fe40000410000 */
[C---:B------:R-:W-:Y:S02]  /*16e70*/  FMUL.FTZ R110, R0.reuse, R110 ;  /* 0x0000006e006e7220 */ /* 0x040fe40000410000 */
[----:B------:R-:W-:Y:S02]  /*16e80*/  FMUL.FTZ R111, R0, R111 ;  /* 0x0000006f006f7220 */ /* 0x000fe40000410000 */
[----:B------:R-:W-:Y:S02]  /*16e90*/  FMUL.FTZ R117, R133, R117 ;  /* 0x0000007585757220 */ /* 0x000fe40000410000 */
[C---:B------:R-:W-:Y:S02]  /*16ea0*/  FMUL.FTZ R118, R132.reuse, R118 ;  /* 0x0000007684767220 */ /* 0x040fe40000410000 */
[----:B------:R-:W-:Y:S02]  /*16eb0*/  FMUL.FTZ R119, R132, R119 ;  /* 0x0000007784777220 */ /* 0x000fe40000410000 */
        /* <DEDUP_REMOVED lines=8> */
[----:B------:R-:W-:Y:S02]  /*16f40*/  FMUL.FTZ R128, R133, R128 ;  /* 0x0000008085807220 */ /* 0x000fe40000410000 */
[--C-:B------:R-:W-:Y:S06]  /*16f50*/  FFMA.FTZ R139, R139, c[0x0][0x2d0], -R137.reuse ;  /* 0x0000b4008b8b7a23 */ /* 0x100fec0000010889 */
[----:B------:R-:W-:Y:S01]  /*16f60*/  MUFU.EX2 R139, R139 ;  /* 0x0000008b008b7308 */ /* 0x000fe20000000800 */
[C---:B---3--:R-:W-:Y:S01]  /*16f70*/  FMUL.FTZ R129, R133.reuse, R129 ;  /* 0x0000008185817220 */ /* 0x048fe20000410000 */
[----:B--2---:R-:W-:Y:S01]  /*16f80*/  @P0 IADD3.X R12, RZ, R16, RZ, P1, !PT ;  /* 0x00000010ff0c0210 */ /* 0x004fe20000ffe4ff */
[----:B------:R-:W-:Y:S01]  /*16f90*/  FMUL.FTZ R16, R133, R152 ;  /* 0x0000009885107220 */ /* 0x000fe20000410000 */
[----:B------:R-:W-:Y:S01]  /*16fa0*/  @P0 IADD3 R4, P1, R6, R9, RZ ;  /* 0x0000000906040210 */ /* 0x000fe20007f3e0ff */
[--C-:B-1----:R-:W-:Y:S01]  /*16fb0*/  FFMA.FTZ R6, R222, c[0x0][0x2d0], -R137.reuse ;  /* 0x0000b400de067a23 */ /* 0x102fe20000010889 */
[-C--:B------:R-:W-:Y:S02]  /*16fc0*/  @P0 IADD3.X R11, R5, R12.reuse, RZ, P5, !PT ;  /* 0x0000000c050b0210 */ /* 0x080fe40002ffe4ff */
[C---:B------:R-:W-:Y:S02]  /*16fd0*/  @P0 IADD3.X R9, R7.reuse, R13, RZ, P2, !PT ;  /* 0x0000000d07090210 */ /* 0x040fe400017fe4ff */
[----:B------:R1:W-:Y:S01]  /*16fe0*/  MUFU.EX2 R208, R6 ;  /* 0x0000000600d07308 */ /* 0x0003e20000000800 */
[----:B------:R-:W-:Y:S01]  /*16ff0*/  @P0 IADD3.X R5, R7, R12, RZ, P1, !PT ;  /* 0x0000000c07050210 */ /* 0x000fe20000ffe4ff */
[----:B------:R2:W-:Y:S01]  /*17000*/  @P0 LDGSTS.E.BYPASS.LTC128B.128 [R252+0x7100], [R10.64], !P3 ;  /* 0x071000000afc0fae */ /* 0x0005e2000d901d44 */
[----:B------:R-:W-:Y:S01]  /*17010*/  FMUL.FTZ R7, R132, R147 ;  /* 0x0000009384077220 */ /* 0x000fe20000410000 */
[----:B------:R-:W-:Y:S01]  /*17020*/  F2FP.BF16.PACK_AB R147, R232, R241 ;  /* 0x000000f1e893723e */ /* 0x000fe200000010ff */
[C---:B------:R-:W-:Y:S01]  /*17030*/  FMUL.FTZ R12, R3.reuse, R148 ;  /* 0x00000094030c7220 */ /* 0x040fe20000410000 */
[----:B------:R-:W-:Y:S01]  /*17040*/  MOV R222, R40 ;  /* 0x0000002800de7202 */ /* 0x000fe20000000f00 */
[C---:B------:R-:W-:Y:S02]  /*17050*/  FMUL.FTZ R13, R3.reuse, R149 ;  /* 0x00000095030d7220 */ /* 0x040fe40000410000 */
[C---:B------:R-:W-:Y:S01]  /*17060*/  FMUL.FTZ R40, R3.reuse, R176 ;  /* 0x000000b003287220 */ /* 0x040fe20000410000 */
[----:B------:R3:W-:Y:S08]  /*17070*/  @P0 LDGSTS.E.BYPASS.LTC128B.128 [R252+0x5900], [R8.64], !P4 ;  /* 0x0590000008fc0fae */ /* 0x0007f0000e101d44 */
[----:B------:R4:W-:Y:S01]  /*17080*/  @P0 LDGSTS.E.BYPASS.LTC128B.128 [R252+0x7900], [R4.64], !P3 ;  /* 0x0790000004fc0fae */ /* 0x0009e2000d901d44 */
[----:B-1----:R-:W-:Y:S01]  /*17090*/  FMUL.FTZ R6, R132, R146 ;  /* 0x0000009284067220 */ /* 0x002fe20000410000 */
[----:B------:R-:W-:Y:S06]  /*170a0*/  F2FP.BF16.PACK_AB R146, R248, R247 ;  /* 0x000000f7f892723e */ /* 0x000fec00000010ff */
[----:B------:R-:W1:Y:S01]  /*170b0*/  LDSM.16.MT88.4 R20, [R233+0x100] ;  /* 0x00010000e914783b */ /* 0x000e620000004200 */
[----:B--2---:R-:W-:Y:S01]  /*170c0*/  FMUL.FTZ R10, R0, R142 ;  /* 0x0000008e000a7220 */ /* 0x004fe20000410000 */
[----:B------:R-:W-:Y:S01]  /*170d0*/  F2FP.BF16.PACK_AB R142, R216, R217 ;  /* 0x000000d9d88e723e */ /* 0x000fe200000010ff */
[----:B------:R-:W-:Y:S05]  /*170e0*/  FMUL.FTZ R11, R0, R143 ;  /* 0x0000008f000b7220 */ /* 0x000fea0000410000 */
[----:B------:R-:W2:Y:S01]  /*170f0*/  LDSM.16.MT88.4 R36, [R234+0x100] ;  /* 0x00010000ea24783b */ /* 0x000ea20000004200 */
[----:B---3--:R-:W-:Y:S01]  /*17100*/  FMUL.FTZ R8, R3, R140 ;  /* 0x0000008c03087220 */ /* 0x008fe20000410000 */
[----:B------:R-:W-:Y:S01]  /*17110*/  F2FP.BF16.PACK_AB R140, R215, R212 ;  /* 0x000000d4d78c723e */ /* 0x000fe200000010ff */
[----:B------:R-:W-:Y:S05]  /*17120*/  FMUL.FTZ R9, R3, R141 ;  /* 0x0000008d03097220 */ /* 0x000fea0000410000 */
[----:B------:R-:W3:Y:S01]  /*17130*/  LDSM.16.MT88.4 R52, [R236+0x100] ;  /* 0x00010000ec34783b */ /* 0x000ee20000004200 */
[--C-:B----4-:R-:W-:Y:S01]  /*17140*/  FFMA.FTZ R4, R223, c[0x0][0x2d0], -R137.reuse ;  /* 0x0000b400df047a23 */ /* 0x110fe20000010889 */
[----:B------:R-:W-:Y:S01]  /*17150*/  MOV R223, R221 ;  /* 0x000000dd00df7202 */ /* 0x000fe20000000f00 */
[----:B------:R-:W-:Y:S01]  /*17160*/  FMUL.FTZ R5, R133, R145 ;  /* 0x0000009185057220 */ /* 0x000fe20000410000 */
[----:B------:R-:W-:Y:S01]  /*17170*/  F2FP.BF16.PACK_AB R145, R246, R213 ;  /* 0x000000d5f691723e */ /* 0x000fe200000010ff */
[----:B------:R4:W1:Y:S03]  /*17180*/  MUFU.EX2 R209, R4 ;  /* 0x0000000400d17308 */ /* 0x0008660000000800 */
[----:B------:R-:W-:Y:S01]  /*17190*/  LDSM.16.MT88.4 R152, [R233+0x2100] ;  /* 0x00210000e998783b */ /* 0x000fe20000004200 */
[----:B------:R-:W-:Y:S01]  /*171a0*/  MOV R221, R63 ;  /* 0x0000003f00dd7202 */ /* 0x000fe20000000f00 */
[C---:B------:R-:W-:Y:S06]  /*171b0*/  FMUL.FTZ R63, R0.reuse, R199 ;  /* 0x000000c7003f7220 */ /* 0x040fec0000410000 */
[----:B------:R-:W0:Y:S01]  /*171c0*/  LDGDEPBAR ;  /* 0x00000000000079af */ /* 0x000e220000000000 */
[--C-:B----4-:R-:W-:Y:S01]  /*171d0*/  FFMA.FTZ R4, R219, c[0x0][0x2d0], -R137.reuse ;  /* 0x0000b400db047a23 */ /* 0x110fe20000010889 */
[----:B-1----:R-:W-:Y:S02]  /*171e0*/  F2FP.BF16.PACK_AB R141, R209, R208 ;  /* 0x000000d0d18d723e */ /* 0x002fe400000010ff */
[----:B------:R-:W-:Y:S01]  /*171f0*/  MOV R219, R42 ;  /* 0x0000002a00db7202 */ /* 0x000fe20000000f00 */
[----:B------:R1:W-:Y:S01]  /*17200*/  MUFU.EX2 R210, R4 ;  /* 0x0000000400d27308 */ /* 0x0003e20000000800 */
[C---:B------:R-:W-:Y:S02]  /*17210*/  FMUL.FTZ R42, R0.reuse, R178 ;  /* 0x000000b2002a7220 */ /* 0x040fe40000410000 */
[----:B-1----:R-:W-:Y:S02]  /*17220*/  FFMA.FTZ R4, R15, c[0x0][0x2d0], -R137 ;  /* 0x0000b4000f047a23 */ /* 0x002fe40000010889 */
[----:B------:R-:W-:Y:S05]  /*17230*/  FMUL.FTZ R15, R0, R151 ;  /* 0x00000097000f7220 */ /* 0x000fea0000410000 */
[----:B------:R1:W4:Y:S01]  /*17240*/  MUFU.EX2 R211, R4 ;  /* 0x0000000400d37308 */ /* 0x0003220000000800 */
[----:B------:R-:W2:Y:S01]  /*17250*/  LDSM.16.MT88.4 R148, [R235+0x100] ;  /* 0x00010000eb94783b */ /* 0x000ea20000004200 */
[----:B-1----:R-:W-:Y:S01]  /*17260*/  FMUL.FTZ R4, R133, R144 ;  /* 0x0000009085047220 */ /* 0x002fe20000410000 */
[----:B------:R-:W-:Y:S02]  /*17270*/  F2FP.BF16.PACK_AB R144, R245, R214 ;  /* 0x000000d6f590723e */ /* 0x000fe400000010ff */
[----:B----4-:R-:W-:Y:S05]  /*17280*/  F2FP.BF16.PACK_AB R143, R211, R210 ;  /* 0x000000d2d38f723e */ /* 0x010fea00000010ff */
[-C--:B------:R-:W-:Y:S08]  /*17290*/  HMMA.16816.F32.BF16 R4, R144, R20.reuse, R4 ;  /* 0x000000149004723c */ /* 0x080ff00000041804 */
[C---:B------:R-:W-:Y:S07]  /*172a0*/  HMMA.16816.F32.BF16 R8, R140.reuse, R20, R8 ;  /* 0x000000148c08723c */ /* 0x040fee0000041808 */
[C---:B------:R-:W-:Y:S01]  /*172b0*/  FMUL.FTZ R20, R133.reuse, R156 ;  /* 0x0000009c85147220 */ /* 0x040fe20000410000 */
[-C--:B------:R-:W-:Y:S04]  /*172c0*/  HMMA.16816.F32.BF16 R12, R140, R22.reuse, R12 ;  /* 0x000000168c0c723c */ /* 0x080fe8000004180c */
[----:B------:R-:W-:Y:S01]  /*172d0*/  MOV R156, R138 ;  /* 0x0000008a009c7202 */ /* 0x000fe20000000f00 */
[----:B------:R-:W-:Y:S01]  /*172e0*/  FMUL.FTZ R21, R133, R157 ;  /* 0x0000009d85157220 */ /* 0x000fe20000410000 */
[----:B------:R-:W-:Y:S01]  /*172f0*/  MOV R157, R62 ;  /* 0x0000003e009d7202 */ /* 0x000fe20000000f00 */
[--C-:B------:R-:W-:Y:S01]  /*17300*/  FFMA.FTZ R138, R226, c[0x0][0x2d0], -R206.reuse ;  /* 0x0000b400e28a7a23 */ /* 0x100fe200000108ce */
[C---:B------:R-:W-:Y:S03]  /*17310*/  HMMA.16816.F32.BF16 R16, R144.reuse, R22, R16 ;  /* 0x000000169010723c */ /* 0x040fe60000041810 */
[----:B------:R1:W-:Y:S01]  /*17320*/  MUFU.EX2 R176, R138 ;  /* 0x0000008a00b07308 */ /* 0x0003e20000000800 */
[----:B------:R-:W-:Y:S03]  /*17330*/  FMUL.FTZ R62, R0, R198 ;  /* 0x000000c6003e7220 */ /* 0x000fe60000410000 */
[C---:B------:R-:W-:Y:S01]  /*17340*/  FMUL.FTZ R22, R132.reuse, R158 ;  /* 0x0000009e84167220 */ /* 0x040fe20000410000 */
[----:B------:R-:W-:Y:S01]  /*17350*/  MOV R158, R59 ;  /* 0x0000003b009e7202 */ /* 0x000fe20000000f00 */
[C---:B------:R-:W-:Y:S03]  /*17360*/  FMUL.FTZ R23, R132.reuse, R159 ;  /* 0x0000009f84177220 */ /* 0x040fe60000410000 */
[----:B------:R-:W-:Y:S01]  /*17370*/  MOV R159, R34 ;  /* 0x00000022009f7202 */ /* 0x000fe20000000f00 */
[----:B------:R-:W-:Y:S01]  /*17380*/  FMUL.FTZ R34, R132, R170 ;  /* 0x000000aa84227220 */ /* 0x000fe20000410000 */
[----:B------:R-:W-:Y:S01]  /*17390*/  MOV R170, R41 ;  /* 0x0000002900aa7202 */ /* 0x000fe20000000f00 */
[----:B------:R-:W-:Y:S01]  /*173a0*/  FMUL.FTZ R41, R3, R177 ;  /* 0x000000b103297220 */ /* 0x000fe20000410000 */
[-C--:B--2---:R-:W-:Y:S03]  /*173b0*/  HMMA.16816.F32.BF16 R20, R144, R36.reuse, R20 ;  /* 0x000000249014723c */ /* 0x084fe60000041814 */
[C---:B------:R-:W-:Y:S01]  /*173c0*/  FMUL.FTZ R59, R0.reuse, R195 ;  /* 0x000000c3003b7220 */ /* 0x040fe20000410000 */
[----:B------:R-:W-:Y:S01]  /*173d0*/  MOV R177, R43 ;  /* 0x0000002b00b17202 */ /* 0x000fe20000000f00 */
[----:B------:R-:W-:Y:S03]  /*173e0*/  FMUL.FTZ R43, R0, R179 ;  /* 0x000000b3002b7220 */ /* 0x000fe60000410000 */
[C---:B------:R-:W-:Y:S04]  /*173f0*/  HMMA.16816.F32.BF16 R24, R140.reuse, R36, R24 ;  /* 0x000000248c18723c */ /* 0x040fe80000041818 */
[--C-:B-1----:R-:W-:Y:S03]  /*17400*/  FFMA.FTZ R138, R227, c[0x0][0x2d0], -R206.reuse ;  /* 0x0000b400e38a7a23 */ /* 0x102fe600000108ce */
[C---:B------:R-:W-:Y:S01]  /*17410*/  FMUL.FTZ R36, R133.reuse, R172 ;  /* 0x000000ac85247220 */ /* 0x040fe20000410000 */
[-C--:B------:R-:W-:Y:S04]  /*17420*/  HMMA.16816.F32.BF16 R28, R140, R38.reuse, R28 ;  /* 0x000000268c1c723c */ /* 0x080fe8000004181c */
[C---:B------:R-:W-:Y:S01]  /*17430*/  FMUL.FTZ R37, R133.reuse, R173 ;  /* 0x000000ad85257220 */ /* 0x040fe20000410000 */
[----:B------:R-:W-:Y:S01]  /*17440*/  MOV R172, R66 ;  /* 0x0000004200ac7202 */ /* 0x000fe20000000f00 */
[C---:B------:R-:W-:Y:S01]  /*17450*/  FMUL.FTZ R66, R132.reuse, R202 ;  /* 0x000000ca84427220 */ /* 0x040fe20000410000 */
[----:B------:R-:W-:Y:S01]  /*17460*/  MOV R173, R65 ;  /* 0x0000004100ad7202 */ /* 0x000fe20000000f00 */
[C---:B------:R-:W-:Y:S04]  /*17470*/  HMMA.16816.F32.BF16 R32, R144.reuse, R38, R32 ;  /* 0x000000269020723c */ /* 0x040fe80000041820 */
[C---:B------:R-:W-:Y:S03]  /*17480*/  FMUL.FTZ R65, R133.reuse, R201 ;  /* 0x000000c985417220 */ /* 0x040fe60000410000 */
[----:B------:R-:W-:Y:S01]  /*17490*/  FMUL.FTZ R39, R132, R175 ;  /* 0x000000af84277220 */ /* 0x000fe20000410000 */
[----:B------:R-:W-:Y:S01]  /*174a0*/  MOV R175, R47 ;  /* 0x0000002f00af7202 */ /* 0x000fe20000000f00 */
[----:B------:R-:W-:Y:S03]  /*174b0*/  FMUL.FTZ R47, R0, R183 ;  /* 0x000000b7002f7220 */ /* 0x000fe60000410000 */
[----:B------:R-:W-:Y:S01]  /*174c0*/  MOV R183, R250 ;  /* 0x000000fa00b77202 */ /* 0x000fe20000000f00 */
[----:B------:R-:W-:Y:S01]  /*174d0*/  FMUL.FTZ R38, R132, R174 ;  /* 0x000000ae84267220 */ /* 0x000fe20000410000 */
[----:B------:R1:W2:Y:S01]  /*174e0*/  MUFU.EX2 R250, R138 ;  /* 0x0000008a00fa7308 */ /* 0x0002a20000000800 */
[----:B------:R-:W-:Y:S05]  /*174f0*/  MOV R174, R251 ;  /* 0x000000fb00ae7202 */ /* 0x000fea0000000f00 */
[-C--:B---3--:R-:W-:Y:S08]  /*17500*/  HMMA.16816.F32.BF16 R36, R144, R52.reuse, R36 ;  /* 0x000000349024723c */ /* 0x088ff00000041824 */
[C---:B------:R-:W-:Y:S07]  /*17510*/  HMMA.16816.F32.BF16 R40, R140.reuse, R52, R40 ;  /* 0x000000348c28723c */ /* 0x040fee0000041828 */
[C---:B------:R-:W-:Y:S01]  /*17520*/  FMUL.FTZ R52, R133.reuse, R188 ;  /* 0x000000bc85347220 */ /* 0x040fe20000410000 */
[-C--:B------:R-:W-:Y:S04]  /*17530*/  HMMA.16816.F32.BF16 R44, R140, R54.reuse, R44 ;  /* 0x000000368c2c723c */ /* 0x080fe8000004182c */
[--C-:B-1----:R-:W-:Y:S02]  /*17540*/  FFMA.FTZ R138, R224, c[0x0][0x2d0], -R206.reuse ;  /* 0x0000b400e08a7a23 */ /* 0x102fe400000108ce */
[----:B------:R-:W-:Y:S02]  /*17550*/  FMUL.FTZ R53, R133, R189 ;  /* 0x000000bd85357220 */ /* 0x000fe40000410000 */
[C---:B------:R-:W-:Y:S01]  /*17560*/  HMMA.16816.F32.BF16 R48, R144.reuse, R54, R48 ;  /* 0x000000369030723c */ /* 0x040fe20000041830 */
[----:B------:R1:W-:Y:S06]  /*17570*/  MUFU.EX2 R179, R138 ;  /* 0x0000008a00b37308 */ /* 0x0003ec0000000800 */
[C---:B------:R-:W-:Y:S02]  /*17580*/  FMUL.FTZ R55, R132.reuse, R191 ;  /* 0x000000bf84377220 */ /* 0x040fe40000410000 */
[----:B------:R-:W-:Y:S07]  /*17590*/  FMUL.FTZ R54, R132, R190 ;  /* 0x000000be84367220 */ /* 0x000fee0000410000 */
[-C--:B------:R-:W-:Y:S08]  /*175a0*/  HMMA.16816.F32.BF16 R52, R144, R148.reuse, R52 ;  /* 0x000000949034723c */ /* 0x080ff00000041834 */
[C---:B------:R-:W-:Y:S04]  /*175b0*/  HMMA.16816.F32.BF16 R56, R140.reuse, R148, R56 ;  /* 0x000000948c38723c */ /* 0x040fe80000041838 */
[--C-:B-1----:R-:W-:Y:S04]  /*175c0*/  FFMA.FTZ R138, R225, c[0x0][0x2d0], -R206.reuse ;  /* 0x0000b400e18a7a23 */ /* 0x102fe800000108ce */
[-C--:B------:R-:W-:Y:S01]  /*175d0*/  HMMA.16816.F32.BF16 R60, R140, R150.reuse, R60 ;  /* 0x000000968c3c723c */ /* 0x080fe2000004183c */
[----:B------:R1:W-:Y:S07]  /*175e0*/  MUFU.EX2 R193, R138 ;  /* 0x0000008a00c17308 */ /* 0x0003ee0000000800 */
[C---:B------:R-:W-:Y:S01]  /*175f0*/  HMMA.16816.F32.BF16 R64, R144.reuse, R150, R64 ;  /* 0x000000969040723c */ /* 0x040fe20000041840 */
[----:B------:R-:W3:Y:S07]  /*17600*/  LDSM.16.MT88.4 R148, [R234+0x2100] ;  /* 0x00210000ea94783b */ /* 0x000eee0000004200 */
[-C--:B------:R-:W-:Y:S08]  /*17610*/  HMMA.16816.F32.BF16 R68, R144, R152.reuse, R68 ;  /* 0x000000989044723c */ /* 0x080ff00000041844 */
[C---:B------:R-:W-:Y:S04]  /*17620*/  HMMA.16816.F32.BF16 R72, R140.reuse, R152, R72 ;  /* 0x000000988c48723c */ /* 0x040fe80000041848 */
[--C-:B-1----:R-:W-:Y:S04]  /*17630*/  FFMA.FTZ R138, R231, c[0x0][0x2d0], -R207.reuse ;  /* 0x0000b400e78a7a23 */ /* 0x102fe800000108cf */
[-C--:B------:R-:W-:Y:S01]  /*17640*/  HMMA.16816.F32.BF16 R76, R140, R154.reuse, R76 ;  /* 0x0000009a8c4c723c */ /* 0x080fe2000004184c */
[----:B------:R1:W-:Y:S07]  /*17650*/  MUFU.EX2 R191, R138 ;  /* 0x0000008a00bf7308 */ /* 0x0003ee0000000800 */
[C---:B------:R-:W-:Y:S01]  /*17660*/  HMMA.16816.F32.BF16 R80, R144.reuse, R154, R80 ;  /* 0x0000009a9050723c */ /* 0x040fe20000041850 */
[----:B------:R-:W4:Y:S07]  /*17670*/  LDSM.16.MT88.4 R152, [R236+0x2100] ;  /* 0x00210000ec98783b */ /* 0x000f2e0000004200 */
[-C--:B---3--:R-:W-:Y:S08]  /*17680*/  HMMA.16816.F32.BF16 R84, R144, R148.reuse, R84 ;  /* 0x000000949054723c */ /* 0x088ff00000041854 */
[C---:B------:R-:W-:Y:S04]  /*17690*/  HMMA.16816.F32.BF16 R88, R140.reuse, R148, R88 ;  /* 0x000000948c58723c */ /* 0x040fe80000041858 */
[--C-:B-1----:R-:W-:Y:S04]  /*176a0*/  FFMA.FTZ R138, R230, c[0x0][0x2d0], -R207.reuse ;  /* 0x0000b400e68a7a23 */ /* 0x102fe800000108cf */
[-C--:B------:R-:W-:Y:S01]  /*176b0*/  HMMA.16816.F32.BF16 R92, R140, R150.reuse, R92 ;  /* 0x000000968c5c723c */ /* 0x080fe2000004185c */
[----:B------:R1:W3:Y:S07]  /*176c0*/  MUFU.EX2 R251, R138 ;  /* 0x0000008a00fb7308 */ /* 0x0002ee0000000800 */
[C---:B------:R-:W-:Y:S01]  /*176d0*/  HMMA.16816.F32.BF16 R96, R144.reuse, R150, R96 ;  /* 0x000000969060723c */ /* 0x040fe20000041860 */
[----:B------:R-:W2:Y:S07]  /*176e0*/  LDSM.16.MT88.4 R148, [R235+0x2100] ;  /* 0x00210000eb94783b */ /* 0x000eae0000004200 */
[-C--:B----4-:R-:W-:Y:S08]  /*176f0*/  HMMA.16816.F32.BF16 R100, R144, R152.reuse, R100 ;  /* 0x000000989064723c */ /* 0x090ff00000041864 */
[C---:B------:R-:W-:Y:S04]  /*17700*/  HMMA.16816.F32.BF16 R104, R140.reuse, R152, R104 ;  /* 0x000000988c68723c */ /* 0x040fe80000041868 */
[--C-:B-1----:R-:W-:Y:S04]  /*17710*/  FFMA.FTZ R138, R228, c[0x0][0x2d0], -R207.reuse ;  /* 0x0000b400e48a7a23 */ /* 0x102fe800000108cf */
[-C--:B------:R-:W-:Y:S01]  /*17720*/  HMMA.16816.F32.BF16 R108, R140, R154.reuse, R108 ;  /* 0x0000009a8c6c723c */ /* 0x080fe2000004186c */
[----:B------:R1:W-:Y:S07]  /*17730*/  MUFU.EX2 R178, R138 ;  /* 0x0000008a00b27308 */ /* 0x0003ee0000000800 */
[C---:B------:R-:W-:Y:S01]  /*17740*/  HMMA.16816.F32.BF16 R112, R144.reuse, R154, R112 ;  /* 0x0000009a9070723c */ /* 0x040fe20000041870 */
[----:B------:R-:W4:Y:S07]  /*17750*/  LDSM.16.MT88.4 R152, [R233+0x900] ;  /* 0x00090000e998783b */ /* 0x000f2e0000004200 */
[-C--:B--2---:R-:W-:Y:S08]  /*17760*/  HMMA.16816.F32.BF16 R116, R144, R148.reuse, R116 ;  /* 0x000000949074723c */ /* 0x084ff00000041874 */
[C---:B------:R-:W-:Y:S04]  /*17770*/  HMMA.16816.F32.BF16 R120, R140.reuse, R148, R120 ;  /* 0x000000948c78723c */ /* 0x040fe80000041878 */
[----:B-1----:R-:W-:Y:S04]  /*17780*/  FFMA.FTZ R138, R229, c[0x0][0x2d0], -R207 ;  /* 0x0000b400e58a7a23 */ /* 0x002fe800000108cf */
[-C--:B------:R-:W-:Y:S01]  /*17790*/  HMMA.16816.F32.BF16 R124, R140, R150.reuse, R124 ;  /* 0x000000968c7c723c */ /* 0x080fe2000004187c */
[----:B------:R1:W2:Y:S06]  /*177a0*/  MUFU.EX2 R196, R138 ;  /* 0x0000008a00c47308 */ /* 0x0002ac0000000800 */
[----:B------:R-:W-:Y:S02]  /*177b0*/  F2FP.BF16.PACK_AB R140, R250, R176 ;  /* 0x000000b0fa8c723e */ /* 0x000fe400000010ff */
[----:B---3--:R-:W-:Y:S03]  /*177c0*/  F2FP.BF16.PACK_AB R141, R251, R191 ;  /* 0x000000bffb8d723e */ /* 0x008fe600000010ff */
[----:B------:R-:W-:Y:S01]  /*177d0*/  F2FP.BF16.PACK_AB R142, R193, R179 ;  /* 0x000000b3c18e723e */ /* 0x000fe200000010ff */
[--C-:B-1----:R-:W-:Y:S01]  /*177e0*/  FFMA.FTZ R138, R183, c[0x0][0x2d0], -R205.reuse ;  /* 0x0000b400b78a7a23 */ /* 0x102fe200000108cd */
[----:B------:R-:W-:Y:S02]  /*177f0*/  MOV R183, R182 ;  /* 0x000000b600b77202 */ /* 0x000fe40000000f00 */
[----:B------:R-:W-:Y:S02]  /*17800*/  MOV R182, R181 ;  /* 0x000000b500b67202 */ /* 0x000fe40000000f00 */
[----:B------:R-:W-:Y:S02]  /*17810*/  MOV R181, R180 ;  /* 0x000000b400b57202 */ /* 0x000fe40000000f00 */
[----:B------:R-:W-:Y:S02]  /*17820*/  MOV R180, R177 ;  /* 0x000000b100b47202 */ /* 0x000fe40000000f00 */
[----:B------:R-:W-:Y:S02]  /*17830*/  MOV R177, R239 ;  /* 0x000000ef00b17202 */ /* 0x000fe40000000f00 */
[----:B------:R1:W-:Y:S01]  /*17840*/  MUFU.EX2 R239, R138 ;  /* 0x0000008a00ef7308 */ /* 0x0003e20000000800 */
[----:B--2---:R-:W-:Y:S01]  /*17850*/  F2FP.BF16.PACK_AB R143, R196, R178 ;  /* 0x000000b2c48f723e */ /* 0x004fe200000010ff */
[--C-:B-1----:R-:W-:Y:S01]  /*17860*/  FFMA.FTZ R138, R183, c[0x0][0x2d0], -R205.reuse ;  /* 0x0000b400b78a7a23 */ /* 0x102fe200000108cd */
[----:B------:R-:W-:Y:S02]  /*17870*/  MOV R183, R182 ;  /* 0x000000b600b77202 */ /* 0x000fe40000000f00 */
[----:B------:R-:W-:Y:S02]  /*17880*/  MOV R182, R181 ;  /* 0x000000b500b67202 */ /* 0x000fe40000000f00 */
[----:B------:R-:W-:Y:S02]  /*17890*/  MOV R181, R180 ;  /* 0x000000b400b57202 */ /* 0x000fe40000000f00 */
        /* <DEDUP_REMOVED lines=8> */
[----:B------:R-:W-:Y:S02]  /*17920*/  MOV R218, R130 ;  /* 0x0000008200da7202 */ /* 0x000fe40000000f00 */
[----:B------:R-:W2:Y:S01]  /*17930*/  LDL.LU R130, [R1+0x90] ;  /* 0x0000900001827983 */ /* 0x000ea20000300800 */
[--C-:B-1----:R-:W-:Y:S01]  /*17940*/  FFMA.FTZ R138, R183, c[0x0][0x2d0], -R205.reuse ;  /* 0x0000b400b78a7a23 */ /* 0x102fe200000108cd */
[----:B------:R-:W-:Y:S02]  /*17950*/  MOV R183, R181 ;  /* 0x000000b500b77202 */ /* 0x000fe40000000f00 */
[----:B------:R-:W-:Y:S02]  /*17960*/  MOV R181, R177 ;  /* 0x000000b100b57202 */ /* 0x000fe40000000f00 */
[----:B------:R1:W-:Y:S02]  /*17970*/  MUFU.EX2 R177, R138 ;  /* 0x0000008a00b17308 */ /* 0x0003e40000000800 */
[----:B-1----:R-:W-:Y:S01]  /*17980*/  FFMA.FTZ R138, R184, c[0x0][0x2d0], -R205 ;  /* 0x0000b400b88a7a23 */ /* 0x002fe200000108cd */
[----:B------:R-:W-:Y:S02]  /*17990*/  MOV R184, R183 ;  /* 0x000000b700b87202 */ /* 0x000fe40000000f00 */
[----:B------:R-:W-:Y:S05]  /*179a0*/  MOV R183, R182 ;  /* 0x000000b600b77202 */ /* 0x000fea0000000f00 */
[----:B------:R1:W-:Y:S01]  /*179b0*/  MUFU.EX2 R197, R138 ;  /* 0x0000008a00c57308 */ /* 0x0003e20000000800 */
[----:B------:R-:W-:Y:S02]  /*179c0*/  MOV R182, R181 ;  /* 0x000000b500b67202 */ /* 0x000fe40000000f00 */
[----:B------:R-:W-:Y:S02]  /*179d0*/  MOV R181, R180 ;  /* 0x000000b400b57202 */ /* 0x000fe40000000f00 */
[----:B------:R-:W-:Y:S02]  /*179e0*/  MOV R180, R175 ;  /* 0x000000af00b47202 */ /* 0x000fe40000000f00 */
[----:B------:R-:W-:Y:S02]  /*179f0*/  MOV R175, R173 ;  /* 0x000000ad00af7202 */ /* 0x000fe40000000f00 */
[----:B------:R-:W-:Y:S02]  /*17a00*/  MOV R173, R168 ;  /* 0x000000a800ad7202 */ /* 0x000fe40000000f00 */
[----:B------:R-:W-:Y:S02]  /*17a10*/  MOV R168, R131 ;  /* 0x0000008300a87202 */ /* 0x000fe40000000f00 */
[----:B------:R-:W3:Y:S04]  /*17a20*/  LDL.LU R131, [R1+0x8c] ;  /* 0x00008c0001837983 */ /* 0x000ee80000300800 */
[----:B------:R-:W4:Y:S04]  /*17a30*/  LDL.LU R186, [R1+0xc] ;  /* 0x00000c0001ba7983 */ /* 0x000f280000300800 */
[----:B------:R-:W4:Y:S01]  /*17a40*/  LDL.LU R185, [R1+0x8] ;  /* 0x0000080001b97983 */ /* 0x000f220000300800 */
[--C-:B-1----:R-:W-:Y:S01]  /*17a50*/  FFMA.FTZ R138, R184, c[0x0][0x2d0], -R137.reuse ;  /* 0x0000b400b88a7a23 */ /* 0x102fe20000010889 */
        /* <DEDUP_REMOVED lines=9> */
[--C-:B-1----:R-:W-:Y:S01]  /*17af0*/  FFMA.FTZ R138, R183, c[0x0][0x2d0], -R137.reuse ;  /* 0x0000b400b78a7a23 */ /* 0x102fe20000010889 */
[----:B------:R-:W-:Y:S07]  /*17b00*/  MOV R183, R181 ;  /* 0x000000b500b77202 */ /* 0x000fee0000000f00 */
[----:B------:R1:W-:Y:S02]  /*17b10*/  MUFU.EX2 R181, R138 ;  /* 0x0000008a00b57308 */ /* 0x0003e40000000800 */
[----:B-1----:R-:W-:Y:S08]  /*17b20*/  FFMA.FTZ R138, R183, c[0x0][0x2d0], -R137 ;  /* 0x0000b400b78a7a23 */ /* 0x002ff00000010889 */
[----:B------:R1:W-:Y:S02]  /*17b30*/  MUFU.EX2 R201, R138 ;  /* 0x0000008a00c97308 */ /* 0x0003e40000000800 */
[--C-:B-1----:R-:W-:Y:S08]  /*17b40*/  FFMA.FTZ R138, R182, c[0x0][0x2d0], -R206.reuse ;  /* 0x0000b400b68a7a23 */ /* 0x102ff000000108ce */
[----:B------:R1:W1:Y:S02]  /*17b50*/  MUFU.EX2 R200, R138 ;  /* 0x0000008a00c87308 */ /* 0x0002640000000800 */
[--C-:B-1----:R-:W-:Y:S01]  /*17b60*/  FFMA.FTZ R138, R169, c[0x0][0x2d0], -R206.reuse ;  /* 0x0000b400a98a7a23 */ /* 0x102fe200000108ce */
[----:B------:R-:W-:Y:S02]  /*17b70*/  MOV R169, R168 ;  /* 0x000000a800a97202 */ /* 0x000fe40000000f00 */
[----:B------:R-:W-:Y:S05]  /*17b80*/  MOV R168, R219 ;  /* 0x000000db00a87202 */ /* 0x000fea0000000f00 */
[----:B------:R1:W-:Y:S02]  /*17b90*/  MUFU.EX2 R219, R138 ;  /* 0x0000008a00db7308 */ /* 0x0003e40000000800 */
[--C-:B-1----:R-:W-:Y:S08]  /*17ba0*/  FFMA.FTZ R138, R180, c[0x0][0x2d0], -R206.reuse ;  /* 0x0000b400b48a7a23 */ /* 0x102ff000000108ce */
[----:B------:R1:W-:Y:S02]  /*17bb0*/  MUFU.EX2 R189, R138 ;  /* 0x0000008a00bd7308 */ /* 0x0003e40000000800 */
[----:B-1----:R-:W-:Y:S02]  /*17bc0*/  FFMA.FTZ R138, R175, c[0x0][0x2d0], -R206 ;  /* 0x0000b400af8a7a23 */ /* 0x002fe400000108ce */
[----:B------:R-:W-:Y:S06]  /*17bd0*/  FFMA.FTZ R175, R218, c[0x0][0x2d0], -R205 ;  /* 0x0000b400daaf7a23 */ /* 0x000fec00000108cd */
[----:B------:R1:W-:Y:S10]  /*17be0*/  MUFU.EX2 R182, R138 ;  /* 0x0000008a00b67308 */ /* 0x0003f40000000800 */
[----:B------:R1:W-:Y:S01]  /*17bf0*/  MUFU.EX2 R230, R175 ;  /* 0x000000af00e67308 */ /* 0x0003e20000000800 */
[----:B--2---:R-:W-:Y:S02]  /*17c00*/  FMUL.FTZ R130, R132, R130 ;  /* 0x0000008284827220 */ /* 0x004fe40000410000 */
[----:B-1----:R-:W-:Y:S02]  /*17c10*/  FFMA.FTZ R138, R174, c[0x0][0x2d0], -R207 ;  /* 0x0000b400ae8a7a23 */ /* 0x002fe400000108cf */
[----:B------:R-:W-:Y:S05]  /*17c20*/  FFMA.FTZ R174, R222, c[0x0][0x2d0], -R205 ;  /* 0x0000b400deae7a23 */ /* 0x000fea00000108cd */
[----:B------:R1:W-:Y:S01]  /*17c30*/  MUFU.EX2 R184, R138 ;  /* 0x0000008a00b87308 */ /* 0x0003e20000000800 */
[----:B------:R-:W-:Y:S09]  /*17c40*/  MOV R175, R200 ;  /* 0x000000c800af7202 */ /* 0x000ff20000000f00 */
[----:B------:R2:W-:Y:S01]  /*17c50*/  MUFU.EX2 R231, R174 ;  /* 0x000000ae00e77308 */ /* 0x0005e20000000800 */
[--C-:B-1----:R-:W-:Y:S01]  /*17c60*/  FFMA.FTZ R138, R169, c[0x0][0x2d0], -R207.reuse ;  /* 0x0000b400a98a7a23 */ /* 0x102fe200000108cf */
[----:B------:R-:W-:Y:S02]  /*17c70*/  MOV R169, R168 ;  /* 0x000000a800a97202 */ /* 0x000fe40000000f00 */
[----:B------:R-:W-:Y:S06]  /*17c80*/  MOV R168, R220 ;  /* 0x000000dc00a87202 */ /* 0x000fec0000000f00 */
[----:B------:R1:W-:Y:S01]  /*17c90*/  MUFU.EX2 R220, R138 ;  /* 0x0000008a00dc7308 */ /* 0x0003e20000000800 */
[----:B--2---:R-:W-:Y:S01]  /*17ca0*/  MOV R174, R201 ;  /* 0x000000c900ae7202 */ /* 0x004fe20000000f00 */
[C---:B---3--:R-:W-:Y:S02]  /*17cb0*/  FMUL.FTZ R131, R132.reuse, R131 ;  /* 0x0000008384837220 */ /* 0x048fe40000410000 */
[----:B-1----:R-:W-:Y:S02]  /*17cc0*/  FFMA.FTZ R138, R173, c[0x0][0x2d0], -R207 ;  /* 0x0000b400ad8a7a23 */ /* 0x002fe400000108cf */
[----:B------:R-:W-:Y:S02]  /*17cd0*/  FFMA.FTZ R173, R223, c[0x0][0x2d0], -R205 ;  /* 0x0000b400dfad7a23 */ /* 0x000fe400000108cd */
[----:B----4-:R-:W-:Y:S01]  /*17ce0*/  FFMA.FTZ R133, R133, R186, R214 ;  /* 0x000000ba85857223 */ /* 0x010fe200000100d6 */
[----:B------:R-:W-:Y:S01]  /*17cf0*/  HMMA.16816.F32.BF16 R128, R144, R150, R128 ;  /* 0x000000969080723c */ /* 0x000fe20000041880 */
[----:B------:R-:W1:Y:S01]  /*17d00*/  LDSM.16.MT88.4 R148, [R234+0x900] ;  /* 0x00090000ea94783b */ /* 0x000e620000004200 */
[----:B------:R2:W-:Y:S02]  /*17d10*/  MUFU.EX2 R188, R138 ;  /* 0x0000008a00bc7308 */ /* 0x0005e40000000800 */
[----:B------:R-:W-:Y:S02]  /*17d20*/  FFMA.FTZ R132, R132, R185, R213 ;  /* 0x000000b984847223 */ /* 0x000fe400000100d5 */
[----:B------:R-:W-:Y:S01]  /*17d30*/  FADD.FTZ R133, R245, R133 ;  /* 0x00000085f5857221 */ /* 0x000fe20000010000 */
[----:B------:R-:W-:Y:S01]  /*17d40*/  F2FP.BF16.PACK_AB R144, R243, R239 ;  /* 0x000000eff390723e */ /* 0x000fe200000010ff */
[-C--:B------:R-:W-:Y:S04]  /*17d50*/  HMMA.16816.F32.BF16 R4, R140, R152.reuse, R4 ;  /* 0x000000988c04723c */ /* 0x080fe80000041804 */
[----:B------:R-:W-:Y:S01]  /*17d60*/  MUFU.EX2 R173, R173 ;  /* 0x000000ad00ad7308 */ /* 0x000fe20000000800 */
[----:B------:R-:W-:Y:S01]  /*17d70*/  F2FP.BF16.PACK_AB R145, R202, R249 ;  /* 0x000000f9ca91723e */ /* 0x000fe200000010ff */
[----:B------:R-:W-:Y:S01]  /*17d80*/  FADD.FTZ R133, R247, R133 ;  /* 0x00000085f7857221 */ /* 0x000fe20000010000 */
[----:B------:R-:W-:Y:S01]  /*17d90*/  F2FP.BF16.PACK_AB R147, R201, R181 ;  /* 0x000000b5c993723e */ /* 0x000fe200000010ff */
[----:B------:R-:W-:Y:S01]  /*17da0*/  FADD.FTZ R132, R246, R132 ;  /* 0x00000084f6847221 */ /* 0x000fe20000010000 */
[----:B------:R-:W-:Y:S03]  /*17db0*/  F2FP.BF16.PACK_AB R146, R197, R177 ;  /* 0x000000b1c592723e */ /* 0x000fe600000010ff */
[----:B------:R-:W-:Y:S02]  /*17dc0*/  FADD.FTZ R133, R248, R133 ;  /* 0x00000085f8857221 */ /* 0x000fe40000010000 */
[----:B------:R-:W-:Y:S02]  /*17dd0*/  FADD.FTZ R132, R241, R132 ;  /* 0x00000084f1847221 */ /* 0x000fe40000010000 */
[C---:B------:R-:W-:Y:S04]  /*17de0*/  HMMA.16816.F32.BF16 R8, R144.reuse, R152, R8 ;  /* 0x000000989008723c */ /* 0x040fe80000041808 */
[----:B------:R-:W-:Y:S02]  /*17df0*/  FADD.FTZ R132, R232, R132 ;  /* 0x00000084e8847221 */ /* 0x000fe40000010000 */
[--C-:B--2---:R-:W-:Y:S02]  /*17e00*/  FFMA.FTZ R138, R172, c[0x0][0x2d0], -R207.reuse ;  /* 0x0000b400ac8a7a23 */ /* 0x104fe400000108cf */
[-C--:B------:R-:W-:Y:S02]  /*17e10*/  HMMA.16816.F32.BF16 R12, R144, R154.reuse, R12 ;  /* 0x0000009a900c723c */ /* 0x080fe4000004180c */
[----:B------:R2:W-:Y:S02]  /*17e20*/  MUFU.EX2 R180, R138 ;  /* 0x0000008a00b47308 */ /* 0x0005e40000000800 */
[----:B------:R-:W-:Y:S02]  /*17e30*/  FFMA.FTZ R172, R157, c[0x0][0x2d0], -R207 ;  /* 0x0000b4009dac7a23 */ /* 0x000fe400000108cf */
[----:B------:R-:W-:Y:S02]  /*17e40*/  FADD.FTZ R133, R176, R133 ;  /* 0x00000085b0857221 */ /* 0x000fe40000010000 */
[C---:B------:R-:W-:Y:S01]  /*17e50*/  HMMA.16816.F32.BF16 R16, R140.reuse, R154, R16 ;  /* 0x0000009a8c10723c */ /* 0x040fe20000041810 */
[----:B------:R-:W3:Y:S07]  /*17e60*/  LDSM.16.MT88.4 R152, [R236+0x900] ;  /* 0x00090000ec98783b */ /* 0x000eee0000004200 */
[-C--:B-1----:R-:W-:Y:S08]  /*17e70*/  HMMA.16816.F32.BF16 R20, R140, R148.reuse, R20 ;  /* 0x000000948c14723c */ /* 0x082ff00000041814 */
[C---:B------:R-:W-:Y:S04]  /*17e80*/  HMMA.16816.F32.BF16 R24, R144.reuse, R148, R24 ;  /* 0x000000949018723c */ /* 0x040fe80000041818 */
[----:B--2---:R-:W-:Y:S02]  /*17e90*/  FFMA.FTZ R138, R169, c[0x0][0x2d0], -R205 ;  /* 0x0000b400a98a7a23 */ /* 0x004fe400000108cd */
[--C-:B------:R-:W-:Y:S02]  /*17ea0*/  FFMA.FTZ R169, R165, c[0x0][0x2d0], -R206.reuse ;  /* 0x0000b400a5a97a23 */ /* 0x100fe400000108ce */
[-C--:B------:R-:W-:Y:S01]  /*17eb0*/  HMMA.16816.F32.BF16 R28, R144, R150.reuse, R28 ;  /* 0x00000096901c723c */ /* 0x080fe2000004181c */
[----:B------:R1:W-:Y:S03]  /*17ec0*/  MUFU.EX2 R183, R138 ;  /* 0x0000008a00b77308 */ /* 0x0003e60000000800 */
[----:B------:R-:W-:Y:S04]  /*17ed0*/  FFMA.FTZ R165, R159, c[0x0][0x2d0], -R207 ;  /* 0x0000b4009fa57a23 */ /* 0x000fe800000108cf */
[C---:B------:R-:W-:Y:S01]  /*17ee0*/  HMMA.16816.F32.BF16 R32, R140.reuse, R150, R32 ;  /* 0x000000968c20723c */ /* 0x040fe20000041820 */
[----:B------:R-:W2:Y:S02]  /*17ef0*/  LDSM.16.MT88.4 R148, [R235+0x900] ;  /* 0x00090000eb94783b */ /* 0x000ea40000004200 */
[----:B------:R-:W-:Y:S05]  /*17f00*/  MUFU.EX2 R199, R169 ;  /* 0x000000a900c77308 */ /* 0x000fea0000000800 */
[-C--:B---3--:R-:W-:Y:S05]  /*17f10*/  HMMA.16816.F32.BF16 R36, R140, R152.reuse, R36 ;  /* 0x000000988c24723c */ /* 0x088fea0000041824 */
[----:B------:R-:W-:Y:S03]  /*17f20*/  MUFU.EX2 R198, R165 ;  /* 0x000000a500c67308 */ /* 0x000fe60000000800 */
[C---:B------:R-:W-:Y:S04]  /*17f30*/  HMMA.16816.F32.BF16 R40, R144.reuse, R152, R40 ;  /* 0x000000989028723c */ /* 0x040fe80000041828 */
[----:B-1----:R-:W-:Y:S02]  /*17f40*/  FFMA.FTZ R138, R168, c[0x0][0x2d0], -R205 ;  /* 0x0000b400a88a7a23 */ /* 0x002fe400000108cd */
[--C-:B------:R-:W-:Y:S01]  /*17f50*/  FFMA.FTZ R168, R163, c[0x0][0x2d0], -R206.reuse ;  /* 0x0000b400a3a87a23 */ /* 0x100fe200000108ce */
[----:B------:R1:W-:Y:S01]  /*17f60*/  MUFU.EX2 R165, R172 ;  /* 0x000000ac00a57308 */ /* 0x0003e20000000800 */
[-C--:B------:R-:W-:Y:S08]  /*17f70*/  HMMA.16816.F32.BF16 R44, R144, R154.reuse, R44 ;  /* 0x0000009a902c723c */ /* 0x080ff0000004182c */
[C---:B------:R-:W-:Y:S01]  /*17f80*/  HMMA.16816.F32.BF16 R48, R140.reuse, R154, R48 ;  /* 0x0000009a8c30723c */ /* 0x040fe20000041830 */
[----:B------:R-:W3:Y:S01]  /*17f90*/  LDSM.16.MT88.4 R152, [R233+0x2900] ;  /* 0x00290000e998783b */ /* 0x000ee20000004200 */
[----:B------:R-:W4:Y:S06]  /*17fa0*/  MUFU.EX2 R218, R168 ;  /* 0x000000a800da7308 */ /* 0x000f2c0000000800 */
[-C--:B--2---:R-:W-:Y:S04]  /*17fb0*/  HMMA.16816.F32.BF16 R52, R140, R148.reuse, R52 ;  /* 0x000000948c34723c */ /* 0x084fe80000041834 */
[----:B------:R2:W-:Y:S01]  /*17fc0*/  MUFU.EX2 R192, R138 ;  /* 0x0000008a00c07308 */ /* 0x0005e20000000800 */
[----:B-1----:R-:W-:Y:S03]  /*17fd0*/  MOV R172, R202 ;  /* 0x000000ca00ac7202 */ /* 0x002fe60000000f00 */
[C---:B------:R-:W-:Y:S08]  /*17fe0*/  HMMA.16816.F32.BF16 R56, R144.reuse, R148, R56 ;  /* 0x000000949038723c */ /* 0x040ff00000041838 */
[-C--:B------:R-:W-:Y:S04]  /*17ff0*/  HMMA.16816.F32.BF16 R60, R144, R150.reuse, R60 ;  /* 0x00000096903c723c */ /* 0x080fe8000004183c */
[-C--:B----4-:R-:W-:Y:S04]  /*18000*/  MOV R176, R218.reuse ;  /* 0x000000da00b07202 */ /* 0x090fe80000000f00 */
[C---:B------:R-:W-:Y:S01]  /*18010*/  HMMA.16816.F32.BF16 R64, R140.reuse, R150, R64 ;  /* 0x000000968c40723c */ /* 0x040fe20000041840 */
[----:B------:R-:W1:Y:S03]  /*18020*/  LDSM.16.MT88.4 R148, [R234+0x2900] ;  /* 0x00290000ea94783b */ /* 0x000e660000004200 */
[--C-:B--2---:R-:W-:Y:S02]  /*18030*/  FFMA.FTZ R138, R167, c[0x0][0x2d0], -R137.reuse ;  /* 0x0000b400a78a7a23 */ /* 0x104fe40000010889 */
[--C-:B------:R-:W-:Y:S02]  /*18040*/  FFMA.FTZ R167, R162, c[0x0][0x2d0], -R206.reuse ;  /* 0x0000b400a2a77a23 */ /* 0x100fe400000108ce */
[----:B------:R2:W-:Y:S01]  /*18050*/  MUFU.EX2 R226, R138 ;  /* 0x0000008a00e27308 */ /* 0x0005e20000000800 */
[-C--:B---3--:R-:W-:Y:S08]  /*18060*/  HMMA.16816.F32.BF16 R68, R140, R152.reuse, R68 ;  /* 0x000000988c44723c */ /* 0x088ff00000041844 */
[C---:B------:R-:W-:Y:S01]  /*18070*/  HMMA.16816.F32.BF16 R72, R144.reuse, R152, R72 ;  /* 0x000000989048723c */ /* 0x040fe20000041848 */
[----:B------:R-:W3:Y:S07]  /*18080*/  MUFU.EX2 R167, R167 ;  /* 0x000000a700a77308 */ /* 0x000eee0000000800 */
[-C--:B------:R-:W-:Y:S04]  /*18090*/  HMMA.16816.F32.BF16 R76, R144, R154.reuse, R76 ;  /* 0x0000009a904c723c */ /* 0x080fe8000004184c */
[----:B--2---:R-:W-:Y:S04]  /*180a0*/  FFMA.FTZ R138, R166, c[0x0][0x2d0], -R137 ;  /* 0x0000b400a68a7a23 */ /* 0x004fe80000010889 */
[C---:B------:R-:W-:Y:S01]  /*180b0*/  HMMA.16816.F32.BF16 R80, R140.reuse, R154, R80 ;  /* 0x0000009a8c50723c */ /* 0x040fe20000041850 */
[----:B------:R-:W2:Y:S01]  /*180c0*/  LDSM.16.MT88.4 R152, [R236+0x2900] ;  /* 0x00290000ec98783b */ /* 0x000ea20000004200 */
[----:B------:R4:W-:Y:S02]  /*180d0*/  MUFU.EX2 R228, R138 ;  /* 0x0000008a00e47308 */ /* 0x0009e40000000800 */
[----:B------:R-:W-:Y:S04]  /*180e0*/  FFMA.FTZ R166, R160, c[0x0][0x2d0], -R207 ;  /* 0x0000b400a0a67a23 */ /* 0x000fe800000108cf */
[-C--:B-1----:R-:W-:Y:S04]  /*180f0*/  HMMA.16816.F32.BF16 R84, R140, R148.reuse, R84 ;  /* 0x000000948c54723c */ /* 0x082fe80000041854 */
[----:B------:R3:W-:Y:S04]  /*18100*/  MUFU.EX2 R195, R166 ;  /* 0x000000a600c37308 */ /* 0x0007e80000000800 */
[C---:B------:R-:W-:Y:S08]  /*18110*/  HMMA.16816.F32.BF16 R88, R144.reuse, R148, R88 ;  /* 0x000000949058723c */ /* 0x040ff00000041858 */
[-C--:B------:R-:W-:Y:S04]  /*18120*/  HMMA.16816.F32.BF16 R92, R144, R150.reuse, R92 ;  /* 0x00000096905c723c */ /* 0x080fe8000004185c */
[----:B----4-:R-:W-:Y:S02]  /*18130*/  FFMA.FTZ R138, R161, c[0x0][0x2d0], -R137 ;  /* 0x0000b400a18a7a23 */ /* 0x010fe40000010889 */
[----:B------:R-:W-:Y:S02]  /*18140*/  LDSM.16.MT88.4 R160, [R236+0x1100] ;  /* 0x00110000eca0783b */ /* 0x000fe40000004200 */
[C---:B------:R-:W-:Y:S01]  /*18150*/  HMMA.16816.F32.BF16 R96, R140.reuse, R150, R96 ;  /* 0x000000968c60723c */ /* 0x040fe20000041860 */
[----:B------:R1:W-:Y:S03]  /*18160*/  MUFU.EX2 R225, R138 ;  /* 0x0000008a00e17308 */ /* 0x0003e60000000800 */
[----:B---3--:R-:W-:Y:S02]  /*18170*/  MOV R166, R167 ;  /* 0x000000a700a67202 */ /* 0x008fe40000000f00 */
[----:B------:R-:W3:Y:S02]  /*18180*/  LDSM.16.MT88.4 R148, [R235+0x2900] ;  /* 0x00290000eb94783b */ /* 0x000ee40000004200 */
[-C--:B--2---:R-:W-:Y:S08]  /*18190*/  HMMA.16816.F32.BF16 R100, R140, R152.reuse, R100 ;  /* 0x000000988c64723c */ /* 0x084ff00000041864 */
[C---:B------:R-:W-:Y:S07]  /*181a0*/  HMMA.16816.F32.BF16 R104, R144.reuse, R152, R104 ;  /* 0x000000989068723c */ /* 0x040fee0000041868 */
[--C-:B------:R-:W-:Y:S01]  /*181b0*/  FFMA.FTZ R152, R170, c[0x0][0x2d0], -R205.reuse ;  /* 0x0000b400aa987a23 */ /* 0x100fe200000108cd */
[-C--:B------:R-:W-:Y:S03]  /*181c0*/  HMMA.16816.F32.BF16 R108, R144, R154.reuse, R108 ;  /* 0x0000009a906c723c */ /* 0x080fe6000004186c */
[----:B------:R-:W-:Y:S01]  /*181d0*/  MUFU.EX2 R190, R152 ;  /* 0x0000009800be7308 */ /* 0x000fe20000000800 */
[----:B------:R-:W-:Y:S01]  /*181e0*/  FFMA.FTZ R170, R164, c[0x0][0x2d0], -R206 ;  /* 0x0000b400a4aa7a23 */ /* 0x000fe200000108ce */
[----:B------:R-:W-:Y:S01]  /*181f0*/  F2FP.BF16.PACK_AB R206, R166, R218 ;  /* 0x000000daa6ce723e */ /* 0x000fe200000010ff */
[----:B------:R-:W2:Y:S01]  /*18200*/  LDL.LU R164, [R1+0x10] ;  /* 0x0000100001a47983 */ /* 0x000ea20000300800 */
[----:B------:R-:W-:Y:S01]  /*18210*/  FFMA.FTZ R153, R171, c[0x0][0x2d0], -R205 ;  /* 0x0000b400ab997a23 */ /* 0x000fe200000108cd */
[C---:B------:R-:W-:Y:S02]  /*18220*/  HMMA.16816.F32.BF16 R112, R140.reuse, R154, R112 ;  /* 0x0000009a8c70723c */ /* 0x040fe40000041870 */
[----:B------:R-:W4:Y:S02]  /*18230*/  LDL.LU R185, [R1+0x14] ;  /* 0x0000140001b97983 */ /* 0x000f240000300800 */
[----:B-1----:R-:W-:Y:S01]  /*18240*/  FFMA.FTZ R138, R156, c[0x0][0x2d0], -R137 ;  /* 0x0000b4009c8a7a23 */ /* 0x002fe20000010889 */
[----:B------:R1:W1:Y:S01]  /*18250*/  MUFU.EX2 R203, R153 ;  /* 0x0000009900cb7308 */ /* 0x0002620000000800 */
[----:B------:R-:W-:Y:S02]  /*18260*/  FFMA.FTZ R171, R158, c[0x0][0x2d0], -R207 ;  /* 0x0000b4009eab7a23 */ /* 0x000fe400000108cf */
[----:B------:R-:W-:Y:S01]  /*18270*/  LDSM.16.MT88.4 R156, [R234+0x1100] ;  /* 0x00110000ea9c783b */ /* 0x000fe20000004200 */
[----:B------:R-:W-:Y:S01]  /*18280*/  FFMA.FTZ R205, R221, c[0x0][0x2d0], -R205 ;  /* 0x0000b400ddcd7a23 */ /* 0x000fe200000108cd */
[-C--:B---3--:R-:W-:Y:S05]  /*18290*/  HMMA.16816.F32.BF16 R116, R140, R148.reuse, R116 ;  /* 0x000000948c74723c */ /* 0x088fea0000041874 */
[----:B------:R-:W-:Y:S03]  /*182a0*/  MUFU.EX2 R171, R171 ;  /* 0x000000ab00ab7308 */ /* 0x000fe60000000800 */
[C---:B------:R-:W-:Y:S07]  /*182b0*/  HMMA.16816.F32.BF16 R120, R144.reuse, R148, R120 ;  /* 0x000000949078723c */ /* 0x040fee0000041878 */
[----:B------:R-:W3:Y:S01]  /*182c0*/  MUFU.EX2 R227, R138 ;  /* 0x0000008a00e37308 */ /* 0x000ee20000000800 */
[-C--:B------:R-:W-:Y:S01]  /*182d0*/  HMMA.16816.F32.BF16 R124, R144, R150.reuse, R124 ;  /* 0x00000096907c723c */ /* 0x080fe2000004187c */
[----:B-1----:R-:W1:Y:S03]  /*182e0*/  LDSM.16.MT88.4 R152, [R233+0x1100] ;  /* 0x00110000e998783b */ /* 0x002e660000004200 */
[-C--:B------:R-:W-:Y:S05]  /*182f0*/  MOV R167, R203.reuse ;  /* 0x000000cb00a77202 */ /* 0x080fea0000000f00 */
[----:B------:R-:W-:Y:S03]  /*18300*/  MUFU.EX2 R194, R170 ;  /* 0x000000aa00c27308 */ /* 0x000fe60000000800 */
[----:B------:R-:W-:Y:S01]  /*18310*/  F2FP.BF16.PACK_AB R144, R190, R203 ;  /* 0x000000cbbe90723e */ /* 0x000fe200000010ff */
[----:B------:R-:W-:Y:S01]  /*18320*/  HMMA.16816.F32.BF16 R128, R140, R150, R128 ;  /* 0x000000968c80723c */ /* 0x000fe20000041880 */
[----:B------:R-:W1:Y:S03]  /*18330*/  LDSM.16.MT88.4 R148, [R235+0x1100] ;  /* 0x00110000eb94783b */ /* 0x000e660000004200 */
[----:B------:R-:W-:Y:S02]  /*18340*/  F2FP.BF16.PACK_AB R146, R192, R183 ;  /* 0x000000b7c092723e */ /* 0x000fe400000010ff */
[----:B------:R-:W-:Y:S02]  /*18350*/  F2FP.BF16.PACK_AB R145, R228, R226 ;  /* 0x000000e2e491723e */ /* 0x000fe400000010ff */
[----:B------:R-:W-:Y:S01]  /*18360*/  F2FP.BF16.PACK_AB R140, R219, R200 ;  /* 0x000000c8db8c723e */ /* 0x000fe200000010ff */
[----:B------:R1:W1:Y:S01]  /*18370*/  MUFU.EX2 R229, R205 ;  /* 0x000000cd00e57308 */ /* 0x0002620000000800 */
[----:B------:R-:W-:Y:S02]  /*18380*/  LDSM.16.MT88.4 R200, [R235+0x1900] ;  /* 0x00190000ebc8783b */ /* 0x000fe40000004200 */
[----:B------:R-:W-:Y:S02]  /*18390*/  F2FP.BF16.PACK_AB R141, R220, R184 ;  /* 0x000000b8dc8d723e */ /* 0x000fe400000010ff */
[----:B------:R-:W-:Y:S02]  /*183a0*/  F2FP.BF16.PACK_AB R142, R182, R189 ;  /* 0x000000bdb68e723e */ /* 0x000fe400000010ff */
[----:B------:R-:W-:Y:S02]  /*183b0*/  F2FP.BF16.PACK_AB R143, R180, R188 ;  /* 0x000000bcb48f723e */ /* 0x000fe400000010ff */
[----:B---3--:R-:W-:Y:S05]  /*183c0*/  F2FP.BF16.PACK_AB R147, R227, R225 ;  /* 0x000000e1e393723e */ /* 0x008fea00000010ff */
[-C--:B-1----:R-:W-:Y:S03]  /*183d0*/  HMMA.16816.F32.BF16 R4, R140, R152.reuse, R4 ;  /* 0x000000988c04723c */ /* 0x082fe60000041804 */
[----:B------:R-:W-:Y:S05]  /*183e0*/  F2FP.BF16.PACK_AB R205, R198, R195 ;  /* 0x000000c3c6cd723e */ /* 0x000fea00000010ff */
        /* <DEDUP_REMOVED lines=28> */
[----:B------:R-:W-:Y:S03]  /*185b0*/  LDSM.16.MT88.4 R220, [R236+0x3900] ;  /* 0x00390000ecdc783b */ /* 0x000fe60000004200 */
[----:B------:R-:W-:Y:S04]  /*185c0*/  MOV R156, R219 ;  /* 0x000000db009c7202 */ /* 0x000fe80000000f00 */
[C---:B------:R-:W-:Y:S07]  /*185d0*/  HMMA.16816.F32.BF16 R96, R140.reuse, R158, R96 ;  /* 0x0000009e8c60723c */ /* 0x040fee0000041860 */
[----:B------:R-:W-:Y:S01]  /*185e0*/  MOV R159, R171 ;  /* 0x000000ab009f7202 */ /* 0x000fe20000000f00 */
[-C--:B------:R-:W-:Y:S01]  /*185f0*/  HMMA.16816.F32.BF16 R100, R140, R160.reuse, R100 ;  /* 0x000000a08c64723c */ /* 0x080fe20000041864 */
[----:B------:R-:W3:Y:S03]  /*18600*/  LDSM.16.MT88.4 R168, [R234+0x1900] ;  /* 0x00190000eaa8783b */ /* 0x000ee60000004200 */
[----:B------:R-:W-:Y:S02]  /*18610*/  MOV R158, R184 ;  /* 0x000000b8009e7202 */ /* 0x000fe40000000f00 */
[----:B------:R-:W-:Y:S02]  /*18620*/  F2FP.BF16.PACK_AB R207, R165, R159 ;  /* 0x0000009fa5cf723e */ /* 0x000fe400000010ff */
[C---:B------:R-:W-:Y:S08]  /*18630*/  HMMA.16816.F32.BF16 R104, R144.reuse, R160, R104 ;  /* 0x000000a09068723c */ /* 0x040ff00000041868 */
[-C--:B------:R-:W-:Y:S08]  /*18640*/  HMMA.16816.F32.BF16 R108, R144, R162.reuse, R108 ;  /* 0x000000a2906c723c */ /* 0x080ff0000004186c */
[C---:B------:R-:W-:Y:S08]  /*18650*/  HMMA.16816.F32.BF16 R112, R140.reuse, R162, R112 ;  /* 0x000000a28c70723c */ /* 0x040ff00000041870 */
[-C--:B------:R-:W-:Y:S04]  /*18660*/  HMMA.16816.F32.BF16 R116, R140, R148.reuse, R116 ;  /* 0x000000948c74723c */ /* 0x080fe80000041874 */
[----:B--2---:R-:W-:Y:S02]  /*18670*/  FFMA.FTZ R164, R3, R164, R212 ;  /* 0x000000a403a47223 */ /* 0x004fe400000100d4 */
[--C-:B------:R-:W-:Y:S02]  /*18680*/  FFMA.FTZ R3, R238, c[0x0][0x2d0], -R137.reuse ;  /* 0x0000b400ee037a23 */ /* 0x100fe40000010889 */
[C---:B------:R-:W-:Y:S01]  /*18690*/  HMMA.16816.F32.BF16 R120, R144.reuse, R148, R120 ;  /* 0x000000949078723c */ /* 0x040fe20000041878 */
[----:B------:R2:W5:Y:S01]  /*186a0*/  LDL.LU R238, [R1+0x88] ;  /* 0x0000880001ee7983 */ /* 0x0005620000300800 */
[----:B------:R1:W-:Y:S02]  /*186b0*/  MUFU.EX2 R138, R3 ;  /* 0x00000003008a7308 */ /* 0x0003e40000000800 */
[----:B----4-:R-:W-:Y:S01]  /*186c0*/  FFMA.FTZ R0, R0, R185, R208 ;  /* 0x000000b900007223 */ /* 0x010fe200000100d0 */
[----:B------:R-:W-:Y:S01]  /*186d0*/  F2FP.BF16.PACK_AB R208, R231, R173 ;  /* 0x000000ade7d0723e */ /* 0x000fe200000010ff */
[----:B------:R-:W4:Y:S02]  /*186e0*/  LDSM.16.MT88.4 R184, [R236+0x1900] ;  /* 0x00190000ecb8783b */ /* 0x000f240000004200 */
[-C--:B------:R-:W-:Y:S04]  /*186f0*/  HMMA.16816.F32.BF16 R124, R144, R150.reuse, R124 ;  /* 0x00000096907c723c */ /* 0x080fe8000004187c */
[----:B------:R-:W-:Y:S04]  /*18700*/  FADD.FTZ R0, R209, R0 ;  /* 0x00000000d1007221 */ /* 0x000fe80000010000 */
[----:B------:R-:W-:Y:S04]  /*18710*/  HMMA.16816.F32.BF16 R128, R140, R150, R128 ;  /* 0x000000968c80723c */ /* 0x000fe80000041880 */
[----:B------:R-:W-:Y:S01]  /*18720*/  FADD.FTZ R0, R210, R0 ;  /* 0x00000000d2007221 */ /* 0x000fe20000010000 */
[----:B------:R-:W-:Y:S03]  /*18730*/  F2FP.BF16.PACK_AB R210, R229, R230 ;  /* 0x000000e6e5d2723e */ /* 0x000fe600000010ff */
[----:B------:R-:W-:Y:S04]  /*18740*/  FADD.FTZ R0, R211, R0 ;  /* 0x00000000d3007221 */ /* 0x000fe80000010000 */
[--C-:B-1----:R-:W-:Y:S02]  /*18750*/  FFMA.FTZ R3, R240, c[0x0][0x2d0], -R137.reuse ;  /* 0x0000b400f0037a23 */ /* 0x102fe40000010889 */
[----:B------:R-:W-:Y:S01]  /*18760*/  FFMA.FTZ R137, R204, c[0x0][0x2d0], -R137 ;  /* 0x0000b400cc897a23 */ /* 0x000fe20000010889 */
[----:B------:R-:W-:Y:S01]  /*18770*/  F2FP.BF16.PACK_AB R204, R199, R194 ;  /* 0x000000c2c7cc723e */ /* 0x000fe200000010ff */
[----:B------:R-:W1:Y:S01]  /*18780*/  MUFU.EX2 R224, R3 ;  /* 0x0000000300e07308 */ /* 0x000e620000000800 */
[----:B------:R2:W5:Y:S01]  /*18790*/  LDL.LU R240, [R1+0x84] ;  /* 0x0000840001f07983 */ /* 0x0005620000300800 */
[----:B------:R-:W-:Y:S03]  /*187a0*/  FADD.FTZ R0, R249, R0 ;  /* 0x00000000f9007221 */ /* 0x000fe60000010000 */
[----:B------:R2:W5:Y:S01]  /*187b0*/  LDL.LU R245, [R1+0x80] ;  /* 0x0000800001f57983 */ /* 0x0005620000300800 */
[-C--:B------:R-:W-:Y:S03]  /*187c0*/  HMMA.16816.F32.BF16 R144, R204, R152.reuse, R4 ;  /* 0x00000098cc90723c */ /* 0x080fe60000041804 */
[----:B------:R2:W5:Y:S01]  /*187d0*/  LDL.LU R246, [R1+0x7c] ;  /* 0x00007c0001f67983 */ /* 0x0005620000300800 */
[----:B------:R-:W2:Y:S03]  /*187e0*/  MUFU.EX2 R137, R137 ;  /* 0x0000008900897308 */ /* 0x000ea60000000800 */
[----:B------:R-:W-:Y:S01]  /*187f0*/  MOV R6, R158 ;  /* 0x0000009e00067202 */ /* 0x000fe20000000f00 */
[----:B------:R3:W5:Y:S01]  /*18800*/  LDL.LU R247, [R1+0x78] ;  /* 0x0000780001f77983 */ /* 0x0007620000300800 */
[----:B------:R-:W-:Y:S03]  /*18810*/  MOV R7, R159 ;  /* 0x0000009f00077202 */ /* 0x000fe60000000f00 */
[----:B------:R3:W5:Y:S04]  /*18820*/  LDL.LU R241, [R1+0x74] ;  /* 0x0000740001f17983 */ /* 0x0007680000300800 */
[----:B------:R3:W5:Y:S01]  /*18830*/  LDL.LU R248, [R1+0x70] ;  /* 0x0000700001f87983 */ /* 0x0007620000300800 */
[----:B-1----:R-:W-:Y:S01]  /*18840*/  F2FP.BF16.PACK_AB R209, R224, R138 ;  /* 0x0000008ae0d1723e */ /* 0x002fe200000010ff */
[----:B------:R-:W-:Y:S02]  /*18850*/  FADD.FTZ R3, R215, R164 ;  /* 0x000000a4d7037221 */ /* 0x000fe40000010000 */
[----:B------:R1:W5:Y:S02]  /*18860*/  LDL.LU R232, [R1+0x6c] ;  /* 0x00006c0001e87983 */ /* 0x0003640000300800 */
[----:B------:R-:W-:Y:S02]  /*18870*/  FADD.FTZ R3, R217, R3 ;  /* 0x00000003d9037221 */ /* 0x000fe40000010000 */
[----:B------:R-:W1:Y:S02]  /*18880*/  LDSM.16.MT88.4 R212, [R233+0x3900] ;  /* 0x00390000e9d4783b */ /* 0x000e640000004200 */
[----:B------:R-:W-:Y:S01]  /*18890*/  FADD.FTZ R3, R216, R3 ;  /* 0x00000003d8037221 */ /* 0x000fe20000010000 */
[----:B--2---:R-:W-:Y:S03]  /*188a0*/  F2FP.BF16.PACK_AB R211, R137, R139 ;  /* 0x0000008b89d3723e */ /* 0x004fe600000010ff */
[----:B------:R-:W-:Y:S02]  /*188b0*/  FADD.FTZ R3, R239, R3 ;  /* 0x00000003ef037221 */ /* 0x000fe40000010000 */
[----:B------:R-:W2:Y:S02]  /*188c0*/  LDSM.16.MT88.4 R216, [R234+0x3900] ;  /* 0x00390000ead8783b */ /* 0x000ea40000004200 */
[C---:B------:R-:W-:Y:S06]  /*188d0*/  HMMA.16816.F32.BF16 R140, R208.reuse, R152, R8 ;  /* 0x00000098d08c723c */ /* 0x040fec0000041808 */
[----:B------:R1:W5:Y:S01]  /*188e0*/  LDL.LU R239, [R1+0x68] ;  /* 0x0000680001ef7983 */ /* 0x0003620000300800 */
[----:B------:R-:W-:Y:S01]  /*188f0*/  MOV R11, R156 ;  /* 0x0000009c000b7202 */ /* 0x000fe20000000f00 */
[-C--:B------:R-:W-:Y:S02]  /*18900*/  HMMA.16816.F32.BF16 R148, R208, R154.reuse, R12 ;  /* 0x0000009ad094723c */ /* 0x080fe4000004180c */
[----:B------:R1:W5:Y:S02]  /*18910*/  LDL.LU R249, [R1+0x64] ;  /* 0x0000640001f97983 */ /* 0x0003640000300800 */
[----:B------:R-:W-:Y:S02]  /*18920*/  MOV R10, R157 ;  /* 0x0000009d000a7202 */ /* 0x000fe40000000f00 */
[----:B------:R-:W-:Y:S02]  /*18930*/  MOV R8, R191 ;  /* 0x000000bf00087202 */ /* 0x000fe40000000f00 */
[C---:B------:R-:W-:Y:S04]  /*18940*/  HMMA.16816.F32.BF16 R152, R204.reuse, R154, R16 ;  /* 0x0000009acc98723c */ /* 0x040fe80000041810 */
[----:B------:R-:W-:Y:S01]  /*18950*/  MOV R13, R7 ;  /* 0x00000007000d7202 */ /* 0x000fe20000000f00 */
[----:B------:R-:W-:Y:S01]  /*18960*/  FADD.FTZ R8, R8, R132 ;  /* 0x0000008408087221 */ /* 0x000fe20000010000 */
[----:B------:R-:W-:Y:S02]  /*18970*/  MOV R15, R165 ;  /* 0x000000a5000f7202 */ /* 0x000fe40000000f00 */
[-C--:B---3--:R-:W-:Y:S04]  /*18980*/  HMMA.16816.F32.BF16 R156, R204, R168.reuse, R20 ;  /* 0x000000a8cc9c723c */ /* 0x088fe80000041814 */
        /* <DEDUP_REMOVED lines=12> */
[-C--:B----4-:R-:W-:Y:S03]  /*18a50*/  HMMA.16816.F32.BF16 R172, R204, R184.reuse, R36 ;  /* 0x000000b8ccac723c */ /* 0x090fe60000041824 */
[----:B------:R-:W-:Y:S01]  /*18a60*/  MOV R30, R6 ;  /* 0x00000006001e7202 */ /* 0x000fe20000000f00 */
[----:B------:R-:W-:Y:S01]  /*18a70*/  FADD.FTZ R9, R9, R0 ;  /* 0x0000000009097221 */ /* 0x000fe20000010000 */
[----:B------:R-:W-:Y:S01]  /*18a80*/  MOV R35, R197 ;  /* 0x000000c500237202 */ /* 0x000fe20000000f00 */
[----:B------:R-:W3:Y:S01]  /*18a90*/  LDSM.16.MT88.4 R4, [R235+0x3900] ;  /* 0x00390000eb04783b */ /* 0x000ee20000004200 */
[----:B------:R-:W-:Y:S02]  /*18aa0*/  MOV R39, R177 ;  /* 0x000000b100277202 */ /* 0x000fe40000000f00 */
[----:B------:R-:W-:Y:S03]  /*18ab0*/  MOV R37, R179 ;  /* 0x000000b300257202 */ /* 0x000fe60000000f00 */
        /* <DEDUP_REMOVED lines=35> */
[----:B------:R-:W-:Y:S01]  /*18cf0*/  MOV R36, R37 ;  /* 0x0000002500247202 */ /* 0x000fe20000000f00 */
[----:B------:R-:W-:Y:S01]  /*18d00*/  FADD.FTZ R8, R42, R12 ;  /* 0x0000000c2a087221 */ /* 0x000fe20000010000 */
[----:B------:R-:W-:Y:S02]  /*18d10*/  MOV R37, R38 ;  /* 0x0000002600257202 */ /* 0x000fe40000000f00 */
[----:B------:R-:W-:Y:S02]  /*18d20*/  MOV R38, R39 ;  /* 0x0000002700267202 */ /* 0x000fe40000000f00 */
[----:B------:R-:W-:Y:S01]  /*18d30*/  MOV R39, R32 ;  /* 0x0000002000277202 */ /* 0x000fe20000000f00 */
[----:B------:R-:W-:Y:S01]  /*18d40*/  FADD.FTZ R12, R37, R9 ;  /* 0x00000009250c7221 */ /* 0x000fe20000010000 */
        /* <DEDUP_REMOVED lines=9> */
[----:B------:R-:W-:Y:S01]  /*18de0*/  MOV R26, R183 ;  /* 0x000000b7001a7202 */ /* 0x000fe20000000f00 */
[----:B------:R-:W-:Y:S01]  /*18df0*/  FADD.FTZ R3, R43, R11 ;  /* 0x0000000b2b037221 */ /* 0x000fe20000010000 */
[----:B------:R-:W-:Y:S01]  /*18e00*/  MOV R27, R182 ;  /* 0x000000b6001b7202 */ /* 0x000fe20000000f00 */
[----:B------:R-:W-:Y:S01]  /*18e10*/  FADD.FTZ R0, R36, R10 ;  /* 0x0000000a24007221 */ /* 0x000fe20000010000 */
[-C--:B------:R-:W-:Y:S03]  /*18e20*/  HMMA.16816.F32.BF16 R180, R208, R186.reuse, R44 ;  /* 0x000000bad0b4723c */ /* 0x080fe6000004182c */
[----:B------:R-:W-:Y:S01]  /*18e30*/  MOV R23, R195 ;  /* 0x000000c300177202 */ /* 0x000fe20000000f00 */
[----:B------:R-:W-:Y:S01]  /*18e40*/  FADD.FTZ R11, R38, R8 ;  /* 0x00000008260b7221 */ /* 0x000fe20000010000 */
[----:B------:R-:W-:Y:S01]  /*18e50*/  MOV R22, R194 ;  /* 0x000000c200167202 */ /* 0x000fe20000000f00 */
[----:B------:R-:W-:Y:S01]  /*18e60*/  FADD.FTZ R10, R39, R3 ;  /* 0x00000003270a7221 */ /* 0x000fe20000010000 */
[----:B------:R-:W-:Y:S01]  /*18e70*/  MOV R21, R192 ;  /* 0x000000c000157202 */ /* 0x000fe20000000f00 */
[C---:B------:R-:W-:Y:S04]  /*18e80*/  HMMA.16816.F32.BF16 R184, R204.reuse, R186, R48 ;  /* 0x000000baccb8723c */ /* 0x040fe80000041830 */
[----:B------:R-:W-:Y:S01]  /*18e90*/  MOV R31, R190 ;  /* 0x000000be001f7202 */ /* 0x000fe20000000f00 */
[----:B------:R-:W-:Y:S01]  /*18ea0*/  FADD.FTZ R3, R34, R11 ;  /* 0x0000000b22037221 */ /* 0x000fe20000010000 */
[----:B------:R-:W-:Y:S01]  /*18eb0*/  MOV R24, R189 ;  /* 0x000000bd00187202 */ /* 0x000fe20000000f00 */
[----:B------:R-:W-:Y:S01]  /*18ec0*/  FADD.FTZ R9, R32, R0 ;  /* 0x0000000020097221 */ /* 0x000fe20000010000 */
[----:B------:R-:W-:Y:S01]  /*18ed0*/  MOV R25, R188 ;  /* 0x000000bc00197202 */ /* 0x000fe20000000f00 */
[----:B------:R-:W-:Y:S01]  /*18ee0*/  FADD.FTZ R0, R35, R10 ;  /* 0x0000000a23007221 */ /* 0x000fe20000010000 */
[-C--:B------:R-:W-:Y:S03]  /*18ef0*/  HMMA.16816.F32.BF16 R188, R204, R200.reuse, R52 ;  /* 0x000000c8ccbc723c */ /* 0x080fe60000041834 */
[----:B------:R-:W-:Y:S01]  /*18f00*/  FADD.FTZ R11, R28, R9 ;  /* 0x000000091c0b7221 */ /* 0x000fe20000010000 */
[----:B------:R-:W-:Y:S01]  /*18f10*/  MOV R132, R135 ;  /* 0x0000008700847202 */ /* 0x000fe20000000f00 */
[----:B------:R-:W-:Y:S02]  /*18f20*/  FADD.FTZ R9, R29, R3 ;  /* 0x000000031d097221 */ /* 0x000fe40000010000 */
[----:B------:R-:W-:Y:S01]  /*18f30*/  FADD.FTZ R8, R33, R12 ;  /* 0x0000000c21087221 */ /* 0x000fe20000010000 */
        /* <DEDUP_REMOVED lines=9> */
[-C--:B-1----:R-:W-:Y:S04]  /*18fd0*/  HMMA.16816.F32.BF16 R68, R204, R212.reuse, R68 ;  /* 0x000000d4cc44723c */ /* 0x082fe80000041844 */
[----:B------:R-:W-:Y:S04]  /*18fe0*/  FADD.FTZ R9, R22, R9 ;  /* 0x0000000916097221 */ /* 0x000fe80000010000 */
[C---:B------:R-:W-:Y:S08]  /*18ff0*/  HMMA.16816.F32.BF16 R72, R208.reuse, R212, R72 ;  /* 0x000000d4d048723c */ /* 0x040ff00000041848 */
[-C--:B------:R-:W-:Y:S08]  /*19000*/  HMMA.16816.F32.BF16 R76, R208, R214.reuse, R76 ;  /* 0x000000d6d04c723c */ /* 0x080ff0000004184c */
[C---:B------:R-:W-:Y:S08]  /*19010*/  HMMA.16816.F32.BF16 R80, R204.reuse, R214, R80 ;  /* 0x000000d6cc50723c */ /* 0x040ff00000041850 */
[-C--:B--2---:R-:W-:Y:S08]  /*19020*/  HMMA.16816.F32.BF16 R84, R204, R216.reuse, R84 ;  /* 0x000000d8cc54723c */ /* 0x084ff00000041854 */
[C---:B------:R-:W-:Y:S08]  /*19030*/  HMMA.16816.F32.BF16 R88, R208.reuse, R216, R88 ;  /* 0x000000d8d058723c */ /* 0x040ff00000041858 */
[-C--:B------:R-:W-:Y:S08]  /*19040*/  HMMA.16816.F32.BF16 R92, R208, R218.reuse, R92 ;  /* 0x000000dad05c723c */ /* 0x080ff0000004185c */
[C---:B------:R-:W-:Y:S08]  /*19050*/  HMMA.16816.F32.BF16 R96, R204.reuse, R218, R96 ;  /* 0x000000dacc60723c */ /* 0x040ff00000041860 */
[-C--:B------:R-:W-:Y:S08]  /*19060*/  HMMA.16816.F32.BF16 R100, R204, R220.reuse, R100 ;  /* 0x000000dccc64723c */ /* 0x080ff00000041864 */
[C---:B------:R-:W-:Y:S08]  /*19070*/  HMMA.16816.F32.BF16 R104, R208.reuse, R220, R104 ;  /* 0x000000dcd068723c */ /* 0x040ff00000041868 */
[-C--:B------:R-:W-:Y:S08]  /*19080*/  HMMA.16816.F32.BF16 R108, R208, R222.reuse, R108 ;  /* 0x000000ded06c723c */ /* 0x080ff0000004186c */
[C---:B------:R-:W-:Y:S08]  /*19090*/  HMMA.16816.F32.BF16 R112, R204.reuse, R222, R112 ;  /* 0x000000decc70723c */ /* 0x040ff00000041870 */
[-C--:B---3--:R-:W-:Y:S08]  /*190a0*/  HMMA.16816.F32.BF16 R116, R204, R4.reuse, R116 ;  /* 0x00000004cc74723c */ /* 0x088ff00000041874 */
        /* <DEDUP_REMOVED lines=12> */
[----:B------:R-:W-:Y:S01]  /*19170*/  FADD.FTZ R4, R138, R0 ;  /* 0x000000008a047221 */ /* 0x000fe20000010000 */
[----:B------:R-:W-:Y:S01]  /*19180*/  MOV R138, R2 ;  /* 0x00000002008a7202 */ /* 0x000fe20000000f00 */
        /* <DEDUP_REMOVED lines=18> */
.L_x_838:
[----:B---34-:R-:W2:Y:S04]  /*192b0*/  LDL.LU R0, [R1+0xc] ;  /* 0x00000c0001007983 */ /* 0x018ea80000300800 */
        /* <DEDUP_REMOVED lines=182> */
[----:B------:R-:W-:Y:S02]  /*19e20*/  @P1 FFMA.FTZ R63, R3, R134, R7 ;  /* 0x00000086033f1223 */ /* 0x000fe40000010007 */
[----:B------:R-:W-:Y:S02]  /*19e30*/  @P0 FFMA.FTZ R64, R0, R2, R4 ;  /* 0x0000000200400223 */ /* 0x000fe40000010004 */
.L_x_784:
        /* <DEDUP_REMOVED lines=71> */
[----:B------:R1:W-:Y:S01]  /*1a2b0*/  STS [R2], R7 ;  /* 0x0000000702007388 */ /* 0x0003e20000000800 */
        /* <DEDUP_REMOVED lines=18> */
[----:B-1----:R-:W-:Y:S01]  /*1a3e0*/  IMAD.MOV.U32 R7, RZ, RZ, 0x40 ;  /* 0x00000040ff077424 */ /* 0x002fe200078e00ff */
[----:B------:R-:W-:Y:S02]  /*1a3f0*/  F2FP.BF16.PACK_AB R25, R25, R94 ;  /* 0x0000005e1919723e */ /* 0x000fe400000010ff */
[----:B------:R-:W-:Y:S01]  /*1a400*/  STS [R3+0x480], R50 ;  /* 0x0004803203007388 */ /* 0x000fe20000000800 */
[----:B------:R-:W-:Y:S02]  /*1a410*/  F2FP.BF16.PACK_AB R24, R24, R100 ;  /* 0x000000641818723e */ /* 0x000fe400000010ff */
[----:B------:R-:W-:Y:S01]  /*1a420*/  SEL R7, R7, 0xffffffc0, !P2 ;  /* 0xffffffc007077807 */ /* 0x000fe20005000000 */
[----:B------:R1:W-:Y:S01]  /*1a430*/  STS [R4+0x400], R6 ;  /* 0x0004000604007388 */ /* 0x0003e20000000800 */
        /* <DEDUP_REMOVED lines=17> */
[----:B-1----:R-:W-:Y:S01]  /*1a550*/  IMAD.IADD R6, R0, 0x1, R7 ;  /* 0x0000000100067824 */ /* 0x002fe200078e0207 */
[----:B------:R-:W-:-:S02]  /*1a560*/  F2FP.BF16.PACK_AB R16, R16, R122 ;  /* 0x0000007a1010723e */ /* 0x000fc400000010ff */
[----:B------:R-:W-:Y:S01]  /*1a570*/  F2FP.BF16.PACK_AB R15, R15, R124 ;  /* 0x0000007c0f0f723e */ /* 0x000fe200000010ff */
[----:B---3--:R-:W-:Y:S01]  /*1a580*/  IMAD.IADD R8, R7, 0x1, R2 ;  /* 0x0000000107087824 */ /* 0x008fe200078e0202 */
[----:B------:R-:W-:Y:S01]  /*1a590*/  STS [R6+0x80], R49 ;  /* 0x0000803106007388 */ /* 0x000fe20000000800 */
[----:B------:R-:W-:Y:S02]  /*1a5a0*/  F2FP.BF16.PACK_AB R14, R14, R126 ;  /* 0x0000007e0e0e723e */ /* 0x000fe400000010ff */
[----:B------:R-:W-:Y:S01]  /*1a5b0*/  ISETP.NE.U32.AND P0, PT, RZ, c[0x0][0x500], PT ;  /* 0x00014000ff007a0c */ /* 0x000fe20003f05070 */
[----:B------:R-:W-:Y:S03]  /*1a5c0*/  STS [R6+0x480], R48 ;  /* 0x0004803006007388 */ /* 0x000fe60000000800 */
[----:B------:R-:W-:Y:S01]  /*1a5d0*/  ISETP.NE.AND.EX P1, PT, RZ, c[0x0][0x504], PT, P0 ;  /* 0x00014100ff007a0c */ /* 0x000fe20003f25300 */
[----:B------:R1:W-:Y:S01]  /*1a5e0*/  STS [R8+0x400], R5 ;  /* 0x0004000508007388 */ /* 0x0003e20000000800 */
[----:B------:R-:W-:-:S03]  /*1a5f0*/  ISETP.NE.U32.AND P0, PT, RZ, c[0x0][0x508], PT ;  /* 0x00014200ff007a0c */ /* 0x000fc60003f05070 */
[----:B------:R-:W-:Y:S01]  /*1a600*/  STS [R8], R45 ;  /* 0x0000002d08007388 */ /* 0x000fe20000000800 */
[----:B------:R-:W-:-:S03]  /*1a610*/  ISETP.NE.AND.EX P0, PT, RZ, c[0x0][0x50c], PT, P0 ;  /* 0x00014300ff007a0c */ /* 0x000fc60003f05300 */
        /* <DEDUP_REMOVED lines=61> */
.L_x_841:
[----:B-1----:R-:W-:Y:S01]  /*1a9f0*/  LOP3.LUT R0, R60, 0xffffffe0, RZ, 0xc0, !PT ;  /* 0xffffffe03c007812 */ /* 0x002fe200078ec0ff */
[----:B------:R-:W1:Y:S01]  /*1aa00*/  S2R R80, SR_CTAID.X ;  /* 0x0000000000507919 */ /* 0x000e620000002500 */
[----:B------:R-:W-:Y:S01]  /*1aa10*/  LEA.HI R4, R26, R26, RZ, 0x1 ;  /* 0x0000001a1a047211 */ /* 0x000fe200078f08ff */
[----:B------:R-:W-:Y:S01]  /*1aa20*/  IMAD R14, R67, c[0x0][0x3e8], RZ ;  /* 0x0000fa00430e7a24 */ /* 0x000fe200078e02ff */
[----:B------:R-:W-:Y:S01]  /*1aa30*/  SHF.R.S32.HI R6, RZ, 0x1f, R59 ;  /* 0x0000001fff067819 */ /* 0x000fe2000001143b */
[----:B------:R-:W-:Y:S01]  /*1aa40*/  IMAD.IADD R0, R66, 0x1, -R0 ;  /* 0x0000000142007824 */ /* 0x000fe200078e0a00 */
[----:B------:R-:W-:Y:S01]  /*1aa50*/  LOP3.LUT R5, R4, 0x1ffffffe, RZ, 0xc0, !PT ;  /* 0x1ffffffe04057812 */ /* 0x000fe200078ec0ff */
[----:B------:R-:W-:Y:S01]  /*1aa60*/  IMAD R14, R81, c[0x0][0x3ec], R14 ;  /* 0x0000fb00510e7a24 */ /* 0x000fe200078e020e */
[----:B------:R-:W-:Y:S01]  /*1aa70*/  LEA.HI R6, R6, R59, RZ, 0x2 ;  /* 0x0000003b06067211 */ /* 0x000fe200078f10ff */
[----:B-----5:R-:W-:Y:S01]  /*1aa80*/  IMAD R20, R20, c[0x0][0x4e8], RZ ;  /* 0x00013a0014147a24 */ /* 0x020fe200078e02ff */
[----:B------:R-:W-:Y:S01]  /*1aa90*/  SHF.R.S32.HI R8, RZ, 0x1f, R0 ;  /* 0x0000001fff087819 */ /* 0x000fe20000011400 */
[----:B------:R-:W-:Y:S01]  /*1aaa0*/  IMAD.IADD R7, R26, 0x1, -R5 ;  /* 0x000000011a077824 */ /* 0x000fe200078e0a05 */
[----:B------:R-:W-:Y:S01]  /*1aab0*/  LOP3.LUT R6, R6, 0xffffffc, RZ, 0xc0, !PT ;  /* 0x0ffffffc06067812 */ /* 0x000fe200078ec0ff */
[----:B------:R-:W-:Y:S01]  /*1aac0*/  IMAD.SHL.U32 R5, R4, 0x20, RZ ;  /* 0x0000002004057824 */ /* 0x000fe200078e00ff */
[----:B------:R-:W-:Y:S01]  /*1aad0*/  LEA.HI R4, R8, R0, RZ, 0x2 ;  /* 0x0000000008047211 */ /* 0x000fe200078f10ff */
[----:B------:R-:W-:Y:S01]  /*1aae0*/  BSSY B0, `(.L_x_842) ;  /* 0x0000084000007945 */ /* 0x000fe20003800000 */
[----:B------:R-:W-:Y:S01]  /*1aaf0*/  MOV R8, c[0x0][0x4e8] ;  /* 0x00013a0000087a02 */ /* 0x000fe20000000f00 */
[----:B------:R-:W-:Y:S01]  /*1ab00*/  IMAD.IADD R6, R59, 0x1, -R6 ;  /* 0x000000013b067824 */ /* 0x000fe200078e0a06 */
[----:B------:R-:W-:-:S02]  /*1ab10*/  LOP3.LUT R5, R5, 0xffffffc0, RZ, 0xc0, !PT ;  /* 0xffffffc005057812 */ /* 0x000fc400078ec0ff */
[----:B------:R-:W-:Y:S02]  /*1ab20*/  SHF.R.S32.HI R4, RZ, 0x2, R4 ;  /* 0x00000002ff047819 */ /* 0x000fe40000011404 */
[----:B------:R-:W-:Y:S01]  /*1ab30*/  ISETP.NE.AND P2, PT, R8, 0x1, PT ;  /* 0x000000010800780c */ /* 0x000fe20003f45270 */
[----:B------:R-:W-:Y:S01]  /*1ab40*/  IMAD R7, R7, 0x8, R5 ;  /* 0x0000000807077824 */ /* 0x000fe200078e0205 */
[----:B------:R-:W-:Y:S01]  /*1ab50*/  LOP3.LUT P0, RZ, R0, 0x3, RZ, 0xc0, !PT ;  /* 0x0000000300ff7812 */ /* 0x000fe2000780c0ff */
[----:B------:R-:W-:Y:S01]  /*1ab60*/  IMAD R19, R6, 0x10, R4 ;  /* 0x0000001006137824 */ /* 0x000fe200078e0204 */
[----:B------:R-:W-:Y:S01]  /*1ab70*/  LEA.HI R10, R65, R66, RZ, 0x3 ;  /* 0x00000042410a7211 */ /* 0x000fe200078f18ff */
[----:B------:R-:W-:Y:S01]  /*1ab80*/  IMAD R0, R3, c[0x0][0x3a0], RZ ;  /* 0x0000e80003007a24 */ /* 0x000fe200078e02ff */
[----:B------:R-:W-:Y:S01]  /*1ab90*/  SEL R18, R69, RZ, !P1 ;  /* 0x000000ff45127207 */ /* 0x000fe20004800000 */
[----:B------:R-:W-:Y:S01]  /*1aba0*/  IMAD.WIDE.U32 R4, R81, c[0x0][0x490], R2 ;  /* 0x0001240051047a25 */ /* 0x000fe200078e0002 */
[----:B------:R-:W-:-:S02]  /*1abb0*/  IADD3 R6, R19, R7, RZ ;  /* 0x0000000713067210 */ /* 0x000fc40007ffe0ff */
[----:B------:R-:W-:Y:S01]  /*1abc0*/  SHF.R.S32.HI R21, RZ, 0x3, R10 ;  /* 0x00000003ff157819 */ /* 0x000fe2000001140a */
[----:B------:R-:W-:Y:S01]  /*1abd0*/  IMAD R7, R2, c[0x0][0x3a4], R0 ;  /* 0x0000e90002077a24 */ /* 0x000fe200078e0200 */
[----:B------:R-:W-:Y:S01]  /*1abe0*/  LOP3.LUT R12, R10, 0xfffffff8, RZ, 0xc0, !PT ;  /* 0xfffffff80a0c7812 */ /* 0x000fe200078ec0ff */
[----:B------:R-:W-:Y:S01]  /*1abf0*/  IMAD.WIDE.U32 R2, R2, c[0x0][0x3a0], RZ ;  /* 0x0000e80002027a25 */ /* 0x000fe200078e00ff */
[----:B------:R-:W-:-:S03]  /*1ac00*/  LEA.HI R23, R65, R66, RZ, 0x6 ;  /* 0x0000004241177211 */ /* 0x000fc600078f30ff */
[----:B-1----:R-:W-:Y:S01]  /*1ac10*/  IMAD R0, R80, 0x80, R6 ;  /* 0x0000008050007824 */ /* 0x002fe200078e0206 */
[----:B------:R-:W-:Y:S01]  /*1ac20*/  IADD3 R3, R3, R7, RZ ;  /* 0x0000000703037210 */ /* 0x000fe20007ffe0ff */
[----:B------:R-:W-:Y:S01]  /*1ac30*/  IMAD R8, R67, c[0x0][0x490], RZ ;  /* 0x0001240043087a24 */ /* 0x000fe200078e02ff */
[----:B------:R-:W-:Y:S01]  /*1ac40*/  SHF.R.S32.HI R6, RZ, 0x1f, R69 ;  /* 0x0000001fff067819 */ /* 0x000fe20000011445 */
[----:B------:R-:W-:-:S03]  /*1ac50*/  @P2 IMAD.HI.U32 R7, R0, c[0x0][0x4ec], RZ ;  /* 0x00013b0000072a27 */ /* 0x000fc600078e00ff */
[----:B------:R-:W-:Y:S01]  /*1ac60*/  SEL R15, R6, RZ, !P1 ;  /* 0x000000ff060f7207 */ /* 0x000fe20004800000 */
[----:B------:R-:W-:Y:S01]  /*1ac70*/  IMAD.MOV.U32 R9, RZ, RZ, R0 ;  /* 0x000000ffff097224 */ /* 0x000fe200078e0000 */
[----:B------:R-:W-:Y:S01]  /*1ac80*/  @P2 SHF.R.U32.HI R9, RZ, c[0x0][0x4f0], R7 ;  /* 0x00013c00ff092a19 */ /* 0x000fe20000011607 */
[C---:B------:R-:W-:Y:S02]  /*1ac90*/  IMAD R8, R81.reuse, c[0x0][0x494], R8 ;  /* 0x0001250051087a24 */ /* 0x040fe400078e0208 */
[----:B------:R-:W-:Y:S01]  /*1aca0*/  IMAD.WIDE.U32 R6, R81, c[0x0][0x3e8], R2 ;  /* 0x0000fa0051067a25 */ /* 0x000fe200078e0002 */
[----:B------:R-:W-:-:S03]  /*1acb0*/  SHF.L.U32 R2, R21, 0x6, RZ ;  /* 0x0000000615027819 */ /* 0x000fc600000006ff */
[----:B------:R-:W-:Y:S02]  /*1acc0*/  IMAD.MOV R10, RZ, RZ, -R9 ;  /* 0x000000ffff0a7224 */ /* 0x000fe400078e0a09 */
[----:B------:R-:W-:Y:S02]  /*1acd0*/  IMAD.IADD R5, R5, 0x1, R8 ;  /* 0x0000000105057824 */ /* 0x000fe400078e0208 */
[----:B------:R-:W-:Y:S01]  /*1ace0*/  IMAD R10, R10, c[0x0][0x4e8], R0 ;  /* 0x00013a000a0a7a24 */ /* 0x000fe200078e0200 */
[----:B------:R-:W-:Y:S01]  /*1acf0*/  LOP3.LUT R0, R2, 0x1c0, RZ, 0xc0, !PT ;  /* 0x000001c002007812 */ /* 0x000fe200078ec0ff */
[----:B------:R-:W-:Y:S02]  /*1ad00*/  IMAD.IADD R12, R66, 0x1, -R12 ;  /* 0x00000001420c7824 */ /* 0x000fe400078e0a0c */
[----:B------:R-:W-:Y:S01]  /*1ad10*/  IMAD R8, R15, c[0x0][0x498], RZ ;  /* 0x000126000f087a24 */ /* 0x000fe200078e02ff */
[----:B------:R-:W-:Y:S01]  /*1ad20*/  SHF.R.U32.HI R13, RZ, 0x3, R0 ;  /* 0x00000003ff0d7819 */ /* 0x000fe20000011600 */
[----:B------:R-:W-:-:S04]  /*1ad30*/  IMAD.WIDE.U32 R2, R18, c[0x0][0x498], R4 ;  /* 0x0001260012027a25 */ /* 0x000fc800078e0004 */
[----:B------:R-:W-:Y:S01]  /*1ad40*/  IMAD R17, R18, c[0x0][0x49c], R8 ;  /* 0x0001270012117a24 */ /* 0x000fe200078e0208 */
[----:B------:R-:W-:Y:S01]  /*1ad50*/  IADD3 R2, P1, R9, R2, RZ ;  /* 0x0000000209027210 */ /* 0x000fe20007f3e0ff */
[C---:B------:R-:W-:Y:S02]  /*1ad60*/  IMAD R11, R12.reuse, 0x10, R21 ;  /* 0x000000100c0b7824 */ /* 0x040fe400078e0215 */
[----:B------:R-:W-:Y:S01]  /*1ad70*/  IMAD.SHL.U32 R8, R12, 0x8, RZ ;  /* 0x000000080c087824 */ /* 0x000fe200078e00ff */
[----:B------:R-:W-:Y:S01]  /*1ad80*/  SHF.R.S32.HI R12, RZ, 0x1f, R9 ;  /* 0x0000001fff0c7819 */ /* 0x000fe20000011409 */
[----:B------:R-:W-:Y:S01]  /*1ad90*/  IMAD.IADD R5, R7, 0x1, R14 ;  /* 0x0000000107057824 */ /* 0x000fe200078e020e */
[----:B------:R-:W-:Y:S02]  /*1ada0*/  SHF.R.S32.HI R7, RZ, 0x1f, R10 ;  /* 0x0000001fff077819 */ /* 0x000fe4000001140a */
[----:B------:R-:W-:Y:S02]  /*1adb0*/  LEA R11, R80, R11, 0x7 ;  /* 0x0000000b500b7211 */ /* 0x000fe400078e38ff */
[----:B------:R-:W-:Y:S01]  /*1adc0*/  IADD3.X R3, R12, R3, R17, P1, !PT ;  /* 0x000000030c037210 */ /* 0x000fe20000ffe411 */
[----:B------:R-:W-:Y:S01]  /*1add0*/  IMAD R7, R7, c[0x0][0x488], RZ ;  /* 0x0001220007077a24 */ /* 0x000fe200078e02ff */
[----:B------:R-:W-:Y:S01]  /*1ade0*/  LOP3.LUT R4, R0, 0x38, R8, 0xf8, !PT ;  /* 0x0000003800047812 */ /* 0x000fe200078ef808 */
[----:B------:R-:W-:-:S03]  /*1adf0*/  @P2 IMAD.HI.U32 R0, R11, c[0x0][0x4ec], RZ ;  /* 0x00013b000b002a27 */ /* 0x000fc600078e00ff */
[----:B------:R-:W-:Y:S01]  /*1ae00*/  LOP3.LUT R22, R4, R13, RZ, 0x3c, !PT ;  /* 0x0000000d04167212 */ /* 0x000fe200078e3cff */
[----:B------:R-:W-:Y:S01]  /*1ae10*/  IMAD.WIDE.U32 R2, R10, c[0x0][0x488], R2 ;  /* 0x000122000a027a25 */ /* 0x000fe200078e0002 */
[----:B------:R-:W-:-:S03]  /*1ae20*/  MOV R4, R6 ;  /* 0x0000000600047202 */ /* 0x000fc60000000f00 */
[----:B------:R-:W-:Y:S02]  /*1ae30*/  IMAD R7, R10, c[0x0][0x48c], R7 ;  /* 0x000123000a077a24 */ /* 0x000fe400078e0207 */
[----:B------:R-:W-:Y:S01]  /*1ae40*/  IMAD.MOV.U32 R16, RZ, RZ, R11 ;  /* 0x000000ffff107224 */ /* 0x000fe200078e000b */
[----:B------:R-:W-:Y:S01]  /*1ae50*/  @P2 SHF.R.U32.HI R16, RZ, c[0x0][0x4f0], R0 ;  /* 0x00013c00ff102a19 */ /* 0x000fe20000011600 */
[----:B------:R-:W-:Y:S01]  /*1ae60*/  IMAD R17, R80, 0x80, R19 ;  /* 0x0000008050117824 */ /* 0x000fe200078e0213 */
[----:B------:R-:W-:Y:S01]  /*1ae70*/  LEA R0, P1, R2, c[0x0][0x450], 0x2 ;  /* 0x0001140002007a11 */ /* 0x000fe200078210ff */
[----:B------:R-:W-:Y:S01]  /*1ae80*/  IMAD R6, R15, c[0x0][0x3f0], RZ ;  /* 0x0000fc000f067a24 */ /* 0x000fe200078e02ff */
[----:B------:R-:W-:Y:S01]  /*1ae90*/  IADD3 R7, R3, R7, RZ ;  /* 0x0000000703077210 */ /* 0x000fe20007ffe0ff */
[----:B------:R-:W-:Y:S01]  /*1aea0*/  IMAD.MOV R10, RZ, RZ, -R16 ;  /* 0x000000ffff0a7224 */ /* 0x000fe200078e0a10 */
[----:B------:R-:W-:Y:S01]  /*1aeb0*/  IADD3 R9, R17, 0x8, RZ ;  /* 0x0000000811097810 */ /* 0x000fe20007ffe0ff */
[----:B------:R-:W-:Y:S01]  /*1aec0*/  IMAD R3, R18, c[0x0][0x3f4], R6 ;  /* 0x0000fd0012037a24 */ /* 0x000fe200078e0206 */
[----:B------:R-:W-:Y:S01]  /*1aed0*/  LEA.HI.X R2, R2, c[0x0][0x454], R7, 0x2, P1 ;  /* 0x0001150002027a11 */ /* 0x000fe200008f1407 */
[----:B------:R-:W-:Y:S01]  /*1aee0*/  IMAD.WIDE.U32 R4, R18, c[0x0][0x3f0], R4 ;  /* 0x0000fc0012047a25 */ /* 0x000fe200078e0004 */
[----:B------:R-:W-:Y:S01]  /*1aef0*/  SHF.R.S32.HI R6, RZ, 0x1f, R16 ;  /* 0x0000001fff067819 */ /* 0x000fe20000011410 */
[----:B------:R-:W-:Y:S01]  /*1af00*/  SHFL.IDX PT, R12, R0, RZ, 0x1c1f ;  /* 0x001c1fff000c7589 */ /* 0x000fe200000e0000 */
[-C--:B------:R-:W-:Y:S01]  /*1af10*/  ISETP.GE.OR P3, PT, R9, R20.reuse, P0 ;  /* 0x000000140900720c */ /* 0x080fe20000766670 */
[----:B------:R-:W-:Y:S01]  /*1af20*/  IMAD R9, R10, c[0x0][0x4e8], R11 ;  /* 0x00013a000a097a24 */ /* 0x000fe200078e020b */
[----:B------:R-:W-:Y:S01]  /*1af30*/  ISETP.GE.OR P2, PT, R17, R20, P0 ;  /* 0x000000141100720c */ /* 0x000fe20000746670 */
[----:B------:R-:W1:Y:S01]  /*1af40*/  SHFL.IDX PT, R13, R2, RZ, 0x1c1f ;  /* 0x001c1fff020d7589 */ /* 0x000e6200000e0000 */
[----:B------:R-:W-:-:S02]  /*1af50*/  IMAD.IADD R3, R5, 0x1, R3 ;  /* 0x0000000105037824 */ /* 0x000fc400078e0203 */
        /* <DEDUP_REMOVED lines=60> */
.L_x_843:
[----:B--234-:R-:W-:Y:S05]  /*1b320*/  BSYNC B0 ;  /* 0x0000000000007941 */ /* 0x01cfea0003800000 */
.L_x_842:
        /* <DEDUP_REMOVED lines=16> */
.L_x_845:
[----:B------:R-:W-:Y:S05]  /*1b430*/  BSYNC B0 ;  /* 0x0000000000007941 */ /* 0x000fea0003800000 */
.L_x_844:
        /* <DEDUP_REMOVED lines=16> */
.L_x_847:
[----:B------:R-:W-:Y:S05]  /*1b540*/  BSYNC B0 ;  /* 0x0000000000007941 */ /* 0x000fea0003800000 */
.L_x_846:
        /* <DEDUP_REMOVED lines=16> */
.L_x_849:
[----:B------:R-:W-:Y:S05]  /*1b650*/  BSYNC B0 ;  /* 0x0000000000007941 */ /* 0x000fea0003800000 */
.L_x_848:
        /* <DEDUP_REMOVED lines=16> */
.L_x_851:
[----:B------:R-:W-:Y:S05]  /*1b760*/  BSYNC B0 ;  /* 0x0000000000007941 */ /* 0x000fea0003800000 */
.L_x_850:
        /* <DEDUP_REMOVED lines=16> */
.L_x_853:
[----:B------:R-:W-:Y:S05]  /*1b870*/  BSYNC B0 ;  /* 0x0000000000007941 */ /* 0x000fea0003800000 */
.L_x_852:
        /* <DEDUP_REMOVED lines=16> */
.L_x_855:
[----:B------:R-:W-:Y:S05]  /*1b980*/  BSYNC B0 ;  /* 0x0000000000007941 */ /* 0x000fea0003800000 */
.L_x_854:
        /* <DEDUP_REMOVED lines=17> */
.L_x_840:
        /* <DEDUP_REMOVED lines=19> */
.L_x_856:
        /* <DEDUP_REMOVED lines=40> */
.L_x_858:
[----:B------:R-:W-:Y:S05]  /*1be50*/  BSYNC B0 ;  /* 0x0000000000007941 */ /* 0x000fea0003800000 */
.L_x_857:
        /* <DEDUP_REMOVED lines=34> */
[----:B------:R-:W-:Y:S01]  /*1c080*/  IMAD R0, R0, c[0x0][0x3e4], R6 ;  /* 0x0000f90000007a24 */ /* 0x000fe200078e0206 */
[----:B------:R-:W-:-:S03]  /*1c090*/  SHF.L.U32 R6, R12, 0x3, RZ ;  /* 0x000000030c067819 */ /* 0x000fc600000006ff */
[----:B------:R-:W-:Y:S01]  /*1c0a0*/  IMAD.IADD R3, R3, 0x1, R0 ;  /* 0x0000000103037824 */ /* 0x000fe200078e0200 */
[----:B------:R-:W-:Y:S01]  /*1c0b0*/  IADD3 R7, R6, 0x40, RZ ;  /* 0x0000004006077810 */ /* 0x000fe20007ffe0ff */
[----:B------:R-:W-:Y:S02]  /*1c0c0*/  IMAD R0, R4, c[0x0][0x3d8], RZ ;  /* 0x0000f60004007a24 */ /* 0x000fe400078e02ff */
[----:B------:R-:W-:-:S04]  /*1c0d0*/  IMAD.WIDE.U32 R2, R5, c[0x0][0x3d8], R2 ;  /* 0x0000f60005027a25 */ /* 0x000fc800078e0002 */
[----:B------:R-:W-:Y:S01]  /*1c0e0*/  IMAD R0, R5, c[0x0][0x3dc], R0 ;  /* 0x0000f70005007a24 */ /* 0x000fe200078e0200 */
[----:B------:R-:W-:-:S04]  /*1c0f0*/  LEA R11, P0, R2, c[0x0][0x380], 0x1 ;  /* 0x0000e000020b7a11 */ /* 0x000fc800078008ff */
[----:B------:R-:W-:-:S04]  /*1c100*/  IADD3 R0, R3, R0, RZ ;  /* 0x0000000003007210 */ /* 0x000fc80007ffe0ff */
        /* <DEDUP_REMOVED lines=14> */
.L_x_860:
[----:B------:R-:W-:Y:S05]  /*1c1f0*/  BSYNC B0 ;  /* 0x0000000000007941 */ /* 0x000fea0003800000 */
.L_x_859:
        /* <DEDUP_REMOVED lines=15> */
.L_x_862:
[----:B------:R-:W-:Y:S05]  /*1c2f0*/  BSYNC B0 ;  /* 0x0000000000007941 */ /* 0x000fea0003800000 */
.L_x_861:
        /* <DEDUP_REMOVED lines=15> */
.L_x_864:
[----:B------:R-:W-:Y:S05]  /*1c3f0*/  BSYNC B0 ;  /* 0x0000000000007941 */ /* 0x000fea0003800000 */
.L_x_863:
        /* <DEDUP_REMOVED lines=15> */
.L_x_866:
[----:B------:R-:W-:Y:S05]  /*1c4f0*/  BSYNC B0 ;  /* 0x0000000000007941 */ /* 0x000fea0003800000 */
.L_x_865:
        /* <DEDUP_REMOVED lines=15> */
.L_x_868:
[----:B------:R-:W-:Y:S05]  /*1c5f0*/  BSYNC B0 ;  /* 0x0000000000007941 */ /* 0x000fea0003800000 */
.L_x_867:
        /* <DEDUP_REMOVED lines=15> */
.L_x_870:
[----:B------:R-:W-:Y:S05]  /*1c6f0*/  BSYNC B0 ;  /* 0x0000000000007941 */ /* 0x000fea0003800000 */
.L_x_869:
        /* <DEDUP_REMOVED lines=15> */
.L_x_872:
[----:B------:R-:W-:Y:S05]  /*1c7f0*/  BSYNC B0 ;  /* 0x0000000000007941 */ /* 0x000fea0003800000 */
.L_x_871:
        /* <DEDUP_REMOVED lines=16> */
.L_x_873:
        /* <DEDUP_REMOVED lines=16> */
.L_x_1837:


//--------------------- .text._ZN7cutlass13device_kernelIN5flash19enable_sm80_to_sm89INS1_16FlashAttnFwdSm80INS1_25CollectiveMainloopFwdSm80ILi4ELi1ELb0EN4cute5tupleIJNS5_1CILi128EEENS7_ILi48EEES8_EEELi128ENS_10bfloat16_tEfNS_4arch4Sm80ELb0ELb1ELb1ELb0ELb0ELb0ELb1ELb0EEENS1_21CollectiveEpilogueFwdINS6_IJS8_S8_S9_EEENS6_IJNS7_ILi1EEESH_SH_EEESB_SD_Li128ELb0ELb1ELb0ELb0EEENS1_19SingleTileSchedulerILb0ELb0ELb1ELi128EEEEEEEEEvNT_6ParamsE --------------------------
	.section	.text._ZN7cutlass13device_kernelIN5flash19enable_sm80_to_sm89INS1_16FlashAttnFwdSm80INS1_25CollectiveMainloopFwdSm80ILi4ELi1ELb0EN4cute5tupleIJNS5_1CILi128EEENS7_ILi48EEES8_EEELi128ENS_10bfloat16_tEfNS_4arch4Sm80ELb0ELb1ELb1ELb0ELb0ELb0ELb1ELb0EEENS1_21CollectiveEpilogueFwdINS6_IJS8_S8_S9_EEENS6_IJNS7_ILi1EEESH_SH_EEESB_SD_Li128ELb0ELb1ELb0ELb0EEENS1_19SingleTileSchedulerILb0ELb0ELb1ELi128EEEEEEEEEvNT_6ParamsE,"ax",@progbits
	.sectioninfo	@"SHI_REGISTERS=255"
	.align	128
.text._ZN7cutlass13device_kernelIN5flash19enable_sm80_to_sm89INS1_16FlashAttnFwdSm80INS1_25CollectiveMainloopFwdSm80ILi4ELi1ELb0EN4cute5tupleIJNS5_1CILi128EEENS7_ILi48EEES8_EEELi128ENS_10bfloat16_tEfNS_4arch4Sm80ELb0ELb1ELb1ELb0ELb0ELb0ELb1ELb0EEENS1_21CollectiveEpilogueFwdINS6_IJS8_S8_S9_EEENS6_IJNS7_ILi1EEESH_SH_EEESB_SD_Li128ELb0ELb1ELb0ELb0EEENS1_19SingleTileSchedulerILb0ELb0ELb1ELi128EEEEEEEEEvNT_6ParamsE:
        .type           _ZN7cutlass13device_kernelIN5flash19enable_sm80_to_sm89INS1_16FlashAttnFwdSm80INS1_25CollectiveMainloopFwdSm80ILi4ELi1ELb0EN4cute5tupleIJNS5_1CILi128EEENS7_ILi48EEES8_EEELi128ENS_10bfloat16_tEfNS_4arch4Sm80ELb0ELb1ELb1ELb0ELb0ELb0ELb1ELb0EEENS1_21CollectiveEpilogueFwdINS6_IJS8_S8_S9_EEENS6_IJNS7_ILi1EEESH_SH_EEESB_SD_Li128ELb0ELb1ELb0ELb0EEENS1_19SingleTileSchedulerILb0ELb0ELb1ELi128EEEEEEEEEvNT_6ParamsE,@function
        .size           _ZN7cutlass13device_kernelIN5flash19enable_sm80_to_sm89INS1_16FlashAttnFwdSm80INS1_25CollectiveMainloopFwdSm80ILi4ELi1ELb0EN4cute5tupleIJNS5_1CILi128EEENS7_ILi48EEES8_EEELi128ENS_10bfloat16_tEfNS_4arch4Sm80ELb0ELb1ELb1ELb0ELb0ELb0ELb1ELb0EEENS1_21CollectiveEpilogueFwdINS6_IJS8_S8_S9_EEENS6_IJNS7_ILi1EEESH_SH_EEESB_SD_Li128ELb0ELb1ELb0ELb0EEENS1_19SingleTileSchedulerILb0ELb0ELb1ELi128EEEEEEEEEvNT_6ParamsE,(.L_x_1838 - _ZN7cutlass13device_kernelIN5flash19enable_sm80_to_sm89INS1_16FlashAttnFwdSm80INS1_25CollectiveMainloopFwdSm80ILi4ELi1ELb0EN4cute5tupleIJNS5_1CILi128EEENS7_ILi48EEES8_EEELi128ENS_10bfloat16_tEfNS_4arch4Sm80ELb0ELb1ELb1ELb0ELb0ELb0ELb1ELb0EEENS1_21CollectiveEpilogueFwdINS6_IJS8_S8_S9_EEENS6_IJNS7_ILi1EEESH_SH_EEESB_SD_Li128ELb0ELb1ELb0ELb0EEENS1_19SingleTileSchedulerILb0ELb0ELb1ELi128EEEEEEEEEvNT_6ParamsE)
        .other          _ZN7cutlass13device_kernelIN5flash19enable_sm80_to_sm89INS1_16FlashAttnFwdSm80INS1_25CollectiveMainloopFwdSm80ILi4ELi1ELb0EN4cute5tupleIJNS5_1CILi128EEENS7_ILi48EEES8_EEELi128ENS_10bfloat16_tEfNS_4arch4Sm80ELb0ELb1ELb1ELb0ELb0ELb0ELb1ELb0EEENS1_21CollectiveEpilogueFwdINS6_IJS8_S8_S9_EEENS6_IJNS7_ILi1EEESH_SH_EEESB_SD_Li128ELb0ELb1ELb0ELb0EEENS1_19SingleTileSchedulerILb0ELb0ELb1ELi128EEEEEEEEEvNT_6ParamsE,@"STO_CUDA_ENTRY STV_DEFAULT"
_ZN7cutlass13device_kernelIN5flash19enable_sm80_to_sm89INS1_16FlashAttnFwdSm80INS1_25CollectiveMainloopFwdSm80ILi4ELi1ELb0EN4cute5tupleIJNS5_1CILi128EEENS7_ILi48EEES8_EEELi128ENS_10bfloat16_tEfNS_4arch4Sm80ELb0ELb1ELb1ELb0ELb0ELb0ELb1ELb0EEENS1_21CollectiveEpilogueFwdINS6_IJS8_S8_S9_EEENS6_IJNS7_ILi1EEESH_SH_EEESB_SD_Li128ELb0ELb1ELb0ELb0EEENS1_19SingleTileSchedulerILb0ELb0ELb1ELi128EEEEEEEEEvNT_6ParamsE:
[----:B------:R-:W-:-:S03]  /*0000*/  MOV R1, c[0x0][0x28] ;  /* 0x00000a0000017a02 */ /* 0x000fc60000000f00 */
[----:B------:R-:W1:Y:S01]  /*0010*/  S2R R22, SR_CTAID.Z ;  /* 0x0000000000167919 */ /* 0x000e620000002700 */
[----:B------:R-:W-:Y:S02]  /*0020*/  IADD3 R1, R1, -0x68, RZ ;  /* 0xffffff9801017810 */ /* 0x000fe40007ffe0ff */
[----:B-1----:R-:W-:-:S13]  /*0030*/  ISETP.GE.AND P0, PT, R22, RZ, PT ;  /* 0x000000ff1600720c */ /* 0x002fda0003f06270 */
[----:B------:R-:W-:Y:S05]  /*0040*/  @!P0 EXIT ;  /* 0x000000000000894d */ /* 0x000fea0003800000 */
[----:B------:R-:W1:Y:S01]  /*0050*/  S2UR UR17, SR_CTAID.X ;  /* 0x00000000001179c3 */ /* 0x000e620000002500 */
[----:B------:R-:W-:Y:S01]  /*0060*/  ULDC UR6, c[0x0][0x2c4] ;  /* 0x0000b10000067ab9 */ /* 0x000fe20000000800 */
[----:B------:R-:W2:Y:S01]  /*0070*/  S2R R129, SR_TID.X ;  /* 0x0000000000817919 */ /* 0x000ea20000002100 */
[----:B------:R-:W-:Y:S02]  /*0080*/  UISETP.NE.AND UP3, UPT, UR6, 0x1, UPT ;  /* 0x000000010600788c */ /* 0x000fe4000bf65270 */
[----:B------:R-:W-:Y:S02]  /*0090*/  ULDC.64 UR4, c[0x0][0x2c8] ;  /* 0x0000b20000047ab9 */ /* 0x000fe40000000a00 */
[----:B------:R-:W-:Y:S02]  /*00a0*/  UMOV UR8, 0x1 ;  /* 0x0000000100087882 */ /* 0x000fe40000000000 */
[----:B------:R-:W-:Y:S02]  /*00b0*/  ULDC UR7, c[0x0][0x168] ;  /* 0x00005a0000077ab9 */ /* 0x000fe40000000800 */
[----:B------:R-:W-:-:S02]  /*00c0*/  UIADD3 UR7, UR8, -UR7, URZ ;  /* 0x8000000708077290 */ /* 0x000fc4000fffe03f */
[----:B-1----:R-:W-:-:S04]  /*00d0*/  USHF.L.U32 UR17, UR17, 0x7, URZ ;  /* 0x0000000711117899 */ /* 0x002fc8000800063f */
[----:B------:R-:W-:Y:S02]  /*00e0*/  @UP3 UIADD3 UR10, UR17, 0x7f, URZ ;  /* 0x0000007f110a3890 */ /* 0x000fe4000fffe03f */
[----:B------:R-:W-:Y:S02]  /*00f0*/  UIADD3 UR9, UR17, 0x7f, URZ ;  /* 0x0000007f11097890 */ /* 0x000fe4000fffe03f */
[----:B------:R-:W-:-:S04]  /*0100*/  UIMAD.WIDE.U32 UR10, UR10, UR4, URZ ;  /* 0x000000040a0a72a5 */ /* 0x000fc8000f8e003f */
[----:B------:R-:W-:-:S03]  /*0110*/  @UP3 USHF.R.U32.HI UR9, URZ, UR5, UR11 ;  /* 0x000000053f093299 */ /* 0x000fc6000801160b */
[----:B------:R-:W-:Y:S02]  /*0120*/  ULDC.64 UR4, c[0x0][0x328] ;  /* 0x0000ca0000047ab9 */ /* 0x000fe40000000a00 */
[----:B------:R-:W-:-:S03]  /*0130*/  UISETP.LE.AND UP2, UPT, UR8, UR5, UPT ;  /* 0x000000050800728c */ /* 0x000fc6000bf43270 */
[----:B------:R-:W-:Y:S02]  /*0140*/  ULDC UR5, c[0x0][0x1d0] ;  /* 0x0000740000057ab9 */ /* 0x000fe40000000800 */
[----:B------:R-:W-:Y:S01]  /*0150*/  UIADD3 UR5, UR9, UR5, UR7 ;  /* 0x0000000509057290 */ /* 0x000fe2000fffe007 */
[----:B------:R-:W-:-:S03]  /*0160*/  PLOP3.LUT P0, PT, PT, PT, UP2, 0x40, 0x0 ;  /* 0x000000000000781c */ /* 0x000fc60003f0e828 */
[----:B------:R-:W-:-:S06]  /*0170*/  UIADD3 UR4, UR5, UR4, URZ ;  /* 0x0000000405047290 */ /* 0x000fcc000fffe03f */
[----:B------:R-:W-:-:S04]  /*0180*/  MOV R0, UR4 ;  /* 0x0000000400007c02 */ /* 0x000fc80008000f00 */
[----:B------:R-:W-:Y:S05]  /*0190*/  @P0 BRA `(.L_x_874) ;  /* 0x0000013000000947 */ /* 0x000fea0003800000 */
[----:B--2---:R-:W-:Y:S01]  /*01a0*/  ISETP.LT.AND P0, PT, RZ, UR5, PT ;  /* 0x00000005ff007c0c */ /* 0x004fe2000bf01270 */
[----:B------:R-:W-:-:S12]  /*01b0*/  UIADD3 UR7, UR5, -0x1, URZ ;  /* 0xffffffff05077890 */ /* 0x000fd8000fffe03f */
[----:B------:R-:W-:Y:S05]  /*01c0*/  @P0 BRA `(.L_x_875) ;  /* 0x0000008000000947 */ /* 0x000fea0003800000 */
[----:B------:R-:W-:Y:S02]  /*01d0*/  ULDC UR4, c[0x0][0x32c] ;  /* 0x0000cb0000047ab9 */ /* 0x000fe40000000800 */
[----:B------:R-:W-:Y:S02]  /*01e0*/  UISETP.NE.AND UP0, UPT, UR8, UR4, UPT ;  /* 0x000000040800728c */ /* 0x000fe4000bf05270 */
[----:B------:R-:W-:-:S03]  /*01f0*/  UIADD3 UR7, -UR5, URZ, URZ ;  /* 0x0000003f05077290 */ /* 0x000fc6000fffe13f */
[----:B------:R-:W-:Y:S02]  /*0200*/  ULDC.64 UR4, c[0x0][0x330] ;  /* 0x0000cc0000047ab9 */ /* 0x000fe40000000a00 */
[----:B------:R-:W-:-:S04]  /*0210*/  UIMAD.WIDE.U32 UR8, UR7, UR4, URZ ;  /* 0x00000004070872a5 */ /* 0x000fc8000f8e003f */
[----:B------:R-:W-:-:S04]  /*0220*/  @UP0 USHF.R.U32.HI UR7, URZ, UR5, UR9 ;  /* 0x000000053f070299 */ /* 0x000fc80008011609 */
[----:B------:R-:W-:Y:S01]  /*0230*/  ULOP3.LUT UR7, URZ, UR7, URZ, 0x33, !UPT ;  /* 0x000000073f077292 */ /* 0x000fe2000f8e333f */
[----:B------:R-:W-:Y:S05]  /*0240*/  BRA `(.L_x_876) ;  /* 0x0000005000007947 */ /* 0x000fea0003800000 */
.L_x_875:
[----:B------:R-:W-:Y:S02]  /*0250*/  ULDC UR4, c[0x0][0x32c] ;  /* 0x0000cb0000047ab9 */ /* 0x000fe40000000800 */
[----:B------:R-:W-:-:S03]  /*0260*/  UISETP.NE.AND UP0, UPT, UR8, UR4, UPT ;  /* 0x000000040800728c */ /* 0x000fc6000bf05270 */
[----:B------:R-:W-:Y:S02]  /*0270*/  ULDC.64 UR4, c[0x0][0x330] ;  /* 0x0000cc0000047ab9 */ /* 0x000fe40000000a00 */
[----:B------:R-:W-:-:S06]  /*0280*/  UIMAD.WIDE.U32 UR8, UR7, UR4, URZ ;  /* 0x00000004070872a5 */ /* 0x000fcc000f8e003f */
[----:B------:R-:W-:Y:S02]  /*0290*/  @UP0 USHF.R.U32.HI UR7, URZ, UR5, UR9 ;  /* 0x000000053f070299 */ /* 0x000fe40008011609 */
.L_x_876:
[----:B------:R-:W-:Y:S02]  /*02a0*/  ULDC UR4, c[0x0][0x32c] ;  /* 0x0000cb0000047ab9 */ /* 0x000fe40000000800 */
[----:B------:R-:W-:-:S06]  /*02b0*/  UIMAD UR4, UR7, UR4, UR4 ;  /* 0x00000004070472a4 */ /* 0x000fcc000f8e0204 */
[----:B------:R-:W-:-:S03]  /*02c0*/  IMNMX R0, R0, UR4, PT ;  /* 0x0000000400007c17 */ /* 0x000fc6000b800200 */
.L_x_874:
[----:B--2---:R-:W-:Y:S01]  /*02d0*/  UMOV UR7, 0x2f ;  /* 0x0000002f00077882 */ /* 0x004fe20000000000 */
[----:B------:R-:W-:Y:S01]  /*02e0*/  IADD3 R0, R0, 0x2f, RZ ;  /* 0x0000002f00007810 */ /* 0x000fe20007ffe0ff */
[----:B------:R-:W-:Y:S01]  /*02f0*/  ULDC UR16, c[0x0][0x1d0] ;  /* 0x0000740000107ab9 */ /* 0x000fe20000000800 */
[----:B------:R-:W-:Y:S01]  /*0300*/  PLOP3.LUT P0, PT, PT, PT, UP2, 0x40, 0x0 ;  /* 0x000000000000781c */ /* 0x000fe20003f0e828 */
[----:B------:R-:W-:Y:S02]  /*0310*/  UIADD3 UR7, UR7, UR16, URZ ;  /* 0x0000001007077290 */ /* 0x000fe4000fffe03f */
[----:B------:R-:W-:Y:S01]  /*0320*/  ULDC.64 UR4, c[0x0][0x2c8] ;  /* 0x0000b20000047ab9 */ /* 0x000fe20000000a00 */
[----:B------:R-:W-:Y:S01]  /*0330*/  IMAD.HI R0, R0, 0x2aaaaaab, RZ ;  /* 0x2aaaaaab00007827 */ /* 0x000fe200078e02ff */
[----:B------:R-:W-:Y:S02]  /*0340*/  UIMAD.WIDE UR8, UR7, 0x2aaaaaab, URZ ;  /* 0x2aaaaaab070878a5 */ /* 0x000fe4000f8e023f */
[----:B------:R-:W-:-:S02]  /*0350*/  UIMAD.WIDE.U32 UR10, UR17, UR4, URZ ;  /* 0x00000004110a72a5 */ /* 0x000fc4000f8e003f */
[----:B------:R-:W-:Y:S01]  /*0360*/  ULDC UR7, c[0x0][0x168] ;  /* 0x00005a0000077ab9 */ /* 0x000fe20000000800 */
[----:B------:R-:W-:Y:S01]  /*0370*/  SHF.R.U32.HI R2, RZ, 0x1f, R0 ;  /* 0x0000001fff027819 */ /* 0x000fe20000011600 */
[----:B------:R-:W-:Y:S02]  /*0380*/  UIADD3 UR16, UR16, -UR7, URZ ;  /* 0x8000000710107290 */ /* 0x000fe4000fffe03f */
[----:B------:R-:W-:Y:S01]  /*0390*/  USHF.R.U32.HI UR7, URZ, 0x1f, UR9 ;  /* 0x0000001f3f077899 */ /* 0x000fe20008011609 */
[----:B------:R-:W-:Y:S01]  /*03a0*/  LEA.HI.SX32 R0, R0, R2, 0x1d ;  /* 0x0000000200007211 */ /* 0x000fe200078feaff */
[----:B------:R-:W-:Y:S02]  /*03b0*/  UMOV UR4, UR17 ;  /* 0x0000001100047c82 */ /* 0x000fe40008000000 */
[----:B------:R-:W-:Y:S02]  /*03c0*/  @UP3 USHF.R.U32.HI UR4, URZ, UR5, UR11 ;  /* 0x000000053f043299 */ /* 0x000fe4000801160b */
[----:B------:R-:W-:-:S02]  /*03d0*/  ULEA.HI.SX32 UR9, UR9, UR7, 0x1d ;  /* 0x0000000709097291 */ /* 0x000fc4000f8fea3f */
[----:B------:R-:W-:Y:S02]  /*03e0*/  UIADD3 UR4, UR16, UR4, URZ ;  /* 0x0000000410047290 */ /* 0x000fe4000fffe03f */
[----:B------:R-:W-:Y:S02]  /*03f0*/  ULDC UR5, c[0x0][0x324] ;  /* 0x0000c90000057ab9 */ /* 0x000fe40000000800 */
[----:B------:R-:W-:Y:S01]  /*0400*/  UIADD3 UR7, UR4, -UR5, URZ ;  /* 0x8000000504077290 */ /* 0x000fe2000fffe03f */
[----:B------:R-:W-:Y:S01]  /*0410*/  IMNMX R242, R0, UR9, PT ;  /* 0x0000000900f27c17 */ /* 0x000fe2000b800200 */
[----:B------:R-:W-:Y:S05]  /*0420*/  @P0 BRA `(.L_x_877) ;  /* 0x0000015000000947 */ /* 0x000fea0003800000 */
[----:B------:R-:W-:Y:S02]  /*0430*/  UMOV UR8, UR4 ;  /* 0x0000000400087c82 */ /* 0x000fe40008000000 */
[----:B------:R-:W-:-:S06]  /*0440*/  UISETP.GT.AND UP0, UPT, UR8, -0x1, UPT ;  /* 0xffffffff0800788c */ /* 0x000fcc000bf04270 */
[----:B------:R-:W-:-:S13]  /*0450*/  PLOP3.LUT P0, PT, PT, PT, UP0, 0x80, 0x0 ;  /* 0x000000000000781c */ /* 0x000fda0003f0f008 */
[----:B------:R-:W-:Y:S05]  /*0460*/  @P0 BRA `(.L_x_878) ;  /* 0x0000008000000947 */ /* 0x000fea0003800000 */
[----:B------:R-:W-:Y:S02]  /*0470*/  ULDC UR4, c[0x0][0x32c] ;  /* 0x0000cb0000047ab9 */ /* 0x000fe40000000800 */
[----:B------:R-:W-:Y:S02]  /*0480*/  UISETP.NE.AND UP0, UPT, UR4, 0x1, UPT ;  /* 0x000000010400788c */ /* 0x000fe4000bf05270 */
[----:B------:R-:W-:Y:S02]  /*0490*/  ULOP3.LUT UR8, URZ, UR8, URZ, 0x33, !UPT ;  /* 0x000000083f087292 */ /* 0x000fe4000f8e333f */
[----:B------:R-:W-:Y:S02]  /*04a0*/  ULDC.64 UR4, c[0x0][0x330] ;  /* 0x0000cc0000047ab9 */ /* 0x000fe40000000a00 */
[----:B------:R-:W-:-:S05]  /*04b0*/  UIMAD.WIDE.U32 UR10, UR8, UR4, URZ ;  /* 0x00000004080a72a5 */ /* 0x000fca000f8e003f */
[----:B------:R-:W-:-:S04]  /*04c0*/  @UP0 USHF.R.U32.HI UR8, URZ, UR5, UR11 ;  /* 0x000000053f080299 */ /* 0x000fc8000801160b */
[----:B------:R-:W-:Y:S01]  /*04d0*/  ULOP3.LUT UR8, URZ, UR8, URZ, 0x33, !UPT ;  /* 0x000000083f087292 */ /* 0x000fe2000f8e333f */
[----:B------:R-:W-:Y:S05]  /*04e0*/  BRA `(.L_x_879) ;  /* 0x0000005000007947 */ /* 0x000fea0003800000 */
.L_x_878:
[----:B------:R-:W-:Y:S02]  /*04f0*/  ULDC UR4, c[0x0][0x32c] ;  /* 0x0000cb0000047ab9 */ /* 0x000fe40000000800 */
[----:B------:R-:W-:-:S03]  /*0500*/  UISETP.NE.AND UP0, UPT, UR4, 0x1, UPT ;  /* 0x000000010400788c */ /* 0x000fc6000bf05270 */
[----:B------:R-:W-:Y:S02]  /*0510*/  ULDC.64 UR4, c[0x0][0x330] ;  /* 0x0000cc0000047ab9 */ /* 0x000fe40000000a00 */
[----:B------:R-:W-:-:S06]  /*0520*/  UIMAD.WIDE.U32 UR10, UR8, UR4, URZ ;  /* 0x00000004080a72a5 */ /* 0x000fcc000f8e003f */
[----:B------:R-:W-:Y:S02]  /*0530*/  @UP0 USHF.R.U32.HI UR8, URZ, UR5, UR11 ;  /* 0x000000053f080299 */ /* 0x000fe4000801160b */
.L_x_879:
[----:B------:R-:W-:Y:S02]  /*0540*/  ULDC UR4, c[0x0][0x32c] ;  /* 0x0000cb0000047ab9 */ /* 0x000fe40000000800 */
[----:B------:R-:W-:-:S04]  /*0550*/  UIMAD UR4, UR8, UR4, URZ ;  /* 0x00000004080472a4 */ /* 0x000fc8000f8e023f */
[----:B------:R-:W-:-:S04]  /*0560*/  UISETP.LT.AND UP0, UPT, UR7, UR4, UPT ;  /* 0x000000040700728c */ /* 0x000fc8000bf01270 */
[----:B------:R-:W-:-:S04]  /*0570*/  USEL UR7, UR7, UR4, !UP0 ;  /* 0x0000000407077287 */ /* 0x000fc8000c000000 */
.L_x_877:
[----:B------:R-:W-:Y:S01]  /*0580*/  UIMAD.WIDE UR4, UR7, 0x2aaaaaab, URZ ;  /* 0x2aaaaaab070478a5 */ /* 0x000fe2000f8e023f */
[----:B------:R-:W-:Y:S01]  /*0590*/  PLOP3.LUT P4, PT, PT, PT, PT, 0x80, 0x0 ;  /* 0x000000000000781c */ /* 0x000fe20003f8f070 */
[----:B------:R-:W-:Y:S01]  /*05a0*/  ULDC.64 UR14, c[0x0][0x118] ;  /* 0x00004600000e7ab9 */ /* 0x000fe20000000a00 */
[----:B------:R-:W-:Y:S01]  /*05b0*/  CS2R R126, SRZ ;  /* 0x00000000007e7805 */ /* 0x000fe2000001ff00 */
[----:B------:R-:W-:Y:S01]  /*05c0*/  USHF.R.U32.HI UR4, URZ, 0x1f, UR5 ;  /* 0x0000001f3f047899 */ /* 0x000fe20008011605 */
[----:B------:R-:W-:Y:S01]  /*05d0*/  CS2R R124, SRZ ;  /* 0x00000000007c7805 */ /* 0x000fe2000001ff00 */
[----:B------:R-:W-:Y:S01]  /*05e0*/  IMAD.MOV.U32 R23, RZ, RZ, RZ ;  /* 0x000000ffff177224 */ /* 0x000fe200078e00ff */
[----:B------:R-:W-:Y:S01]  /*05f0*/  CS2R R24, SRZ ;  /* 0x0000000000187805 */ /* 0x000fe2000001ff00 */
[----:B------:R-:W-:Y:S01]  /*0600*/  ULEA.HI.SX32 UR4, UR5, UR4, 0x1d ;  /* 0x0000000405047291 */ /* 0x000fe2000f8fea3f */
[----:B------:R-:W-:Y:S01]  /*0610*/  IMAD.MOV.U32 R130, RZ, RZ, RZ ;  /* 0x000000ffff827224 */ /* 0x000fe200078e00ff */
[----:B------:R-:W-:Y:S01]  /*0620*/  MOV R128, RZ ;  /* 0x000000ff00807202 */ /* 0x000fe20000000f00 */
[----:B------:R-:W-:Y:S01]  /*0630*/  CS2R R122, SRZ ;  /* 0x00000000007a7805 */ /* 0x000fe2000001ff00 */
[----:B------:R-:W-:Y:S01]  /*0640*/  UISETP.LT.AND UP0, UPT, URZ, UR4, UPT ;  /* 0x000000043f00728c */ /* 0x000fe2000bf01270 */
[----:B------:R-:W-:Y:S01]  /*0650*/  CS2R R120, SRZ ;  /* 0x0000000000787805 */ /* 0x000fe2000001ff00 */
[----:B------:R-:W-:Y:S01]  /*0660*/  IMAD.MOV.U32 R118, RZ, RZ, RZ ;  /* 0x000000ffff767224 */ /* 0x000fe200078e00ff */
[----:B------:R-:W-:Y:S01]  /*0670*/  CS2R R26, SRZ ;  /* 0x00000000001a7805 */ /* 0x000fe2000001ff00 */
[----:B------:R-:W-:Y:S01]  /*0680*/  USEL UR8, URZ, UR4, !UP0 ;  /* 0x000000043f087287 */ /* 0x000fe2000c000000 */
[----:B------:R-:W-:Y:S01]  /*0690*/  MOV R116, RZ ;  /* 0x000000ff00747202 */ /* 0x000fe20000000f00 */
[----:B------:R-:W-:Y:S01]  /*06a0*/  CS2R R110, SRZ ;  /* 0x00000000006e7805 */ /* 0x000fe2000001ff00 */
[----:B------:R-:W-:Y:S01]  /*06b0*/  CS2R R108, SRZ ;  /* 0x00000000006c7805 */ /* 0x000fe2000001ff00 */
[----:B------:R-:W-:Y:S01]  /*06c0*/  IMAD.MOV.U32 R114, RZ, RZ, RZ ;  /* 0x000000ffff727224 */ /* 0x000fe200078e00ff */
[----:B------:R-:W-:Y:S01]  /*06d0*/  CS2R R28, SRZ ;  /* 0x00000000001c7805 */ /* 0x000fe2000001ff00 */
[----:B------:R-:W-:Y:S01]  /*06e0*/  ISETP.GT.AND P0, PT, R242, UR8, PT ;  /* 0x00000008f2007c0c */ /* 0x000fe2000bf04270 */
        /* <DEDUP_REMOVED lines=63> */
[----:B------:R-:W-:Y:S05]  /*0ae0*/  @!P0 BRA `(.L_x_880) ;  /* 0x00013c4000008947 */ /* 0x000fea0003800000 */
[----:B------:R-:W-:-:S04]  /*0af0*/  ISETP.NE.U32.AND P6, PT, RZ, c[0x0][0x340], PT ;  /* 0x0000d000ff007a0c */ /* 0x000fc80003fc5070 */
[----:B------:R-:W-:-:S13]  /*0b00*/  ISETP.NE.AND.EX P6, PT, RZ, c[0x0][0x344], PT, P6 ;  /* 0x0000d100ff007a0c */ /* 0x000fda0003fc5360 */
[----:B------:R-:W-:-:S04]  /*0b10*/  @P6 IMAD.MOV.U32 R2, RZ, RZ, 0x4 ;  /* 0x00000004ff026424 */ /* 0x000fc800078e00ff */
[----:B------:R-:W-:-:S05]  /*0b20*/  @P6 IMAD.WIDE R2, R22, R2, c[0x0][0x340] ;  /* 0x0000d00016026625 */ /* 0x000fca00078e0202 */
[----:B------:R1:W2:Y:S01]  /*0b30*/  @P6 LDG.E R20, [R2.64] ;  /* 0x0000000e02146981 */ /* 0x0002a2000c1e1900 */
[----:B------:R-:W-:Y:S01]  /*0b40*/  SHF.R.S32.HI R126, RZ, 0x1f, R129 ;  /* 0x0000001fff7e7819 */ /* 0x000fe20000011481 */
[----:B------:R-:W-:Y:S01]  /*0b50*/  ULDC UR4, c[0x0][0x168] ;  /* 0x00005a0000047ab9 */ /* 0x000fe20000000800 */
[----:B------:R-:W-:Y:S01]  /*0b60*/  PLOP3.LUT P1, PT, PT, PT, UP3, 0x80, 0x0 ;  /* 0x000000000000781c */ /* 0x000fe20003f2f038 */
[----:B------:R-:W3:Y:S01]  /*0b70*/  S2R R40, SR_CTAID.Y ;  /* 0x0000000000287919 */ /* 0x000ee20000002600 */
[----:B------:R-:W-:Y:S01]  /*0b80*/  PLOP3.LUT P0, PT, PT, PT, UP3, 0x80, 0x0 ;  /* 0x000000000000781c */ /* 0x000fe20003f0f038 */
[----:B------:R-:W-:Y:S01]  /*0b90*/  UIMAD UR4, UR6, UR4, URZ ;  /* 0x00000004060472a4 */ /* 0x000fe2000f8e023f */
[----:B------:R-:W-:Y:S01]  /*0ba0*/  SHF.R.S32.HI R21, RZ, 0x1f, R22 ;  /* 0x0000001fff157819 */ /* 0x000fe20000011416 */
[----:B------:R-:W-:Y:S01]  /*0bb0*/  UMOV UR11, 0x5 ;  /* 0x00000005000b7882 */ /* 0x000fe20000000000 */
[----:B------:R-:W-:Y:S01]  /*0bc0*/  IADD3 R122, R242, -0x1, RZ ;  /* 0xfffffffff27a7810 */ /* 0x000fe20007ffe0ff */
[----:B------:R-:W-:Y:S01]  /*0bd0*/  ULDC.64 UR6, c[0x0][0x1e0] ;  /* 0x0000780000067ab9 */ /* 0x000fe20000000a00 */
[----:B------:R-:W-:Y:S01]  /*0be0*/  LEA.HI R124, R126, R129, RZ, 0x5 ;  /* 0x000000817e7c7211 */ /* 0x000fe200078f28ff */
[----:B------:R-:W-:-:S02]  /*0bf0*/  UIMAD.WIDE.U32 UR12, UR6, 0x20, URZ ;  /* 0x00000020060c78a5 */ /* 0x000fc4000f8e003f */
[----:B------:R-:W-:Y:S01]  /*0c00*/  USHF.L.U32 UR9, UR7, 0x5, URZ ;  /* 0x0000000507097899 */ /* 0x000fe2000800063f */
[----:B------:R-:W-:-:S03]  /*0c10*/  SHF.R.S32.HI R123, RZ, 0x5, R124 ;  /* 0x00000005ff7b7819 */ /* 0x000fc6000001147c */
[----:B------:R-:W-:Y:S01]  /*0c20*/  UIADD3 UR9, UR13, UR9, URZ ;  /* 0x000000090d097290 */ /* 0x000fe2000fffe03f */
[----:B-1----:R-:W-:Y:S02]  /*0c30*/  LEA.HI R2, R126, R129, RZ, 0x3 ;  /* 0x000000817e027211 */ /* 0x002fe400078f18ff */
[----:B---3--:R-:W-:Y:S01]  /*0c40*/  SHF.R.S32.HI R41, RZ, 0x1f, R40 ;  /* 0x0000001fff297819 */ /* 0x008fe20000011428 */
[----:B------:R-:W-:Y:S01]  /*0c50*/  IMAD.WIDE.U32 R6, R40, c[0x0][0x1b8], RZ ;  /* 0x00006e0028067a25 */ /* 0x000fe200078e00ff */
[----:B------:R-:W-:Y:S02]  /*0c60*/  LOP3.LUT R0, R2, 0xfffffff8, RZ, 0xc0, !PT ;  /* 0xfffffff802007812 */ /* 0x000fe400078ec0ff */
[----:B------:R-:W-:Y:S01]  /*0c70*/  SHF.R.S32.HI R29, RZ, 0x3, R2 ;  /* 0x00000003ff1d7819 */ /* 0x000fe20000011402 */
[----:B------:R-:W-:Y:S02]  /*0c80*/  IMAD R2, R41, c[0x0][0x1b8], RZ ;  /* 0x00006e0029027a24 */ /* 0x000fe400078e02ff */
[----:B------:R-:W-:Y:S01]  /*0c90*/  IMAD.IADD R31, R129, 0x1, -R0 ;  /* 0x00000001811f7824 */ /* 0x000fe200078e0a00 */
[----:B------:R-:W-:Y:S01]  /*0ca0*/  IADD3 R13, R29, UR17, RZ ;  /* 0x000000111d0d7c10 */ /* 0x000fe2000fffe0ff */
[----:B------:R-:W-:Y:S01]  /*0cb0*/  IMAD R2, R40, c[0x0][0x1bc], R2 ;  /* 0x00006f0028027a24 */ /* 0x000fe200078e0202 */
[--C-:B------:R-:W-:Y:S01]  /*0cc0*/  SHF.R.S32.HI R36, RZ, 0x1f, R29.reuse ;  /* 0x0000001fff247819 */ /* 0x100fe2000001141d */
[----:B------:R-:W-:Y:S01]  /*0cd0*/  IMAD R0, R31, 0x10, R29 ;  /* 0x000000101f007824 */ /* 0x000fe200078e021d */
[----:B------:R-:W-:Y:S01]  /*0ce0*/  IADD3 R15, R13, 0x70, RZ ;  /* 0x000000700d0f7810 */ /* 0x000fe20007ffe0ff */
[----:B------:R-:W-:-:S02]  /*0cf0*/  IMAD.IADD R3, R7, 0x1, R2 ;  /* 0x0000000107037824 */ /* 0x000fc400078e0202 */
[----:B------:R-:W-:Y:S01]  /*0d00*/  IMAD R7, R21, c[0x0][0x1c0], RZ ;  /* 0x0000700015077a24 */ /* 0x000fe200078e02ff */
[----:B------:R-:W-:Y:S01]  /*0d10*/  IADD3 R4, R0, UR17, RZ ;  /* 0x0000001100047c10 */ /* 0x000fe2000fffe0ff */
[----:B------:R-:W-:Y:S02]  /*0d20*/  IMAD.MOV.U32 R2, RZ, RZ, R6 ;  /* 0x000000ffff027224 */ /* 0x000fe400078e0006 */
[----:B------:R-:W-:Y:S02]  /*0d30*/  IMAD R6, R22, c[0x0][0x1c4], R7 ;  /* 0x0000710016067a24 */ /* 0x000fe400078e0207 */
[----:B------:R-:W-:Y:S01]  /*0d40*/  @P1 IMAD.HI.U32 R5, R4, c[0x0][0x2c8], RZ ;  /* 0x0000b20004051a27 */ /* 0x000fe200078e00ff */
[----:B------:R-:W-:-:S03]  /*0d50*/  ISETP.GE.AND P1, PT, R13, UR4, PT ;  /* 0x000000040d007c0c */ /* 0x000fc6000bf26270 */
[----:B------:R-:W-:Y:S01]  /*0d60*/  IMAD.MOV.U32 R0, RZ, RZ, R4 ;  /* 0x000000ffff007224 */ /* 0x000fe200078e0004 */
[----:B------:R-:W-:Y:S01]  /*0d70*/  @P0 SHF.R.U32.HI R0, RZ, c[0x0][0x2cc], R5 ;  /* 0x0000b300ff000a19 */ /* 0x000fe20000011605 */
[----:B------:R-:W-:-:S03]  /*0d80*/  IMAD.WIDE.U32 R2, R22, c[0x0][0x1c0], R2 ;  /* 0x0000700016027a25 */ /* 0x000fc600078e0002 */
[--C-:B------:R-:W-:Y:S01]  /*0d90*/  SHF.R.S32.HI R7, RZ, 0x1f, R0.reuse ;  /* 0x0000001fff077819 */ /* 0x100fe20000011400 */
[----:B------:R-:W-:Y:S02]  /*0da0*/  IMAD.MOV R5, RZ, RZ, -R0 ;  /* 0x000000ffff057224 */ /* 0x000fe400078e0a00 */
[----:B------:R-:W-:Y:S01]  /*0db0*/  IMAD.IADD R3, R3, 0x1, R6 ;  /* 0x0000000103037824 */ /* 0x000fe200078e0206 */
[----:B------:R-:W-:Y:S01]  /*0dc0*/  IADD3 R6, R13, 0x10, RZ ;  /* 0x000000100d067810 */ /* 0x000fe20007ffe0ff */
[----:B------:R-:W-:Y:S02]  /*0dd0*/  IMAD R5, R5, c[0x0][0x2c4], R4 ;  /* 0x0000b10005057a24 */ /* 0x000fe400078e0204 */
[----:B------:R-:W-:Y:S01]  /*0de0*/  IMAD R7, R7, c[0x0][0x1b0], RZ ;  /* 0x00006c0007077a24 */ /* 0x000fe200078e02ff */
[----:B------:R-:W-:Y:S01]  /*0df0*/  ISETP.GE.AND P4, PT, R6, UR4, PT ;  /* 0x0000000406007c0c */ /* 0x000fe2000bf86270 */
[----:B------:R-:W-:Y:S01]  /*0e00*/  IMAD.WIDE.U32 R2, R0, c[0x0][0x1b0], R2 ;  /* 0x00006c0000027a25 */ /* 0x000fe200078e0002 */
[----:B------:R-:W-:-:S03]  /*0e10*/  SHF.R.S32.HI R4, RZ, 0x1f, R5 ;  /* 0x0000001fff047819 */ /* 0x000fc60000011405 */
[----:B------:R-:W-:Y:S01]  /*0e20*/  IMAD R0, R0, c[0x0][0x1b4], R7 ;  /* 0x00006d0000007a24 */ /* 0x000fe200078e0207 */
[----:B------:R-:W-:Y:S01]  /*0e30*/  LEA.HI R7, R126, R129, RZ, 0x6 ;  /* 0x000000817e077211 */ /* 0x000fe200078f30ff */
[----:B------:R-:W-:Y:S02]  /*0e40*/  IMAD R19, R41, c[0x0][0x1e8], RZ ;  /* 0x00007a0029137a24 */ /* 0x000fe400078e02ff */
[----:B------:R-:W-:Y:S02]  /*0e50*/  IMAD.IADD R3, R3, 0x1, R0 ;  /* 0x0000000103037824 */ /* 0x000fe400078e0200 */
[----:B------:R-:W-:Y:S02]  /*0e60*/  IMAD R0, R4, c[0x0][0x1a8], RZ ;  /* 0x00006a0004007a24 */ /* 0x000fe400078e02ff */
[----:B------:R-:W-:-:S04]  /*0e70*/  IMAD.WIDE.U32 R2, R5, c[0x0][0x1a8], R2 ;  /* 0x00006a0005027a25 */ /* 0x000fc800078e0002 */
[----:B------:R-:W-:Y:S01]  /*0e80*/  IMAD R0, R5, c[0x0][0x1ac], R0 ;  /* 0x00006b0005007a24 */ /* 0x000fe200078e0200 */
[C---:B------:R-:W-:Y:S01]  /*0e90*/  LEA R17, P0, R2.reuse, c[0x0][0x160], 0x1 ;  /* 0x0000580002117a11 */ /* 0x040fe200078008ff */
[----:B------:R-:W-:Y:S02]  /*0ea0*/  IMAD.SHL.U32 R4, R31, 0x8, RZ ;  /* 0x000000081f047824 */ /* 0x000fe400078e00ff */
[----:B------:R-:W-:Y:S02]  /*0eb0*/  IMAD.IADD R0, R3, 0x1, R0 ;  /* 0x0000000103007824 */ /* 0x000fe400078e0200 */
[----:B------:R-:W-:Y:S01]  /*0ec0*/  IMAD.SHL.U32 R3, R29, 0x40, RZ ;  /* 0x000000401d037824 */ /* 0x000fe200078e00ff */
[----:B------:R-:W-:Y:S01]  /*0ed0*/  SHFL.IDX PT, R10, R17, 0x1, 0x181f ;  /* 0x00381f00110a7f89 */ /* 0x000fe200000e0000 */
[----:B------:R-:W-:Y:S01]  /*0ee0*/  IMAD.SHL.U32 R7, R7, 0x8, RZ ;  /* 0x0000000807077824 */ /* 0x000fe200078e00ff */
[----:B------:R-:W-:Y:S01]  /*0ef0*/  LEA.HI.X R16, R2, c[0x0][0x164], R0, 0x1, P0 ;  /* 0x0000590002107a11 */ /* 0x000fe200000f0c00 */
[----:B------:R-:W-:Y:S01]  /*0f00*/  IMAD R19, R40, c[0x0][0x1ec], R19 ;  /* 0x00007b0028137a24 */ /* 0x000fe200078e0213 */
[----:B------:R-:W1:Y:S01]  /*0f10*/  SHFL.IDX PT, R2, R17, RZ, 0x181f ;  /* 0x00181fff11027589 */ /* 0x000e6200000e0000 */
[----:B------:R-:W-:-:S02]  /*0f20*/  LOP3.LUT R0, R3, 0x1c0, RZ, 0xc0, !PT ;  /* 0x000001c003007812 */ /* 0x000fc400078ec0ff */
[----:B------:R-:W-:Y:S01]  /*0f30*/  ISETP.GE.AND P5, PT, R4, c[0x0][0x198], PT ;  /* 0x0000660004007a0c */ /* 0x000fe20003fa6270 */
[----:B------:R-:W3:Y:S01]  /*0f40*/  SHFL.IDX PT, R3, R16, RZ, 0x181f ;  /* 0x00181fff10037589 */ /* 0x000ee200000e0000 */
[----:B------:R-:W-:Y:S02]  /*0f50*/  LOP3.LUT R5, R0, 0x38, R4, 0xf8, !PT ;  /* 0x0000003800057812 */ /* 0x000fe400078ef804 */
[----:B------:R-:W-:Y:S01]  /*0f60*/  SHF.R.U32.HI R0, RZ, 0x3, R0 ;  /* 0x00000003ff007819 */ /* 0x000fe20000011600 */
[----:B------:R-:W4:Y:S03]  /*0f70*/  SHFL.IDX PT, R11, R16, 0x1, 0x181f ;  /* 0x00381f00100b7f89 */ /* 0x000f2600000e0000 */
[----:B------:R-:W-:Y:S02]  /*0f80*/  LOP3.LUT R6, R5, R0, RZ, 0x3c, !PT ;  /* 0x0000000005067212 */ /* 0x000fe400078e3cff */
[----:B------:R-:W-:-:S02]  /*0f90*/  IADD3 R5, R13, 0x20, RZ ;  /* 0x000000200d057810 */ /* 0x000fc40007ffe0ff */
[----:B------:R-:W-:Y:S02]  /*0fa0*/  IADD3 R0, R4, 0x40, RZ ;  /* 0x0000004004007810 */ /* 0x000fe40007ffe0ff */
[----:B------:R-:W-:Y:S02]  /*0fb0*/  ISETP.GE.AND P2, PT, R5, UR4, PT ;  /* 0x0000000405007c0c */ /* 0x000fe4000bf46270 */
[----:B------:R-:W-:Y:S02]  /*0fc0*/  @!P1 SHF.R.S32.HI R5, RZ, 0x1f, R0 ;  /* 0x0000001fff059819 */ /* 0x000fe40000011400 */
[----:B------:R-:W-:Y:S02]  /*0fd0*/  LOP3.LUT R8, R6, 0xfffffe00, R7, 0xf8, !PT ;  /* 0xfffffe0006087812 */ /* 0x000fe400078ef807 */
[----:B------:R-:W-:Y:S02]  /*0fe0*/  @!P1 LEA.HI R7, R5, R0, RZ, 0x3 ;  /* 0x0000000005079211 */ /* 0x000fe400078f18ff */
[----:B------:R-:W-:Y:S01]  /*0ff0*/  SHF.R.S32.HI R5, RZ, 0x1f, R4 ;  /* 0x0000001fff057819 */ /* 0x000fe20000011404 */
[----:B------:R-:W-:Y:S01]  /*1000*/  IMAD.SHL.U32 R243, R8, 0x2, RZ ;  /* 0x0000000208f37824 */ /* 0x000fe200078e00ff */
[----:B------:R-:W-:Y:S01]  /*1010*/  ISETP.GE.AND P3, PT, R0, c[0x0][0x198], PT ;  /* 0x0000660000007a0c */ /* 0x000fe20003f66270 */
[----:B------:R-:W5:Y:S01]  /*1020*/  SHFL.IDX PT, R8, R17, 0x2, 0x181f ;  /* 0x00581f0011087f89 */ /* 0x000f6200000e0000 */
[----:B-1----:R-:W-:-:S02]  /*1030*/  @!P1 LEA R6, P0, R4, R2, 0x1 ;  /* 0x0000000204069211 */ /* 0x002fc400078008ff */
[----:B------:R-:W-:Y:S02]  /*1040*/  @!P1 LOP3.LUT R9, R7, 0xfffffff8, RZ, 0xc0, !PT ;  /* 0xfffffff807099812 */ /* 0x000fe400078ec0ff */
[----:B---3--:R-:W-:Y:S02]  /*1050*/  @!P1 LEA.HI.X R7, R4, R3, R5, 0x1, P0 ;  /* 0x0000000304079211 */ /* 0x008fe400000f0c05 */
[----:B------:R-:W-:Y:S01]  /*1060*/  @!P4 SHF.R.S32.HI R12, RZ, 0x1f, R0 ;  /* 0x0000001fff0cc819 */ /* 0x000fe20000011400 */
[----:B------:R-:W-:Y:S02]  /*1070*/  @!P1 IMAD.WIDE R2, R9, 0x2, R2 ;  /* 0x0000000209029825 */ /* 0x000fe400078e0202 */
[----:B------:R-:W1:Y:S04]  /*1080*/  SHFL.IDX PT, R9, R16, 0x2, 0x181f ;  /* 0x00581f0010097f89 */ /* 0x000e6800000e0000 */
[----:B------:R3:W-:Y:S04]  /*1090*/  @!P1 LDGSTS.E.BYPASS.LTC128B.128 [R243+0x8080], [R6.64], !P5 ;  /* 0x0808000006f39fae */ /* 0x0007e8000e901d4e */
[----:B------:R1:W-:Y:S01]  /*10a0*/  @!P1 LDGSTS.E.BYPASS.LTC128B.128 [R243+0xc080], [R2.64], !P3 ;  /* 0x0c08000002f39fae */ /* 0x0003e2000d901d4e */
[----:B---3--:R-:W-:-:S02]  /*10b0*/  @!P4 LEA.HI R7, R12, R0, RZ, 0x3 ;  /* 0x000000000c07c211 */ /* 0x008fc400078f18ff */
[----:B------:R-:W-:Y:S02]  /*10c0*/  IADD3 R6, R13, 0x30, RZ ;  /* 0x000000300d067810 */ /* 0x000fe40007ffe0ff */
[----:B-1----:R-:W-:Y:S02]  /*10d0*/  @!P4 LEA R2, P0, R4, R10, 0x1 ;  /* 0x0000000a0402c211 */ /* 0x002fe400078008ff */
[----:B------:R-:W-:Y:S02]  /*10e0*/  @!P4 LOP3.LUT R7, R7, 0xfffffff8, RZ, 0xc0, !PT ;  /* 0xfffffff80707c812 */ /* 0x000fe400078ec0ff */
[----:B------:R-:W-:Y:S02]  /*10f0*/  ISETP.GE.AND P1, PT, R6, UR4, PT ;  /* 0x0000000406007c0c */ /* 0x000fe4000bf26270 */
[----:B------:R-:W1:Y:S01]  /*1100*/  SHFL.IDX PT, R6, R17, 0x3, 0x181f ;  /* 0x00781f0011067f89 */ /* 0x000e6200000e0000 */
[----:B----4-:R-:W-:Y:S01]  /*1110*/  @!P4 LEA.HI.X R3, R4, R11, R5, 0x1, P0 ;  /* 0x0000000b0403c211 */ /* 0x010fe200000f0c05 */
[----:B------:R-:W-:Y:S01]  /*1120*/  @!P4 IMAD.WIDE R10, R7, 0x2, R10 ;  /* 0x00000002070ac825 */ /* 0x000fe200078e020a */
[----:B------:R-:W-:Y:S01]  /*1130*/  @!P2 SHF.R.S32.HI R12, RZ, 0x1f, R0 ;  /* 0x0000001fff0ca819 */ /* 0x000fe20000011400 */
[----:B------:R-:W3:Y:S04]  /*1140*/  SHFL.IDX PT, R7, R16, 0x3, 0x181f ;  /* 0x00781f0010077f89 */ /* 0x000ee800000e0000 */
[----:B------:R4:W-:Y:S04]  /*1150*/  @!P4 LDGSTS.E.BYPASS.LTC128B.128 [R243+0x8880], [R2.64], !P5 ;  /* 0x0888000002f3cfae */ /* 0x0009e8000e901d4e */
[----:B------:R1:W-:Y:S01]  /*1160*/  @!P4 LDGSTS.E.BYPASS.LTC128B.128 [R243+0xc880], [R10.64], !P3 ;  /* 0x0c8800000af3cfae */ /* 0x0003e2000d901d4e */
[----:B----4-:R-:W-:-:S02]  /*1170*/  @!P2 LEA.HI R2, R12, R0, RZ, 0x3 ;  /* 0x000000000c02a211 */ /* 0x010fc400078f18ff */
[C---:B------:R-:W-:Y:S02]  /*1180*/  IADD3 R3, R13.reuse, 0x50, RZ ;  /* 0x000000500d037810 */ /* 0x040fe40007ffe0ff */
[----:B-1----:R-:W-:Y:S02]  /*1190*/  IADD3 R11, R13, 0x40, RZ ;  /* 0x000000400d0b7810 */ /* 0x002fe40007ffe0ff */
[----:B-----5:R-:W-:Y:S02]  /*11a0*/  @!P2 LEA R10, P4, R4, R8, 0x1 ;  /* 0x00000008040aa211 */ /* 0x020fe400078808ff */
[----:B------:R-:W-:Y:S02]  /*11b0*/  @!P2 LOP3.LUT R2, R2, 0xfffffff8, RZ, 0xc0, !PT ;  /* 0xfffffff80202a812 */ /* 0x000fe400078ec0ff */
[----:B------:R-:W-:Y:S02]  /*11c0*/  ISETP.GE.AND P0, PT, R11, UR4, PT ;  /* 0x000000040b007c0c */ /* 0x000fe4000bf06270 */
[----:B------:R-:W-:Y:S01]  /*11d0*/  @!P2 LEA.HI.X R11, R4, R9, R5, 0x1, P4 ;  /* 0x00000009040ba211 */ /* 0x000fe200020f0c05 */
[----:B------:R-:W-:Y:S01]  /*11e0*/  @!P2 IMAD.WIDE R8, R2, 0x2, R8 ;  /* 0x000000020208a825 */ /* 0x000fe200078e0208 */
[----:B------:R-:W-:Y:S01]  /*11f0*/  ISETP.GE.AND P4, PT, R3, UR4, PT ;  /* 0x0000000403007c0c */ /* 0x000fe2000bf86270 */
[----:B------:R-:W1:Y:S01]  /*1200*/  SHFL.IDX PT, R2, R17, 0x4, 0x181f ;  /* 0x00981f0011027f89 */ /* 0x000e6200000e0000 */
[----:B------:R-:W-:-:S03]  /*1210*/  @!P1 SHF.R.S32.HI R3, RZ, 0x1f, R0 ;  /* 0x0000001fff039819 */ /* 0x000fc60000011400 */
[----:B------:R4:W-:Y:S04]  /*1220*/  @!P2 LDGSTS.E.BYPASS.LTC128B.128 [R243+0x9080], [R10.64], !P5 ;  /* 0x090800000af3afae */ /* 0x0009e8000e901d4e */
[----:B------:R5:W-:Y:S04]  /*1230*/  @!P2 LDGSTS.E.BYPASS.LTC128B.128 [R243+0xd080], [R8.64], !P3 ;  /* 0x0d08000008f3afae */ /* 0x000be8000d901d4e */
[----:B------:R-:W-:Y:S02]  /*1240*/  @!P4 SHF.R.S32.HI R18, RZ, 0x1f, R0 ;  /* 0x0000001fff12c819 */ /* 0x000fe40000011400 */
[----:B----4-:R-:W-:-:S02]  /*1250*/  @!P1 LEA.HI R10, R3, R0, RZ, 0x3 ;  /* 0x00000000030a9211 */ /* 0x010fc400078f18ff */
[----:B------:R-:W4:Y:S01]  /*1260*/  SHFL.IDX PT, R3, R16, 0x4, 0x181f ;  /* 0x00981f0010037f89 */ /* 0x000f2200000e0000 */
[----:B------:R-:W-:Y:S02]  /*1270*/  IADD3 R11, R13, 0x60, RZ ;  /* 0x000000600d0b7810 */ /* 0x000fe40007ffe0ff */
[----:B-----5:R-:W-:Y:S02]  /*1280*/  @!P1 LEA R8, P2, R4, R6, 0x1 ;  /* 0x0000000604089211 */ /* 0x020fe400078408ff */
[----:B------:R-:W-:Y:S02]  /*1290*/  @!P1 LOP3.LUT R10, R10, 0xfffffff8, RZ, 0xc0, !PT ;  /* 0xfffffff80a0a9812 */ /* 0x000fe400078ec0ff */
[----:B---3--:R-:W-:Y:S02]  /*12a0*/  @!P1 LEA.HI.X R9, R4, R7, R5, 0x1, P2 ;  /* 0x0000000704099211 */ /* 0x008fe400010f0c05 */
[----:B------:R-:W-:Y:S01]  /*12b0*/  ISETP.GE.AND P2, PT, R11, UR4, PT ;  /* 0x000000040b007c0c */ /* 0x000fe2000bf46270 */
[----:B------:R-:W-:Y:S01]  /*12c0*/  @!P1 IMAD.WIDE R6, R10, 0x2, R6 ;  /* 0x000000020a069825 */ /* 0x000fe200078e0206 */
[----:B------:R-:W-:Y:S03]  /*12d0*/  SHFL.IDX PT, R11, R16, 0x5, 0x181f ;  /* 0x00b81f00100b7f89 */ /* 0x000fe600000e0000 */
[----:B------:R-:W-:Y:S01]  /*12e0*/  IMAD R10, R36, c[0x0][0x1e0], RZ ;  /* 0x00007800240a7a24 */ /* 0x000fe200078e02ff */
[----:B------:R3:W-:Y:S04]  /*12f0*/  @!P1 LDGSTS.E.BYPASS.LTC128B.128 [R243+0x9880], [R8.64], !P5 ;  /* 0x0988000008f39fae */ /* 0x0007e8000e901d4e */
[----:B------:R5:W-:Y:S01]  /*1300*/  @!P1 LDGSTS.E.BYPASS.LTC128B.128 [R243+0xd880], [R6.64], !P3 ;  /* 0x0d88000006f39fae */ /* 0x000be2000d901d4e */
[----:B-1----:R-:W-:-:S04]  /*1310*/  @!P0 LEA R12, P1, R4, R2, 0x1 ;  /* 0x00000002040c8211 */ /* 0x002fc800078208ff */
[--C-:B----4-:R-:W-:Y:S02]  /*1320*/  @!P0 LEA.HI.X R13, R4, R3, R5.reuse, 0x1, P1 ;  /* 0x00000003040d8211 */ /* 0x110fe400008f0c05 */
[----:B------:R-:W-:Y:S01]  /*1330*/  ISETP.GE.AND P1, PT, R15, UR4, PT ;  /* 0x000000040f007c0c */ /* 0x000fe2000bf26270 */
[----:B------:R-:W-:Y:S02]  /*1340*/  ULDC.64 UR4, c[0x0][0x208] ;  /* 0x0000820000047ab9 */ /* 0x000fe40000000a00 */
[----:B------:R1:W-:Y:S01]  /*1350*/  @!P0 LDGSTS.E.BYPASS.LTC128B.128 [R243+0xa080], [R12.64], !P5 ;  /* 0x0a0800000cf38fae */ /* 0x0003e2000e901d4e */
[----:B------:R-:W-:Y:S02]  /*1360*/  USHF.L.U32 UR10, UR4, 0x5, URZ ;  /* 0x00000005040a7899 */ /* 0x000fe4000800063f */
[----:B------:R-:W-:Y:S01]  /*1370*/  USHF.L.U64.HI UR11, UR4, UR11, UR5 ;  /* 0x0000000b040b7299 */ /* 0x000fe20008010205 */
[----:B---3--:R-:W-:-:S04]  /*1380*/  IMAD.WIDE.U32 R8, R29, c[0x0][0x1e0], R4 ;  /* 0x000078001d087a25 */ /* 0x008fc800078e0004 */
[----:B-----5:R-:W-:Y:S01]  /*1390*/  IMAD R7, R29, c[0x0][0x1e4], R10 ;  /* 0x000079001d077a24 */ /* 0x020fe200078e020a */
[----:B------:R-:W-:Y:S01]  /*13a0*/  @!P0 SHF.R.S32.HI R6, RZ, 0x1f, R0 ;  /* 0x0000001fff068819 */ /* 0x000fe20000011400 */
[----:B------:R-:W1:Y:S02]  /*13b0*/  SHFL.IDX PT, R10, R17, 0x5, 0x181f ;  /* 0x00b81f00110a7f89 */ /* 0x000e6400000e0000 */
[----:B------:R-:W-:Y:S01]  /*13c0*/  IMAD.IADD R9, R9, 0x1, R7 ;  /* 0x0000000109097824 */ /* 0x000fe200078e0207 */
[----:B------:R-:W-:Y:S01]  /*13d0*/  @!P0 LEA.HI R6, R6, R0, RZ, 0x3 ;  /* 0x0000000006068211 */ /* 0x000fe200078f18ff */
[----:B------:R-:W-:Y:S02]  /*13e0*/  SHFL.IDX PT, R7, R16, 0x6, 0x181f ;  /* 0x00d81f0010077f89 */ /* 0x000fe400000e0000 */
[----:B------:R-:W-:Y:S01]  /*13f0*/  IMAD.WIDE.U32 R8, R40, c[0x0][0x1e8], R8 ;  /* 0x00007a0028087a25 */ /* 0x000fe200078e0008 */
[----:B------:R-:W-:Y:S02]  /*1400*/  @!P0 LOP3.LUT R14, R6, 0xfffffff8, RZ, 0xc0, !PT ;  /* 0xfffffff8060e8812 */ /* 0x000fe400078ec0ff */
[----:B------:R-:W-:Y:S01]  /*1410*/  SHFL.IDX PT, R6, R17, 0x6, 0x181f ;  /* 0x00d81f0011067f89 */ /* 0x000fe200000e0000 */
[----:B------:R-:W-:Y:S01]  /*1420*/  IMAD.IADD R9, R9, 0x1, R19 ;  /* 0x0000000109097824 */ /* 0x000fe200078e0213 */
[----:B------:R-:W-:Y:S01]  /*1430*/  SHF.R.S32.HI R19, RZ, 0x1f, R122 ;  /* 0x0000001fff137819 */ /* 0x000fe2000001147a */
[----:B------:R-:W-:-:S02]  /*1440*/  @!P0 IMAD.WIDE R14, R14, 0x2, R2 ;  /* 0x000000020e0e8825 */ /* 0x000fc400078e0202 */
[----:B------:R2:W3:Y:S04]  /*1450*/  SHFL.IDX PT, R2, R17, 0x7, 0x181f ;  /* 0x00f81f0011027f89 */ /* 0x0004e800000e0000 */
[----:B------:R4:W-:Y:S04]  /*1460*/  @!P0 LDGSTS.E.BYPASS.LTC128B.128 [R243+0xe080], [R14.64], !P3 ;  /* 0x0e0800000ef38fae */ /* 0x0009e8000d901d4e */
[----:B------:R5:W3:Y:S01]  /*1470*/  SHFL.IDX PT, R3, R16, 0x7, 0x181f ;  /* 0x00f81f0010037f89 */ /* 0x000ae200000e0000 */
[----:B-1----:R-:W-:-:S04]  /*1480*/  @!P4 LEA R12, P0, R4, R10, 0x1 ;  /* 0x0000000a040cc211 */ /* 0x002fc800078008ff */
[----:B------:R-:W-:-:S05]  /*1490*/  @!P4 LEA.HI.X R13, R4, R11, R5, 0x1, P0 ;  /* 0x0000000b040dc211 */ /* 0x000fca00000f0c05 */
[----:B------:R1:W-:Y:S01]  /*14a0*/  @!P4 LDGSTS.E.BYPASS.LTC128B.128 [R243+0xa880], [R12.64], !P5 ;  /* 0x0a8800000cf3cfae */ /* 0x0003e2000e901d4e */
[--C-:B--2---:R-:W-:Y:S01]  /*14b0*/  @P6 SHF.R.S32.HI R17, RZ, 0x1f, R20.reuse ;  /* 0x0000001fff116819 */ /* 0x104fe20000011414 */
[----:B------:R-:W-:Y:S01]  /*14c0*/  @!P6 IMAD.MOV.U32 R17, RZ, RZ, R21 ;  /* 0x000000ffff11e224 */ /* 0x000fe200078e0015 */
[----:B----4-:R-:W-:Y:S01]  /*14d0*/  @!P4 LEA.HI R14, R18, R0, RZ, 0x3 ;  /* 0x00000000120ec211 */ /* 0x010fe200078f18ff */
[----:B-----5:R-:W-:Y:S02]  /*14e0*/  @P6 IMAD.MOV.U32 R16, RZ, RZ, R20 ;  /* 0x000000ffff106224 */ /* 0x020fe400078e0014 */
[----:B------:R-:W-:Y:S01]  /*14f0*/  @!P6 IMAD.MOV.U32 R16, RZ, RZ, R22 ;  /* 0x000000ffff10e224 */ /* 0x000fe200078e0016 */
[----:B------:R-:W-:-:S03]  /*1500*/  @!P4 LOP3.LUT R14, R14, 0xfffffff8, RZ, 0xc0, !PT ;  /* 0xfffffff80e0ec812 */ /* 0x000fc600078ec0ff */
[----:B------:R-:W-:-:S04]  /*1510*/  IMAD.WIDE.U32 R24, R16, c[0x0][0x1f0], R8 ;  /* 0x00007c0010187a25 */ /* 0x000fc800078e0008 */
[----:B------:R-:W-:Y:S01]  /*1520*/  @!P4 IMAD.WIDE R10, R14, 0x2, R10 ;  /* 0x000000020e0ac825 */ /* 0x000fe200078e020a */
[--C-:B------:R-:W-:Y:S01]  /*1530*/  @!P2 SHF.R.S32.HI R14, RZ, 0x1f, R0.reuse ;  /* 0x0000001fff0ea819 */ /* 0x100fe20000011400 */
[----:B------:R-:W-:Y:S01]  /*1540*/  STL.64 [R1+0x38], R24 ;  /* 0x0000381801007387 */ /* 0x000fe20000100a00 */
[----:B-1----:R-:W-:Y:S01]  /*1550*/  @!P1 SHF.R.S32.HI R13, RZ, 0x1f, R0 ;  /* 0x0000001fff0d9819 */ /* 0x002fe20000011400 */
[----:B------:R-:W-:Y:S02]  /*1560*/  IMAD.MOV.U32 R132, RZ, RZ, R24 ;  /* 0x000000ffff847224 */ /* 0x000fe400078e0018 */
[----:B------:R1:W-:Y:S01]  /*1570*/  @!P4 LDGSTS.E.BYPASS.LTC128B.128 [R243+0xe880], [R10.64], !P3 ;  /* 0x0e8800000af3cfae */ /* 0x0003e2000d901d4e */
[-C--:B------:R-:W-:Y:S01]  /*1580*/  @!P2 LEA.HI R14, R14, R0.reuse, RZ, 0x3 ;  /* 0x000000000e0ea211 */ /* 0x080fe200078f18ff */
[----:B------:R-:W-:Y:S01]  /*1590*/  IMAD.MOV.U32 R9, RZ, RZ, c[0x0][0x1e4] ;  /* 0x00007900ff097624 */ /* 0x000fe200078e00ff */
[----:B------:R-:W-:Y:S02]  /*15a0*/  @!P1 LEA.HI R13, R13, R0, RZ, 0x3 ;  /* 0x000000000d0d9211 */ /* 0x000fe400078f18ff */
[----:B------:R-:W-:-:S02]  /*15b0*/  @!P2 LOP3.LUT R14, R14, 0xfffffff8, RZ, 0xc0, !PT ;  /* 0xfffffff80e0ea812 */ /* 0x000fc400078ec0ff */
[C---:B---3--:R-:W-:Y:S02]  /*15c0*/  @!P1 LEA R12, P0, R4.reuse, R2, 0x1 ;  /* 0x00000002040c9211 */ /* 0x048fe400078008ff */
[----:B------:R-:W-:Y:S02]  /*15d0*/  @!P1 LOP3.LUT R15, R13, 0xfffffff8, RZ, 0xc0, !PT ;  /* 0xfffffff80d0f9812 */ /* 0x000fe400078ec0ff */
[----:B------:R-:W-:-:S03]  /*15e0*/  @!P1 LEA.HI.X R13, R4, R3, R5, 0x1, P0 ;  /* 0x00000003040d9211 */ /* 0x000fc600000f0c05 */
[----:B------:R-:W-:Y:S01]  /*15f0*/  @!P1 IMAD.WIDE R2, R15, 0x2, R2 ;  /* 0x000000020f029825 */ /* 0x000fe200078e0202 */
[----:B-1----:R-:W-:-:S04]  /*1600*/  @!P2 LEA R10, P4, R4, R6, 0x1 ;  /* 0x00000006040aa211 */ /* 0x002fc800078808ff */
[----:B------:R-:W-:Y:S01]  /*1610*/  @!P2 LEA.HI.X R11, R4, R7, R5, 0x1, P4 ;  /* 0x00000007040ba211 */ /* 0x000fe200020f0c05 */
[----:B------:R-:W-:Y:S01]  /*1620*/  @!P2 IMAD.WIDE R6, R14, 0x2, R6 ;  /* 0x000000020e06a825 */ /* 0x000fe200078e0206 */
[----:B------:R-:W-:-:S03]  /*1630*/  ISETP.GE.AND P4, PT, R4, c[0x0][0x1d4], PT ;  /* 0x0000750004007a0c */ /* 0x000fc60003f86270 */
[----:B------:R1:W-:Y:S04]  /*1640*/  @!P2 LDGSTS.E.BYPASS.LTC128B.128 [R243+0xb080], [R10.64], !P5 ;  /* 0x0b0800000af3afae */ /* 0x0003e8000e901d4e */
[----:B------:R2:W-:Y:S04]  /*1650*/  @!P2 LDGSTS.E.BYPASS.LTC128B.128 [R243+0xf080], [R6.64], !P3 ;  /* 0x0f08000006f3afae */ /* 0x0005e8000d901d4e */
[----:B------:R3:W-:Y:S04]  /*1660*/  @!P1 LDGSTS.E.BYPASS.LTC128B.128 [R243+0xb880], [R12.64], !P5 ;  /* 0x0b8800000cf39fae */ /* 0x0007e8000e901d4e */
[----:B------:R4:W-:Y:S01]  /*1670*/  @!P1 LDGSTS.E.BYPASS.LTC128B.128 [R243+0xf880], [R2.64], !P3 ;  /* 0x0f88000002f39fae */ /* 0x0009e2000d901d4e */
[----:B------:R-:W-:-:S03]  /*1680*/  ISETP.GE.AND P3, PT, R0, c[0x0][0x1d4], PT ;  /* 0x0000750000007a0c */ /* 0x000fc60003f66270 */
[----:B------:R-:W0:Y:S01]  /*1690*/  LDGDEPBAR ;  /* 0x00000000000079af */ /* 0x000e220000000000 */
[----:B-1----:R-:W-:-:S04]  /*16a0*/  IMAD.MOV.U32 R10, RZ, RZ, 0x30 ;  /* 0x00000030ff0a7424 */ /* 0x002fc800078e00ff */
[----:B------:R-:W-:Y:S02]  /*16b0*/  IMAD R28, R242, -0x30, R10 ;  /* 0xffffffd0f21c7824 */ /* 0x000fe400078e020a */
[C---:B--2---:R-:W-:Y:S02]  /*16c0*/  IMAD R7, R10.reuse, c[0x0][0x1e4], RZ ;  /* 0x000079000a077a24 */ /* 0x044fe400078e02ff */
[----:B------:R-:W-:Y:S01]  /*16d0*/  IMAD.WIDE.U32 R130, R10, c[0x0][0x1e0], RZ ;  /* 0x000078000a827a25 */ /* 0x000fe200078e00ff */
[----:B------:R-:W-:Y:S02]  /*16e0*/  IADD3 R30, R28, c[0x0][0x1d0], -R29 ;  /* 0x000074001c1e7a10 */ /* 0x000fe40007ffe81d */
[----:B---3--:R-:W-:Y:S01]  /*16f0*/  LEA.HI R13, R126, R129, RZ, 0x4 ;  /* 0x000000817e0d7211 */ /* 0x008fe200078f20ff */
[----:B------:R-:W-:Y:S01]  /*1700*/  IMAD R6, R17, c[0x0][0x1f0], RZ ;  /* 0x00007c0011067a24 */ /* 0x000fe200078e02ff */
[----:B------:R-:W-:Y:S01]  /*1710*/  ISETP.GE.AND P5, PT, R30, 0x11, PT ;  /* 0x000000111e00780c */ /* 0x000fe20003fa6270 */
[----:B------:R-:W-:Y:S01]  /*1720*/  IMAD.IADD R125, R131, 0x1, R7 ;  /* 0x00000001837d7824 */ /* 0x000fe200078e0207 */
[----:B------:R-:W-:Y:S01]  /*1730*/  BAR.SYNC.DEFER_BLOCKING 0x0 ;  /* 0x0000000000007b1d */ /* 0x000fe20000010000 */
[----:B------:R-:W-:Y:S01]  /*1740*/  IMAD R6, R16, c[0x0][0x1f4], R6 ;  /* 0x00007d0010067a24 */ /* 0x000fe200078e0206 */
[C---:B------:R-:W-:Y:S01]  /*1750*/  ISETP.GE.AND P6, PT, R30.reuse, 0x1, PT ;  /* 0x000000011e00780c */ /* 0x040fe20003fc6270 */
[----:B----4-:R-:W-:Y:S01]  /*1760*/  IMAD R2, R125, R122, RZ ;  /* 0x0000007a7d027224 */ /* 0x010fe200078e02ff */
[----:B------:R-:W-:Y:S01]  /*1770*/  ISETP.GE.AND P2, PT, R30, 0x21, PT ;  /* 0x000000211e00780c */ /* 0x000fe20003f46270 */
[----:B------:R-:W-:Y:S01]  /*1780*/  IMAD.IADD R133, R25, 0x1, R6 ;  /* 0x0000000119857824 */ /* 0x000fe200078e0206 */
[----:B------:R-:W-:Y:S01]  /*1790*/  LOP3.LUT R8, R13, 0xfffffff0, RZ, 0xc0, !PT ;  /* 0xfffffff00d087812 */ /* 0x000fe200078ec0ff */
[-C--:B------:R-:W-:Y:S01]  /*17a0*/  IMAD R6, R19, R130.reuse, R2 ;  /* 0x0000008213067224 */ /* 0x080fe200078e0202 */
[----:B------:R-:W-:Y:S01]  /*17b0*/  SHF.R.S32.HI R11, RZ, 0x4, R13 ;  /* 0x00000004ff0b7819 */ /* 0x000fe2000001140d */
[----:B------:R-:W-:Y:S01]  /*17c0*/  IMAD.MOV.U32 R12, RZ, RZ, c[0x0][0x1e0] ;  /* 0x00007800ff0c7624 */ /* 0x000fe200078e00ff */
[----:B------:R-:W-:Y:S01]  /*17d0*/  STL.64 [R1+0x30], R132 ;  /* 0x0000308401007387 */ /* 0x000fe20000100a00 */
[----:B------:R-:W-:Y:S01]  /*17e0*/  IMAD.WIDE.U32 R2, R122, R130, R132 ;  /* 0x000000827a027225 */ /* 0x000fe200078e0084 */
[----:B------:R-:W-:-:S03]  /*17f0*/  LEA.HI R13, R13, R11, RZ, 0x1 ;  /* 0x0000000b0d0d7211 */ /* 0x000fc600078f08ff */
[----:B------:R-:W-:Y:S01]  /*1800*/  IMAD.IADD R3, R3, 0x1, R6 ;  /* 0x0000000103037824 */ /* 0x000fe200078e0206 */
[----:B------:R-:W-:Y:S01]  /*1810*/  @P5 LEA R7, P0, R12, R2, 0x4 ;  /* 0x000000020c075211 */ /* 0x000fe200078020ff */
[----:B------:R-:W-:-:S03]  /*1820*/  IMAD.IADD R0, R129, 0x1, -R8 ;  /* 0x0000000181007824 */ /* 0x000fc600078e0a08 */
[----:B------:R-:W-:Y:S02]  /*1830*/  @P5 LEA.HI.X R12, R12, R3, R9, 0x4, P0 ;  /* 0x000000030c0c5211 */ /* 0x000fe400000f2409 */
[C---:B------:R-:W-:Y:S02]  /*1840*/  @P6 LEA R8, P0, R2.reuse, c[0x0][0x1c8], 0x1 ;  /* 0x0000720002086a11 */ /* 0x040fe400078008ff */
[C---:B------:R-:W-:Y:S02]  /*1850*/  @P5 LEA R6, P1, R7.reuse, c[0x0][0x1c8], 0x1 ;  /* 0x0000720007065a11 */ /* 0x040fe400078208ff */
[C---:B------:R-:W-:Y:S02]  /*1860*/  @P6 LEA.HI.X R9, R2.reuse, c[0x0][0x1cc], R3, 0x1, P0 ;  /* 0x0000730002096a11 */ /* 0x040fe400000f0c03 */
[----:B------:R-:W-:Y:S02]  /*1870*/  @P2 IADD3 R10, P0, R2, UR12, RZ ;  /* 0x0000000c020a2c10 */ /* 0x000fe4000ff1e0ff */
[----:B------:R-:W-:Y:S01]  /*1880*/  @P5 LEA.HI.X R7, R7, c[0x0][0x1cc], R12, 0x1, P1 ;  /* 0x0000730007075a11 */ /* 0x000fe200008f0c0c */
[----:B------:R-:W-:Y:S01]  /*1890*/  @!PT LDS RZ, [RZ] ;  /* 0x00000000fffff984 */ /* 0x000fe20000000800 */
[----:B------:R-:W-:Y:S01]  /*18a0*/  @!PT LDS RZ, [RZ] ;  /* 0x00000000fffff984 */ /* 0x000fe20000000800 */
[----:B------:R-:W-:Y:S01]  /*18b0*/  @!PT LDS RZ, [RZ] ;  /* 0x00000000fffff984 */ /* 0x000fe20000000800 */
[----:B------:R1:W-:Y:S01]  /*18c0*/  @P6 LDGSTS.E.BYPASS.LTC128B.128 [R243+0x5080], [R8.64], !P4 ;  /* 0x0508000008f36fae */ /* 0x0003e2000e101d4e */
[----:B------:R-:W-:-:S02]  /*18d0*/  @P2 IADD3.X R3, R3, UR9, RZ, P0, !PT ;  /* 0x0000000903032c10 */ /* 0x000fc400087fe4ff */
[C---:B------:R-:W-:Y:S01]  /*18e0*/  @P2 LEA R2, P0, R10.reuse, c[0x0][0x1c8], 0x1 ;  /* 0x000072000a022a11 */ /* 0x040fe200078008ff */
[----:B------:R1:W-:Y:S01]  /*18f0*/  @P6 LDGSTS.E.BYPASS.LTC128B.128 [R243+0x6880], [R8.64+0x80], !P3 ;  /* 0x0688008008f36fae */ /* 0x0003e2000d901d4e */
[----:B------:R-:W-:Y:S02]  /*1900*/  SHF.R.S32.HI R14, RZ, 0x1f, R0 ;  /* 0x0000001fff0e7819 */ /* 0x000fe40000011400 */
[----:B------:R-:W-:Y:S01]  /*1910*/  @P2 LEA.HI.X R3, R10, c[0x0][0x1cc], R3, 0x1, P0 ;  /* 0x000073000a032a11 */ /* 0x000fe200000f0c03 */
[----:B------:R2:W-:Y:S01]  /*1920*/  @P5 LDGSTS.E.BYPASS.LTC128B.128 [R243+0x5880], [R6.64], !P4 ;  /* 0x0588000006f35fae */ /* 0x0005e2000e101d4e */
[----:B------:R-:W-:Y:S02]  /*1930*/  LEA.HI R14, R14, R0, RZ, 0x3 ;  /* 0x000000000e0e7211 */ /* 0x000fe400078f18ff */
[----:B------:R-:W-:Y:S01]  /*1940*/  LOP3.LUT R12, R13, 0xfffffffe, RZ, 0xc0, !PT ;  /* 0xfffffffe0d0c7812 */ /* 0x000fe200078ec0ff */
[----:B------:R2:W-:Y:S01]  /*1950*/  @P5 LDGSTS.E.BYPASS.LTC128B.128 [R243+0x7080], [R6.64+0x80], !P3 ;  /* 0x0708008006f35fae */ /* 0x0005e2000d901d4e */
[----:B------:R-:W-:-:S02]  /*1960*/  LOP3.LUT R13, R14, 0xfffffff8, RZ, 0xc0, !PT ;  /* 0xfffffff80e0d7812 */ /* 0x000fc400078ec0ff */
[----:B------:R-:W-:Y:S01]  /*1970*/  LOP3.LUT P0, RZ, R31, 0x2, RZ, 0xc0, !PT ;  /* 0x000000021fff7812 */ /* 0x000fe2000780c0ff */
[----:B------:R3:W-:Y:S01]  /*1980*/  @P2 LDGSTS.E.BYPASS.LTC128B.128 [R243+0x6080], [R2.64], !P4 ;  /* 0x0608000002f32fae */ /* 0x0007e2000e101d4e */
[----:B------:R-:W-:Y:S02]  /*1990*/  IMAD.IADD R12, R11, 0x1, -R12 ;  /* 0x000000010b0c7824 */ /* 0x000fe400078e0a0c */
[----:B------:R-:W-:Y:S01]  /*19a0*/  IMAD.IADD R18, R0, 0x1, -R13 ;  /* 0x0000000100127824 */ /* 0x000fe200078e0a0d */
[----:B------:R3:W-:Y:S01]  /*19b0*/  @P2 LDGSTS.E.BYPASS.LTC128B.128 [R243+0x7880], [R2.64+0x80], !P3 ;  /* 0x0788008002f32fae */ /* 0x0007e2000d901d4e */
[----:B------:R-:W-:-:S03]  /*19c0*/  IMAD.SHL.U32 R0, R31, 0x40, RZ ;  /* 0x000000401f007824 */ /* 0x000fc600078e00ff */
[----:B------:R-:W0:Y:S01]  /*19d0*/  LDGDEPBAR ;  /* 0x00000000000079af */ /* 0x000e220000000000 */
[----:B------:R-:W-:Y:S02]  /*19e0*/  R2P PR, R18, 0x6 ;  /* 0x0000000612007804 */ /* 0x000fe40000000000 */
[----:B------:R-:W-:Y:S02]  /*19f0*/  LOP3.LUT R0, R0, 0x1c0, RZ, 0xc0, !PT ;  /* 0x000001c000007812 */ /* 0x000fe400078ec0ff */
[C---:B------:R-:W-:Y:S02]  /*1a00*/  ISETP.LT.OR P5, PT, R30.reuse, 0x1, P4 ;  /* 0x000000011e00780c */ /* 0x040fe400027a1670 */
[----:B------:R-:W-:Y:S01]  /*1a10*/  ISETP.LT.OR P6, PT, R30, 0x11, P4 ;  /* 0x000000111e00780c */ /* 0x000fe200027c1670 */
[----:B--2---:R-:W-:Y:S02]  /*1a20*/  IMAD.SHL.U32 R6, R29, 0x8, RZ ;  /* 0x000000081d067824 */ /* 0x004fe400078e00ff */
[----:B------:R-:W-:-:S03]  /*1a30*/  IMAD.SHL.U32 R7, R14, 0x40, RZ ;  /* 0x000000400e077824 */ /* 0x000fc600078e00ff */
[----:B------:R-:W-:Y:S02]  /*1a40*/  LOP3.LUT R6, R0, 0x8, R6, 0xf8, !PT ;  /* 0x0000000800067812 */ /* 0x000fe400078ef806 */
[----:B------:R-:W-:Y:S01]  /*1a50*/  SHF.R.U32.HI R0, RZ, 0x3, R0 ;  /* 0x00000003ff007819 */ /* 0x000fe20000011600 */
[----:B---3--:R-:W-:Y:S01]  /*1a60*/  IMAD.SHL.U32 R2, R18, 0x40, RZ ;  /* 0x0000004012027824 */ /* 0x008fe200078e00ff */
[----:B------:R-:W-:-:S04]  /*1a70*/  DEPBAR.LE SB0, 0x1 ;  /* 0x000080400000791a */ /* 0x000fc80000000000 */
[----:B------:R-:W-:-:S04]  /*1a80*/  DEPBAR.LE SB0, 0x0 ;  /* 0x000080000000791a */ /* 0x000fc80000000000 */
[----:B------:R-:W-:Y:S01]  /*1a90*/  IMAD.SHL.U32 R3, R12, 0x8, RZ ;  /* 0x000000080c037824 */ /* 0x000fe200078e00ff */
[----:B------:R-:W-:Y:S02]  /*1aa0*/  LOP3.LUT R2, R2, 0x1c0, RZ, 0xc0, !PT ;  /* 0x000001c002027812 */ /* 0x000fe400078ec0ff */
[----:B------:R-:W-:Y:S02]  /*1ab0*/  LOP3.LUT R121, R7, 0xfffffe00, RZ, 0xc0, !PT ;  /* 0xfffffe0007797812 */ /* 0x000fe400078ec0ff */
[----:B------:R-:W-:Y:S02]  /*1ac0*/  LOP3.LUT R3, R2, 0x8, R3, 0xf8, !PT ;  /* 0x0000000802037812 */ /* 0x000fe400078ef803 */
[----:B------:R-:W-:Y:S02]  /*1ad0*/  SHF.R.U32.HI R2, RZ, 0x3, R2 ;  /* 0x00000003ff027819 */ /* 0x000fe40000011602 */
[----:B------:R-:W-:Y:S01]  /*1ae0*/  LOP3.LUT R0, R6, R0, RZ, 0x3c, !PT ;  /* 0x0000000006007212 */ /* 0x000fe200078e3cff */
[----:B------:R-:W-:Y:S01]  /*1af0*/  IMAD R6, R41, c[0x0][0x210], RZ ;  /* 0x0000840029067a24 */ /* 0x000fe200078e02ff */
[----:B------:R-:W-:Y:S01]  /*1b00*/  LOP3.LUT R120, R3, R2, RZ, 0x3c, !PT ;  /* 0x0000000203787212 */ /* 0x000fe200078e3cff */
[----:B------:R-:W-:-:S02]  /*1b10*/  IMAD R2, R123, 0x400, R121 ;  /* 0x000004007b027824 */ /* 0x000fc400078e0279 */
[----:B------:R-:W-:Y:S02]  /*1b20*/  IMAD R0, R12, 0x200, R0 ;  /* 0x000002000c007824 */ /* 0x000fe400078e0200 */
[----:B------:R-:W-:Y:S02]  /*1b30*/  IMAD.IADD R2, R120, 0x1, R2 ;  /* 0x0000000178027824 */ /* 0x000fe400078e0202 */
[----:B------:R-:W-:Y:S01]  /*1b40*/  IMAD.SHL.U32 R224, R0, 0x2, RZ ;  /* 0x0000000200e07824 */ /* 0x000fe200078e00ff */
[----:B------:R-:W-:Y:S01]  /*1b50*/  BAR.SYNC.DEFER_BLOCKING 0x0 ;  /* 0x0000000000007b1d */ /* 0x000fe20000010000 */
[----:B------:R-:W-:Y:S02]  /*1b60*/  IMAD.SHL.U32 R231, R2, 0x2, RZ ;  /* 0x0000000202e77824 */ /* 0x000fe400078e00ff */
[----:B------:R-:W-:Y:S01]  /*1b70*/  IMAD R0, R36, c[0x0][0x208], RZ ;  /* 0x0000820024007a24 */ /* 0x000fe200078e02ff */
[----:B------:R-:W-:Y:S01]  /*1b80*/  IADD3 R235, R224, 0x50a0, RZ ;  /* 0x000050a0e0eb7810 */ /* 0x000fe20007ffe0ff */
[----:B------:R-:W-:-:S04]  /*1b90*/  IMAD.WIDE.U32 R2, R29, c[0x0][0x208], R4 ;  /* 0x000082001d027a25 */ /* 0x000fc800078e0004 */
[----:B------:R-:W-:Y:S02]  /*1ba0*/  IMAD R0, R29, c[0x0][0x20c], R0 ;  /* 0x000083001d007a24 */ /* 0x000fe400078e0200 */
[----:B------:R-:W-:Y:S02]  /*1bb0*/  IMAD.MOV.U32 R4, RZ, RZ, 0x10 ;  /* 0x00000010ff047424 */ /* 0x000fe400078e00ff */
[----:B------:R-:W-:Y:S01]  /*1bc0*/  IMAD.IADD R5, R3, 0x1, R0 ;  /* 0x0000000103057824 */ /* 0x000fe200078e0200 */
[----:B------:R-:W-:Y:S02]  /*1bd0*/  IADD3 R0, R224, 0x5080, RZ ;  /* 0x00005080e0007810 */ /* 0x000fe40007ffe0ff */
[----:B------:R-:W-:Y:S01]  /*1be0*/  SEL R3, R4, 0xfffffff0, !P1 ;  /* 0xfffffff004037807 */ /* 0x000fe20004800000 */
[----:B------:R-:W-:Y:S01]  /*1bf0*/  IMAD.MOV.U32 R4, RZ, RZ, R2 ;  /* 0x000000ffff047224 */ /* 0x000fe200078e0002 */
[----:B------:R-:W-:Y:S01]  /*1c00*/  @P0 IADD3 R235, R0, -0x20, RZ ;  /* 0xffffffe000eb0810 */ /* 0x000fe20007ffe0ff */
[----:B------:R-:W-:Y:S01]  /*1c10*/  IMAD R0, R40, c[0x0][0x214], R6 ;  /* 0x0000850028007a24 */ /* 0x000fe200078e0206 */
[----:B------:R-:W-:Y:S01]  /*1c20*/  ISETP.LT.OR P1, PT, R30, 0x1, P3 ;  /* 0x000000011e00780c */ /* 0x000fe20001f21670 */
[----:B------:R-:W-:Y:S01]  /*1c30*/  IMAD.WIDE.U32 R4, R40, c[0x0][0x210], R4 ;  /* 0x0000840028047a25 */ /* 0x000fe200078e0004 */
[----:B------:R-:W-:Y:S01]  /*1c40*/  IADD3 R241, R235, 0x800, RZ ;  /* 0x00000800ebf17810 */ /* 0x000fe20007ffe0ff */
[----:B------:R-:W-:Y:S02]  /*1c50*/  LDSM.16.M88.4 R20, [R224+0x5080] ;  /* 0x00508000e014783b */ /* 0x000fe40000000200 */
[----:B------:R-:W-:Y:S01]  /*1c60*/  IMAD.IADD R5, R5, 0x1, R0 ;  /* 0x0000000105057824 */ /* 0x000fe200078e0200 */
[----:B------:R-:W-:Y:S01]  /*1c70*/  IADD3 R240, R235, 0x1000, RZ ;  /* 0x00001000ebf07810 */ /* 0x000fe20007ffe0ff */
[----:B------:R-:W-:Y:S01]  /*1c80*/  IMAD R2, R17, c[0x0][0x218], RZ ;  /* 0x0000860011027a24 */ /* 0x000fe200078e02ff */
[----:B------:R-:W2:Y:S01]  /*1c90*/  LDSM.16.M88.4 R12, [R231+0x8080] ;  /* 0x00808000e70c783b */ /* 0x000ea20000000200 */
[----:B------:R-:W-:Y:S01]  /*1ca0*/  IMAD R0, R19, c[0x0][0x208], RZ ;  /* 0x0000820013007a24 */ /* 0x000fe200078e02ff */
[----:B------:R-:W-:Y:S01]  /*1cb0*/  IADD3 R239, R235, 0x1800, RZ ;  /* 0x00001800ebef7810 */ /* 0x000fe20007ffe0ff */
[----:B------:R-:W-:Y:S01]  /*1cc0*/  IMAD R233, R3, 0x2, R231 ;  /* 0x0000000203e97824 */ /* 0x000fe200078e02e7 */
[----:B-1----:R-:W1:Y:S01]  /*1cd0*/  LDSM.16.M88.4 R8, [R231+0xa080] ;  /* 0x00a08000e708783b */ /* 0x002e620000000200 */
[C---:B------:R-:W-:Y:S01]  /*1ce0*/  IMAD R2, R16.reuse, c[0x0][0x21c], R2 ;  /* 0x0000870010027a24 */ /* 0x040fe200078e0202 */
[C---:B------:R-:W-:Y:S01]  /*1cf0*/  IADD3 R238, R235.reuse, 0x2000, RZ ;  /* 0x00002000ebee7810 */ /* 0x040fe20007ffe0ff */
[----:B------:R-:W-:Y:S01]  /*1d00*/  IMAD.WIDE.U32 R78, R16, c[0x0][0x218], R4 ;  /* 0x00008600104e7a25 */ /* 0x000fe200078e0004 */
[----:B------:R-:W3:Y:S01]  /*1d10*/  LDSM.16.M88.4 R24, [R224+0x5880] ;  /* 0x00588000e018783b */ /* 0x000ee20000000200 */
[----:B------:R-:W-:-:S02]  /*1d20*/  IADD3 R237, R235, 0x2800, RZ ;  /* 0x00002800ebed7810 */ /* 0x000fc40007ffe0ff */
[C---:B------:R-:W-:Y:S01]  /*1d30*/  IMAD.WIDE.U32 R6, R122.reuse, c[0x0][0x208], RZ ;  /* 0x000082007a067a25 */ /* 0x040fe200078e00ff */
[----:B------:R-:W4:Y:S03]  /*1d40*/  LDSM.16.M88.4 R32, [R224+0x6080] ;  /* 0x00608000e020783b */ /* 0x000f260000000200 */
[----:B------:R-:W-:Y:S01]  /*1d50*/  IMAD R0, R122, c[0x0][0x20c], R0 ;  /* 0x000083007a007a24 */ /* 0x000fe200078e0200 */
[----:B------:R-:W-:Y:S01]  /*1d60*/  LDSM.16.M88.4 R44, [R235+0x800] ;  /* 0x00080000eb2c783b */ /* 0x000fe20000000200 */
[----:B------:R-:W-:Y:S02]  /*1d70*/  IMAD.IADD R77, R79, 0x1, R2 ;  /* 0x000000014f4d7824 */ /* 0x000fe400078e0202 */
[----:B------:R-:W-:Y:S01]  /*1d80*/  IMAD.IADD R0, R7, 0x1, R0 ;  /* 0x0000000107007824 */ /* 0x000fe200078e0200 */
[----:B------:R-:W-:Y:S01]  /*1d90*/  LDSM.16.M88.4 R48, [R235+0x1000] ;  /* 0x00100000eb30783b */ /* 0x000fe20000000200 */
[----:B------:R-:W-:-:S02]  /*1da0*/  IMAD.MOV.U32 R76, RZ, RZ, R78 ;  /* 0x000000ffff4c7224 */ /* 0x000fc400078e004e */
[----:B------:R-:W-:Y:S01]  /*1db0*/  IMAD R0, R0, 0x30, RZ ;  /* 0x0000003000007824 */ /* 0x000fe200078e02ff */
[----:B------:R-:W-:Y:S01]  /*1dc0*/  LDSM.16.M88.4 R52, [R235] ;  /* 0x00000000eb34783b */ /* 0x000fe20000000200 */
[----:B------:R-:W-:-:S03]  /*1dd0*/  IMAD.WIDE.U32 R6, R6, 0x30, R76 ;  /* 0x0000003006067825 */ /* 0x000fc600078e004c */
[----:B------:R-:W-:Y:S01]  /*1de0*/  LDSM.16.M88.4 R16, [R233+0x8080] ;  /* 0x00808000e910783b */ /* 0x000fe20000000200 */
[----:B------:R-:W-:Y:S01]  /*1df0*/  IMAD.IADD R0, R7, 0x1, R0 ;  /* 0x0000000107007824 */ /* 0x000fe200078e0200 */
[C---:B------:R-:W-:Y:S01]  /*1e00*/  LEA R4, P0, R6.reuse, c[0x0][0x1f8], 0x1 ;  /* 0x00007e0006047a11 */ /* 0x040fe200078008ff */
[----:B------:R-:W-:Y:S01]  /*1e10*/  IMAD.MOV.U32 R2, RZ, RZ, 0x20 ;  /* 0x00000020ff027424 */ /* 0x000fe200078e00ff */
[----:B------:R-:W-:Y:S02]  /*1e20*/  STL.64 [R1+0x40], R78 ;  /* 0x0000404e01007387 */ /* 0x000fe40000100a00 */
[----:B------:R-:W-:Y:S01]  /*1e30*/  LEA.HI.X R5, R6, c[0x0][0x1fc], R0, 0x1, P0 ;  /* 0x00007f0006057a11 */ /* 0x000fe200000f0c00 */
[----:B------:R-:W-:Y:S01]  /*1e40*/  IMAD.U32 R0, RZ, RZ, UR10 ;  /* 0x0000000aff007e24 */ /* 0x000fe2000f8e00ff */
[----:B------:R-:W-:Y:S01]  /*1e50*/  IADD3 R6, P0, R4, UR10, RZ ;  /* 0x0000000a04067c10 */ /* 0x000fe2000ff1e0ff */
[----:B------:R-:W-:Y:S01]  /*1e60*/  STL.64 [R1+0x20], R76 ;  /* 0x0000204c01007387 */ /* 0x000fe20000100a00 */
[----:B------:R-:W-:Y:S01]  /*1e70*/  SEL R2, R2, 0xffffffe0, !P2 ;  /* 0xffffffe002027807 */ /* 0x000fe20005000000 */
[----:B--2---:R-:W-:Y:S01]  /*1e80*/  HMMA.16816.F32.BF16 R72, R12, R20, RZ ;  /* 0x000000140c48723c */ /* 0x004fe200000418ff */
[----:B------:R-:W-:-:S02]  /*1e90*/  IADD3.X R7, R5, UR11, RZ, P0, !PT ;  /* 0x0000000b05077c10 */ /* 0x000fc400087fe4ff */
[----:B------:R-:W-:Y:S01]  /*1ea0*/  LOP3.LUT P0, RZ, R31, 0x4, RZ, 0xc0, !PT ;  /* 0x000000041fff7812 */ /* 0x000fe2000780c0ff */
[C---:B------:R-:W-:Y:S02]  /*1eb0*/  IMAD R232, R2.reuse, 0x2, R231 ;  /* 0x0000000202e87824 */ /* 0x040fe400078e02e7 */
[----:B------:R-:W-:Y:S02]  /*1ec0*/  IMAD R234, R2, 0x2, R233 ;  /* 0x0000000202ea7824 */ /* 0x000fe400078e02e9 */
[----:B-1----:R-:W-:Y:S01]  /*1ed0*/  HMMA.16816.F32.BF16 R56, R8, R20, RZ ;  /* 0x000000140838723c */ /* 0x002fe200000418ff */
[----:B------:R-:W-:-:S07]  /*1ee0*/  IMAD R236, R3, 0x2, R232 ;  /* 0x0000000203ec7824 */ /* 0x000fce00078e02e8 */
[-C--:B------:R-:W-:Y:S08]  /*1ef0*/  HMMA.16816.F32.BF16 R64, R8, R22.reuse, RZ ;  /* 0x000000160840723c */ /* 0x080ff000000418ff */
[C---:B------:R-:W-:Y:S01]  /*1f00*/  HMMA.16816.F32.BF16 R112, R12.reuse, R22, RZ ;  /* 0x000000160c70723c */ /* 0x040fe200000418ff */
[----:B------:R-:W1:Y:S04]  /*1f10*/  LDSM.16.M88.4 R20, [R233+0xa080] ;  /* 0x00a08000e914783b */ /* 0x000e680000000200 */
[----:B------:R-:W-:Y:S01]  /*1f20*/  @!PT LDS RZ, [RZ] ;  /* 0x00000000fffff984 */ /* 0x000fe20000000800 */
[----:B------:R-:W-:Y:S01]  /*1f30*/  @!PT LDS RZ, [RZ] ;  /* 0x00000000fffff984 */ /* 0x000fe20000000800 */
[----:B------:R-:W-:Y:S01]  /*1f40*/  @!PT LDS RZ, [RZ] ;  /* 0x00000000fffff984 */ /* 0x000fe20000000800 */
[----:B------:R2:W-:Y:S03]  /*1f50*/  LDGSTS.E.BYPASS.LTC128B.128 [R243+0x2080], [R4.64], !P5 ;  /* 0x0208000004f37fae */ /* 0x0005e6000e901d4e */
[----:B---3--:R-:W-:Y:S01]  /*1f60*/  HMMA.16816.F32.BF16 R68, R12, R24, RZ ;  /* 0x000000180c44723c */ /* 0x008fe200000418ff */
[----:B------:R2:W-:Y:S04]  /*1f70*/  LDGSTS.E.BYPASS.LTC128B.128 [R243+0x3880], [R4.64+0x80], !P1 ;  /* 0x0388008004f37fae */ /* 0x0005e8000c901d4e */
[----:B------:R3:W-:Y:S01]  /*1f80*/  LDGSTS.E.BYPASS.LTC128B.128 [R243+0x2880], [R6.64], !P6 ;  /* 0x0288000006f37fae */ /* 0x0007e2000f101d4e */
[----:B------:R-:W-:-:S02]  /*1f90*/  ISETP.LT.OR P6, PT, R30, 0x11, P3 ;  /* 0x000000111e00780c */ /* 0x000fc40001fc1670 */
[C---:B------:R-:W-:Y:S08]  /*1fa0*/  HMMA.16816.F32.BF16 R36, R8.reuse, R24, RZ ;  /* 0x000000180824723c */ /* 0x040ff000000418ff */
[-C--:B------:R-:W-:Y:S08]  /*1fb0*/  HMMA.16816.F32.BF16 R60, R8, R26.reuse, RZ ;  /* 0x0000001a083c723c */ /* 0x080ff000000418ff */
[----:B------:R-:W-:Y:S08]  /*1fc0*/  HMMA.16816.F32.BF16 R108, R12, R26, RZ ;  /* 0x0000001a0c6c723c */ /* 0x000ff000000418ff */
[C---:B----4-:R-:W-:Y:S08]  /*1fd0*/  HMMA.16816.F32.BF16 R24, R8.reuse, R32, RZ ;  /* 0x000000200818723c */ /* 0x050ff000000418ff */
[----:B------:R-:W-:Y:S07]  /*1fe0*/  HMMA.16816.F32.BF16 R40, R8, R34, RZ ;  /* 0x000000220828723c */ /* 0x000fee00000418ff */
[----:B------:R-:W-:Y:S01]  /*1ff0*/  IADD3 R8, P5, P1, R0, 0x80, R4 ;  /* 0x0000008000087810 */ /* 0x000fe200079be004 */
[----:B------:R-:W-:Y:S01]  /*2000*/  IMAD.MOV.U32 R0, RZ, RZ, 0x40 ;  /* 0x00000040ff007424 */ /* 0x000fe200078e00ff */
[----:B--2---:R-:W-:Y:S01]  /*2010*/  IADD3 R4, P2, R6, UR10, RZ ;  /* 0x0000000a06047c10 */ /* 0x004fe2000ff5e0ff */
[----:B------:R-:W-:Y:S01]  /*2020*/  HMMA.16816.F32.BF16 R92, R12, R32, RZ ;  /* 0x000000200c5c723c */ /* 0x000fe200000418ff */
[----:B------:R-:W-:-:S02]  /*2030*/  IADD3.X R9, RZ, UR11, R5, P5, P1 ;  /* 0x0000000bff097c10 */ /* 0x000fc4000afe2405 */
[C---:B------:R-:W-:Y:S02]  /*2040*/  ISETP.LT.OR P5, PT, R30.reuse, 0x21, P4 ;  /* 0x000000211e00780c */ /* 0x040fe400027a1670 */
[----:B------:R-:W-:Y:S01]  /*2050*/  ISETP.LT.OR P1, PT, R30, 0x21, P3 ;  /* 0x000000211e00780c */ /* 0x000fe20001f21670 */
[----:B------:R2:W-:Y:S01]  /*2060*/  LDGSTS.E.BYPASS.LTC128B.128 [R243+0x4080], [R8.64], !P6 ;  /* 0x0408000008f37fae */ /* 0x0005e2000f101d4e */
[----:B------:R-:W-:Y:S01]  /*2070*/  SEL R0, R0, 0xffffffc0, !P0 ;  /* 0xffffffc000007807 */ /* 0x000fe20004000000 */
[----:B------:R-:W-:Y:S01]  /*2080*/  HMMA.16816.F32.BF16 R104, R12, R34, RZ ;  /* 0x000000220c68723c */ /* 0x000fe200000418ff */
[----:B------:R-:W-:Y:S02]  /*2090*/  IADD3.X R5, R7, UR11, RZ, P2, !PT ;  /* 0x0000000b07057c10 */ /* 0x000fe400097fe4ff */
[----:B------:R-:W-:Y:S01]  /*20a0*/  ISETP.GT.AND P0, PT, R122, UR8, PT ;  /* 0x000000087a007c0c */ /* 0x000fe2000bf04270 */
[----:B------:R-:W-:Y:S02]  /*20b0*/  IMAD.IADD R230, R224, 0x1, R0 ;  /* 0x00000001e0e67824 */ /* 0x000fe400078e0200 */
[----:B------:R-:W-:Y:S01]  /*20c0*/  IMAD.IADD R229, R0, 0x1, R235 ;  /* 0x0000000100e57824 */ /* 0x000fe200078e02eb */
[----:B------:R-:W-:Y:S01]  /*20d0*/  LOP3.LUT R0, R120, R121, RZ, 0xfc, !PT ;  /* 0x0000007978007212 */ /* 0x000fe200078efcff */
[----:B------:R3:W-:Y:S01]  /*20e0*/  LDGSTS.E.BYPASS.LTC128B.128 [R243+0x3080], [R4.64], !P5 ;  /* 0x0308000004f37fae */ /* 0x0007e2000e901d4e */
[C---:B-1----:R-:W-:Y:S03]  /*20f0*/  HMMA.16816.F32.BF16 R96, R20.reuse, R44, R36 ;  /* 0x0000002c1460723c */ /* 0x042fe60000041824 */
[----:B------:R3:W-:Y:S04]  /*2100*/  LDGSTS.E.BYPASS.LTC128B.128 [R243+0x4880], [R4.64+0x80], !P1 ;  /* 0x0488008004f37fae */ /* 0x0007e8000c901d4e */
[----:B------:R-:W-:Y:S01]  /*2110*/  LDSM.16.M88.4 R32, [R230+0x5080] ;  /* 0x00508000e620783b */ /* 0x000fe20000000200 */
[C---:B------:R-:W-:Y:S03]  /*2120*/  HMMA.16816.F32.BF16 R88, R20.reuse, R48, R24 ;  /* 0x000000301458723c */ /* 0x040fe60000041818 */
[----:B------:R-:W-:Y:S04]  /*2130*/  LDSM.16.M88.4 R24, [R230+0x5880] ;  /* 0x00588000e618783b */ /* 0x000fe80000000200 */
[----:B------:R-:W-:Y:S01]  /*2140*/  LDSM.16.M88.4 R36, [R230+0x6080] ;  /* 0x00608000e624783b */ /* 0x000fe20000000200 */
[C---:B------:R-:W-:Y:S03]  /*2150*/  HMMA.16816.F32.BF16 R100, R20.reuse, R52, R56 ;  /* 0x000000341464723c */ /* 0x040fe60000041838 */
[----:B--2---:R-:W1:Y:S04]  /*2160*/  LDSM.16.M88.4 R8, [R232+0xa080] ;  /* 0x00a08000e808783b */ /* 0x004e680000000200 */
[----:B------:R-:W2:Y:S01]  /*2170*/  LDSM.16.M88.4 R12, [R232+0x8080] ;  /* 0x00808000e80c783b */ /* 0x000ea20000000200 */
[C---:B------:R-:W-:Y:S03]  /*2180*/  HMMA.16816.F32.BF16 R84, R20.reuse, R54, R64 ;  /* 0x000000361454723c */ /* 0x040fe60000041840 */
[----:B------:R-:W-:Y:S04]  /*2190*/  LDSM.16.M88.4 R64, [R229+0x800] ;  /* 0x00080000e540783b */ /* 0x000fe80000000200 */
[----:B---3--:R-:W-:Y:S01]  /*21a0*/  LDSM.16.M88.4 R4, [R234+0xa080] ;  /* 0x00a08000ea04783b */ /* 0x008fe20000000200 */
[C---:B------:R-:W-:Y:S03]  /*21b0*/  HMMA.16816.F32.BF16 R80, R20.reuse, R46, R60 ;  /* 0x0000002e1450723c */ /* 0x040fe6000004183c */
[----:B------:R-:W-:Y:S04]  /*21c0*/  LDSM.16.M88.4 R60, [R229+0x1000] ;  /* 0x00100000e53c783b */ /* 0x000fe80000000200 */
[----:B------:R-:W0:Y:S01]  /*21d0*/  LDGDEPBAR ;  /* 0x00000000000079af */ /* 0x000e220000000000 */
[----:B------:R-:W-:Y:S03]  /*21e0*/  HMMA.16816.F32.BF16 R76, R20, R50, R40 ;  /* 0x00000032144c723c */ /* 0x000fe60000041828 */
[----:B------:R-:W3:Y:S04]  /*21f0*/  LDSM.16.M88.4 R40, [R229] ;  /* 0x00000000e528783b */ /* 0x000ee80000000200 */
[----:B------:R-:W4:Y:S01]  /*2200*/  LDSM.16.M88.4 R20, [R234+0x8080] ;  /* 0x00808000ea14783b */ /* 0x000f220000000200 */
[C---:B------:R-:W-:Y:S08]  /*2210*/  HMMA.16816.F32.BF16 R72, R16.reuse, R52, R72 ;  /* 0x000000341048723c */ /* 0x040ff00000041848 */
[C---:B------:R-:W-:Y:S08]  /*2220*/  HMMA.16816.F32.BF16 R68, R16.reuse, R44, R68 ;  /* 0x0000002c1044723c */ /* 0x040ff00000041844 */
[C---:B------:R-:W-:Y:S08]  /*2230*/  HMMA.16816.F32.BF16 R52, R16.reuse, R54, R112 ;  /* 0x000000361034723c */ /* 0x040ff00000041870 */
[C---:B------:R-:W-:Y:S08]  /*2240*/  HMMA.16816.F32.BF16 R56, R16.reuse, R48, R92 ;  /* 0x000000301038723c */ /* 0x040ff0000004185c */
[C---:B------:R-:W-:Y:S08]  /*2250*/  HMMA.16816.F32.BF16 R44, R16.reuse, R46, R108 ;  /* 0x0000002e102c723c */ /* 0x040ff0000004186c */
[----:B------:R-:W-:Y:S01]  /*2260*/  HMMA.16816.F32.BF16 R48, R16, R50, R104 ;  /* 0x000000321030723c */ /* 0x000fe20000041868 */
[----:B------:R-:W-:Y:S07]  /*2270*/  LDSM.16.M88.4 R16, [R231+0xe080] ;  /* 0x00e08000e710783b */ /* 0x000fee0000000200 */
[C---:B-1----:R-:W-:Y:S08]  /*2280*/  HMMA.16816.F32.BF16 R92, R8.reuse, R32, R100 ;  /* 0x00000020085c723c */ /* 0x042ff00000041864 */
[C---:B------:R-:W-:Y:S08]  /*2290*/  HMMA.16816.F32.BF16 R96, R8.reuse, R24, R96 ;  /* 0x000000180860723c */ /* 0x040ff00000041860 */
[C---:B------:R-:W-:Y:S08]  /*22a0*/  HMMA.16816.F32.BF16 R88, R8.reuse, R36, R88 ;  /* 0x000000240858723c */ /* 0x040ff00000041858 */
[C---:B------:R-:W-:Y:S08]  /*22b0*/  HMMA.16816.F32.BF16 R84, R8.reuse, R34, R84 ;  /* 0x000000220854723c */ /* 0x040ff00000041854 */
[C---:B------:R-:W-:Y:S08]  /*22c0*/  HMMA.16816.F32.BF16 R80, R8.reuse, R26, R80 ;  /* 0x0000001a0850723c */ /* 0x040ff00000041850 */
[----:B------:R-:W-:Y:S08]  /*22d0*/  HMMA.16816.F32.BF16 R8, R8, R38, R76 ;  /* 0x000000260808723c */ /* 0x000ff0000004184c */
[C---:B--2---:R-:W-:Y:S08]  /*22e0*/  HMMA.16816.F32.BF16 R72, R12.reuse, R32, R72 ;  /* 0x000000200c48723c */ /* 0x044ff00000041848 */
[C---:B------:R-:W-:Y:S01]  /*22f0*/  HMMA.16816.F32.BF16 R52, R12.reuse, R34, R52 ;  /* 0x000000220c34723c */ /* 0x040fe20000041834 */
[----:B------:R-:W1:Y:S07]  /*2300*/  LDSM.16.M88.4 R32, [R224+0x6880] ;  /* 0x00688000e020783b */ /* 0x000e6e0000000200 */
[C---:B------:R-:W-:Y:S08]  /*2310*/  HMMA.16816.F32.BF16 R108, R12.reuse, R24, R68 ;  /* 0x000000180c6c723c */ /* 0x040ff00000041844 */
[C---:B------:R-:W-:Y:S01]  /*2320*/  HMMA.16816.F32.BF16 R116, R12.reuse, R26, R44 ;  /* 0x0000001a0c74723c */ /* 0x040fe2000004182c */
[----:B------:R-:W2:Y:S07]  /*2330*/  LDSM.16.M88.4 R24, [R224+0x7080] ;  /* 0x00708000e018783b */ /* 0x000eae0000000200 */
[C---:B------:R-:W-:Y:S08]  /*2340*/  HMMA.16816.F32.BF16 R112, R12.reuse, R36, R56 ;  /* 0x000000240c70723c */ /* 0x040ff00000041838 */
[----:B------:R-:W-:Y:S01]  /*2350*/  HMMA.16816.F32.BF16 R56, R12, R38, R48 ;  /* 0x000000260c38723c */ /* 0x000fe20000041830 */
[----:B------:R-:W5:Y:S04]  /*2360*/  LDSM.16.M88.4 R12, [R224+0x7880] ;  /* 0x00788000e00c783b */ /* 0x000f680000000200 */
[----:B------:R-:W-:Y:S03]  /*2370*/  LDSM.16.M88.4 R48, [R235+0x2000] ;  /* 0x00200000eb30783b */ /* 0x000fe60000000200 */
[C---:B---3--:R-:W-:Y:S08]  /*2380*/  HMMA.16816.F32.BF16 R44, R4.reuse, R40, R92 ;  /* 0x00000028042c723c */ /* 0x048ff0000004185c */
[C---:B------:R-:W-:Y:S08]  /*2390*/  HMMA.16816.F32.BF16 R36, R4.reuse, R42, R84 ;  /* 0x0000002a0424723c */ /* 0x040ff00000041854 */
[C---:B------:R-:W-:Y:S08]  /*23a0*/  HMMA.16816.F32.BF16 R68, R4.reuse, R64, R96 ;  /* 0x000000400444723c */ /* 0x040ff00000041860 */
[C---:B------:R-:W-:Y:S01]  /*23b0*/  HMMA.16816.F32.BF16 R100, R4.reuse, R62, R8 ;  /* 0x0000003e0464723c */ /* 0x040fe20000041808 */
[----:B------:R-:W3:Y:S07]  /*23c0*/  LDSM.16.M88.4 R8, [R231+0xc080] ;  /* 0x00c08000e708783b */ /* 0x000eee0000000200 */
[C---:B------:R-:W-:Y:S08]  /*23d0*/  HMMA.16816.F32.BF16 R76, R4.reuse, R66, R80 ;  /* 0x00000042044c723c */ /* 0x040ff00000041850 */
[----:B------:R-:W-:Y:S01]  /*23e0*/  HMMA.16816.F32.BF16 R104, R4, R60, R88 ;  /* 0x0000003c0468723c */ /* 0x000fe20000041858 */
[----:B------:R-:W1:Y:S07]  /*23f0*/  LDSM.16.M88.4 R4, [R233+0xe080] ;  /* 0x00e08000e904783b */ /* 0x000e6e0000000200 */
[C---:B----4-:R-:W-:Y:S01]  /*2400*/  HMMA.16816.F32.BF16 R96, R20.reuse, R40, R72 ;  /* 0x000000281460723c */ /* 0x050fe20000041848 */
[----:B------:R-:W4:Y:S07]  /*2410*/  LDSM.16.M88.4 R72, [R235+0x2800] ;  /* 0x00280000eb48783b */ /* 0x000f2e0000000200 */
[C---:B------:R-:W-:Y:S01]  /*2420*/  HMMA.16816.F32.BF16 R88, R20.reuse, R42, R52 ;  /* 0x0000002a1458723c */ /* 0x040fe20000041834 */
[----:B------:R-:W2:Y:S07]  /*2430*/  LDSM.16.M88.4 R52, [R235+0x1800] ;  /* 0x00180000eb34783b */ /* 0x000eae0000000200 */
[C---:B------:R-:W-:Y:S08]  /*2440*/  HMMA.16816.F32.BF16 R92, R20.reuse, R64, R108 ;  /* 0x00000040145c723c */ /* 0x040ff0000004186c */
[C---:B------:R-:W-:Y:S08]  /*2450*/  HMMA.16816.F32.BF16 R108, R20.reuse, R66, R116 ;  /* 0x00000042146c723c */ /* 0x040ff00000041874 */
[C---:B------:R-:W-:Y:S08]  /*2460*/  HMMA.16816.F32.BF16 R112, R20.reuse, R60, R112 ;  /* 0x0000003c1470723c */ /* 0x040ff00000041870 */
[----:B------:R-:W-:Y:S01]  /*2470*/  HMMA.16816.F32.BF16 R84, R20, R62, R56 ;  /* 0x0000003e1454723c */ /* 0x000fe20000041838 */
[----:B------:R-:W3:Y:S07]  /*2480*/  LDSM.16.M88.4 R20, [R233+0xc080] ;  /* 0x00c08000e914783b */ /* 0x000eee0000000200 */
[C---:B-1----:R-:W-:Y:S08]  /*2490*/  HMMA.16816.F32.BF16 R80, R16.reuse, R32, R44 ;  /* 0x000000201050723c */ /* 0x042ff0000004182c */
[C---:B------:R-:W-:Y:S08]  /*24a0*/  HMMA.16816.F32.BF16 R56, R16.reuse, R34, R36 ;  /* 0x000000221038723c */ /* 0x040ff00000041824 */
[C---:B--2---:R-:W-:Y:S08]  /*24b0*/  HMMA.16816.F32.BF16 R44, R16.reuse, R24, R68 ;  /* 0x00000018102c723c */ /* 0x044ff00000041844 */
[C---:B------:R-:W-:Y:S08]  /*24c0*/  HMMA.16816.F32.BF16 R40, R16.reuse, R26, R76 ;  /* 0x0000001a1028723c */ /* 0x040ff0000004184c */
[----:B-----5:R-:W-:Y:S08]  /*24d0*/  HMMA.16816.F32.BF16 R36, R16, R12, R104 ;  /* 0x0000000c1024723c */ /* 0x020ff00000041868 */
[C---:B---3--:R-:W-:Y:S08]  /*24e0*/  HMMA.16816.F32.BF16 R76, R8.reuse, R32, R96 ;  /* 0x00000020084c723c */ /* 0x048ff00000041860 */
[----:B------:R-:W-:Y:S08]  /*24f0*/  HMMA.16816.F32.BF16 R68, R8, R34, R88 ;  /* 0x000000220844723c */ /* 0x000ff00000041858 */
[----:B------:R-:W-:Y:S01]  /*2500*/  HMMA.16816.F32.BF16 R64, R16, R14, R100 ;  /* 0x0000000e1040723c */ /* 0x000fe20000041864 */
[----:B------:R-:W-:Y:S07]  /*2510*/  LDSM.16.M88.4 R16, [R232+0xe080] ;  /* 0x00e08000e810783b */ /* 0x000fee0000000200 */
[C---:B------:R-:W-:Y:S08]  /*2520*/  HMMA.16816.F32.BF16 R60, R8.reuse, R24, R92 ;  /* 0x00000018083c723c */ /* 0x040ff0000004185c */
[C---:B------:R-:W-:Y:S08]  /*2530*/  HMMA.16816.F32.BF16 R32, R8.reuse, R26, R108 ;  /* 0x0000001a0820723c */ /* 0x040ff0000004186c */
[C---:B------:R-:W-:Y:S08]  /*2540*/  HMMA.16816.F32.BF16 R24, R8.reuse, R12, R112 ;  /* 0x0000000c0818723c */ /* 0x040ff00000041870 */
[----:B------:R-:W-:Y:S01]  /*2550*/  HMMA.16816.F32.BF16 R84, R8, R14, R84 ;  /* 0x0000000e0854723c */ /* 0x000fe20000041854 */
[----:B------:R-:W-:Y:S04]  /*2560*/  LDSM.16.M88.4 R12, [R232+0xc080] ;  /* 0x00c08000e80c783b */ /* 0x000fe80000000200 */
[----:B------:R-:W-:Y:S03]  /*2570*/  LDSM.16.M88.4 R8, [R234+0xc080] ;  /* 0x00c08000ea08783b */ /* 0x000fe60000000200 */
[C---:B------:R-:W-:Y:S01]  /*2580*/  HMMA.16816.F32.BF16 R112, R4.reuse, R48, R44 ;  /* 0x000000300470723c */ /* 0x040fe2000004182c */
[----:B------:R-:W1:Y:S07]  /*2590*/  LDSM.16.M88.4 R44, [R230+0x6880] ;  /* 0x00688000e62c783b */ /* 0x000e6e0000000200 */
[C---:B------:R-:W-:Y:S01]  /*25a0*/  HMMA.16816.F32.BF16 R108, R4.reuse, R50, R40 ;  /* 0x00000032046c723c */ /* 0x040fe20000041828 */
[----:B------:R-:W2:Y:S07]  /*25b0*/  LDSM.16.M88.4 R40, [R230+0x7080] ;  /* 0x00708000e628783b */ /* 0x000eae0000000200 */
[C---:B----4-:R-:W-:Y:S01]  /*25c0*/  HMMA.16816.F32.BF16 R104, R4.reuse, R72, R36 ;  /* 0x000000480468723c */ /* 0x050fe20000041824 */
[----:B------:R-:W3:Y:S07]  /*25d0*/  LDSM.16.M88.4 R36, [R230+0x7880] ;  /* 0x00788000e624783b */ /* 0x000eee0000000200 */
[C---:B------:R-:W-:Y:S08]  /*25e0*/  HMMA.16816.F32.BF16 R116, R4.reuse, R52, R80 ;  /* 0x000000340474723c */ /* 0x040ff00000041850 */
[----:B------:R-:W-:Y:S08]  /*25f0*/  HMMA.16816.F32.BF16 R80, R4, R54, R56 ;  /* 0x000000360450723c */ /* 0x000ff00000041838 */
[C---:B------:R-:W-:Y:S08]  /*2600*/  HMMA.16816.F32.BF16 R100, R20.reuse, R52, R76 ;  /* 0x000000341464723c */ /* 0x040ff0000004184c */
[----:B------:R-:W-:Y:S08]  /*2610*/  HMMA.16816.F32.BF16 R96, R20, R54, R68 ;  /* 0x000000361460723c */ /* 0x000ff00000041844 */
[----:B------:R-:W-:Y:S01]  /*2620*/  HMMA.16816.F32.BF16 R56, R4, R74, R64 ;  /* 0x0000004a0438723c */ /* 0x000fe20000041840 */
[----:B------:R-:W-:Y:S07]  /*2630*/  LDSM.16.M88.4 R4, [R236+0xe080] ;  /* 0x00e08000ec04783b */ /* 0x000fee0000000200 */
[C---:B------:R-:W-:Y:S08]  /*2640*/  HMMA.16816.F32.BF16 R92, R20.reuse, R48, R60 ;  /* 0x00000030145c723c */ /* 0x040ff0000004183c */
[C---:B------:R-:W-:Y:S01]  /*2650*/  HMMA.16816.F32.BF16 R88, R20.reuse, R50, R32 ;  /* 0x000000321458723c */ /* 0x040fe20000041820 */
[----:B------:R-:W4:Y:S07]  /*2660*/  LDSM.16.M88.4 R32, [R229+0x1800] ;  /* 0x00180000e520783b */ /* 0x000f2e0000000200 */
[C---:B------:R-:W-:Y:S01]  /*2670*/  HMMA.16816.F32.BF16 R64, R20.reuse, R72, R24 ;  /* 0x000000481440723c */ /* 0x040fe20000041818 */
[----:B------:R-:W5:Y:S07]  /*2680*/  LDSM.16.M88.4 R24, [R229+0x2000] ;  /* 0x00200000e518783b */ /* 0x000f6e0000000200 */
[----:B------:R-:W-:Y:S01]  /*2690*/  HMMA.16816.F32.BF16 R60, R20, R74, R84 ;  /* 0x0000004a143c723c */ /* 0x000fe20000041854 */
[----:B------:R-:W3:Y:S01]  /*26a0*/  LDSM.16.M88.4 R20, [R229+0x2800] ;  /* 0x00280000e514783b */ /* 0x000ee20000000200 */
[----:B------:R-:W-:-:S06]  /*26b0*/  DEPBAR.LE SB0, 0x0 ;  /* 0x000080000000791a */ /* 0x000fcc0000000000 */
[C---:B-1----:R-:W-:Y:S08]  /*26c0*/  HMMA.16816.F32.BF16 R84, R16.reuse, R44, R116 ;  /* 0x0000002c1054723c */ /* 0x042ff00000041874 */
[----:B------:R-:W-:Y:S08]  /*26d0*/  HMMA.16816.F32.BF16 R80, R16, R46, R80 ;  /* 0x0000002e1050723c */ /* 0x000ff00000041850 */
[C---:B------:R-:W-:Y:S08]  /*26e0*/  HMMA.16816.F32.BF16 R52, R12.reuse, R44, R100 ;  /* 0x0000002c0c34723c */ /* 0x040ff00000041864 */
[----:B------:R-:W-:Y:S08]  /*26f0*/  HMMA.16816.F32.BF16 R48, R12, R46, R96 ;  /* 0x0000002e0c30723c */ /* 0x000ff00000041860 */
[C---:B--2---:R-:W-:Y:S08]  /*2700*/  HMMA.16816.F32.BF16 R76, R16.reuse, R40, R112 ;  /* 0x00000028104c723c */ /* 0x044ff00000041870 */
[C---:B------:R-:W-:Y:S08]  /*2710*/  HMMA.16816.F32.BF16 R72, R16.reuse, R42, R108 ;  /* 0x0000002a1048723c */ /* 0x040ff0000004186c */
[C---:B---3--:R-:W-:Y:S08]  /*2720*/  HMMA.16816.F32.BF16 R68, R16.reuse, R36, R104 ;  /* 0x000000241044723c */ /* 0x048ff00000041868 */
[----:B------:R-:W-:Y:S08]  /*2730*/  HMMA.16816.F32.BF16 R56, R16, R38, R56 ;  /* 0x000000261038723c */ /* 0x000ff00000041838 */
[C---:B------:R-:W-:Y:S08]  /*2740*/  HMMA.16816.F32.BF16 R44, R12.reuse, R40, R92 ;  /* 0x000000280c2c723c */ /* 0x040ff0000004185c */
[C---:B------:R-:W-:Y:S08]  /*2750*/  HMMA.16816.F32.BF16 R40, R12.reuse, R42, R88 ;  /* 0x0000002a0c28723c */ /* 0x040ff00000041858 */
[C---:B------:R-:W-:Y:S08]  /*2760*/  HMMA.16816.F32.BF16 R16, R12.reuse, R36, R64 ;  /* 0x000000240c10723c */ /* 0x040ff00000041840 */
[----:B------:R-:W-:Y:S08]  /*2770*/  HMMA.16816.F32.BF16 R12, R12, R38, R60 ;  /* 0x000000260c0c723c */ /* 0x000ff0000004183c */
[C---:B----4-:R-:W-:Y:S08]  /*2780*/  HMMA.16816.F32.BF16 R84, R4.reuse, R32, R84 ;  /* 0x000000200454723c */ /* 0x050ff00000041854 */
[----:B------:R-:W-:Y:S08]  /*2790*/  HMMA.16816.F32.BF16 R80, R4, R34, R80 ;  /* 0x000000220450723c */ /* 0x000ff00000041850 */
[C---:B------:R-:W-:Y:S08]  /*27a0*/  HMMA.16816.F32.BF16 R52, R8.reuse, R32, R52 ;  /* 0x000000200834723c */ /* 0x040ff00000041834 */
[----:B------:R-:W-:Y:S08]  /*27b0*/  HMMA.16816.F32.BF16 R48, R8, R34, R48 ;  /* 0x000000220830723c */ /* 0x000ff00000041830 */
[C---:B-----5:R-:W-:Y:S08]  /*27c0*/  HMMA.16816.F32.BF16 R76, R4.reuse, R24, R76 ;  /* 0x00000018044c723c */ /* 0x060ff0000004184c */
[C---:B------:R-:W-:Y:S08]  /*27d0*/  HMMA.16816.F32.BF16 R72, R4.reuse, R26, R72 ;  /* 0x0000001a0448723c */ /* 0x040ff00000041848 */
[C---:B------:R-:W-:Y:S08]  /*27e0*/  HMMA.16816.F32.BF16 R68, R4.reuse, R20, R68 ;  /* 0x000000140444723c */ /* 0x040ff00000041844 */
[----:B------:R-:W-:Y:S08]  /*27f0*/  HMMA.16816.F32.BF16 R60, R4, R22, R56 ;  /* 0x00000016043c723c */ /* 0x000ff00000041838 */
[C---:B------:R-:W-:Y:S08]  /*2800*/  HMMA.16816.F32.BF16 R44, R8.reuse, R24, R44 ;  /* 0x00000018082c723c */ /* 0x040ff0000004182c */
        /* <DEDUP_REMOVED lines=14> */
[----:B------:R-:W-:Y:S01]  /*28f0*/  IMAD.IADD R5, R9, 0x1, R5 ;  /* 0x0000000109057824 */ /* 0x000fe200078e0205 */
[----:B------:R-:W-:Y:S02]  /*2900*/  IADD3 R6, P5, R4, UR4, RZ ;  /* 0x0000000404067c10 */ /* 0x000fe4000ffbe0ff */
[----:B------:R-:W-:Y:S02]  /*2910*/  IADD3 R10, P2, P1, R7, 0x80, R4 ;  /* 0x00000080070a7810 */ /* 0x000fe4000795e004 */
[----:B------:R-:W-:Y:S02]  /*2920*/  LEA.HI.X R5, R8, c[0x0][0x1cc], R5, 0x1, P0 ;  /* 0x0000730008057a11 */ /* 0x000fe400000f0c05 */
[----:B------:R-:W-:-:S02]  /*2930*/  IADD3 R8, P0, R6, UR4, RZ ;  /* 0x0000000406087c10 */ /* 0x000fc4000ff1e0ff */
[----:B------:R-:W-:Y:S01]  /*2940*/  IADD3.X R7, R5, UR6, RZ, P5, !PT ;  /* 0x0000000605077c10 */ /* 0x000fe2000affe4ff */
[----:B------:R-:W-:Y:S01]  /*2950*/  @!PT LDS RZ, [RZ] ;  /* 0x00000000fffff984 */ /* 0x000fe20000000800 */
[----:B------:R-:W-:Y:S01]  /*2960*/  @!PT LDS RZ, [RZ] ;  /* 0x00000000fffff984 */ /* 0x000fe20000000800 */
[----:B------:R-:W-:Y:S01]  /*2970*/  @!PT LDS RZ, [RZ] ;  /* 0x00000000fffff984 */ /* 0x000fe20000000800 */
[----:B------:R1:W-:Y:S01]  /*2980*/  LDGSTS.E.BYPASS.LTC128B.128 [R243+0x5080], [R4.64], !P4 ;  /* 0x0508000004f37fae */ /* 0x0003e2000e101d4e */
[----:B------:R-:W-:Y:S02]  /*2990*/  IADD3.X R11, RZ, UR6, R5, P2, P1 ;  /* 0x00000006ff0b7c10 */ /* 0x000fe400097e2405 */
[----:B------:R-:W-:Y:S01]  /*29a0*/  IADD3.X R9, R7, UR6, RZ, P0, !PT ;  /* 0x0000000607097c10 */ /* 0x000fe200087fe4ff */
[----:B------:R1:W-:Y:S04]  /*29b0*/  LDGSTS.E.BYPASS.LTC128B.128 [R243+0x6880], [R4.64+0x80], !P3 ;  /* 0x0688008004f37fae */ /* 0x0003e8000d901d4e */
[----:B------:R1:W-:Y:S04]  /*29c0*/  LDGSTS.E.BYPASS.LTC128B.128 [R243+0x5880], [R6.64], !P4 ;  /* 0x0588000006f37fae */ /* 0x0003e8000e101d4e */
[----:B------:R1:W-:Y:S04]  /*29d0*/  LDGSTS.E.BYPASS.LTC128B.128 [R243+0x7080], [R10.64], !P3 ;  /* 0x070800000af37fae */ /* 0x0003e8000d901d4e */
[----:B------:R1:W-:Y:S04]  /*29e0*/  LDGSTS.E.BYPASS.LTC128B.128 [R243+0x6080], [R8.64], !P4 ;  /* 0x0608000008f37fae */ /* 0x0003e8000e101d4e */
[----:B------:R1:W-:Y:S02]  /*29f0*/  LDGSTS.E.BYPASS.LTC128B.128 [R243+0x7880], [R8.64+0x80], !P3 ;  /* 0x0788008008f37fae */ /* 0x0003e4000d901d4e */
.L_x_881:
[----:B-1----:R-:W-:Y:S01]  /*2a00*/  FMUL.FTZ R4, R53, c[0x0][0x320] ;  /* 0x0000c80035047a20 */ /* 0x002fe20000410000 */
[----:B------:R-:W-:Y:S01]  /*2a10*/  SHF.R.S32.HI R7, RZ, 0x1f, R123 ;  /* 0x0000001fff077819 */ /* 0x000fe2000001147b */
[----:B------:R-:W-:Y:S01]  /*2a20*/  FMUL.FTZ R5, R44, c[0x0][0x320] ;  /* 0x0000c8002c057a20 */ /* 0x000fe20000410000 */
[----:B------:R-:W-:Y:S01]  /*2a30*/  LEA.HI R6, R126, R129, RZ, 0x2 ;  /* 0x000000817e067211 */ /* 0x000fe200078f10ff */
[----:B------:R1:W2:Y:S01]  /*2a40*/  MUFU.TANH R24, R4 ;  /* 0x0000000400187308 */ /* 0x0002a20000002400 */
[----:B------:R-:W-:Y:S01]  /*2a50*/  PLOP3.LUT P1, PT, PT, PT, UP3, 0x80, 0x0 ;  /* 0x000000000000781c */ /* 0x000fe20003f2f038 */
[----:B------:R-:W-:Y:S01]  /*2a60*/  FMUL.FTZ R10, R40, c[0x0][0x320] ;  /* 0x0000c800280a7a20 */ /* 0x000fe20000410000 */
[----:B------:R-:W-:Y:S01]  /*2a70*/  LOP3.LUT R6, R6, 0xfffffffc, RZ, 0xc0, !PT ;  /* 0xfffffffc06067812 */ /* 0x000fe200078ec0ff */
[----:B------:R-:W-:Y:S01]  /*2a80*/  ULDC UR6, c[0x0][0x324] ;  /* 0x0000c90000067ab9 */ /* 0x000fe20000000800 */
[----:B------:R-:W-:Y:S01]  /*2a90*/  PLOP3.LUT P0, PT, PT, PT, UP3, 0x80, 0x0 ;  /* 0x000000000000781c */ /* 0x000fe20003f0f038 */
[----:B------:R-:W-:Y:S01]  /*2aa0*/  ULOP3.LUT UR6, URZ, UR6, URZ, 0x33, !UPT ;  /* 0x000000063f067292 */ /* 0x000fe2000f8e333f */
[----:B------:R-:W0:Y:S01]  /*2ab0*/  LDGDEPBAR ;  /* 0x00000000000079af */ /* 0x000e220000000000 */
[----:B------:R3:W4:Y:S01]  /*2ac0*/  MUFU.TANH R20, R5 ;  /* 0x0000000500147308 */ /* 0x0007220000002400 */
[----:B------:R-:W-:-:S02]  /*2ad0*/  IMAD.IADD R6, R129, 0x1, -R6 ;  /* 0x0000000181067824 */ /* 0x000fc400078e0a06 */
[----:B-1----:R-:W-:-:S05]  /*2ae0*/  FMUL.FTZ R4, R48, c[0x0][0x320] ;  /* 0x0000c80030047a20 */ /* 0x002fca0000410000 */
[----:B------:R1:W1:Y:S01]  /*2af0*/  MUFU.TANH R16, R10 ;  /* 0x0000000a00107308 */ /* 0x0002620000002400 */
[----:B---3--:R-:W-:-:S07]  /*2b00*/  LEA.HI R5, R7, R123, RZ, 0x2 ;  /* 0x0000007b07057211 */ /* 0x008fce00078f10ff */
[----:B------:R3:W2:Y:S01]  /*2b10*/  MUFU.TANH R23, R4 ;  /* 0x0000000400177308 */ /* 0x0006a20000002400 */
[----:B------:R-:W-:Y:S01]  /*2b20*/  FMUL.FTZ R7, R45, c[0x0][0x320] ;  /* 0x0000c8002d077a20 */ /* 0x000fe20000410000 */
[----:B------:R-:W-:-:S06]  /*2b30*/  LOP3.LUT R5, R5, 0xffffffc, RZ, 0xc0, !PT ;  /* 0x0ffffffc05057812 */ /* 0x000fcc00078ec0ff */
[----:B------:R-:W2:Y:S01]  /*2b40*/  MUFU.TANH R17, R7 ;  /* 0x0000000700117308 */ /* 0x000ea20000002400 */
[----:B------:R-:W-:Y:S01]  /*2b50*/  IMAD.IADD R8, R123, 0x1, -R5 ;  /* 0x000000017b087824 */ /* 0x000fe200078e0a05 */
[----:B------:R-:W-:Y:S01]  /*2b60*/  LEA.HI R5, R6, R6, RZ, 0x1 ;  /* 0x0000000606057211 */ /* 0x000fe200078f08ff */
[----:B-1----:R-:W-:Y:S02]  /*2b70*/  FMUL.FTZ R10, R41, c[0x0][0x320] ;  /* 0x0000c800290a7a20 */ /* 0x002fe40000410000 */
[----:B---3--:R-:W-:-:S03]  /*2b80*/  FMUL.FTZ R4, R49, c[0x0][0x320] ;  /* 0x0000c80031047a20 */ /* 0x008fc60000410000 */
[----:B------:R-:W1:Y:S08]  /*2b90*/  MUFU.TANH R15, R10 ;  /* 0x0000000a000f7308 */ /* 0x000e700000002400 */
[----:B------:R3:W1:Y:S02]  /*2ba0*/  MUFU.TANH R21, R4 ;  /* 0x0000000400157308 */ /* 0x0006640000002400 */
[----:B---3--:R-:W-:-:S05]  /*2bb0*/  LOP3.LUT R4, R124, 0xffffffe0, RZ, 0xc0, !PT ;  /* 0xffffffe07c047812 */ /* 0x008fca00078ec0ff */
[----:B------:R-:W-:-:S05]  /*2bc0*/  IMAD.IADD R4, R129, 0x1, -R4 ;  /* 0x0000000181047824 */ /* 0x000fca00078e0a04 */
[----:B------:R-:W-:-:S04]  /*2bd0*/  SHF.R.S32.HI R9, RZ, 0x1f, R4 ;  /* 0x0000001fff097819 */ /* 0x000fc80000011404 */
[----:B------:R-:W-:-:S04]  /*2be0*/  LEA.HI R9, R9, R4, RZ, 0x2 ;  /* 0x0000000409097211 */ /* 0x000fc800078f10ff */
[----:B------:R-:W-:-:S05]  /*2bf0*/  LEA.HI.SX32 R7, R9, UR17, 0x1e ;  /* 0x0000001109077c11 */ /* 0x000fca000f8ff2ff */
[----:B------:R-:W-:Y:S01]  /*2c00*/  IMAD R11, R8, 0x10, R7 ;  /* 0x00000010080b7824 */ /* 0x000fe200078e0207 */
[C---:B------:R-:W-:Y:S02]  /*2c10*/  SHF.L.U32 R7, R5.reuse, 0x5, RZ ;  /* 0x0000000505077819 */ /* 0x040fe400000006ff */
[----:B------:R-:W-:Y:S02]  /*2c20*/  LOP3.LUT R8, R5, 0x1ffffffe, RZ, 0xc0, !PT ;  /* 0x1ffffffe05087812 */ /* 0x000fe400078ec0ff */
[----:B------:R-:W-:Y:S02]  /*2c30*/  LOP3.LUT R5, R7, 0xffffffc0, RZ, 0xc0, !PT ;  /* 0xffffffc007057812 */ /* 0x000fe400078ec0ff */
[----:B------:R-:W-:Y:S01]  /*2c40*/  IADD3.X R7, R28, c[0x0][0x1d0], RZ, PT, !PT ;  /* 0x000074001c077a10 */ /* 0x000fe20003ffe4ff */
[----:B------:R-:W-:Y:S02]  /*2c50*/  IMAD.IADD R6, R6, 0x1, -R8 ;  /* 0x0000000106067824 */ /* 0x000fe400078e0a08 */
[----:B------:R-:W-:-:S02]  /*2c60*/  IMAD.IADD R5, R5, 0x1, R11 ;  /* 0x0000000105057824 */ /* 0x000fc400078e020b */
[----:B------:R-:W-:Y:S02]  /*2c70*/  FMUL.FTZ R8, R33, c[0x0][0x320] ;  /* 0x0000c80021087a20 */ /* 0x000fe40000410000 */
[----:B------:R-:W-:Y:S02]  /*2c80*/  IMAD R12, R6, 0x8, R5 ;  /* 0x00000008060c7824 */ /* 0x000fe400078e0205 */
[----:B------:R-:W-:Y:S02]  /*2c90*/  FMUL.FTZ R5, R36, c[0x0][0x320] ;  /* 0x0000c80024057a20 */ /* 0x000fe40000410000 */
[----:B------:R-:W-:Y:S01]  /*2ca0*/  @P1 IMAD.HI.U32 R6, R12, c[0x0][0x2c8], RZ ;  /* 0x0000b2000c061a27 */ /* 0x000fe200078e00ff */
[----:B------:R3:W-:Y:S01]  /*2cb0*/  STL [R1+0x28], R12 ;  /* 0x0000280c01007387 */ /* 0x0007e20000100800 */
[----:B------:R5:W1:Y:S01]  /*2cc0*/  MUFU.TANH R13, R5 ;  /* 0x00000005000d7308 */ /* 0x000a620000002400 */
[----:B------:R-:W-:Y:S02]  /*2cd0*/  MOV R10, R12 ;  /* 0x0000000c000a7202 */ /* 0x000fe40000000f00 */
[----:B------:R-:W-:-:S02]  /*2ce0*/  @P0 SHF.R.U32.HI R10, RZ, c[0x0][0x2cc], R6 ;  /* 0x0000b300ff0a0a19 */ /* 0x000fc40000011606 */
[----:B------:R-:W-:-:S03]  /*2cf0*/  PLOP3.LUT P0, PT, PT, PT, UP2, 0x40, 0x0 ;  /* 0x000000000000781c */ /* 0x000fc60003f0e828 */
[----:B------:R-:W1:Y:S01]  /*2d00*/  SHFL.IDX PT, R6, R10, RZ, 0x1c1f ;  /* 0x001c1fff0a067589 */ /* 0x000e6200000e0000 */
[----:B-----5:R-:W-:-:S04]  /*2d10*/  FMUL.FTZ R5, R37, c[0x0][0x320] ;  /* 0x0000c80025057a20 */ /* 0x020fc80000410000 */
[----:B---3--:R3:W1:Y:S02]  /*2d20*/  MUFU.TANH R12, R5 ;  /* 0x00000005000c7308 */ /* 0x0086640000002400 */
[----:B---3--:R-:W-:-:S06]  /*2d30*/  FMUL.FTZ R5, R32, c[0x0][0x320] ;  /* 0x0000c80020057a20 */ /* 0x008fcc0000410000 */
[----:B------:R3:W1:Y:S02]  /*2d40*/  MUFU.TANH R11, R5 ;  /* 0x00000005000b7308 */ /* 0x0006640000002400 */
[----:B---3--:R-:W-:-:S06]  /*2d50*/  LOP3.LUT R5, R9, 0x7ffffffc, RZ, 0xc0, !PT ;  /* 0x7ffffffc09057812 */ /* 0x008fcc00078ec0ff */
[----:B------:R-:W3:Y:S01]  /*2d60*/  MUFU.TANH R9, R8 ;  /* 0x0000000800097308 */ /* 0x000ee20000002400 */
[----:B------:R-:W-:Y:S02]  /*2d70*/  IMAD.IADD R4, R4, 0x1, -R5 ;  /* 0x0000000104047824 */ /* 0x000fe400078e0a05 */
[----:B------:R-:W-:Y:S02]  /*2d80*/  FMUL.FTZ R5, R52, c[0x0][0x320] ;  /* 0x0000c80034057a20 */ /* 0x000fe40000410000 */
[----:B------:R-:W-:-:S03]  /*2d90*/  IMAD.SHL.U32 R22, R4, 0x2, RZ ;  /* 0x0000000204167824 */ /* 0x000fc600078e00ff */
[----:B------:R5:W2:Y:S02]  /*2da0*/  MUFU.TANH R8, R5 ;  /* 0x0000000500087308 */ /* 0x000aa40000002400 */
[----:B------:R-:W-:Y:S01]  /*2db0*/  IADD3 R4, R7, -c[0x0][0x168], -R22 ;  /* 0x80005a0007047a10 */ /* 0x000fe20007ffe816 */
[----:B------:R2:W-:Y:S01]  /*2dc0*/  STL [R1], R22 ;  /* 0x0000001601007387 */ /* 0x0005e20000100800 */
[----:B------:R-:W-:Y:S02]  /*2dd0*/  IADD3 R18, -R22, c[0x0][0x1d0], R28 ;  /* 0x0000740016127a10 */ /* 0x000fe40007ffe11c */
[C---:B------:R-:W-:Y:S02]  /*2de0*/  IADD3 R14, R4.reuse, c[0x0][0x328], RZ ;  /* 0x0000ca00040e7a10 */ /* 0x040fe40007ffe0ff */
[----:B------:R-:W-:-:S05]  /*2df0*/  IADD3 R19, R4, UR6, RZ ;  /* 0x0000000604137c10 */ /* 0x000fca000fffe0ff */
[--C-:B-1----:R-:W-:Y:S02]  /*2e00*/  IMAD.IADD R4, R19, 0x1, R6.reuse ;  /* 0x0000000113047824 */ /* 0x102fe400078e0206 */
[----:B-----5:R-:W-:-:S05]  /*2e10*/  IMAD.IADD R5, R14, 0x1, R6 ;  /* 0x000000010e057824 */ /* 0x020fca00078e0206 */
[----:B------:R-:W-:Y:S02]  /*2e20*/  IMNMX R5, R5, R18, PT ;  /* 0x0000001205057217 */ /* 0x000fe40003800200 */
[----:B--2---:R-:W-:Y:S01]  /*2e30*/  IADD3 R22, R28, -R22, RZ ;  /* 0x800000161c167210 */ /* 0x004fe20007ffe0ff */
[----:B------:R-:W-:Y:S05]  /*2e40*/  @P0 BRA `(.L_x_882) ;  /* 0x0000015000000947 */ /* 0x000fea0003800000 */
[----:B---34-:R-:W-:Y:S01]  /*2e50*/  IADD3 R6, R6, c[0x0][0x1d0], RZ ;  /* 0x0000740006067a10 */ /* 0x018fe20007ffe0ff */
        /* <DEDUP_REMOVED lines=11> */
.L_x_884:
[----:B------:R-:W-:-:S04]  /*2f10*/  MOV R7, c[0x0][0x32c] ;  /* 0x0000cb0000077a02 */ /* 0x000fc80000000f00 */
[----:B------:R-:W-:-:S13]  /*2f20*/  ISETP.NE.AND P0, PT, R7, 0x1, PT ;  /* 0x000000010700780c */ /* 0x000fda0003f05270 */
[----:B------:R-:W-:-:S05]  /*2f30*/  @P0 IMAD.HI.U32 R7, R6, c[0x0][0x330], RZ ;  /* 0x0000cc0006070a27 */ /* 0x000fca00078e00ff */
[----:B------:R-:W-:Y:S02]  /*2f40*/  @P0 SHF.R.U32.HI R6, RZ, c[0x0][0x334], R7 ;  /* 0x0000cd00ff060a19 */ /* 0x000fe40000011607 */
.L_x_885:
[----:B------:R-:W-:Y:S05]  /*2f50*/  BSYNC B0 ;  /* 0x0000000000007941 */ /* 0x000fea0003800000 */
.L_x_883:
[----:B------:R-:W-:-:S05]  /*2f60*/  IMAD R6, R6, c[0x0][0x32c], R22 ;  /* 0x0000cb0006067a24 */ /* 0x000fca00078e0216 */
[----:B------:R-:W-:Y:S02]  /*2f70*/  IADD3 R7, R6, c[0x0][0x32c], RZ ;  /* 0x0000cb0006077a10 */ /* 0x000fe40007ffe0ff */
[----:B------:R-:W-:Y:S02]  /*2f80*/  IMNMX R4, R4, R6, !PT ;  /* 0x0000000604047217 */ /* 0x000fe40007800200 */
[----:B------:R-:W-:Y:S02]  /*2f90*/  IMNMX R5, R5, R7, PT ;  /* 0x0000000705057217 */ /* 0x000fe40003800200 */
.L_x_882:
[C---:B---34-:R-:W-:Y:S01]  /*2fa0*/  ISETP.GE.AND P0, PT, R28.reuse, 0x2, PT ;  /* 0x000000021c00780c */ /* 0x058fe20003f06270 */
[----:B------:R-:W1:Y:S01]  /*2fb0*/  SHFL.IDX PT, R6, R10, 0x1, 0x1c1f ;  /* 0x003c1f000a067f89 */ /* 0x000e6200000e0000 */
[----:B------:R-:W-:Y:S02]  /*2fc0*/  ISETP.GE.AND P2, PT, R28, 0xa, PT ;  /* 0x0000000a1c00780c */ /* 0x000fe40003f46270 */
[----:B------:R-:W-:Y:S02]  /*2fd0*/  P2R R32, PR, RZ, 0x1 ;  /* 0x00000001ff207803 */ /* 0x000fe40000000000 */
[----:B------:R-:W-:-:S02]  /*2fe0*/  ISETP.GT.AND P0, PT, R4, 0x1, !P0 ;  /* 0x000000010400780c */ /* 0x000fc40004704270 */
[----:B------:R-:W-:Y:S02]  /*2ff0*/  ISETP.GE.AND P1, PT, R28, 0x9, PT ;  /* 0x000000091c00780c */ /* 0x000fe40003f26270 */
[----:B------:R-:W-:Y:S02]  /*3000*/  ISETP.LT.OR P0, PT, R5, 0x2, P0 ;  /* 0x000000020500780c */ /* 0x000fe40000701670 */
[----:B------:R-:W-:Y:S02]  /*3010*/  P2R R31, PR, RZ, 0x2 ;  /* 0x00000002ff1f7803 */ /* 0x000fe40000000000 */
[----:B------:R-:W-:Y:S02]  /*3020*/  FSEL R40, R24, -INF , !P0 ;  /* 0xff80000018287808 */ /* 0x000fe40004000000 */
[----:B------:R-:W-:Y:S02]  /*3030*/  ISETP.GT.AND P0, PT, R4, 0x9, !P2 ;  /* 0x000000090400780c */ /* 0x000fe40005704270 */
[----:B------:R-:W-:-:S02]  /*3040*/  P2R R30, PR, RZ, 0x4 ;  /* 0x00000004ff1e7803 */ /* 0x000fc40000000000 */
[----:B------:R-:W-:Y:S02]  /*3050*/  ISETP.LT.OR P0, PT, R5, 0xa, P0 ;  /* 0x0000000a0500780c */ /* 0x000fe40000701670 */
[----:B------:R-:W-:Y:S02]  /*3060*/  ISETP.GT.AND P1, PT, R4, 0x8, !P1 ;  /* 0x000000080400780c */ /* 0x000fe40004f24270 */
[----:B------:R-:W-:Y:S02]  /*3070*/  ISETP.GE.AND P2, PT, R28, 0x11, PT ;  /* 0x000000111c00780c */ /* 0x000fe40003f46270 */
[----:B------:R-:W-:Y:S02]  /*3080*/  FSEL R41, R21, -INF , !P0 ;  /* 0xff80000015297808 */ /* 0x000fe40004000000 */
[----:B------:R-:W-:Y:S02]  /*3090*/  ISETP.LT.OR P1, PT, R5, 0x9, P1 ;  /* 0x000000090500780c */ /* 0x000fe40000f21670 */
[----:B------:R-:W-:-:S02]  /*30a0*/  ISETP.GT.AND P0, PT, R4, 0x10, !P2 ;  /* 0x000000100400780c */ /* 0x000fc40005704270 */
[----:B------:R-:W-:Y:S02]  /*30b0*/  FSEL R44, R23, -INF , !P1 ;  /* 0xff800000172c7808 */ /* 0x000fe40004800000 */
[----:B------:R-:W-:Y:S02]  /*30c0*/  ISETP.LT.OR P0, PT, R5, 0x11, P0 ;  /* 0x000000110500780c */ /* 0x000fe40000701670 */
[----:B------:R-:W-:Y:S02]  /*30d0*/  ISETP.GE.AND P1, PT, R28, 0x12, PT ;  /* 0x000000121c00780c */ /* 0x000fe40003f26270 */
[----:B------:R-:W-:Y:S02]  /*30e0*/  FSEL R53, R20, -INF , !P0 ;  /* 0xff80000014357808 */ /* 0x000fe40004000000 */
[----:B------:R-:W-:Y:S02]  /*30f0*/  ISETP.GT.AND P0, PT, R4, 0x11, !P1 ;  /* 0x000000110400780c */ /* 0x000fe40004f04270 */
[----:B------:R-:W-:-:S02]  /*3100*/  P2R R27, PR, RZ, 0x2 ;  /* 0x00000002ff1b7803 */ /* 0x000fc40000000000 */
[----:B------:R-:W-:Y:S02]  /*3110*/  ISETP.LT.OR P0, PT, R5, 0x12, P0 ;  /* 0x000000120500780c */ /* 0x000fe40000701670 */
[----:B------:R-:W-:Y:S02]  /*3120*/  ISETP.GE.AND P1, PT, R28, 0x19, PT ;  /* 0x000000191c00780c */ /* 0x000fe40003f26270 */
[----:B------:R-:W-:Y:S02]  /*3130*/  FSEL R56, R17, -INF , !P0 ;  /* 0xff80000011387808 */ /* 0x000fe40004000000 */
[----:B------:R-:W-:Y:S02]  /*3140*/  ISETP.GT.AND P0, PT, R4, 0x18, !P1 ;  /* 0x000000180400780c */ /* 0x000fe40004f04270 */
[----:B------:R-:W-:Y:S02]  /*3150*/  P2R R26, PR, RZ, 0x2 ;  /* 0x00000002ff1a7803 */ /* 0x000fe40000000000 */
[----:B------:R-:W-:-:S02]  /*3160*/  ISETP.LT.OR P0, PT, R5, 0x19, P0 ;  /* 0x000000190500780c */ /* 0x000fc40000701670 */
[----:B------:R-:W-:Y:S02]  /*3170*/  ISETP.GE.AND P1, PT, R28, 0x1a, PT ;  /* 0x0000001a1c00780c */ /* 0x000fe40003f26270 */
[----:B------:R-:W-:Y:S02]  /*3180*/  FSEL R57, R16, -INF , !P0 ;  /* 0xff80000010397808 */ /* 0x000fe40004000000 */
[----:B------:R-:W-:Y:S02]  /*3190*/  ISETP.GT.AND P0, PT, R4, 0x19, !P1 ;  /* 0x000000190400780c */ /* 0x000fe40004f04270 */
[C---:B------:R-:W-:Y:S02]  /*31a0*/  ISETP.GE.AND P6, PT, R28.reuse, 0x21, PT ;  /* 0x000000211c00780c */ /* 0x040fe40003fc6270 */
[----:B------:R-:W-:Y:S02]  /*31b0*/  ISETP.LT.OR P0, PT, R5, 0x1a, P0 ;  /* 0x0000001a0500780c */ /* 0x000fe40000701670 */
[----:B------:R-:W-:-:S02]  /*31c0*/  ISETP.GE.AND P5, PT, R28, 0x22, PT ;  /* 0x000000221c00780c */ /* 0x000fc40003fa6270 */
[----:B------:R-:W-:Y:S02]  /*31d0*/  FSEL R58, R15, -INF , !P0 ;  /* 0xff8000000f3a7808 */ /* 0x000fe40004000000 */
[----:B------:R-:W-:Y:S02]  /*31e0*/  ISETP.GT.AND P0, PT, R4, 0x20, !P6 ;  /* 0x000000200400780c */ /* 0x000fe40007704270 */
[----:B------:R-:W-:Y:S02]  /*31f0*/  P2R R29, PR, RZ, 0x4 ;  /* 0x00000004ff1d7803 */ /* 0x000fe40000000000 */
[----:B------:R-:W-:Y:S02]  /*3200*/  ISETP.LT.OR P0, PT, R5, 0x21, P0 ;  /* 0x000000210500780c */ /* 0x000fe40000701670 */
[----:B------:R-:W-:Y:S02]  /*3210*/  ISETP.GE.AND P2, PT, R28, 0x29, PT ;  /* 0x000000291c00780c */ /* 0x000fe40003f46270 */
[----:B------:R-:W-:-:S02]  /*3220*/  FSEL R167, R13, -INF , !P0 ;  /* 0xff8000000da77808 */ /* 0x000fc40004000000 */
[----:B------:R-:W-:Y:S02]  /*3230*/  ISETP.GT.AND P0, PT, R4, 0x21, !P5 ;  /* 0x000000210400780c */ /* 0x000fe40006f04270 */
[----:B------:R-:W-:Y:S02]  /*3240*/  P2R R33, PR, RZ, 0x2 ;  /* 0x00000002ff217803 */ /* 0x000fe40000000000 */
[----:B------:R-:W-:Y:S02]  /*3250*/  ISETP.LT.OR P0, PT, R5, 0x22, P0 ;  /* 0x000000220500780c */ /* 0x000fe40000701670 */
[----:B------:R-:W-:Y:S02]  /*3260*/  ISETP.GE.AND P1, PT, R28, 0x1, PT ;  /* 0x000000011c00780c */ /* 0x000fe40003f26270 */
[----:B------:R-:W-:Y:S02]  /*3270*/  FSEL R163, R12, -INF , !P0 ;  /* 0xff8000000ca37808 */ /* 0x000fe40004000000 */
[----:B------:R-:W-:-:S02]  /*3280*/  ISETP.GT.AND P0, PT, R4, 0x28, !P2 ;  /* 0x000000280400780c */ /* 0x000fc40005704270 */
[----:B------:R-:W-:Y:S02]  /*3290*/  P2R R25, PR, RZ, 0x2 ;  /* 0x00000002ff197803 */ /* 0x000fe40000000000 */
[----:B------:R-:W-:-:S04]  /*32a0*/  ISETP.LT.OR P0, PT, R5, 0x29, P0 ;  /* 0x000000290500780c */ /* 0x000fc80000701670 */
[----:B------:R-:W-:Y:S02]  /*32b0*/  FSEL R168, R11, -INF , !P0 ;  /* 0xff8000000ba87808 */ /* 0x000fe40004000000 */
[----:B------:R-:W-:Y:S02]  /*32c0*/  ISETP.GT.AND P0, PT, R4, RZ, !P1 ;  /* 0x000000ff0400720c */ /* 0x000fe40004f04270 */
[----:B------:R-:W-:Y:S02]  /*32d0*/  ISETP.GE.AND P1, PT, R28, 0x2a, PT ;  /* 0x0000002a1c00780c */ /* 0x000fe40003f26270 */
[----:B------:R-:W-:-:S04]  /*32e0*/  ISETP.LT.OR P0, PT, R5, 0x1, P0 ;  /* 0x000000010500780c */ /* 0x000fc80000701670 */
[----:B------:R-:W-:Y:S02]  /*32f0*/  FSEL R37, R8, -INF , !P0 ;  /* 0xff80000008257808 */ /* 0x000fe40004000000 */
[----:B------:R-:W-:Y:S01]  /*3300*/  ISETP.GT.AND P0, PT, R4, 0x29, !P1 ;  /* 0x000000290400780c */ /* 0x000fe20004f04270 */
[----:B------:R-:W-:-:S03]  /*3310*/  FMUL.FTZ R4, R43, c[0x0][0x320] ;  /* 0x0000c8002b047a20 */ /* 0x000fc60000410000 */
[----:B------:R-:W-:Y:S01]  /*3320*/  ISETP.LT.OR P0, PT, R5, 0x2a, P0 ;  /* 0x0000002a0500780c */ /* 0x000fe20000701670 */
[----:B------:R2:W3:Y:S01]  /*3330*/  MUFU.TANH R24, R4 ;  /* 0x0000000400187308 */ /* 0x0004e20000002400 */
[----:B------:R-:W-:Y:S02]  /*3340*/  FMUL.FTZ R5, R34, c[0x0][0x320] ;  /* 0x0000c80022057a20 */ /* 0x000fe40000410000 */
[----:B------:R-:W-:Y:S02]  /*3350*/  FSEL R162, R9, -INF , !P0 ;  /* 0xff80000009a27808 */ /* 0x000fe40004000000 */
[----:B------:R-:W-:-:S03]  /*3360*/  PLOP3.LUT P0, PT, PT, PT, UP2, 0x40, 0x0 ;  /* 0x000000000000781c */ /* 0x000fc60003f0e828 */
[----:B------:R1:W4:Y:S01]  /*3370*/  MUFU.TANH R13, R5 ;  /* 0x00000005000d7308 */ /* 0x0003220000002400 */
[----:B--2---:R-:W-:-:S07]  /*3380*/  FMUL.FTZ R4, R54, c[0x0][0x320] ;  /* 0x0000c80036047a20 */ /* 0x004fce0000410000 */
[----:B------:R2:W2:Y:S01]  /*3390*/  MUFU.TANH R23, R4 ;  /* 0x0000000400177308 */ /* 0x0004a20000002400 */
[----:B-1----:R-:W-:-:S05]  /*33a0*/  IMAD.IADD R5, R14, 0x1, R6 ;  /* 0x000000010e057824 */ /* 0x002fca00078e0206 */
[----:B------:R-:W-:Y:S01]  /*33b0*/  IMNMX R5, R5, R18, PT ;  /* 0x0000001205057217 */ /* 0x000fe20003800200 */
[----:B--2---:R-:W-:-:S04]  /*33c0*/  FMUL.FTZ R4, R55, c[0x0][0x320] ;  /* 0x0000c80037047a20 */ /* 0x004fc80000410000 */
[----:B------:R1:W2:Y:S02]  /*33d0*/  MUFU.TANH R21, R4 ;  /* 0x0000000400157308 */ /* 0x0002a40000002400 */
[----:B-1----:R-:W-:-:S06]  /*33e0*/  FMUL.FTZ R4, R38, c[0x0][0x320] ;  /* 0x0000c80026047a20 */ /* 0x002fcc0000410000 */
[----:B------:R1:W1:Y:S02]  /*33f0*/  MUFU.TANH R20, R4 ;  /* 0x0000000400147308 */ /* 0x0002640000002400 */
        /* <DEDUP_REMOVED lines=14> */
[----:B-1----:R-:W-:Y:S01]  /*34e0*/  IMAD.IADD R4, R19, 0x1, R6 ;  /* 0x0000000113047824 */ /* 0x002fe200078e0206 */
[----:B------:R-:W-:Y:S05]  /*34f0*/  @P0 BRA `(.L_x_886) ;  /* 0x0000015000000947 */ /* 0x000fea0003800000 */
        /* <DEDUP_REMOVED lines=12> */
.L_x_888:
[----:B------:R-:W-:-:S04]  /*35c0*/  MOV R7, c[0x0][0x32c] ;  /* 0x0000cb0000077a02 */ /* 0x000fc80000000f00 */
[----:B------:R-:W-:-:S13]  /*35d0*/  ISETP.NE.AND P0, PT, R7, 0x1, PT ;  /* 0x000000010700780c */ /* 0x000fda0003f05270 */
[----:B------:R-:W-:-:S05]  /*35e0*/  @P0 IMAD.HI.U32 R7, R6, c[0x0][0x330], RZ ;  /* 0x0000cc0006070a27 */ /* 0x000fca00078e00ff */
[----:B------:R-:W-:Y:S02]  /*35f0*/  @P0 SHF.R.U32.HI R6, RZ, c[0x0][0x334], R7 ;  /* 0x0000cd00ff060a19 */ /* 0x000fe40000011607 */
.L_x_889:
[----:B------:R-:W-:Y:S05]  /*3600*/  BSYNC B0 ;  /* 0x0000000000007941 */ /* 0x000fea0003800000 */
.L_x_887:
[----:B------:R-:W-:-:S05]  /*3610*/  IMAD R6, R6, c[0x0][0x32c], R22 ;  /* 0x0000cb0006067a24 */ /* 0x000fca00078e0216 */
[----:B------:R-:W-:Y:S02]  /*3620*/  IADD3 R7, R6, c[0x0][0x32c], RZ ;  /* 0x0000cb0006077a10 */ /* 0x000fe40007ffe0ff */
[----:B------:R-:W-:Y:S02]  /*3630*/  IMNMX R4, R4, R6, !PT ;  /* 0x0000000604047217 */ /* 0x000fe40007800200 */
[----:B------:R-:W-:Y:S02]  /*3640*/  IMNMX R5, R5, R7, PT ;  /* 0x0000000705057217 */ /* 0x000fe40003800200 */
.L_x_886:
[----:B--234-:R-:W-:Y:S01]  /*3650*/  ISETP.NE.AND P0, PT, R32, RZ, PT ;  /* 0x000000ff2000720c */ /* 0x01cfe20003f05270 */
[----:B------:R-:W1:Y:S03]  /*3660*/  SHFL.IDX PT, R6, R10, 0x2, 0x1c1f ;  /* 0x005c1f000a067f89 */ /* 0x000e6600000e0000 */
        /* <DEDUP_REMOVED lines=36> */
[----:B------:R-:W-:-:S04]  /*38b0*/  ISETP.NE.AND P0, PT, R25, RZ, PT ;  /* 0x000000ff1900720c */ /* 0x000fc80003f05270 */
[----:B------:R-:W-:-:S04]  /*38c0*/  ISETP.GT.AND P0, PT, R4, RZ, !P0 ;  /* 0x000000ff0400720c */ /* 0x000fc80004704270 */
        /* <DEDUP_REMOVED lines=46> */
.L_x_892:
[----:B------:R-:W-:-:S04]  /*3bb0*/  MOV R7, c[0x0][0x32c] ;  /* 0x0000cb0000077a02 */ /* 0x000fc80000000f00 */
[----:B------:R-:W-:-:S13]  /*3bc0*/  ISETP.NE.AND P0, PT, R7, 0x1, PT ;  /* 0x000000010700780c */ /* 0x000fda0003f05270 */
[----:B------:R-:W-:-:S05]  /*3bd0*/  @P0 IMAD.HI.U32 R7, R6, c[0x0][0x330], RZ ;  /* 0x0000cc0006070a27 */ /* 0x000fca00078e00ff */
[----:B------:R-:W-:Y:S02]  /*3be0*/  @P0 SHF.R.U32.HI R6, RZ, c[0x0][0x334], R7 ;  /* 0x0000cd00ff060a19 */ /* 0x000fe40000011607 */
.L_x_893:
[----:B------:R-:W-:Y:S05]  /*3bf0*/  BSYNC B0 ;  /* 0x0000000000007941 */ /* 0x000fea0003800000 */
.L_x_891:
[----:B------:R-:W-:-:S05]  /*3c00*/  IMAD R6, R6, c[0x0][0x32c], R22 ;  /* 0x0000cb0006067a24 */ /* 0x000fca00078e0216 */
[----:B------:R-:W-:Y:S02]  /*3c10*/  IADD3 R7, R6, c[0x0][0x32c], RZ ;  /* 0x0000cb0006077a10 */ /* 0x000fe40007ffe0ff */
[----:B------:R-:W-:Y:S02]  /*3c20*/  IMNMX R4, R4, R6, !PT ;  /* 0x0000000604047217 */ /* 0x000fe40007800200 */
[----:B------:R-:W-:Y:S02]  /*3c30*/  IMNMX R5, R5, R7, PT ;  /* 0x0000000705057217 */ /* 0x000fe40003800200 */
.L_x_890:
[----:B--234-:R-:W-:-:S04]  /*3c40*/  ISETP.NE.AND P0, PT, R32, RZ, PT ;  /* 0x000000ff2000720c */ /* 0x01cfc80003f05270 */
        /* <DEDUP_REMOVED lines=43> */
[----:B------:R1:W2:Y:S01]  /*3f00*/  MUFU.TANH R55, R4 ;  /* 0x0000000400377308 */ /* 0x0002a20000002400 */
[----:B------:R-:W-:Y:S02]  /*3f10*/  FMUL.FTZ R5, R62, c[0x0][0x320] ;  /* 0x0000c8003e057a20 */ /* 0x000fe40000410000 */
[----:B------:R-:W-:Y:S02]  /*3f20*/  FSEL R189, R9, -INF , !P0 ;  /* 0xff80000009bd7808 */ /* 0x000fe40004000000 */
[----:B------:R-:W-:-:S03]  /*3f30*/  PLOP3.LUT P0, PT, PT, PT, UP2, 0x40, 0x0 ;  /* 0x000000000000781c */ /* 0x000fc60003f0e828 */
[----:B------:R3:W4:Y:S01]  /*3f40*/  MUFU.TANH R60, R5 ;  /* 0x00000005003c7308 */ /* 0x0007220000002400 */
[----:B-1----:R-:W-:-:S07]  /*3f50*/  FMUL.FTZ R4, R87, c[0x0][0x320] ;  /* 0x0000c80057047a20 */ /* 0x002fce0000410000 */
[----:B------:R1:W1:Y:S01]  /*3f60*/  MUFU.TANH R16, R4 ;  /* 0x0000000400107308 */ /* 0x0002620000002400 */
[----:B---3--:R-:W-:-:S07]  /*3f70*/  FMUL.FTZ R5, R63, c[0x0][0x320] ;  /* 0x0000c8003f057a20 */ /* 0x008fce0000410000 */
[----:B------:R3:W2:Y:S01]  /*3f80*/  MUFU.TANH R59, R5 ;  /* 0x00000005003b7308 */ /* 0x0006a20000002400 */
[----:B-1----:R-:W-:-:S07]  /*3f90*/  FMUL.FTZ R4, R75, c[0x0][0x320] ;  /* 0x0000c8004b047a20 */ /* 0x002fce0000410000 */
[----:B------:R1:W1:Y:S01]  /*3fa0*/  MUFU.TANH R17, R4 ;  /* 0x0000000400117308 */ /* 0x0002620000002400 */
[----:B---3--:R-:W-:Y:S02]  /*3fb0*/  FMUL.FTZ R5, R70, c[0x0][0x320] ;  /* 0x0000c80046057a20 */ /* 0x008fe40000410000 */
[----:B-1----:R-:W-:-:S05]  /*3fc0*/  FMUL.FTZ R4, R86, c[0x0][0x320] ;  /* 0x0000c80056047a20 */ /* 0x002fca0000410000 */
[----:B------:R1:W3:Y:S02]  /*3fd0*/  MUFU.TANH R15, R4 ;  /* 0x00000004000f7308 */ /* 0x0002e40000002400 */
[----:B-1----:R-:W-:-:S06]  /*3fe0*/  FMUL.FTZ R4, R78, c[0x0][0x320] ;  /* 0x0000c8004e047a20 */ /* 0x002fcc0000410000 */
[----:B------:R1:W1:Y:S02]  /*3ff0*/  MUFU.TANH R13, R4 ;  /* 0x00000004000d7308 */ /* 0x0002640000002400 */
[----:B-1----:R-:W-:-:S06]  /*4000*/  FMUL.FTZ R4, R83, c[0x0][0x320] ;  /* 0x0000c80053047a20 */ /* 0x002fcc0000410000 */
[----:B------:R1:W1:Y:S02]  /*4010*/  MUFU.TANH R12, R4 ;  /* 0x00000004000c7308 */ /* 0x0002640000002400 */
[----:B-1----:R-:W-:-:S06]  /*4020*/  FMUL.FTZ R4, R74, c[0x0][0x320] ;  /* 0x0000c8004a047a20 */ /* 0x002fcc0000410000 */
[----:B------:R1:W1:Y:S02]  /*4030*/  MUFU.TANH R11, R4 ;  /* 0x00000004000b7308 */ /* 0x0002640000002400 */
[----:B-1----:R1:W5:Y:S06]  /*4040*/  SHFL.IDX PT, R4, R10, 0x3, 0x1c1f ;  /* 0x007c1f000a047f89 */ /* 0x00236c00000e0000 */
[----:B-1----:R1:W1:Y:S01]  /*4050*/  MUFU.TANH R10, R5 ;  /* 0x00000005000a7308 */ /* 0x0022620000002400 */
[--C-:B-----5:R-:W-:Y:S02]  /*4060*/  IMAD.IADD R9, R14, 0x1, R4.reuse ;  /* 0x000000010e097824 */ /* 0x120fe400078e0204 */
[----:B------:R-:W-:-:S03]  /*4070*/  IMAD.IADD R8, R19, 0x1, R4 ;  /* 0x0000000113087824 */ /* 0x000fc600078e0204 */
[----:B------:R-:W-:Y:S01]  /*4080*/  IMNMX R9, R9, R18, PT ;  /* 0x0000001209097217 */ /* 0x000fe20003800200 */
[----:B-1----:R-:W-:-:S04]  /*4090*/  FMUL.FTZ R5, R82, c[0x0][0x320] ;  /* 0x0000c80052057a20 */ /* 0x002fc80000410000 */
[----:B------:R1:W1:Y:S02]  /*40a0*/  MUFU.TANH R7, R5 ;  /* 0x0000000500077308 */ /* 0x0002640000002400 */
[----:B-1----:R-:W-:-:S06]  /*40b0*/  FMUL.FTZ R5, R79, c[0x0][0x320] ;  /* 0x0000c8004f057a20 */ /* 0x002fcc0000410000 */
[----:B------:R1:W1:Y:S01]  /*40c0*/  MUFU.TANH R6, R5 ;  /* 0x0000000500067308 */ /* 0x0002620000002400 */
[----:B------:R-:W-:Y:S05]  /*40d0*/  @P0 BRA `(.L_x_894) ;  /* 0x0000015000000947 */ /* 0x000fea0003800000 */
[----:B--234-:R-:W-:Y:S01]  /*40e0*/  IADD3 R4, R4, c[0x0][0x1d0], RZ ;  /* 0x0000740004047a10 */ /* 0x01cfe20007ffe0ff */
[----:B------:R-:W-:Y:S03]  /*40f0*/  BSSY B0, `(.L_x_895) ;  /* 0x000000f000007945 */ /* 0x000fe60003800000 */
[----:B------:R-:W-:-:S04]  /*4100*/  IADD3 R4, R4, -c[0x0][0x168], RZ ;  /* 0x80005a0004047a10 */ /* 0x000fc80007ffe0ff */
[----:B------:R-:W-:-:S13]  /*4110*/  ISETP.GT.AND P0, PT, R4, -0x1, PT ;  /* 0xffffffff0400780c */ /* 0x000fda0003f04270 */
[----:B------:R-:W-:Y:S05]  /*4120*/  @P0 BRA `(.L_x_896) ;  /* 0x0000007000000947 */ /* 0x000fea0003800000 */
[----:B-1----:R-:W-:Y:S01]  /*4130*/  IMAD.MOV.U32 R5, RZ, RZ, c[0x0][0x32c] ;  /* 0x0000cb00ff057624 */ /* 0x002fe200078e00ff */
[----:B------:R-:W-:-:S04]  /*4140*/  LOP3.LUT R4, RZ, R4, RZ, 0x33, !PT ;  /* 0x00000004ff047212 */ /* 0x000fc800078e33ff */
[----:B------:R-:W-:-:S13]  /*4150*/  ISETP.NE.AND P0, PT, R5, 0x1, PT ;  /* 0x000000010500780c */ /* 0x000fda0003f05270 */
[----:B------:R-:W-:-:S05]  /*4160*/  @P0 IMAD.HI.U32 R5, R4, c[0x0][0x330], RZ ;  /* 0x0000cc0004050a27 */ /* 0x000fca00078e00ff */
[----:B------:R-:W-:-:S04]  /*4170*/  @P0 SHF.R.U32.HI R4, RZ, c[0x0][0x334], R5 ;  /* 0x0000cd00ff040a19 */ /* 0x000fc80000011605 */
[----:B------:R-:W-:Y:S01]  /*4180*/  LOP3.LUT R4, RZ, R4, RZ, 0x33, !PT ;  /* 0x00000004ff047212 */ /* 0x000fe200078e33ff */
[----:B------:R-:W-:Y:S05]  /*4190*/  BRA `(.L_x_897) ;  /* 0x0000004000007947 */ /* 0x000fea0003800000 */
.L_x_896:
[----:B-1----:R-:W-:-:S04]  /*41a0*/  MOV R5, c[0x0][0x32c] ;  /* 0x0000cb0000057a02 */ /* 0x002fc80000000f00 */
[----:B------:R-:W-:-:S13]  /*41b0*/  ISETP.NE.AND P0, PT, R5, 0x1, PT ;  /* 0x000000010500780c */ /* 0x000fda0003f05270 */
[----:B------:R-:W-:-:S05]  /*41c0*/  @P0 IMAD.HI.U32 R5, R4, c[0x0][0x330], RZ ;  /* 0x0000cc0004050a27 */ /* 0x000fca00078e00ff */
[----:B------:R-:W-:Y:S02]  /*41d0*/  @P0 SHF.R.U32.HI R4, RZ, c[0x0][0x334], R5 ;  /* 0x0000cd00ff040a19 */ /* 0x000fe40000011605 */
.L_x_897:
[----:B------:R-:W-:Y:S05]  /*41e0*/  BSYNC B0 ;  /* 0x0000000000007941 */ /* 0x000fea0003800000 */
.L_x_895:
[----:B------:R-:W-:-:S05]  /*41f0*/  IMAD R4, R4, c[0x0][0x32c], R22 ;  /* 0x0000cb0004047a24 */ /* 0x000fca00078e0216 */
[----:B------:R-:W-:Y:S02]  /*4200*/  IADD3 R5, R4, c[0x0][0x32c], RZ ;  /* 0x0000cb0004057a10 */ /* 0x000fe40007ffe0ff */
[----:B------:R-:W-:Y:S02]  /*4210*/  IMNMX R8, R8, R4, !PT ;  /* 0x0000000408087217 */ /* 0x000fe40007800200 */
[----:B------:R-:W-:Y:S02]  /*4220*/  IMNMX R9, R9, R5, PT ;  /* 0x0000000509097217 */ /* 0x000fe40003800200 */
.L_x_894:
[----:B--234-:R-:W-:Y:S01]  /*4230*/  FMNMX.FTZ R137, R37, R40, !PT ;  /* 0x0000002825897209 */ /* 0x01cfe20007810000 */
[----:B------:R-:W-:Y:S01]  /*4240*/  IMAD.SHL.U32 R225, R0, 0x2, RZ ;  /* 0x0000000200e17824 */ /* 0x000fe200078e00ff */
[----:B------:R-:W-:Y:S01]  /*4250*/  FMNMX.FTZ R136, R28, R34, !PT ;  /* 0x000000221c887209 */ /* 0x000fe20007810000 */
[----:B------:R-:W-:Y:S01]  /*4260*/  STL [R1+0x60], R234 ;  /* 0x000060ea01007387 */ /* 0x000fe20000100800 */
[----:B------:R-:W-:Y:S01]  /*4270*/  FMNMX.FTZ R137, R44, R137, !PT ;  /* 0x000000892c897209 */ /* 0x000fe20007810000 */
[----:B------:R-:W-:Y:S01]  /*4280*/  IMAD R226, R3, 0x2, R225 ;  /* 0x0000000203e27824 */ /* 0x000fe200078e02e1 */
[----:B------:R-:W-:Y:S01]  /*4290*/  FMNMX.FTZ R136, R35, R136, !PT ;  /* 0x0000008823887209 */ /* 0x000fe20007810000 */
[----:B------:R-:W-:Y:S01]  /*42a0*/  STL [R1+0x5c], R233 ;  /* 0x00005ce901007387 */ /* 0x000fe20000100800 */
[----:B------:R-:W-:Y:S01]  /*42b0*/  FMNMX.FTZ R137, R41, R137, !PT ;  /* 0x0000008929897209 */ /* 0x000fe20007810000 */
[----:B------:R-:W-:Y:S01]  /*42c0*/  IMAD R227, R2, 0x2, R226 ;  /* 0x0000000202e37824 */ /* 0x000fe200078e02e2 */
[----:B------:R-:W-:Y:S01]  /*42d0*/  ISETP.NE.AND P0, PT, R32, RZ, PT ;  /* 0x000000ff2000720c */ /* 0x000fe20003f05270 */
[----:B------:R-:W-:Y:S01]  /*42e0*/  STL [R1+0x58], R232 ;  /* 0x000058e801007387 */ /* 0x000fe20000100800 */
[----:B------:R-:W-:Y:S01]  /*42f0*/  FMNMX.FTZ R137, R53, R137, !PT ;  /* 0x0000008935897209 */ /* 0x000fe20007810000 */
[----:B------:R-:W-:Y:S01]  /*4300*/  ULDC.64 UR4, c[0x0][0x2c8] ;  /* 0x0000b20000047ab9 */ /* 0x000fe20000000a00 */
[----:B------:R-:W-:Y:S01]  /*4310*/  FMNMX.FTZ R136, R36, R136, !PT ;  /* 0x0000008824887209 */ /* 0x000fe20007810000 */
[----:B------:R-:W-:Y:S01]  /*4320*/  STL [R1+0x54], R231 ;  /* 0x000054e701007387 */ /* 0x000fe20000100800 */
[----:B------:R-:W-:-:S02]  /*4330*/  FMNMX.FTZ R137, R56, R137, !PT ;  /* 0x0000008938897209 */ /* 0x000fc40007810000 */
[----:B------:R-:W-:Y:S01]  /*4340*/  ISETP.GT.AND P0, PT, R8, 0x1, !P0 ;  /* 0x000000010800780c */ /* 0x000fe20004704270 */
[----:B------:R-:W-:Y:S01]  /*4350*/  STL [R1+0x50], R230 ;  /* 0x000050e601007387 */ /* 0x000fe20000100800 */
[----:B------:R-:W-:Y:S02]  /*4360*/  FMNMX.FTZ R137, R57, R137, !PT ;  /* 0x0000008939897209 */ /* 0x000fe40007810000 */
[----:B------:R-:W-:Y:S01]  /*4370*/  FMNMX.FTZ R136, R38, R136, !PT ;  /* 0x0000008826887209 */ /* 0x000fe20007810000 */
[----:B------:R-:W-:Y:S01]  /*4380*/  STL [R1+0x4c], R229 ;  /* 0x00004ce501007387 */ /* 0x000fe20000100800 */
[----:B------:R-:W-:Y:S02]  /*4390*/  FMNMX.FTZ R137, R58, R137, !PT ;  /* 0x000000893a897209 */ /* 0x000fe40007810000 */
[----:B------:R-:W-:Y:S01]  /*43a0*/  ISETP.LT.OR P0, PT, R9, 0x2, P0 ;  /* 0x000000020900780c */ /* 0x000fe20000701670 */
[----:B------:R-:W-:Y:S01]  /*43b0*/  LDSM.16.MT88.4 R48, [R227+0x2080] ;  /* 0x00208000e330783b */ /* 0x000fe20000004200 */
[----:B------:R-:W-:-:S02]  /*43c0*/  FMNMX.FTZ R137, R167, R137, !PT ;  /* 0x00000089a7897209 */ /* 0x000fc40007810000 */
[----:B------:R-:W-:Y:S01]  /*43d0*/  FMNMX.FTZ R136, R39, R136, !PT ;  /* 0x0000008827887209 */ /* 0x000fe20007810000 */
[----:B------:R-:W-:Y:S01]  /*43e0*/  LDSM.16.MT88.4 R68, [R225+0x3880] ;  /* 0x00388000e144783b */ /* 0x000fe20000004200 */
[----:B------:R-:W-:Y:S02]  /*43f0*/  FMNMX.FTZ R137, R163, R137, !PT ;  /* 0x00000089a3897209 */ /* 0x000fe40007810000 */
[----:B------:R-:W-:Y:S01]  /*4400*/  FSEL R22, R16, -INF , !P0 ;  /* 0xff80000010167808 */ /* 0x000fe20004000000 */
[----:B------:R-:W-:Y:S01]  /*4410*/  LDSM.16.MT88.4 R76, [R226+0x3880] ;  /* 0x00388000e24c783b */ /* 0x000fe20000004200 */
[----:B------:R-:W-:Y:S02]  /*4420*/  FMNMX.FTZ R137, R168, R137, !PT ;  /* 0x00000089a8897209 */ /* 0x000fe40007810000 */
[----:B------:R-:W-:Y:S01]  /*4430*/  FMNMX.FTZ R136, R52, R136, !PT ;  /* 0x0000008834887209 */ /* 0x000fe20007810000 */
[----:B------:R-:W-:Y:S01]  /*4440*/  LDSM.16.MT88.4 R116, [R227+0x3880] ;  /* 0x00388000e374783b */ /* 0x000fe20000004200 */
[----:B------:R-:W-:-:S02]  /*4450*/  FMNMX.FTZ R137, R162, R137, !PT ;  /* 0x00000089a2897209 */ /* 0x000fc40007810000 */
[----:B------:R-:W-:Y:S01]  /*4460*/  ISETP.NE.AND P0, PT, R31, RZ, PT ;  /* 0x000000ff1f00720c */ /* 0x000fe20003f05270 */
[----:B------:R-:W-:Y:S01]  /*4470*/  LDSM.16.MT88.4 R72, [R225+0x2880] ;  /* 0x00288000e148783b */ /* 0x000fe20000004200 */
[----:B------:R-:W-:Y:S02]  /*4480*/  FMNMX.FTZ R136, R54, R136, !PT ;  /* 0x0000008836887209 */ /* 0x000fe40007810000 */
[----:B------:R-:W-:Y:S01]  /*4490*/  ISETP.GT.AND P0, PT, R8, 0x8, !P0 ;  /* 0x000000080800780c */ /* 0x000fe20004704270 */
[----:B------:R-:W2:Y:S01]  /*44a0*/  SHFL.BFLY PT, R4, R137, 0x2, 0x1f ;  /* 0x0c401f0089047f89 */ /* 0x000ea200000e0000 */
[----:B------:R-:W-:Y:S02]  /*44b0*/  FMNMX.FTZ R136, R158, R136, !PT ;  /* 0x000000889e887209 */ /* 0x000fe40007810000 */
[----:B------:R-:W-:Y:S01]  /*44c0*/  ISETP.LT.OR P0, PT, R9, 0x9, P0 ;  /* 0x000000090900780c */ /* 0x000fe20000701670 */
[----:B------:R-:W-:Y:S01]  /*44d0*/  LDSM.16.MT88.4 R64, [R226+0x2880] ;  /* 0x00288000e240783b */ /* 0x000fe20000004200 */
[----:B------:R-:W-:-:S02]  /*44e0*/  FMNMX.FTZ R136, R159, R136, !PT ;  /* 0x000000889f887209 */ /* 0x000fc40007810000 */
[----:B------:R-:W-:Y:S01]  /*44f0*/  FSEL R104, R7, -INF , !P0 ;  /* 0xff80000007687808 */ /* 0x000fe20004000000 */
[----:B------:R-:W-:Y:S01]  /*4500*/  STL [R1+0x48], R224 ;  /* 0x000048e001007387 */ /* 0x000fe20000100800 */
[----:B------:R-:W-:Y:S02]  /*4510*/  ISETP.NE.AND P0, PT, R30, RZ, PT ;  /* 0x000000ff1e00720c */ /* 0x000fe40003f05270 */
[----:B------:R-:W-:Y:S02]  /*4520*/  FMNMX.FTZ R136, R161, R136, !PT ;  /* 0x00000088a1887209 */ /* 0x000fe40007810000 */
[----:B------:R-:W-:Y:S02]  /*4530*/  ISETP.GT.AND P0, PT, R8, 0x9, !P0 ;  /* 0x000000090800780c */ /* 0x000fe40004704270 */
[----:B------:R-:W-:Y:S02]  /*4540*/  FMNMX.FTZ R136, R160, R136, !PT ;  /* 0x00000088a0887209 */ /* 0x000fe40007810000 */
[----:B------:R-:W-:-:S02]  /*4550*/  ISETP.LT.OR P0, PT, R9, 0xa, P0 ;  /* 0x0000000a0900780c */ /* 0x000fc40000701670 */
[----:B------:R-:W-:Y:S02]  /*4560*/  LEA R228, R2, R225, 0x1 ;  /* 0x000000e102e47211 */ /* 0x000fe400078e08ff */
[----:B------:R-:W-:Y:S02]  /*4570*/  FSEL R23, R12, -INF , !P0 ;  /* 0xff8000000c177808 */ /* 0x000fe40004000000 */
[----:B------:R-:W-:Y:S01]  /*4580*/  ISETP.NE.AND P0, PT, R29, RZ, PT ;  /* 0x000000ff1d00720c */ /* 0x000fe20003f05270 */
[----:B------:R-:W-:Y:S01]  /*4590*/  LDSM.16.MT88.4 R92, [R228+0x3880] ;  /* 0x00388000e45c783b */ /* 0x000fe20000004200 */
[----:B--2---:R-:W-:Y:S02]  /*45a0*/  FMNMX.FTZ R137, R137, R4, !PT ;  /* 0x0000000489897209 */ /* 0x004fe40007810000 */
[C---:B------:R-:W-:Y:S02]  /*45b0*/  ISETP.GT.AND P0, PT, R8.reuse, 0x10, !P0 ;  /* 0x000000100800780c */ /* 0x040fe40004704270 */
[----:B------:R-:W-:Y:S01]  /*45c0*/  ISETP.GT.AND P6, PT, R8, 0x20, !P6 ;  /* 0x000000200800780c */ /* 0x000fe200077c4270 */
[----:B------:R-:W2:Y:S01]  /*45d0*/  SHFL.BFLY PT, R4, R137, 0x1, 0x1f ;  /* 0x0c201f0089047f89 */ /* 0x000ea200000e0000 */
[----:B------:R-:W-:-:S02]  /*45e0*/  ISETP.LT.OR P0, PT, R9, 0x11, P0 ;  /* 0x000000110900780c */ /* 0x000fc40000701670 */
[C---:B------:R-:W-:Y:S02]  /*45f0*/  ISETP.GT.AND P5, PT, R8.reuse, 0x21, !P5 ;  /* 0x000000210800780c */ /* 0x040fe40006fa4270 */
[----:B------:R-:W-:Y:S02]  /*4600*/  FSEL R128, R13, -INF , !P0 ;  /* 0xff8000000d807808 */ /* 0x000fe40004000000 */
[----:B------:R-:W-:Y:S02]  /*4610*/  ISETP.NE.AND P0, PT, R27, RZ, PT ;  /* 0x000000ff1b00720c */ /* 0x000fe40003f05270 */
[C---:B------:R-:W-:Y:S02]  /*4620*/  ISETP.GT.AND P2, PT, R8.reuse, 0x28, !P2 ;  /* 0x000000280800780c */ /* 0x040fe40005744270 */
[C---:B------:R-:W-:Y:S02]  /*4630*/  ISETP.GT.AND P0, PT, R8.reuse, 0x11, !P0 ;  /* 0x000000110800780c */ /* 0x040fe40004704270 */
[----:B------:R-:W-:-:S02]  /*4640*/  ISETP.GT.AND P1, PT, R8, 0x29, !P1 ;  /* 0x000000290800780c */ /* 0x000fc40004f24270 */
[C---:B------:R-:W-:Y:S02]  /*4650*/  ISETP.LT.OR P0, PT, R9.reuse, 0x12, P0 ;  /* 0x000000120900780c */ /* 0x040fe40000701670 */
[C---:B------:R-:W-:Y:S02]  /*4660*/  ISETP.LT.OR P6, PT, R9.reuse, 0x21, P6 ;  /* 0x000000210900780c */ /* 0x040fe400037c1670 */
[----:B-1----:R-:W-:Y:S02]  /*4670*/  FSEL R130, R6, -INF , !P0 ;  /* 0xff80000006827808 */ /* 0x002fe40004000000 */
[----:B------:R-:W-:Y:S02]  /*4680*/  ISETP.NE.AND P0, PT, R26, RZ, PT ;  /* 0x000000ff1a00720c */ /* 0x000fe40003f05270 */
[----:B------:R-:W-:Y:S02]  /*4690*/  ISETP.LT.OR P5, PT, R9, 0x22, P5 ;  /* 0x000000220900780c */ /* 0x000fe40002fa1670 */
[----:B--2---:R-:W-:-:S02]  /*46a0*/  FMNMX.FTZ R137, R137, R4, !PT ;  /* 0x0000000489897209 */ /* 0x004fc40007810000 */
[----:B------:R-:W1:Y:S01]  /*46b0*/  SHFL.BFLY PT, R4, R136, 0x2, 0x1f ;  /* 0x0c401f0088047f89 */ /* 0x000e6200000e0000 */
[----:B------:R-:W-:Y:S02]  /*46c0*/  ISETP.GT.AND P0, PT, R8, 0x18, !P0 ;  /* 0x000000180800780c */ /* 0x000fe40004704270 */
[----:B------:R-:W-:Y:S01]  /*46d0*/  FMUL.FTZ R13, R137, c[0x0][0x2d0] ;  /* 0x0000b400890d7a20 */ /* 0x000fe20000410000 */
[----:B------:R-:W-:Y:S02]  /*46e0*/  FSEL R139, R10, -INF , !P6 ;  /* 0xff8000000a8b7808 */ /* 0x000fe40007000000 */
[C---:B------:R-:W-:Y:S02]  /*46f0*/  ISETP.LT.OR P0, PT, R9.reuse, 0x19, P0 ;  /* 0x000000190900780c */ /* 0x040fe40000701670 */
[----:B------:R-:W-:Y:S02]  /*4700*/  ISETP.LT.OR P2, PT, R9, 0x29, P2 ;  /* 0x000000290900780c */ /* 0x000fe40001741670 */
[----:B------:R-:W-:-:S02]  /*4710*/  FSEL R131, R11, -INF , !P0 ;  /* 0xff8000000b837808 */ /* 0x000fc40004000000 */
[----:B------:R-:W-:Y:S02]  /*4720*/  ISETP.NE.AND P0, PT, R25, RZ, PT ;  /* 0x000000ff1900720c */ /* 0x000fe40003f05270 */
[----:B------:R-:W-:Y:S01]  /*4730*/  LDSM.16.MT88.4 R24, [R226+0x2080] ;  /* 0x00208000e218783b */ /* 0x000fe20000004200 */
[----:B------:R-:W-:Y:S02]  /*4740*/  FSEL R156, R55, -INF , !P5 ;  /* 0xff800000379c7808 */ /* 0x000fe40006800000 */
[----:B------:R-:W-:Y:S02]  /*4750*/  ISETP.GT.AND P0, PT, R8, RZ, !P0 ;  /* 0x000000ff0800720c */ /* 0x000fe40004704270 */
[C---:B------:R-:W-:Y:S02]  /*4760*/  ISETP.LT.OR P1, PT, R9.reuse, 0x2a, P1 ;  /* 0x0000002a0900780c */ /* 0x040fe40000f21670 */
[----:B------:R-:W-:Y:S02]  /*4770*/  ISETP.LT.OR P0, PT, R9, 0x1, P0 ;  /* 0x000000010900780c */ /* 0x000fe40000701670 */
[----:B------:R-:W-:-:S02]  /*4780*/  FSEL R157, R60, -INF , !P2 ;  /* 0xff8000003c9d7808 */ /* 0x000fc40005000000 */
[----:B-1----:R-:W-:Y:S01]  /*4790*/  FMNMX.FTZ R136, R136, R4, !PT ;  /* 0x0000000488887209 */ /* 0x002fe20007810000 */
[----:B------:R-:W-:Y:S01]  /*47a0*/  LDSM.16.MT88.4 R60, [R228+0x2880] ;  /* 0x00288000e43c783b */ /* 0x000fe20000004200 */
[----:B------:R-:W-:Y:S02]  /*47b0*/  FSEL R21, R15, -INF , !P0 ;  /* 0xff8000000f157808 */ /* 0x000fe40004000000 */
[----:B------:R-:W-:Y:S01]  /*47c0*/  FSETP.NEU.FTZ.AND P0, PT, R137, -INF , PT ;  /* 0xff8000008900780b */ /* 0x000fe20003f1d000 */
[----:B------:R-:W1:Y:S01]  /*47d0*/  SHFL.BFLY PT, R4, R136, 0x1, 0x1f ;  /* 0x0c201f0088047f89 */ /* 0x000e6200000e0000 */
[----:B------:R-:W-:Y:S02]  /*47e0*/  FMNMX.FTZ R3, R21, R22, !PT ;  /* 0x0000001615037209 */ /* 0x000fe40007810000 */
[----:B------:R-:W-:Y:S02]  /*47f0*/  FSEL R13, R13, RZ, P0 ;  /* 0x000000ff0d0d7208 */ /* 0x000fe40000000000 */
[----:B------:R-:W-:-:S03]  /*4800*/  FSEL R164, R59, -INF , !P1 ;  /* 0xff8000003ba47808 */ /* 0x000fc60004800000 */
[----:B------:R-:W-:-:S04]  /*4810*/  FFMA.FTZ R2, R53, c[0x0][0x2d0], -R13 ;  /* 0x0000b40035027a23 */ /* 0x000fc8000001080d */
[----:B------:R2:W-:Y:S01]  /*4820*/  MUFU.EX2 R187, R2 ;  /* 0x0000000200bb7308 */ /* 0x0005e20000000800 */
[----:B-1----:R-:W-:Y:S01]  /*4830*/  FMNMX.FTZ R136, R136, R4, !PT ;  /* 0x0000000488887209 */ /* 0x002fe20007810000 */
[----:B------:R-:W-:-:S03]  /*4840*/  FFMA.FTZ R4, R37, c[0x0][0x2d0], -R13 ;  /* 0x0000b40025047a23 */ /* 0x000fc6000001080d */
[C---:B------:R-:W-:Y:S01]  /*4850*/  FSETP.NEU.FTZ.AND P0, PT, R136.reuse, -INF , PT ;  /* 0xff8000008800780b */ /* 0x040fe20003f1d000 */
[----:B------:R-:W-:Y:S02]  /*4860*/  FMUL.FTZ R12, R136, c[0x0][0x2d0] ;  /* 0x0000b400880c7a20 */ /* 0x000fe40000410000 */
[----:B------:R1:W-:Y:S01]  /*4870*/  MUFU.EX2 R192, R4 ;  /* 0x0000000400c07308 */ /* 0x0003e20000000800 */
[----:B--2---:R-:W-:Y:S02]  /*4880*/  FFMA.FTZ R2, R56, c[0x0][0x2d0], -R13 ;  /* 0x0000b40038027a23 */ /* 0x004fe4000001080d */
[----:B------:R-:W-:Y:S02]  /*4890*/  FSEL R12, R12, RZ, P0 ;  /* 0x000000ff0c0c7208 */ /* 0x000fe40000000000 */
[----:B------:R-:W-:-:S03]  /*48a0*/  ISETP.NE.AND P0, PT, R33, RZ, PT ;  /* 0x000000ff2100720c */ /* 0x000fc60003f05270 */
[----:B------:R2:W-:Y:S01]  /*48b0*/  MUFU.EX2 R198, R2 ;  /* 0x0000000200c67308 */ /* 0x0005e20000000800 */
[----:B------:R-:W-:Y:S01]  /*48c0*/  FFMA.FTZ R0, R34, c[0x0][0x2d0], -R12 ;  /* 0x0000b40022007a23 */ /* 0x000fe2000001080c */
[----:B------:R-:W-:-:S04]  /*48d0*/  ISETP.GT.AND P0, PT, R8, 0x19, !P0 ;  /* 0x000000190800780c */ /* 0x000fc80004704270 */
[----:B------:R-:W-:Y:S02]  /*48e0*/  ISETP.LT.OR P0, PT, R9, 0x1a, P0 ;  /* 0x0000001a0900780c */ /* 0x000fe40000701670 */
[----:B------:R3:W-:Y:S01]  /*48f0*/  MUFU.EX2 R182, R0 ;  /* 0x0000000000b67308 */ /* 0x0007e20000000800 */
[--C-:B-1----:R-:W-:Y:S01]  /*4900*/  FFMA.FTZ R4, R40, c[0x0][0x2d0], -R13.reuse ;  /* 0x0000b40028047a23 */ /* 0x102fe2000001080d */
[----:B------:R-:W-:Y:S02]  /*4910*/  FSEL R20, R17, -INF , !P0 ;  /* 0xff80000011147808 */ /* 0x000fe40004000000 */
[----:B--2---:R-:W-:Y:S01]  /*4920*/  FMNMX.FTZ R2, R104, R3, !PT ;  /* 0x0000000368027209 */ /* 0x004fe20007810000 */
[----:B------:R-:W-:-:S03]  /*4930*/  FFMA.FTZ R3, R57, c[0x0][0x2d0], -R13 ;  /* 0x0000b40039037a23 */ /* 0x000fc6000001080d */
[----:B------:R1:W-:Y:S01]  /*4940*/  MUFU.EX2 R231, R4 ;  /* 0x0000000400e77308 */ /* 0x0003e20000000800 */
[----:B------:R-:W-:Y:S01]  /*4950*/  FMNMX.FTZ R2, R23, R2, !PT ;  /* 0x0000000217027209 */ /* 0x000fe20007810000 */
[----:B---3--:R-:W-:-:S06]  /*4960*/  FFMA.FTZ R0, R35, c[0x0][0x2d0], -R12 ;  /* 0x0000b40023007a23 */ /* 0x008fcc000001080c */
[----:B------:R2:W-:Y:S08]  /*4970*/  MUFU.EX2 R229, R3 ;  /* 0x0000000300e57308 */ /* 0x0005f00000000800 */
[----:B------:R3:W-:Y:S01]  /*4980*/  MUFU.EX2 R195, R0 ;  /* 0x0000000000c37308 */ /* 0x0007e20000000800 */
[--C-:B-1----:R-:W-:Y:S02]  /*4990*/  FFMA.FTZ R4, R44, c[0x0][0x2d0], -R13.reuse ;  /* 0x0000b4002c047a23 */ /* 0x102fe4000001080d */
[----:B------:R-:W-:Y:S01]  /*49a0*/  LDSM.16.MT88.4 R44, [R228+0x2080] ;  /* 0x00208000e42c783b */ /* 0x000fe20000004200 */
[----:B--2---:R-:W-:Y:S01]  /*49b0*/  FMNMX.FTZ R3, R128, R2, !PT ;  /* 0x0000000280037209 */ /* 0x004fe20007810000 */
[----:B------:R-:W-:-:S03]  /*49c0*/  FFMA.FTZ R2, R58, c[0x0][0x2d0], -R13 ;  /* 0x0000b4003a027a23 */ /* 0x000fc6000001080d */
[----:B------:R1:W-:Y:S01]  /*49d0*/  MUFU.EX2 R194, R4 ;  /* 0x0000000400c27308 */ /* 0x0003e20000000800 */
[----:B------:R-:W-:Y:S01]  /*49e0*/  LDSM.16.MT88.4 R56, [R227+0x2880] ;  /* 0x00288000e338783b */ /* 0x000fe20000004200 */
[----:B---3--:R-:W-:-:S06]  /*49f0*/  FFMA.FTZ R0, R36, c[0x0][0x2d0], -R12 ;  /* 0x0000b40024007a23 */ /* 0x008fcc000001080c */
[----:B------:R2:W3:Y:S08]  /*4a00*/  MUFU.EX2 R171, R2 ;  /* 0x0000000200ab7308 */ /* 0x0004f00000000800 */
[----:B------:R4:W4:Y:S01]  /*4a10*/  MUFU.EX2 R190, R0 ;  /* 0x0000000000be7308 */ /* 0x0009220000000800 */
[----:B-1----:R-:W-:Y:S02]  /*4a20*/  FFMA.FTZ R4, R41, c[0x0][0x2d0], -R13 ;  /* 0x0000b40029047a23 */ /* 0x002fe4000001080d */
[----:B------:R-:W1:Y:S01]  /*4a30*/  LDSM.16.MT88.4 R40, [R225+0x2080] ;  /* 0x00208000e128783b */ /* 0x000e620000004200 */
[----:B--2---:R-:W-:Y:S01]  /*4a40*/  FMNMX.FTZ R2, R130, R3, !PT ;  /* 0x0000000382027209 */ /* 0x004fe20007810000 */
[----:B------:R-:W-:-:S03]  /*4a50*/  FFMA.FTZ R3, R38, c[0x0][0x2d0], -R12 ;  /* 0x0000b40026037a23 */ /* 0x000fc6000001080c */
[----:B------:R2:W2:Y:S01]  /*4a60*/  MUFU.EX2 R197, R4 ;  /* 0x0000000400c57308 */ /* 0x0004a20000000800 */
[----:B---3--:R-:W-:Y:S02]  /*4a70*/  F2FP.BF16.PACK_AB R10, R171, R229 ;  /* 0x000000e5ab0a723e */ /* 0x008fe400000010ff */
[----:B------:R-:W-:Y:S02]  /*4a80*/  FMNMX.FTZ R2, R131, R2, !PT ;  /* 0x0000000283027209 */ /* 0x000fe40007810000 */
[----:B----4-:R-:W-:-:S03]  /*4a90*/  FMNMX.FTZ R0, R105, R106, !PT ;  /* 0x0000006a69007209 */ /* 0x010fc60007810000 */
[----:B------:R3:W-:Y:S01]  /*4aa0*/  MUFU.EX2 R186, R3 ;  /* 0x0000000300ba7308 */ /* 0x0007e20000000800 */
[----:B------:R-:W-:Y:S02]  /*4ab0*/  F2FP.BF16.PACK_AB R7, R190, R195 ;  /* 0x000000c3be07723e */ /* 0x000fe400000010ff */
[----:B------:R-:W-:-:S04]  /*4ac0*/  FMNMX.FTZ R0, R107, R0, !PT ;  /* 0x000000006b007209 */ /* 0x000fc80007810000 */
[----:B------:R-:W-:Y:S01]  /*4ad0*/  FMNMX.FTZ R0, R129, R0, !PT ;  /* 0x0000000081007209 */ /* 0x000fe20007810000 */
[--C-:B--2---:R-:W-:Y:S01]  /*4ae0*/  FFMA.FTZ R4, R28, c[0x0][0x2d0], -R12.reuse ;  /* 0x0000b4001c047a23 */ /* 0x104fe2000001080c */
[----:B------:R-:W-:Y:S02]  /*4af0*/  F2FP.BF16.PACK_AB R6, R197, R194 ;  /* 0x000000c2c506723e */ /* 0x000fe400000010ff */
[----:B------:R-:W-:Y:S01]  /*4b00*/  FMNMX.FTZ R0, R132, R0, !PT ;  /* 0x0000000084007209 */ /* 0x000fe20007810000 */
[----:B------:R2:W4:Y:S03]  /*4b10*/  MUFU.EX2 R193, R4 ;  /* 0x0000000400c17308 */ /* 0x0005260000000800 */
[----:B------:R-:W-:Y:S02]  /*4b20*/  FMNMX.FTZ R0, R133, R0, !PT ;  /* 0x0000000085007209 */ /* 0x000fe40007810000 */
[----:B---3--:R-:W-:Y:S01]  /*4b30*/  FMNMX.FTZ R3, R20, R2, !PT ;  /* 0x0000000214037209 */ /* 0x008fe20007810000 */
[----:B------:R-:W-:Y:S01]  /*4b40*/  FFMA.FTZ R2, R39, c[0x0][0x2d0], -R12 ;  /* 0x0000b40027027a23 */ /* 0x000fe2000001080c */
[----:B------:R-:W-:Y:S01]  /*4b50*/  FMNMX.FTZ R0, R134, R0, !PT ;  /* 0x0000000086007209 */ /* 0x000fe20007810000 */
[----:B------:R-:W-:Y:S01]  /*4b60*/  LDSM.16.MT88.4 R36, [R226+0x4080] ;  /* 0x00408000e224783b */ /* 0x000fe20000004200 */
[----:B------:R-:W-:Y:S01]  /*4b70*/  FMNMX.FTZ R3, R139, R3, !PT ;  /* 0x000000038b037209 */ /* 0x000fe20007810000 */
[----:B------:R3:W1:Y:S01]  /*4b80*/  MUFU.EX2 R180, R2 ;  /* 0x0000000200b47308 */ /* 0x0006620000000800 */
[----:B------:R-:W-:-:S02]  /*4b90*/  FMNMX.FTZ R0, R138, R0, !PT ;  /* 0x000000008a007209 */ /* 0x000fc40007810000 */
[----:B------:R-:W-:Y:S02]  /*4ba0*/  FMNMX.FTZ R3, R156, R3, !PT ;  /* 0x000000039c037209 */ /* 0x000fe40007810000 */
[----:B------:R-:W-:Y:S02]  /*4bb0*/  FMNMX.FTZ R0, R165, R0, !PT ;  /* 0x00000000a5007209 */ /* 0x000fe40007810000 */
[----:B------:R-:W-:Y:S02]  /*4bc0*/  FMNMX.FTZ R3, R157, R3, !PT ;  /* 0x000000039d037209 */ /* 0x000fe40007810000 */
[----:B------:R-:W-:Y:S02]  /*4bd0*/  FMNMX.FTZ R0, R166, R0, !PT ;  /* 0x00000000a6007209 */ /* 0x000fe40007810000 */
[----:B------:R-:W-:Y:S02]  /*4be0*/  FMNMX.FTZ R3, R164, R3, !PT ;  /* 0x00000003a4037209 */ /* 0x000fe40007810000 */
[----:B------:R-:W-:-:S02]  /*4bf0*/  FMNMX.FTZ R0, R188, R0, !PT ;  /* 0x00000000bc007209 */ /* 0x000fc40007810000 */
[----:B--2---:R-:W-:Y:S01]  /*4c00*/  F2FP.BF16.PACK_AB R4, R231, R192 ;  /* 0x000000c0e704723e */ /* 0x004fe200000010ff */
[----:B------:R-:W2:Y:S01]  /*4c10*/  SHFL.BFLY PT, R14, R3, 0x2, 0x1f ;  /* 0x0c401f00030e7f89 */ /* 0x000ea200000e0000 */
[----:B------:R-:W-:Y:S01]  /*4c20*/  FMNMX.FTZ R0, R189, R0, !PT ;  /* 0x00000000bd007209 */ /* 0x000fe20007810000 */
[--C-:B---3--:R-:W-:Y:S01]  /*4c30*/  FFMA.FTZ R2, R52, c[0x0][0x2d0], -R12.reuse ;  /* 0x0000b40034027a23 */ /* 0x108fe2000001080c */
[----:B----4-:R-:W-:Y:S02]  /*4c40*/  F2FP.BF16.PACK_AB R5, R182, R193 ;  /* 0x000000c1b605723e */ /* 0x010fe400000010ff */
[----:B-1----:R-:W-:Y:S01]  /*4c50*/  F2FP.BF16.PACK_AB R9, R180, R186 ;  /* 0x000000bab409723e */ /* 0x002fe200000010ff */
[----:B------:R-:W1:Y:S01]  /*4c60*/  SHFL.BFLY PT, R8, R0, 0x2, 0x1f ;  /* 0x0c401f0000087f89 */ /* 0x000e6200000e0000 */
[----:B------:R3:W-:Y:S03]  /*4c70*/  MUFU.EX2 R230, R2 ;  /* 0x0000000200e67308 */ /* 0x0007e60000000800 */
[C---:B------:R-:W-:Y:S08]  /*4c80*/  HMMA.16816.F32.BF16 R148, R4.reuse, R48, RZ ;  /* 0x000000300494723c */ /* 0x040ff000000418ff */
[C---:B------:R-:W-:Y:S01]  /*4c90*/  HMMA.16816.F32.BF16 R28, R4.reuse, R40, RZ ;  /* 0x00000028041c723c */ /* 0x040fe200000418ff */
[----:B---3--:R-:W-:Y:S01]  /*4ca0*/  FFMA.FTZ R2, R54, c[0x0][0x2d0], -R12 ;  /* 0x0000b40036027a23 */ /* 0x008fe2000001080c */
[----:B--2---:R-:W-:Y:S01]  /*4cb0*/  FMNMX.FTZ R3, R3, R14, !PT ;  /* 0x0000000e03037209 */ /* 0x004fe20007810000 */
[----:B------:R-:W-:Y:S05]  /*4cc0*/  LDSM.16.MT88.4 R52, [R225+0x4080] ;  /* 0x00408000e134783b */ /* 0x000fea0000004200 */
[----:B------:R-:W-:Y:S01]  /*4cd0*/  HMMA.16816.F32.BF16 R32, R4, R24, RZ ;  /* 0x000000180420723c */ /* 0x000fe200000418ff */
[----:B------:R-:W2:Y:S01]  /*4ce0*/  MUFU.EX2 R170, R2 ;  /* 0x0000000200aa7308 */ /* 0x000ea20000000800 */
[----:B-1----:R-:W-:-:S02]  /*4cf0*/  FMNMX.FTZ R0, R0, R8, !PT ;  /* 0x0000000800007209 */ /* 0x002fc40007810000 */
[----:B------:R-:W-:-:S04]  /*4d00*/  F2FP.BF16.PACK_AB R8, R198, R187 ;  /* 0x000000bbc608723e */ /* 0x000fc800000010ff */
[C---:B------:R-:W-:Y:S01]  /*4d10*/  HMMA.16816.F32.BF16 R140, R4.reuse, R44, RZ ;  /* 0x0000002c048c723c */ /* 0x040fe200000418ff */
[----:B------:R-:W1:Y:S07]  /*4d20*/  SHFL.BFLY PT, R15, R0, 0x1, 0x1f ;  /* 0x0c201f00000f7f89 */ /* 0x000e6e00000e0000 */
[----:B------:R-:W-:Y:S01]  /*4d30*/  HMMA.16816.F32.BF16 R144, R4, R68, RZ ;  /* 0x000000440490723c */ /* 0x000fe200000418ff */
[----:B--2---:R-:W-:-:S07]  /*4d40*/  F2FP.BF16.PACK_AB R11, R170, R230 ;  /* 0x000000e6aa0b723e */ /* 0x004fce00000010ff */
[C---:B------:R-:W-:Y:S08]  /*4d50*/  HMMA.16816.F32.BF16 R152, R4.reuse, R76, RZ ;  /* 0x0000004c0498723c */ /* 0x040ff000000418ff */
[----:B------:R-:W-:Y:S01]  /*4d60*/  HMMA.16816.F32.BF16 R124, R4, R92, RZ ;  /* 0x0000005c047c723c */ /* 0x000fe200000418ff */
[----:B-1----:R-:W-:-:S04]  /*4d70*/  FMNMX.FTZ R135, R0, R15, !PT ;  /* 0x0000000f00877209 */ /* 0x002fc80007810000 */
[C---:B------:R-:W-:Y:S01]  /*4d80*/  FSETP.NEU.FTZ.AND P0, PT, R135.reuse, -INF , PT ;  /* 0xff8000008700780b */ /* 0x040fe20003f1d000 */
[----:B------:R-:W-:Y:S02]  /*4d90*/  FMUL.FTZ R0, R135, c[0x0][0x2d0] ;  /* 0x0000b40087007a20 */ /* 0x000fe40000410000 */
[----:B------:R-:W-:Y:S03]  /*4da0*/  HMMA.16816.F32.BF16 R120, R4, R116, RZ ;  /* 0x000000740478723c */ /* 0x000fe600000418ff */
[----:B------:R-:W-:-:S05]  /*4db0*/  FSEL R0, R0, RZ, P0 ;  /* 0x000000ff00007208 */ /* 0x000fca0000000000 */
[----:B------:R-:W-:Y:S01]  /*4dc0*/  HMMA.16816.F32.BF16 R112, R4, R42, RZ ;  /* 0x0000002a0470723c */ /* 0x000fe200000418ff */
[----:B------:R-:W-:-:S04]  /*4dd0*/  FFMA.FTZ R2, R105, c[0x0][0x2d0], -R0 ;  /* 0x0000b40069027a23 */ /* 0x000fc80000010800 */
[----:B------:R1:W-:Y:S03]  /*4de0*/  MUFU.EX2 R234, R2 ;  /* 0x0000000200ea7308 */ /* 0x0003e60000000800 */
[C---:B------:R-:W-:Y:S08]  /*4df0*/  HMMA.16816.F32.BF16 R108, R4.reuse, R26, RZ ;  /* 0x0000001a046c723c */ /* 0x040ff000000418ff */
[----:B------:R-:W-:Y:S01]  /*4e00*/  HMMA.16816.F32.BF16 R100, R4, R46, RZ ;  /* 0x0000002e0464723c */ /* 0x000fe200000418ff */
[----:B-1----:R-:W-:-:S07]  /*4e10*/  FFMA.FTZ R2, R106, c[0x0][0x2d0], -R0 ;  /* 0x0000b4006a027a23 */ /* 0x002fce0000010800 */
[C---:B------:R-:W-:Y:S01]  /*4e20*/  HMMA.16816.F32.BF16 R96, R4.reuse, R50, RZ ;  /* 0x000000320460723c */ /* 0x040fe200000418ff */
[----:B------:R1:W-:Y:S07]  /*4e30*/  MUFU.EX2 R232, R2 ;  /* 0x0000000200e87308 */ /* 0x0003ee0000000800 */
[C---:B------:R-:W-:Y:S08]  /*4e40*/  HMMA.16816.F32.BF16 R88, R4.reuse, R70, RZ ;  /* 0x000000460458723c */ /* 0x040ff000000418ff */
[----:B------:R-:W-:Y:S01]  /*4e50*/  HMMA.16816.F32.BF16 R84, R4, R78, RZ ;  /* 0x0000004e0454723c */ /* 0x000fe200000418ff */
[----:B-1----:R-:W-:-:S04]  /*4e60*/  FFMA.FTZ R2, R107, c[0x0][0x2d0], -R0 ;  /* 0x0000b4006b027a23 */ /* 0x002fc80000010800 */
[----:B------:R1:W-:Y:S03]  /*4e70*/  MUFU.EX2 R196, R2 ;  /* 0x0000000200c47308 */ /* 0x0003e60000000800 */
[C---:B------:R-:W-:Y:S08]  /*4e80*/  HMMA.16816.F32.BF16 R80, R4.reuse, R94, RZ ;  /* 0x0000005e0450723c */ /* 0x040ff000000418ff */
[----:B------:R-:W-:Y:S01]  /*4e90*/  HMMA.16816.F32.BF16 R16, R4, R118, RZ ;  /* 0x000000760410723c */ /* 0x000fe200000418ff */
[----:B------:R-:W2:Y:S07]  /*4ea0*/  SHFL.BFLY PT, R4, R3, 0x1, 0x1f ;  /* 0x0c201f0003047f89 */ /* 0x000eae00000e0000 */
[C---:B------:R-:W-:Y:S08]  /*4eb0*/  HMMA.16816.F32.BF16 R148, R8.reuse, R56, R148 ;  /* 0x000000380894723c */ /* 0x040ff00000041894 */
[C---:B------:R-:W-:Y:S01]  /*4ec0*/  HMMA.16816.F32.BF16 R172, R8.reuse, R72, R28 ;  /* 0x0000004808ac723c */ /* 0x040fe2000004181c */
[----:B------:R-:W3:Y:S07]  /*4ed0*/  LDSM.16.MT88.4 R28, [R228+0x4080] ;  /* 0x00408000e41c783b */ /* 0x000eee0000004200 */
[----:B------:R-:W-:Y:S01]  /*4ee0*/  HMMA.16816.F32.BF16 R176, R8, R64, R32 ;  /* 0x0000004008b0723c */ /* 0x000fe20000041820 */
[----:B------:R-:W4:Y:S01]  /*4ef0*/  LDSM.16.MT88.4 R32, [R227+0x4080] ;  /* 0x00408000e320783b */ /* 0x000f220000004200 */
[----:B--2---:R-:W-:Y:S01]  /*4f00*/  FMNMX.FTZ R3, R3, R4, !PT ;  /* 0x0000000403037209 */ /* 0x004fe20007810000 */
[----:B------:R-:W-:-:S03]  /*4f10*/  FFMA.FTZ R4, R129, c[0x0][0x2d0], -R0 ;  /* 0x0000b40081047a23 */ /* 0x000fc60000010800 */
[C---:B------:R-:W-:Y:S01]  /*4f20*/  FSETP.NEU.FTZ.AND P0, PT, R3.reuse, -INF , PT ;  /* 0xff8000000300780b */ /* 0x040fe20003f1d000 */
[----:B-1----:R-:W-:Y:S01]  /*4f30*/  FMUL.FTZ R2, R3, c[0x0][0x2d0] ;  /* 0x0000b40003027a20 */ /* 0x002fe20000410000 */
[C---:B------:R-:W-:Y:S01]  /*4f40*/  HMMA.16816.F32.BF16 R200, R8.reuse, R60, R140 ;  /* 0x0000003c08c8723c */ /* 0x040fe2000004188c */
[----:B------:R-:W-:Y:S01]  /*4f50*/  MOV R233, R151 ;  /* 0x0000009700e97202 */ /* 0x000fe20000000f00 */
[----:B------:R-:W-:Y:S01]  /*4f60*/  IMAD.MOV.U32 R199, RZ, RZ, R149 ;  /* 0x000000ffffc77224 */ /* 0x000fe200078e0095 */
[----:B------:R1:W2:Y:S01]  /*4f70*/  MUFU.EX2 R191, R4 ;  /* 0x0000000400bf7308 */ /* 0x0002a20000000800 */
[----:B------:R-:W-:Y:S01]  /*4f80*/  IMAD.MOV.U32 R183, RZ, RZ, R150 ;  /* 0x000000ffffb77224 */ /* 0x000fe200078e0096 */
[----:B------:R-:W-:Y:S02]  /*4f90*/  FSEL R2, R2, RZ, P0 ;  /* 0x000000ff02027208 */ /* 0x000fe40000000000 */
[----:B------:R-:W-:Y:S01]  /*4fa0*/  MOV R143, R148 ;  /* 0x00000094008f7202 */ /* 0x000fe20000000f00 */
[C---:B------:R-:W-:Y:S08]  /*4fb0*/  HMMA.16816.F32.BF16 R244, R8.reuse, R74, R112 ;  /* 0x0000004a08f4723c */ /* 0x040ff00000041870 */
[----:B------:R-:W-:Y:S01]  /*4fc0*/  HMMA.16816.F32.BF16 R148, R8, R52, R144 ;  /* 0x000000340894723c */ /* 0x000fe20000041890 */
[----:B-1----:R-:W-:Y:S01]  /*4fd0*/  FFMA.FTZ R4, R21, c[0x0][0x2d0], -R2 ;  /* 0x0000b40015047a23 */ /* 0x002fe20000010802 */
[----:B--2---:R-:W-:-:S03]  /*4fe0*/  F2FP.BF16.PACK_AB R6, R191, R196 ;  /* 0x000000c4bf06723e */ /* 0x004fc600000010ff */
[----:B------:R1:W-:Y:S03]  /*4ff0*/  MUFU.EX2 R146, R4 ;  /* 0x0000000400927308 */ /* 0x0003e60000000800 */
[----:B------:R-:W-:Y:S01]  /*5000*/  IMAD.MOV.U32 R142, RZ, RZ, R203 ;  /* 0x000000ffff8e7224 */ /* 0x000fe200078e00cb */
[----:B------:R-:W-:Y:S01]  /*5010*/  MOV R141, R201 ;  /* 0x000000c9008d7202 */ /* 0x000fe20000000f00 */
[----:B------:R-:W-:Y:S01]  /*5020*/  IMAD.MOV.U32 R140, RZ, RZ, R202 ;  /* 0x000000ffff8c7224 */ /* 0x000fe200078e00ca */
[----:B---3--:R-:W-:Y:S01]  /*5030*/  HMMA.16816.F32.BF16 R216, R8, R28, R124 ;  /* 0x0000001c08d8723c */ /* 0x008fe2000004187c */
[----:B------:R-:W-:-:S07]  /*5040*/  IMAD.MOV.U32 R15, RZ, RZ, R200 ;  /* 0x000000ffff0f7224 */ /* 0x000fce00078e00c8 */
[----:B------:R-:W-:Y:S01]  /*5050*/  HMMA.16816.F32.BF16 R248, R8, R36, R152 ;  /* 0x0000002408f8723c */ /* 0x000fe20000041898 */
[----:B------:R-:W-:Y:S01]  /*5060*/  LDSM.16.MT88.4 R152, [R225+0x3080] ;  /* 0x00308000e198783b */ /* 0x000fe20000004200 */
[----:B-1----:R-:W-:-:S03]  /*5070*/  FFMA.FTZ R4, R22, c[0x0][0x2d0], -R2 ;  /* 0x0000b40016047a23 */ /* 0x002fc60000010802 */
[----:B------:R-:W-:Y:S01]  /*5080*/  MOV R145, R150 ;  /* 0x0000009600917202 */ /* 0x000fe20000000f00 */
[----:B------:R-:W-:Y:S01]  /*5090*/  IMAD.MOV.U32 R5, RZ, RZ, R149 ;  /* 0x000000ffff057224 */ /* 0x000fe200078e0095 */
[----:B------:R1:W2:Y:S01]  /*50a0*/  MUFU.EX2 R147, R4 ;  /* 0x0000000400937308 */ /* 0x0002a20000000800 */
[----:B------:R-:W-:Y:S01]  /*50b0*/  IMAD.MOV.U32 R252, RZ, RZ, R148 ;  /* 0x000000fffffc7224 */ /* 0x000fe200078e0094 */
[----:B----4-:R-:W-:Y:S01]  /*50c0*/  HMMA.16816.F32.BF16 R212, R8, R32, R120 ;  /* 0x0000002008d4723c */ /* 0x010fe20000041878 */
[----:B------:R-:W-:Y:S02]  /*50d0*/  IMAD.MOV.U32 R144, RZ, RZ, R151 ;  /* 0x000000ffff907224 */ /* 0x000fe400078e0097 */
[----:B------:R-:W-:-:S05]  /*50e0*/  IMAD.MOV.U32 R129, RZ, RZ, R5 ;  /* 0x000000ffff817224 */ /* 0x000fca00078e0005 */
[----:B------:R-:W-:Y:S01]  /*50f0*/  HMMA.16816.F32.BF16 R220, R8, R66, R108 ;  /* 0x0000004208dc723c */ /* 0x000fe2000004186c */
[----:B-1----:R-:W-:Y:S01]  /*5100*/  FFMA.FTZ R4, R104, c[0x0][0x2d0], -R2 ;  /* 0x0000b40068047a23 */ /* 0x002fe20000010802 */
[----:B--2---:R-:W-:-:S06]  /*5110*/  F2FP.BF16.PACK_AB R5, R147, R146 ;  /* 0x000000929305723e */ /* 0x004fcc00000010ff */
[C---:B------:R-:W-:Y:S01]  /*5120*/  HMMA.16816.F32.BF16 R208, R8.reuse, R62, R100 ;  /* 0x0000003e08d0723c */ /* 0x040fe20000041864 */
[----:B------:R1:W-:Y:S07]  /*5130*/  MUFU.EX2 R224, R4 ;  /* 0x0000000400e07308 */ /* 0x0003ee0000000800 */
[C---:B------:R-:W-:Y:S08]  /*5140*/  HMMA.16816.F32.BF16 R204, R8.reuse, R58, R96 ;  /* 0x0000003a08cc723c */ /* 0x040ff00000041860 */
[----:B------:R-:W-:Y:S01]  /*5150*/  HMMA.16816.F32.BF16 R200, R8, R54, R88 ;  /* 0x0000003608c8723c */ /* 0x000fe20000041858 */
[----:B-1----:R-:W-:-:S04]  /*5160*/  FFMA.FTZ R4, R23, c[0x0][0x2d0], -R2 ;  /* 0x0000b40017047a23 */ /* 0x002fc80000010802 */
[----:B------:R1:W2:Y:S03]  /*5170*/  MUFU.EX2 R181, R4 ;  /* 0x0000000400b57308 */ /* 0x0002a60000000800 */
[C---:B------:R-:W-:Y:S08]  /*5180*/  HMMA.16816.F32.BF16 R148, R8.reuse, R38, R84 ;  /* 0x000000260894723c */ /* 0x040ff00000041854 */
[----:B------:R-:W-:Y:S01]  /*5190*/  HMMA.16816.F32.BF16 R112, R8, R30, R80 ;  /* 0x0000001e0870723c */ /* 0x000fe20000041850 */
[----:B-1----:R-:W-:-:S07]  /*51a0*/  F2FP.BF16.PACK_AB R4, R232, R234 ;  /* 0x000000eae804723e */ /* 0x002fce00000010ff */
[----:B------:R-:W-:Y:S01]  /*51b0*/  HMMA.16816.F32.BF16 R124, R8, R34, R16 ;  /* 0x00000022087c723c */ /* 0x000fe20000041810 */
[----:B--2---:R-:W-:-:S06]  /*51c0*/  F2FP.BF16.PACK_AB R7, R181, R224 ;  /* 0x000000e0b507723e */ /* 0x004fcc00000010ff */
[--C-:B------:R-:W-:Y:S01]  /*51d0*/  FFMA.FTZ R8, R132, c[0x0][0x2d0], -R0.reuse ;  /* 0x0000b40084087a23 */ /* 0x100fe20000010800 */
[C---:B------:R-:W-:Y:S03]  /*51e0*/  HMMA.16816.F32.BF16 R104, R4.reuse, R40, RZ ;  /* 0x000000280468723c */ /* 0x040fe600000418ff */
[----:B------:R1:W2:Y:S05]  /*51f0*/  MUFU.EX2 R14, R8 ;  /* 0x00000008000e7308 */ /* 0x0002aa0000000800 */
[C---:B------:R-:W-:Y:S08]  /*5200*/  HMMA.16816.F32.BF16 R84, R4.reuse, R24, RZ ;  /* 0x000000180454723c */ /* 0x040ff000000418ff */
[----:B------:R-:W-:Y:S01]  /*5210*/  HMMA.16816.F32.BF16 R80, R4, R44, RZ ;  /* 0x0000002c0450723c */ /* 0x000fe200000418ff */
[----:B-1----:R-:W-:-:S04]  /*5220*/  FFMA.FTZ R8, R133, c[0x0][0x2d0], -R0 ;  /* 0x0000b40085087a23 */ /* 0x002fc80000010800 */
        /* <DEDUP_REMOVED lines=14> */
[----:B------:R-:W-:Y:S01]  /*5310*/  MOV R128, R252 ;  /* 0x000000fc00807202 */ /* 0x000fe20000000f00 */
[----:B------:R1:W3:Y:S06]  /*5320*/  MUFU.EX2 R40, R8 ;  /* 0x0000000800287308 */ /* 0x0002ec0000000800 */
[C---:B------:R-:W-:Y:S08]  /*5330*/  HMMA.16816.F32.BF16 R76, R4.reuse, R78, RZ ;  /* 0x0000004e044c723c */ /* 0x040ff000000418ff */
[----:B------:R-:W-:Y:S01]  /*5340*/  HMMA.16816.F32.BF16 R48, R4, R94, RZ ;  /* 0x0000005e0430723c */ /* 0x000fe200000418ff */
[----:B-1----:R-:W-:-:S02]  /*5350*/  FFMA.FTZ R8, R130, c[0x0][0x2d0], -R2 ;  /* 0x0000b40082087a23 */ /* 0x002fc40000010802 */
[----:B--2---:R-:W-:Y:S02]  /*5360*/  IMAD.MOV.U32 R130, RZ, RZ, R14 ;  /* 0x000000ffff827224 */ /* 0x004fe400078e000e */
[----:B------:R1:W2:Y:S02]  /*5370*/  MUFU.EX2 R14, R8 ;  /* 0x00000008000e7308 */ /* 0x0002a40000000800 */
[----:B------:R-:W-:Y:S01]  /*5380*/  MOV R94, R182 ;  /* 0x000000b6005e7202 */ /* 0x000fe20000000f00 */
[----:B------:R-:W-:Y:S02]  /*5390*/  IMAD.MOV.U32 R95, RZ, RZ, R143 ;  /* 0x000000ffff5f7224 */ /* 0x000fe400078e008f */
[--C-:B-1----:R-:W-:Y:S02]  /*53a0*/  FFMA.FTZ R8, R131, c[0x0][0x2d0], -R2.reuse ;  /* 0x0000b40083087a23 */ /* 0x102fe40000010802 */
[----:B------:R-:W-:Y:S02]  /*53b0*/  IMAD.MOV.U32 R131, RZ, RZ, R233 ;  /* 0x000000ffff837224 */ /* 0x000fe400078e00e9 */
[----:B------:R1:W-:Y:S02]  /*53c0*/  MUFU.EX2 R233, R8 ;  /* 0x0000000800e97308 */ /* 0x0003e40000000800 */
[----:B-1----:R-:W-:-:S02]  /*53d0*/  FFMA.FTZ R8, R20, c[0x0][0x2d0], -R2 ;  /* 0x0000b40014087a23 */ /* 0x002fc40000010802 */
[C---:B------:R-:W-:Y:S04]  /*53e0*/  HMMA.16816.F32.BF16 R20, R4.reuse, R116, RZ ;  /* 0x000000740414723c */ /* 0x040fe800000418ff */
[----:B------:R1:W4:Y:S03]  /*53f0*/  MUFU.EX2 R132, R8 ;  /* 0x0000000800847308 */ /* 0x0003260000000800 */
[----:B---3--:R-:W-:Y:S02]  /*5400*/  IMAD.MOV.U32 R117, RZ, RZ, R40 ;  /* 0x000000ffff757224 */ /* 0x008fe400078e0028 */
[----:B------:R-:W-:Y:S01]  /*5410*/  HMMA.16816.F32.BF16 R40, R4, R118, RZ ;  /* 0x000000760428723c */ /* 0x000fe200000418ff */
[----:B------:R-:W-:-:S06]  /*5420*/  IMAD.MOV.U32 R116, RZ, RZ, R142 ;  /* 0x000000ffff747224 */ /* 0x000fcc00078e008e */
[----:B------:R-:W-:Y:S01]  /*5430*/  MOV R118, R141 ;  /* 0x0000008d00767202 */ /* 0x000fe20000000f00 */
[----:B------:R-:W-:Y:S01]  /*5440*/  IMAD.MOV.U32 R119, RZ, RZ, R140 ;  /* 0x000000ffff777224 */ /* 0x000fe200078e008c */
[----:B-1----:R-:W-:Y:S07]  /*5450*/  HMMA.16816.F32.BF16 R8, R4, R92, RZ ;  /* 0x0000005c0408723c */ /* 0x002fee00000418ff */
[----:B------:R-:W-:Y:S01]  /*5460*/  F2FP.BF16.PACK_AB R4, R184, R130 ;  /* 0x00000082b804723e */ /* 0x000fe200000010ff */
[----:B------:R-:W-:Y:S01]  /*5470*/  IMAD.MOV.U32 R93, RZ, RZ, R183 ;  /* 0x000000ffff5d7224 */ /* 0x000fe200078e00b7 */
[----:B------:R-:W-:-:S02]  /*5480*/  F2FP.BF16.PACK_AB R6, R169, R185 ;  /* 0x000000b9a906723e */ /* 0x000fc400000010ff */
[----:B--2---:R-:W-:Y:S02]  /*5490*/  F2FP.BF16.PACK_AB R5, R14, R117 ;  /* 0x000000750e05723e */ /* 0x004fe400000010ff */
[----:B----4-:R-:W-:Y:S02]  /*54a0*/  F2FP.BF16.PACK_AB R7, R132, R233 ;  /* 0x000000e98407723e */ /* 0x010fe400000010ff */
[----:B------:R-:W-:-:S05]  /*54b0*/  MOV R92, R199 ;  /* 0x000000c7005c7202 */ /* 0x000fca0000000f00 */
        /* <DEDUP_REMOVED lines=8> */
[----:B------:R-:W-:Y:S01]  /*5540*/  HMMA.16816.F32.BF16 R180, R4, R60, R80 ;  /* 0x0000003c04b4723c */ /* 0x000fe20000041850 */
[----:B------:R-:W-:-:S06]  /*5550*/  MOV R57, R194 ;  /* 0x000000c200397202 */ /* 0x000fcc0000000f00 */
[----:B------:R-:W-:Y:S01]  /*5560*/  IMAD.MOV.U32 R80, RZ, RZ, R193 ;  /* 0x000000ffff507224 */ /* 0x000fe200078e00c1 */
[C---:B------:R-:W-:Y:S01]  /*5570*/  HMMA.16816.F32.BF16 R24, R4.reuse, R52, R24 ;  /* 0x000000340418723c */ /* 0x040fe20000041818 */
[----:B------:R-:W-:Y:S01]  /*5580*/  IMAD.MOV.U32 R81, RZ, RZ, R192 ;  /* 0x000000ffff517224 */ /* 0x000fe200078e00c0 */
[----:B------:R-:W-:Y:S01]  /*5590*/  MOV R60, R197 ;  /* 0x000000c5003c7202 */ /* 0x000fe20000000f00 */
[----:B------:R-:W-:Y:S01]  /*55a0*/  IMAD.MOV.U32 R61, RZ, RZ, R198 ;  /* 0x000000ffff3d7224 */ /* 0x000fe200078e00c6 */
[----:B------:R-:W-:Y:S01]  /*55b0*/  MOV R82, R171 ;  /* 0x000000ab00527202 */ /* 0x000fe20000000f00 */
[----:B------:R-:W-:Y:S02]  /*55c0*/  IMAD.MOV.U32 R83, RZ, RZ, R14 ;  /* 0x000000ffff537224 */ /* 0x000fe400078e000e */
[----:B------:R-:W-:Y:S01]  /*55d0*/  IMAD.MOV.U32 R53, RZ, RZ, R196 ;  /* 0x000000ffff357224 */ /* 0x000fe200078e00c4 */
[C---:B------:R-:W-:Y:S07]  /*55e0*/  HMMA.16816.F32.BF16 R192, R4.reuse, R28, R8 ;  /* 0x0000001c04c0723c */ /* 0x040fee0000041808 */
[----:B------:R-:W-:Y:S01]  /*55f0*/  FFMA.FTZ R8, R167, c[0x0][0x2d0], -R13 ;  /* 0x0000b400a7087a23 */ /* 0x000fe2000001080d */
[----:B------:R-:W-:Y:S01]  /*5600*/  HMMA.16816.F32.BF16 R196, R4, R32, R20 ;  /* 0x0000002004c4723c */ /* 0x000fe20000041814 */
[----:B------:R-:W-:Y:S01]  /*5610*/  MOV R29, R61 ;  /* 0x0000003d001d7202 */ /* 0x000fe20000000f00 */
[----:B------:R-:W-:Y:S01]  /*5620*/  IMAD.MOV.U32 R28, RZ, RZ, R85 ;  /* 0x000000ffff1c7224 */ /* 0x000fe200078e0055 */
[----:B------:R1:W-:Y:S01]  /*5630*/  MUFU.EX2 R64, R8 ;  /* 0x0000000800407308 */ /* 0x0003e20000000800 */
[----:B------:R-:W-:-:S02]  /*5640*/  IMAD.MOV.U32 R167, RZ, RZ, R86 ;  /* 0x000000ffffa77224 */ /* 0x000fc400078e0056 */
[----:B------:R-:W-:Y:S02]  /*5650*/  IMAD.MOV.U32 R85, RZ, RZ, R94 ;  /* 0x000000ffff557224 */ /* 0x000fe400078e005e */
[----:B------:R-:W-:Y:S01]  /*5660*/  HMMA.16816.F32.BF16 R140, R4, R36, R16 ;  /* 0x00000024048c723c */ /* 0x000fe20000041810 */
[----:B------:R-:W-:Y:S01]  /*5670*/  IMAD.MOV.U32 R86, RZ, RZ, R117 ;  /* 0x000000ffff567224 */ /* 0x000fe200078e0075 */
[----:B------:R-:W-:-:S06]  /*5680*/  MOV R117, R146 ;  /* 0x0000009200757202 */ /* 0x000fcc0000000f00 */
[----:B------:R-:W-:Y:S01]  /*5690*/  HMMA.16816.F32.BF16 R16, R4, R66, R100 ;  /* 0x000000420410723c */ /* 0x000fe20000041864 */
[----:B-1----:R-:W-:-:S04]  /*56a0*/  FFMA.FTZ R8, R163, c[0x0][0x2d0], -R13 ;  /* 0x0000b400a3087a23 */ /* 0x002fc8000001080d */
[----:B------:R1:W2:Y:S02]  /*56b0*/  MUFU.EX2 R52, R8 ;  /* 0x0000000800347308 */ /* 0x0002a40000000800 */
[----:B------:R-:W-:Y:S01]  /*56c0*/  IMAD.MOV.U32 R103, RZ, RZ, R185 ;  /* 0x000000ffff677224 */ /* 0x000fe200078e00b9 */
[C---:B------:R-:W-:Y:S01]  /*56d0*/  HMMA.16816.F32.BF16 R40, R4.reuse, R34, R40 ;  /* 0x000000220428723c */ /* 0x040fe20000041828 */
[----:B------:R-:W-:Y:S01]  /*56e0*/  MOV R66, R131 ;  /* 0x0000008300427202 */ /* 0x000fe20000000f00 */
[----:B------:R-:W-:Y:S01]  /*56f0*/  IMAD.MOV.U32 R67, RZ, RZ, R128 ;  /* 0x000000ffff437224 */ /* 0x000fe200078e0080 */
[----:B------:R-:W-:Y:S01]  /*5700*/  MOV R100, R129 ;  /* 0x0000008100647202 */ /* 0x000fe20000000f00 */
[----:B------:R-:W-:Y:S02]  /*5710*/  IMAD.MOV.U32 R101, RZ, RZ, R145 ;  /* 0x000000ffff657224 */ /* 0x000fe400078e0091 */
[----:B------:R-:W-:Y:S02]  /*5720*/  IMAD.MOV.U32 R102, RZ, RZ, R144 ;  /* 0x000000ffff667224 */ /* 0x000fe400078e0090 */
[----:B------:R-:W-:Y:S01]  /*5730*/  HMMA.16816.F32.BF16 R20, R4, R62, R96 ;  /* 0x0000003e0414723c */ /* 0x000fe20000041860 */
[----:B-1----:R-:W-:-:S06]  /*5740*/  FFMA.FTZ R8, R168, c[0x0][0x2d0], -R13 ;  /* 0x0000b400a8087a23 */ /* 0x002fcc000001080d */
[----:B------:R-:W-:Y:S01]  /*5750*/  MOV R98, R95 ;  /* 0x0000005f00627202 */ /* 0x000fe20000000f00 */
[----:B------:R-:W1:Y:S01]  /*5760*/  LDSM.16.MT88.4 R168, [R226+0x3080] ;  /* 0x00308000e2a8783b */ /* 0x000e620000004200 */
[----:B--2---:R-:W-:Y:S01]  /*5770*/  IMAD.MOV.U32 R35, RZ, RZ, R52 ;  /* 0x000000ffff237224 */ /* 0x004fe200078e0034 */
[----:B------:R2:W-:Y:S01]  /*5780*/  MUFU.EX2 R252, R8 ;  /* 0x0000000800fc7308 */ /* 0x0005e20000000800 */
[----:B------:R-:W-:Y:S01]  /*5790*/  IMAD.MOV.U32 R52, RZ, RZ, R60 ;  /* 0x000000ffff347224 */ /* 0x000fe200078e003c */
[----:B------:R-:W-:Y:S01]  /*57a0*/  HMMA.16816.F32.BF16 R104, R4, R72, R104 ;  /* 0x000000480468723c */ /* 0x000fe20000041868 */
[----:B------:R-:W-:Y:S01]  /*57b0*/  LDSM.16.MT88.4 R60, [R227+0x3080] ;  /* 0x00308000e33c783b */ /* 0x000fe20000004200 */
[----:B------:R-:W-:Y:S01]  /*57c0*/  F2FP.BF16.PACK_AB R128, R35, R64 ;  /* 0x000000402380723e */ /* 0x000fe200000010ff */
[----:B------:R-:W-:Y:S02]  /*57d0*/  IMAD.MOV.U32 R99, RZ, RZ, R92 ;  /* 0x000000ffff637224 */ /* 0x000fe400078e005c */
[----:B------:R-:W-:-:S02]  /*57e0*/  IMAD.MOV.U32 R97, RZ, RZ, R100 ;  /* 0x000000ffff617224 */ /* 0x000fc400078e0064 */
[----:B------:R-:W-:Y:S01]  /*57f0*/  IMAD.MOV.U32 R96, RZ, RZ, R67 ;  /* 0x000000ffff607224 */ /* 0x000fe200078e0043 */
[C---:B------:R-:W-:Y:S01]  /*5800*/  HMMA.16816.F32.BF16 R72, R4.reuse, R74, R108 ;  /* 0x0000004a0448723c */ /* 0x040fe2000004186c */
[----:B------:R-:W-:Y:S01]  /*5810*/  LDSM.16.MT88.4 R108, [R228+0x4880] ;  /* 0x00488000e46c783b */ /* 0x000fe20000004200 */
[----:B------:R-:W-:Y:S02]  /*5820*/  IMAD.MOV.U32 R67, RZ, RZ, R167 ;  /* 0x000000ffff437224 */ /* 0x000fe400078e00a7 */
[----:B------:R-:W-:Y:S02]  /*5830*/  IMAD.MOV.U32 R100, RZ, RZ, R28 ;  /* 0x000000ffff647224 */ /* 0x000fe400078e001c */
[----:B--2---:R-:W-:Y:S02]  /*5840*/  FFMA.FTZ R8, R162, c[0x0][0x2d0], -R13 ;  /* 0x0000b400a2087a23 */ /* 0x004fe4000001080d */
[----:B------:R-:W-:Y:S01]  /*5850*/  HMMA.16816.F32.BF16 R88, R4, R58, R88 ;  /* 0x0000003a0458723c */ /* 0x000fe20000041858 */
[----:B------:R-:W-:Y:S01]  /*5860*/  IMAD.MOV.U32 R167, RZ, RZ, R57 ;  /* 0x000000ffffa77224 */ /* 0x000fe200078e0039 */
[----:B------:R2:W-:Y:S01]  /*5870*/  MUFU.EX2 R138, R8 ;  /* 0x00000008008a7308 */ /* 0x0005e20000000800 */
[----:B------:R-:W-:Y:S01]  /*5880*/  IMAD.MOV.U32 R28, RZ, RZ, R80 ;  /* 0x000000ffff1c7224 */ /* 0x000fe200078e0050 */
[----:B------:R-:W-:Y:S01]  /*5890*/  MOV R80, R65 ;  /* 0x0000004100507202 */ /* 0x000fe20000000f00 */
[----:B------:R-:W-:-:S03]  /*58a0*/  IMAD.MOV.U32 R57, RZ, RZ, R83 ;  /* 0x000000ffff397224 */ /* 0x000fc600078e0053 */
[C---:B------:R-:W-:Y:S01]  /*58b0*/  HMMA.16816.F32.BF16 R36, R4.reuse, R38, R76 ;  /* 0x000000260424723c */ /* 0x040fe2000004184c */
[----:B------:R-:W-:Y:S07]  /*58c0*/  LDSM.16.MT88.4 R76, [R225+0x4880] ;  /* 0x00488000e14c783b */ /* 0x000fee0000004200 */
[----:B------:R-:W-:Y:S01]  /*58d0*/  HMMA.16816.F32.BF16 R48, R4, R30, R48 ;  /* 0x0000001e0430723c */ /* 0x000fe20000041830 */
[----:B--2---:R-:W-:Y:S02]  /*58e0*/  FFMA.FTZ R8, R158, c[0x0][0x2d0], -R12 ;  /* 0x0000b4009e087a23 */ /* 0x004fe4000001080c */
[----:B------:R-:W-:-:S02]  /*58f0*/  IMAD.MOV.U32 R158, RZ, RZ, R184 ;  /* 0x000000ffff9e7224 */ /* 0x000fc400078e00b8 */
[----:B------:R2:W-:Y:S01]  /*5900*/  MUFU.EX2 R134, R8 ;  /* 0x0000000800867308 */ /* 0x0005e20000000800 */
[----:B------:R-:W-:Y:S01]  /*5910*/  MOV R65, R233 ;  /* 0x000000e900417202 */ /* 0x000fe20000000f00 */
[----:B------:R-:W-:Y:S02]  /*5920*/  IMAD.MOV.U32 R83, RZ, RZ, R234 ;  /* 0x000000ffff537224 */ /* 0x000fe400078e00ea */
[----:B------:R3:W5:Y:S04]  /*5930*/  LDL.LU R234, [R1+0x60] ;  /* 0x0000600001ea7983 */ /* 0x0007680000300800 */
[----:B------:R3:W5:Y:S01]  /*5940*/  LDL.LU R233, [R1+0x5c] ;  /* 0x00005c0001e97983 */ /* 0x0007620000300800 */
[----:B--2---:R-:W-:Y:S02]  /*5950*/  FFMA.FTZ R8, R159, c[0x0][0x2d0], -R12 ;  /* 0x0000b4009f087a23 */ /* 0x004fe4000001080c */
[----:B------:R-:W-:-:S02]  /*5960*/  IMAD.MOV.U32 R159, RZ, RZ, R93 ;  /* 0x000000ffff9f7224 */ /* 0x000fc400078e005d */
[----:B------:R2:W4:Y:S01]  /*5970*/  MUFU.EX2 R33, R8 ;  /* 0x0000000800217308 */ /* 0x0005220000000800 */
[----:B------:R-:W-:Y:S01]  /*5980*/  LDSM.16.MT88.4 R92, [R226+0x4880] ;  /* 0x00488000e25c783b */ /* 0x000fe20000004200 */
[----:B--2---:R-:W-:Y:S01]  /*5990*/  FFMA.FTZ R8, R161, c[0x0][0x2d0], -R12 ;  /* 0x0000b400a1087a23 */ /* 0x004fe2000001080c */
[----:B----4-:R-:W-:-:S05]  /*59a0*/  F2FP.BF16.PACK_AB R129, R33, R134 ;  /* 0x000000862181723e */ /* 0x010fca00000010ff */
[----:B------:R2:W-:Y:S02]  /*59b0*/  MUFU.EX2 R133, R8 ;  /* 0x0000000800857308 */ /* 0x0005e40000000800 */
[----:B--2---:R-:W-:Y:S02]  /*59c0*/  FFMA.FTZ R8, R160, c[0x0][0x2d0], -R12 ;  /* 0x0000b400a0087a23 */ /* 0x004fe4000001080c */
[----:B------:R-:W-:Y:S04]  /*59d0*/  HMMA.16816.F32.BF16 R12, R4, R54, R68 ;  /* 0x00000036040c723c */ /* 0x000fe80000041844 */
[----:B------:R-:W2:Y:S03]  /*59e0*/  MUFU.EX2 R32, R8 ;  /* 0x0000000800207308 */ /* 0x000ea60000000800 */
[----:B------:R-:W-:Y:S01]  /*59f0*/  IMAD.MOV.U32 R69, RZ, RZ, R118 ;  /* 0x000000ffff457224 */ /* 0x000fe200078e0076 */
[----:B------:R-:W-:Y:S01]  /*5a00*/  MOV R118, R186 ;  /* 0x000000ba00767202 */ /* 0x000fe20000000f00 */
[----:B------:R-:W-:Y:S01]  /*5a10*/  IMAD.MOV.U32 R70, RZ, RZ, R119 ;  /* 0x000000ffff467224 */ /* 0x000fe200078e0077 */
[----:B------:R-:W-:Y:S01]  /*5a20*/  MOV R68, R87 ;  /* 0x0000005700447202 */ /* 0x000fe20000000f00 */
[----:B------:R-:W-:Y:S01]  /*5a30*/  IMAD.MOV.U32 R119, RZ, RZ, R187 ;  /* 0x000000ffff777224 */ /* 0x000fe200078e00bb */
[----:B------:R-:W-:Y:S01]  /*5a40*/  MOV R71, R116 ;  /* 0x0000007400477202 */ /* 0x000fe20000000f00 */
[----:B------:R-:W4:Y:S01]  /*5a50*/  LDSM.16.MT88.4 R184, [R228+0x3080] ;  /* 0x00308000e4b8783b */ /* 0x000f220000004200 */
[----:B------:R-:W-:Y:S01]  /*5a60*/  IMAD.MOV.U32 R87, RZ, RZ, R130 ;  /* 0x000000ffff577224 */ /* 0x000fe200078e0082 */
[----:B------:R-:W-:Y:S01]  /*5a70*/  F2FP.BF16.PACK_AB R130, R138, R252 ;  /* 0x000000fc8a82723e */ /* 0x000fe200000010ff */
[----:B------:R-:W-:Y:S01]  /*5a80*/  FFMA.FTZ R4, R165, c[0x0][0x2d0], -R0 ;  /* 0x0000b400a5047a23 */ /* 0x000fe20000010800 */
[----:B--2---:R-:W-:Y:S01]  /*5a90*/  F2FP.BF16.PACK_AB R131, R32, R133 ;  /* 0x000000852083723e */ /* 0x004fe200000010ff */
[----:B------:R-:W2:Y:S01]  /*5aa0*/  LDSM.16.MT88.4 R8, [R227+0x4880] ;  /* 0x00488000e308783b */ /* 0x000ea20000004200 */
[----:B------:R-:W-:-:S05]  /*5ab0*/  IMAD.MOV.U32 R116, RZ, RZ, R147 ;  /* 0x000000ffff747224 */ /* 0x000fca00078e0093 */
[C---:B-1----:R-:W-:Y:S01]  /*5ac0*/  HMMA.16816.F32.BF16 R160, R128.reuse, R168, R176 ;  /* 0x000000a880a0723c */ /* 0x042fe200000418b0 */
[----:B------:R1:W-:Y:S07]  /*5ad0*/  MUFU.EX2 R31, R4 ;  /* 0x00000004001f7308 */ /* 0x0003ee0000000800 */
[----:B------:R-:W-:Y:S01]  /*5ae0*/  HMMA.16816.F32.BF16 R144, R128, R152, R172 ;  /* 0x000000988090723c */ /* 0x000fe200000418ac */
[----:B-1----:R-:W-:-:S07]  /*5af0*/  FFMA.FTZ R4, R166, c[0x0][0x2d0], -R0 ;  /* 0x0000b400a6047a23 */ /* 0x002fce0000010800 */
[C---:B----4-:R-:W-:Y:S07]  /*5b00*/  HMMA.16816.F32.BF16 R176, R128.reuse, R184, R68 ;  /* 0x000000b880b0723c */ /* 0x050fee0000041844 */
        /* <DEDUP_REMOVED lines=13> */
[----:B------:R-:W-:Y:S01]  /*5be0*/  HMMA.16816.F32.BF16 R52, R128, R60, R68 ;  /* 0x0000003c8034723c */ /* 0x000fe20000041844 */
[----:B------:R-:W-:Y:S01]  /*5bf0*/  IMAD.MOV.U32 R56, RZ, RZ, R82 ;  /* 0x000000ffff387224 */ /* 0x000fe200078e0052 */
[----:B------:R1:W4:Y:S01]  /*5c00*/  MUFU.EX2 R30, R4 ;  /* 0x00000004001e7308 */ /* 0x0003220000000800 */
[----:B------:R-:W-:-:S04]  /*5c10*/  IMAD.MOV.U32 R81, RZ, RZ, R84 ;  /* 0x000000ffff517224 */ /* 0x000fc800078e0054 */
        /* <DEDUP_REMOVED lines=16> */
[--C-:B-1----:R-:W-:Y:S01]  /*5d20*/  FFMA.FTZ R4, R188, c[0x0][0x2d0], -R0.reuse ;  /* 0x0000b400bc047a23 */ /* 0x102fe20000010800 */
[----:B------:R-:W-:Y:S01]  /*5d30*/  MOV R29, R86 ;  /* 0x00000056001d7202 */ /* 0x000fe20000000f00 */
[----:B------:R-:W-:Y:S01]  /*5d40*/  FFMA.FTZ R0, R189, c[0x0][0x2d0], -R0 ;  /* 0x0000b400bd007a23 */ /* 0x000fe20000010800 */
[----:B------:R-:W-:Y:S01]  /*5d50*/  MOV R173, R97 ;  /* 0x0000006100ad7202 */ /* 0x000fe20000000f00 */
[----:B------:R-:W-:Y:S01]  /*5d60*/  IMAD.MOV.U32 R97, RZ, RZ, R67 ;  /* 0x000000ffff617224 */ /* 0x000fe200078e0043 */
[----:B------:R-:W-:Y:S01]  /*5d70*/  MOV R67, R158 ;  /* 0x0000009e00437202 */ /* 0x000fe20000000f00 */
[----:B------:R-:W-:Y:S01]  /*5d80*/  IMAD.MOV.U32 R158, RZ, RZ, R167 ;  /* 0x000000ffff9e7224 */ /* 0x000fe200078e00a7 */
[----:B------:R-:W-:Y:S01]  /*5d90*/  MOV R167, R28 ;  /* 0x0000001c00a77202 */ /* 0x000fe20000000f00 */
[----:B------:R-:W-:Y:S01]  /*5da0*/  IMAD.MOV.U32 R5, RZ, RZ, R29 ;  /* 0x000000ffff057224 */ /* 0x000fe200078e001d */
[----:B------:R1:W-:Y:S01]  /*5db0*/  MUFU.EX2 R28, R0 ;  /* 0x00000000001c7308 */ /* 0x0003e20000000800 */
        /* <DEDUP_REMOVED lines=9> */
[----:B------:R-:W-:-:S02]  /*5e50*/  MOV R159, R102 ;  /* 0x00000066009f7202 */ /* 0x000fc40000000f00 */
[----:B------:R-:W-:Y:S01]  /*5e60*/  HMMA.16816.F32.BF16 R100, R128, R108, R216 ;  /* 0x0000006c8064723c */ /* 0x000fe200000418d8 */
[----:B-1----:R-:W-:Y:S01]  /*5e70*/  FFMA.FTZ R0, R139, c[0x0][0x2d0], -R2 ;  /* 0x0000b4008b007a23 */ /* 0x002fe20000010802 */
[----:B------:R-:W-:Y:S01]  /*5e80*/  MOV R56, R80 ;  /* 0x0000005000387202 */ /* 0x000fe20000000f00 */
[----:B------:R-:W-:-:S04]  /*5e90*/  IMAD.MOV.U32 R57, RZ, RZ, R81 ;  /* 0x000000ffff397224 */ /* 0x000fc800078e0051 */
[----:B------:R-:W-:Y:S01]  /*5ea0*/  IMAD.MOV.U32 R218, RZ, RZ, R5 ;  /* 0x000000ffffda7224 */ /* 0x000fe200078e0005 */
[----:B------:R-:W-:Y:S01]  /*5eb0*/  MOV R80, R84 ;  /* 0x0000005400507202 */ /* 0x000fe20000000f00 */
[----:B------:R1:W-:Y:S01]  /*5ec0*/  MUFU.EX2 R5, R0 ;  /* 0x0000000000057308 */ /* 0x0003e20000000800 */
[----:B------:R-:W-:Y:S01]  /*5ed0*/  IMAD.MOV.U32 R81, RZ, RZ, R85 ;  /* 0x000000ffff517224 */ /* 0x000fe200078e0055 */
[----:B------:R-:W-:Y:S01]  /*5ee0*/  MOV R85, R229 ;  /* 0x000000e500557202 */ /* 0x000fe20000000f00 */
[----:B------:R-:W-:Y:S02]  /*5ef0*/  IMAD.MOV.U32 R84, RZ, RZ, R230 ;  /* 0x000000ffff547224 */ /* 0x000fe400078e00e6 */
[----:B------:R-:W-:-:S03]  /*5f00*/  IMAD.MOV.U32 R86, RZ, RZ, R224 ;  /* 0x000000ffff567224 */ /* 0x000fc600078e00e0 */
[----:B------:R-:W2:Y:S01]  /*5f10*/  MUFU.EX2 R29, R4 ;  /* 0x00000004001d7308 */ /* 0x000ea20000000800 */
[----:B------:R-:W-:Y:S01]  /*5f20*/  MOV R6, R84 ;  /* 0x0000005400067202 */ /* 0x000fe20000000f00 */
[----:B------:R-:W-:Y:S02]  /*5f30*/  IMAD.MOV.U32 R7, RZ, RZ, R85 ;  /* 0x000000ffff077224 */ /* 0x000fe400078e0055 */
[----:B-1----:R-:W-:Y:S01]  /*5f40*/  FFMA.FTZ R0, R156, c[0x0][0x2d0], -R2 ;  /* 0x0000b4009c007a23 */ /* 0x002fe20000010802 */
[----:B------:R-:W-:Y:S01]  /*5f50*/  MOV R34, R86 ;  /* 0x0000005600227202 */ /* 0x000fe20000000f00 */
[----:B------:R-:W-:Y:S02]  /*5f60*/  IMAD.MOV.U32 R58, RZ, RZ, R87 ;  /* 0x000000ffff3a7224 */ /* 0x000fe400078e0057 */
[----:B------:R1:W1:Y:S01]  /*5f70*/  MUFU.EX2 R4, R0 ;  /* 0x0000000000047308 */ /* 0x0002620000000800 */
        /* <DEDUP_REMOVED lines=10> */
[--C-:B-1----:R-:W-:Y:S02]  /*6020*/  FFMA.FTZ R0, R157, c[0x0][0x2d0], -R2.reuse ;  /* 0x0000b4009d007a23 */ /* 0x102fe40000010802 */
[----:B------:R-:W-:Y:S01]  /*6030*/  FFMA.FTZ R2, R164, c[0x0][0x2d0], -R2 ;  /* 0x0000b400a4027a23 */ /* 0x000fe20000010802 */
[----:B------:R-:W-:Y:S02]  /*6040*/  MOV R58, R116 ;  /* 0x00000074003a7202 */ /* 0x000fe40000000f00 */
[----:B--2---:R-:W-:Y:S01]  /*6050*/  HMMA.16816.F32.BF16 R116, R128, R8, R212 ;  /* 0x000000088074723c */ /* 0x004fe200000418d4 */
[----:B------:R-:W-:Y:S06]  /*6060*/  MUFU.EX2 R0, R0 ;  /* 0x0000000000007308 */ /* 0x000fec0000000800 */
[----:B------:R-:W-:-:S02]  /*6070*/  MOV R213, R59 ;  /* 0x0000003b00d57202 */ /* 0x000fc40000000f00 */
[----:B------:R-:W1:Y:S01]  /*6080*/  MUFU.EX2 R2, R2 ;  /* 0x0000000200027308 */ /* 0x000e620000000800 */
        /* <DEDUP_REMOVED lines=10> */
[----:B------:R-:W-:-:S02]  /*6130*/  IMAD.MOV.U32 R214, RZ, RZ, R173 ;  /* 0x000000ffffd67224 */ /* 0x000fc400078e00ad */
[----:B------:R-:W-:Y:S02]  /*6140*/  IMAD.MOV.U32 R82, RZ, RZ, R232 ;  /* 0x000000ffff527224 */ /* 0x000fe400078e00e8 */
[----:B------:R-:W-:Y:S01]  /*6150*/  IMAD.MOV.U32 R139, RZ, RZ, R67 ;  /* 0x000000ffff8b7224 */ /* 0x000fe200078e0043 */
[----:B------:R3:W5:Y:S01]  /*6160*/  LDL.LU R232, [R1+0x58] ;  /* 0x0000580001e87983 */ /* 0x0007620000300800 */
[----:B------:R-:W-:Y:S01]  /*6170*/  IMAD.MOV.U32 R247, RZ, RZ, R174 ;  /* 0x000000fffff77224 */ /* 0x000fe200078e00ae */
[----:B------:R-:W-:Y:S01]  /*6180*/  MOV R246, R175 ;  /* 0x000000af00f67202 */ /* 0x000fe20000000f00 */
[----:B------:R-:W-:Y:S01]  /*6190*/  HMMA.16816.F32.BF16 R84, R128, R92, R248 ;  /* 0x0000005c8054723c */ /* 0x000fe200000418f8 */
[----:B------:R-:W-:Y:S01]  /*61a0*/  IMAD.MOV.U32 R245, RZ, RZ, R6 ;  /* 0x000000fffff57224 */ /* 0x000fe200078e0006 */
[----:B------:R-:W-:Y:S01]  /*61b0*/  MOV R6, R66 ;  /* 0x0000004200067202 */ /* 0x000fe20000000f00 */
[----:B------:R3:W5:Y:S01]  /*61c0*/  LDL.LU R231, [R1+0x54] ;  /* 0x0000540001e77983 */ /* 0x0007620000300800 */
[----:B------:R-:W-:-:S04]  /*61d0*/  MOV R244, R7 ;  /* 0x0000000700f47202 */ /* 0x000fc80000000f00 */
[----:B------:R-:W-:Y:S01]  /*61e0*/  HMMA.16816.F32.BF16 R172, R128, R170, R220 ;  /* 0x000000aa80ac723c */ /* 0x000fe200000418dc */
[----:B------:R-:W-:-:S07]  /*61f0*/  IMAD.MOV.U32 R251, RZ, RZ, R64 ;  /* 0x000000fffffb7224 */ /* 0x000fce00078e0040 */
[----:B------:R-:W-:Y:S01]  /*6200*/  HMMA.16816.F32.BF16 R68, R128, R76, R68 ;  /* 0x0000004c8044723c */ /* 0x000fe20000041844 */
[----:B------:R-:W-:Y:S01]  /*6210*/  IMAD.MOV.U32 R223, RZ, RZ, R34 ;  /* 0x000000ffffdf7224 */ /* 0x000fe200078e0022 */
[----:B------:R-:W-:Y:S01]  /*6220*/  MOV R220, R190 ;  /* 0x000000be00dc7202 */ /* 0x000fe20000000f00 */
[----:B------:R-:W-:Y:S01]  /*6230*/  IMAD.MOV.U32 R221, RZ, RZ, R191 ;  /* 0x000000ffffdd7224 */ /* 0x000fe200078e00bf */
[----:B------:R-:W-:Y:S01]  /*6240*/  MOV R34, R65 ;  /* 0x0000004100227202 */ /* 0x000fe20000000f00 */
[----:B------:R-:W-:-:S03]  /*6250*/  IMAD.MOV.U32 R7, RZ, RZ, R99 ;  /* 0x000000ffff077224 */ /* 0x000fc600078e0063 */
[C---:B------:R-:W-:Y:S01]  /*6260*/  HMMA.16816.F32.BF16 R112, R128.reuse, R110, R112 ;  /* 0x0000006e8070723c */ /* 0x040fe20000041870 */
[----:B------:R-:W-:Y:S01]  /*6270*/  MOV R248, R167 ;  /* 0x000000a700f87202 */ /* 0x000fe20000000f00 */
[----:B------:R-:W-:Y:S01]  /*6280*/  IMAD.MOV.U32 R249, RZ, RZ, R56 ;  /* 0x000000fffff97224 */ /* 0x000fe200078e0038 */
[----:B------:R-:W-:Y:S01]  /*6290*/  MOV R250, R57 ;  /* 0x0000003900fa7202 */ /* 0x000fe20000000f00 */
[----:B------:R3:W5:Y:S04]  /*62a0*/  LDL.LU R230, [R1+0x50] ;  /* 0x0000500001e67983 */ /* 0x0007680000300800 */
[C---:B------:R-:W-:Y:S01]  /*62b0*/  HMMA.16816.F32.BF16 R188, R128.reuse, R186, R208 ;  /* 0x000000ba80bc723c */ /* 0x040fe200000418d0 */
[----:B------:R-:W-:Y:S01]  /*62c0*/  MOV R222, R58 ;  /* 0x0000003a00de7202 */ /* 0x000fe20000000f00 */
[----:B------:R3:W5:Y:S04]  /*62d0*/  LDL.LU R229, [R1+0x4c] ;  /* 0x00004c0001e57983 */ /* 0x0007680000300800 */
[----:B------:R3:W5:Y:S01]  /*62e0*/  LDL.LU R224, [R1+0x48] ;  /* 0x0000480001e07983 */ /* 0x0007620000300800 */
[----:B------:R-:W-:Y:S01]  /*62f0*/  MOV R210, R96 ;  /* 0x0000006000d27202 */ /* 0x000fe20000000f00 */
[----:B------:R-:W-:Y:S01]  /*6300*/  HMMA.16816.F32.BF16 R64, R128, R62, R204 ;  /* 0x0000003e8040723c */ /* 0x000fe200000418cc */
[----:B------:R-:W-:Y:S01]  /*6310*/  IMAD.MOV.U32 R209, RZ, RZ, R97 ;  /* 0x000000ffffd17224 */ /* 0x000fe200078e0061 */
[----:B------:R-:W-:-:S05]  /*6320*/  MOV R208, R98 ;  /* 0x0000006200d07202 */ /* 0x000fca0000000f00 */
[----:B------:R-:W-:Y:S01]  /*6330*/  IMAD.MOV.U32 R204, RZ, RZ, R80 ;  /* 0x000000ffffcc7224 */ /* 0x000fe200078e0050 */
[----:B------:R-:W-:Y:S01]  /*6340*/  MOV R205, R81 ;  /* 0x0000005100cd7202 */ /* 0x000fe20000000f00 */
[----:B------:R-:W-:Y:S01]  /*6350*/  IMAD.MOV.U32 R206, RZ, RZ, R82 ;  /* 0x000000ffffce7224 */ /* 0x000fe200078e0052 */
[----:B------:R-:W-:Y:S01]  /*6360*/  MOV R207, R83 ;  /* 0x0000005300cf7202 */ /* 0x000fe20000000f00 */
[C---:B------:R-:W-:Y:S08]  /*6370*/  HMMA.16816.F32.BF16 R96, R128.reuse, R94, R148 ;  /* 0x0000005e8060723c */ /* 0x040ff00000041894 */
[C---:B------:R-:W-:Y:S08]  /*6380*/  HMMA.16816.F32.BF16 R80, R128.reuse, R78, R200 ;  /* 0x0000004e8050723c */ /* 0x040ff000000418c8 */
[----:B------:R-:W-:Y:S07]  /*6390*/  HMMA.16816.F32.BF16 R128, R128, R10, R124 ;  /* 0x0000000a8080723c */ /* 0x000fee000004187c */
[----:B----4-:R-:W-:-:S02]  /*63a0*/  F2FP.BF16.PACK_AB R124, R30, R31 ;  /* 0x0000001f1e7c723e */ /* 0x010fc400000010ff */
[----:B------:R-:W-:Y:S02]  /*63b0*/  F2FP.BF16.PACK_AB R126, R28, R29 ;  /* 0x0000001d1c7e723e */ /* 0x000fe400000010ff */
[----:B------:R-:W-:Y:S02]  /*63c0*/  F2FP.BF16.PACK_AB R125, R4, R5 ;  /* 0x00000005047d723e */ /* 0x000fe400000010ff */
[----:B-1----:R-:W-:Y:S01]  /*63d0*/  F2FP.BF16.PACK_AB R127, R2, R0 ;  /* 0x00000000027f723e */ /* 0x002fe200000010ff */
[----:B------:R-:W-:Y:S02]  /*63e0*/  FADD.FTZ R6, R6, R204 ;  /* 0x000000cc06067221 */ /* 0x000fe40000010000 */
[----:B------:R-:W-:-:S04]  /*63f0*/  FADD.FTZ R7, R7, R205 ;  /* 0x000000cd07077221 */ /* 0x000fc80000010000 */
[----:B------:R-:W-:Y:S01]  /*6400*/  HMMA.16816.F32.BF16 R148, R124, R152, R104 ;  /* 0x000000987c94723c */ /* 0x000fe20000041868 */
[----:B------:R-:W-:Y:S02]  /*6410*/  IMAD.MOV.U32 R211, RZ, RZ, R59 ;  /* 0x000000ffffd37224 */ /* 0x000fe400078e003b */
[----:B------:R-:W-:-:S05]  /*6420*/  FADD.FTZ R6, R208, R6 ;  /* 0x00000006d0067221 */ /* 0x000fca0000010000 */
[----:B------:R-:W-:Y:S01]  /*6430*/  HMMA.16816.F32.BF16 R152, R124, R154, R72 ;  /* 0x0000009a7c98723c */ /* 0x000fe20000041848 */
[----:B------:R-:W-:-:S07]  /*6440*/  FADD.FTZ R7, R209, R7 ;  /* 0x00000007d1077221 */ /* 0x000fce0000010000 */
[----:B------:R-:W-:Y:S01]  /*6450*/  HMMA.16816.F32.BF16 R72, R124, R76, R24 ;  /* 0x0000004c7c48723c */ /* 0x000fe20000041818 */
[----:B------:R-:W-:-:S07]  /*6460*/  FADD.FTZ R6, R211, R6 ;  /* 0x00000006d3067221 */ /* 0x000fce0000010000 */
[----:B------:R-:W-:Y:S01]  /*6470*/  HMMA.16816.F32.BF16 R76, R124, R78, R12 ;  /* 0x0000004e7c4c723c */ /* 0x000fe2000004180c */
[----:B------:R-:W-:-:S06]  /*6480*/  FADD.FTZ R7, R220, R7 ;  /* 0x00000007dc077221 */ /* 0x000fcc0000010000 */
        /* <DEDUP_REMOVED lines=12> */
[----:B------:R-:W-:-:S06]  /*6550*/  FADD.FTZ R6, R215, R13 ;  /* 0x0000000dd7067221 */ /* 0x000fcc0000010000 */
[----:B------:R-:W-:Y:S02]  /*6560*/  FADD.FTZ R9, R214, R14 ;  /* 0x0000000ed6097221 */ /* 0x000fe40000010000 */
[----:B------:R-:W-:Y:S02]  /*6570*/  FADD.FTZ R8, R216, R12 ;  /* 0x0000000cd8087221 */ /* 0x000fe40000010000 */
[----:B------:R-:W-:Y:S02]  /*6580*/  FADD.FTZ R12, R217, R7 ;  /* 0x00000007d90c7221 */ /* 0x000fe40000010000 */
[----:B------:R-:W-:Y:S01]  /*6590*/  FADD.FTZ R7, R218, R9 ;  /* 0x00000009da077221 */ /* 0x000fe20000010000 */
[----:B------:R-:W-:Y:S01]  /*65a0*/  HMMA.16816.F32.BF16 R56, R124, R60, R44 ;  /* 0x0000003c7c38723c */ /* 0x000fe2000004182c */
[----:B------:R-:W-:Y:S02]  /*65b0*/  FADD.FTZ R9, R219, R6 ;  /* 0x00000006db097221 */ /* 0x000fe40000010000 */
[----:B------:R-:W-:-:S02]  /*65c0*/  FADD.FTZ R6, R139, R8 ;  /* 0x000000088b067221 */ /* 0x000fc40000010000 */
[----:B------:R-:W-:-:S03]  /*65d0*/  FADD.FTZ R7, R248, R7 ;  /* 0x00000007f8077221 */ /* 0x000fc60000010000 */
[C---:B------:R-:W-:Y:S08]  /*65e0*/  HMMA.16816.F32.BF16 R60, R124.reuse, R62, R88 ;  /* 0x0000003e7c3c723c */ /* 0x040ff00000041858 */
[C---:B------:R-:W-:Y:S08]  /*65f0*/  HMMA.16816.F32.BF16 R180, R124.reuse, R184, R180 ;  /* 0x000000b87cb4723c */ /* 0x040ff000000418b4 */
[C---:B------:R-:W-:Y:S08]  /*6600*/  HMMA.16816.F32.BF16 R88, R124.reuse, R92, R140 ;  /* 0x0000005c7c58723c */ /* 0x040ff0000004188c */
[C---:B------:R-:W-:Y:S08]  /*6610*/  HMMA.16816.F32.BF16 R104, R124.reuse, R108, R192 ;  /* 0x0000006c7c68723c */ /* 0x040ff000000418c0 */
[C---:B------:R-:W-:Y:S08]  /*6620*/  HMMA.16816.F32.BF16 R168, R124.reuse, R170, R16 ;  /* 0x000000aa7ca8723c */ /* 0x040ff00000041810 */
[C---:B------:R-:W-:Y:S08]  /*6630*/  HMMA.16816.F32.BF16 R184, R124.reuse, R186, R20 ;  /* 0x000000ba7cb8723c */ /* 0x040ff00000041814 */
[C---:B------:R-:W-:Y:S08]  /*6640*/  HMMA.16816.F32.BF16 R92, R124.reuse, R94, R36 ;  /* 0x0000005e7c5c723c */ /* 0x040ff00000041824 */
[----:B------:R-:W-:Y:S01]  /*6650*/  HMMA.16816.F32.BF16 R108, R124, R110, R48 ;  /* 0x0000006e7c6c723c */ /* 0x000fe20000041830 */
[----:B------:R-:W-:-:S07]  /*6660*/  FADD.FTZ R8, R249, R12 ;  /* 0x0000000cf9087221 */ /* 0x000fce0000010000 */
[----:B------:R-:W-:Y:S07]  /*6670*/  HMMA.16816.F32.BF16 R124, R124, R10, R40 ;  /* 0x0000000a7c7c723c */ /* 0x000fee0000041828 */
        /* <DEDUP_REMOVED lines=16> */
[----:B------:R-:W-:Y:S01]  /*6780*/  FADD.FTZ R7, R32, R5 ;  /* 0x0000000520077221 */ /* 0x000fe20000010000 */
[----:B------:R1:W-:Y:S01]  /*6790*/  STL [R1+0xc], R0 ;  /* 0x00000c0001007387 */ /* 0x0003e20000100800 */
[----:B------:R-:W-:Y:S01]  /*67a0*/  FADD.FTZ R5, R28, R6 ;  /* 0x000000061c057221 */ /* 0x000fe20000010000 */
[----:B------:R-:W-:Y:S02]  /*67b0*/  UIMAD.WIDE.U32 UR18, UR17, UR4, URZ ;  /* 0x00000004111272a5 */ /* 0x000fe4000f8e003f */
[----:B------:R3:W-:Y:S04]  /*67c0*/  STL [R1+0x4], R7 ;  /* 0x0000040701007387 */ /* 0x0007e80000100800 */
[----:B------:R3:W-:Y:S01]  /*67d0*/  STL [R1+0x8], R5 ;  /* 0x0000080501007387 */ /* 0x0007e20000100800 */
[----:B------:R-:W-:Y:S01]  /*67e0*/  PLOP3.LUT P0, PT, PT, PT, UP2, 0x40, 0x0 ;  /* 0x000000000000781c */ /* 0x000fe20003f0e828 */
[----:B------:R-:W-:Y:S01]  /*67f0*/  @UP3 UMOV UR7, UR19 ;  /* 0x0000001300073c82 */ /* 0x000fe20008000000 */
[----:B-1----:R-:W-:-:S05]  /*6800*/  FADD.FTZ R0, R2, R4 ;  /* 0x0000000402007221 */ /* 0x002fca0000010000 */
[----:B------:R3:W-:Y:S01]  /*6810*/  STL [R1+0x10], R0 ;  /* 0x0000100001007387 */ /* 0x0007e20000100800 */
[----:B------:R-:W-:-:S04]  /*6820*/  @UP3 USHF.R.U32.HI UR17, URZ, UR5, UR7 ;  /* 0x000000053f113299 */ /* 0x000fc80008011607 */
[----:B------:R-:W-:-:S03]  /*6830*/  UIADD3 UR4, UR16, UR17, URZ ;  /* 0x0000001110047290 */ /* 0x000fc6000fffe03f */
[----:B------:R-:W-:Y:S02]  /*6840*/  ULDC UR16, c[0x0][0x328] ;  /* 0x0000ca0000107ab9 */ /* 0x000fe40000000800 */
[----:B------:R-:W-:Y:S01]  /*6850*/  UIADD3 UR16, UR4, UR16, URZ ;  /* 0x0000001004107290 */ /* 0x000fe2000fffe03f */
[----:B------:R-:W-:Y:S01]  /*6860*/  IADD3 R242, R242, -0x2, RZ ;  /* 0xfffffffef2f27810 */ /* 0x000fe20007ffe0ff */
[----:B------:R-:W-:Y:S05]  /*6870*/  @P0 BRA `(.L_x_898) ;  /* 0x0000013000000947 */ /* 0x000fea0003800000 */
[----:B------:R-:W-:Y:S01]  /*6880*/  ISETP.LT.AND P0, PT, RZ, UR4, PT ;  /* 0x00000004ff007c0c */ /* 0x000fe2000bf01270 */
[----:B------:R-:W-:Y:S02]  /*6890*/  UIADD3 UR17, UR4, -0x1, URZ ;  /* 0xffffffff04117890 */ /* 0x000fe4000fffe03f */
[----:B------:R-:W-:-:S10]  /*68a0*/  ULDC UR7, c[0x0][0x32c] ;  /* 0x0000cb0000077ab9 */ /* 0x000fd40000000800 */
[----:B------:R-:W-:Y:S05]  /*68b0*/  @P0 BRA `(.L_x_899) ;  /* 0x0000007000000947 */ /* 0x000fea0003800000 */
[----:B------:R-:W-:Y:S02]  /*68c0*/  UISETP.NE.AND UP0, UPT, UR7, 0x1, UPT ;  /* 0x000000010700788c */ /* 0x000fe4000bf05270 */
[----:B------:R-:W-:-:S03]  /*68d0*/  UIADD3 UR17, -UR4, URZ, URZ ;  /* 0x0000003f04117290 */ /* 0x000fc6000fffe13f */
[----:B------:R-:W-:Y:S02]  /*68e0*/  ULDC.64 UR4, c[0x0][0x330] ;  /* 0x0000cc0000047ab9 */ /* 0x000fe40000000a00 */
[----:B------:R-:W-:-:S04]  /*68f0*/  UIMAD.WIDE.U32 UR18, UR17, UR4, URZ ;  /* 0x00000004111272a5 */ /* 0x000fc8000f8e003f */
[----:B------:R-:W-:-:S04]  /*6900*/  @UP0 USHF.R.U32.HI UR17, URZ, UR5, UR19 ;  /* 0x000000053f110299 */ /* 0x000fc80008011613 */
[----:B------:R-:W-:Y:S01]  /*6910*/  ULOP3.LUT UR17, URZ, UR17, URZ, 0x33, !UPT ;  /* 0x000000113f117292 */ /* 0x000fe2000f8e333f */
[----:B------:R-:W-:Y:S05]  /*6920*/  BRA `(.L_x_900) ;  /* 0x0000004000007947 */ /* 0x000fea0003800000 */
.L_x_899:
[----:B------:R-:W-:Y:S02]  /*6930*/  UISETP.NE.AND UP0, UPT, UR7, 0x1, UPT ;  /* 0x000000010700788c */ /* 0x000fe4000bf05270 */
[----:B------:R-:W-:Y:S02]  /*6940*/  ULDC.64 UR4, c[0x0][0x330] ;  /* 0x0000cc0000047ab9 */ /* 0x000fe40000000a00 */
[----:B------:R-:W-:-:S07]  /*6950*/  UIMAD.WIDE.U32 UR18, UR17, UR4, URZ ;  /* 0x00000004111272a5 */ /* 0x000fce000f8e003f */
[----:B------:R-:W-:Y:S02]  /*6960*/  @UP0 USHF.R.U32.HI UR17, URZ, UR5, UR19 ;  /* 0x000000053f110299 */ /* 0x000fe40008011613 */
.L_x_900:
[----:B------:R-:W-:Y:S02]  /*6970*/  ULDC UR4, c[0x0][0x32c] ;  /* 0x0000cb0000047ab9 */ /* 0x000fe40000000800 */
[----:B------:R-:W-:-:S04]  /*6980*/  UIMAD UR4, UR17, UR7, UR4 ;  /* 0x00000007110472a4 */ /* 0x000fc8000f8e0204 */
[----:B------:R-:W-:-:S04]  /*6990*/  UISETP.LT.AND UP0, UPT, UR16, UR4, UPT ;  /* 0x000000041000728c */ /* 0x000fc8000bf01270 */
[----:B------:R-:W-:-:S04]  /*69a0*/  USEL UR16, UR16, UR4, UP0 ;  /* 0x0000000410107287 */ /* 0x000fc80008000000 */
.L_x_898:
[----:B------:R-:W-:-:S04]  /*69b0*/  UIMAD.WIDE UR4, UR16, 0x2aaaaaab, URZ ;  /* 0x2aaaaaab100478a5 */ /* 0x000fc8000f8e023f */
[----:B------:R-:W-:-:S04]  /*69c0*/  USHF.R.U32.HI UR4, URZ, 0x1f, UR5 ;  /* 0x0000001f3f047899 */ /* 0x000fc80008011605 */
[----:B------:R-:W-:-:S04]  /*69d0*/  ULEA.HI.SX32 UR4, UR5, UR4, 0x1d ;  /* 0x0000000405047291 */ /* 0x000fc8000f8fea3f */
[----:B------:R-:W-:-:S04]  /*69e0*/  UISETP.LT.AND UP0, UPT, UR8, UR4, UPT ;  /* 0x000000040800728c */ /* 0x000fc8000bf01270 */
[----:B------:R-:W-:-:S06]  /*69f0*/  USEL UR4, UR8, UR4, !UP0 ;  /* 0x0000000408047287 */ /* 0x000fcc000c000000 */
[----:B------:R-:W-:-:S13]  /*6a00*/  ISETP.GE.AND P0, PT, R242, UR4, PT ;  /* 0x00000004f2007c0c */ /* 0x000fda000bf06270 */
[----:B------:R-:W-:Y:S05]  /*6a10*/  @!P0 BRA `(.L_x_901) ;  /* 0x00004c2000008947 */ /* 0x000fea0003800000 */
[----:B---3--:R-:W2:Y:S01]  /*6a20*/  LDL R0, [R1+0x28] ;  /* 0x0000280001007983 */ /* 0x008ea20000100800 */
[----:B------:R-:W-:Y:S01]  /*6a30*/  PLOP3.LUT P1, PT, PT, PT, UP3, 0x80, 0x0 ;  /* 0x000000000000781c */ /* 0x000fe20003f2f038 */
[----:B------:R-:W-:Y:S01]  /*6a40*/  IMAD.MOV.U32 R134, RZ, RZ, R136 ;  /* 0x000000ffff867224 */ /* 0x000fe200078e0088 */
[----:B------:R-:W-:Y:S01]  /*6a50*/  PLOP3.LUT P0, PT, PT, PT, UP3, 0x80, 0x0 ;  /* 0x000000000000781c */ /* 0x000fe20003f0f038 */
[----:B------:R-:W-:Y:S01]  /*6a60*/  IMAD.MOV.U32 R132, RZ, RZ, R137 ;  /* 0x000000ffff847224 */ /* 0x000fe200078e0089 */
[----:B------:R-:W-:Y:S01]  /*6a70*/  MOV R139, R3 ;  /* 0x00000003008b7202 */ /* 0x000fe20000000f00 */
[----:B------:R-:W-:-:S08]  /*6a80*/  IMAD.MOV.U32 R138, RZ, RZ, R135 ;  /* 0x000000ffff8a7224 */ /* 0x000fd000078e0087 */
[----:B--2---:R-:W-:-:S05]  /*6a90*/  @P1 IMAD.HI.U32 R0, R0, c[0x0][0x2c8], RZ ;  /* 0x0000b20000001a27 */ /* 0x004fca00078e00ff */
[----:B------:R-:W-:-:S05]  /*6aa0*/  @P0 SHF.R.U32.HI R0, RZ, c[0x0][0x2cc], R0 ;  /* 0x0000b300ff000a19 */ /* 0x000fca0000011600 */
[----:B------:R1:W-:Y:S02]  /*6ab0*/  @P0 STL [R1+0x18], R0 ;  /* 0x0000180001000387 */ /* 0x0003e40000100800 */
.L_x_918:
[----:B------:R-:W2:Y:S01]  /*6ac0*/  LDL.64 R38, [R1+0x20] ;  /* 0x0000200001267983 */ /* 0x000ea20000100a00 */
[----:B------:R-:W-:Y:S05]  /*6ad0*/  DEPBAR.LE SB0, 0x0 ;  /* 0x000080000000791a */ /* 0x000fea0000000000 */
[----:B------:R-:W-:Y:S01]  /*6ae0*/  BAR.SYNC.DEFER_BLOCKING 0x0 ;  /* 0x0000000000007b1d */ /* 0x000fe20000010000 */
[C---:B------:R-:W-:Y:S11]  /*6af0*/  ISETP.LT.AND P6, PT, R242.reuse, UR8, PT ;  /* 0x00000008f2007c0c */ /* 0x040ff6000bfc1270 */
[----:B------:R-:W-:Y:S02]  /*6b00*/  @!UPT UIADD3 URZ, URZ, URZ, URZ ;  /* 0x0000003f3f3ff290 */ /* 0x000fe4000fffe03f */
[----:B-1----:R-:W-:Y:S01]  /*6b10*/  @!P6 SHF.R.S32.HI R0, RZ, 0x1f, R242 ;  /* 0x0000001fff00e819 */ /* 0x002fe200000114f2 */
[----:B------:R-:W-:Y:S04]  /*6b20*/  @!P6 IMAD.WIDE.U32 R36, R242, c[0x0][0x208], RZ ;  /* 0x00008200f224ea25 */ /* 0x000fe800078e00ff */
[----:B------:R-:W-:Y:S04]  /*6b30*/  @!P6 IMAD R0, R0, c[0x0][0x208], RZ ;  /* 0x000082000000ea24 */ /* 0x000fe800078e02ff */
[----:B------:R-:W-:Y:S01]  /*6b40*/  @!P6 IMAD R0, R242, c[0x0][0x20c], R0 ;  /* 0x00008300f200ea24 */ /* 0x000fe200078e0200 */
[----:B------:R-:W2:Y:S04]  /*6b50*/  LDL.64 R2, [R1+0x40] ;  /* 0x0000400001027983 */ /* 0x000ea80000100a00 */
[----:B------:R-:W-:Y:S02]  /*6b60*/  @!P6 IADD3 R0, R37, R0, RZ ;  /* 0x000000002500e210 */ /* 0x000fe40007ffe0ff */
[----:B-----5:R-:W-:Y:S03]  /*6b70*/  LDSM.16.M88.4 R48, [R231+0x8080] ;  /* 0x00808000e730783b */ /* 0x020fe60000000200 */
[----:B------:R-:W-:Y:S05]  /*6b80*/  @!P6 IMAD R0, R0, 0x30, RZ ;  /* 0x000000300000e824 */ /* 0x000fea00078e02ff */
[----:B------:R-:W1:Y:S08]  /*6b90*/  LDSM.16.M88.4 R16, [R224+0x5080] ;  /* 0x00508000e010783b */ /* 0x000e700000000200 */
[----:B------:R-:W3:Y:S08]  /*6ba0*/  LDSM.16.M88.4 R44, [R231+0xa080] ;  /* 0x00a08000e72c783b */ /* 0x000ef00000000200 */
[----:B------:R-:W4:Y:S08]  /*6bb0*/  LDSM.16.M88.4 R32, [R224+0x5880] ;  /* 0x00588000e020783b */ /* 0x000f300000000200 */
[----:B------:R-:W2:Y:S06]  /*6bc0*/  LDL.64 R246, [R1+0x30] ;  /* 0x0000300001f67983 */ /* 0x000eac0000100a00 */
[----:B------:R-:W2:Y:S08]  /*6bd0*/  LDSM.16.M88.4 R140, [R224+0x6080] ;  /* 0x00608000e08c783b */ /* 0x000eb00000000200 */
[----:B------:R-:W2:Y:S01]  /*6be0*/  LDL.64 R244, [R1+0x38] ;  /* 0x0000380001f47983 */ /* 0x000ea20000100a00 */
[-C--:B-1----:R-:W-:Y:S05]  /*6bf0*/  HMMA.16816.F32.BF16 R4, R48, R16.reuse, RZ ;  /* 0x000000103004723c */ /* 0x082fea00000418ff */
[----:B------:R-:W-:Y:S03]  /*6c00*/  LDSM.16.M88.4 R192, [R233+0x8080] ;  /* 0x00808000e9c0783b */ /* 0x000fe60000000200 */
[C---:B---3--:R-:W-:Y:S05]  /*6c10*/  HMMA.16816.F32.BF16 R8, R44.reuse, R16, RZ ;  /* 0x000000102c08723c */ /* 0x048fea00000418ff */
[----:B------:R-:W1:Y:S03]  /*6c20*/  LDSM.16.M88.4 R196, [R235] ;  /* 0x00000000ebc4783b */ /* 0x000e660000000200 */
[-C--:B------:R-:W-:Y:S05]  /*6c30*/  HMMA.16816.F32.BF16 R12, R44, R18.reuse, RZ ;  /* 0x000000122c0c723c */ /* 0x080fea00000418ff */
[----:B------:R-:W3:Y:S03]  /*6c40*/  LDSM.16.M88.4 R200, [R233+0xa080] ;  /* 0x00a08000e9c8783b */ /* 0x000ee60000000200 */
[C---:B------:R-:W-:Y:S05]  /*6c50*/  HMMA.16816.F32.BF16 R16, R48.reuse, R18, RZ ;  /* 0x000000123010723c */ /* 0x040fea00000418ff */
[----:B------:R-:W1:Y:S03]  /*6c60*/  LDSM.16.M88.4 R204, [R241] ;  /* 0x00000000f1cc783b */ /* 0x000e660000000200 */
[-C--:B----4-:R-:W-:Y:S05]  /*6c70*/  HMMA.16816.F32.BF16 R20, R48, R32.reuse, RZ ;  /* 0x000000203014723c */ /* 0x090fea00000418ff */
[----:B------:R-:W4:Y:S03]  /*6c80*/  LDSM.16.M88.4 R208, [R240] ;  /* 0x00000000f0d0783b */ /* 0x000f260000000200 */
[C---:B------:R-:W-:Y:S08]  /*6c90*/  HMMA.16816.F32.BF16 R24, R44.reuse, R32, RZ ;  /* 0x000000202c18723c */ /* 0x040ff000000418ff */
[-C--:B------:R-:W-:Y:S08]  /*6ca0*/  HMMA.16816.F32.BF16 R28, R44, R34.reuse, RZ ;  /* 0x000000222c1c723c */ /* 0x080ff000000418ff */
[C---:B------:R-:W-:Y:S04]  /*6cb0*/  HMMA.16816.F32.BF16 R32, R48.reuse, R34, RZ ;  /* 0x000000223020723c */ /* 0x040fe800000418ff */
[----:B--2---:R-:W-:Y:S05]  /*6cc0*/  @!P6 MOV R3, R39 ;  /* 0x000000270003e202 */ /* 0x004fea0000000f00 */
[----:B------:R-:W-:Y:S02]  /*6cd0*/  @!P6 IMAD.WIDE.U32 R2, R36, 0x30, R2 ;  /* 0x000000302402e825 */ /* 0x000fe400078e0002 */
[-C--:B------:R-:W-:Y:S03]  /*6ce0*/  HMMA.16816.F32.BF16 R36, R48, R140.reuse, RZ ;  /* 0x0000008c3024723c */ /* 0x080fe600000418ff */
[----:B------:R-:W-:Y:S02]  /*6cf0*/  @!P6 IADD3 R133, R3, R0, RZ ;  /* 0x000000000385e210 */ /* 0x000fe40007ffe0ff */
[C---:B------:R-:W-:Y:S02]  /*6d00*/  @!P6 SHF.L.U32 R0, R2.reuse, 0x1, RZ ;  /* 0x000000010200e819 */ /* 0x040fe400000006ff */
[----:B------:R-:W-:Y:S01]  /*6d10*/  @!P6 SHF.L.U64.HI R133, R2, 0x1, R133 ;  /* 0x000000010285e819 */ /* 0x000fe20000010285 */
[C---:B------:R-:W-:Y:S04]  /*6d20*/  HMMA.16816.F32.BF16 R40, R44.reuse, R140, RZ ;  /* 0x0000008c2c28723c */ /* 0x040fe800000418ff */
[C---:B------:R-:W-:Y:S02]  /*6d30*/  @!P6 IADD3 R136, P0, R0.reuse, c[0x0][0x1f8], RZ ;  /* 0x00007e000088ea10 */ /* 0x040fe40007f1e0ff */
[----:B------:R-:W-:Y:S02]  /*6d40*/  @!P6 IADD3 R0, P5, R0, 0x80, RZ ;  /* 0x000000800000e810 */ /* 0x000fe40007fbe0ff */
[-C--:B------:R-:W-:Y:S01]  /*6d50*/  HMMA.16816.F32.BF16 R44, R44, R142.reuse, RZ ;  /* 0x0000008e2c2c723c */ /* 0x080fe200000418ff */
[----:B------:R-:W-:Y:S03]  /*6d60*/  @!P6 IADD3.X R137, R133, c[0x0][0x1fc], RZ, P0, !PT ;  /* 0x00007f008589ea10 */ /* 0x000fe600007fe4ff */
[----:B------:R-:W-:Y:S02]  /*6d70*/  @!P6 IADD3 R212, P2, R0, c[0x0][0x1f8], RZ ;  /* 0x00007e0000d4ea10 */ /* 0x000fe40007f5e0ff */
[----:B------:R-:W-:Y:S01]  /*6d80*/  @!PT LDS RZ, [RZ] ;  /* 0x00000000fffff984 */ /* 0x000fe20000000800 */
[----:B------:R-:W-:Y:S01]  /*6d90*/  @!PT LDS RZ, [RZ] ;  /* 0x00000000fffff984 */ /* 0x000fe20000000800 */
[----:B------:R-:W-:Y:S01]  /*6da0*/  @!PT LDS RZ, [RZ] ;  /* 0x00000000fffff984 */ /* 0x000fe20000000800 */
[----:B------:R2:W-:Y:S01]  /*6db0*/  @!P6 LDGSTS.E.BYPASS.LTC128B.128 [R243+0x2080], [R136.64], !P4 ;  /* 0x0208000088f3efae */ /* 0x0005e2000e101d4e */
[----:B------:R-:W-:Y:S01]  /*6dc0*/  @!P6 IADD3 R2, P1, R136, UR10, RZ ;  /* 0x0000000a8802ec10 */ /* 0x000fe2000ff3e0ff */
[----:B------:R-:W-:Y:S04]  /*6dd0*/  HMMA.16816.F32.BF16 R48, R48, R142, RZ ;  /* 0x0000008e3030723c */ /* 0x000fe800000418ff */
[----:B------:R-:W-:Y:S02]  /*6de0*/  @!P6 IADD3.X R213, RZ, c[0x0][0x1fc], R133, P2, P5 ;  /* 0x00007f00ffd5ea10 */ /* 0x000fe400017ea485 */
[----:B------:R-:W-:Y:S02]  /*6df0*/  @!P6 IADD3.X R3, R137, UR11, RZ, P1, !PT ;  /* 0x0000000b8903ec10 */ /* 0x000fe40008ffe4ff */
[-C--:B-1----:R-:W-:Y:S01]  /*6e00*/  HMMA.16816.F32.BF16 R4, R192, R196.reuse, R4 ;  /* 0x000000c4c004723c */ /* 0x082fe20000041804 */
[----:B------:R1:W-:Y:S04]  /*6e10*/  @!P6 LDGSTS.E.BYPASS.LTC128B.128 [R243+0x3880], [R212.64], !P3 ;  /* 0x03880000d4f3efae */ /* 0x0003e8000d901d4e */
[----:B------:R-:W-:Y:S03]  /*6e20*/  @!P6 IADD3 R140, P0, R2, UR10, RZ ;  /* 0x0000000a028cec10 */ /* 0x000fe6000ff1e0ff */
[C---:B---3--:R-:W-:Y:S01]  /*6e30*/  HMMA.16816.F32.BF16 R8, R200.reuse, R196, R8 ;  /* 0x000000c4c808723c */ /* 0x048fe20000041808 */
[----:B------:R3:W-:Y:S03]  /*6e40*/  @!P6 LDGSTS.E.BYPASS.LTC128B.128 [R243+0x2880], [R2.64], !P4 ;  /* 0x0288000002f3efae */ /* 0x0007e6000e101d4e */
[----:B------:R-:W-:Y:S02]  /*6e50*/  @!P6 IADD3.X R141, R3, UR11, RZ, P0, !PT ;  /* 0x0000000b038dec10 */ /* 0x000fe400087fe4ff */
[----:B------:R-:W-:Y:S02]  /*6e60*/  MOV R245, c[0x0][0x1e4] ;  /* 0x0000790000f57a02 */ /* 0x000fe40000000f00 */
[-C--:B------:R-:W-:Y:S01]  /*6e70*/  HMMA.16816.F32.BF16 R12, R200, R198.reuse, R12 ;  /* 0x000000c6c80c723c */ /* 0x080fe2000004180c */
[----:B------:R3:W-:Y:S07]  /*6e80*/  @!P6 LDGSTS.E.BYPASS.LTC128B.128 [R243+0x4080], [R2.64+0x80], !P3 ;  /* 0x0408008002f3efae */ /* 0x0007ee000d901d4e */
[C---:B------:R-:W-:Y:S01]  /*6e90*/  HMMA.16816.F32.BF16 R16, R192.reuse, R198, R16 ;  /* 0x000000c6c010723c */ /* 0x040fe20000041810 */
[----:B------:R2:W-:Y:S07]  /*6ea0*/  @!P6 LDGSTS.E.BYPASS.LTC128B.128 [R243+0x3080], [R140.64], !P4 ;  /* 0x030800008cf3efae */ /* 0x0005ee000e101d4e */
[-C--:B------:R-:W-:Y:S01]  /*6eb0*/  HMMA.16816.F32.BF16 R20, R192, R204.reuse, R20 ;  /* 0x000000ccc014723c */ /* 0x080fe20000041814 */
[----:B------:R2:W-:Y:S02]  /*6ec0*/  @!P6 LDGSTS.E.BYPASS.LTC128B.128 [R243+0x4880], [R140.64+0x80], !P3 ;  /* 0x048800808cf3efae */ /* 0x0005e4000d901d4e */
[C---:B------:R-:W-:Y:S05]  /*6ed0*/  ISETP.GT.AND P6, PT, R242.reuse, UR8, PT ;  /* 0x00000008f2007c0c */ /* 0x040fea000bfc4270 */
[C---:B------:R-:W-:Y:S01]  /*6ee0*/  HMMA.16816.F32.BF16 R24, R200.reuse, R204, R24 ;  /* 0x000000ccc818723c */ /* 0x040fe20000041818 */
[----:B-1----:R-:W-:Y:S07]  /*6ef0*/  LDSM.16.M88.4 R212, [R230+0x5080] ;  /* 0x00508000e6d4783b */ /* 0x002fee0000000200 */
[-C--:B------:R-:W-:Y:S01]  /*6f00*/  HMMA.16816.F32.BF16 R28, R200, R206.reuse, R28 ;  /* 0x000000cec81c723c */ /* 0x080fe2000004181c */
[----:B------:R-:W0:Y:S03]  /*6f10*/  LDGDEPBAR ;  /* 0x00000000000079af */ /* 0x000e260000000000 */
[----:B------:R-:W-:Y:S02]  /*6f20*/  @P6 IADD3 R0, R242, -0x1, RZ ;  /* 0xfffffffff2006810 */ /* 0x000fe40007ffe0ff */
[----:B---3--:R-:W-:Y:S02]  /*6f30*/  @P6 MOV R3, R247 ;  /* 0x000000f700036202 */ /* 0x008fe40000000f00 */
[C---:B------:R-:W-:Y:S01]  /*6f40*/  HMMA.16816.F32.BF16 R32, R192.reuse, R206, R32 ;  /* 0x000000cec020723c */ /* 0x040fe20000041820 */
[----:B------:R-:W-:Y:S03]  /*6f50*/  LDSM.16.M88.4 R216, [R232+0xa080] ;  /* 0x00a08000e8d8783b */ /* 0x000fe60000000200 */
[----:B------:R-:W-:Y:S04]  /*6f60*/  @P6 SHF.R.S32.HI R2, RZ, 0x1f, R0 ;  /* 0x0000001fff026819 */ /* 0x000fe80000011400 */
[-C--:B----4-:R-:W-:Y:S01]  /*6f70*/  HMMA.16816.F32.BF16 R36, R192, R208.reuse, R36 ;  /* 0x000000d0c024723c */ /* 0x090fe20000041824 */
[----:B--2---:R-:W1:Y:S03]  /*6f80*/  LDSM.16.M88.4 R140, [R232+0x8080] ;  /* 0x00808000e88c783b */ /* 0x004e660000000200 */
[----:B------:R-:W-:Y:S04]  /*6f90*/  @P6 IMAD R2, R2, c[0x0][0x1e0], RZ ;  /* 0x0000780002026a24 */ /* 0x000fe800078e02ff */
[C---:B------:R-:W-:Y:S01]  /*6fa0*/  HMMA.16816.F32.BF16 R40, R200.reuse, R208, R40 ;  /* 0x000000d0c828723c */ /* 0x040fe20000041828 */
[----:B------:R-:W2:Y:S03]  /*6fb0*/  LDSM.16.M88.4 R220, [R230+0x5880] ;  /* 0x00588000e6dc783b */ /* 0x000ea60000000200 */
[----:B------:R-:W-:Y:S04]  /*6fc0*/  @P6 IMAD R2, R0, c[0x0][0x1e4], R2 ;  /* 0x0000790000026a24 */ /* 0x000fe800078e0202 */
[-C--:B------:R-:W-:Y:S01]  /*6fd0*/  HMMA.16816.F32.BF16 R44, R200, R210.reuse, R44 ;  /* 0x000000d2c82c723c */ /* 0x080fe2000004182c */
[----:B------:R-:W3:Y:S07]  /*6fe0*/  LDSM.16.M88.4 R196, [R230+0x6080] ;  /* 0x00608000e6c4783b */ /* 0x000eee0000000200 */
[----:B------:R-:W-:Y:S01]  /*6ff0*/  HMMA.16816.F32.BF16 R48, R192, R210, R48 ;  /* 0x000000d2c030723c */ /* 0x000fe20000041830 */
[----:B------:R-:W-:Y:S08]  /*7000*/  LDSM.16.M88.4 R200, [R234+0x8080] ;  /* 0x00808000eac8783b */ /* 0x000ff00000000200 */
[----:B------:R-:W4:Y:S01]  /*7010*/  LDSM.16.M88.4 R204, [R229] ;  /* 0x00000000e5cc783b */ /* 0x000f220000000200 */
[-C--:B-1----:R-:W-:Y:S07]  /*7020*/  HMMA.16816.F32.BF16 R4, R140, R212.reuse, R4 ;  /* 0x000000d48c04723c */ /* 0x082fee0000041804 */
[----:B------:R-:W1:Y:S01]  /*7030*/  LDSM.16.M88.4 R192, [R234+0xa080] ;  /* 0x00a08000eac0783b */ /* 0x000e620000000200 */
[C---:B------:R-:W-:Y:S07]  /*7040*/  HMMA.16816.F32.BF16 R8, R216.reuse, R212, R8 ;  /* 0x000000d4d808723c */ /* 0x040fee0000041808 */
[----:B------:R-:W1:Y:S01]  /*7050*/  LDSM.16.M88.4 R208, [R229+0x800] ;  /* 0x00080000e5d0783b */ /* 0x000e620000000200 */
[-C--:B------:R-:W-:Y:S08]  /*7060*/  HMMA.16816.F32.BF16 R12, R216, R214.reuse, R12 ;  /* 0x000000d6d80c723c */ /* 0x080ff0000004180c */
[C---:B------:R-:W-:Y:S01]  /*7070*/  HMMA.16816.F32.BF16 R16, R140.reuse, R214, R16 ;  /* 0x000000d68c10723c */ /* 0x040fe20000041810 */
[----:B------:R-:W1:Y:S07]  /*7080*/  LDSM.16.M88.4 R212, [R229+0x1000] ;  /* 0x00100000e5d4783b */ /* 0x000e6e0000000200 */
[-C--:B--2---:R-:W-:Y:S08]  /*7090*/  HMMA.16816.F32.BF16 R20, R140, R220.reuse, R20 ;  /* 0x000000dc8c14723c */ /* 0x084ff00000041814 */
[C---:B------:R-:W-:Y:S08]  /*70a0*/  HMMA.16816.F32.BF16 R24, R216.reuse, R220, R24 ;  /* 0x000000dcd818723c */ /* 0x040ff00000041818 */
[-C--:B------:R-:W-:Y:S08]  /*70b0*/  HMMA.16816.F32.BF16 R28, R216, R222.reuse, R28 ;  /* 0x000000ded81c723c */ /* 0x080ff0000004181c */
[C---:B------:R-:W-:Y:S01]  /*70c0*/  HMMA.16816.F32.BF16 R32, R140.reuse, R222, R32 ;  /* 0x000000de8c20723c */ /* 0x040fe20000041820 */
[----:B------:R-:W-:Y:S07]  /*70d0*/  LDSM.16.M88.4 R220, [R224+0x7080] ;  /* 0x00708000e0dc783b */ /* 0x000fee0000000200 */
[-C--:B---3--:R-:W-:Y:S08]  /*70e0*/  HMMA.16816.F32.BF16 R36, R140, R196.reuse, R36 ;  /* 0x000000c48c24723c */ /* 0x088ff00000041824 */
[C---:B------:R-:W-:Y:S08]  /*70f0*/  HMMA.16816.F32.BF16 R40, R216.reuse, R196, R40 ;  /* 0x000000c4d828723c */ /* 0x040ff00000041828 */
[-C--:B------:R-:W-:Y:S01]  /*7100*/  HMMA.16816.F32.BF16 R44, R216, R198.reuse, R44 ;  /* 0x000000c6d82c723c */ /* 0x080fe2000004182c */
[----:B------:R-:W-:Y:S07]  /*7110*/  LDSM.16.M88.4 R216, [R231+0xe080] ;  /* 0x00e08000e7d8783b */ /* 0x000fee0000000200 */
[----:B------:R-:W-:Y:S01]  /*7120*/  HMMA.16816.F32.BF16 R48, R140, R198, R48 ;  /* 0x000000c68c30723c */ /* 0x000fe20000041830 */
[----:B------:R-:W-:Y:S07]  /*7130*/  LDSM.16.M88.4 R140, [R231+0xc080] ;  /* 0x00c08000e78c783b */ /* 0x000fee0000000200 */
[-C--:B----4-:R-:W-:Y:S01]  /*7140*/  HMMA.16816.F32.BF16 R4, R200, R204.reuse, R4 ;  /* 0x000000ccc804723c */ /* 0x090fe20000041804 */
[----:B------:R-:W2:Y:S07]  /*7150*/  LDSM.16.M88.4 R196, [R224+0x6880] ;  /* 0x00688000e0c4783b */ /* 0x000eae0000000200 */
[C---:B-1----:R-:W-:Y:S08]  /*7160*/  HMMA.16816.F32.BF16 R8, R192.reuse, R204, R8 ;  /* 0x000000ccc008723c */ /* 0x042ff00000041808 */
[-C--:B------:R-:W-:Y:S08]  /*7170*/  HMMA.16816.F32.BF16 R12, R192, R206.reuse, R12 ;  /* 0x000000cec00c723c */ /* 0x080ff0000004180c */
[C---:B------:R-:W-:Y:S01]  /*7180*/  HMMA.16816.F32.BF16 R16, R200.reuse, R206, R16 ;  /* 0x000000cec810723c */ /* 0x040fe20000041810 */
[----:B------:R-:W-:Y:S07]  /*7190*/  LDSM.16.M88.4 R204, [R239] ;  /* 0x00000000efcc783b */ /* 0x000fee0000000200 */
        /* <DEDUP_REMOVED lines=8> */
[----:B------:R-:W1:Y:S07]  /*7220*/  LDSM.16.M88.4 R192, [R224+0x7880] ;  /* 0x00788000e0c0783b */ /* 0x000e6e0000000200 */
[----:B------:R-:W-:Y:S01]  /*7230*/  HMMA.16816.F32.BF16 R48, R200, R214, R48 ;  /* 0x000000d6c830723c */ /* 0x000fe20000041830 */
[----:B------:R-:W3:Y:S07]  /*7240*/  LDSM.16.M88.4 R200, [R233+0xc080] ;  /* 0x00c08000e9c8783b */ /* 0x000eee0000000200 */
[-C--:B--2---:R-:W-:Y:S01]  /*7250*/  HMMA.16816.F32.BF16 R4, R140, R196.reuse, R4 ;  /* 0x000000c48c04723c */ /* 0x084fe20000041804 */
[----:B------:R-:W-:Y:S07]  /*7260*/  LDSM.16.M88.4 R212, [R237] ;  /* 0x00000000edd4783b */ /* 0x000fee0000000200 */
[C---:B------:R-:W-:Y:S08]  /*7270*/  HMMA.16816.F32.BF16 R8, R216.reuse, R196, R8 ;  /* 0x000000c4d808723c */ /* 0x040ff00000041808 */
[-C--:B------:R-:W-:Y:S08]  /*7280*/  HMMA.16816.F32.BF16 R12, R216, R198.reuse, R12 ;  /* 0x000000c6d80c723c */ /* 0x080ff0000004180c */
[C---:B------:R-:W-:Y:S01]  /*7290*/  HMMA.16816.F32.BF16 R16, R140.reuse, R198, R16 ;  /* 0x000000c68c10723c */ /* 0x040fe20000041810 */
[----:B------:R-:W2:Y:S07]  /*72a0*/  LDSM.16.M88.4 R196, [R238] ;  /* 0x00000000eec4783b */ /* 0x000eae0000000200 */
[-C--:B------:R-:W-:Y:S08]  /*72b0*/  HMMA.16816.F32.BF16 R20, R140, R220.reuse, R20 ;  /* 0x000000dc8c14723c */ /* 0x080ff00000041814 */
[C---:B------:R-:W-:Y:S08]  /*72c0*/  HMMA.16816.F32.BF16 R24, R216.reuse, R220, R24 ;  /* 0x000000dcd818723c */ /* 0x040ff00000041818 */
[-C--:B------:R-:W-:Y:S08]  /*72d0*/  HMMA.16816.F32.BF16 R28, R216, R222.reuse, R28 ;  /* 0x000000ded81c723c */ /* 0x080ff0000004181c */
[C---:B------:R-:W-:Y:S01]  /*72e0*/  HMMA.16816.F32.BF16 R32, R140.reuse, R222, R32 ;  /* 0x000000de8c20723c */ /* 0x040fe20000041820 */
[----:B------:R-:W-:Y:S07]  /*72f0*/  LDSM.16.M88.4 R220, [R229+0x1800] ;  /* 0x00180000e5dc783b */ /* 0x000fee0000000200 */
[-C--:B-1----:R-:W-:Y:S08]  /*7300*/  HMMA.16816.F32.BF16 R36, R140, R192.reuse, R36 ;  /* 0x000000c08c24723c */ /* 0x082ff00000041824 */
[C---:B------:R-:W-:Y:S08]  /*7310*/  HMMA.16816.F32.BF16 R40, R216.reuse, R192, R40 ;  /* 0x000000c0d828723c */ /* 0x040ff00000041828 */
[-C--:B------:R-:W-:Y:S01]  /*7320*/  HMMA.16816.F32.BF16 R44, R216, R194.reuse, R44 ;  /* 0x000000c2d82c723c */ /* 0x080fe2000004182c */
[----:B------:R-:W-:Y:S07]  /*7330*/  LDSM.16.M88.4 R216, [R230+0x7880] ;  /* 0x00788000e6d8783b */ /* 0x000fee0000000200 */
[----:B------:R-:W-:Y:S01]  /*7340*/  HMMA.16816.F32.BF16 R48, R140, R194, R48 ;  /* 0x000000c28c30723c */ /* 0x000fe20000041830 */
[----:B------:R-:W-:Y:S07]  /*7350*/  LDSM.16.M88.4 R140, [R232+0xc080] ;  /* 0x00c08000e88c783b */ /* 0x000fee0000000200 */
[-C--:B---3--:R-:W-:Y:S01]  /*7360*/  HMMA.16816.F32.BF16 R4, R200, R204.reuse, R4 ;  /* 0x000000ccc804723c */ /* 0x088fe20000041804 */
[----:B------:R-:W1:Y:S07]  /*7370*/  LDSM.16.M88.4 R192, [R230+0x6880] ;  /* 0x00688000e6c0783b */ /* 0x000e6e0000000200 */
[C---:B------:R-:W-:Y:S08]  /*7380*/  HMMA.16816.F32.BF16 R8, R208.reuse, R204, R8 ;  /* 0x000000ccd008723c */ /* 0x040ff00000041808 */
        /* <DEDUP_REMOVED lines=10> */
[-C--:B------:R-:W-:Y:S01]  /*7430*/  HMMA.16816.F32.BF16 R44, R208, R214.reuse, R44 ;  /* 0x000000d6d02c723c */ /* 0x080fe2000004182c */
[----:B------:R-:W3:Y:S07]  /*7440*/  LDSM.16.M88.4 R208, [R234+0xc080] ;  /* 0x00c08000ead0783b */ /* 0x000eee0000000200 */
[----:B------:R-:W-:Y:S01]  /*7450*/  HMMA.16816.F32.BF16 R48, R200, R214, R48 ;  /* 0x000000d6c830723c */ /* 0x000fe20000041830 */
[----:B------:R-:W4:Y:S07]  /*7460*/  LDSM.16.M88.4 R200, [R236+0xe080] ;  /* 0x00e08000ecc8783b */ /* 0x000f2e0000000200 */
[-C--:B-1----:R-:W-:Y:S08]  /*7470*/  HMMA.16816.F32.BF16 R4, R140, R192.reuse, R4 ;  /* 0x000000c08c04723c */ /* 0x082ff00000041804 */
[C---:B--2---:R-:W-:Y:S08]  /*7480*/  HMMA.16816.F32.BF16 R8, R196.reuse, R192, R8 ;  /* 0x000000c0c408723c */ /* 0x044ff00000041808 */
[-C--:B------:R-:W-:Y:S08]  /*7490*/  HMMA.16816.F32.BF16 R12, R196, R194.reuse, R12 ;  /* 0x000000c2c40c723c */ /* 0x080ff0000004180c */
[C---:B------:R-:W-:Y:S08]  /*74a0*/  HMMA.16816.F32.BF16 R16, R140.reuse, R194, R16 ;  /* 0x000000c28c10723c */ /* 0x040ff00000041810 */
[-C--:B------:R-:W-:Y:S08]  /*74b0*/  HMMA.16816.F32.BF16 R20, R140, R204.reuse, R20 ;  /* 0x000000cc8c14723c */ /* 0x080ff00000041814 */
[C---:B------:R-:W-:Y:S08]  /*74c0*/  HMMA.16816.F32.BF16 R24, R196.reuse, R204, R24 ;  /* 0x000000ccc418723c */ /* 0x040ff00000041818 */
[-C--:B------:R-:W-:Y:S08]  /*74d0*/  HMMA.16816.F32.BF16 R28, R196, R206.reuse, R28 ;  /* 0x000000cec41c723c */ /* 0x080ff0000004181c */
[C---:B------:R-:W-:Y:S08]  /*74e0*/  HMMA.16816.F32.BF16 R32, R140.reuse, R206, R32 ;  /* 0x000000ce8c20723c */ /* 0x040ff00000041820 */
[-C--:B------:R-:W-:Y:S08]  /*74f0*/  HMMA.16816.F32.BF16 R36, R140, R216.reuse, R36 ;  /* 0x000000d88c24723c */ /* 0x080ff00000041824 */
[C---:B------:R-:W-:Y:S08]  /*7500*/  HMMA.16816.F32.BF16 R40, R196.reuse, R216, R40 ;  /* 0x000000d8c428723c */ /* 0x040ff00000041828 */
[-C--:B------:R-:W-:Y:S08]  /*7510*/  HMMA.16816.F32.BF16 R44, R196, R218.reuse, R44 ;  /* 0x000000dac42c723c */ /* 0x080ff0000004182c */
[----:B------:R-:W-:Y:S08]  /*7520*/  HMMA.16816.F32.BF16 R48, R140, R218, R48 ;  /* 0x000000da8c30723c */ /* 0x000ff00000041830 */
[-C--:B---3--:R-:W-:Y:S08]  /*7530*/  HMMA.16816.F32.BF16 R4, R208, R220.reuse, R4 ;  /* 0x000000dcd004723c */ /* 0x088ff00000041804 */
[C---:B----4-:R-:W-:Y:S08]  /*7540*/  HMMA.16816.F32.BF16 R8, R200.reuse, R220, R8 ;  /* 0x000000dcc808723c */ /* 0x050ff00000041808 */
        /* <DEDUP_REMOVED lines=20> */
[----:B------:R4:W1:Y:S10]  /*7690*/  MUFU.TANH R199, R7 ;  /* 0x0000000700c77308 */ /* 0x0008740000002400 */
[----:B------:R-:W1:Y:S10]  /*76a0*/  MUFU.TANH R218, R8 ;  /* 0x0000000800da7308 */ /* 0x000e740000002400 */
[----:B------:R-:W1:Y:S01]  /*76b0*/  MUFU.TANH R215, R9 ;  /* 0x0000000900d77308 */ /* 0x000e620000002400 */
[----:B----4-:R-:W4:Y:S09]  /*76c0*/  LDSM.16.M88.4 R4, [R229+0x2000] ;  /* 0x00200000e504783b */ /* 0x010f320000000200 */
[----:B------:R-:W1:Y:S10]  /*76d0*/  MUFU.TANH R220, R10 ;  /* 0x0000000a00dc7308 */ /* 0x000e740000002400 */
[----:B------:R1:W1:Y:S10]  /*76e0*/  MUFU.TANH R219, R11 ;  /* 0x0000000b00db7308 */ /* 0x0002740000002400 */
[----:B------:R2:W2:Y:S10]  /*76f0*/  MUFU.TANH R212, R12 ;  /* 0x0000000c00d47308 */ /* 0x0004b40000002400 */
[----:B------:R-:W3:Y:S01]  /*7700*/  MUFU.TANH R136, R17 ;  /* 0x0000001100887308 */ /* 0x000ee20000002400 */
[----:B-1----:R-:W1:Y:S01]  /*7710*/  LDSM.16.M88.4 R8, [R229+0x2800] ;  /* 0x00280000e508783b */ /* 0x002e620000000200 */
[-C--:B----4-:R-:W-:Y:S01]  /*7720*/  HMMA.16816.F32.BF16 R20, R208, R4.reuse, R20 ;  /* 0x00000004d014723c */ /* 0x090fe20000041814 */
[----:B------:R-:W-:Y:S07]  /*7730*/  DEPBAR.LE SB0, 0x0 ;  /* 0x000080000000791a */ /* 0x000fee0000000000 */
[----:B------:R-:W4:Y:S01]  /*7740*/  MUFU.TANH R193, R19 ;  /* 0x0000001300c17308 */ /* 0x000f220000002400 */
[----:B------:R-:W-:Y:S01]  /*7750*/  BAR.SYNC.DEFER_BLOCKING 0x0 ;  /* 0x0000000000007b1d */ /* 0x000fe20000010000 */
[C---:B------:R-:W-:Y:S05]  /*7760*/  HMMA.16816.F32.BF16 R24, R200.reuse, R4, R24 ;  /* 0x00000004c818723c */ /* 0x040fea0000041818 */
[----:B--2---:R-:W-:Y:S03]  /*7770*/  FMUL.FTZ R12, R16, c[0x0][0x320] ;  /* 0x0000c800100c7a20 */ /* 0x004fe60000410000 */
[----:B------:R-:W2:Y:S01]  /*7780*/  MUFU.TANH R205, R13 ;  /* 0x0000000d00cd7308 */ /* 0x000ea20000002400 */
[-C--:B------:R-:W-:Y:S03]  /*7790*/  HMMA.16816.F32.BF16 R28, R200, R6.reuse, R28 ;  /* 0x00000006c81c723c */ /* 0x080fe6000004181c */
[----:B------:R-:W-:Y:S05]  /*77a0*/  @P6 IMAD.WIDE.U32 R4, R0, c[0x0][0x1e0], RZ ;  /* 0x0000780000046a25 */ /* 0x000fea00078e00ff */
[C---:B------:R-:W-:Y:S01]  /*77b0*/  HMMA.16816.F32.BF16 R32, R208.reuse, R6, R32 ;  /* 0x00000006d020723c */ /* 0x040fe20000041820 */
[----:B------:R-:W2:Y:S03]  /*77c0*/  MUFU.TANH R217, R14 ;  /* 0x0000000e00d97308 */ /* 0x000ea60000002400 */
[----:B------:R-:W-:Y:S01]  /*77d0*/  @P6 IADD3 R0, R5, R2, RZ ;  /* 0x0000000205006210 */ /* 0x000fe20007ffe0ff */
[----:B------:R-:W-:Y:S01]  /*77e0*/  FMUL.FTZ R22, R22, c[0x0][0x320] ;  /* 0x0000c80016167a20 */ /* 0x000fe20000410000 */
[----:B------:R2:W2:Y:S01]  /*77f0*/  LDL R5, [R1+0x28] ;  /* 0x0000280001057983 */ /* 0x0004a20000100800 */
[----:B------:R-:W-:Y:S01]  /*7800*/  @P6 MOV R2, R244 ;  /* 0x000000f400026202 */ /* 0x000fe20000000f00 */
[----:B------:R-:W-:Y:S01]  /*7810*/  FMUL.FTZ R20, R20, c[0x0][0x320] ;  /* 0x0000c80014147a20 */ /* 0x000fe20000410000 */
[----:B------:R-:W-:Y:S02]  /*7820*/  MOV R244, c[0x0][0x1e0] ;  /* 0x0000780000f47a02 */ /* 0x000fe40000000f00 */
[----:B------:R3:W2:Y:S01]  /*7830*/  MUFU.TANH R142, R22 ;  /* 0x00000016008e7308 */ /* 0x0006a20000002400 */
[----:B------:R-:W-:Y:S01]  /*7840*/  @P6 IMAD.WIDE.U32 R2, R4, 0x30, R2 ;  /* 0x0000003004026825 */ /* 0x000fe200078e0002 */
[----:B------:R-:W-:Y:S01]  /*7850*/  @P6 SHF.L.U32 R6, R244, 0x5, RZ ;  /* 0x00000005f4066819 */ /* 0x000fe200000006ff */
[-C--:B-1----:R-:W-:Y:S03]  /*7860*/  HMMA.16816.F32.BF16 R36, R208, R8.reuse, R36 ;  /* 0x00000008d024723c */ /* 0x082fe60000041824 */
[----:B------:R-:W-:Y:S02]  /*7870*/  @P6 IMAD R0, R0, 0x30, RZ ;  /* 0x0000003000006824 */ /* 0x000fe400078e02ff */
[----:B------:R-:W-:Y:S02]  /*7880*/  FMUL.FTZ R21, R21, c[0x0][0x320] ;  /* 0x0000c80015157a20 */ /* 0x000fe40000410000 */
[----:B------:R-:W1:Y:S01]  /*7890*/  MUFU.TANH R135, R20 ;  /* 0x0000001400877308 */ /* 0x000e620000002400 */
[----:B------:R-:W-:Y:S01]  /*78a0*/  FMUL.FTZ R26, R26, c[0x0][0x320] ;  /* 0x0000c8001a1a7a20 */ /* 0x000fe20000410000 */
[C---:B------:R-:W-:Y:S04]  /*78b0*/  HMMA.16816.F32.BF16 R40, R200.reuse, R8, R40 ;  /* 0x00000008c828723c */ /* 0x040fe80000041828 */
[----:B------:R-:W-:Y:S01]  /*78c0*/  @P6 IADD3 R4, R3, R0, RZ ;  /* 0x0000000003046210 */ /* 0x000fe20007ffe0ff */
[----:B------:R-:W-:Y:S01]  /*78d0*/  FMUL.FTZ R27, R27, c[0x0][0x320] ;  /* 0x0000c8001b1b7a20 */ /* 0x000fe20000410000 */
[----:B------:R-:W-:Y:S01]  /*78e0*/  @P6 SHF.L.U32 R0, R2, 0x1, RZ ;  /* 0x0000000102006819 */ /* 0x000fe200000006ff */
[----:B------:R-:W-:Y:S01]  /*78f0*/  FMUL.FTZ R28, R28, c[0x0][0x320] ;  /* 0x0000c8001c1c7a20 */ /* 0x000fe20000410000 */
[----:B------:R1:W1:Y:S01]  /*7900*/  MUFU.TANH R133, R21 ;  /* 0x0000001500857308 */ /* 0x0002620000002400 */
[-C--:B------:R-:W-:Y:S03]  /*7910*/  HMMA.16816.F32.BF16 R44, R200, R10.reuse, R44 ;  /* 0x0000000ac82c723c */ /* 0x080fe6000004182c */
[----:B------:R-:W-:Y:S01]  /*7920*/  @P6 SHF.L.U64.HI R4, R2, 0x1, R4 ;  /* 0x0000000102046819 */ /* 0x000fe20000010204 */
[----:B------:R-:W-:Y:S01]  /*7930*/  FMUL.FTZ R29, R29, c[0x0][0x320] ;  /* 0x0000c8001d1d7a20 */ /* 0x000fe20000410000 */
[----:B------:R-:W-:Y:S01]  /*7940*/  @P6 IADD3 R2, P0, R0, c[0x0][0x1c8], RZ ;  /* 0x0000720000026a10 */ /* 0x000fe20007f1e0ff */
[----:B------:R-:W-:Y:S01]  /*7950*/  FMUL.FTZ R30, R30, c[0x0][0x320] ;  /* 0x0000c8001e1e7a20 */ /* 0x000fe20000410000 */
[----:B------:R-:W-:Y:S01]  /*7960*/  @P6 IADD3 R0, P5, R0, 0x80, RZ ;  /* 0x0000008000006810 */ /* 0x000fe20007fbe0ff */
[----:B------:R-:W-:Y:S01]  /*7970*/  HMMA.16816.F32.BF16 R48, R208, R10, R48 ;  /* 0x0000000ad030723c */ /* 0x000fe20000041830 */
[----:B------:R4:W2:Y:S01]  /*7980*/  MUFU.TANH R207, R26 ;  /* 0x0000001a00cf7308 */ /* 0x0008a20000002400 */
[----:B------:R-:W2:Y:S02]  /*7990*/  LDL R10, [R1+0x18] ;  /* 0x00001800010a7983 */ /* 0x000ea40000100800 */
[----:B---3--:R-:W-:Y:S01]  /*79a0*/  FMUL.FTZ R22, R36, c[0x0][0x320] ;  /* 0x0000c80024167a20 */ /* 0x008fe20000410000 */
[----:B------:R-:W-:Y:S01]  /*79b0*/  @P6 IADD3.X R3, R4, c[0x0][0x1cc], RZ, P0, !PT ;  /* 0x0000730004036a10 */ /* 0x000fe200007fe4ff */
[----:B------:R-:W3:Y:S01]  /*79c0*/  LDL R36, [R1] ;  /* 0x0000000001247983 */ /* 0x000ee20000100800 */
[----:B------:R-:W-:Y:S01]  /*79d0*/  @P6 IADD3 R8, P2, R0, c[0x0][0x1c8], RZ ;  /* 0x0000720000086a10 */ /* 0x000fe20007f5e0ff */
[----:B------:R-:W-:Y:S01]  /*79e0*/  FMUL.FTZ R31, R31, c[0x0][0x320] ;  /* 0x0000c8001f1f7a20 */ /* 0x000fe20000410000 */
[----:B------:R-:W-:Y:S01]  /*79f0*/  @P6 SHF.L.U64.HI R0, R244, 0x5, R245 ;  /* 0x00000005f4006819 */ /* 0x000fe200000102f5 */
[----:B------:R-:W-:Y:S01]  /*7a00*/  @!PT LDS RZ, [RZ] ;  /* 0x00000000fffff984 */ /* 0x000fe20000000800 */
[----:B------:R-:W-:Y:S01]  /*7a10*/  @!PT LDS RZ, [RZ] ;  /* 0x00000000fffff984 */ /* 0x000fe20000000800 */
[----:B------:R-:W-:Y:S01]  /*7a20*/  @!PT LDS RZ, [RZ] ;  /* 0x00000000fffff984 */ /* 0x000fe20000000800 */
[----:B------:R4:W-:Y:S01]  /*7a30*/  @P6 LDGSTS.E.BYPASS.LTC128B.128 [R243+0x5080], [R2.64], !P4 ;  /* 0x0508000002f36fae */ /* 0x0009e2000e101d4e */
[----:B------:R4:W2:Y:S01]  /*7a40*/  MUFU.TANH R206, R27 ;  /* 0x0000001b00ce7308 */ /* 0x0008a20000002400 */
[----:B------:R-:W-:Y:S01]  /*7a50*/  @P6 IADD3.X R9, RZ, c[0x0][0x1cc], R4, P2, P5 ;  /* 0x00007300ff096a10 */ /* 0x000fe200017ea404 */
[----:B------:R-:W-:Y:S01]  /*7a60*/  FMUL.FTZ R34, R34, c[0x0][0x320] ;  /* 0x0000c80022227a20 */ /* 0x000fe20000410000 */
[----:B------:R-:W-:Y:S01]  /*7a70*/  PLOP3.LUT P0, PT, PT, PT, UP3, 0x80, 0x0 ;  /* 0x000000000000781c */ /* 0x000fe20003f0f038 */
[----:B-1----:R-:W-:Y:S02]  /*7a80*/  FMUL.FTZ R21, R37, c[0x0][0x320] ;  /* 0x0000c80025157a20 */ /* 0x002fe40000410000 */
[----:B------:R-:W-:Y:S01]  /*7a90*/  FMUL.FTZ R42, R42, c[0x0][0x320] ;  /* 0x0000c8002a2a7a20 */ /* 0x000fe20000410000 */
[----:B------:R1:W-:Y:S01]  /*7aa0*/  @P6 LDGSTS.E.BYPASS.LTC128B.128 [R243+0x6880], [R8.64], !P3 ;  /* 0x0688000008f36fae */ /* 0x0003e2000d901d4e */
[----:B------:R-:W-:Y:S02]  /*7ab0*/  FMUL.FTZ R43, R43, c[0x0][0x320] ;  /* 0x0000c8002b2b7a20 */ /* 0x000fe40000410000 */
[----:B------:R1:W1:Y:S01]  /*7ac0*/  MUFU.TANH R140, R28 ;  /* 0x0000001c008c7308 */ /* 0x0002620000002400 */
[----:B------:R-:W-:Y:S02]  /*7ad0*/  FMUL.FTZ R46, R46, c[0x0][0x320] ;  /* 0x0000c8002e2e7a20 */ /* 0x000fe40000410000 */
[----:B------:R-:W-:Y:S02]  /*7ae0*/  FMUL.FTZ R47, R47, c[0x0][0x320] ;  /* 0x0000c8002f2f7a20 */ /* 0x000fe40000410000 */
[----:B----4-:R-:W-:Y:S02]  /*7af0*/  FMUL.FTZ R26, R33, c[0x0][0x320] ;  /* 0x0000c800211a7a20 */ /* 0x010fe40000410000 */
[----:B------:R-:W-:Y:S02]  /*7b00*/  FMUL.FTZ R33, R35, c[0x0][0x320] ;  /* 0x0000c80023217a20 */ /* 0x000fe40000410000 */
[----:B------:R-:W-:Y:S01]  /*7b10*/  FMUL.FTZ R35, R40, c[0x0][0x320] ;  /* 0x0000c80028237a20 */ /* 0x000fe20000410000 */
[----:B------:R4:W2:Y:S01]  /*7b20*/  MUFU.TANH R137, R29 ;  /* 0x0000001d00897308 */ /* 0x0008a20000002400 */
[----:B------:R-:W-:Y:S02]  /*7b30*/  FMUL.FTZ R17, R48, c[0x0][0x320] ;  /* 0x0000c80030117a20 */ /* 0x000fe40000410000 */
[----:B------:R-:W-:Y:S02]  /*7b40*/  FMUL.FTZ R16, R49, c[0x0][0x320] ;  /* 0x0000c80031107a20 */ /* 0x000fe40000410000 */
[----:B------:R-:W-:Y:S01]  /*7b50*/  FMUL.FTZ R27, R32, c[0x0][0x320] ;  /* 0x0000c800201b7a20 */ /* 0x000fe20000410000 */
[----:B------:R-:W-:Y:S01]  /*7b60*/  @P6 IADD3 R2, P1, R2, R6, RZ ;  /* 0x0000000602026210 */ /* 0x000fe20007f3e0ff */
[----:B------:R-:W-:Y:S02]  /*7b70*/  FMUL.FTZ R32, R41, c[0x0][0x320] ;  /* 0x0000c80029207a20 */ /* 0x000fe40000410000 */
[----:B------:R-:W-:Y:S01]  /*7b80*/  FMUL.FTZ R20, R50, c[0x0][0x320] ;  /* 0x0000c80032147a20 */ /* 0x000fe20000410000 */
[----:B------:R4:W2:Y:S01]  /*7b90*/  MUFU.TANH R143, R30 ;  /* 0x0000001e008f7308 */ /* 0x0008a20000002400 */
[----:B------:R-:W-:Y:S01]  /*7ba0*/  @P6 IADD3.X R3, R3, R0, RZ, P1, !PT ;  /* 0x0000000003036210 */ /* 0x000fe20000ffe4ff */
[----:B------:R-:W-:Y:S01]  /*7bb0*/  FMUL.FTZ R19, R51, c[0x0][0x320] ;  /* 0x0000c80033137a20 */ /* 0x000fe20000410000 */
[----:B------:R-:W-:Y:S01]  /*7bc0*/  @P6 IADD3 R6, P2, R2, R6, RZ ;  /* 0x0000000602066210 */ /* 0x000fe20007f5e0ff */
[----:B-1----:R-:W-:Y:S02]  /*7bd0*/  FMUL.FTZ R28, R45, c[0x0][0x320] ;  /* 0x0000c8002d1c7a20 */ /* 0x002fe40000410000 */
[----:B------:R1:W-:Y:S01]  /*7be0*/  @P6 LDGSTS.E.BYPASS.LTC128B.128 [R243+0x5880], [R2.64], !P4 ;  /* 0x0588000002f36fae */ /* 0x0003e2000e101d4e */
[----:B------:R-:W-:Y:S01]  /*7bf0*/  @P6 IADD3.X R7, R3, R0, RZ, P2, !PT ;  /* 0x0000000003076210 */ /* 0x000fe200017fe4ff */
[----:B------:R-:W-:Y:S02]  /*7c00*/  FMUL.FTZ R23, R23, c[0x0][0x320] ;  /* 0x0000c80017177a20 */ /* 0x000fe40000410000 */
[----:B------:R1:W1:Y:S01]  /*7c10*/  MUFU.TANH R213, R31 ;  /* 0x0000001f00d57308 */ /* 0x0002620000002400 */
[----:B------:R-:W-:Y:S02]  /*7c20*/  FMUL.FTZ R24, R24, c[0x0][0x320] ;  /* 0x0000c80018187a20 */ /* 0x000fe40000410000 */
[----:B------:R-:W-:Y:S01]  /*7c30*/  FMUL.FTZ R25, R25, c[0x0][0x320] ;  /* 0x0000c80019197a20 */ /* 0x000fe20000410000 */
[----:B------:R2:W-:Y:S01]  /*7c40*/  @P6 LDGSTS.E.BYPASS.LTC128B.128 [R243+0x7080], [R2.64+0x80], !P3 ;  /* 0x0708008002f36fae */ /* 0x0005e2000d901d4e */
[----:B----4-:R-:W-:Y:S02]  /*7c50*/  FMUL.FTZ R29, R44, c[0x0][0x320] ;  /* 0x0000c8002c1d7a20 */ /* 0x010fe40000410000 */
[----:B------:R-:W-:Y:S03]  /*7c60*/  IMAD R0, R242, -0x30, RZ ;  /* 0xffffffd0f2007824 */ /* 0x000fe600078e02ff */
[----:B------:R4:W2:Y:S02]  /*7c70*/  MUFU.TANH R216, R15 ;  /* 0x0000000f00d87308 */ /* 0x0008a40000002400 */
[----:B------:R3:W-:Y:S01]  /*7c80*/  @P6 LDGSTS.E.BYPASS.LTC128B.128 [R243+0x6080], [R6.64], !P4 ;  /* 0x0608000006f36fae */ /* 0x0007e2000e101d4e */
[----:B------:R-:W-:Y:S07]  /*7c90*/  FMUL.FTZ R30, R39, c[0x0][0x320] ;  /* 0x0000c800271e7a20 */ /* 0x000fee0000410000 */
[----:B------:R-:W2:Y:S01]  /*7ca0*/  MUFU.TANH R12, R12 ;  /* 0x0000000c000c7308 */ /* 0x000ea20000002400 */
[----:B------:R3:W-:Y:S01]  /*7cb0*/  @P6 LDGSTS.E.BYPASS.LTC128B.128 [R243+0x7880], [R6.64+0x80], !P3 ;  /* 0x0788008006f36fae */ /* 0x0007e2000d901d4e */
[----:B-1----:R-:W-:Y:S07]  /*7cc0*/  FMUL.FTZ R31, R38, c[0x0][0x320] ;  /* 0x0000c800261f7a20 */ /* 0x002fee0000410000 */
[----:B------:R-:W0:Y:S01]  /*7cd0*/  LDGDEPBAR ;  /* 0x00000000000079af */ /* 0x000e220000000000 */
[----:B------:R4:W1:Y:S10]  /*7ce0*/  MUFU.TANH R194, R18 ;  /* 0x0000001200c27308 */ /* 0x0008740000002400 */
[----:B------:R4:W1:Y:S10]  /*7cf0*/  MUFU.TANH R141, R23 ;  /* 0x00000017008d7308 */ /* 0x0008740000002400 */
[----:B------:R4:W1:Y:S10]  /*7d00*/  MUFU.TANH R195, R24 ;  /* 0x0000001800c37308 */ /* 0x0008740000002400 */
[----:B------:R4:W1:Y:S10]  /*7d10*/  MUFU.TANH R192, R25 ;  /* 0x0000001900c07308 */ /* 0x0008740000002400 */
        /* <DEDUP_REMOVED lines=19> */
[----:B--2---:R-:W-:Y:S02]  /*7e50*/  @P0 MOV R5, R10 ;  /* 0x0000000a00050202 */ /* 0x004fe40000000f00 */
[----:B------:R-:W-:Y:S02]  /*7e60*/  PLOP3.LUT P0, PT, PT, PT, UP2, 0x40, 0x0 ;  /* 0x000000000000781c */ /* 0x000fe40003f0e828 */
[----:B---3--:R-:W-:Y:S01]  /*7e70*/  IADD3 R7, -R36, 0x1, R0 ;  /* 0x0000000124077810 */ /* 0x008fe20007ffe100 */
[----:B------:R-:W2:Y:S03]  /*7e80*/  SHFL.IDX PT, R4, R5, RZ, 0x1c1f ;  /* 0x001c1fff05047589 */ /* 0x000ea600000e0000 */
[----:B------:R-:W-:Y:S01]  /*7e90*/  IADD3 R7, R7, c[0x0][0x1d0], RZ ;  /* 0x0000740007077a10 */ /* 0x000fe20007ffe0ff */
[----:B------:R-:W3:Y:S03]  /*7ea0*/  MUFU.TANH R19, R19 ;  /* 0x0000001300137308 */ /* 0x000ee60000002400 */
[----:B------:R-:W-:Y:S04]  /*7eb0*/  IADD3 R7, R7, -c[0x0][0x168], RZ ;  /* 0x80005a0007077a10 */ /* 0x000fe80007ffe0ff */
[C---:B------:R-:W-:Y:S02]  /*7ec0*/  IADD3 R6, R7.reuse, c[0x0][0x328], RZ ;  /* 0x0000ca0007067a10 */ /* 0x040fe40007ffe0ff */
[----:B------:R-:W-:Y:S02]  /*7ed0*/  IADD3 R7, R7, UR6, RZ ;  /* 0x0000000607077c10 */ /* 0x000fe4000fffe0ff */
[----:B--2---:R-:W-:Y:S02]  /*7ee0*/  IADD3 R3, R6, R4, RZ ;  /* 0x0000000406037210 */ /* 0x004fe40007ffe0ff */
[----:B------:R-:W-:Y:S01]  /*7ef0*/  IADD3 R2, R4, R7, RZ ;  /* 0x0000000704027210 */ /* 0x000fe20007ffe0ff */
[----:B------:R-:W-:-:S05]  /*7f00*/  @P0 BRA `(.L_x_902) ;  /* 0x0000019000000947 */ /* 0x000fca0003800000 */
[----:B-1--4-:R-:W-:Y:S01]  /*7f10*/  IADD3 R4, R4, c[0x0][0x1d0], RZ ;  /* 0x0000740004047a10 */ /* 0x012fe20007ffe0ff */
        /* <DEDUP_REMOVED lines=13> */
.L_x_904:
[----:B------:R-:W-:Y:S04]  /*7ff0*/  MOV R8, c[0x0][0x32c] ;  /* 0x0000cb0000087a02 */ /* 0x000fe80000000f00 */
[----:B------:R-:W-:Y:S11]  /*8000*/  ISETP.NE.AND P0, PT, R8, 0x1, PT ;  /* 0x000000010800780c */ /* 0x000ff60003f05270 */
[----:B------:R-:W-:Y:S02]  /*8010*/  @!UPT UIADD3 URZ, URZ, URZ, URZ ;  /* 0x0000003f3f3ff290 */ /* 0x000fe4000fffe03f */
[----:B------:R-:W-:Y:S05]  /*8020*/  @P0 IMAD.HI.U32 R8, R4, c[0x0][0x330], RZ ;  /* 0x0000cc0004080a27 */ /* 0x000fea00078e00ff */
[----:B------:R-:W-:Y:S02]  /*8030*/  @P0 SHF.R.U32.HI R4, RZ, c[0x0][0x334], R8 ;  /* 0x0000cd00ff040a19 */ /* 0x000fe40000011608 */
.L_x_905:
[----:B------:R-:W-:Y:S05]  /*8040*/  BSYNC B0 ;  /* 0x0000000000007941 */ /* 0x000fea0003800000 */
.L_x_903:
[----:B------:R-:W-:Y:S04]  /*8050*/  IMAD.IADD R8, R0, 0x1, -R36 ;  /* 0x0000000100087824 */ /* 0x000fe800078e0a24 */
[----:B------:R-:W-:Y:S05]  /*8060*/  IMAD R4, R4, c[0x0][0x32c], R8 ;  /* 0x0000cb0004047a24 */ /* 0x000fea00078e0208 */
[----:B------:R-:W-:Y:S02]  /*8070*/  IADD3 R8, R4, c[0x0][0x32c], RZ ;  /* 0x0000cb0004087a10 */ /* 0x000fe40007ffe0ff */
[----:B------:R-:W-:Y:S02]  /*8080*/  IMNMX R2, R2, R4, !PT ;  /* 0x0000000402027217 */ /* 0x000fe40007800200 */
[----:B------:R-:W-:Y:S02]  /*8090*/  IMNMX R3, R3, R8, PT ;  /* 0x0000000803037217 */ /* 0x000fe40003800200 */
.L_x_902:
[C---:B-1--4-:R-:W-:Y:S01]  /*80a0*/  ISETP.GE.AND P0, PT, R0.reuse, 0x1, PT ;  /* 0x000000010000780c */ /* 0x052fe20003f06270 */
[----:B------:R-:W1:Y:S01]  /*80b0*/  SHFL.IDX PT, R4, R5, 0x1, 0x1c1f ;  /* 0x003c1f0005047f89 */ /* 0x000e6200000e0000 */
[----:B------:R-:W-:Y:S02]  /*80c0*/  ISETP.GE.AND P2, PT, R0, 0x9, PT ;  /* 0x000000090000780c */ /* 0x000fe40003f46270 */
[----:B------:R-:W-:Y:S02]  /*80d0*/  P2R R15, PR, RZ, 0x1 ;  /* 0x00000001ff0f7803 */ /* 0x000fe40000000000 */
[----:B------:R-:W-:Y:S02]  /*80e0*/  ISETP.GT.AND P0, PT, R2, RZ, !P0 ;  /* 0x000000ff0200720c */ /* 0x000fe40004704270 */
[----:B------:R-:W-:Y:S02]  /*80f0*/  ISETP.GE.AND P1, PT, R0, 0x2, PT ;  /* 0x000000020000780c */ /* 0x000fe40003f26270 */
[----:B------:R-:W-:Y:S02]  /*8100*/  ISETP.LT.OR P0, PT, R3, 0x1, P0 ;  /* 0x000000010300780c */ /* 0x000fe40000701670 */
[----:B------:R-:W-:Y:S02]  /*8110*/  P2R R14, PR, RZ, 0x2 ;  /* 0x00000002ff0e7803 */ /* 0x000fe40000000000 */
[----:B------:R-:W-:Y:S02]  /*8120*/  FSEL R18, R197, -INF , !P0 ;  /* 0xff800000c5127808 */ /* 0x000fe40004000000 */
[C---:B------:R-:W-:Y:S02]  /*8130*/  ISETP.GT.AND P0, PT, R2.reuse, 0x8, !P2 ;  /* 0x000000080200780c */ /* 0x040fe40005704270 */
[----:B------:R-:W-:Y:S02]  /*8140*/  ISETP.GT.AND P1, PT, R2, 0x1, !P1 ;  /* 0x000000010200780c */ /* 0x000fe40004f24270 */
[----:B------:R-:W-:Y:S02]  /*8150*/  P2R R13, PR, RZ, 0x4 ;  /* 0x00000004ff0d7803 */ /* 0x000fe40000000000 */
[C---:B------:R-:W-:Y:S02]  /*8160*/  ISETP.LT.OR P0, PT, R3.reuse, 0x9, P0 ;  /* 0x000000090300780c */ /* 0x040fe40000701670 */
[----:B------:R-:W-:Y:S02]  /*8170*/  ISETP.GE.AND P2, PT, R0, 0xa, PT ;  /* 0x0000000a0000780c */ /* 0x000fe40003f46270 */
[C---:B------:R-:W-:Y:S02]  /*8180*/  ISETP.LT.OR P1, PT, R3.reuse, 0x2, P1 ;  /* 0x000000020300780c */ /* 0x040fe40000f21670 */
[----:B------:R-:W-:Y:S02]  /*8190*/  FSEL R25, R12, -INF , !P0 ;  /* 0xff8000000c197808 */ /* 0x000fe40004000000 */
[----:B------:R-:W-:Y:S02]  /*81a0*/  ISETP.GT.AND P0, PT, R2, 0x9, !P2 ;  /* 0x000000090200780c */ /* 0x000fe40005704270 */
[----:B------:R-:W-:Y:S02]  /*81b0*/  FSEL R23, R196, -INF , !P1 ;  /* 0xff800000c4177808 */ /* 0x000fe40004800000 */
[C---:B------:R-:W-:Y:S02]  /*81c0*/  ISETP.LT.OR P0, PT, R3.reuse, 0xa, P0 ;  /* 0x0000000a0300780c */ /* 0x040fe40000701670 */
[----:B------:R-:W-:Y:S02]  /*81d0*/  ISETP.GE.AND P1, PT, R0, 0x11, PT ;  /* 0x000000110000780c */ /* 0x000fe40003f26270 */
[----:B------:R-:W-:Y:S02]  /*81e0*/  FSEL R24, R136, -INF , !P0 ;  /* 0xff80000088187808 */ /* 0x000fe40004000000 */
[----:B------:R-:W-:Y:S02]  /*81f0*/  ISETP.GT.AND P0, PT, R2, 0x10, !P1 ;  /* 0x000000100200780c */ /* 0x000fe40004f04270 */
[----:B------:R-:W-:Y:S02]  /*8200*/  P2R R11, PR, RZ, 0x2 ;  /* 0x00000002ff0b7803 */ /* 0x000fe40000000000 */
[----:B------:R-:W-:Y:S02]  /*8210*/  ISETP.LT.OR P0, PT, R3, 0x11, P0 ;  /* 0x000000110300780c */ /* 0x000fe40000701670 */
        /* <DEDUP_REMOVED lines=14> */
[C---:B------:R-:W-:Y:S02]  /*8300*/  ISETP.LT.OR P0, PT, R3.reuse, 0x1a, P0 ;  /* 0x0000001a0300780c */ /* 0x040fe40000701670 */
[----:B------:R-:W-:Y:S02]  /*8310*/  ISETP.GE.AND P1, PT, R0, 0x21, PT ;  /* 0x000000210000780c */ /* 0x000fe40003f26270 */
[----:B------:R-:W-:Y:S02]  /*8320*/  FSEL R203, R26, -INF , !P0 ;  /* 0xff8000001acb7808 */ /* 0x000fe40004000000 */
[----:B------:R-:W-:Y:S02]  /*8330*/  ISETP.GT.AND P0, PT, R2, 0x20, !P1 ;  /* 0x000000200200780c */ /* 0x000fe40004f04270 */
[C---:B------:R-:W-:Y:S02]  /*8340*/  ISETP.GE.AND P6, PT, R0.reuse, 0x22, PT ;  /* 0x000000220000780c */ /* 0x040fe40003fc6270 */
[C---:B------:R-:W-:Y:S02]  /*8350*/  ISETP.LT.OR P0, PT, R3.reuse, 0x21, P0 ;  /* 0x000000210300780c */ /* 0x040fe40000701670 */
[----:B------:R-:W-:Y:S02]  /*8360*/  ISETP.GE.AND P5, PT, R0, 0x29, PT ;  /* 0x000000290000780c */ /* 0x000fe40003fa6270 */
[----:B------:R-:W-:Y:S02]  /*8370*/  FSEL R223, R22, -INF , !P0 ;  /* 0xff80000016df7808 */ /* 0x000fe40004000000 */
[C---:B------:R-:W-:Y:S02]  /*8380*/  ISETP.GT.AND P0, PT, R2.reuse, 0x21, !P6 ;  /* 0x000000210200780c */ /* 0x040fe40007704270 */
[----:B------:R-:W-:Y:S02]  /*8390*/  P2R R12, PR, RZ, 0x4 ;  /* 0x00000004ff0c7803 */ /* 0x000fe40000000000 */
[----:B------:R-:W-:Y:S04]  /*83a0*/  ISETP.LT.OR P0, PT, R3, 0x22, P0 ;  /* 0x000000220300780c */ /* 0x000fe80000701670 */
[----:B------:R-:W-:Y:S02]  /*83b0*/  FSEL R244, R21, -INF , !P0 ;  /* 0xff80000015f47808 */ /* 0x000fe40004000000 */
[----:B------:R-:W-:Y:S04]  /*83c0*/  ISETP.GT.AND P0, PT, R2, 0x28, !P5 ;  /* 0x000000280200780c */ /* 0x000fe80006f04270 */
[----:B------:R-:W-:Y:S04]  /*83d0*/  ISETP.LT.OR P0, PT, R3, 0x29, P0 ;  /* 0x000000290300780c */ /* 0x000fe80000701670 */
[----:B------:R-:W-:Y:S02]  /*83e0*/  FSEL R248, R17, -INF , !P0 ;  /* 0xff80000011f87808 */ /* 0x000fe40004000000 */
[----:B------:R-:W-:Y:S04]  /*83f0*/  ISETP.GE.AND P0, PT, R0, 0x2a, PT ;  /* 0x0000002a0000780c */ /* 0x000fe80003f06270 */
[----:B------:R-:W-:Y:S01]  /*8400*/  ISETP.GT.AND P2, PT, R2, 0x29, !P0 ;  /* 0x000000290200780c */ /* 0x000fe20004744270 */
[--C-:B-1----:R-:W-:Y:S03]  /*8410*/  IMAD.IADD R2, R7, 0x1, R4.reuse ;  /* 0x0000000107027824 */ /* 0x102fe600078e0204 */
[----:B------:R-:W-:Y:S01]  /*8420*/  ISETP.LT.OR P2, PT, R3, 0x2a, P2 ;  /* 0x0000002a0300780c */ /* 0x000fe20001741670 */
[----:B------:R-:W-:Y:S03]  /*8430*/  IMAD.IADD R3, R6, 0x1, R4 ;  /* 0x0000000106037824 */ /* 0x000fe600078e0204 */
[----:B------:R-:W-:Y:S02]  /*8440*/  FSEL R250, R16, -INF , !P2 ;  /* 0xff80000010fa7808 */ /* 0x000fe40005000000 */
[----:B------:R-:W-:Y:S11]  /*8450*/  PLOP3.LUT P2, PT, PT, PT, UP2, 0x40, 0x0 ;  /* 0x000000000000781c */ /* 0x000ff60003f4e828 */
[----:B------:R-:W-:Y:S02]  /*8460*/  @!UPT UIADD3 URZ, URZ, URZ, URZ ;  /* 0x0000003f3f3ff290 */ /* 0x000fe4000fffe03f */
[----:B------:R-:W-:-:S05]  /*8470*/  @P2 BRA `(.L_x_906) ;  /* 0x0000019000002947 */ /* 0x000fca0003800000 */
        /* <DEDUP_REMOVED lines=14> */
.L_x_908:
[----:B------:R-:W-:Y:S04]  /*8560*/  MOV R16, c[0x0][0x32c] ;  /* 0x0000cb0000107a02 */ /* 0x000fe80000000f00 */
[----:B------:R-:W-:Y:S11]  /*8570*/  ISETP.NE.AND P2, PT, R16, 0x1, PT ;  /* 0x000000011000780c */ /* 0x000ff60003f45270 */
[----:B------:R-:W-:Y:S02]  /*8580*/  @!UPT UIADD3 URZ, URZ, URZ, URZ ;  /* 0x0000003f3f3ff290 */ /* 0x000fe4000fffe03f */
[----:B------:R-:W-:Y:S05]  /*8590*/  @P2 IMAD.HI.U32 R16, R4, c[0x0][0x330], RZ ;  /* 0x0000cc0004102a27 */ /* 0x000fea00078e00ff */
[----:B------:R-:W-:Y:S02]  /*85a0*/  @P2 SHF.R.U32.HI R4, RZ, c[0x0][0x334], R16 ;  /* 0x0000cd00ff042a19 */ /* 0x000fe40000011610 */
.L_x_909:
[----:B------:R-:W-:Y:S05]  /*85b0*/  BSYNC B0 ;  /* 0x0000000000007941 */ /* 0x000fea0003800000 */
.L_x_907:
[----:B------:R-:W-:Y:S04]  /*85c0*/  IMAD.IADD R16, R0, 0x1, -R36 ;  /* 0x0000000100107824 */ /* 0x000fe800078e0a24 */
[----:B------:R-:W-:Y:S05]  /*85d0*/  IMAD R4, R4, c[0x0][0x32c], R16 ;  /* 0x0000cb0004047a24 */ /* 0x000fea00078e0210 */
[----:B------:R-:W-:Y:S02]  /*85e0*/  IADD3 R16, R4, c[0x0][0x32c], RZ ;  /* 0x0000cb0004107a10 */ /* 0x000fe40007ffe0ff */
[----:B------:R-:W-:Y:S02]  /*85f0*/  IMNMX R2, R2, R4, !PT ;  /* 0x0000000402027217 */ /* 0x000fe40007800200 */
[----:B------:R-:W-:Y:S02]  /*8600*/  IMNMX R3, R3, R16, PT ;  /* 0x0000001003037217 */ /* 0x000fe40003800200 */
.L_x_906:
[----:B------:R-:W-:Y:S01]  /*8610*/  ISETP.NE.AND P2, PT, R14, RZ, PT ;  /* 0x000000ff0e00720c */ /* 0x000fe20003f45270 */
[----:B------:R-:W1:Y:S03]  /*8620*/  SHFL.IDX PT, R4, R5, 0x2, 0x1c1f ;  /* 0x005c1f0005047f89 */ /* 0x000e6600000e0000 */
[C---:B------:R-:W-:Y:S04]  /*8630*/  ISETP.GT.AND P2, PT, R2.reuse, 0x1, !P2 ;  /* 0x000000010200780c */ /* 0x040fe80005744270 */
[----:B------:R-:W-:Y:S04]  /*8640*/  ISETP.LT.OR P2, PT, R3, 0x2, P2 ;  /* 0x000000020300780c */ /* 0x000fe80001741670 */
[----:B------:R-:W-:Y:S02]  /*8650*/  FSEL R21, R199, -INF , !P2 ;  /* 0xff800000c7157808 */ /* 0x000fe40005000000 */
[----:B------:R-:W-:Y:S04]  /*8660*/  ISETP.NE.AND P2, PT, R13, RZ, PT ;  /* 0x000000ff0d00720c */ /* 0x000fe80003f45270 */
[----:B------:R-:W-:Y:S04]  /*8670*/  ISETP.GT.AND P2, PT, R2, 0x8, !P2 ;  /* 0x000000080200780c */ /* 0x000fe80005744270 */
[C---:B------:R-:W-:Y:S04]  /*8680*/  ISETP.LT.OR P2, PT, R3.reuse, 0x9, P2 ;  /* 0x000000090300780c */ /* 0x040fe80001741670 */
[----:B------:R-:W-:Y:S02]  /*8690*/  FSEL R22, R194, -INF , !P2 ;  /* 0xff800000c2167808 */ /* 0x000fe40005000000 */
[----:B------:R-:W-:Y:S04]  /*86a0*/  ISETP.NE.AND P2, PT, R12, RZ, PT ;  /* 0x000000ff0c00720c */ /* 0x000fe80003f45270 */
        /* <DEDUP_REMOVED lines=19> */
[C---:B------:R-:W-:Y:S04]  /*87e0*/  ISETP.GT.AND P2, PT, R2.reuse, 0x20, !P1 ;  /* 0x000000200200780c */ /* 0x040fe80004f44270 */
[----:B------:R-:W-:Y:S04]  /*87f0*/  ISETP.LT.OR P2, PT, R3, 0x21, P2 ;  /* 0x000000210300780c */ /* 0x000fe80001741670 */
[----:B------:R-:W-:Y:S02]  /*8800*/  FSEL R221, R31, -INF , !P2 ;  /* 0xff8000001fdd7808 */ /* 0x000fe40005000000 */
[----:B------:R-:W-:Y:S04]  /*8810*/  ISETP.GT.AND P2, PT, R2, 0x21, !P6 ;  /* 0x000000210200780c */ /* 0x000fe80007744270 */
[C---:B------:R-:W-:Y:S04]  /*8820*/  ISETP.LT.OR P2, PT, R3.reuse, 0x22, P2 ;  /* 0x000000220300780c */ /* 0x040fe80001741670 */
[----:B------:R-:W-:Y:S02]  /*8830*/  FSEL R222, R30, -INF , !P2 ;  /* 0xff8000001ede7808 */ /* 0x000fe40005000000 */
[----:B------:R-:W-:Y:S04]  /*8840*/  ISETP.GT.AND P2, PT, R2, 0x28, !P5 ;  /* 0x000000280200780c */ /* 0x000fe80006f44270 */
[----:B------:R-:W-:Y:S04]  /*8850*/  ISETP.LT.OR P2, PT, R3, 0x29, P2 ;  /* 0x000000290300780c */ /* 0x000fe80001741670 */
[----:B------:R-:W-:Y:S02]  /*8860*/  FSEL R245, R20, -INF , !P2 ;  /* 0xff80000014f57808 */ /* 0x000fe40005000000 */
[----:B------:R-:W-:Y:S04]  /*8870*/  ISETP.NE.AND P2, PT, R15, RZ, PT ;  /* 0x000000ff0f00720c */ /* 0x000fe80003f45270 */
[----:B------:R-:W-:Y:S04]  /*8880*/  ISETP.GT.AND P2, PT, R2, RZ, !P2 ;  /* 0x000000ff0200720c */ /* 0x000fe80005744270 */
[----:B------:R-:W-:Y:S04]  /*8890*/  ISETP.LT.OR P2, PT, R3, 0x1, P2 ;  /* 0x000000010300780c */ /* 0x000fe80001741670 */
[----:B------:R-:W-:Y:S02]  /*88a0*/  FSEL R17, R214, -INF , !P2 ;  /* 0xff800000d6117808 */ /* 0x000fe40005000000 */
[----:B------:R-:W-:Y:S01]  /*88b0*/  ISETP.GT.AND P2, PT, R2, 0x29, !P0 ;  /* 0x000000290200780c */ /* 0x000fe20004744270 */
[--C-:B-1----:R-:W-:Y:S03]  /*88c0*/  IMAD.IADD R2, R7, 0x1, R4.reuse ;  /* 0x0000000107027824 */ /* 0x102fe600078e0204 */
[----:B------:R-:W-:Y:S01]  /*88d0*/  ISETP.LT.OR P2, PT, R3, 0x2a, P2 ;  /* 0x0000002a0300780c */ /* 0x000fe20001741670 */
[----:B------:R-:W-:Y:S03]  /*88e0*/  IMAD.IADD R3, R6, 0x1, R4 ;  /* 0x0000000106037824 */ /* 0x000fe600078e0204 */
[----:B---3--:R-:W-:Y:S02]  /*88f0*/  FSEL R247, R19, -INF , !P2 ;  /* 0xff80000013f77808 */ /* 0x008fe40005000000 */
        /* <DEDUP_REMOVED lines=17> */
.L_x_912:
[----:B------:R-:W-:Y:S04]  /*8a10*/  MOV R16, c[0x0][0x32c] ;  /* 0x0000cb0000107a02 */ /* 0x000fe80000000f00 */
[----:B------:R-:W-:Y:S11]  /*8a20*/  ISETP.NE.AND P2, PT, R16, 0x1, PT ;  /* 0x000000011000780c */ /* 0x000ff60003f45270 */
[----:B------:R-:W-:Y:S02]  /*8a30*/  @!UPT UIADD3 URZ, URZ, URZ, URZ ;  /* 0x0000003f3f3ff290 */ /* 0x000fe4000fffe03f */
[----:B------:R-:W-:Y:S05]  /*8a40*/  @P2 IMAD.HI.U32 R16, R4, c[0x0][0x330], RZ ;  /* 0x0000cc0004102a27 */ /* 0x000fea00078e00ff */
[----:B------:R-:W-:Y:S02]  /*8a50*/  @P2 SHF.R.U32.HI R4, RZ, c[0x0][0x334], R16 ;  /* 0x0000cd00ff042a19 */ /* 0x000fe40000011610 */
.L_x_913:
[----:B------:R-:W-:Y:S05]  /*8a60*/  BSYNC B0 ;  /* 0x0000000000007941 */ /* 0x000fea0003800000 */
.L_x_911:
[----:B------:R-:W-:Y:S04]  /*8a70*/  IMAD.IADD R16, R0, 0x1, -R36 ;  /* 0x0000000100107824 */ /* 0x000fe800078e0a24 */
[----:B------:R-:W-:Y:S05]  /*8a80*/  IMAD R4, R4, c[0x0][0x32c], R16 ;  /* 0x0000cb0004047a24 */ /* 0x000fea00078e0210 */
[----:B------:R-:W-:Y:S02]  /*8a90*/  IADD3 R16, R4, c[0x0][0x32c], RZ ;  /* 0x0000cb0004107a10 */ /* 0x000fe40007ffe0ff */
[----:B------:R-:W-:Y:S02]  /*8aa0*/  IMNMX R2, R2, R4, !PT ;  /* 0x0000000402027217 */ /* 0x000fe40007800200 */
[----:B------:R-:W-:Y:S02]  /*8ab0*/  IMNMX R3, R3, R16, PT ;  /* 0x0000001003037217 */ /* 0x000fe40003800200 */
.L_x_910:
        /* <DEDUP_REMOVED lines=35> */
[C---:B------:R-:W-:Y:S04]  /*8cf0*/  ISETP.GT.AND P2, PT, R2.reuse, 0x28, !P5 ;  /* 0x000000280200780c */ /* 0x040fe80006f44270 */
        /* <DEDUP_REMOVED lines=28> */
.L_x_916:
[----:B------:R-:W-:Y:S04]  /*8ec0*/  MOV R5, c[0x0][0x32c] ;  /* 0x0000cb0000057a02 */ /* 0x000fe80000000f00 */
[----:B------:R-:W-:Y:S11]  /*8ed0*/  ISETP.NE.AND P2, PT, R5, 0x1, PT ;  /* 0x000000010500780c */ /* 0x000ff60003f45270 */
[----:B------:R-:W-:Y:S02]  /*8ee0*/  @!UPT UIADD3 URZ, URZ, URZ, URZ ;  /* 0x0000003f3f3ff290 */ /* 0x000fe4000fffe03f */
[----:B------:R-:W-:Y:S05]  /*8ef0*/  @P2 IMAD.HI.U32 R5, R4, c[0x0][0x330], RZ ;  /* 0x0000cc0004052a27 */ /* 0x000fea00078e00ff */
[----:B------:R-:W-:Y:S02]  /*8f00*/  @P2 SHF.R.U32.HI R4, RZ, c[0x0][0x334], R5 ;  /* 0x0000cd00ff042a19 */ /* 0x000fe40000011605 */
.L_x_917:
[----:B------:R-:W-:Y:S05]  /*8f10*/  BSYNC B0 ;  /* 0x0000000000007941 */ /* 0x000fea0003800000 */
.L_x_915:
[----:B------:R-:W-:Y:S04]  /*8f20*/  IMAD.IADD R0, R0, 0x1, -R36 ;  /* 0x0000000100007824 */ /* 0x000fe800078e0a24 */
[----:B------:R-:W-:Y:S05]  /*8f30*/  IMAD R4, R4, c[0x0][0x32c], R0 ;  /* 0x0000cb0004047a24 */ /* 0x000fea00078e0200 */
[----:B------:R-:W-:Y:S02]  /*8f40*/  IADD3 R0, R4, c[0x0][0x32c], RZ ;  /* 0x0000cb0004007a10 */ /* 0x000fe40007ffe0ff */
[----:B------:R-:W-:Y:S02]  /*8f50*/  IMNMX R2, R2, R4, !PT ;  /* 0x0000000402027217 */ /* 0x000fe40007800200 */
[----:B------:R-:W-:Y:S02]  /*8f60*/  IMNMX R3, R3, R0, PT ;  /* 0x0000000003037217 */ /* 0x000fe40003800200 */
.L_x_914:
[----:B------:R-:W-:Y:S01]  /*8f70*/  FMNMX.FTZ R137, R18, R132, !PT ;  /* 0x0000008412897209 */ /* 0x000fe20007810000 */
[----:B------:R-:W-:Y:S01]  /*8f80*/  LDSM.16.MT88.4 R36, [R226+0x2080] ;  /* 0x00208000e224783b */ /* 0x000fe20000004200 */
[----:B------:R-:W-:Y:S02]  /*8f90*/  ISETP.NE.AND P2, PT, R15, RZ, PT ;  /* 0x000000ff0f00720c */ /* 0x000fe40003f45270 */
[----:B------:R-:W-:Y:S02]  /*8fa0*/  FMNMX.FTZ R137, R23, R137, !PT ;  /* 0x0000008917897209 */ /* 0x000fe40007810000 */
[----:B------:R-:W-:Y:S02]  /*8fb0*/  ISETP.GT.AND P2, PT, R2, RZ, !P2 ;  /* 0x000000ff0200720c */ /* 0x000fe40005744270 */
[----:B------:R-:W-:Y:S02]  /*8fc0*/  FMNMX.FTZ R137, R25, R137, !PT ;  /* 0x0000008919897209 */ /* 0x000fe40007810000 */
[----:B------:R-:W-:Y:S02]  /*8fd0*/  ISETP.LT.OR P2, PT, R3, 0x1, P2 ;  /* 0x000000010300780c */ /* 0x000fe40001741670 */
[----:B------:R-:W-:Y:S02]  /*8fe0*/  FMNMX.FTZ R137, R24, R137, !PT ;  /* 0x0000008918897209 */ /* 0x000fe40007810000 */
[----:B------:R-:W-:Y:S02]  /*8ff0*/  FMNMX.FTZ R0, R17, R134, !PT ;  /* 0x0000008611007209 */ /* 0x000fe40007810000 */
[----:B------:R-:W-:Y:S02]  /*9000*/  FMNMX.FTZ R137, R196, R137, !PT ;  /* 0x00000089c4897209 */ /* 0x000fe40007810000 */
[----:B------:R-:W-:Y:S02]  /*9010*/  FSEL R5, R220, -INF , !P2 ;  /* 0xff800000dc057808 */ /* 0x000fe40005000000 */
[----:B------:R-:W-:Y:S02]  /*9020*/  FMNMX.FTZ R137, R198, R137, !PT ;  /* 0x00000089c6897209 */ /* 0x000fe40007810000 */
[----:B------:R-:W-:Y:S02]  /*9030*/  ISETP.NE.AND P2, PT, R14, RZ, PT ;  /* 0x000000ff0e00720c */ /* 0x000fe40003f45270 */
[----:B------:R-:W-:Y:S02]  /*9040*/  FMNMX.FTZ R137, R200, R137, !PT ;  /* 0x00000089c8897209 */ /* 0x000fe40007810000 */
[----:B------:R-:W-:Y:S02]  /*9050*/  FMNMX.FTZ R0, R21, R0, !PT ;  /* 0x0000000015007209 */ /* 0x000fe40007810000 */
[----:B------:R-:W-:Y:S02]  /*9060*/  FMNMX.FTZ R137, R203, R137, !PT ;  /* 0x00000089cb897209 */ /* 0x000fe40007810000 */
[----:B------:R-:W-:Y:S02]  /*9070*/  ISETP.GT.AND P2, PT, R2, 0x1, !P2 ;  /* 0x000000010200780c */ /* 0x000fe40005744270 */
[----:B------:R-:W-:Y:S02]  /*9080*/  FMNMX.FTZ R137, R223, R137, !PT ;  /* 0x00000089df897209 */ /* 0x000fe40007810000 */
[----:B------:R-:W-:Y:S02]  /*9090*/  FMNMX.FTZ R0, R22, R0, !PT ;  /* 0x0000000016007209 */ /* 0x000fe40007810000 */
[----:B------:R-:W-:Y:S02]  /*90a0*/  FMNMX.FTZ R137, R244, R137, !PT ;  /* 0x00000089f4897209 */ /* 0x000fe40007810000 */
[----:B------:R-:W-:Y:S02]  /*90b0*/  ISETP.LT.OR P2, PT, R3, 0x2, P2 ;  /* 0x000000020300780c */ /* 0x000fe40001741670 */
[----:B------:R-:W-:Y:S02]  /*90c0*/  FMNMX.FTZ R0, R27, R0, !PT ;  /* 0x000000001b007209 */ /* 0x000fe40007810000 */
[----:B------:R-:W-:Y:S02]  /*90d0*/  FMNMX.FTZ R137, R248, R137, !PT ;  /* 0x00000089f8897209 */ /* 0x000fe40007810000 */
[----:B------:R-:W-:Y:S02]  /*90e0*/  FSEL R7, R219, -INF , !P2 ;  /* 0xff800000db077808 */ /* 0x000fe40005000000 */
[----:B------:R-:W-:Y:S02]  /*90f0*/  ISETP.NE.AND P2, PT, R13, RZ, PT ;  /* 0x000000ff0d00720c */ /* 0x000fe40003f45270 */
[----:B------:R-:W-:Y:S02]  /*9100*/  FMNMX.FTZ R0, R197, R0, !PT ;  /* 0x00000000c5007209 */ /* 0x000fe40007810000 */
[----:B------:R-:W-:Y:S02]  /*9110*/  ISETP.GT.AND P2, PT, R2, 0x8, !P2 ;  /* 0x000000080200780c */ /* 0x000fe40005744270 */
[----:B------:R-:W-:Y:S02]  /*9120*/  FMNMX.FTZ R137, R250, R137, !PT ;  /* 0x00000089fa897209 */ /* 0x000fe40007810000 */
[----:B------:R-:W-:Y:S02]  /*9130*/  FMNMX.FTZ R0, R199, R0, !PT ;  /* 0x00000000c7007209 */ /* 0x000fe40007810000 */
[----:B------:R-:W-:Y:S01]  /*9140*/  ISETP.LT.OR P2, PT, R3, 0x9, P2 ;  /* 0x000000090300780c */ /* 0x000fe20001741670 */
[----:B------:R-:W1:Y:S01]  /*9150*/  SHFL.BFLY PT, R6, R137, 0x2, 0x1f ;  /* 0x0c401f0089067f89 */ /* 0x000e6200000e0000 */
[----:B------:R-:W-:Y:S02]  /*9160*/  FMNMX.FTZ R0, R201, R0, !PT ;  /* 0x00000000c9007209 */ /* 0x000fe40007810000 */
[----:B------:R-:W-:Y:S02]  /*9170*/  FSEL R13, R217, -INF , !P2 ;  /* 0xff800000d90d7808 */ /* 0x000fe40005000000 */
[----:B------:R-:W-:Y:S02]  /*9180*/  ISETP.NE.AND P2, PT, R12, RZ, PT ;  /* 0x000000ff0c00720c */ /* 0x000fe40003f45270 */
[----:B------:R-:W-:Y:S02]  /*9190*/  FMNMX.FTZ R0, R204, R0, !PT ;  /* 0x00000000cc007209 */ /* 0x000fe40007810000 */
[----:B------:R-:W-:Y:S02]  /*91a0*/  ISETP.GT.AND P2, PT, R2, 0x9, !P2 ;  /* 0x000000090200780c */ /* 0x000fe40005744270 */
[----:B------:R-:W-:Y:S02]  /*91b0*/  FMNMX.FTZ R0, R221, R0, !PT ;  /* 0x00000000dd007209 */ /* 0x000fe40007810000 */
[----:B------:R-:W-:Y:S02]  /*91c0*/  ISETP.LT.OR P2, PT, R3, 0xa, P2 ;  /* 0x0000000a0300780c */ /* 0x000fe40001741670 */
[----:B------:R-:W-:Y:S02]  /*91d0*/  FMNMX.FTZ R0, R222, R0, !PT ;  /* 0x00000000de007209 */ /* 0x000fe40007810000 */
[----:B------:R-:W-:Y:S02]  /*91e0*/  FSEL R12, R216, -INF , !P2 ;  /* 0xff800000d80c7808 */ /* 0x000fe40005000000 */
[----:B------:R-:W-:Y:S02]  /*91f0*/  ISETP.NE.AND P2, PT, R11, RZ, PT ;  /* 0x000000ff0b00720c */ /* 0x000fe40003f45270 */
[----:B------:R-:W-:Y:S02]  /*9200*/  FMNMX.FTZ R0, R245, R0, !PT ;  /* 0x00000000f5007209 */ /* 0x000fe40007810000 */
[----:B------:R-:W-:Y:S02]  /*9210*/  ISETP.GT.AND P2, PT, R2, 0x10, !P2 ;  /* 0x000000100200780c */ /* 0x000fe40005744270 */
[----:B------:R-:W-:Y:S02]  /*9220*/  FMNMX.FTZ R0, R247, R0, !PT ;  /* 0x00000000f7007209 */ /* 0x000fe40007810000 */
[----:B------:R-:W-:Y:S02]  /*9230*/  ISETP.LT.OR P2, PT, R3, 0x11, P2 ;  /* 0x000000110300780c */ /* 0x000fe40001741670 */
[----:B-1----:R-:W-:Y:S02]  /*9240*/  FMNMX.FTZ R137, R137, R6, !PT ;  /* 0x0000000689897209 */ /* 0x002fe40007810000 */
[----:B------:R-:W1:Y:S01]  /*9250*/  SHFL.BFLY PT, R6, R0, 0x2, 0x1f ;  /* 0x0c401f0000067f89 */ /* 0x000e6200000e0000 */
        /* <DEDUP_REMOVED lines=14> */
[----:B------:R-:W-:Y:S02]  /*9340*/  FMNMX.FTZ R4, R205, R4, !PT ;  /* 0x00000004cd047209 */ /* 0x000fe40007810000 */
[----:B------:R-:W-:Y:S01]  /*9350*/  FSEL R211, R143, -INF , !P2 ;  /* 0xff8000008fd37808 */ /* 0x000fe20005000000 */
[----:B------:R-:W1:Y:S01]  /*9360*/  SHFL.BFLY PT, R136, R0, 0x1, 0x1f ;  /* 0x0c201f0000887f89 */ /* 0x000e6200000e0000 */
[----:B------:R-:W-:Y:S02]  /*9370*/  ISETP.NE.AND P2, PT, R8, RZ, PT ;  /* 0x000000ff0800720c */ /* 0x000fe40003f45270 */
[----:B------:R-:W-:Y:S02]  /*9380*/  FMNMX.FTZ R4, R209, R4, !PT ;  /* 0x00000004d1047209 */ /* 0x000fe40007810000 */
[----:B------:R-:W-:Y:S02]  /*9390*/  FMNMX.FTZ R6, R5, R139, !PT ;  /* 0x0000008b05067209 */ /* 0x000fe40007810000 */
[----:B------:R-:W-:Y:S01]  /*93a0*/  FMNMX.FTZ R4, R210, R4, !PT ;  /* 0x00000004d2047209 */ /* 0x000fe20007810000 */
[----:B------:R-:W2:Y:S01]  /*93b0*/  SHFL.BFLY PT, R8, R137, 0x1, 0x1f ;  /* 0x0c201f0089087f89 */ /* 0x000ea200000e0000 */
[----:B------:R-:W-:Y:S02]  /*93c0*/  FMNMX.FTZ R6, R7, R6, !PT ;  /* 0x0000000607067209 */ /* 0x000fe40007810000 */
[----:B------:R-:W-:Y:S02]  /*93d0*/  FMNMX.FTZ R4, R215, R4, !PT ;  /* 0x00000004d7047209 */ /* 0x000fe40007810000 */
[----:B------:R-:W-:Y:S02]  /*93e0*/  FMNMX.FTZ R6, R13, R6, !PT ;  /* 0x000000060d067209 */ /* 0x000fe40007810000 */
[----:B------:R-:W-:Y:S02]  /*93f0*/  FMNMX.FTZ R4, R246, R4, !PT ;  /* 0x00000004f6047209 */ /* 0x000fe40007810000 */
[----:B------:R-:W-:Y:S02]  /*9400*/  ISETP.GT.AND P2, PT, R2, 0x19, !P2 ;  /* 0x000000190200780c */ /* 0x000fe40005744270 */
[----:B------:R-:W-:Y:S02]  /*9410*/  FMNMX.FTZ R4, R249, R4, !PT ;  /* 0x00000004f9047209 */ /* 0x000fe40007810000 */
[----:B------:R-:W-:Y:S02]  /*9420*/  ISETP.LT.OR P2, PT, R3, 0x1a, P2 ;  /* 0x0000001a0300780c */ /* 0x000fe40001741670 */
[----:B------:R-:W-:Y:S02]  /*9430*/  FMNMX.FTZ R4, R218, R4, !PT ;  /* 0x00000004da047209 */ /* 0x000fe40007810000 */
[----:B-1----:R-:W-:Y:S02]  /*9440*/  FMNMX.FTZ R136, R0, R136, !PT ;  /* 0x0000008800887209 */ /* 0x002fe40007810000 */
[----:B------:R-:W-:Y:S02]  /*9450*/  FMNMX.FTZ R0, R12, R6, !PT ;  /* 0x000000060c007209 */ /* 0x000fe40007810000 */
[----:B------:R-:W-:Y:S01]  /*9460*/  ISETP.GT.AND P1, PT, R2, 0x20, !P1 ;  /* 0x000000200200780c */ /* 0x000fe20004f24270 */
[----:B------:R-:W-:Y:S01]  /*9470*/  FMUL.FTZ R142, R136, c[0x0][0x2d0] ;  /* 0x0000b400888e7a20 */ /* 0x000fe20000410000 */
[----:B------:R-:W-:Y:S02]  /*9480*/  FMNMX.FTZ R0, R207, R0, !PT ;  /* 0x00000000cf007209 */ /* 0x000fe40007810000 */
[----:B--2---:R-:W-:Y:S02]  /*9490*/  FMNMX.FTZ R137, R137, R8, !PT ;  /* 0x0000000889897209 */ /* 0x004fe40007810000 */
[----:B------:R-:W1:Y:S01]  /*94a0*/  SHFL.BFLY PT, R8, R4, 0x2, 0x1f ;  /* 0x0c401f0004087f89 */ /* 0x000e6200000e0000 */
[----:B------:R-:W-:Y:S02]  /*94b0*/  FMNMX.FTZ R0, R208, R0, !PT ;  /* 0x00000000d0007209 */ /* 0x000fe40007810000 */
[----:B------:R-:W-:Y:S01]  /*94c0*/  FSEL R206, R213, -INF , !P2 ;  /* 0xff800000d5ce7808 */ /* 0x000fe20005000000 */
[----:B------:R-:W-:Y:S01]  /*94d0*/  FMUL.FTZ R141, R137, c[0x0][0x2d0] ;  /* 0x0000b400898d7a20 */ /* 0x000fe20000410000 */
[----:B------:R-:W-:Y:S02]  /*94e0*/  ISETP.LT.OR P1, PT, R3, 0x21, P1 ;  /* 0x000000210300780c */ /* 0x000fe40000f21670 */
[----:B------:R-:W-:Y:S02]  /*94f0*/  FMNMX.FTZ R0, R211, R0, !PT ;  /* 0x00000000d3007209 */ /* 0x000fe40007810000 */
[----:B------:R-:W-:Y:S02]  /*9500*/  ISETP.GT.AND P6, PT, R2, 0x21, !P6 ;  /* 0x000000210200780c */ /* 0x000fe400077c4270 */
[----:B------:R-:W-:Y:S02]  /*9510*/  FSEL R213, R42, -INF , !P1 ;  /* 0xff8000002ad57808 */ /* 0x000fe40004800000 */
[----:B------:R-:W-:Y:S02]  /*9520*/  FMNMX.FTZ R0, R206, R0, !PT ;  /* 0x00000000ce007209 */ /* 0x000fe40007810000 */
[----:B------:R-:W-:Y:S02]  /*9530*/  ISETP.LT.OR P6, PT, R3, 0x22, P6 ;  /* 0x000000220300780c */ /* 0x000fe400037c1670 */
[C---:B------:R-:W-:Y:S02]  /*9540*/  ISETP.GT.AND P5, PT, R2.reuse, 0x28, !P5 ;  /* 0x000000280200780c */ /* 0x040fe40006fa4270 */
[----:B------:R-:W-:Y:S02]  /*9550*/  FMNMX.FTZ R0, R213, R0, !PT ;  /* 0x00000000d5007209 */ /* 0x000fe40007810000 */
[----:B------:R-:W-:Y:S02]  /*9560*/  FSEL R212, R43, -INF , !P6 ;  /* 0xff8000002bd47808 */ /* 0x000fe40007000000 */
[C---:B------:R-:W-:Y:S02]  /*9570*/  ISETP.LT.OR P5, PT, R3.reuse, 0x29, P5 ;  /* 0x000000290300780c */ /* 0x040fe40002fa1670 */
[----:B------:R-:W-:Y:S02]  /*9580*/  ISETP.GT.AND P0, PT, R2, 0x29, !P0 ;  /* 0x000000290200780c */ /* 0x000fe40004704270 */
[----:B-1----:R-:W-:Y:S02]  /*9590*/  FMNMX.FTZ R4, R4, R8, !PT ;  /* 0x0000000804047209 */ /* 0x002fe40007810000 */
[----:B------:R-:W-:Y:S02]  /*95a0*/  FSETP.NEU.FTZ.AND P1, PT, R136, -INF , PT ;  /* 0xff8000008800780b */ /* 0x000fe40003f3d000 */
[----:B------:R-:W-:Y:S01]  /*95b0*/  FSEL R214, R46, -INF , !P5 ;  /* 0xff8000002ed67808 */ /* 0x000fe20006800000 */
[----:B------:R-:W1:Y:S01]  /*95c0*/  SHFL.BFLY PT, R135, R4, 0x1, 0x1f ;  /* 0x0c201f0004877f89 */ /* 0x000e6200000e0000 */
[----:B------:R-:W-:Y:S02]  /*95d0*/  ISETP.LT.OR P0, PT, R3, 0x2a, P0 ;  /* 0x0000002a0300780c */ /* 0x000fe40000701670 */
[----:B------:R-:W-:Y:S02]  /*95e0*/  FMNMX.FTZ R0, R212, R0, !PT ;  /* 0x00000000d4007209 */ /* 0x000fe40007810000 */
[----:B------:R-:W-:Y:S02]  /*95f0*/  FSEL R142, R142, RZ, P1 ;  /* 0x000000ff8e8e7208 */ /* 0x000fe40000800000 */
[----:B------:R-:W-:Y:S02]  /*9600*/  FSEL R140, R47, -INF , !P0 ;  /* 0xff8000002f8c7808 */ /* 0x000fe40004000000 */
[----:B------:R-:W-:Y:S01]  /*9610*/  FMNMX.FTZ R0, R214, R0, !PT ;  /* 0x00000000d6007209 */ /* 0x000fe20007810000 */
[--C-:B------:R-:W-:Y:S01]  /*9620*/  FFMA.FTZ R3, R27, c[0x0][0x2d0], -R142.reuse ;  /* 0x0000b4001b037a23 */ /* 0x100fe2000001088e */
[----:B------:R-:W-:Y:S01]  /*9630*/  FSETP.NEU.FTZ.AND P2, PT, R137, -INF , PT ;  /* 0xff8000008900780b */ /* 0x000fe20003f5d000 */
[--C-:B------:R-:W-:Y:S01]  /*9640*/  FFMA.FTZ R21, R21, c[0x0][0x2d0], -R142.reuse ;  /* 0x0000b40015157a23 */ /* 0x100fe2000001088e */
[----:B------:R-:W-:Y:S01]  /*9650*/  FMNMX.FTZ R0, R140, R0, !PT ;  /* 0x000000008c007209 */ /* 0x000fe20007810000 */
[----:B------:R2:W-:Y:S01]  /*9660*/  MUFU.EX2 R34, R3 ;  /* 0x0000000300227308 */ /* 0x0005e20000000800 */
[----:B------:R-:W-:Y:S01]  /*9670*/  FSEL R141, R141, RZ, P2 ;  /* 0x000000ff8d8d7208 */ /* 0x000fe20001000000 */
[--C-:B------:R-:W-:Y:S02]  /*9680*/  FFMA.FTZ R22, R22, c[0x0][0x2d0], -R142.reuse ;  /* 0x0000b40016167a23 */ /* 0x100fe4000001088e */
[----:B------:R-:W2:Y:S01]  /*9690*/  SHFL.BFLY PT, R2, R0, 0x2, 0x1f ;  /* 0x0c401f0000027f89 */ /* 0x000ea200000e0000 */
[----:B------:R-:W-:Y:S02]  /*96a0*/  FFMA.FTZ R17, R17, c[0x0][0x2d0], -R142 ;  /* 0x0000b40011117a23 */ /* 0x000fe4000001088e */
[--C-:B------:R-:W-:Y:S02]  /*96b0*/  FFMA.FTZ R24, R24, c[0x0][0x2d0], -R141.reuse ;  /* 0x0000b40018187a23 */ /* 0x100fe4000001088d */
[--C-:B------:R-:W-:Y:S01]  /*96c0*/  FFMA.FTZ R25, R25, c[0x0][0x2d0], -R141.reuse ;  /* 0x0000b40019197a23 */ /* 0x100fe2000001088d */
[----:B-1----:R-:W-:Y:S01]  /*96d0*/  FMNMX.FTZ R135, R4, R135, !PT ;  /* 0x0000008704877209 */ /* 0x002fe20007810000 */
[----:B------:R-:W-:Y:S01]  /*96e0*/  MUFU.EX2 R33, R24 ;  /* 0x0000001800217308 */ /* 0x000fe20000000800 */
[--C-:B------:R-:W-:Y:S02]  /*96f0*/  FFMA.FTZ R23, R23, c[0x0][0x2d0], -R141.reuse ;  /* 0x0000b40017177a23 */ /* 0x100fe4000001088d */
[C---:B------:R-:W-:Y:S01]  /*9700*/  FSETP.NEU.FTZ.AND P0, PT, R135.reuse, -INF , PT ;  /* 0xff8000008700780b */ /* 0x040fe20003f1d000 */
[----:B------:R-:W-:Y:S02]  /*9710*/  FMUL.FTZ R143, R135, c[0x0][0x2d0] ;  /* 0x0000b400878f7a20 */ /* 0x000fe40000410000 */
[----:B------:R-:W-:Y:S03]  /*9720*/  FFMA.FTZ R18, R18, c[0x0][0x2d0], -R141 ;  /* 0x0000b40012127a23 */ /* 0x000fe6000001088d */
[----:B------:R-:W-:Y:S01]  /*9730*/  FSEL R143, R143, RZ, P0 ;  /* 0x000000ff8f8f7208 */ /* 0x000fe20000000000 */
[----:B------:R-:W1:Y:S04]  /*9740*/  MUFU.EX2 R219, R25 ;  /* 0x0000001900db7308 */ /* 0x000e680000000800 */
[--C-:B------:R-:W-:Y:S02]  /*9750*/  FFMA.FTZ R19, R19, c[0x0][0x2d0], -R143.reuse ;  /* 0x0000b40013137a23 */ /* 0x100fe4000001088f */
[--C-:B------:R-:W-:Y:S01]  /*9760*/  FFMA.FTZ R20, R20, c[0x0][0x2d0], -R143.reuse ;  /* 0x0000b40014147a23 */ /* 0x100fe2000001088f */
[----:B--2---:R-:W-:Y:S01]  /*9770*/  FMNMX.FTZ R3, R0, R2, !PT ;  /* 0x0000000200037209 */ /* 0x004fe20007810000 */
[--C-:B------:R-:W-:Y:S01]  /*9780*/  FFMA.FTZ R2, R26, c[0x0][0x2d0], -R143.reuse ;  /* 0x0000b4001a027a23 */ /* 0x100fe2000001088f */
[----:B------:R-:W-:Y:S01]  /*9790*/  FSEL R0, R137, RZ, P2 ;  /* 0x000000ff89007208 */ /* 0x000fe20001000000 */
[----:B------:R-:W-:Y:S01]  /*97a0*/  MUFU.EX2 R44, R19 ;  /* 0x00000013002c7308 */ /* 0x000fe20000000800 */
[----:B------:R-:W-:Y:S01]  /*97b0*/  FFMA.FTZ R16, R16, c[0x0][0x2d0], -R143 ;  /* 0x0000b40010107a23 */ /* 0x000fe2000001088f */
[----:B------:R-:W2:Y:S02]  /*97c0*/  SHFL.BFLY PT, R4, R3, 0x1, 0x1f ;  /* 0x0c201f0003047f89 */ /* 0x000ea400000e0000 */
[----:B------:R-:W-:Y:S04]  /*97d0*/  FADD.FTZ R0, -R0, R132 ;  /* 0x0000008400007221 */ /* 0x000fe80000010100 */
[----:B------:R-:W-:Y:S02]  /*97e0*/  FMUL.FTZ R0, R0, c[0x0][0x2d0] ;  /* 0x0000b40000007a20 */ /* 0x000fe40000410000 */
[----:B------:R3:W-:Y:S01]  /*97f0*/  MUFU.EX2 R28, R2 ;  /* 0x00000002001c7308 */ /* 0x0007e20000000800 */
[----:B-1----:R-:W-:Y:S09]  /*9800*/  F2FP.BF16.PACK_AB R194, R33, R219 ;  /* 0x000000db21c2723e */ /* 0x002ff200000010ff */
[----:B------:R1:W4:Y:S01]  /*9810*/  MUFU.EX2 R133, R0 ;  /* 0x0000000000857308 */ /* 0x0003220000000800 */
[----:B--2---:R-:W-:Y:S09]  /*9820*/  FMNMX.FTZ R3, R3, R4, !PT ;  /* 0x0000000403037209 */ /* 0x004ff20007810000 */
[----:B------:R-:W-:Y:S01]  /*9830*/  MUFU.EX2 R252, R23 ;  /* 0x0000001700fc7308 */ /* 0x000fe20000000800 */
[----:B---3--:R-:W-:Y:S05]  /*9840*/  FSEL R2, R136, RZ, P1 ;  /* 0x000000ff88027208 */ /* 0x008fea0000800000 */
[----:B------:R-:W-:Y:S04]  /*9850*/  FADD.FTZ R2, -R2, R134 ;  /* 0x0000008602027221 */ /* 0x000fe80000010100 */
[----:B------:R-:W-:Y:S01]  /*9860*/  MUFU.EX2 R251, R21 ;  /* 0x0000001500fb7308 */ /* 0x000fe20000000800 */
[----:B------:R-:W-:Y:S02]  /*9870*/  FMUL.FTZ R134, R3, c[0x0][0x2d0] ;  /* 0x0000b40003867a20 */ /* 0x000fe40000410000 */
[----:B------:R-:W-:Y:S01]  /*9880*/  FMUL.FTZ R2, R2, c[0x0][0x2d0] ;  /* 0x0000b40002027a20 */ /* 0x000fe20000410000 */
[----:B-1----:R-:W-:Y:S01]  /*9890*/  FSEL R0, R135, RZ, P0 ;  /* 0x000000ff87007208 */ /* 0x002fe20000000000 */
[----:B----4-:R-:W-:Y:S01]  /*98a0*/  FMUL.FTZ R32, R133, R172 ;  /* 0x000000ac85207220 */ /* 0x010fe20000410000 */
[----:B------:R-:W-:Y:S01]  /*98b0*/  FSETP.NEU.FTZ.AND P0, PT, R3, -INF , PT ;  /* 0xff8000000300780b */ /* 0x000fe20003f1d000 */
[----:B------:R-:W-:Y:S01]  /*98c0*/  FMUL.FTZ R52, R133, R52 ;  /* 0x0000003485347220 */ /* 0x000fe20000410000 */
[----:B------:R-:W-:Y:S01]  /*98d0*/  MOV R172, R33 ;  /* 0x0000002100ac7202 */ /* 0x000fe20000000f00 */
[----:B------:R-:W-:Y:S01]  /*98e0*/  FADD.FTZ R0, -R0, R138 ;  /* 0x0000008a00007221 */ /* 0x000fe20000010100 */
[----:B------:R-:W1:Y:S01]  /*98f0*/  MUFU.EX2 R132, R2 ;  /* 0x0000000200847308 */ /* 0x000e620000000800 */
[----:B------:R-:W-:Y:S01]  /*9900*/  FSEL R134, R134, RZ, P0 ;  /* 0x000000ff86867208 */ /* 0x000fe20000000000 */
[--C-:B------:R-:W-:Y:S02]  /*9910*/  FFMA.FTZ R138, R196, c[0x0][0x2d0], -R141.reuse ;  /* 0x0000b400c48a7a23 */ /* 0x100fe4000001088d */
[----:B------:R-:W-:Y:S02]  /*9920*/  FMUL.FTZ R0, R0, c[0x0][0x2d0] ;  /* 0x0000b40000007a20 */ /* 0x000fe40000410000 */
[--C-:B------:R-:W-:Y:S02]  /*9930*/  FFMA.FTZ R4, R12, c[0x0][0x2d0], -R134.reuse ;  /* 0x0000b4000c047a23 */ /* 0x100fe40000010886 */
[--C-:B------:R-:W-:Y:S02]  /*9940*/  FFMA.FTZ R5, R5, c[0x0][0x2d0], -R134.reuse ;  /* 0x0000b40005057a23 */ /* 0x100fe40000010886 */
[----:B------:R2:W3:Y:S01]  /*9950*/  MUFU.EX2 R2, R0 ;  /* 0x0000000000027308 */ /* 0x0004e20000000800 */
        /* <DEDUP_REMOVED lines=8> */
[----:B------:R-:W-:Y:S02]  /*99e0*/  FMUL.FTZ R80, R133, R80 ;  /* 0x0000005085507220 */ /* 0x000fe40000410000 */
[C---:B-1----:R-:W-:Y:S02]  /*99f0*/  FMUL.FTZ R6, R132.reuse, R146 ;  /* 0x0000009284067220 */ /* 0x042fe40000410000 */
[C---:B------:R-:W-:Y:S02]  /*9a00*/  FMUL.FTZ R19, R132.reuse, R159 ;  /* 0x0000009f84137220 */ /* 0x040fe40000410000 */
[C---:B------:R-:W-:Y:S01]  /*9a10*/  FMUL.FTZ R54, R132.reuse, R54 ;  /* 0x0000003684367220 */ /* 0x040fe20000410000 */
[----:B------:R1:W-:Y:S01]  /*9a20*/  MUFU.EX2 R48, R4 ;  /* 0x0000000400307308 */ /* 0x0003e20000000800 */
[C---:B------:R-:W-:Y:S02]  /*9a30*/  FMUL.FTZ R55, R132.reuse, R55 ;  /* 0x0000003784377220 */ /* 0x040fe40000410000 */
[----:B------:R-:W-:Y:S02]  /*9a40*/  FMUL.FTZ R66, R132, R66 ;  /* 0x0000004284427220 */ /* 0x000fe40000410000 */
[--C-:B--2---:R-:W-:Y:S02]  /*9a50*/  FFMA.FTZ R0, R7, c[0x0][0x2d0], -R134.reuse ;  /* 0x0000b40007007a23 */ /* 0x104fe40000010886 */
[C---:B---3--:R-:W-:Y:S02]  /*9a60*/  FMUL.FTZ R24, R2.reuse, R164 ;  /* 0x000000a402187220 */ /* 0x048fe40000410000 */
[----:B------:R-:W-:Y:S01]  /*9a70*/  FMUL.FTZ R25, R2, R165 ;  /* 0x000000a502197220 */ /* 0x000fe20000410000 */
[----:B------:R-:W2:Y:S01]  /*9a80*/  MUFU.EX2 R50, R0 ;  /* 0x0000000000327308 */ /* 0x000ea20000000800 */
[----:B------:R-:W-:Y:S02]  /*9a90*/  FMUL.FTZ R7, R132, R147 ;  /* 0x0000009384077220 */ /* 0x000fe40000410000 */
[C---:B------:R-:W-:Y:S02]  /*9aa0*/  FMUL.FTZ R8, R2.reuse, R148 ;  /* 0x0000009402087220 */ /* 0x040fe40000410000 */
[C---:B----4-:R-:W-:Y:S02]  /*9ab0*/  FMUL.FTZ R5, R133.reuse, R145 ;  /* 0x0000009185057220 */ /* 0x050fe40000410000 */
[C---:B------:R-:W-:Y:S02]  /*9ac0*/  FMUL.FTZ R9, R2.reuse, R149 ;  /* 0x0000009502097220 */ /* 0x040fe40000410000 */
[C---:B------:R-:W-:Y:S01]  /*9ad0*/  FMUL.FTZ R12, R2.reuse, R152 ;  /* 0x00000098020c7220 */ /* 0x040fe20000410000 */
[----:B------:R3:W-:Y:S01]  /*9ae0*/  MUFU.EX2 R164, R138 ;  /* 0x0000008a00a47308 */ /* 0x0007e20000000800 */
[C---:B------:R-:W-:Y:S02]  /*9af0*/  FMUL.FTZ R29, R2.reuse, R169 ;  /* 0x000000a9021d7220 */ /* 0x040fe40000410000 */
[C---:B------:R-:W-:Y:S02]  /*9b00*/  FMUL.FTZ R56, R2.reuse, R56 ;  /* 0x0000003802387220 */ /* 0x040fe40000410000 */
[----:B-1----:R-:W-:Y:S02]  /*9b10*/  FMUL.FTZ R4, R133, R144 ;  /* 0x0000009085047220 */ /* 0x002fe40000410000 */
[C---:B------:R-:W-:Y:S02]  /*9b20*/  FMUL.FTZ R57, R2.reuse, R57 ;  /* 0x0000003902397220 */ /* 0x040fe40000410000 */
[C---:B------:R-:W-:Y:S01]  /*9b30*/  FMUL.FTZ R60, R2.reuse, R60 ;  /* 0x0000003c023c7220 */ /* 0x040fe20000410000 */
[----:B------:R-:W1:Y:S01]  /*9b40*/  MUFU.EX2 R35, R22 ;  /* 0x0000001600237308 */ /* 0x000e620000000800 */
[----:B------:R-:W-:Y:S02]  /*9b50*/  FMUL.FTZ R61, R2, R61 ;  /* 0x0000003d023d7220 */ /* 0x000fe40000410000 */
[----:B------:R-:W-:Y:S01]  /*9b60*/  FMUL.FTZ R67, R132, R67 ;  /* 0x0000004384437220 */ /* 0x000fe20000410000 */
[----:B--2---:R-:W-:Y:S01]  /*9b70*/  F2FP.BF16.PACK_AB R145, R50, R45 ;  /* 0x0000002d3291723e */ /* 0x004fe200000010ff */
[----:B------:R-:W-:Y:S02]  /*9b80*/  FFMA.FTZ R0, R13, c[0x0][0x2d0], -R134 ;  /* 0x0000b4000d007a23 */ /* 0x000fe40000010886 */
[----:B------:R-:W-:Y:S02]  /*9b90*/  FMUL.FTZ R13, R2, R153 ;  /* 0x00000099020d7220 */ /* 0x000fe40000410000 */
[C---:B------:R-:W-:Y:S01]  /*9ba0*/  FMUL.FTZ R70, R132.reuse, R70 ;  /* 0x0000004684467220 */ /* 0x040fe20000410000 */
[----:B------:R2:W4:Y:S01]  /*9bb0*/  MUFU.EX2 R49, R0 ;  /* 0x0000000000317308 */ /* 0x0005220000000800 */
[----:B------:R-:W-:Y:S02]  /*9bc0*/  FMUL.FTZ R71, R132, R71 ;  /* 0x0000004784477220 */ /* 0x000fe40000410000 */
[----:B------:R-:W-:Y:S02]  /*9bd0*/  FMUL.FTZ R72, R2, R72 ;  /* 0x0000004802487220 */ /* 0x000fe40000410000 */
[----:B---3--:R-:W-:Y:S02]  /*9be0*/  FFMA.FTZ R138, R198, c[0x0][0x2d0], -R141 ;  /* 0x0000b400c68a7a23 */ /* 0x008fe4000001088d */
[C---:B------:R-:W-:Y:S02]  /*9bf0*/  FMUL.FTZ R73, R2.reuse, R73 ;  /* 0x0000004902497220 */ /* 0x040fe40000410000 */
[C---:B------:R-:W-:Y:S01]  /*9c00*/  FMUL.FTZ R76, R2.reuse, R76 ;  /* 0x0000004c024c7220 */ /* 0x040fe20000410000 */
[----:B------:R3:W-:Y:S01]  /*9c10*/  MUFU.EX2 R40, R20 ;  /* 0x0000001400287308 */ /* 0x0007e20000000800 */
[----:B------:R-:W-:Y:S02]  /*9c20*/  FMUL.FTZ R77, R2, R77 ;  /* 0x0000004d024d7220 */ /* 0x000fe40000410000 */
[C---:B------:R-:W-:Y:S01]  /*9c30*/  FMUL.FTZ R81, R133.reuse, R81 ;  /* 0x0000005185517220 */ /* 0x040fe20000410000 */
[-C--:B-1----:R-:W-:Y:S01]  /*9c40*/  F2FP.BF16.PACK_AB R195, R34, R35.reuse ;  /* 0x0000002322c3723e */ /* 0x082fe200000010ff */
[C---:B------:R-:W-:Y:S01]  /*9c50*/  FMUL.FTZ R34, R132.reuse, R174 ;  /* 0x000000ae84227220 */ /* 0x040fe20000410000 */
[----:B------:R-:W-:Y:S01]  /*9c60*/  MOV R174, R35 ;  /* 0x0000002300ae7202 */ /* 0x000fe20000000f00 */
[C---:B------:R-:W-:Y:S01]  /*9c70*/  FMUL.FTZ R35, R132.reuse, R175 ;  /* 0x000000af84237220 */ /* 0x040fe20000410000 */
[----:B------:R-:W-:Y:S01]  /*9c80*/  MOV R175, R219 ;  /* 0x000000db00af7202 */ /* 0x000fe20000000f00 */
[C---:B------:R-:W-:Y:S01]  /*9c90*/  FMUL.FTZ R82, R132.reuse, R82 ;  /* 0x0000005284527220 */ /* 0x040fe20000410000 */
[----:B------:R-:W1:Y:S01]  /*9ca0*/  MUFU.EX2 R51, R18 ;  /* 0x0000001200337308 */ /* 0x000e620000000800 */
[----:B------:R-:W-:Y:S02]  /*9cb0*/  FMUL.FTZ R83, R132, R83 ;  /* 0x0000005384537220 */ /* 0x000fe40000410000 */
[----:B------:R-:W-:Y:S01]  /*9cc0*/  FMUL.FTZ R84, R133, R84 ;  /* 0x0000005485547220 */ /* 0x000fe20000410000 */
[----:B--2---:R-:W-:Y:S01]  /*9cd0*/  FSEL R0, R3, RZ, P0 ;  /* 0x000000ff03007208 */ /* 0x004fe20000000000 */
[----:B------:R-:W-:Y:S01]  /*9ce0*/  FMUL.FTZ R85, R133, R85 ;  /* 0x0000005585557220 */ /* 0x000fe20000410000 */
[----:B----4-:R-:W-:Y:S01]  /*9cf0*/  F2FP.BF16.PACK_AB R147, R48, R49 ;  /* 0x000000313093723e */ /* 0x010fe200000010ff */
[----:B------:R-:W-:Y:S01]  /*9d00*/  FMUL.FTZ R86, R132, R86 ;  /* 0x0000005684567220 */ /* 0x000fe20000410000 */
[----:B------:R-:W-:Y:S01]  /*9d10*/  ISETP.GT.AND P0, PT, R242, UR4, PT ;  /* 0x00000004f2007c0c */ /* 0x000fe2000bf04270 */
[----:B------:R-:W-:Y:S01]  /*9d20*/  FADD.FTZ R0, -R0, R139 ;  /* 0x0000008b00007221 */ /* 0x000fe20000010100 */
[----:B------:R-:W-:Y:S01]  /*9d30*/  MOV R139, R28 ;  /* 0x0000001c008b7202 */ /* 0x000fe20000000f00 */
[----:B------:R-:W-:Y:S01]  /*9d40*/  FMUL.FTZ R28, R2, R168 ;  /* 0x000000a8021c7220 */ /* 0x000fe20000410000 */
[----:B------:R-:W2:Y:S01]  /*9d50*/  MUFU.EX2 R41, R17 ;  /* 0x0000001100297308 */ /* 0x000ea20000000800 */
[----:B------:R-:W-:Y:S01]  /*9d60*/  FMUL.FTZ R0, R0, c[0x0][0x2d0] ;  /* 0x0000b40000007a20 */ /* 0x000fe20000410000 */
[----:B------:R-:W-:Y:S01]  /*9d70*/  F2FP.BF16.PACK_AB R146, R139, R44 ;  /* 0x0000002c8b92723e */ /* 0x000fe200000010ff */
[----:B---3--:R-:W3:Y:S01]  /*9d80*/  LDSM.16.MT88.4 R20, [R225+0x2080] ;  /* 0x00208000e114783b */ /* 0x008ee20000004200 */
[----:B------:R-:W-:Y:S01]  /*9d90*/  FMUL.FTZ R87, R132, R87 ;  /* 0x0000005784577220 */ /* 0x000fe20000410000 */
[----:B------:R-:W-:Y:S01]  /*9da0*/  IADD3 R242, R242, -0x1, RZ ;  /* 0xfffffffff2f27810 */ /* 0x000fe20007ffe0ff */
[C---:B------:R-:W-:Y:S02]  /*9db0*/  FMUL.FTZ R88, R2.reuse, R88 ;  /* 0x0000005802587220 */ /* 0x040fe40000410000 */
[C---:B------:R-:W-:Y:S02]  /*9dc0*/  FMUL.FTZ R89, R2.reuse, R89 ;  /* 0x0000005902597220 */ /* 0x040fe40000410000 */
[----:B------:R-:W4:Y:S01]  /*9dd0*/  MUFU.EX2 R0, R0 ;  /* 0x0000000000007308 */ /* 0x000f220000000800 */
[----:B------:R-:W-:Y:S01]  /*9de0*/  FMUL.FTZ R92, R2, R92 ;  /* 0x0000005c025c7220 */ /* 0x000fe20000410000 */
[----:B-1----:R-:W-:Y:S01]  /*9df0*/  F2FP.BF16.PACK_AB R192, R252, R51 ;  /* 0x00000033fcc0723e */ /* 0x002fe200000010ff */
[----:B------:R-:W-:Y:S02]  /*9e00*/  FMUL.FTZ R18, R132, R158 ;  /* 0x0000009e84127220 */ /* 0x000fe40000410000 */
[----:B------:R-:W-:Y:S02]  /*9e10*/  FMUL.FTZ R93, R2, R93 ;  /* 0x0000005d025d7220 */ /* 0x000fe40000410000 */
[C---:B------:R-:W-:Y:S02]  /*9e20*/  FMUL.FTZ R96, R133.reuse, R96 ;  /* 0x0000006085607220 */ /* 0x040fe40000410000 */
[----:B------:R-:W-:Y:S01]  /*9e30*/  FMUL.FTZ R97, R133, R97 ;  /* 0x0000006185617220 */ /* 0x000fe20000410000 */
[----:B------:R-:W1:Y:S01]  /*9e40*/  MUFU.EX2 R220, R16 ;  /* 0x0000001000dc7308 */ /* 0x000e620000000800 */
[C---:B------:R-:W-:Y:S02]  /*9e50*/  FMUL.FTZ R98, R132.reuse, R98 ;  /* 0x0000006284627220 */ /* 0x040fe40000410000 */
[C---:B------:R-:W-:Y:S01]  /*9e60*/  FMUL.FTZ R99, R132.reuse, R99 ;  /* 0x0000006384637220 */ /* 0x040fe20000410000 */
[----:B--2---:R-:W-:Y:S01]  /*9e70*/  F2FP.BF16.PACK_AB R193, R251, R41 ;  /* 0x00000029fbc1723e */ /* 0x004fe200000010ff */
[C---:B------:R-:W-:Y:S02]  /*9e80*/  FMUL.FTZ R17, R133.reuse, R157 ;  /* 0x0000009d85117220 */ /* 0x040fe40000410000 */
[C---:B------:R-:W-:Y:S02]  /*9e90*/  FMUL.FTZ R100, R133.reuse, R100 ;  /* 0x0000006485647220 */ /* 0x040fe40000410000 */
[C---:B------:R-:W-:Y:S02]  /*9ea0*/  FMUL.FTZ R101, R133.reuse, R101 ;  /* 0x0000006585657220 */ /* 0x040fe40000410000 */
[C---:B------:R-:W-:Y:S02]  /*9eb0*/  FMUL.FTZ R102, R132.reuse, R102 ;  /* 0x0000006684667220 */ /* 0x040fe40000410000 */
[----:B------:R-:W-:Y:S02]  /*9ec0*/  FMUL.FTZ R103, R132, R103 ;  /* 0x0000006784677220 */ /* 0x000fe40000410000 */
[----:B----4-:R-:W-:Y:S01]  /*9ed0*/  FMUL.FTZ R26, R0, R166 ;  /* 0x000000a6001a7220 */ /* 0x010fe20000410000 */
[----:B------:R-:W-:Y:S01]  /*9ee0*/  MOV R166, R44 ;  /* 0x0000002c00a67202 */ /* 0x000fe20000000f00 */
[----:B------:R-:W-:Y:S02]  /*9ef0*/  FMUL.FTZ R44, R2, R184 ;  /* 0x000000b8022c7220 */ /* 0x000fe40000410000 */
[----:B------:R2:W-:Y:S01]  /*9f00*/  MUFU.EX2 R184, R138 ;  /* 0x0000008a00b87308 */ /* 0x0005e20000000800 */
[C---:B------:R-:W-:Y:S02]  /*9f10*/  FMUL.FTZ R46, R0.reuse, R186 ;  /* 0x000000ba002e7220 */ /* 0x040fe40000410000 */
[----:B------:R-:W-:Y:S01]  /*9f20*/  FMUL.FTZ R27, R0, R167 ;  /* 0x000000a7001b7220 */ /* 0x000fe20000410000 */
[-C--:B---3--:R-:W-:Y:S05]  /*9f30*/  HMMA.16816.F32.BF16 R4, R192, R20.reuse, R4 ;  /* 0x00000014c004723c */ /* 0x088fea0000041804 */
[----:B------:R-:W-:Y:S01]  /*9f40*/  MOV R167, R45 ;  /* 0x0000002d00a77202 */ /* 0x000fe20000000f00 */
[----:B------:R-:W-:Y:S01]  /*9f50*/  FMUL.FTZ R45, R2, R185 ;  /* 0x000000b9022d7220 */ /* 0x000fe20000410000 */
[----:B------:R-:W-:Y:S01]  /*9f60*/  MOV R185, R48 ;  /* 0x0000003000b97202 */ /* 0x000fe20000000f00 */
[C---:B------:R-:W-:Y:S01]  /*9f70*/  FMUL.FTZ R48, R133.reuse, R188 ;  /* 0x000000bc85307220 */ /* 0x040fe20000410000 */
[----:B-1----:R-:W-:Y:S03]  /*9f80*/  F2FP.BF16.PACK_AB R144, R40, R220 ;  /* 0x000000dc2890723e */ /* 0x002fe600000010ff */
[C---:B------:R-:W-:Y:S02]  /*9f90*/  FMUL.FTZ R30, R0.reuse, R170 ;  /* 0x000000aa001e7220 */ /* 0x040fe40000410000 */
[C---:B------:R-:W-:Y:S01]  /*9fa0*/  FMUL.FTZ R42, R0.reuse, R182 ;  /* 0x000000b6002a7220 */ /* 0x040fe20000410000 */
[----:B------:R-:W-:Y:S01]  /*9fb0*/  MOV R182, R49 ;  /* 0x0000003100b67202 */ /* 0x000fe20000000f00 */
[----:B------:R-:W-:Y:S02]  /*9fc0*/  FMUL.FTZ R49, R133, R189 ;  /* 0x000000bd85317220 */ /* 0x000fe40000410000 */
[C---:B------:R-:W-:Y:S02]  /*9fd0*/  FMUL.FTZ R43, R0.reuse, R183 ;  /* 0x000000b7002b7220 */ /* 0x040fe40000410000 */
[--C-:B--2---:R-:W-:Y:S02]  /*9fe0*/  FFMA.FTZ R138, R197, c[0x0][0x2d0], -R142.reuse ;  /* 0x0000b400c58a7a23 */ /* 0x104fe4000001088e */
[C---:B------:R-:W-:Y:S02]  /*9ff0*/  FMUL.FTZ R10, R0.reuse, R150 ;  /* 0x00000096000a7220 */ /* 0x040fe40000410000 */
[----:B------:R1:W-:Y:S01]  /*a000*/  MUFU.EX2 R165, R138 ;  /* 0x0000008a00a57308 */ /* 0x0003e20000000800 */
[C---:B------:R-:W-:Y:S02]  /*a010*/  FMUL.FTZ R11, R0.reuse, R151 ;  /* 0x00000097000b7220 */ /* 0x040fe40000410000 */
[----:B------:R-:W2:Y:S01]  /*a020*/  LDSM.16.MT88.4 R148, [R228+0x2080] ;  /* 0x00208000e494783b */ /* 0x000ea20000004200 */
[C---:B------:R-:W-:Y:S02]  /*a030*/  FMUL.FTZ R14, R0.reuse, R154 ;  /* 0x0000009a000e7220 */ /* 0x040fe40000410000 */
[C---:B------:R-:W-:Y:S02]  /*a040*/  FMUL.FTZ R15, R0.reuse, R155 ;  /* 0x0000009b000f7220 */ /* 0x040fe40000410000 */
[C---:B------:R-:W-:Y:S03]  /*a050*/  HMMA.16816.F32.BF16 R8, R144.reuse, R20, R8 ;  /* 0x000000149008723c */ /* 0x040fe60000041808 */
[----:B------:R-:W3:Y:S01]  /*a060*/  LDSM.16.MT88.4 R152, [R227+0x2080] ;  /* 0x00208000e398783b */ /* 0x000ee20000004200 */
[C---:B------:R-:W-:Y:S02]  /*a070*/  FMUL.FTZ R47, R0.reuse, R187 ;  /* 0x000000bb002f7220 */ /* 0x040fe40000410000 */
[C---:B------:R-:W-:Y:S02]  /*a080*/  FMUL.FTZ R16, R133.reuse, R156 ;  /* 0x0000009c85107220 */ /* 0x040fe40000410000 */
[-C--:B------:R-:W-:Y:S03]  /*a090*/  HMMA.16816.F32.BF16 R12, R144, R22.reuse, R12 ;  /* 0x00000016900c723c */ /* 0x080fe6000004180c */
[----:B------:R-:W-:Y:S01]  /*a0a0*/  LDSM.16.MT88.4 R156, [R226+0x2880] ;  /* 0x00288000e29c783b */ /* 0x000fe20000004200 */
[C---:B------:R-:W-:Y:S02]  /*a0b0*/  FMUL.FTZ R20, R133.reuse, R160 ;  /* 0x000000a085147220 */ /* 0x040fe40000410000 */
[----:B------:R-:W-:Y:S02]  /*a0c0*/  FMUL.FTZ R21, R133, R161 ;  /* 0x000000a185157220 */ /* 0x000fe40000410000 */
[C---:B------:R-:W-:Y:S04]  /*a0d0*/  HMMA.16816.F32.BF16 R16, R192.reuse, R22, R16 ;  /* 0x00000016c010723c */ /* 0x040fe80000041810 */
[--C-:B-1----:R-:W-:Y:S02]  /*a0e0*/  FFMA.FTZ R138, R199, c[0x0][0x2d0], -R142.reuse ;  /* 0x0000b400c78a7a23 */ /* 0x102fe4000001088e */
[----:B------:R-:W-:Y:S01]  /*a0f0*/  FMUL.FTZ R31, R0, R171 ;  /* 0x000000ab001f7220 */ /* 0x000fe20000410000 */
[----:B------:R-:W-:Y:S01]  /*a100*/  MOV R171, R40 ;  /* 0x0000002800ab7202 */ /* 0x000fe20000000f00 */
[----:B------:R1:W-:Y:S01]  /*a110*/  MUFU.EX2 R186, R138 ;  /* 0x0000008a00ba7308 */ /* 0x0003e20000000800 */
[C---:B------:R-:W-:Y:S01]  /*a120*/  FMUL.FTZ R22, R132.reuse, R162 ;  /* 0x000000a284167220 */ /* 0x040fe20000410000 */
[----:B------:R-:W-:Y:S02]  /*a130*/  LDSM.16.MT88.4 R196, [R227+0x3080] ;  /* 0x00308000e3c4783b */ /* 0x000fe40000004200 */
[----:B------:R-:W-:Y:S02]  /*a140*/  FMUL.FTZ R23, R132, R163 ;  /* 0x000000a384177220 */ /* 0x000fe40000410000 */
[----:B------:R-:W-:Y:S01]  /*a150*/  FMUL.FTZ R40, R2, R180 ;  /* 0x000000b402287220 */ /* 0x000fe20000410000 */
[----:B------:R-:W-:Y:S01]  /*a160*/  MOV R180, R220 ;  /* 0x000000dc00b47202 */ /* 0x000fe20000000f00 */
[C---:B------:R-:W-:Y:S02]  /*a170*/  FMUL.FTZ R58, R0.reuse, R58 ;  /* 0x0000003a003a7220 */ /* 0x040fe40000410000 */
[----:B------:R-:W-:Y:S01]  /*a180*/  LDSM.16.MT88.4 R160, [R228+0x2880] ;  /* 0x00288000e4a0783b */ /* 0x000fe20000004200 */
[-C--:B------:R-:W-:Y:S03]  /*a190*/  HMMA.16816.F32.BF16 R20, R192, R36.reuse, R20 ;  /* 0x00000024c014723c */ /* 0x080fe60000041814 */
[C---:B------:R-:W-:Y:S02]  /*a1a0*/  FMUL.FTZ R59, R0.reuse, R59 ;  /* 0x0000003b003b7220 */ /* 0x040fe40000410000 */
[C---:B------:R-:W-:Y:S02]  /*a1b0*/  FMUL.FTZ R62, R0.reuse, R62 ;  /* 0x0000003e003e7220 */ /* 0x040fe40000410000 */
[C---:B------:R-:W-:Y:S01]  /*a1c0*/  FMUL.FTZ R63, R0.reuse, R63 ;  /* 0x0000003f003f7220 */ /* 0x040fe20000410000 */
[C---:B------:R-:W-:Y:S04]  /*a1d0*/  HMMA.16816.F32.BF16 R24, R144.reuse, R36, R24 ;  /* 0x000000249018723c */ /* 0x040fe80000041818 */
[----:B------:R-:W-:Y:S02]  /*a1e0*/  FMUL.FTZ R74, R0, R74 ;  /* 0x0000004a004a7220 */ /* 0x000fe40000410000 */
[--C-:B-1----:R-:W-:Y:S02]  /*a1f0*/  FFMA.FTZ R138, R200, c[0x0][0x2d0], -R141.reuse ;  /* 0x0000b400c88a7a23 */ /* 0x102fe4000001088d */
[-C--:B------:R-:W-:Y:S02]  /*a200*/  HMMA.16816.F32.BF16 R28, R144, R38.reuse, R28 ;  /* 0x00000026901c723c */ /* 0x080fe4000004181c */
[----:B------:R1:W-:Y:S02]  /*a210*/  MUFU.EX2 R188, R138 ;  /* 0x0000008a00bc7308 */ /* 0x0003e40000000800 */
[C---:B------:R-:W-:Y:S01]  /*a220*/  FMUL.FTZ R36, R133.reuse, R176 ;  /* 0x000000b085247220 */ /* 0x040fe20000410000 */
[----:B------:R-:W-:Y:S01]  /*a230*/  MOV R176, R41 ;  /* 0x0000002900b07202 */ /* 0x000fe20000000f00 */
[----:B------:R-:W-:Y:S01]  /*a240*/  FMUL.FTZ R37, R133, R177 ;  /* 0x000000b185257220 */ /* 0x000fe20000410000 */
[----:B------:R-:W-:Y:S01]  /*a250*/  MOV R177, R51 ;  /* 0x0000003300b17202 */ /* 0x000fe20000000f00 */
[C---:B------:R-:W-:Y:S04]  /*a260*/  HMMA.16816.F32.BF16 R32, R192.reuse, R38, R32 ;  /* 0x00000026c020723c */ /* 0x040fe80000041820 */
[----:B------:R-:W-:Y:S01]  /*a270*/  FMUL.FTZ R41, R2, R181 ;  /* 0x000000b502297220 */ /* 0x000fe20000410000 */
[----:B------:R-:W-:Y:S01]  /*a280*/  MOV R181, R50 ;  /* 0x0000003200b57202 */ /* 0x000fe20000000f00 */
[C---:B------:R-:W-:Y:S02]  /*a290*/  FMUL.FTZ R50, R132.reuse, R190 ;  /* 0x000000be84327220 */ /* 0x040fe40000410000 */
[C---:B------:R-:W-:Y:S01]  /*a2a0*/  FMUL.FTZ R39, R132.reuse, R179 ;  /* 0x000000b384277220 */ /* 0x040fe20000410000 */
[----:B------:R-:W-:Y:S03]  /*a2b0*/  MOV R179, R252 ;  /* 0x000000fc00b37202 */ /* 0x000fe60000000f00 */
[C---:B------:R-:W-:Y:S01]  /*a2c0*/  FMUL.FTZ R38, R132.reuse, R178 ;  /* 0x000000b284267220 */ /* 0x040fe20000410000 */
[----:B------:R-:W-:Y:S01]  /*a2d0*/  MOV R178, R251 ;  /* 0x000000fb00b27202 */ /* 0x000fe20000000f00 */
[----:B------:R-:W-:Y:S02]  /*a2e0*/  FMUL.FTZ R51, R132, R191 ;  /* 0x000000bf84337220 */ /* 0x000fe40000410000 */
[C---:B------:R-:W-:Y:S02]  /*a2f0*/  FMUL.FTZ R75, R0.reuse, R75 ;  /* 0x0000004b004b7220 */ /* 0x040fe40000410000 */
[----:B-1----:R-:W-:Y:S01]  /*a300*/  FFMA.FTZ R138, R203, c[0x0][0x2d0], -R141 ;  /* 0x0000b400cb8a7a23 */ /* 0x002fe2000001088d */
[-C--:B--2---:R-:W-:Y:S03]  /*a310*/  HMMA.16816.F32.BF16 R36, R192, R148.reuse, R36 ;  /* 0x00000094c024723c */ /* 0x084fe60000041824 */
[----:B------:R1:W-:Y:S01]  /*a320*/  MUFU.EX2 R170, R138 ;  /* 0x0000008a00aa7308 */ /* 0x0003e20000000800 */
[C---:B------:R-:W-:Y:S02]  /*a330*/  FMUL.FTZ R78, R0.reuse, R78 ;  /* 0x0000004e004e7220 */ /* 0x040fe40000410000 */
[C---:B------:R-:W-:Y:S02]  /*a340*/  FMUL.FTZ R79, R0.reuse, R79 ;  /* 0x0000004f004f7220 */ /* 0x040fe40000410000 */
[C---:B------:R-:W-:Y:S04]  /*a350*/  HMMA.16816.F32.BF16 R40, R144.reuse, R148, R40 ;  /* 0x000000949028723c */ /* 0x040fe80000041828 */
[C---:B------:R-:W-:Y:S02]  /*a360*/  FMUL.FTZ R90, R0.reuse, R90 ;  /* 0x0000005a005a7220 */ /* 0x040fe40000410000 */
[C---:B------:R-:W-:Y:S02]  /*a370*/  FMUL.FTZ R91, R0.reuse, R91 ;  /* 0x0000005b005b7220 */ /* 0x040fe40000410000 */
[-C--:B------:R-:W-:Y:S04]  /*a380*/  HMMA.16816.F32.BF16 R44, R144, R150.reuse, R44 ;  /* 0x00000096902c723c */ /* 0x080fe8000004182c */
[C---:B------:R-:W-:Y:S02]  /*a390*/  FMUL.FTZ R94, R0.reuse, R94 ;  /* 0x0000005e005e7220 */ /* 0x040fe40000410000 */
[----:B------:R-:W-:Y:S02]  /*a3a0*/  FMUL.FTZ R95, R0, R95 ;  /* 0x0000005f005f7220 */ /* 0x000fe40000410000 */
[C---:B------:R-:W-:Y:S01]  /*a3b0*/  HMMA.16816.F32.BF16 R48, R192.reuse, R150, R48 ;  /* 0x00000096c030723c */ /* 0x040fe20000041830 */
[----:B------:R-:W2:Y:S03]  /*a3c0*/  LDSM.16.MT88.4 R148, [R225+0x3880] ;  /* 0x00388000e194783b */ /* 0x000ea60000004200 */
[--C-:B-1----:R-:W-:Y:S02]  /*a3d0*/  FFMA.FTZ R138, R201, c[0x0][0x2d0], -R142.reuse ;  /* 0x0000b400c98a7a23 */ /* 0x102fe4000001088e */
[C---:B------:R-:W-:Y:S02]  /*a3e0*/  FMUL.FTZ R104, R2.reuse, R104 ;  /* 0x0000006802687220 */ /* 0x040fe40000410000 */
[-C--:B---3--:R-:W-:Y:S01]  /*a3f0*/  HMMA.16816.F32.BF16 R52, R192, R152.reuse, R52 ;  /* 0x00000098c034723c */ /* 0x088fe20000041834 */
[----:B------:R1:W-:Y:S03]  /*a400*/  MUFU.EX2 R189, R138 ;  /* 0x0000008a00bd7308 */ /* 0x0003e60000000800 */
[----:B------:R-:W-:Y:S02]  /*a410*/  FMUL.FTZ R105, R2, R105 ;  /* 0x0000006902697220 */ /* 0x000fe40000410000 */
[C---:B------:R-:W-:Y:S02]  /*a420*/  FMUL.FTZ R106, R0.reuse, R106 ;  /* 0x0000006a006a7220 */ /* 0x040fe40000410000 */
[C---:B------:R-:W-:Y:S04]  /*a430*/  HMMA.16816.F32.BF16 R56, R144.reuse, R152, R56 ;  /* 0x000000989038723c */ /* 0x040fe80000041838 */
[----:B------:R-:W-:Y:S02]  /*a440*/  FMUL.FTZ R107, R0, R107 ;  /* 0x0000006b006b7220 */ /* 0x000fe40000410000 */
[C---:B------:R-:W-:Y:S02]  /*a450*/  FMUL.FTZ R108, R2.reuse, R108 ;  /* 0x0000006c026c7220 */ /* 0x040fe40000410000 */
[-C--:B------:R-:W-:Y:S04]  /*a460*/  HMMA.16816.F32.BF16 R60, R144, R154.reuse, R60 ;  /* 0x0000009a903c723c */ /* 0x080fe8000004183c */
[----:B------:R-:W-:Y:S02]  /*a470*/  FMUL.FTZ R109, R2, R109 ;  /* 0x0000006d026d7220 */ /* 0x000fe40000410000 */
[----:B------:R-:W-:Y:S02]  /*a480*/  FMUL.FTZ R110, R0, R110 ;  /* 0x0000006e006e7220 */ /* 0x000fe40000410000 */
[C---:B------:R-:W-:Y:S01]  /*a490*/  HMMA.16816.F32.BF16 R64, R192.reuse, R154, R64 ;  /* 0x0000009ac040723c */ /* 0x040fe20000041840 */
[----:B------:R-:W3:Y:S03]  /*a4a0*/  LDSM.16.MT88.4 R152, [R226+0x3880] ;  /* 0x00388000e298783b */ /* 0x000ee60000004200 */
[----:B-1----:R-:W-:Y:S02]  /*a4b0*/  FFMA.FTZ R138, R204, c[0x0][0x2d0], -R142 ;  /* 0x0000b400cc8a7a23 */ /* 0x002fe4000001088e */
[----:B------:R-:W-:Y:S02]  /*a4c0*/  FMUL.FTZ R111, R0, R111 ;  /* 0x0000006f006f7220 */ /* 0x000fe40000410000 */
[----:B------:R1:W-:Y:S01]  /*a4d0*/  MUFU.EX2 R168, R138 ;  /* 0x0000008a00a87308 */ /* 0x0003e20000000800 */
[-C--:B--2---:R-:W-:Y:S03]  /*a4e0*/  HMMA.16816.F32.BF16 R68, R192, R148.reuse, R68 ;  /* 0x00000094c044723c */ /* 0x084fe60000041844 */
[C---:B------:R-:W-:Y:S02]  /*a4f0*/  FMUL.FTZ R112, R133.reuse, R112 ;  /* 0x0000007085707220 */ /* 0x040fe40000410000 */
[C---:B------:R-:W-:Y:S02]  /*a500*/  FMUL.FTZ R113, R133.reuse, R113 ;  /* 0x0000007185717220 */ /* 0x040fe40000410000 */
[C---:B------:R-:W-:Y:S01]  /*a510*/  FMUL.FTZ R114, R132.reuse, R114 ;  /* 0x0000007284727220 */ /* 0x040fe20000410000 */
[C---:B------:R-:W-:Y:S04]  /*a520*/  HMMA.16816.F32.BF16 R72, R144.reuse, R148, R72 ;  /* 0x000000949048723c */ /* 0x040fe80000041848 */
[----:B------:R-:W-:Y:S02]  /*a530*/  FMUL.FTZ R115, R132, R115 ;  /* 0x0000007384737220 */ /* 0x000fe40000410000 */
[C---:B------:R-:W-:Y:S02]  /*a540*/  FMUL.FTZ R120, R2.reuse, R120 ;  /* 0x0000007802787220 */ /* 0x040fe40000410000 */
[-C--:B------:R-:W-:Y:S04]  /*a550*/  HMMA.16816.F32.BF16 R76, R144, R150.reuse, R76 ;  /* 0x00000096904c723c */ /* 0x080fe8000004184c */
[----:B------:R-:W-:Y:S02]  /*a560*/  FMUL.FTZ R121, R2, R121 ;  /* 0x0000007902797220 */ /* 0x000fe40000410000 */
[----:B------:R-:W-:Y:S02]  /*a570*/  FMUL.FTZ R122, R0, R122 ;  /* 0x0000007a007a7220 */ /* 0x000fe40000410000 */
[C---:B------:R-:W-:Y:S01]  /*a580*/  HMMA.16816.F32.BF16 R80, R192.reuse, R150, R80 ;  /* 0x00000096c050723c */ /* 0x040fe20000041850 */
[----:B------:R-:W2:Y:S03]  /*a590*/  LDSM.16.MT88.4 R148, [R228+0x3880] ;  /* 0x00388000e494783b */ /* 0x000ea60000004200 */
[--C-:B-1----:R-:W-:Y:S02]  /*a5a0*/  FFMA.FTZ R138, R202, c[0x0][0x2d0], -R143.reuse ;  /* 0x0000b400ca8a7a23 */ /* 0x102fe4000001088f */
[----:B------:R-:W-:Y:S02]  /*a5b0*/  FMUL.FTZ R123, R0, R123 ;  /* 0x0000007b007b7220 */ /* 0x000fe40000410000 */
[-C--:B---3--:R-:W-:Y:S01]  /*a5c0*/  HMMA.16816.F32.BF16 R84, R192, R152.reuse, R84 ;  /* 0x00000098c054723c */ /* 0x088fe20000041854 */
[----:B------:R1:W-:Y:S03]  /*a5d0*/  MUFU.EX2 R183, R138 ;  /* 0x0000008a00b77308 */ /* 0x0003e60000000800 */
[C---:B------:R-:W-:Y:S02]  /*a5e0*/  FMUL.FTZ R124, R2.reuse, R124 ;  /* 0x0000007c027c7220 */ /* 0x040fe40000410000 */
[----:B------:R-:W-:Y:S02]  /*a5f0*/  FMUL.FTZ R125, R2, R125 ;  /* 0x0000007d027d7220 */ /* 0x000fe40000410000 */
[C---:B------:R-:W-:Y:S04]  /*a600*/  HMMA.16816.F32.BF16 R88, R144.reuse, R152, R88 ;  /* 0x000000989058723c */ /* 0x040fe80000041858 */
[C---:B------:R-:W-:Y:S02]  /*a610*/  FMUL.FTZ R126, R0.reuse, R126 ;  /* 0x0000007e007e7220 */ /* 0x040fe40000410000 */
[----:B------:R-:W-:Y:S02]  /*a620*/  FMUL.FTZ R127, R0, R127 ;  /* 0x0000007f007f7220 */ /* 0x000fe40000410000 */
[-C--:B------:R-:W-:Y:S04]  /*a630*/  HMMA.16816.F32.BF16 R92, R144, R154.reuse, R92 ;  /* 0x0000009a905c723c */ /* 0x080fe8000004185c */
[C---:B------:R-:W-:Y:S02]  /*a640*/  FMUL.FTZ R128, R133.reuse, R128 ;  /* 0x0000008085807220 */ /* 0x040fe40000410000 */
[----:B------:R-:W-:Y:S02]  /*a650*/  FMUL.FTZ R129, R133, R129 ;  /* 0x0000008185817220 */ /* 0x000fe40000410000 */
[C---:B------:R-:W-:Y:S01]  /*a660*/  HMMA.16816.F32.BF16 R96, R192.reuse, R154, R96 ;  /* 0x0000009ac060723c */ /* 0x040fe20000041860 */
[----:B------:R-:W3:Y:S03]  /*a670*/  LDSM.16.MT88.4 R152, [R227+0x3880] ;  /* 0x00388000e398783b */ /* 0x000ee60000004200 */
[--C-:B-1----:R-:W-:Y:S02]  /*a680*/  FFMA.FTZ R138, R205, c[0x0][0x2d0], -R143.reuse ;  /* 0x0000b400cd8a7a23 */ /* 0x102fe4000001088f */
[C---:B------:R-:W-:Y:S02]  /*a690*/  FMUL.FTZ R130, R132.reuse, R130 ;  /* 0x0000008284827220 */ /* 0x040fe40000410000 */
[----:B------:R1:W4:Y:S01]  /*a6a0*/  MUFU.EX2 R187, R138 ;  /* 0x0000008a00bb7308 */ /* 0x0003220000000800 */
[-C--:B--2---:R-:W-:Y:S03]  /*a6b0*/  HMMA.16816.F32.BF16 R100, R192, R148.reuse, R100 ;  /* 0x00000094c064723c */ /* 0x084fe60000041864 */
[C---:B------:R-:W-:Y:S02]  /*a6c0*/  FMUL.FTZ R131, R132.reuse, R131 ;  /* 0x0000008384837220 */ /* 0x040fe40000410000 */
[C---:B------:R-:W-:Y:S02]  /*a6d0*/  FMUL.FTZ R116, R133.reuse, R116 ;  /* 0x0000007485747220 */ /* 0x040fe40000410000 */
[----:B------:R-:W-:Y:S01]  /*a6e0*/  FMUL.FTZ R117, R133, R117 ;  /* 0x0000007585757220 */ /* 0x000fe20000410000 */
[C---:B------:R-:W-:Y:S04]  /*a6f0*/  HMMA.16816.F32.BF16 R104, R144.reuse, R148, R104 ;  /* 0x000000949068723c */ /* 0x040fe80000041868 */
[C---:B------:R-:W-:Y:S02]  /*a700*/  FMUL.FTZ R118, R132.reuse, R118 ;  /* 0x0000007684767220 */ /* 0x040fe40000410000 */
[----:B------:R-:W-:Y:S02]  /*a710*/  FMUL.FTZ R119, R132, R119 ;  /* 0x0000007784777220 */ /* 0x000fe40000410000 */
[-C--:B------:R-:W-:Y:S04]  /*a720*/  HMMA.16816.F32.BF16 R108, R144, R150.reuse, R108 ;  /* 0x00000096906c723c */ /* 0x080fe8000004186c */
[--C-:B-1----:R-:W-:Y:S04]  /*a730*/  FFMA.FTZ R138, R209, c[0x0][0x2d0], -R143.reuse ;  /* 0x0000b400d18a7a23 */ /* 0x102fe8000001088f */
[C---:B------:R-:W-:Y:S01]  /*a740*/  HMMA.16816.F32.BF16 R112, R192.reuse, R150, R112 ;  /* 0x00000096c070723c */ /* 0x040fe20000041870 */
[----:B------:R-:W1:Y:S01]  /*a750*/  LDSM.16.MT88.4 R148, [R225+0x2880] ;  /* 0x00288000e194783b */ /* 0x000e620000004200 */
[----:B------:R2:W-:Y:S06]  /*a760*/  MUFU.EX2 R169, R138 ;  /* 0x0000008a00a97308 */ /* 0x0005ec0000000800 */
[-C--:B---3--:R-:W-:Y:S08]  /*a770*/  HMMA.16816.F32.BF16 R116, R192, R152.reuse, R116 ;  /* 0x00000098c074723c */ /* 0x088ff00000041874 */
[C---:B------:R-:W-:Y:S07]  /*a780*/  HMMA.16816.F32.BF16 R120, R144.reuse, R152, R120 ;  /* 0x000000989078723c */ /* 0x040fee0000041878 */
[----:B----4-:R-:W-:Y:S01]  /*a790*/  F2FP.BF16.PACK_AB R152, R187, R183 ;  /* 0x000000b7bb98723e */ /* 0x010fe200000010ff */
[-C--:B------:R-:W-:Y:S04]  /*a7a0*/  HMMA.16816.F32.BF16 R124, R144, R154.reuse, R124 ;  /* 0x0000009a907c723c */ /* 0x080fe8000004187c */
[----:B--2---:R-:W-:Y:S03]  /*a7b0*/  FFMA.FTZ R138, R210, c[0x0][0x2d0], -R143 ;  /* 0x0000b400d28a7a23 */ /* 0x004fe6000001088f */
[----:B------:R-:W-:Y:S01]  /*a7c0*/  F2FP.BF16.PACK_AB R144, R184, R164 ;  /* 0x000000a4b890723e */ /* 0x000fe200000010ff */
[----:B------:R-:W-:Y:S01]  /*a7d0*/  HMMA.16816.F32.BF16 R128, R192, R154, R128 ;  /* 0x0000009ac080723c */ /* 0x000fe20000041880 */
[----:B------:R2:W3:Y:S03]  /*a7e0*/  MUFU.EX2 R252, R138 ;  /* 0x0000008a00fc7308 */ /* 0x0004e60000000800 */
[----:B------:R-:W-:Y:S02]  /*a7f0*/  F2FP.BF16.PACK_AB R145, R186, R165 ;  /* 0x000000a5ba91723e */ /* 0x000fe400000010ff */
[----:B------:R-:W-:Y:S02]  /*a800*/  F2FP.BF16.PACK_AB R146, R170, R188 ;  /* 0x000000bcaa92723e */ /* 0x000fe400000010ff */
[----:B------:R-:W-:Y:S07]  /*a810*/  F2FP.BF16.PACK_AB R147, R168, R189 ;  /* 0x000000bda893723e */ /* 0x000fee00000010ff */
[-C--:B-1----:R-:W-:Y:S05]  /*a820*/  HMMA.16816.F32.BF16 R4, R144, R148.reuse, R4 ;  /* 0x000000949004723c */ /* 0x082fea0000041804 */
[--C-:B--2---:R-:W-:Y:S01]  /*a830*/  FFMA.FTZ R138, R207, c[0x0][0x2d0], -R134.reuse ;  /* 0x0000b400cf8a7a23 */ /* 0x104fe20000010886 */
[----:B---3--:R-:W-:Y:S03]  /*a840*/  F2FP.BF16.PACK_AB R154, R252, R169 ;  /* 0x000000a9fc9a723e */ /* 0x008fe600000010ff */
[----:B------:R1:W-:Y:S03]  /*a850*/  MUFU.EX2 R251, R138 ;  /* 0x0000008a00fb7308 */ /* 0x0003e60000000800 */
[--C-:B-1----:R-:W-:Y:S07]  /*a860*/  FFMA.FTZ R138, R208, c[0x0][0x2d0], -R134.reuse ;  /* 0x0000b400d08a7a23 */ /* 0x102fee0000010886 */
[----:B------:R1:W2:Y:S02]  /*a870*/  MUFU.EX2 R220, R138 ;  /* 0x0000008a00dc7308 */ /* 0x0002a40000000800 */
[--C-:B-1----:R-:W-:Y:S01]  /*a880*/  FFMA.FTZ R138, R211, c[0x0][0x2d0], -R134.reuse ;  /* 0x0000b400d38a7a23 */ /* 0x102fe20000010886 */
[----:B--2---:R-:W-:Y:S07]  /*a890*/  F2FP.BF16.PACK_AB R153, R220, R251 ;  /* 0x000000fbdc99723e */ /* 0x004fee00000010ff */
[----:B------:R1:W-:Y:S02]  /*a8a0*/  MUFU.EX2 R219, R138 ;  /* 0x0000008a00db7308 */ /* 0x0003e40000000800 */
[----:B-1----:R-:W-:Y:S08]  /*a8b0*/  FFMA.FTZ R138, R206, c[0x0][0x2d0], -R134 ;  /* 0x0000b400ce8a7a23 */ /* 0x002ff00000010886 */
[----:B------:R1:W2:Y:S02]  /*a8c0*/  MUFU.EX2 R201, R138 ;  /* 0x0000008a00c97308 */ /* 0x0002a40000000800 */
[--C-:B-1----:R-:W-:Y:S01]  /*a8d0*/  FFMA.FTZ R138, R223, c[0x0][0x2d0], -R141.reuse ;  /* 0x0000b400df8a7a23 */ /* 0x102fe2000001088d */
[----:B--2---:R-:W-:Y:S02]  /*a8e0*/  F2FP.BF16.PACK_AB R155, R201, R219 ;  /* 0x000000dbc99b723e */ /* 0x004fe400000010ff */
[----:B------:R-:W-:Y:S05]  /*a8f0*/  MOV R223, R168 ;  /* 0x000000a800df7202 */ /* 0x000fea0000000f00 */
[----:B------:R1:W-:Y:S01]  /*a900*/  MUFU.EX2 R217, R138 ;  /* 0x0000008a00d97308 */ /* 0x0003e20000000800 */
[C---:B------:R-:W-:Y:S08]  /*a910*/  HMMA.16816.F32.BF16 R8, R152.reuse, R148, R8 ;  /* 0x000000949808723c */ /* 0x040ff00000041808 */
[-C--:B------:R-:W-:Y:S08]  /*a920*/  HMMA.16816.F32.BF16 R12, R152, R150.reuse, R12 ;  /* 0x00000096980c723c */ /* 0x080ff0000004180c */
[C---:B------:R-:W-:Y:S01]  /*a930*/  HMMA.16816.F32.BF16 R16, R144.reuse, R150, R16 ;  /* 0x000000969010723c */ /* 0x040fe20000041810 */
[----:B------:R-:W2:Y:S03]  /*a940*/  LDSM.16.MT88.4 R148, [R227+0x2880] ;  /* 0x00288000e394783b */ /* 0x000ea60000004200 */
[--C-:B-1----:R-:W-:Y:S01]  /*a950*/  FFMA.FTZ R138, R244, c[0x0][0x2d0], -R141.reuse ;  /* 0x0000b400f48a7a23 */ /* 0x102fe2000001088d */
[----:B------:R-:W-:Y:S03]  /*a960*/  MOV R244, R170 ;  /* 0x000000aa00f47202 */ /* 0x000fe60000000f00 */
[-C--:B------:R-:W-:Y:S01]  /*a970*/  HMMA.16816.F32.BF16 R20, R144, R156.reuse, R20 ;  /* 0x0000009c9014723c */ /* 0x080fe20000041814 */
[----:B------:R1:W-:Y:S07]  /*a980*/  MUFU.EX2 R216, R138 ;  /* 0x0000008a00d87308 */ /* 0x0003ee0000000800 */
[C---:B------:R-:W-:Y:S08]  /*a990*/  HMMA.16816.F32.BF16 R24, R152.reuse, R156, R24 ;  /* 0x0000009c9818723c */ /* 0x040ff00000041818 */
[-C--:B------:R-:W-:Y:S08]  /*a9a0*/  HMMA.16816.F32.BF16 R28, R152, R158.reuse, R28 ;  /* 0x0000009e981c723c */ /* 0x080ff0000004181c */
[C---:B------:R-:W-:Y:S01]  /*a9b0*/  HMMA.16816.F32.BF16 R32, R144.reuse, R158, R32 ;  /* 0x0000009e9020723c */ /* 0x040fe20000041820 */
[----:B------:R-:W3:Y:S03]  /*a9c0*/  LDSM.16.MT88.4 R156, [R225+0x4080] ;  /* 0x00408000e19c783b */ /* 0x000ee60000004200 */
[--C-:B-1----:R-:W-:Y:S01]  /*a9d0*/  FFMA.FTZ R138, R221, c[0x0][0x2d0], -R142.reuse ;  /* 0x0000b400dd8a7a23 */ /* 0x102fe2000001088e */
[----:B------:R-:W-:Y:S03]  /*a9e0*/  MOV R221, R169 ;  /* 0x000000a900dd7202 */ /* 0x000fe60000000f00 */
[-C--:B------:R-:W-:Y:S01]  /*a9f0*/  HMMA.16816.F32.BF16 R36, R144, R160.reuse, R36 ;  /* 0x000000a09024723c */ /* 0x080fe20000041824 */
[----:B------:R1:W-:Y:S07]  /*aa00*/  MUFU.EX2 R211, R138 ;  /* 0x0000008a00d37308 */ /* 0x0003ee0000000800 */
[C---:B------:R-:W-:Y:S08]  /*aa10*/  HMMA.16816.F32.BF16 R40, R152.reuse, R160, R40 ;  /* 0x000000a09828723c */ /* 0x040ff00000041828 */
[-C--:B------:R-:W-:Y:S08]  /*aa20*/  HMMA.16816.F32.BF16 R44, R152, R162.reuse, R44 ;  /* 0x000000a2982c723c */ /* 0x080ff0000004182c */
[C---:B------:R-:W-:Y:S01]  /*aa30*/  HMMA.16816.F32.BF16 R48, R144.reuse, R162, R48 ;  /* 0x000000a29030723c */ /* 0x040fe20000041830 */
[----:B------:R-:W4:Y:S03]  /*aa40*/  LDSM.16.MT88.4 R160, [R226+0x4080] ;  /* 0x00408000e2a0783b */ /* 0x000f260000004200 */
[--C-:B-1----:R-:W-:Y:S01]  /*aa50*/  FFMA.FTZ R138, R222, c[0x0][0x2d0], -R142.reuse ;  /* 0x0000b400de8a7a23 */ /* 0x102fe2000001088e */
[----:B------:R-:W-:Y:S03]  /*aa60*/  MOV R222, R189 ;  /* 0x000000bd00de7202 */ /* 0x000fe60000000f00 */
[-C--:B--2---:R-:W-:Y:S01]  /*aa70*/  HMMA.16816.F32.BF16 R52, R144, R148.reuse, R52 ;  /* 0x000000949034723c */ /* 0x084fe20000041834 */
[----:B------:R1:W2:Y:S07]  /*aa80*/  MUFU.EX2 R209, R138 ;  /* 0x0000008a00d17308 */ /* 0x0002ae0000000800 */
[C---:B------:R-:W-:Y:S08]  /*aa90*/  HMMA.16816.F32.BF16 R56, R152.reuse, R148, R56 ;  /* 0x000000949838723c */ /* 0x040ff00000041838 */
[-C--:B------:R-:W-:Y:S08]  /*aaa0*/  HMMA.16816.F32.BF16 R60, R152, R150.reuse, R60 ;  /* 0x00000096983c723c */ /* 0x080ff0000004183c */
[C---:B------:R-:W-:Y:S01]  /*aab0*/  HMMA.16816.F32.BF16 R64, R144.reuse, R150, R64 ;  /* 0x000000969040723c */ /* 0x040fe20000041840 */
[----:B------:R-:W5:Y:S03]  /*aac0*/  LDSM.16.MT88.4 R148, [R228+0x4080] ;  /* 0x00408000e494783b */ /* 0x000f660000004200 */
[--C-:B-1----:R-:W-:Y:S01]  /*aad0*/  FFMA.FTZ R138, R248, c[0x0][0x2d0], -R141.reuse ;  /* 0x0000b400f88a7a23 */ /* 0x102fe2000001088d */
[----:B------:R-:W-:Y:S01]  /*aae0*/  MOV R248, R188 ;  /* 0x000000bc00f87202 */ /* 0x000fe20000000f00 */
[----:B------:R-:W-:Y:S01]  /*aaf0*/  FFMA.FTZ R141, R250, c[0x0][0x2d0], -R141 ;  /* 0x0000b400fa8d7a23 */ /* 0x000fe2000001088d */
[----:B------:R-:W-:Y:S01]  /*ab00*/  MOV R250, R187 ;  /* 0x000000bb00fa7202 */ /* 0x000fe20000000f00 */
[-C--:B---3--:R-:W-:Y:S01]  /*ab10*/  HMMA.16816.F32.BF16 R68, R144, R156.reuse, R68 ;  /* 0x0000009c9044723c */ /* 0x088fe20000041844 */
[----:B------:R1:W-:Y:S01]  /*ab20*/  MUFU.EX2 R210, R138 ;  /* 0x0000008a00d27308 */ /* 0x0003e20000000800 */
[----:B------:R-:W-:Y:S06]  /*ab30*/  LDSM.16.MT88.4 R188, [R228+0x3080] ;  /* 0x00308000e4bc783b */ /* 0x000fec0000004200 */
[C---:B------:R-:W-:Y:S03]  /*ab40*/  HMMA.16816.F32.BF16 R72, R152.reuse, R156, R72 ;  /* 0x0000009c9848723c */ /* 0x040fe60000041848 */
[----:B------:R2:W3:Y:S05]  /*ab50*/  MUFU.EX2 R208, R141 ;  /* 0x0000008d00d07308 */ /* 0x0004ea0000000800 */
[-C--:B------:R-:W-:Y:S08]  /*ab60*/  HMMA.16816.F32.BF16 R76, R152, R158.reuse, R76 ;  /* 0x0000009e984c723c */ /* 0x080ff0000004184c */
[C---:B------:R-:W-:Y:S01]  /*ab70*/  HMMA.16816.F32.BF16 R80, R144.reuse, R158, R80 ;  /* 0x0000009e9050723c */ /* 0x040fe20000041850 */
[----:B------:R-:W3:Y:S03]  /*ab80*/  LDSM.16.MT88.4 R156, [R227+0x4080] ;  /* 0x00408000e39c783b */ /* 0x000ee60000004200 */
[--C-:B-1----:R-:W-:Y:S01]  /*ab90*/  FFMA.FTZ R138, R245, c[0x0][0x2d0], -R142.reuse ;  /* 0x0000b400f58a7a23 */ /* 0x102fe2000001088e */
[----:B------:R-:W-:Y:S01]  /*aba0*/  MOV R245, R186 ;  /* 0x000000ba00f57202 */ /* 0x000fe20000000f00 */
[----:B------:R-:W-:Y:S01]  /*abb0*/  FFMA.FTZ R142, R247, c[0x0][0x2d0], -R142 ;  /* 0x0000b400f78e7a23 */ /* 0x000fe2000001088e */
[----:B------:R-:W-:Y:S01]  /*abc0*/  MOV R247, R185 ;  /* 0x000000b900f77202 */ /* 0x000fe20000000f00 */
[-C--:B----4-:R-:W-:Y:S01]  /*abd0*/  HMMA.16816.F32.BF16 R84, R144, R160.reuse, R84 ;  /* 0x000000a09054723c */ /* 0x090fe20000041854 */
[----:B------:R1:W-:Y:S03]  /*abe0*/  MUFU.EX2 R207, R138 ;  /* 0x0000008a00cf7308 */ /* 0x0003e60000000800 */
[----:B--2---:R-:W-:Y:S04]  /*abf0*/  F2FP.BF16.PACK_AB R141, R209, R211 ;  /* 0x000000d3d18d723e */ /* 0x004fe800000010ff */
[C---:B------:R-:W-:Y:S03]  /*ac00*/  HMMA.16816.F32.BF16 R88, R152.reuse, R160, R88 ;  /* 0x000000a09858723c */ /* 0x040fe60000041858 */
[----:B------:R3:W-:Y:S05]  /*ac10*/  MUFU.EX2 R206, R142 ;  /* 0x0000008e00ce7308 */ /* 0x0007ea0000000800 */
[-C--:B------:R-:W-:Y:S08]  /*ac20*/  HMMA.16816.F32.BF16 R92, R152, R162.reuse, R92 ;  /* 0x000000a2985c723c */ /* 0x080ff0000004185c */
[C---:B------:R-:W-:Y:S04]  /*ac30*/  HMMA.16816.F32.BF16 R96, R144.reuse, R162, R96 ;  /* 0x000000a29060723c */ /* 0x040fe80000041860 */
[--C-:B-1----:R-:W-:Y:S01]  /*ac40*/  FFMA.FTZ R138, R215, c[0x0][0x2d0], -R143.reuse ;  /* 0x0000b400d78a7a23 */ /* 0x102fe2000001088f */
[----:B------:R-:W-:Y:S03]  /*ac50*/  MOV R215, R184 ;  /* 0x000000b800d77202 */ /* 0x000fe60000000f00 */
[-C--:B-----5:R-:W-:Y:S01]  /*ac60*/  HMMA.16816.F32.BF16 R100, R144, R148.reuse, R100 ;  /* 0x000000949064723c */ /* 0x0a0fe20000041864 */
[----:B------:R1:W-:Y:S03]  /*ac70*/  MUFU.EX2 R205, R138 ;  /* 0x0000008a00cd7308 */ /* 0x0003e60000000800 */
[----:B---3--:R-:W-:Y:S04]  /*ac80*/  F2FP.BF16.PACK_AB R142, R208, R210 ;  /* 0x000000d2d08e723e */ /* 0x008fe800000010ff */
[C---:B------:R-:W-:Y:S08]  /*ac90*/  HMMA.16816.F32.BF16 R104, R152.reuse, R148, R104 ;  /* 0x000000949868723c */ /* 0x040ff00000041868 */
[-C--:B------:R-:W-:Y:S08]  /*aca0*/  HMMA.16816.F32.BF16 R108, R152, R150.reuse, R108 ;  /* 0x00000096986c723c */ /* 0x080ff0000004186c */
[C---:B------:R-:W-:Y:S04]  /*acb0*/  HMMA.16816.F32.BF16 R112, R144.reuse, R150, R112 ;  /* 0x000000969070723c */ /* 0x040fe80000041870 */
[--C-:B-1----:R-:W-:Y:S01]  /*acc0*/  FFMA.FTZ R138, R246, c[0x0][0x2d0], -R143.reuse ;  /* 0x0000b400f68a7a23 */ /* 0x102fe2000001088f */
[----:B------:R-:W-:Y:S02]  /*acd0*/  MOV R246, R183 ;  /* 0x000000b700f67202 */ /* 0x000fe40000000f00 */
[----:B------:R-:W-:Y:S01]  /*ace0*/  MOV R183, R181 ;  /* 0x000000b500b77202 */ /* 0x000fe20000000f00 */
[-C--:B------:R-:W-:Y:S01]  /*acf0*/  HMMA.16816.F32.BF16 R116, R144, R156.reuse, R116 ;  /* 0x0000009c9074723c */ /* 0x080fe20000041874 */
[----:B------:R1:W2:Y:S03]  /*ad00*/  MUFU.EX2 R203, R138 ;  /* 0x0000008a00cb7308 */ /* 0x0002a60000000800 */
[----:B------:R-:W-:Y:S02]  /*ad10*/  MOV R181, R175 ;  /* 0x000000af00b57202 */ /* 0x000fe40000000f00 */
[----:B------:R-:W-:Y:S02]  /*ad20*/  MOV R175, R173 ;  /* 0x000000ad00af7202 */ /* 0x000fe40000000f00 */
[C---:B------:R-:W-:Y:S04]  /*ad30*/  HMMA.16816.F32.BF16 R120, R152.reuse, R156, R120 ;  /* 0x0000009c9878723c */ /* 0x040fe80000041878 */
[----:B------:R-:W-:Y:S02]  /*ad40*/  MOV R173, R167 ;  /* 0x000000a700ad7202 */ /* 0x000fe40000000f00 */
[----:B------:R-:W-:Y:S02]  /*ad50*/  MOV R186, R175 ;  /* 0x000000af00ba7202 */ /* 0x000fe40000000f00 */
[-C--:B------:R-:W-:Y:S04]  /*ad60*/  HMMA.16816.F32.BF16 R124, R152, R158.reuse, R124 ;  /* 0x0000009e987c723c */ /* 0x080fe8000004187c */
[----:B------:R-:W-:Y:S04]  /*ad70*/  MOV R184, R173 ;  /* 0x000000ad00b87202 */ /* 0x000fe80000000f00 */
[----:B------:R-:W-:Y:S04]  /*ad80*/  HMMA.16816.F32.BF16 R128, R144, R158, R128 ;  /* 0x0000009e9080723c */ /* 0x000fe80000041880 */
[--C-:B-1----:R-:W-:Y:S01]  /*ad90*/  FFMA.FTZ R138, R249, c[0x0][0x2d0], -R143.reuse ;  /* 0x0000b400f98a7a23 */ /* 0x102fe2000001088f */
[----:B------:R-:W-:Y:S01]  /*ada0*/  MOV R249, R182 ;  /* 0x000000b600f97202 */ /* 0x000fe20000000f00 */
[----:B------:R-:W-:Y:S01]  /*adb0*/  FFMA.FTZ R143, R218, c[0x0][0x2d0], -R143 ;  /* 0x0000b400da8f7a23 */ /* 0x000fe2000001088f */
[----:B------:R-:W-:Y:S01]  /*adc0*/  MOV R218, R165 ;  /* 0x000000a500da7202 */ /* 0x000fe20000000f00 */
[----:B------:R1:W-:Y:S01]  /*add0*/  MUFU.EX2 R204, R138 ;  /* 0x0000008a00cc7308 */ /* 0x0003e20000000800 */
[----:B------:R-:W-:Y:S03]  /*ade0*/  MOV R182, R174 ;  /* 0x000000ae00b67202 */ /* 0x000fe60000000f00 */
[----:B------:R-:W-:Y:S02]  /*adf0*/  MOV R174, R172 ;  /* 0x000000ac00ae7202 */ /* 0x000fe40000000f00 */
[----:B------:R-:W-:Y:S02]  /*ae00*/  MOV R172, R166 ;  /* 0x000000a600ac7202 */ /* 0x000fe40000000f00 */
[----:B------:R-:W-:Y:S02]  /*ae10*/  MOV R185, R174 ;  /* 0x000000ae00b97202 */ /* 0x000fe40000000f00 */
[----:B------:R3:W4:Y:S01]  /*ae20*/  MUFU.EX2 R202, R143 ;  /* 0x0000008f00ca7308 */ /* 0x0007220000000800 */
[----:B--2---:R-:W-:Y:S01]  /*ae30*/  F2FP.BF16.PACK_AB R192, R203, R205 ;  /* 0x000000cdcbc0723e */ /* 0x004fe200000010ff */
[--C-:B-1----:R-:W-:Y:S01]  /*ae40*/  FFMA.FTZ R138, R213, c[0x0][0x2d0], -R134.reuse ;  /* 0x0000b400d58a7a23 */ /* 0x102fe20000010886 */
[----:B------:R-:W-:Y:S02]  /*ae50*/  MOV R213, R164 ;  /* 0x000000a400d57202 */ /* 0x000fe40000000f00 */
[----:B------:R-:W1:Y:S05]  /*ae60*/  LDSM.16.MT88.4 R164, [R225+0x3080] ;  /* 0x00308000e1a4783b */ /* 0x000e6a0000004200 */
[----:B------:R2:W-:Y:S01]  /*ae70*/  MUFU.EX2 R200, R138 ;  /* 0x0000008a00c87308 */ /* 0x0005e20000000800 */
[----:B---3--:R-:W-:Y:S02]  /*ae80*/  F2FP.BF16.PACK_AB R143, R206, R207 ;  /* 0x000000cfce8f723e */ /* 0x008fe400000010ff */
[----:B----4-:R-:W-:Y:S01]  /*ae90*/  F2FP.BF16.PACK_AB R194, R202, R204 ;  /* 0x000000cccac2723e */ /* 0x010fe200000010ff */
[--C-:B--2---:R-:W-:Y:S01]  /*aea0*/  FFMA.FTZ R138, R212, c[0x0][0x2d0], -R134.reuse ;  /* 0x0000b400d48a7a23 */ /* 0x104fe20000010886 */
[----:B------:R-:W-:Y:S05]  /*aeb0*/  MOV R212, R139 ;  /* 0x0000008b00d47202 */ /* 0x000fea0000000f00 */
[----:B------:R2:W3:Y:S02]  /*aec0*/  MUFU.EX2 R139, R138 ;  /* 0x0000008a008b7308 */ /* 0x0004e40000000800 */
[--C-:B--2---:R-:W-:Y:S01]  /*aed0*/  FFMA.FTZ R138, R214, c[0x0][0x2d0], -R134.reuse ;  /* 0x0000b400d68a7a23 */ /* 0x104fe20000010886 */
[----:B------:R-:W-:Y:S01]  /*aee0*/  MOV R214, R183 ;  /* 0x000000b700d67202 */ /* 0x000fe20000000f00 */
[----:B------:R-:W-:Y:S01]  /*aef0*/  FFMA.FTZ R134, R140, c[0x0][0x2d0], -R134 ;  /* 0x0000b4008c867a23 */ /* 0x000fe20000010886 */
[----:B------:R-:W-:Y:S02]  /*af00*/  MOV R183, R172 ;  /* 0x000000ac00b77202 */ /* 0x000fe40000000f00 */
[----:B------:R-:W2:Y:S03]  /*af10*/  LDSM.16.MT88.4 R172, [R226+0x3080] ;  /* 0x00308000e2ac783b */ /* 0x000ea60000004200 */
[----:B------:R-:W-:Y:S01]  /*af20*/  MUFU.EX2 R138, R138 ;  /* 0x0000008a008a7308 */ /* 0x000fe20000000800 */
[----:B------:R-:W-:Y:S02]  /*af30*/  F2FP.BF16.PACK_AB R140, R216, R217 ;  /* 0x000000d9d88c723e */ /* 0x000fe400000010ff */
[----:B---3--:R-:W-:Y:S05]  /*af40*/  F2FP.BF16.PACK_AB R193, R139, R200 ;  /* 0x000000c88bc1723e */ /* 0x008fea00000010ff */
[-C--:B-1----:R-:W-:Y:S01]  /*af50*/  HMMA.16816.F32.BF16 R144, R140, R164.reuse, R4 ;  /* 0x000000a48c90723c */ /* 0x082fe20000041804 */
[----:B------:R-:W1:Y:S01]  /*af60*/  LDSM.16.MT88.4 R4, [R225+0x4880] ;  /* 0x00488000e104783b */ /* 0x000e620000004200 */
[----:B------:R-:W3:Y:S03]  /*af70*/  MUFU.EX2 R134, R134 ;  /* 0x0000008600867308 */ /* 0x000ee60000000800 */
[----:B---3--:R-:W-:Y:S07]  /*af80*/  F2FP.BF16.PACK_AB R195, R134, R138 ;  /* 0x0000008a86c3723e */ /* 0x008fee00000010ff */
[C---:B------:R-:W-:Y:S01]  /*af90*/  HMMA.16816.F32.BF16 R148, R192.reuse, R164, R8 ;  /* 0x000000a4c094723c */ /* 0x040fe20000041808 */
[----:B------:R-:W3:Y:S07]  /*afa0*/  LDSM.16.MT88.4 R8, [R226+0x4880] ;  /* 0x00488000e208783b */ /* 0x000eee0000004200 */
[-C--:B------:R-:W-:Y:S01]  /*afb0*/  HMMA.16816.F32.BF16 R152, R192, R166.reuse, R12 ;  /* 0x000000a6c098723c */ /* 0x080fe2000004180c */
[----:B------:R-:W4:Y:S07]  /*afc0*/  LDSM.16.MT88.4 R12, [R228+0x4880] ;  /* 0x00488000e40c783b */ /* 0x000f2e0000004200 */
[C---:B------:R-:W-:Y:S01]  /*afd0*/  HMMA.16816.F32.BF16 R156, R140.reuse, R166, R16 ;  /* 0x000000a68c9c723c */ /* 0x040fe20000041810 */
[----:B------:R-:W5:Y:S07]  /*afe0*/  LDSM.16.MT88.4 R16, [R227+0x4880] ;  /* 0x00488000e310783b */ /* 0x000f6e0000004200 */
[-C--:B--2---:R-:W-:Y:S01]  /*aff0*/  HMMA.16816.F32.BF16 R160, R140, R172.reuse, R20 ;  /* 0x000000ac8ca0723c */ /* 0x084fe20000041814 */
[----:B------:R-:W2:Y:S06]  /*b000*/  LDL.LU R20, [R1+0x10] ;  /* 0x0000100001147983 */ /* 0x000eac0000300800 */
[----:B------:R-:W-:Y:S01]  /*b010*/  MOV R23, R186 ;  /* 0x000000ba00177202 */ /* 0x000fe20000000f00 */
[C---:B------:R-:W-:Y:S04]  /*b020*/  HMMA.16816.F32.BF16 R164, R192.reuse, R172, R24 ;  /* 0x000000acc0a4723c */ /* 0x040fe80000041818 */
[----:B------:R-:W-:Y:S02]  /*b030*/  MOV R22, R185 ;  /* 0x000000b900167202 */ /* 0x000fe40000000f00 */
[----:B------:R-:W-:Y:S02]  /*b040*/  MOV R21, R184 ;  /* 0x000000b800157202 */ /* 0x000fe40000000f00 */
[----:B------:R-:W-:Y:S02]  /*b050*/  MOV R24, R171 ;  /* 0x000000ab00187202 */ /* 0x000fe40000000f00 */
[-C--:B------:R-:W-:Y:S01]  /*b060*/  HMMA.16816.F32.BF16 R168, R192, R174.reuse, R28 ;  /* 0x000000aec0a8723c */ /* 0x080fe2000004181c */
[----:B------:R-:W2:Y:S02]  /*b070*/  LDL.LU R28, [R1+0x8] ;  /* 0x00000800011c7983 */ /* 0x000ea40000300800 */
[----:B------:R-:W-:Y:S02]  /*b080*/  MOV R27, R183 ;  /* 0x000000b7001b7202 */ /* 0x000fe40000000f00 */
[----:B------:R-:W-:Y:S02]  /*b090*/  MOV R26, R182 ;  /* 0x000000b6001a7202 */ /* 0x000fe40000000f00 */
[----:B------:R-:W-:Y:S01]  /*b0a0*/  MOV R25, R181 ;  /* 0x000000b500197202 */ /* 0x000fe20000000f00 */
[C---:B------:R-:W-:Y:S01]  /*b0b0*/  HMMA.16816.F32.BF16 R172, R140.reuse, R174, R32 ;  /* 0x000000ae8cac723c */ /* 0x040fe20000041820 */
[----:B------:R-:W2:Y:S03]  /*b0c0*/  LDL.LU R33, [R1+0xc] ;  /* 0x00000c0001217983 */ /* 0x000ea60000300800 */
[----:B------:R-:W-:Y:S01]  /*b0d0*/  MOV R30, R179 ;  /* 0x000000b3001e7202 */ /* 0x000fe20000000f00 */
[----:B------:R-:W2:Y:S01]  /*b0e0*/  LDL.LU R35, [R1+0x4] ;  /* 0x0000040001237983 */ /* 0x000ea20000300800 */
[----:B------:R-:W-:Y:S02]  /*b0f0*/  MOV R31, R178 ;  /* 0x000000b2001f7202 */ /* 0x000fe40000000f00 */
[----:B------:R-:W-:Y:S04]  /*b100*/  MOV R32, R177 ;  /* 0x000000b100207202 */ /* 0x000fe80000000f00 */
[----:B------:R-:W-:Y:S02]  /*b110*/  MOV R34, R176 ;  /* 0x000000b000227202 */ /* 0x000fe40000000f00 */
[-C--:B------:R-:W-:Y:S03]  /*b120*/  HMMA.16816.F32.BF16 R176, R140, R188.reuse, R36 ;  /* 0x000000bc8cb0723c */ /* 0x080fe60000041824 */
[----:B------:R-:W-:Y:S05]  /*b130*/  MOV R29, R180 ;  /* 0x000000b4001d7202 */ /* 0x000fea0000000f00 */
        /* <DEDUP_REMOVED lines=8> */
[C---:B------:R-:W-:Y:S08]  /*b1c0*/  HMMA.16816.F32.BF16 R72, R192.reuse, R4, R72 ;  /* 0x00000004c048723c */ /* 0x040ff00000041848 */
[-C--:B------:R-:W-:Y:S08]  /*b1d0*/  HMMA.16816.F32.BF16 R76, R192, R6.reuse, R76 ;  /* 0x00000006c04c723c */ /* 0x080ff0000004184c */
[C---:B------:R-:W-:Y:S08]  /*b1e0*/  HMMA.16816.F32.BF16 R80, R140.reuse, R6, R80 ;  /* 0x000000068c50723c */ /* 0x040ff00000041850 */
[-C--:B---3--:R-:W-:Y:S08]  /*b1f0*/  HMMA.16816.F32.BF16 R84, R140, R8.reuse, R84 ;  /* 0x000000088c54723c */ /* 0x088ff00000041854 */
[C---:B------:R-:W-:Y:S08]  /*b200*/  HMMA.16816.F32.BF16 R88, R192.reuse, R8, R88 ;  /* 0x00000008c058723c */ /* 0x040ff00000041858 */
[-C--:B------:R-:W-:Y:S08]  /*b210*/  HMMA.16816.F32.BF16 R92, R192, R10.reuse, R92 ;  /* 0x0000000ac05c723c */ /* 0x080ff0000004185c */
[C---:B------:R-:W-:Y:S08]  /*b220*/  HMMA.16816.F32.BF16 R96, R140.reuse, R10, R96 ;  /* 0x0000000a8c60723c */ /* 0x040ff00000041860 */
[-C--:B----4-:R-:W-:Y:S08]  /*b230*/  HMMA.16816.F32.BF16 R100, R140, R12.reuse, R100 ;  /* 0x0000000c8c64723c */ /* 0x090ff00000041864 */
[C---:B------:R-:W-:Y:S08]  /*b240*/  HMMA.16816.F32.BF16 R104, R192.reuse, R12, R104 ;  /* 0x0000000cc068723c */ /* 0x040ff00000041868 */
[-C--:B------:R-:W-:Y:S08]  /*b250*/  HMMA.16816.F32.BF16 R108, R192, R14.reuse, R108 ;  /* 0x0000000ec06c723c */ /* 0x080ff0000004186c */
[C---:B------:R-:W-:Y:S08]  /*b260*/  HMMA.16816.F32.BF16 R112, R140.reuse, R14, R112 ;  /* 0x0000000e8c70723c */ /* 0x040ff00000041870 */
[-C--:B-----5:R-:W-:Y:S08]  /*b270*/  HMMA.16816.F32.BF16 R116, R140, R16.reuse, R116 ;  /* 0x000000108c74723c */ /* 0x0a0ff00000041874 */
[C---:B------:R-:W-:Y:S08]  /*b280*/  HMMA.16816.F32.BF16 R120, R192.reuse, R16, R120 ;  /* 0x00000010c078723c */ /* 0x040ff00000041878 */
[-C--:B------:R-:W-:Y:S08]  /*b290*/  HMMA.16816.F32.BF16 R124, R192, R18.reuse, R124 ;  /* 0x00000012c07c723c */ /* 0x080ff0000004187c */
[----:B------:R-:W-:Y:S04]  /*b2a0*/  HMMA.16816.F32.BF16 R128, R140, R18, R128 ;  /* 0x000000128c80723c */ /* 0x000fe80000041880 */
[----:B--2---:R-:W-:Y:S04]  /*b2b0*/  FFMA.FTZ R4, R2, R28, R29 ;  /* 0x0000001c02047223 */ /* 0x004fe8000001001d */
[----:B------:R-:W-:Y:S04]  /*b2c0*/  FADD.FTZ R4, R24, R4 ;  /* 0x0000000418047221 */ /* 0x000fe80000010000 */
[----:B------:R-:W-:Y:S02]  /*b2d0*/  FFMA.FTZ R133, R133, R33, R32 ;  /* 0x0000002185857223 */ /* 0x000fe40000010020 */
[----:B------:R-:W-:Y:S02]  /*b2e0*/  FADD.FTZ R5, R27, R4 ;  /* 0x000000041b057221 */ /* 0x000fe40000010000 */
[----:B------:R-:W-:Y:S02]  /*b2f0*/  FFMA.FTZ R132, R132, R35, R34 ;  /* 0x0000002384847223 */ /* 0x000fe40000010022 */
[----:B------:R-:W-:Y:S02]  /*b300*/  FADD.FTZ R2, R30, R133 ;  /* 0x000000851e027221 */ /* 0x000fe40000010000 */
[----:B------:R-:W-:Y:S02]  /*b310*/  FADD.FTZ R132, R31, R132 ;  /* 0x000000841f847221 */ /* 0x000fe40000010000 */
[----:B------:R-:W-:Y:S02]  /*b320*/  FADD.FTZ R2, R25, R2 ;  /* 0x0000000219027221 */ /* 0x000fe40000010000 */
[----:B------:R-:W-:Y:S02]  /*b330*/  FFMA.FTZ R4, R0, R20, R21 ;  /* 0x0000001400047223 */ /* 0x000fe40000010015 */
[----:B------:R-:W-:Y:S02]  /*b340*/  FADD.FTZ R132, R26, R132 ;  /* 0x000000841a847221 */ /* 0x000fe40000010000 */
        /* <DEDUP_REMOVED lines=35> */
[----:B------:R1:W-:Y:S01]  /*b580*/  STL [R1+0xc], R6 ;  /* 0x00000c0601007387 */ /* 0x0003e20000100800 */
[----:B------:R-:W-:Y:S01]  /*b590*/  FADD.FTZ R4, R204, R4 ;  /* 0x00000004cc047221 */ /* 0x000fe20000010000 */
[----:B------:R-:W-:Y:S01]  /*b5a0*/  MOV R139, R3 ;  /* 0x00000003008b7202 */ /* 0x000fe20000000f00 */
[----:B------:R-:W-:Y:S01]  /*b5b0*/  FADD.FTZ R0, R138, R2 ;  /* 0x000000028a007221 */ /* 0x000fe20000010000 */
[----:B------:R1:W-:Y:S01]  /*b5c0*/  STL [R1+0x4], R5 ;  /* 0x0000040501007387 */ /* 0x0003e20000100800 */
[----:B------:R-:W-:Y:S01]  /*b5d0*/  FADD.FTZ R2, R202, R4 ;  /* 0x00000004ca027221 */ /* 0x000fe20000010000 */
[----:B------:R-:W-:Y:S01]  /*b5e0*/  MOV R138, R135 ;  /* 0x00000087008a7202 */ /* 0x000fe20000000f00 */
[----:B------:R-:W-:Y:S01]  /*b5f0*/  FADD.FTZ R0, R134, R0 ;  /* 0x0000000086007221 */ /* 0x000fe20000010000 */
[----:B------:R-:W-:Y:S02]  /*b600*/  MOV R134, R136 ;  /* 0x0000008800867202 */ /* 0x000fe40000000f00 */
[----:B------:R1:W-:Y:S04]  /*b610*/  STL [R1+0x8], R2 ;  /* 0x0000080201007387 */ /* 0x0003e80000100800 */
[----:B------:R1:W-:Y:S01]  /*b620*/  STL [R1+0x10], R0 ;  /* 0x0000100001007387 */ /* 0x0003e20000100800 */
[----:B------:R-:W-:-:S05]  /*b630*/  @P0 BRA `(.L_x_918) ;  /* 0xffffb48000000947 */ /* 0x000fca000383ffff */
.L_x_901:
[----:B------:R-:W2:Y:S01]  /*b640*/  S2UR UR7, SR_CTAID.X ;  /* 0x00000000000779c3 */ /* 0x000ea20000002500 */
[----:B------:R-:W-:Y:S01]  /*b650*/  ULDC.64 UR4, c[0x0][0x2c8] ;  /* 0x0000b20000047ab9 */ /* 0x000fe20000000a00 */
[----:B------:R-:W-:Y:S01]  /*b660*/  PLOP3.LUT P0, PT, PT, PT, UP2, 0x40, 0x0 ;  /* 0x000000000000781c */ /* 0x000fe20003f0e828 */
[----:B--2---:R-:W-:-:S04]  /*b670*/  ULEA UR7, UR7, 0x7f, 0x7 ;  /* 0x0000007f07077891 */ /* 0x004fc8000f8e383f */
[----:B------:R-:W-:-:S03]  /*b680*/  UIMAD.WIDE.U32 UR16, UR7, UR4, URZ ;  /* 0x00000004071072a5 */ /* 0x000fc6000f8e003f */
[----:B------:R-:W-:Y:S02]  /*b690*/  ULDC UR4, c[0x0][0x168] ;  /* 0x00005a0000047ab9 */ /* 0x000fe40000000800 */
[----:B------:R-:W-:Y:S02]  /*b6a0*/  @UP3 USHF.R.U32.HI UR7, URZ, UR5, UR17 ;  /* 0x000000053f073299 */ /* 0x000fe40008011611 */
[----:B------:R-:W-:Y:S02]  /*b6b0*/  UIADD3 UR4, -UR4, 0x1, URZ ;  /* 0x0000000104047890 */ /* 0x000fe4000fffe13f */
[----:B------:R-:W-:Y:S02]  /*b6c0*/  ULDC UR5, c[0x0][0x1d0] ;  /* 0x0000740000057ab9 */ /* 0x000fe40000000800 */
[----:B------:R-:W-:-:S03]  /*b6d0*/  UIADD3 UR16, UR7, UR5, UR4 ;  /* 0x0000000507107290 */ /* 0x000fc6000fffe004 */
[----:B------:R-:W-:Y:S02]  /*b6e0*/  ULDC UR7, c[0x0][0x324] ;  /* 0x0000c90000077ab9 */ /* 0x000fe40000000800 */
[----:B------:R-:W-:Y:S01]  /*b6f0*/  UIADD3 UR7, UR16, -UR7, URZ ;  /* 0x8000000710077290 */ /* 0x000fe2000fffe03f */
[----:B------:R-:W-:Y:S05]  /*b700*/  @P0 BRA `(.L_x_919) ;  /* 0x0000016000000947 */ /* 0x000fea0003800000 */
[----:B------:R-:W-:-:S06]  /*b710*/  UISETP.GT.AND UP0, UPT, UR16, -0x1, UPT ;  /* 0xffffffff1000788c */ /* 0x000fcc000bf04270 */
[----:B------:R-:W-:-:S13]  /*b720*/  PLOP3.LUT P0, PT, PT, PT, UP0, 0x80, 0x0 ;  /* 0x000000000000781c */ /* 0x000fda0003f0f008 */
[----:B------:R-:W-:Y:S05]  /*b730*/  @P0 BRA `(.L_x_920) ;  /* 0x0000009000000947 */ /* 0x000fea0003800000 */
[----:B------:R-:W-:Y:S02]  /*b740*/  ULDC UR4, c[0x0][0x32c] ;  /* 0x0000cb0000047ab9 */ /* 0x000fe40000000800 */
[----:B------:R-:W-:Y:S02]  /*b750*/  UISETP.NE.AND UP0, UPT, UR4, 0x1, UPT ;  /* 0x000000010400788c */ /* 0x000fe4000bf05270 */
[----:B------:R-:W-:Y:S02]  /*b760*/  ULOP3.LUT UR16, URZ, UR16, URZ, 0x33, !UPT ;  /* 0x000000103f107292 */ /* 0x000fe4000f8e333f */
[----:B------:R-:W-:Y:S02]  /*b770*/  ULDC.64 UR4, c[0x0][0x330] ;  /* 0x0000cc0000047ab9 */ /* 0x000fe40000000a00 */
[----:B------:R-:W-:-:S07]  /*b780*/  UIMAD.WIDE.U32 UR18, UR16, UR4, URZ ;  /* 0x00000004101272a5 */ /* 0x000fce000f8e003f */
[----:B------:R-:W-:Y:S02]  /*b790*/  @UP0 UMOV UR17, UR19 ;  /* 0x0000001300110c82 */ /* 0x000fe40008000000 */
[----:B------:R-:W-:-:S04]  /*b7a0*/  @UP0 USHF.R.U32.HI UR16, URZ, UR5, UR17 ;  /* 0x000000053f100299 */ /* 0x000fc80008011611 */
[----:B------:R-:W-:Y:S01]  /*b7b0*/  ULOP3.LUT UR16, URZ, UR16, URZ, 0x33, !UPT ;  /* 0x000000103f107292 */ /* 0x000fe2000f8e333f */
[----:B------:R-:W-:Y:S05]  /*b7c0*/  BRA `(.L_x_921) ;  /* 0x0000006000007947 */ /* 0x000fea0003800000 */
.L_x_920:
[----:B------:R-:W-:Y:S02]  /*b7d0*/  ULDC UR4, c[0x0][0x32c] ;  /* 0x0000cb0000047ab9 */ /* 0x000fe40000000800 */
[----:B------:R-:W-:-:S03]  /*b7e0*/  UISETP.NE.AND UP0, UPT, UR4, 0x1, UPT ;  /* 0x000000010400788c */ /* 0x000fc6000bf05270 */
[----:B------:R-:W-:Y:S02]  /*b7f0*/  ULDC.64 UR4, c[0x0][0x330] ;  /* 0x0000cc0000047ab9 */ /* 0x000fe40000000a00 */
[----:B------:R-:W-:-:S07]  /*b800*/  UIMAD.WIDE.U32 UR18, UR16, UR4, URZ ;  /* 0x00000004101272a5 */ /* 0x000fce000f8e003f */
[----:B------:R-:W-:Y:S02]  /*b810*/  @UP0 UMOV UR17, UR19 ;  /* 0x0000001300110c82 */ /* 0x000fe40008000000 */
[----:B------:R-:W-:Y:S02]  /*b820*/  @UP0 USHF.R.U32.HI UR16, URZ, UR5, UR17 ;  /* 0x000000053f100299 */ /* 0x000fe40008011611 */
.L_x_921:
[----:B------:R-:W-:Y:S02]  /*b830*/  ULDC UR4, c[0x0][0x32c] ;  /* 0x0000cb0000047ab9 */ /* 0x000fe40000000800 */
[----:B------:R-:W-:-:S04]  /*b840*/  UIMAD UR4, UR16, UR4, URZ ;  /* 0x00000004100472a4 */ /* 0x000fc8000f8e023f */
[----:B------:R-:W-:-:S04]  /*b850*/  UISETP.LT.AND UP0, UPT, UR7, UR4, UPT ;  /* 0x000000040700728c */ /* 0x000fc8000bf01270 */
[----:B------:R-:W-:-:S04]  /*b860*/  USEL UR7, UR7, UR4, !UP0 ;  /* 0x0000000407077287 */ /* 0x000fc8000c000000 */
.L_x_919:
[----:B------:R-:W-:-:S04]  /*b870*/  UIADD3 UR7, UR7, 0x2f, URZ ;  /* 0x0000002f07077890 */ /* 0x000fc8000fffe03f */
[----:B------:R-:W-:-:S04]  /*b880*/  UIMAD.WIDE UR4, UR7, 0x2aaaaaab, URZ ;  /* 0x2aaaaaab070478a5 */ /* 0x000fc8000f8e023f */
[----:B------:R-:W-:-:S04]  /*b890*/  USHF.R.U32.HI UR4, URZ, 0x1f, UR5 ;  /* 0x0000001f3f047899 */ /* 0x000fc80008011605 */
[----:B------:R-:W-:-:S04]  /*b8a0*/  ULEA.HI.SX32 UR4, UR5, UR4, 0x1d ;  /* 0x0000000405047291 */ /* 0x000fc8000f8fea3f */
[----:B------:R-:W-:-:S04]  /*b8b0*/  UISETP.LT.AND UP0, UPT, UR8, UR4, UPT ;  /* 0x000000040800728c */ /* 0x000fc8000bf01270 */
[----:B------:R-:W-:-:S06]  /*b8c0*/  USEL UR4, UR8, UR4, !UP0 ;  /* 0x0000000408047287 */ /* 0x000fcc000c000000 */
[----:B------:R-:W-:-:S13]  /*b8d0*/  ISETP.GE.AND P0, PT, R242, UR4, PT ;  /* 0x00000004f2007c0c */ /* 0x000fda000bf06270 */
[----:B------:R-:W-:Y:S05]  /*b8e0*/  @!P0 BRA `(.L_x_922) ;  /* 0x0000364000008947 */ /* 0x000fea0003800000 */
[----:B------:R-:W-:Y:S01]  /*b8f0*/  MOV R132, R136 ;  /* 0x0000008800847202 */ /* 0x000fe20000000f00 */
[----:B------:R-:W-:Y:S01]  /*b900*/  IMAD.MOV.U32 R139, RZ, RZ, R3 ;  /* 0x000000ffff8b7224 */ /* 0x000fe200078e0003 */
[----:B-1----:R-:W-:Y:S01]  /*b910*/  MOV R2, R137 ;  /* 0x0000008900027202 */ /* 0x002fe20000000f00 */
[----:B------:R-:W-:Y:S01]  /*b920*/  IMAD.MOV.U32 R244, RZ, RZ, R242 ;  /* 0x000000fffff47224 */ /* 0x000fe200078e00f2 */
[----:B------:R-:W-:Y:S02]  /*b930*/  MOV R138, R135 ;  /* 0x00000087008a7202 */ /* 0x000fe40000000f00 */
.L_x_923:
[----:B--2---:R-:W2:Y:S01]  /*b940*/  LDL.64 R40, [R1+0x20] ;  /* 0x0000200001287983 */ /* 0x004ea20000100a00 */
[----:B------:R-:W-:Y:S05]  /*b950*/  DEPBAR.LE SB0, 0x0 ;  /* 0x000080000000791a */ /* 0x000fea0000000000 */
[----:B------:R-:W-:Y:S01]  /*b960*/  BAR.SYNC.DEFER_BLOCKING 0x0 ;  /* 0x0000000000007b1d */ /* 0x000fe20000010000 */
[C---:B------:R-:W-:Y:S02]  /*b970*/  ISETP.LT.AND P6, PT, R244.reuse, UR8, PT ;  /* 0x00000008f4007c0c */ /* 0x040fe4000bfc1270 */
[C---:B------:R-:W-:Y:S11]  /*b980*/  IADD3 R242, R244.reuse, -0x1, RZ ;  /* 0xfffffffff4f27810 */ /* 0x040ff60007ffe0ff */
[----:B---3--:R-:W-:Y:S01]  /*b990*/  @!P6 SHF.R.S32.HI R0, RZ, 0x1f, R244 ;  /* 0x0000001fff00e819 */ /* 0x008fe200000114f4 */
[----:B------:R-:W-:Y:S04]  /*b9a0*/  @!P6 IMAD.WIDE.U32 R36, R244, c[0x0][0x208], RZ ;  /* 0x00008200f424ea25 */ /* 0x000fe800078e00ff */
[----:B------:R-:W-:Y:S04]  /*b9b0*/  @!P6 IMAD R0, R0, c[0x0][0x208], RZ ;  /* 0x000082000000ea24 */ /* 0x000fe800078e02ff */
[----:B------:R-:W-:Y:S01]  /*b9c0*/  @!P6 IMAD R0, R244, c[0x0][0x20c], R0 ;  /* 0x00008300f400ea24 */ /* 0x000fe200078e0200 */
[----:B------:R-:W3:Y:S04]  /*b9d0*/  LDL.64 R38, [R1+0x40] ;  /* 0x0000400001267983 */ /* 0x000ee80000100a00 */
[----:B------:R-:W-:Y:S02]  /*b9e0*/  @!P6 IADD3 R0, R37, R0, RZ ;  /* 0x000000002500e210 */ /* 0x000fe40007ffe0ff */
[----:B-----5:R-:W-:Y:S03]  /*b9f0*/  LDSM.16.M88.4 R48, [R231+0x8080] ;  /* 0x00808000e730783b */ /* 0x020fe60000000200 */
[----:B------:R-:W-:Y:S05]  /*ba00*/  @!P6 IMAD R0, R0, 0x30, RZ ;  /* 0x000000300000e824 */ /* 0x000fea00078e02ff */
[----:B------:R-:W1:Y:S08]  /*ba10*/  LDSM.16.M88.4 R16, [R224+0x5080] ;  /* 0x00508000e010783b */ /* 0x000e700000000200 */
[----:B------:R-:W4:Y:S08]  /*ba20*/  LDSM.16.M88.4 R44, [R231+0xa080] ;  /* 0x00a08000e72c783b */ /* 0x000f300000000200 */
[----:B------:R-:W4:Y:S08]  /*ba30*/  LDSM.16.M88.4 R32, [R224+0x5880] ;  /* 0x00588000e020783b */ /* 0x000f300000000200 */
[----:B------:R-:W2:Y:S08]  /*ba40*/  LDSM.16.M88.4 R140, [R224+0x6080] ;  /* 0x00608000e08c783b */ /* 0x000eb00000000200 */
[----:B------:R-:W-:Y:S01]  /*ba50*/  LDSM.16.M88.4 R192, [R233+0x8080] ;  /* 0x00808000e9c0783b */ /* 0x000fe20000000200 */
[-C--:B-1----:R-:W-:Y:S07]  /*ba60*/  HMMA.16816.F32.BF16 R4, R48, R16.reuse, RZ ;  /* 0x000000103004723c */ /* 0x082fee00000418ff */
[----:B------:R-:W1:Y:S01]  /*ba70*/  LDSM.16.M88.4 R196, [R235] ;  /* 0x00000000ebc4783b */ /* 0x000e620000000200 */
[C---:B----4-:R-:W-:Y:S07]  /*ba80*/  HMMA.16816.F32.BF16 R8, R44.reuse, R16, RZ ;  /* 0x000000102c08723c */ /* 0x050fee00000418ff */
[----:B------:R-:W4:Y:S01]  /*ba90*/  LDSM.16.M88.4 R200, [R233+0xa080] ;  /* 0x00a08000e9c8783b */ /* 0x000f220000000200 */
[-C--:B------:R-:W-:Y:S07]  /*baa0*/  HMMA.16816.F32.BF16 R12, R44, R18.reuse, RZ ;  /* 0x000000122c0c723c */ /* 0x080fee00000418ff */
[----:B------:R-:W1:Y:S01]  /*bab0*/  LDSM.16.M88.4 R204, [R241] ;  /* 0x00000000f1cc783b */ /* 0x000e620000000200 */
[C---:B------:R-:W-:Y:S07]  /*bac0*/  HMMA.16816.F32.BF16 R16, R48.reuse, R18, RZ ;  /* 0x000000123010723c */ /* 0x040fee00000418ff */
[----:B------:R-:W1:Y:S01]  /*bad0*/  LDSM.16.M88.4 R208, [R240] ;  /* 0x00000000f0d0783b */ /* 0x000e620000000200 */
[-C--:B------:R-:W-:Y:S08]  /*bae0*/  HMMA.16816.F32.BF16 R20, R48, R32.reuse, RZ ;  /* 0x000000203014723c */ /* 0x080ff000000418ff */
[C---:B------:R-:W-:Y:S08]  /*baf0*/  HMMA.16816.F32.BF16 R24, R44.reuse, R32, RZ ;  /* 0x000000202c18723c */ /* 0x040ff000000418ff */
[-C--:B------:R-:W-:Y:S08]  /*bb00*/  HMMA.16816.F32.BF16 R28, R44, R34.reuse, RZ ;  /* 0x000000222c1c723c */ /* 0x080ff000000418ff */
[C---:B------:R-:W-:Y:S04]  /*bb10*/  HMMA.16816.F32.BF16 R32, R48.reuse, R34, RZ ;  /* 0x000000223020723c */ /* 0x040fe800000418ff */
[----:B--2---:R-:W-:Y:S02]  /*bb20*/  @!P6 MOV R135, R41 ;  /* 0x000000290087e202 */ /* 0x004fe40000000f00 */
[----:B---3--:R-:W-:Y:S06]  /*bb30*/  @!P6 MOV R134, R38 ;  /* 0x000000260086e202 */ /* 0x008fec0000000f00 */
        /* <DEDUP_REMOVED lines=21> */
[----:B------:R-:W-:Y:S02]  /*bc90*/  @!P6 IADD3 R140, P0, R134, UR10, RZ ;  /* 0x0000000a868cec10 */ /* 0x000fe4000ff1e0ff */
[----:B------:R-:W-:Y:S01]  /*bca0*/  ISETP.GT.AND P5, PT, R244, UR8, PT ;  /* 0x00000008f4007c0c */ /* 0x000fe2000bfa4270 */
[C---:B----4-:R-:W-:Y:S01]  /*bcb0*/  HMMA.16816.F32.BF16 R8, R200.reuse, R196, R8 ;  /* 0x000000c4c808723c */ /* 0x050fe20000041808 */
[----:B------:R3:W-:Y:S03]  /*bcc0*/  @!P6 LDGSTS.E.BYPASS.LTC128B.128 [R243+0x2880], [R134.64], !P4 ;  /* 0x0288000086f3efae */ /* 0x0007e6000e101d4e */
[----:B------:R-:W-:Y:S04]  /*bcd0*/  @!P6 IADD3.X R141, R135, UR11, RZ, P0, !PT ;  /* 0x0000000b878dec10 */ /* 0x000fe800087fe4ff */
[-C--:B------:R-:W-:Y:S01]  /*bce0*/  HMMA.16816.F32.BF16 R12, R200, R198.reuse, R12 ;  /* 0x000000c6c80c723c */ /* 0x080fe2000004180c */
[----:B------:R3:W-:Y:S07]  /*bcf0*/  @!P6 LDGSTS.E.BYPASS.LTC128B.128 [R243+0x4080], [R134.64+0x80], !P3 ;  /* 0x0408008086f3efae */ /* 0x0007ee000d901d4e */
[C---:B------:R-:W-:Y:S01]  /*bd00*/  HMMA.16816.F32.BF16 R16, R192.reuse, R198, R16 ;  /* 0x000000c6c010723c */ /* 0x040fe20000041810 */
[----:B------:R4:W-:Y:S07]  /*bd10*/  @!P6 LDGSTS.E.BYPASS.LTC128B.128 [R243+0x3080], [R140.64], !P4 ;  /* 0x030800008cf3efae */ /* 0x0009ee000e101d4e */
[-C--:B------:R-:W-:Y:S01]  /*bd20*/  HMMA.16816.F32.BF16 R20, R192, R204.reuse, R20 ;  /* 0x000000ccc014723c */ /* 0x080fe20000041814 */
[----:B------:R4:W-:Y:S07]  /*bd30*/  @!P6 LDGSTS.E.BYPASS.LTC128B.128 [R243+0x4880], [R140.64+0x80], !P3 ;  /* 0x048800808cf3efae */ /* 0x0009ee000d901d4e */
[C---:B------:R-:W-:Y:S01]  /*bd40*/  HMMA.16816.F32.BF16 R24, R200.reuse, R204, R24 ;  /* 0x000000ccc818723c */ /* 0x040fe20000041818 */
[----:B-1----:R-:W-:Y:S07]  /*bd50*/  LDSM.16.M88.4 R212, [R230+0x5080] ;  /* 0x00508000e6d4783b */ /* 0x002fee0000000200 */
[-C--:B------:R-:W-:Y:S01]  /*bd60*/  HMMA.16816.F32.BF16 R28, R200, R206.reuse, R28 ;  /* 0x000000cec81c723c */ /* 0x080fe2000004181c */
[----:B------:R-:W0:Y:S07]  /*bd70*/  LDGDEPBAR ;  /* 0x00000000000079af */ /* 0x000e2e0000000000 */
[C---:B------:R-:W-:Y:S01]  /*bd80*/  HMMA.16816.F32.BF16 R32, R192.reuse, R206, R32 ;  /* 0x000000cec020723c */ /* 0x040fe20000041820 */
[----:B------:R-:W-:Y:S07]  /*bd90*/  LDSM.16.M88.4 R216, [R232+0xa080] ;  /* 0x00a08000e8d8783b */ /* 0x000fee0000000200 */
[-C--:B------:R-:W-:Y:S01]  /*bda0*/  HMMA.16816.F32.BF16 R36, R192, R208.reuse, R36 ;  /* 0x000000d0c024723c */ /* 0x080fe20000041824 */
[----:B----4-:R-:W1:Y:S07]  /*bdb0*/  LDSM.16.M88.4 R140, [R232+0x8080] ;  /* 0x00808000e88c783b */ /* 0x010e6e0000000200 */
[C---:B------:R-:W-:Y:S01]  /*bdc0*/  HMMA.16816.F32.BF16 R40, R200.reuse, R208, R40 ;  /* 0x000000d0c828723c */ /* 0x040fe20000041828 */
[----:B------:R-:W4:Y:S07]  /*bdd0*/  LDSM.16.M88.4 R220, [R230+0x5880] ;  /* 0x00588000e6dc783b */ /* 0x000f2e0000000200 */
[-C--:B------:R-:W-:Y:S01]  /*bde0*/  HMMA.16816.F32.BF16 R44, R200, R210.reuse, R44 ;  /* 0x000000d2c82c723c */ /* 0x080fe2000004182c */
[----:B------:R-:W2:Y:S07]  /*bdf0*/  LDSM.16.M88.4 R196, [R230+0x6080] ;  /* 0x00608000e6c4783b */ /* 0x000eae0000000200 */
[----:B------:R-:W-:Y:S01]  /*be00*/  HMMA.16816.F32.BF16 R48, R192, R210, R48 ;  /* 0x000000d2c030723c */ /* 0x000fe20000041830 */
[----:B------:R-:W-:Y:S08]  /*be10*/  LDSM.16.M88.4 R200, [R234+0x8080] ;  /* 0x00808000eac8783b */ /* 0x000ff00000000200 */
[----:B------:R-:W2:Y:S01]  /*be20*/  LDSM.16.M88.4 R204, [R229] ;  /* 0x00000000e5cc783b */ /* 0x000ea20000000200 */
[-C--:B-1----:R-:W-:Y:S07]  /*be30*/  HMMA.16816.F32.BF16 R4, R140, R212.reuse, R4 ;  /* 0x000000d48c04723c */ /* 0x082fee0000041804 */
[----:B------:R-:W1:Y:S01]  /*be40*/  LDSM.16.M88.4 R192, [R234+0xa080] ;  /* 0x00a08000eac0783b */ /* 0x000e620000000200 */
[C---:B------:R-:W-:Y:S07]  /*be50*/  HMMA.16816.F32.BF16 R8, R216.reuse, R212, R8 ;  /* 0x000000d4d808723c */ /* 0x040fee0000041808 */
[----:B------:R-:W1:Y:S01]  /*be60*/  LDSM.16.M88.4 R208, [R229+0x800] ;  /* 0x00080000e5d0783b */ /* 0x000e620000000200 */
[-C--:B------:R-:W-:Y:S08]  /*be70*/  HMMA.16816.F32.BF16 R12, R216, R214.reuse, R12 ;  /* 0x000000d6d80c723c */ /* 0x080ff0000004180c */
[C---:B------:R-:W-:Y:S01]  /*be80*/  HMMA.16816.F32.BF16 R16, R140.reuse, R214, R16 ;  /* 0x000000d68c10723c */ /* 0x040fe20000041810 */
[----:B------:R-:W1:Y:S07]  /*be90*/  LDSM.16.M88.4 R212, [R229+0x1000] ;  /* 0x00100000e5d4783b */ /* 0x000e6e0000000200 */
[-C--:B----4-:R-:W-:Y:S08]  /*bea0*/  HMMA.16816.F32.BF16 R20, R140, R220.reuse, R20 ;  /* 0x000000dc8c14723c */ /* 0x090ff00000041814 */
[C---:B------:R-:W-:Y:S08]  /*beb0*/  HMMA.16816.F32.BF16 R24, R216.reuse, R220, R24 ;  /* 0x000000dcd818723c */ /* 0x040ff00000041818 */
[-C--:B------:R-:W-:Y:S08]  /*bec0*/  HMMA.16816.F32.BF16 R28, R216, R222.reuse, R28 ;  /* 0x000000ded81c723c */ /* 0x080ff0000004181c */
[C---:B------:R-:W-:Y:S01]  /*bed0*/  HMMA.16816.F32.BF16 R32, R140.reuse, R222, R32 ;  /* 0x000000de8c20723c */ /* 0x040fe20000041820 */
[----:B------:R-:W-:Y:S07]  /*bee0*/  LDSM.16.M88.4 R220, [R224+0x7080] ;  /* 0x00708000e0dc783b */ /* 0x000fee0000000200 */
[-C--:B--2---:R-:W-:Y:S08]  /*bef0*/  HMMA.16816.F32.BF16 R36, R140, R196.reuse, R36 ;  /* 0x000000c48c24723c */ /* 0x084ff00000041824 */
[C---:B------:R-:W-:Y:S08]  /*bf00*/  HMMA.16816.F32.BF16 R40, R216.reuse, R196, R40 ;  /* 0x000000c4d828723c */ /* 0x040ff00000041828 */
[-C--:B------:R-:W-:Y:S01]  /*bf10*/  HMMA.16816.F32.BF16 R44, R216, R198.reuse, R44 ;  /* 0x000000c6d82c723c */ /* 0x080fe2000004182c */
[----:B------:R-:W-:Y:S07]  /*bf20*/  LDSM.16.M88.4 R216, [R231+0xe080] ;  /* 0x00e08000e7d8783b */ /* 0x000fee0000000200 */
[----:B------:R-:W-:Y:S01]  /*bf30*/  HMMA.16816.F32.BF16 R48, R140, R198, R48 ;  /* 0x000000c68c30723c */ /* 0x000fe20000041830 */
[----:B------:R-:W-:Y:S07]  /*bf40*/  LDSM.16.M88.4 R140, [R231+0xc080] ;  /* 0x00c08000e78c783b */ /* 0x000fee0000000200 */
[-C--:B------:R-:W-:Y:S01]  /*bf50*/  HMMA.16816.F32.BF16 R4, R200, R204.reuse, R4 ;  /* 0x000000ccc804723c */ /* 0x080fe20000041804 */
        /* <DEDUP_REMOVED lines=15> */
[----:B------:R-:W4:Y:S07]  /*c050*/  LDSM.16.M88.4 R200, [R233+0xc080] ;  /* 0x00c08000e9c8783b */ /* 0x000f2e0000000200 */
        /* <DEDUP_REMOVED lines=17> */
[-C--:B----4-:R-:W-:Y:S01]  /*c170*/  HMMA.16816.F32.BF16 R4, R200, R204.reuse, R4 ;  /* 0x000000ccc804723c */ /* 0x090fe20000041804 */
        /* <DEDUP_REMOVED lines=13> */
[----:B------:R-:W4:Y:S07]  /*c250*/  LDSM.16.M88.4 R208, [R234+0xc080] ;  /* 0x00c08000ead0783b */ /* 0x000f2e0000000200 */
[----:B------:R-:W-:Y:S01]  /*c260*/  HMMA.16816.F32.BF16 R48, R200, R214, R48 ;  /* 0x000000d6c830723c */ /* 0x000fe20000041830 */
[----:B------:R-:W3:Y:S07]  /*c270*/  LDSM.16.M88.4 R200, [R236+0xe080] ;  /* 0x00e08000ecc8783b */ /* 0x000eee0000000200 */
        /* <DEDUP_REMOVED lines=12> */
[-C--:B----4-:R-:W-:Y:S08]  /*c340*/  HMMA.16816.F32.BF16 R4, R208, R220.reuse, R4 ;  /* 0x000000dcd004723c */ /* 0x090ff00000041804 */
        /* <DEDUP_REMOVED lines=30> */
[----:B------:R-:W-:Y:S01]  /*c530*/  MUFU.TANH R197, R10 ;  /* 0x0000000a00c57308 */ /* 0x000fe20000002400 */
[----:B--2---:R-:W-:Y:S09]  /*c540*/  FMNMX.FTZ R0, R196, R138, !PT ;  /* 0x0000008ac4007209 */ /* 0x004ff20007810000 */
[----:B------:R2:W-:Y:S01]  /*c550*/  MUFU.TANH R198, R11 ;  /* 0x0000000b00c67308 */ /* 0x0005e20000002400 */
[----:B---3--:R-:W-:Y:S09]  /*c560*/  FMNMX.FTZ R0, R195, R0, !PT ;  /* 0x00000000c3007209 */ /* 0x008ff20007810000 */
[----:B------:R-:W3:Y:S10]  /*c570*/  MUFU.TANH R16, R16 ;  /* 0x0000001000107308 */ /* 0x000ef40000002400 */
[----:B------:R-:W4:Y:S01]  /*c580*/  MUFU.TANH R17, R17 ;  /* 0x0000001100117308 */ /* 0x000f220000002400 */
[----:B--2---:R-:W2:Y:S01]  /*c590*/  LDSM.16.M88.4 R8, [R229+0x2800] ;  /* 0x00280000e508783b */ /* 0x004ea20000000200 */
[-C--:B-1----:R-:W-:Y:S01]  /*c5a0*/  HMMA.16816.F32.BF16 R20, R208, R4.reuse, R20 ;  /* 0x00000004d014723c */ /* 0x082fe20000041814 */
[----:B------:R-:W-:Y:S07]  /*c5b0*/  DEPBAR.LE SB0, 0x0 ;  /* 0x000080000000791a */ /* 0x000fee0000000000 */
[----:B------:R-:W1:Y:S01]  /*c5c0*/  MUFU.TANH R12, R12 ;  /* 0x0000000c000c7308 */ /* 0x000e620000002400 */
[----:B------:R-:W-:Y:S01]  /*c5d0*/  BAR.SYNC.DEFER_BLOCKING 0x0 ;  /* 0x0000000000007b1d */ /* 0x000fe20000010000 */
[C---:B------:R-:W-:Y:S05]  /*c5e0*/  HMMA.16816.F32.BF16 R24, R200.reuse, R4, R24 ;  /* 0x00000004c818723c */ /* 0x040fea0000041818 */
[----:B---3--:R-:W-:Y:S03]  /*c5f0*/  FMNMX.FTZ R137, R16, R137, !PT ;  /* 0x0000008910897209 */ /* 0x008fe60007810000 */
[----:B------:R-:W3:Y:S01]  /*c600*/  MUFU.TANH R13, R13 ;  /* 0x0000000d000d7308 */ /* 0x000ee20000002400 */
[-C--:B------:R-:W-:Y:S03]  /*c610*/  HMMA.16816.F32.BF16 R28, R200, R6.reuse, R28 ;  /* 0x00000006c81c723c */ /* 0x080fe6000004181c */
[----:B----4-:R-:W-:Y:S05]  /*c620*/  FMNMX.FTZ R137, R17, R137, !PT ;  /* 0x0000008911897209 */ /* 0x010fea0007810000 */
        /* <DEDUP_REMOVED lines=9> */
[-C--:B--2---:R-:W-:Y:S03]  /*c6c0*/  HMMA.16816.F32.BF16 R36, R208, R8.reuse, R36 ;  /* 0x00000008d024723c */ /* 0x084fe60000041824 */
[----:B---3--:R-:W-:Y:S01]  /*c6d0*/  FMNMX.FTZ R0, R13, R0, !PT ;  /* 0x000000000d007209 */ /* 0x008fe20007810000 */
[----:B------:R-:W-:Y:S02]  /*c6e0*/  FMUL.FTZ R26, R26, c[0x0][0x320] ;  /* 0x0000c8001a1a7a20 */ /* 0x000fe40000410000 */
[----:B------:R2:W2:Y:S01]  /*c6f0*/  MUFU.TANH R205, R21 ;  /* 0x0000001500cd7308 */ /* 0x0004a20000002400 */
[----:B------:R-:W-:Y:S01]  /*c700*/  FMUL.FTZ R27, R27, c[0x0][0x320] ;  /* 0x0000c8001b1b7a20 */ /* 0x000fe20000410000 */
[C---:B------:R-:W-:Y:S01]  /*c710*/  HMMA.16816.F32.BF16 R40, R200.reuse, R8, R40 ;  /* 0x00000008c828723c */ /* 0x040fe20000041828 */
[----:B------:R-:W3:Y:S03]  /*c720*/  LDL.64 R8, [R1+0x38] ;  /* 0x0000380001087983 */ /* 0x000ee60000100a00 */
[----:B------:R-:W-:Y:S01]  /*c730*/  FMUL.FTZ R32, R32, c[0x0][0x320] ;  /* 0x0000c80020207a20 */ /* 0x000fe20000410000 */
[----:B----4-:R-:W-:Y:S01]  /*c740*/  FMNMX.FTZ R3, R18, R3, !PT ;  /* 0x0000000312037209 */ /* 0x010fe20007810000 */
[----:B------:R-:W-:Y:S02]  /*c750*/  FMUL.FTZ R24, R24, c[0x0][0x320] ;  /* 0x0000c80018187a20 */ /* 0x000fe40000410000 */
[----:B------:R-:W-:Y:S01]  /*c760*/  MUFU.TANH R215, R22 ;  /* 0x0000001600d77308 */ /* 0x000fe20000002400 */
[-C--:B------:R-:W-:Y:S03]  /*c770*/  HMMA.16816.F32.BF16 R44, R200, R10.reuse, R44 ;  /* 0x0000000ac82c723c */ /* 0x080fe6000004182c */
[----:B------:R-:W-:Y:S01]  /*c780*/  FMUL.FTZ R33, R33, c[0x0][0x320] ;  /* 0x0000c80021217a20 */ /* 0x000fe20000410000 */
[----:B-1----:R-:W-:Y:S01]  /*c790*/  FMNMX.FTZ R137, R206, R137, !PT ;  /* 0x00000089ce897209 */ /* 0x002fe20007810000 */
[----:B------:R-:W-:Y:S02]  /*c7a0*/  FMUL.FTZ R34, R34, c[0x0][0x320] ;  /* 0x0000c80022227a20 */ /* 0x000fe40000410000 */
[----:B------:R-:W-:Y:S01]  /*c7b0*/  FMUL.FTZ R36, R36, c[0x0][0x320] ;  /* 0x0000c80024247a20 */ /* 0x000fe20000410000 */
[----:B------:R-:W-:Y:S01]  /*c7c0*/  HMMA.16816.F32.BF16 R48, R208, R10, R48 ;  /* 0x0000000ad030723c */ /* 0x000fe20000041830 */
[----:B------:R1:W-:Y:S03]  /*c7d0*/  MUFU.TANH R214, R23 ;  /* 0x0000001700d67308 */ /* 0x0003e60000002400 */
[----:B------:R-:W-:Y:S01]  /*c7e0*/  FMUL.FTZ R37, R37, c[0x0][0x320] ;  /* 0x0000c80025257a20 */ /* 0x000fe20000410000 */
[----:B--2---:R-:W-:Y:S01]  /*c7f0*/  MOV R21, c[0x0][0x1e4] ;  /* 0x0000790000157a02 */ /* 0x004fe20000000f00 */
[----:B------:R-:W-:Y:S01]  /*c800*/  FMUL.FTZ R38, R38, c[0x0][0x320] ;  /* 0x0000c80026267a20 */ /* 0x000fe20000410000 */
[----:B------:R-:W-:Y:S01]  /*c810*/  FMNMX.FTZ R137, R205, R137, !PT ;  /* 0x00000089cd897209 */ /* 0x000fe20007810000 */
[----:B------:R-:W-:Y:S01]  /*c820*/  FMUL.FTZ R39, R39, c[0x0][0x320] ;  /* 0x0000c80027277a20 */ /* 0x000fe20000410000 */
[----:B------:R-:W-:Y:S02]  /*c830*/  MOV R10, c[0x0][0x1e0] ;  /* 0x00007800000a7a02 */ /* 0x000fe40000000f00 */
        /* <DEDUP_REMOVED lines=9> */
[----:B-1----:R-:W4:Y:S01]  /*c8d0*/  LDL.64 R22, [R1+0x30] ;  /* 0x0000300001167983 */ /* 0x002f220000100a00 */
        /* <DEDUP_REMOVED lines=11> */
[----:B------:R-:W-:Y:S09]  /*c990*/  FMUL.FTZ R31, R31, c[0x0][0x320] ;  /* 0x0000c8001f1f7a20 */ /* 0x000ff20000410000 */
[----:B------:R-:W2:Y:S01]  /*c9a0*/  MUFU.TANH R216, R25 ;  /* 0x0000001900d87308 */ /* 0x000ea20000002400 */
[----:B-1----:R-:W-:Y:S09]  /*c9b0*/  FMNMX.FTZ R0, R217, R0, !PT ;  /* 0x00000000d9007209 */ /* 0x002ff20007810000 */
[----:B------:R-:W1:Y:S01]  /*c9c0*/  MUFU.TANH R221, R36 ;  /* 0x0000002400dd7308 */ /* 0x000e620000002400 */
[----:B--2---:R-:W-:Y:S09]  /*c9d0*/  FMNMX.FTZ R137, R204, R137, !PT ;  /* 0x00000089cc897209 */ /* 0x004ff20007810000 */
[----:B------:R-:W2:Y:S01]  /*c9e0*/  MUFU.TANH R218, R28 ;  /* 0x0000001c00da7308 */ /* 0x000ea20000002400 */
[----:B------:R-:W-:Y:S09]  /*c9f0*/  FMNMX.FTZ R0, R216, R0, !PT ;  /* 0x00000000d8007209 */ /* 0x000ff20007810000 */
        /* <DEDUP_REMOVED lines=10> */
[----:B------:R2:W-:Y:S01]  /*caa0*/  MUFU.TANH R251, R50 ;  /* 0x0000003200fb7308 */ /* 0x0005e20000002400 */
[----:B------:R-:W-:Y:S09]  /*cab0*/  FMNMX.FTZ R0, R40, R0, !PT ;  /* 0x0000000028007209 */ /* 0x000ff20007810000 */
[----:B------:R-:W2:Y:S01]  /*cac0*/  MUFU.TANH R247, R44 ;  /* 0x0000002c00f77308 */ /* 0x000ea20000002400 */
[----:B-1----:R-:W-:Y:S05]  /*cad0*/  FMNMX.FTZ R137, R245, R137, !PT ;  /* 0x00000089f5897209 */ /* 0x002fea0007810000 */
[----:B------:R-:W1:Y:S04]  /*cae0*/  SHFL.BFLY PT, R4, R137, 0x2, 0x1f ;  /* 0x0c401f0089047f89 */ /* 0x000e6800000e0000 */
[----:B------:R-:W1:Y:S01]  /*caf0*/  MUFU.TANH R19, R19 ;  /* 0x0000001300137308 */ /* 0x000e620000002400 */
[----:B--2---:R-:W-:Y:S04]  /*cb00*/  MOV R50, R133 ;  /* 0x0000008500327202 */ /* 0x004fe80000000f00 */
[----:B------:R-:W-:Y:S05]  /*cb10*/  FMNMX.FTZ R0, R50, R0, !PT ;  /* 0x0000000032007209 */ /* 0x000fea0007810000 */
[----:B------:R-:W2:Y:S01]  /*cb20*/  MUFU.TANH R248, R45 ;  /* 0x0000002d00f87308 */ /* 0x000ea20000002400 */
[----:B------:R-:W-:Y:S09]  /*cb30*/  FMNMX.FTZ R0, R247, R0, !PT ;  /* 0x00000000f7007209 */ /* 0x000ff20007810000 */
[----:B------:R-:W2:Y:S01]  /*cb40*/  MUFU.TANH R207, R34 ;  /* 0x0000002200cf7308 */ /* 0x000ea20000002400 */
[----:B-1----:R-:W-:Y:S02]  /*cb50*/  FMNMX.FTZ R137, R137, R4, !PT ;  /* 0x0000000489897209 */ /* 0x002fe40007810000 */
[----:B------:R-:W-:Y:S02]  /*cb60*/  FMNMX.FTZ R3, R19, R3, !PT ;  /* 0x0000000313037209 */ /* 0x000fe40007810000 */
[----:B------:R-:W-:Y:S01]  /*cb70*/  FMNMX.FTZ R4, R197, R139, !PT ;  /* 0x0000008bc5047209 */ /* 0x000fe20007810000 */
[----:B------:R-:W1:Y:S01]  /*cb80*/  SHFL.BFLY PT, R6, R137, 0x1, 0x1f ;  /* 0x0c201f0089067f89 */ /* 0x000e6200000e0000 */
[----:B------:R-:W-:Y:S03]  /*cb90*/  FMNMX.FTZ R3, R215, R3, !PT ;  /* 0x00000003d7037209 */ /* 0x000fe60007810000 */
[----:B------:R-:W1:Y:S01]  /*cba0*/  MUFU.TANH R212, R35 ;  /* 0x0000002300d47308 */ /* 0x000e620000002400 */
[----:B------:R-:W-:Y:S02]  /*cbb0*/  FMNMX.FTZ R4, R198, R4, !PT ;  /* 0x00000004c6047209 */ /* 0x000fe40007810000 */
[----:B------:R-:W-:Y:S02]  /*cbc0*/  FMNMX.FTZ R3, R214, R3, !PT ;  /* 0x00000003d6037209 */ /* 0x000fe40007810000 */
[----:B--2---:R-:W-:Y:S05]  /*cbd0*/  FMNMX.FTZ R0, R248, R0, !PT ;  /* 0x00000000f8007209 */ /* 0x004fea0007810000 */
[----:B------:R-:W2:Y:S01]  /*cbe0*/  MUFU.TANH R246, R38 ;  /* 0x0000002600f67308 */ /* 0x000ea20000002400 */
[----:B------:R-:W2:Y:S01]  /*cbf0*/  SHFL.BFLY PT, R135, R0, 0x2, 0x1f ;  /* 0x0c401f0000877f89 */ /* 0x000ea200000e0000 */
[----:B------:R-:W-:Y:S08]  /*cc00*/  FMNMX.FTZ R3, R207, R3, !PT ;  /* 0x00000003cf037209 */ /* 0x000ff00007810000 */
[----:B------:R-:W2:Y:S01]  /*cc10*/  MUFU.TANH R249, R39 ;  /* 0x0000002700f97308 */ /* 0x000ea20000002400 */
[----:B-1----:R-:W-:Y:S01]  /*cc20*/  FMNMX.FTZ R137, R137, R6, !PT ;  /* 0x0000000689897209 */ /* 0x002fe20007810000 */
[----:B------:R-:W-:Y:S01]  /*cc30*/  @P5 IMAD.WIDE.U32 R6, R242, c[0x0][0x1e0], RZ ;  /* 0x00007800f2065a25 */ /* 0x000fe200078e00ff */
[----:B------:R-:W-:Y:S03]  /*cc40*/  FMNMX.FTZ R3, R212, R3, !PT ;  /* 0x00000003d4037209 */ /* 0x000fe60007810000 */
[----:B------:R-:W-:Y:S04]  /*cc50*/  FMUL.FTZ R142, R137, c[0x0][0x2d0] ;  /* 0x0000b400898e7a20 */ /* 0x000fe80000410000 */
[----:B------:R-:W1:Y:S01]  /*cc60*/  MUFU.TANH R14, R14 ;  /* 0x0000000e000e7308 */ /* 0x000e620000002400 */
[----:B--2---:R-:W-:Y:S02]  /*cc70*/  FMNMX.FTZ R3, R246, R3, !PT ;  /* 0x00000003f6037209 */ /* 0x004fe40007810000 */
[----:B------:R-:W-:Y:S07]  /*cc80*/  FMNMX.FTZ R135, R0, R135, !PT ;  /* 0x0000008700877209 */ /* 0x000fee0007810000 */
[----:B------:R-:W2:Y:S01]  /*cc90*/  MUFU.TANH R15, R15 ;  /* 0x0000000f000f7308 */ /* 0x000ea20000002400 */
[----:B------:R-:W-:Y:S04]  /*cca0*/  FMNMX.FTZ R3, R249, R3, !PT ;  /* 0x00000003f9037209 */ /* 0x000fe80007810000 */
[----:B------:R-:W-:Y:S05]  /*ccb0*/  FMNMX.FTZ R3, R251, R3, !PT ;  /* 0x00000003fb037209 */ /* 0x000fea0007810000 */
[----:B------:R-:W2:Y:S01]  /*ccc0*/  MUFU.TANH R49, R51 ;  /* 0x0000003300317308 */ /* 0x000ea20000002400 */
[----:B-1----:R-:W-:Y:S09]  /*ccd0*/  FMNMX.FTZ R4, R14, R4, !PT ;  /* 0x000000040e047209 */ /* 0x002ff20007810000 */
[----:B------:R-:W1:Y:S01]  /*cce0*/  MUFU.TANH R201, R26 ;  /* 0x0000001a00c97308 */ /* 0x000e620000002400 */
[----:B--2---:R-:W-:Y:S09]  /*ccf0*/  FMNMX.FTZ R0, R15, R4, !PT ;  /* 0x000000040f007209 */ /* 0x004ff20007810000 */
[----:B------:R-:W2:Y:S01]  /*cd00*/  MUFU.TANH R200, R27 ;  /* 0x0000001b00c87308 */ /* 0x000ea20000002400 */
[----:B------:R-:W-:Y:S05]  /*cd10*/  FMNMX.FTZ R3, R49, R3, !PT ;  /* 0x0000000331037209 */ /* 0x000fea0007810000 */
[----:B------:R-:W3:Y:S04]  /*cd20*/  SHFL.BFLY PT, R5, R3, 0x2, 0x1f ;  /* 0x0c401f0003057f89 */ /* 0x000ee800000e0000 */
[----:B------:R-:W3:Y:S01]  /*cd30*/  MUFU.TANH R202, R30 ;  /* 0x0000001e00ca7308 */ /* 0x000ee20000002400 */
[----:B-1----:R-:W-:Y:S01]  /*cd40*/  FMNMX.FTZ R4, R201, R0, !PT ;  /* 0x00000000c9047209 */ /* 0x002fe20007810000 */
[----:B------:R-:W-:Y:S08]  /*cd50*/  FMUL.FTZ R0, R47, c[0x0][0x320] ;  /* 0x0000c8002f007a20 */ /* 0x000ff00000410000 */
[----:B------:R1:W-:Y:S01]  /*cd60*/  MUFU.TANH R141, R0 ;  /* 0x00000000008d7308 */ /* 0x0003e20000002400 */
[----:B--2---:R-:W-:Y:S09]  /*cd70*/  FMNMX.FTZ R4, R200, R4, !PT ;  /* 0x00000004c8047209 */ /* 0x004ff20007810000 */
[----:B------:R-:W2:Y:S01]  /*cd80*/  MUFU.TANH R203, R31 ;  /* 0x0000001f00cb7308 */ /* 0x000ea20000002400 */
[----:B---3--:R-:W-:Y:S02]  /*cd90*/  FMNMX.FTZ R3, R3, R5, !PT ;  /* 0x0000000503037209 */ /* 0x008fe40007810000 */
[----:B------:R-:W-:Y:S01]  /*cda0*/  FMNMX.FTZ R4, R202, R4, !PT ;  /* 0x00000004ca047209 */ /* 0x000fe20007810000 */
[----:B------:R-:W3:Y:S06]  /*cdb0*/  SHFL.BFLY PT, R5, R135, 0x1, 0x1f ;  /* 0x0c201f0087057f89 */ /* 0x000eec00000e0000 */
[----:B------:R-:W3:Y:S01]  /*cdc0*/  MUFU.TANH R250, R42 ;  /* 0x0000002a00fa7308 */ /* 0x000ee20000002400 */
[----:B-1----:R-:W-:Y:S01]  /*cdd0*/  FADD.FTZ R0, -R137, R2 ;  /* 0x0000000289007221 */ /* 0x002fe20000010100 */
[----:B------:R-:W1:Y:S03]  /*cde0*/  SHFL.BFLY PT, R136, R3, 0x1, 0x1f ;  /* 0x0c201f0003887f89 */ /* 0x000e6600000e0000 */
[----:B------:R-:W-:Y:S05]  /*cdf0*/  FMUL.FTZ R0, R0, c[0x0][0x2d0] ;  /* 0x0000b40000007a20 */ /* 0x000fea0000410000 */
[----:B------:R-:W4:Y:S01]  /*ce00*/  MUFU.TANH R252, R43 ;  /* 0x0000002b00fc7308 */ /* 0x000f220000002400 */
[----:B--2---:R-:W-:Y:S01]  /*ce10*/  FMNMX.FTZ R2, R203, R4, !PT ;  /* 0x00000004cb027209 */ /* 0x004fe20007810000 */
[----:B------:R-:W-:Y:S08]  /*ce20*/  FFMA.FTZ R4, R192, c[0x0][0x2d0], -R142 ;  /* 0x0000b400c0047a23 */ /* 0x000ff0000001088e */
[----:B------:R2:W2:Y:S01]  /*ce30*/  MUFU.EX2 R134, R0 ;  /* 0x0000000000867308 */ /* 0x0004a20000000800 */
[----:B---3--:R-:W-:Y:S02]  /*ce40*/  FMNMX.FTZ R135, R135, R5, !PT ;  /* 0x0000000587877209 */ /* 0x008fe40007810000 */
[----:B------:R-:W-:Y:S03]  /*ce50*/  FMNMX.FTZ R2, R250, R2, !PT ;  /* 0x00000002fa027209 */ /* 0x000fe60007810000 */
[----:B------:R-:W-:Y:S01]  /*ce60*/  FMUL.FTZ R192, R135, c[0x0][0x2d0] ;  /* 0x0000b40087c07a20 */ /* 0x000fe20000410000 */
[----:B-1----:R-:W-:Y:S03]  /*ce70*/  FMNMX.FTZ R136, R3, R136, !PT ;  /* 0x0000008803887209 */ /* 0x002fe60007810000 */
[----:B------:R-:W1:Y:S01]  /*ce80*/  MUFU.TANH R140, R46 ;  /* 0x0000002e008c7308 */ /* 0x000e620000002400 */
[----:B----4-:R-:W-:Y:S09]  /*ce90*/  @P5 MOV R5, R23 ;  /* 0x0000001700055202 */ /* 0x010ff20000000f00 */
[----:B------:R3:W4:Y:S01]  /*cea0*/  MUFU.EX2 R223, R4 ;  /* 0x0000000400df7308 */ /* 0x0007220000000800 */
[----:B--2---:R-:W-:Y:S01]  /*ceb0*/  FMNMX.FTZ R0, R252, R2, !PT ;  /* 0x00000002fc007209 */ /* 0x004fe20007810000 */
[----:B------:R-:W-:Y:S02]  /*cec0*/  FADD.FTZ R2, -R136, R132 ;  /* 0x0000008488027221 */ /* 0x000fe40000010100 */
[----:B------:R-:W-:Y:S02]  /*ced0*/  FMUL.FTZ R32, R134, R172 ;  /* 0x000000ac86207220 */ /* 0x000fe40000410000 */
[----:B------:R-:W-:Y:S02]  /*cee0*/  FMUL.FTZ R2, R2, c[0x0][0x2d0] ;  /* 0x0000b40002027a20 */ /* 0x000fe40000410000 */
[----:B------:R-:W-:Y:S02]  /*cef0*/  FMUL.FTZ R33, R134, R173 ;  /* 0x000000ad86217220 */ /* 0x000fe40000410000 */
[----:B------:R2:W2:Y:S01]  /*cf00*/  MUFU.EX2 R133, R2 ;  /* 0x0000000200857308 */ /* 0x0004a20000000800 */
[----:B-1----:R-:W-:Y:S01]  /*cf10*/  FMNMX.FTZ R0, R140, R0, !PT ;  /* 0x000000008c007209 */ /* 0x002fe20007810000 */
[C---:B------:R-:W-:Y:S02]  /*cf20*/  FMUL.FTZ R52, R134.reuse, R52 ;  /* 0x0000003486347220 */ /* 0x040fe40000410000 */
[C---:B------:R-:W-:Y:S01]  /*cf30*/  FMUL.FTZ R53, R134.reuse, R53 ;  /* 0x0000003586357220 */ /* 0x040fe20000410000 */
[----:B------:R-:W-:Y:S01]  /*cf40*/  FMNMX.FTZ R0, R141, R0, !PT ;  /* 0x000000008d007209 */ /* 0x000fe20007810000 */
[C---:B------:R-:W-:Y:S02]  /*cf50*/  FMUL.FTZ R64, R134.reuse, R64 ;  /* 0x0000004086407220 */ /* 0x040fe40000410000 */
[C---:B------:R-:W-:Y:S02]  /*cf60*/  FMUL.FTZ R65, R134.reuse, R65 ;  /* 0x0000004186417220 */ /* 0x040fe40000410000 */
[----:B------:R-:W1:Y:S01]  /*cf70*/  SHFL.BFLY PT, R3, R0, 0x2, 0x1f ;  /* 0x0c401f0000037f89 */ /* 0x000e6200000e0000 */
[----:B---3--:R-:W-:Y:S01]  /*cf80*/  @P5 SHF.R.S32.HI R4, RZ, 0x1f, R242 ;  /* 0x0000001fff045819 */ /* 0x008fe200000114f2 */
[C---:B------:R-:W-:Y:S01]  /*cf90*/  FMUL.FTZ R68, R134.reuse, R68 ;  /* 0x0000004486447220 */ /* 0x040fe20000410000 */
[----:B----4-:R-:W-:Y:S01]  /*cfa0*/  MOV R173, R223 ;  /* 0x000000df00ad7202 */ /* 0x010fe20000000f00 */
[C---:B------:R-:W-:Y:S02]  /*cfb0*/  FMUL.FTZ R69, R134.reuse, R69 ;  /* 0x0000004586457220 */ /* 0x040fe40000410000 */
[C---:B------:R-:W-:Y:S02]  /*cfc0*/  FMUL.FTZ R80, R134.reuse, R80 ;  /* 0x0000005086507220 */ /* 0x040fe40000410000 */
[C---:B------:R-:W-:Y:S02]  /*cfd0*/  FMUL.FTZ R81, R134.reuse, R81 ;  /* 0x0000005186517220 */ /* 0x040fe40000410000 */
[C---:B------:R-:W-:Y:S02]  /*cfe0*/  FMUL.FTZ R84, R134.reuse, R84 ;  /* 0x0000005486547220 */ /* 0x040fe40000410000 */
[----:B------:R-:W-:Y:S02]  /*cff0*/  FMUL.FTZ R85, R134, R85 ;  /* 0x0000005586557220 */ /* 0x000fe40000410000 */
[----:B--2---:R-:W-:Y:S02]  /*d000*/  FADD.FTZ R2, -R135, R138 ;  /* 0x0000008a87027221 */ /* 0x004fe40000010100 */
[--C-:B------:R-:W-:Y:S02]  /*d010*/  FFMA.FTZ R138, R206, c[0x0][0x2d0], -R142.reuse ;  /* 0x0000b400ce8a7a23 */ /* 0x100fe4000001088e */
[----:B------:R-:W-:Y:S02]  /*d020*/  FMUL.FTZ R2, R2, c[0x0][0x2d0] ;  /* 0x0000b40002027a20 */ /* 0x000fe40000410000 */
[C---:B------:R-:W-:Y:S01]  /*d030*/  FMUL.FTZ R34, R133.reuse, R174 ;  /* 0x000000ae85227220 */ /* 0x040fe20000410000 */
[----:B------:R-:W-:Y:S01]  /*d040*/  MOV R174, R252 ;  /* 0x000000fc00ae7202 */ /* 0x000fe20000000f00 */
[----:B------:R2:W3:Y:S01]  /*d050*/  MUFU.EX2 R132, R2 ;  /* 0x0000000200847308 */ /* 0x0004e20000000800 */
[C---:B------:R-:W-:Y:S01]  /*d060*/  FMUL.FTZ R35, R133.reuse, R175 ;  /* 0x000000af85237220 */ /* 0x040fe20000410000 */
[----:B-1----:R-:W-:Y:S01]  /*d070*/  FMNMX.FTZ R0, R0, R3, !PT ;  /* 0x0000000300007209 */ /* 0x002fe20007810000 */
[C---:B------:R-:W-:Y:S01]  /*d080*/  FMUL.FTZ R51, R133.reuse, R191 ;  /* 0x000000bf85337220 */ /* 0x040fe20000410000 */
[----:B------:R-:W-:Y:S01]  /*d090*/  MOV R175, R250 ;  /* 0x000000fa00af7202 */ /* 0x000fe20000000f00 */
        /* <DEDUP_REMOVED lines=10> */
[--C-:B--2---:R-:W-:Y:S02]  /*d140*/  FFMA.FTZ R2, R143, c[0x0][0x2d0], -R142.reuse ;  /* 0x0000b4008f027a23 */ /* 0x104fe4000001088e */
[----:B------:R-:W-:Y:S02]  /*d150*/  FMUL.FTZ R143, R136, c[0x0][0x2d0] ;  /* 0x0000b400888f7a20 */ /* 0x000fe40000410000 */
[----:B------:R-:W1:Y:S01]  /*d160*/  MUFU.EX2 R48, R2 ;  /* 0x0000000200307308 */ /* 0x000e620000000800 */
[----:B---3--:R-:W-:Y:S02]  /*d170*/  FMUL.FTZ R45, R132, R185 ;  /* 0x000000b9842d7220 */ /* 0x008fe40000410000 */
[--C-:B------:R-:W-:Y:S02]  /*d180*/  FFMA.FTZ R3, R194, c[0x0][0x2d0], -R143.reuse ;  /* 0x0000b400c2037a23 */ /* 0x100fe4000001088f */
        /* <DEDUP_REMOVED lines=11> */
[----:B-1----:R-:W-:Y:S01]  /*d240*/  MOV R169, R48 ;  /* 0x0000003000a97202 */ /* 0x002fe20000000f00 */
[--C-:B------:R-:W-:Y:S02]  /*d250*/  FFMA.FTZ R2, R16, c[0x0][0x2d0], -R142.reuse ;  /* 0x0000b40010027a23 */ /* 0x100fe4000001088e */
[----:B------:R-:W-:Y:S02]  /*d260*/  FMUL.FTZ R16, R134, R156 ;  /* 0x0000009c86107220 */ /* 0x000fe40000410000 */
[----:B------:R1:W-:Y:S01]  /*d270*/  MUFU.EX2 R24, R2 ;  /* 0x0000000200187308 */ /* 0x0003e20000000800 */
[C---:B------:R-:W-:Y:S02]  /*d280*/  FMUL.FTZ R77, R132.reuse, R77 ;  /* 0x0000004d844d7220 */ /* 0x040fe40000410000 */
[C---:B------:R-:W-:Y:S02]  /*d290*/  FMUL.FTZ R88, R132.reuse, R88 ;  /* 0x0000005884587220 */ /* 0x040fe40000410000 */
[--C-:B--2---:R-:W-:Y:S02]  /*d2a0*/  FFMA.FTZ R3, R193, c[0x0][0x2d0], -R143.reuse ;  /* 0x0000b400c1037a23 */ /* 0x104fe4000001088f */
[C---:B------:R-:W-:Y:S02]  /*d2b0*/  FMUL.FTZ R89, R132.reuse, R89 ;  /* 0x0000005984597220 */ /* 0x040fe40000410000 */
[C---:B------:R-:W-:Y:S01]  /*d2c0*/  FMUL.FTZ R92, R132.reuse, R92 ;  /* 0x0000005c845c7220 */ /* 0x040fe20000410000 */
[----:B------:R2:W-:Y:S01]  /*d2d0*/  MUFU.EX2 R44, R3 ;  /* 0x00000003002c7308 */ /* 0x0005e20000000800 */
[----:B------:R-:W-:Y:S02]  /*d2e0*/  FMUL.FTZ R93, R132, R93 ;  /* 0x0000005d845d7220 */ /* 0x000fe40000410000 */
[C---:B------:R-:W-:Y:S02]  /*d2f0*/  FMUL.FTZ R96, R134.reuse, R96 ;  /* 0x0000006086607220 */ /* 0x040fe40000410000 */
[C---:B------:R-:W-:Y:S02]  /*d300*/  FMUL.FTZ R97, R134.reuse, R97 ;  /* 0x0000006186617220 */ /* 0x040fe40000410000 */
[C---:B------:R-:W-:Y:S02]  /*d310*/  FMUL.FTZ R98, R133.reuse, R98 ;  /* 0x0000006285627220 */ /* 0x040fe40000410000 */
[----:B------:R-:W-:Y:S02]  /*d320*/  FMUL.FTZ R99, R133, R99 ;  /* 0x0000006385637220 */ /* 0x000fe40000410000 */
[C---:B------:R-:W-:Y:S02]  /*d330*/  FMUL.FTZ R100, R134.reuse, R100 ;  /* 0x0000006486647220 */ /* 0x040fe40000410000 */
[C---:B------:R-:W-:Y:S02]  /*d340*/  FMUL.FTZ R101, R134.reuse, R101 ;  /* 0x0000006586657220 */ /* 0x040fe40000410000 */
[----:B-1----:R-:W-:Y:S02]  /*d350*/  FFMA.FTZ R2, R17, c[0x0][0x2d0], -R142 ;  /* 0x0000b40011027a23 */ /* 0x002fe4000001088e */
[----:B------:R-:W-:Y:S02]  /*d360*/  FMUL.FTZ R17, R134, R157 ;  /* 0x0000009d86117220 */ /* 0x000fe40000410000 */
[----:B------:R1:W3:Y:S01]  /*d370*/  MUFU.EX2 R11, R2 ;  /* 0x00000002000b7308 */ /* 0x0002e20000000800 */
[C---:B------:R-:W-:Y:S02]  /*d380*/  FMUL.FTZ R102, R133.reuse, R102 ;  /* 0x0000006685667220 */ /* 0x040fe40000410000 */
[C---:B------:R-:W-:Y:S02]  /*d390*/  FMUL.FTZ R103, R133.reuse, R103 ;  /* 0x0000006785677220 */ /* 0x040fe40000410000 */
[--C-:B--2---:R-:W-:Y:S02]  /*d3a0*/  FFMA.FTZ R3, R18, c[0x0][0x2d0], -R143.reuse ;  /* 0x0000b40012037a23 */ /* 0x104fe4000001088f */
[C---:B------:R-:W-:Y:S02]  /*d3b0*/  FMUL.FTZ R18, R133.reuse, R158 ;  /* 0x0000009e85127220 */ /* 0x040fe40000410000 */
[C---:B------:R-:W-:Y:S01]  /*d3c0*/  FMUL.FTZ R104, R132.reuse, R104 ;  /* 0x0000006884687220 */ /* 0x040fe20000410000 */
[----:B------:R2:W-:Y:S01]  /*d3d0*/  MUFU.EX2 R20, R3 ;  /* 0x0000000300147308 */ /* 0x0005e20000000800 */
[C---:B------:R-:W-:Y:S02]  /*d3e0*/  FMUL.FTZ R105, R132.reuse, R105 ;  /* 0x0000006984697220 */ /* 0x040fe40000410000 */
[C---:B------:R-:W-:Y:S02]  /*d3f0*/  FMUL.FTZ R108, R132.reuse, R108 ;  /* 0x0000006c846c7220 */ /* 0x040fe40000410000 */
[----:B------:R-:W-:Y:S02]  /*d400*/  FMUL.FTZ R109, R132, R109 ;  /* 0x0000006d846d7220 */ /* 0x000fe40000410000 */
[C---:B------:R-:W-:Y:S02]  /*d410*/  FMUL.FTZ R112, R134.reuse, R112 ;  /* 0x0000007086707220 */ /* 0x040fe40000410000 */
[C---:B------:R-:W-:Y:S02]  /*d420*/  FMUL.FTZ R113, R134.reuse, R113 ;  /* 0x0000007186717220 */ /* 0x040fe40000410000 */
[C---:B------:R-:W-:Y:S02]  /*d430*/  FMUL.FTZ R114, R133.reuse, R114 ;  /* 0x0000007285727220 */ /* 0x040fe40000410000 */
[C---:B------:R-:W-:Y:S01]  /*d440*/  FMUL.FTZ R115, R133.reuse, R115 ;  /* 0x0000007385737220 */ /* 0x040fe20000410000 */
[----:B-1----:R-:W2:Y:S01]  /*d450*/  SHFL.BFLY PT, R2, R0, 0x1, 0x1f ;  /* 0x0c201f0000027f89 */ /* 0x002ea200000e0000 */
        /* <DEDUP_REMOVED lines=10> */
[C---:B------:R-:W-:Y:S02]  /*d500*/  FMUL.FTZ R130, R133.reuse, R130 ;  /* 0x0000008285827220 */ /* 0x040fe40000410000 */
[----:B------:R-:W-:Y:S01]  /*d510*/  FMUL.FTZ R131, R133, R131 ;  /* 0x0000008385837220 */ /* 0x000fe20000410000 */
[----:B--2---:R-:W-:Y:S01]  /*d520*/  FMNMX.FTZ R3, R0, R2, !PT ;  /* 0x0000000200037209 */ /* 0x004fe20007810000 */
[----:B------:R-:W-:Y:S01]  /*d530*/  @P5 IMAD R2, R4, c[0x0][0x1e0], RZ ;  /* 0x0000780004025a24 */ /* 0x000fe200078e02ff */
[----:B------:R-:W-:Y:S01]  /*d540*/  @P5 MOV R4, R8 ;  /* 0x0000000800045202 */ /* 0x000fe20000000f00 */
[----:B------:R-:W-:Y:S02]  /*d550*/  FFMA.FTZ R0, R19, c[0x0][0x2d0], -R143 ;  /* 0x0000b40013007a23 */ /* 0x000fe4000001088f */
[----:B------:R-:W-:Y:S02]  /*d560*/  @P5 IMAD R2, R242, c[0x0][0x1e4], R2 ;  /* 0x00007900f2025a24 */ /* 0x000fe400078e0202 */
[----:B------:R-:W-:Y:S01]  /*d570*/  @P5 IMAD.WIDE.U32 R4, R6, 0x30, R4 ;  /* 0x0000003006045825 */ /* 0x000fe200078e0004 */
[----:B------:R1:W-:Y:S02]  /*d580*/  MUFU.EX2 R194, R0 ;  /* 0x0000000000c27308 */ /* 0x0003e40000000800 */
[----:B------:R-:W-:Y:S01]  /*d590*/  @P5 IADD3 R2, R7, R2, RZ ;  /* 0x0000000207025210 */ /* 0x000fe20007ffe0ff */
[--C-:B------:R-:W-:Y:S01]  /*d5a0*/  FFMA.FTZ R6, R196, c[0x0][0x2d0], -R192.reuse ;  /* 0x0000b400c4067a23 */ /* 0x100fe200000108c0 */
[----:B---3--:R-:W-:Y:S01]  /*d5b0*/  MOV R196, R11 ;  /* 0x0000000b00c47202 */ /* 0x008fe20000000f00 */
[--C-:B------:R-:W-:Y:S02]  /*d5c0*/  FFMA.FTZ R7, R195, c[0x0][0x2d0], -R192.reuse ;  /* 0x0000b400c3077a23 */ /* 0x100fe400000108c0 */
[----:B------:R-:W-:Y:S02]  /*d5d0*/  @P5 IMAD R2, R2, 0x30, RZ ;  /* 0x0000003002025824 */ /* 0x000fe400078e02ff */
[----:B------:R-:W-:Y:S01]  /*d5e0*/  FFMA.FTZ R11, R12, c[0x0][0x2d0], -R192 ;  /* 0x0000b4000c0b7a23 */ /* 0x000fe200000108c0 */
[----:B------:R2:W3:Y:S01]  /*d5f0*/  MUFU.EX2 R42, R6 ;  /* 0x00000006002a7308 */ /* 0x0004e20000000800 */
[----:B------:R-:W-:Y:S01]  /*d600*/  FMUL.FTZ R12, R132, R152 ;  /* 0x00000098840c7220 */ /* 0x000fe20000410000 */
[----:B------:R-:W-:Y:S01]  /*d610*/  @P5 IADD3 R2, R5, R2, RZ ;  /* 0x0000000205025210 */ /* 0x000fe20007ffe0ff */
[----:B------:R-:W-:Y:S03]  /*d620*/  FMUL.FTZ R19, R133, R159 ;  /* 0x0000009f85137220 */ /* 0x000fe60000410000 */
[----:B------:R-:W-:Y:S02]  /*d630*/  @P5 SHF.L.U64.HI R5, R4, 0x1, R2 ;  /* 0x0000000104055819 */ /* 0x000fe40000010202 */
[C---:B------:R-:W-:Y:S02]  /*d640*/  @P5 SHF.L.U32 R2, R10.reuse, 0x5, RZ ;  /* 0x000000050a025819 */ /* 0x040fe400000006ff */
[----:B------:R4:W4:Y:S01]  /*d650*/  MUFU.EX2 R41, R7 ;  /* 0x0000000700297308 */ /* 0x0009220000000800 */
[----:B------:R-:W-:Y:S01]  /*d660*/  @P5 SHF.L.U64.HI R10, R10, 0x5, R21 ;  /* 0x000000050a0a5819 */ /* 0x000fe20000010215 */
[----:B-1----:R-:W-:Y:S01]  /*d670*/  FADD.FTZ R0, -R3, R139 ;  /* 0x0000008b03007221 */ /* 0x002fe20000010100 */
[----:B------:R-:W-:Y:S03]  /*d680*/  MOV R139, R251 ;  /* 0x000000fb008b7202 */ /* 0x000fe60000000f00 */
[----:B------:R-:W-:Y:S04]  /*d690*/  FMUL.FTZ R0, R0, c[0x0][0x2d0] ;  /* 0x0000b40000007a20 */ /* 0x000fe80000410000 */
[----:B------:R1:W-:Y:S01]  /*d6a0*/  MUFU.EX2 R195, R11 ;  /* 0x0000000b00c37308 */ /* 0x0003e20000000800 */
[----:B------:R-:W-:Y:S01]  /*d6b0*/  FFMA.FTZ R139, R139, c[0x0][0x2d0], -R143 ;  /* 0x0000b4008b8b7a23 */ /* 0x000fe2000001088f */
[----:B--2---:R-:W-:Y:S02]  /*d6c0*/  @P5 SHF.L.U32 R6, R4, 0x1, RZ ;  /* 0x0000000104065819 */ /* 0x004fe400000006ff */
[----:B---3--:R-:W-:Y:S02]  /*d6d0*/  MOV R172, R42 ;  /* 0x0000002a00ac7202 */ /* 0x008fe40000000f00 */
[C---:B------:R-:W-:Y:S02]  /*d6e0*/  @P5 IADD3 R8, P2, R6.reuse, 0x80, RZ ;  /* 0x0000008006085810 */ /* 0x040fe40007f5e0ff */
[----:B------:R-:W-:Y:S02]  /*d6f0*/  @P5 IADD3 R6, P0, R6, c[0x0][0x1c8], RZ ;  /* 0x0000720006065a10 */ /* 0x000fe40007f1e0ff */
[----:B------:R-:W2:Y:S01]  /*d700*/  MUFU.EX2 R0, R0 ;  /* 0x0000000000007308 */ /* 0x000ea20000000800 */
[----:B------:R-:W-:Y:S02]  /*d710*/  @P5 IADD3 R8, P1, R8, c[0x0][0x1c8], RZ ;  /* 0x0000720008085a10 */ /* 0x000fe40007f3e0ff */
[----:B----4-:R-:W-:Y:S02]  /*d720*/  @P5 IADD3.X R7, R5, c[0x0][0x1cc], RZ, P0, !PT ;  /* 0x0000730005075a10 */ /* 0x010fe400007fe4ff */
[----:B------:R-:W-:Y:S02]  /*d730*/  @P5 IADD3.X R9, RZ, c[0x0][0x1cc], R5, P1, P2 ;  /* 0x00007300ff095a10 */ /* 0x000fe40000fe4405 */
[----:B------:R-:W-:Y:S01]  /*d740*/  @P5 IADD3 R4, P0, R6, R2, RZ ;  /* 0x0000000206045210 */ /* 0x000fe20007f1e0ff */
[----:B------:R3:W-:Y:S01]  /*d750*/  @P5 LDGSTS.E.BYPASS.LTC128B.128 [R243+0x5080], [R6.64], !P4 ;  /* 0x0508000006f35fae */ /* 0x0007e2000e101d4e */
[----:B------:R-:W-:Y:S02]  /*d760*/  MOV R168, R41 ;  /* 0x0000002900a87202 */ /* 0x000fe40000000f00 */
[----:B------:R-:W-:Y:S01]  /*d770*/  @P5 IADD3.X R5, R7, R10, RZ, P0, !PT ;  /* 0x0000000a07055210 */ /* 0x000fe200007fe4ff */
[----:B-1----:R-:W-:Y:S01]  /*d780*/  FFMA.FTZ R11, R13, c[0x0][0x2d0], -R192 ;  /* 0x0000b4000d0b7a23 */ /* 0x002fe200000108c0 */
[----:B------:R-:W-:Y:S01]  /*d790*/  ISETP.GT.AND P0, PT, R244, UR4, PT ;  /* 0x00000004f4007c0c */ /* 0x000fe2000bf04270 */
[----:B------:R-:W-:Y:S02]  /*d7a0*/  FMUL.FTZ R13, R132, R153 ;  /* 0x00000099840d7220 */ /* 0x000fe40000410000 */
[----:B------:R1:W-:Y:S01]  /*d7b0*/  @P5 LDGSTS.E.BYPASS.LTC128B.128 [R243+0x6880], [R8.64], !P3 ;  /* 0x0688000008f35fae */ /* 0x0003e2000d901d4e */
[----:B------:R-:W4:Y:S01]  /*d7c0*/  MUFU.EX2 R193, R11 ;  /* 0x0000000b00c17308 */ /* 0x000f220000000800 */
[----:B------:R-:W-:Y:S06]  /*d7d0*/  MOV R244, R242 ;  /* 0x000000f200f47202 */ /* 0x000fec0000000f00 */
[----:B------:R1:W-:Y:S01]  /*d7e0*/  @P5 LDGSTS.E.BYPASS.LTC128B.128 [R243+0x5880], [R4.64], !P4 ;  /* 0x0588000004f35fae */ /* 0x0003e2000e101d4e */
[C---:B--2---:R-:W-:Y:S01]  /*d7f0*/  FMUL.FTZ R30, R0.reuse, R170 ;  /* 0x000000aa001e7220 */ /* 0x044fe20000410000 */
[----:B------:R-:W-:Y:S01]  /*d800*/  MOV R170, R44 ;  /* 0x0000002c00aa7202 */ /* 0x000fe20000000f00 */
[C---:B------:R-:W-:Y:S02]  /*d810*/  FMUL.FTZ R26, R0.reuse, R166 ;  /* 0x000000a6001a7220 */ /* 0x040fe40000410000 */
[C---:B------:R-:W-:Y:S02]  /*d820*/  FMUL.FTZ R27, R0.reuse, R167 ;  /* 0x000000a7001b7220 */ /* 0x040fe40000410000 */
[C---:B------:R-:W-:Y:S01]  /*d830*/  FMUL.FTZ R43, R0.reuse, R183 ;  /* 0x000000b7002b7220 */ /* 0x040fe20000410000 */
[----:B------:R2:W-:Y:S01]  /*d840*/  @P5 LDGSTS.E.BYPASS.LTC128B.128 [R243+0x7080], [R4.64+0x80], !P3 ;  /* 0x0708008004f35fae */ /* 0x0005e2000d901d4e */
[----:B------:R-:W-:Y:S01]  /*d850*/  MOV R183, R245 ;  /* 0x000000f500b77202 */ /* 0x000fe20000000f00 */
[----:B------:R-:W-:Y:S01]  /*d860*/  FMUL.FTZ R31, R0, R171 ;  /* 0x000000ab001f7220 */ /* 0x000fe20000410000 */
[----:B---3--:R-:W-:Y:S01]  /*d870*/  @P5 IADD3 R6, P1, R4, R2, RZ ;  /* 0x0000000204065210 */ /* 0x008fe20007f3e0ff */
[----:B------:R-:W-:Y:S01]  /*d880*/  FMUL.FTZ R2, R3, c[0x0][0x2d0] ;  /* 0x0000b40003027a20 */ /* 0x000fe20000410000 */
[----:B------:R-:W-:Y:S01]  /*d890*/  MOV R171, R222 ;  /* 0x000000de00ab7202 */ /* 0x000fe20000000f00 */
[C---:B------:R-:W-:Y:S01]  /*d8a0*/  FMUL.FTZ R46, R0.reuse, R186 ;  /* 0x000000ba002e7220 */ /* 0x040fe20000410000 */
[----:B------:R-:W-:Y:S01]  /*d8b0*/  @P5 IADD3.X R7, R5, R10, RZ, P1, !PT ;  /* 0x0000000a05075210 */ /* 0x000fe20000ffe4ff */
[C---:B------:R-:W-:Y:S01]  /*d8c0*/  FMUL.FTZ R10, R0.reuse, R150 ;  /* 0x00000096000a7220 */ /* 0x040fe20000410000 */
[----:B----4-:R-:W-:Y:S01]  /*d8d0*/  F2FP.BF16.PACK_AB R150, R193, R195 ;  /* 0x000000c3c196723e */ /* 0x010fe200000010ff */
[----:B------:R-:W-:Y:S02]  /*d8e0*/  FMUL.FTZ R11, R0, R151 ;  /* 0x00000097000b7220 */ /* 0x000fe40000410000 */
[----:B------:R3:W-:Y:S01]  /*d8f0*/  @P5 LDGSTS.E.BYPASS.LTC128B.128 [R243+0x6080], [R6.64], !P4 ;  /* 0x0608000006f35fae */ /* 0x0007e2000e101d4e */
[--C-:B-1----:R-:W-:Y:S01]  /*d900*/  FFMA.FTZ R8, R197, c[0x0][0x2d0], -R2.reuse ;  /* 0x0000b400c5087a23 */ /* 0x102fe20000010802 */
[----:B------:R-:W-:Y:S01]  /*d910*/  MOV R197, R20 ;  /* 0x0000001400c57202 */ /* 0x000fe20000000f00 */
[----:B------:R-:W-:Y:S02]  /*d920*/  FMUL.FTZ R9, R132, R149 ;  /* 0x0000009584097220 */ /* 0x000fe40000410000 */
[----:B------:R1:W-:Y:S01]  /*d930*/  MUFU.EX2 R209, R8 ;  /* 0x0000000800d17308 */ /* 0x0003e20000000800 */
[C---:B------:R-:W-:Y:S02]  /*d940*/  FMUL.FTZ R47, R0.reuse, R187 ;  /* 0x000000bb002f7220 */ /* 0x040fe40000410000 */
[----:B------:R3:W-:Y:S01]  /*d950*/  @P5 LDGSTS.E.BYPASS.LTC128B.128 [R243+0x7880], [R6.64+0x80], !P3 ;  /* 0x0788008006f35fae */ /* 0x0007e2000d901d4e */
[C---:B------:R-:W-:Y:S02]  /*d960*/  FMUL.FTZ R58, R0.reuse, R58 ;  /* 0x0000003a003a7220 */ /* 0x040fe40000410000 */
[C---:B------:R-:W-:Y:S02]  /*d970*/  FMUL.FTZ R59, R0.reuse, R59 ;  /* 0x0000003b003b7220 */ /* 0x040fe40000410000 */
[----:B------:R-:W-:Y:S02]  /*d980*/  FMUL.FTZ R62, R0, R62 ;  /* 0x0000003e003e7220 */ /* 0x000fe40000410000 */
[----:B--2---:R-:W-:Y:S01]  /*d990*/  FMUL.FTZ R5, R134, R145 ;  /* 0x0000009186057220 */ /* 0x004fe20000410000 */
[----:B------:R-:W-:Y:S01]  /*d9a0*/  F2FP.BF16.PACK_AB R145, R44, R222 ;  /* 0x000000de2c91723e */ /* 0x000fe200000010ff */
[----:B------:R-:W-:Y:S01]  /*d9b0*/  FMUL.FTZ R44, R132, R184 ;  /* 0x000000b8842c7220 */ /* 0x000fe20000410000 */
[----:B------:R-:W2:Y:S01]  /*d9c0*/  LDSM.16.MT88.4 R20, [R225+0x2080] ;  /* 0x00208000e114783b */ /* 0x000ea20000004200 */
[----:B------:R4:W-:Y:S01]  /*d9d0*/  MUFU.EX2 R184, R138 ;  /* 0x0000008a00b87308 */ /* 0x0009e20000000800 */
[----:B------:R-:W-:Y:S01]  /*d9e0*/  FFMA.FTZ R4, R198, c[0x0][0x2d0], -R2 ;  /* 0x0000b400c6047a23 */ /* 0x000fe20000010802 */
[----:B------:R-:W-:Y:S01]  /*d9f0*/  MOV R198, R24 ;  /* 0x0000001800c67202 */ /* 0x000fe20000000f00 */
[----:B------:R-:W-:Y:S02]  /*da00*/  FMUL.FTZ R24, R132, R164 ;  /* 0x000000a484187220 */ /* 0x000fe40000410000 */
[C---:B------:R-:W-:Y:S02]  /*da10*/  FMUL.FTZ R63, R0.reuse, R63 ;  /* 0x0000003f003f7220 */ /* 0x040fe40000410000 */
[----:B------:R-:W2:Y:S01]  /*da20*/  LDSM.16.MT88.4 R36, [R226+0x2080] ;  /* 0x00208000e224783b */ /* 0x000ea20000004200 */
[----:B------:R-:W-:Y:S02]  /*da30*/  FMUL.FTZ R74, R0, R74 ;  /* 0x0000004a004a7220 */ /* 0x000fe40000410000 */
[----:B------:R-:W4:Y:S01]  /*da40*/  MUFU.EX2 R210, R4 ;  /* 0x0000000400d27308 */ /* 0x000f220000000800 */
[C---:B-1----:R-:W-:Y:S01]  /*da50*/  FMUL.FTZ R8, R132.reuse, R148 ;  /* 0x0000009484087220 */ /* 0x042fe20000410000 */
[----:B------:R-:W-:Y:S01]  /*da60*/  F2FP.BF16.PACK_AB R148, R41, R42 ;  /* 0x0000002a2994723e */ /* 0x000fe200000010ff */
[----:B------:R-:W-:Y:S01]  /*da70*/  FMUL.FTZ R41, R132, R181 ;  /* 0x000000b584297220 */ /* 0x000fe20000410000 */
[----:B------:R-:W-:Y:S01]  /*da80*/  MOV R181, R249 ;  /* 0x000000f900b57202 */ /* 0x000fe20000000f00 */
[----:B------:R-:W-:Y:S01]  /*da90*/  FMUL.FTZ R42, R0, R182 ;  /* 0x000000b6002a7220 */ /* 0x000fe20000410000 */
[----:B------:R-:W-:Y:S01]  /*daa0*/  MOV R182, R246 ;  /* 0x000000f600b67202 */ /* 0x000fe20000000f00 */
[C---:B---3--:R-:W-:Y:S01]  /*dab0*/  FMUL.FTZ R6, R133.reuse, R146 ;  /* 0x0000009285067220 */ /* 0x048fe20000410000 */
[----:B------:R-:W-:Y:S01]  /*dac0*/  F2FP.BF16.PACK_AB R146, R196, R198 ;  /* 0x000000c6c492723e */ /* 0x000fe200000010ff */
[----:B------:R-:W-:Y:S01]  /*dad0*/  FMUL.FTZ R7, R133, R147 ;  /* 0x0000009385077220 */ /* 0x000fe20000410000 */
[----:B------:R-:W-:Y:S01]  /*dae0*/  F2FP.BF16.PACK_AB R147, R194, R197 ;  /* 0x000000c5c293723e */ /* 0x000fe200000010ff */
[----:B------:R-:W-:Y:S01]  /*daf0*/  LDSM.16.MT88.4 R156, [R227+0x2080] ;  /* 0x00208000e39c783b */ /* 0x000fe20000004200 */
[C---:B------:R-:W-:Y:S02]  /*db00*/  FMUL.FTZ R75, R0.reuse, R75 ;  /* 0x0000004b004b7220 */ /* 0x040fe40000410000 */
[----:B----4-:R-:W-:Y:S02]  /*db10*/  FFMA.FTZ R138, R205, c[0x0][0x2d0], -R142 ;  /* 0x0000b400cd8a7a23 */ /* 0x010fe4000001088e */
[C---:B------:R-:W-:Y:S02]  /*db20*/  FMUL.FTZ R78, R0.reuse, R78 ;  /* 0x0000004e004e7220 */ /* 0x040fe40000410000 */
[----:B------:R1:W-:Y:S01]  /*db30*/  MUFU.EX2 R185, R138 ;  /* 0x0000008a00b97308 */ /* 0x0003e20000000800 */
[C---:B------:R-:W-:Y:S01]  /*db40*/  FMUL.FTZ R79, R0.reuse, R79 ;  /* 0x0000004f004f7220 */ /* 0x040fe20000410000 */
[----:B------:R-:W-:Y:S01]  /*db50*/  LDSM.16.MT88.4 R164, [R228+0x2880] ;  /* 0x00288000e4a4783b */ /* 0x000fe20000004200 */
[C---:B------:R-:W-:Y:S02]  /*db60*/  FMUL.FTZ R90, R0.reuse, R90 ;  /* 0x0000005a005a7220 */ /* 0x040fe40000410000 */
[----:B------:R-:W-:Y:S01]  /*db70*/  FMUL.FTZ R91, R0, R91 ;  /* 0x0000005b005b7220 */ /* 0x000fe20000410000 */
[----:B------:R-:W-:Y:S01]  /*db80*/  F2FP.BF16.PACK_AB R149, R210, R209 ;  /* 0x000000d1d295723e */ /* 0x000fe200000010ff */
[----:B------:R-:W-:Y:S02]  /*db90*/  FFMA.FTZ R4, R14, c[0x0][0x2d0], -R2 ;  /* 0x0000b4000e047a23 */ /* 0x000fe40000010802 */
[C---:B------:R-:W-:Y:S01]  /*dba0*/  FMUL.FTZ R14, R0.reuse, R154 ;  /* 0x0000009a000e7220 */ /* 0x040fe20000410000 */
[----:B------:R-:W0:Y:S01]  /*dbb0*/  LDGDEPBAR ;  /* 0x00000000000079af */ /* 0x000e220000000000 */
[----:B------:R3:W-:Y:S01]  /*dbc0*/  MUFU.EX2 R211, R4 ;  /* 0x0000000400d37308 */ /* 0x0007e20000000800 */
[C---:B------:R-:W-:Y:S02]  /*dbd0*/  FMUL.FTZ R94, R0.reuse, R94 ;  /* 0x0000005e005e7220 */ /* 0x040fe40000410000 */
[C---:B------:R-:W-:Y:S02]  /*dbe0*/  FMUL.FTZ R95, R0.reuse, R95 ;  /* 0x0000005f005f7220 */ /* 0x040fe40000410000 */
[C---:B------:R-:W-:Y:S02]  /*dbf0*/  FMUL.FTZ R106, R0.reuse, R106 ;  /* 0x0000006a006a7220 */ /* 0x040fe40000410000 */
[C---:B------:R-:W-:Y:S02]  /*dc00*/  FMUL.FTZ R107, R0.reuse, R107 ;  /* 0x0000006b006b7220 */ /* 0x040fe40000410000 */
[C---:B------:R-:W-:Y:S02]  /*dc10*/  FMUL.FTZ R110, R0.reuse, R110 ;  /* 0x0000006e006e7220 */ /* 0x040fe40000410000 */
[C---:B------:R-:W-:Y:S02]  /*dc20*/  FMUL.FTZ R111, R0.reuse, R111 ;  /* 0x0000006f006f7220 */ /* 0x040fe40000410000 */
[----:B-1----:R-:W-:Y:S02]  /*dc30*/  FFMA.FTZ R138, R199, c[0x0][0x2d0], -R142 ;  /* 0x0000b400c78a7a23 */ /* 0x002fe4000001088e */
[C---:B------:R-:W-:Y:S02]  /*dc40*/  FMUL.FTZ R122, R0.reuse, R122 ;  /* 0x0000007a007a7220 */ /* 0x040fe40000410000 */
[----:B------:R1:W-:Y:S01]  /*dc50*/  MUFU.EX2 R252, R138 ;  /* 0x0000008a00fc7308 */ /* 0x0003e20000000800 */
[C---:B------:R-:W-:Y:S02]  /*dc60*/  FMUL.FTZ R123, R0.reuse, R123 ;  /* 0x0000007b007b7220 */ /* 0x040fe40000410000 */
[C---:B------:R-:W-:Y:S02]  /*dc70*/  FMUL.FTZ R126, R0.reuse, R126 ;  /* 0x0000007e007e7220 */ /* 0x040fe40000410000 */
[C---:B------:R-:W-:Y:S02]  /*dc80*/  FMUL.FTZ R127, R0.reuse, R127 ;  /* 0x0000007f007f7220 */ /* 0x040fe40000410000 */
[--C-:B---3--:R-:W-:Y:S02]  /*dc90*/  FFMA.FTZ R4, R15, c[0x0][0x2d0], -R2.reuse ;  /* 0x0000b4000f047a23 */ /* 0x108fe40000010802 */
[----:B------:R-:W-:Y:S02]  /*dca0*/  FMUL.FTZ R15, R0, R155 ;  /* 0x0000009b000f7220 */ /* 0x000fe40000410000 */
[----:B------:R3:W4:Y:S01]  /*dcb0*/  MUFU.EX2 R213, R4 ;  /* 0x0000000400d57308 */ /* 0x0007220000000800 */
[----:B------:R-:W2:Y:S01]  /*dcc0*/  LDSM.16.MT88.4 R152, [R228+0x2080] ;  /* 0x00208000e498783b */ /* 0x000ea20000004200 */
[----:B------:R-:W-:Y:S02]  /*dcd0*/  FFMA.FTZ R140, R140, c[0x0][0x2d0], -R2 ;  /* 0x0000b4008c8c7a23 */ /* 0x000fe40000010802 */
[----:B-1----:R-:W-:Y:S06]  /*dce0*/  FFMA.FTZ R138, R204, c[0x0][0x2d0], -R142 ;  /* 0x0000b400cc8a7a23 */ /* 0x002fec000001088e */
[----:B------:R1:W-:Y:S01]  /*dcf0*/  MUFU.EX2 R251, R138 ;  /* 0x0000008a00fb7308 */ /* 0x0003e20000000800 */
[----:B---3--:R-:W-:Y:S01]  /*dd00*/  FMUL.FTZ R4, R134, R144 ;  /* 0x0000009086047220 */ /* 0x008fe20000410000 */
[----:B------:R-:W-:Y:S01]  /*dd10*/  F2FP.BF16.PACK_AB R144, R48, R223 ;  /* 0x000000df3090723e */ /* 0x000fe200000010ff */
[C---:B------:R-:W-:Y:S01]  /*dd20*/  FMUL.FTZ R48, R134.reuse, R188 ;  /* 0x000000bc86307220 */ /* 0x040fe20000410000 */
[----:B----4-:R-:W-:Y:S05]  /*dd30*/  F2FP.BF16.PACK_AB R151, R213, R211 ;  /* 0x000000d3d597723e */ /* 0x010fea00000010ff */
[-C--:B--2---:R-:W-:Y:S08]  /*dd40*/  HMMA.16816.F32.BF16 R4, R144, R20.reuse, R4 ;  /* 0x000000149004723c */ /* 0x084ff00000041804 */
[C---:B------:R-:W-:Y:S04]  /*dd50*/  HMMA.16816.F32.BF16 R8, R148.reuse, R20, R8 ;  /* 0x000000149408723c */ /* 0x040fe80000041808 */
[--C-:B-1----:R-:W-:Y:S02]  /*dd60*/  FFMA.FTZ R138, R215, c[0x0][0x2d0], -R143.reuse ;  /* 0x0000b400d78a7a23 */ /* 0x102fe4000001088f */
[----:B------:R-:W-:Y:S01]  /*dd70*/  MUFU.EX2 R215, R139 ;  /* 0x0000008b00d77308 */ /* 0x000fe20000000800 */
[C---:B------:R-:W-:Y:S01]  /*dd80*/  FMUL.FTZ R20, R134.reuse, R160 ;  /* 0x000000a086147220 */ /* 0x040fe20000410000 */
[-C--:B------:R-:W-:Y:S04]  /*dd90*/  HMMA.16816.F32.BF16 R12, R148, R22.reuse, R12 ;  /* 0x00000016940c723c */ /* 0x080fe8000004180c */
[----:B------:R-:W-:Y:S04]  /*dda0*/  FMUL.FTZ R21, R134, R161 ;  /* 0x000000a186157220 */ /* 0x000fe80000410000 */
[C---:B------:R-:W-:Y:S01]  /*ddb0*/  HMMA.16816.F32.BF16 R16, R144.reuse, R22, R16 ;  /* 0x000000169010723c */ /* 0x040fe20000041810 */
[----:B------:R1:W-:Y:S06]  /*ddc0*/  MUFU.EX2 R250, R138 ;  /* 0x0000008a00fa7308 */ /* 0x0003ec0000000800 */
[C---:B------:R-:W-:Y:S02]  /*ddd0*/  FMUL.FTZ R22, R133.reuse, R162 ;  /* 0x000000a285167220 */ /* 0x040fe40000410000 */
[C---:B------:R-:W-:Y:S02]  /*dde0*/  FMUL.FTZ R23, R133.reuse, R163 ;  /* 0x000000a385177220 */ /* 0x040fe40000410000 */
[----:B------:R-:W-:Y:S01]  /*ddf0*/  LDSM.16.MT88.4 R160, [R226+0x2880] ;  /* 0x00288000e2a0783b */ /* 0x000fe20000004200 */
[----:B------:R-:W-:Y:S04]  /*de00*/  MUFU.EX2 R139, R140 ;  /* 0x0000008c008b7308 */ /* 0x000fe80000000800 */
[-C--:B------:R-:W-:Y:S08]  /*de10*/  HMMA.16816.F32.BF16 R20, R144, R36.reuse, R20 ;  /* 0x000000249014723c */ /* 0x080ff00000041814 */
[C---:B------:R-:W-:Y:S04]  /*de20*/  HMMA.16816.F32.BF16 R24, R148.reuse, R36, R24 ;  /* 0x000000249418723c */ /* 0x040fe80000041818 */
[--C-:B-1----:R-:W-:Y:S03]  /*de30*/  FFMA.FTZ R138, R214, c[0x0][0x2d0], -R143.reuse ;  /* 0x0000b400d68a7a23 */ /* 0x102fe6000001088f */
[C---:B------:R-:W-:Y:S01]  /*de40*/  FMUL.FTZ R36, R134.reuse, R176 ;  /* 0x000000b086247220 */ /* 0x040fe20000410000 */
[-C--:B------:R-:W-:Y:S01]  /*de50*/  HMMA.16816.F32.BF16 R28, R148, R38.reuse, R28 ;  /* 0x00000026941c723c */ /* 0x080fe2000004181c */
[----:B------:R1:W-:Y:S03]  /*de60*/  MUFU.EX2 R249, R138 ;  /* 0x0000008a00f97308 */ /* 0x0003e60000000800 */
[----:B------:R-:W-:Y:S01]  /*de70*/  MOV R176, R248 ;  /* 0x000000f800b07202 */ /* 0x000fe20000000f00 */
[----:B------:R-:W-:Y:S01]  /*de80*/  FMUL.FTZ R37, R134, R177 ;  /* 0x000000b186257220 */ /* 0x000fe20000410000 */
[----:B------:R-:W-:Y:S02]  /*de90*/  MOV R177, R247 ;  /* 0x000000f700b17202 */ /* 0x000fe40000000f00 */
[C---:B------:R-:W-:Y:S07]  /*dea0*/  HMMA.16816.F32.BF16 R32, R144.reuse, R38, R32 ;  /* 0x000000269020723c */ /* 0x040fee0000041820 */
[C---:B------:R-:W-:Y:S01]  /*deb0*/  FMUL.FTZ R38, R133.reuse, R178 ;  /* 0x000000b285267220 */ /* 0x040fe20000410000 */
[----:B------:R-:W-:Y:S01]  /*dec0*/  MOV R178, R50 ;  /* 0x0000003200b27202 */ /* 0x000fe20000000f00 */
[C---:B------:R-:W-:Y:S03]  /*ded0*/  FMUL.FTZ R39, R133.reuse, R179 ;  /* 0x000000b385277220 */ /* 0x040fe60000410000 */
[----:B------:R-:W-:Y:S01]  /*dee0*/  FMUL.FTZ R50, R133, R190 ;  /* 0x000000be85327220 */ /* 0x000fe20000410000 */
[----:B------:R-:W-:Y:S01]  /*def0*/  MOV R179, R40 ;  /* 0x0000002800b37202 */ /* 0x000fe20000000f00 */
[----:B------:R-:W-:Y:S01]  /*df00*/  FMUL.FTZ R40, R132, R180 ;  /* 0x000000b484287220 */ /* 0x000fe20000410000 */
[----:B------:R-:W-:Y:S01]  /*df10*/  MOV R180, R49 ;  /* 0x0000003100b47202 */ /* 0x000fe20000000f00 */
[-C--:B------:R-:W-:Y:S03]  /*df20*/  HMMA.16816.F32.BF16 R36, R144, R152.reuse, R36 ;  /* 0x000000989024723c */ /* 0x080fe60000041824 */
[--C-:B-1----:R-:W-:Y:S02]  /*df30*/  FFMA.FTZ R138, R207, c[0x0][0x2d0], -R143.reuse ;  /* 0x0000b400cf8a7a23 */ /* 0x102fe4000001088f */
[----:B------:R-:W-:Y:S02]  /*df40*/  FMUL.FTZ R49, R134, R189 ;  /* 0x000000bd86317220 */ /* 0x000fe40000410000 */
[----:B------:R1:W-:Y:S01]  /*df50*/  MUFU.EX2 R248, R138 ;  /* 0x0000008a00f87308 */ /* 0x0003e20000000800 */
[C---:B------:R-:W-:Y:S01]  /*df60*/  HMMA.16816.F32.BF16 R40, R148.reuse, R152, R40 ;  /* 0x000000989428723c */ /* 0x040fe20000041828 */
[----:B------:R-:W-:Y:S07]  /*df70*/  LDSM.16.MT88.4 R188, [R228+0x3080] ;  /* 0x00308000e4bc783b */ /* 0x000fee0000004200 */
[-C--:B------:R-:W-:Y:S08]  /*df80*/  HMMA.16816.F32.BF16 R44, R148, R154.reuse, R44 ;  /* 0x0000009a942c723c */ /* 0x080ff0000004182c */
[C---:B------:R-:W-:Y:S01]  /*df90*/  HMMA.16816.F32.BF16 R48, R144.reuse, R154, R48 ;  /* 0x0000009a9030723c */ /* 0x040fe20000041830 */
[----:B------:R-:W2:Y:S03]  /*dfa0*/  LDSM.16.MT88.4 R152, [R225+0x3880] ;  /* 0x00388000e198783b */ /* 0x000ea60000004200 */
[--C-:B-1----:R-:W-:Y:S04]  /*dfb0*/  FFMA.FTZ R138, R212, c[0x0][0x2d0], -R143.reuse ;  /* 0x0000b400d48a7a23 */ /* 0x102fe8000001088f */
[-C--:B------:R-:W-:Y:S01]  /*dfc0*/  HMMA.16816.F32.BF16 R52, R144, R156.reuse, R52 ;  /* 0x0000009c9034723c */ /* 0x080fe20000041834 */
[----:B------:R1:W-:Y:S07]  /*dfd0*/  MUFU.EX2 R247, R138 ;  /* 0x0000008a00f77308 */ /* 0x0003ee0000000800 */
[C---:B------:R-:W-:Y:S08]  /*dfe0*/  HMMA.16816.F32.BF16 R56, R148.reuse, R156, R56 ;  /* 0x0000009c9438723c */ /* 0x040ff00000041838 */
[-C--:B------:R-:W-:Y:S08]  /*dff0*/  HMMA.16816.F32.BF16 R60, R148, R158.reuse, R60 ;  /* 0x0000009e943c723c */ /* 0x080ff0000004183c */
[C---:B------:R-:W-:Y:S01]  /*e000*/  HMMA.16816.F32.BF16 R64, R144.reuse, R158, R64 ;  /* 0x0000009e9040723c */ /* 0x040fe20000041840 */
[----:B------:R-:W3:Y:S03]  /*e010*/  LDSM.16.MT88.4 R156, [R226+0x3880] ;  /* 0x00388000e29c783b */ /* 0x000ee60000004200 */
[--C-:B-1----:R-:W-:Y:S04]  /*e020*/  FFMA.FTZ R138, R217, c[0x0][0x2d0], -R192.reuse ;  /* 0x0000b400d98a7a23 */ /* 0x102fe800000108c0 */
[----:B------:R1:W-:Y:S01]  /*e030*/  MUFU.EX2 R246, R138 ;  /* 0x0000008a00f67308 */ /* 0x0003e20000000800 */
[-C--:B--2---:R-:W-:Y:S08]  /*e040*/  HMMA.16816.F32.BF16 R68, R144, R152.reuse, R68 ;  /* 0x000000989044723c */ /* 0x084ff00000041844 */
[C---:B------:R-:W-:Y:S08]  /*e050*/  HMMA.16816.F32.BF16 R72, R148.reuse, R152, R72 ;  /* 0x000000989448723c */ /* 0x040ff00000041848 */
[-C--:B------:R-:W-:Y:S04]  /*e060*/  HMMA.16816.F32.BF16 R76, R148, R154.reuse, R76 ;  /* 0x0000009a944c723c */ /* 0x080fe8000004184c */
[--C-:B-1----:R-:W-:Y:S04]  /*e070*/  FFMA.FTZ R138, R216, c[0x0][0x2d0], -R192.reuse ;  /* 0x0000b400d88a7a23 */ /* 0x102fe800000108c0 */
[C---:B------:R-:W-:Y:S01]  /*e080*/  HMMA.16816.F32.BF16 R80, R144.reuse, R154, R80 ;  /* 0x0000009a9050723c */ /* 0x040fe20000041850 */
[----:B------:R-:W1:Y:S01]  /*e090*/  LDSM.16.MT88.4 R152, [R228+0x3880] ;  /* 0x00388000e498783b */ /* 0x000e620000004200 */
[----:B------:R2:W4:Y:S06]  /*e0a0*/  MUFU.EX2 R245, R138 ;  /* 0x0000008a00f57308 */ /* 0x00052c0000000800 */
[-C--:B---3--:R-:W-:Y:S08]  /*e0b0*/  HMMA.16816.F32.BF16 R84, R144, R156.reuse, R84 ;  /* 0x0000009c9054723c */ /* 0x088ff00000041854 */
[C---:B------:R-:W-:Y:S08]  /*e0c0*/  HMMA.16816.F32.BF16 R88, R148.reuse, R156, R88 ;  /* 0x0000009c9458723c */ /* 0x040ff00000041858 */
[-C--:B------:R-:W-:Y:S04]  /*e0d0*/  HMMA.16816.F32.BF16 R92, R148, R158.reuse, R92 ;  /* 0x0000009e945c723c */ /* 0x080fe8000004185c */
[--C-:B--2---:R-:W-:Y:S04]  /*e0e0*/  FFMA.FTZ R138, R218, c[0x0][0x2d0], -R192.reuse ;  /* 0x0000b400da8a7a23 */ /* 0x104fe800000108c0 */
[C---:B------:R-:W-:Y:S01]  /*e0f0*/  HMMA.16816.F32.BF16 R96, R144.reuse, R158, R96 ;  /* 0x0000009e9060723c */ /* 0x040fe20000041860 */
[----:B------:R2:W-:Y:S01]  /*e100*/  MUFU.EX2 R223, R138 ;  /* 0x0000008a00df7308 */ /* 0x0005e20000000800 */
[----:B------:R-:W3:Y:S06]  /*e110*/  LDSM.16.MT88.4 R156, [R227+0x3880] ;  /* 0x00388000e39c783b */ /* 0x000eec0000004200 */
[-C--:B-1----:R-:W-:Y:S08]  /*e120*/  HMMA.16816.F32.BF16 R100, R144, R152.reuse, R100 ;  /* 0x000000989064723c */ /* 0x082ff00000041864 */
[C---:B------:R-:W-:Y:S08]  /*e130*/  HMMA.16816.F32.BF16 R104, R148.reuse, R152, R104 ;  /* 0x000000989468723c */ /* 0x040ff00000041868 */
[-C--:B------:R-:W-:Y:S04]  /*e140*/  HMMA.16816.F32.BF16 R108, R148, R154.reuse, R108 ;  /* 0x0000009a946c723c */ /* 0x080fe8000004186c */
[----:B--2---:R-:W-:Y:S04]  /*e150*/  FFMA.FTZ R138, R219, c[0x0][0x2d0], -R192 ;  /* 0x0000b400db8a7a23 */ /* 0x004fe800000108c0 */
[C---:B------:R-:W-:Y:S01]  /*e160*/  HMMA.16816.F32.BF16 R112, R144.reuse, R154, R112 ;  /* 0x0000009a9070723c */ /* 0x040fe20000041870 */
[----:B------:R1:W2:Y:S01]  /*e170*/  MUFU.EX2 R222, R138 ;  /* 0x0000008a00de7308 */ /* 0x0002a20000000800 */
[----:B------:R-:W2:Y:S06]  /*e180*/  LDSM.16.MT88.4 R152, [R225+0x2880] ;  /* 0x00288000e198783b */ /* 0x000eac0000004200 */
[-C--:B---3--:R-:W-:Y:S08]  /*e190*/  HMMA.16816.F32.BF16 R116, R144, R156.reuse, R116 ;  /* 0x0000009c9074723c */ /* 0x088ff00000041874 */
[C---:B------:R-:W-:Y:S08]  /*e1a0*/  HMMA.16816.F32.BF16 R120, R148.reuse, R156, R120 ;  /* 0x0000009c9478723c */ /* 0x040ff00000041878 */
[-C--:B------:R-:W-:Y:S04]  /*e1b0*/  HMMA.16816.F32.BF16 R124, R148, R158.reuse, R124 ;  /* 0x0000009e947c723c */ /* 0x080fe8000004187c */
[--C-:B-1----:R-:W-:Y:S03]  /*e1c0*/  FFMA.FTZ R138, R201, c[0x0][0x2d0], -R2.reuse ;  /* 0x0000b400c98a7a23 */ /* 0x102fe60000010802 */
[----:B----4-:R-:W-:Y:S01]  /*e1d0*/  F2FP.BF16.PACK_AB R148, R245, R246 ;  /* 0x000000f6f594723e */ /* 0x010fe200000010ff */
[----:B------:R-:W-:Y:S01]  /*e1e0*/  HMMA.16816.F32.BF16 R128, R144, R158, R128 ;  /* 0x0000009e9080723c */ /* 0x000fe20000041880 */
[----:B------:R1:W-:Y:S01]  /*e1f0*/  MUFU.EX2 R205, R138 ;  /* 0x0000008a00cd7308 */ /* 0x0003e20000000800 */
[----:B------:R-:W-:Y:S02]  /*e200*/  LDSM.16.MT88.4 R156, [R225+0x4080] ;  /* 0x00408000e19c783b */ /* 0x000fe40000004200 */
[----:B--2---:R-:W-:Y:S03]  /*e210*/  F2FP.BF16.PACK_AB R150, R222, R223 ;  /* 0x000000dfde96723e */ /* 0x004fe600000010ff */
[----:B------:R-:W-:Y:S02]  /*e220*/  F2FP.BF16.PACK_AB R144, R185, R184 ;  /* 0x000000b8b990723e */ /* 0x000fe400000010ff */
[----:B------:R-:W-:Y:S03]  /*e230*/  F2FP.BF16.PACK_AB R146, R251, R252 ;  /* 0x000000fcfb92723e */ /* 0x000fe600000010ff */
[----:B------:R-:W-:Y:S02]  /*e240*/  F2FP.BF16.PACK_AB R145, R249, R250 ;  /* 0x000000faf991723e */ /* 0x000fe400000010ff */
[----:B------:R-:W-:Y:S07]  /*e250*/  F2FP.BF16.PACK_AB R147, R247, R248 ;  /* 0x000000f8f793723e */ /* 0x000fee00000010ff */
[-C--:B------:R-:W-:Y:S03]  /*e260*/  HMMA.16816.F32.BF16 R4, R144, R152.reuse, R4 ;  /* 0x000000989004723c */ /* 0x080fe60000041804 */
[--C-:B-1----:R-:W-:Y:S04]  /*e270*/  FFMA.FTZ R138, R200, c[0x0][0x2d0], -R2.reuse ;  /* 0x0000b400c88a7a23 */ /* 0x102fe80000010802 */
[----:B------:R1:W2:Y:S02]  /*e280*/  MUFU.EX2 R204, R138 ;  /* 0x0000008a00cc7308 */ /* 0x0002a40000000800 */
[--C-:B-1----:R-:W-:Y:S03]  /*e290*/  FFMA.FTZ R138, R202, c[0x0][0x2d0], -R2.reuse ;  /* 0x0000b400ca8a7a23 */ /* 0x102fe60000010802 */
        /* <DEDUP_REMOVED lines=8> */
[-C--:B------:R-:W-:Y:S08]  /*e320*/  HMMA.16816.F32.BF16 R12, R148, R154.reuse, R12 ;  /* 0x0000009a940c723c */ /* 0x080ff0000004180c */
[C---:B------:R-:W-:Y:S01]  /*e330*/  HMMA.16816.F32.BF16 R16, R144.reuse, R154, R16 ;  /* 0x0000009a9010723c */ /* 0x040fe20000041810 */
[----:B------:R-:W2:Y:S03]  /*e340*/  LDSM.16.MT88.4 R152, [R227+0x2880] ;  /* 0x00288000e398783b */ /* 0x000ea60000004200 */
[--C-:B-1----:R-:W-:Y:S04]  /*e350*/  FFMA.FTZ R138, R220, c[0x0][0x2d0], -R142.reuse ;  /* 0x0000b400dc8a7a23 */ /* 0x102fe8000001088e */
[-C--:B------:R-:W-:Y:S01]  /*e360*/  HMMA.16816.F32.BF16 R20, R144, R160.reuse, R20 ;  /* 0x000000a09014723c */ /* 0x080fe20000041814 */
[----:B------:R1:W3:Y:S07]  /*e370*/  MUFU.EX2 R219, R138 ;  /* 0x0000008a00db7308 */ /* 0x0002ee0000000800 */
[C---:B------:R-:W-:Y:S08]  /*e380*/  HMMA.16816.F32.BF16 R24, R148.reuse, R160, R24 ;  /* 0x000000a09418723c */ /* 0x040ff00000041818 */
[-C--:B------:R-:W-:Y:S08]  /*e390*/  HMMA.16816.F32.BF16 R28, R148, R162.reuse, R28 ;  /* 0x000000a2941c723c */ /* 0x080ff0000004181c */
[C---:B------:R-:W-:Y:S01]  /*e3a0*/  HMMA.16816.F32.BF16 R32, R144.reuse, R162, R32 ;  /* 0x000000a29020723c */ /* 0x040fe20000041820 */
[----:B------:R-:W4:Y:S03]  /*e3b0*/  LDSM.16.MT88.4 R160, [R226+0x4080] ;  /* 0x00408000e2a0783b */ /* 0x000f260000004200 */
[--C-:B-1----:R-:W-:Y:S01]  /*e3c0*/  FFMA.FTZ R138, R208, c[0x0][0x2d0], -R142.reuse ;  /* 0x0000b400d08a7a23 */ /* 0x102fe2000001088e */
[----:B---3--:R-:W-:Y:S03]  /*e3d0*/  F2FP.BF16.PACK_AB R140, R219, R221 ;  /* 0x000000dddb8c723e */ /* 0x008fe600000010ff */
[-C--:B------:R-:W-:Y:S01]  /*e3e0*/  HMMA.16816.F32.BF16 R36, R144, R164.reuse, R36 ;  /* 0x000000a49024723c */ /* 0x080fe20000041824 */
[----:B------:R1:W-:Y:S07]  /*e3f0*/  MUFU.EX2 R220, R138 ;  /* 0x0000008a00dc7308 */ /* 0x0003ee0000000800 */
[C---:B------:R-:W-:Y:S08]  /*e400*/  HMMA.16816.F32.BF16 R40, R148.reuse, R164, R40 ;  /* 0x000000a49428723c */ /* 0x040ff00000041828 */
[-C--:B------:R-:W-:Y:S08]  /*e410*/  HMMA.16816.F32.BF16 R44, R148, R166.reuse, R44 ;  /* 0x000000a6942c723c */ /* 0x080ff0000004182c */
[C---:B------:R-:W-:Y:S01]  /*e420*/  HMMA.16816.F32.BF16 R48, R144.reuse, R166, R48 ;  /* 0x000000a69030723c */ /* 0x040fe20000041830 */
[----:B------:R-:W-:Y:S03]  /*e430*/  LDSM.16.MT88.4 R164, [R225+0x3080] ;  /* 0x00308000e1a4783b */ /* 0x000fe60000004200 */
[----:B-1----:R-:W-:Y:S01]  /*e440*/  FFMA.FTZ R138, R183, c[0x0][0x2d0], -R142 ;  /* 0x0000b400b78a7a23 */ /* 0x002fe2000001088e */
[----:B------:R-:W-:Y:S03]  /*e450*/  MOV R183, R193 ;  /* 0x000000c100b77202 */ /* 0x000fe60000000f00 */
[-C--:B--2---:R-:W-:Y:S01]  /*e460*/  HMMA.16816.F32.BF16 R52, R144, R152.reuse, R52 ;  /* 0x000000989034723c */ /* 0x084fe20000041834 */
[----:B------:R1:W2:Y:S07]  /*e470*/  MUFU.EX2 R218, R138 ;  /* 0x0000008a00da7308 */ /* 0x0002ae0000000800 */
[C---:B------:R-:W-:Y:S08]  /*e480*/  HMMA.16816.F32.BF16 R56, R148.reuse, R152, R56 ;  /* 0x000000989438723c */ /* 0x040ff00000041838 */
[-C--:B------:R-:W-:Y:S08]  /*e490*/  HMMA.16816.F32.BF16 R60, R148, R154.reuse, R60 ;  /* 0x0000009a943c723c */ /* 0x080ff0000004183c */
[C---:B------:R-:W-:Y:S01]  /*e4a0*/  HMMA.16816.F32.BF16 R64, R144.reuse, R154, R64 ;  /* 0x0000009a9040723c */ /* 0x040fe20000041840 */
[----:B------:R-:W3:Y:S03]  /*e4b0*/  LDSM.16.MT88.4 R152, [R228+0x4080] ;  /* 0x00408000e498783b */ /* 0x000ee60000004200 */
[--C-:B-1----:R-:W-:Y:S01]  /*e4c0*/  FFMA.FTZ R138, R182, c[0x0][0x2d0], -R143.reuse ;  /* 0x0000b400b68a7a23 */ /* 0x102fe2000001088f */
[----:B--2---:R-:W-:Y:S02]  /*e4d0*/  F2FP.BF16.PACK_AB R142, R218, R220 ;  /* 0x000000dcda8e723e */ /* 0x004fe400000010ff */
[----:B------:R-:W-:Y:S01]  /*e4e0*/  MOV R182, R194 ;  /* 0x000000c200b67202 */ /* 0x000fe20000000f00 */
[-C--:B------:R-:W-:Y:S01]  /*e4f0*/  HMMA.16816.F32.BF16 R68, R144, R156.reuse, R68 ;  /* 0x0000009c9044723c */ /* 0x080fe20000041844 */
[----:B------:R1:W-:Y:S07]  /*e500*/  MUFU.EX2 R217, R138 ;  /* 0x0000008a00d97308 */ /* 0x0003ee0000000800 */
[C---:B------:R-:W-:Y:S08]  /*e510*/  HMMA.16816.F32.BF16 R72, R148.reuse, R156, R72 ;  /* 0x0000009c9448723c */ /* 0x040ff00000041848 */
[-C--:B------:R-:W-:Y:S08]  /*e520*/  HMMA.16816.F32.BF16 R76, R148, R158.reuse, R76 ;  /* 0x0000009e944c723c */ /* 0x080ff0000004184c */
[C---:B------:R-:W-:Y:S01]  /*e530*/  HMMA.16816.F32.BF16 R80, R144.reuse, R158, R80 ;  /* 0x0000009e9050723c */ /* 0x040fe20000041850 */
[----:B------:R-:W2:Y:S03]  /*e540*/  LDSM.16.MT88.4 R156, [R227+0x4080] ;  /* 0x00408000e39c783b */ /* 0x000ea60000004200 */
[--C-:B-1----:R-:W-:Y:S01]  /*e550*/  FFMA.FTZ R138, R181, c[0x0][0x2d0], -R143.reuse ;  /* 0x0000b400b58a7a23 */ /* 0x102fe2000001088f */
[----:B------:R-:W-:Y:S03]  /*e560*/  MOV R181, R196 ;  /* 0x000000c400b57202 */ /* 0x000fe60000000f00 */
[-C--:B----4-:R-:W-:Y:S01]  /*e570*/  HMMA.16816.F32.BF16 R84, R144, R160.reuse, R84 ;  /* 0x000000a09054723c */ /* 0x090fe20000041854 */
[----:B------:R1:W-:Y:S07]  /*e580*/  MUFU.EX2 R216, R138 ;  /* 0x0000008a00d87308 */ /* 0x0003ee0000000800 */
[C---:B------:R-:W-:Y:S08]  /*e590*/  HMMA.16816.F32.BF16 R88, R148.reuse, R160, R88 ;  /* 0x000000a09458723c */ /* 0x040ff00000041858 */
[-C--:B------:R-:W-:Y:S08]  /*e5a0*/  HMMA.16816.F32.BF16 R92, R148, R162.reuse, R92 ;  /* 0x000000a2945c723c */ /* 0x080ff0000004185c */
[C---:B------:R-:W-:Y:S04]  /*e5b0*/  HMMA.16816.F32.BF16 R96, R144.reuse, R162, R96 ;  /* 0x000000a29060723c */ /* 0x040fe80000041860 */
[----:B-1----:R-:W-:Y:S01]  /*e5c0*/  FFMA.FTZ R138, R180, c[0x0][0x2d0], -R143 ;  /* 0x0000b400b48a7a23 */ /* 0x002fe2000001088f */
[----:B------:R-:W-:Y:S03]  /*e5d0*/  MOV R180, R173 ;  /* 0x000000ad00b47202 */ /* 0x000fe60000000f00 */
[-C--:B---3--:R-:W-:Y:S01]  /*e5e0*/  HMMA.16816.F32.BF16 R100, R144, R152.reuse, R100 ;  /* 0x000000989064723c */ /* 0x088fe20000041864 */
[----:B------:R1:W3:Y:S07]  /*e5f0*/  MUFU.EX2 R214, R138 ;  /* 0x0000008a00d67308 */ /* 0x0002ee0000000800 */
[C---:B------:R-:W-:Y:S08]  /*e600*/  HMMA.16816.F32.BF16 R104, R148.reuse, R152, R104 ;  /* 0x000000989468723c */ /* 0x040ff00000041868 */
[-C--:B------:R-:W-:Y:S08]  /*e610*/  HMMA.16816.F32.BF16 R108, R148, R154.reuse, R108 ;  /* 0x0000009a946c723c */ /* 0x080ff0000004186c */
[C---:B------:R-:W-:Y:S04]  /*e620*/  HMMA.16816.F32.BF16 R112, R144.reuse, R154, R112 ;  /* 0x0000009a9070723c */ /* 0x040fe80000041870 */
[--C-:B-1----:R-:W-:Y:S01]  /*e630*/  FFMA.FTZ R138, R179, c[0x0][0x2d0], -R192.reuse ;  /* 0x0000b400b38a7a23 */ /* 0x102fe200000108c0 */
[----:B---3--:R-:W-:Y:S02]  /*e640*/  F2FP.BF16.PACK_AB R143, R214, R215 ;  /* 0x000000d7d68f723e */ /* 0x008fe400000010ff */
[----:B------:R-:W-:Y:S01]  /*e650*/  MOV R179, R169 ;  /* 0x000000a900b37202 */ /* 0x000fe20000000f00 */
[-C--:B--2---:R-:W-:Y:S01]  /*e660*/  HMMA.16816.F32.BF16 R116, R144, R156.reuse, R116 ;  /* 0x0000009c9074723c */ /* 0x084fe20000041874 */
[----:B------:R1:W-:Y:S03]  /*e670*/  MUFU.EX2 R212, R138 ;  /* 0x0000008a00d47308 */ /* 0x0003e60000000800 */
[----:B------:R-:W-:Y:S04]  /*e680*/  MOV R169, R198 ;  /* 0x000000c600a97202 */ /* 0x000fe80000000f00 */
[C---:B------:R-:W-:Y:S08]  /*e690*/  HMMA.16816.F32.BF16 R120, R148.reuse, R156, R120 ;  /* 0x0000009c9478723c */ /* 0x040ff00000041878 */
[-C--:B------:R-:W-:Y:S08]  /*e6a0*/  HMMA.16816.F32.BF16 R124, R148, R158.reuse, R124 ;  /* 0x0000009e947c723c */ /* 0x080ff0000004187c */
[----:B------:R-:W-:Y:S04]  /*e6b0*/  HMMA.16816.F32.BF16 R128, R144, R158, R128 ;  /* 0x0000009e9080723c */ /* 0x000fe80000041880 */
[--C-:B-1----:R-:W-:Y:S01]  /*e6c0*/  FFMA.FTZ R138, R178, c[0x0][0x2d0], -R192.reuse ;  /* 0x0000b400b28a7a23 */ /* 0x102fe200000108c0 */
[----:B------:R-:W-:Y:S02]  /*e6d0*/  MOV R178, R170 ;  /* 0x000000aa00b27202 */ /* 0x000fe40000000f00 */
[----:B------:R-:W-:Y:S01]  /*e6e0*/  MOV R170, R197 ;  /* 0x000000c500aa7202 */ /* 0x000fe20000000f00 */
[----:B------:R1:W2:Y:S01]  /*e6f0*/  MUFU.EX2 R208, R138 ;  /* 0x0000008a00d07308 */ /* 0x0002a20000000800 */
[----:B------:R-:W-:Y:S03]  /*e700*/  LDSM.16.MT88.4 R196, [R227+0x3080] ;  /* 0x00308000e3c4783b */ /* 0x000fe60000004200 */
[--C-:B-1----:R-:W-:Y:S01]  /*e710*/  FFMA.FTZ R138, R177, c[0x0][0x2d0], -R192.reuse ;  /* 0x0000b400b18a7a23 */ /* 0x102fe200000108c0 */
[----:B------:R-:W-:Y:S02]  /*e720*/  MOV R177, R171 ;  /* 0x000000ab00b17202 */ /* 0x000fe40000000f00 */
[----:B------:R-:W-:Y:S03]  /*e730*/  MOV R171, R195 ;  /* 0x000000c300ab7202 */ /* 0x000fe60000000f00 */
[----:B------:R1:W-:Y:S02]  /*e740*/  MUFU.EX2 R207, R138 ;  /* 0x0000008a00cf7308 */ /* 0x0003e40000000800 */
[----:B-1----:R-:W-:Y:S01]  /*e750*/  FFMA.FTZ R138, R176, c[0x0][0x2d0], -R192 ;  /* 0x0000b400b08a7a23 */ /* 0x002fe200000108c0 */
[----:B------:R-:W-:Y:S02]  /*e760*/  MOV R176, R172 ;  /* 0x000000ac00b07202 */ /* 0x000fe40000000f00 */
[----:B--2---:R-:W-:Y:S05]  /*e770*/  F2FP.BF16.PACK_AB R192, R208, R212 ;  /* 0x000000d4d0c0723e */ /* 0x004fea00000010ff */
[----:B------:R1:W2:Y:S02]  /*e780*/  MUFU.EX2 R206, R138 ;  /* 0x0000008a00ce7308 */ /* 0x0002a40000000800 */
[--C-:B-1----:R-:W-:Y:S01]  /*e790*/  FFMA.FTZ R138, R175, c[0x0][0x2d0], -R2.reuse ;  /* 0x0000b400af8a7a23 */ /* 0x102fe20000010802 */
[----:B--2---:R-:W-:Y:S07]  /*e7a0*/  F2FP.BF16.PACK_AB R194, R206, R207 ;  /* 0x000000cfcec2723e */ /* 0x004fee00000010ff */
[----:B------:R1:W-:Y:S02]  /*e7b0*/  MUFU.EX2 R201, R138 ;  /* 0x0000008a00c97308 */ /* 0x0003e40000000800 */
[--C-:B-1----:R-:W-:Y:S02]  /*e7c0*/  FFMA.FTZ R138, R174, c[0x0][0x2d0], -R2.reuse ;  /* 0x0000b400ae8a7a23 */ /* 0x102fe40000010802 */
[----:B------:R-:W-:Y:S01]  /*e7d0*/  FFMA.FTZ R2, R141, c[0x0][0x2d0], -R2 ;  /* 0x0000b4008d027a23 */ /* 0x000fe20000010802 */
[----:B------:R-:W1:Y:S05]  /*e7e0*/  LDSM.16.MT88.4 R172, [R226+0x3080] ;  /* 0x00308000e2ac783b */ /* 0x000e6a0000004200 */
[----:B------:R-:W2:Y:S01]  /*e7f0*/  MUFU.EX2 R200, R138 ;  /* 0x0000008a00c87308 */ /* 0x000ea20000000800 */
[----:B------:R-:W-:Y:S07]  /*e800*/  F2FP.BF16.PACK_AB R141, R216, R217 ;  /* 0x000000d9d88d723e */ /* 0x000fee00000010ff */
[-C--:B------:R-:W-:Y:S01]  /*e810*/  HMMA.16816.F32.BF16 R144, R140, R164.reuse, R4 ;  /* 0x000000a48c90723c */ /* 0x080fe20000041804 */
[----:B------:R-:W3:Y:S01]  /*e820*/  LDSM.16.MT88.4 R4, [R225+0x4880] ;  /* 0x00488000e104783b */ /* 0x000ee20000004200 */
[----:B------:R-:W4:Y:S03]  /*e830*/  MUFU.EX2 R138, R2 ;  /* 0x00000002008a7308 */ /* 0x000f260000000800 */
[----:B--2---:R-:W-:Y:S02]  /*e840*/  F2FP.BF16.PACK_AB R193, R200, R201 ;  /* 0x000000c9c8c1723e */ /* 0x004fe400000010ff */
[----:B----4-:R-:W-:Y:S02]  /*e850*/  F2FP.BF16.PACK_AB R195, R138, R139 ;  /* 0x0000008b8ac3723e */ /* 0x010fe400000010ff */
[----:B------:R-:W-:Y:S05]  /*e860*/  MOV R2, R171 ;  /* 0x000000ab00027202 */ /* 0x000fea0000000f00 */
[C---:B------:R-:W-:Y:S01]  /*e870*/  HMMA.16816.F32.BF16 R148, R192.reuse, R164, R8 ;  /* 0x000000a4c094723c */ /* 0x040fe20000041808 */
[----:B------:R-:W2:Y:S07]  /*e880*/  LDSM.16.MT88.4 R8, [R226+0x4880] ;  /* 0x00488000e208783b */ /* 0x000eae0000004200 */
[-C--:B------:R-:W-:Y:S01]  /*e890*/  HMMA.16816.F32.BF16 R152, R192, R166.reuse, R12 ;  /* 0x000000a6c098723c */ /* 0x080fe2000004180c */
[----:B------:R-:W2:Y:S07]  /*e8a0*/  LDSM.16.MT88.4 R12, [R228+0x4880] ;  /* 0x00488000e40c783b */ /* 0x000eae0000004200 */
[C---:B------:R-:W-:Y:S01]  /*e8b0*/  HMMA.16816.F32.BF16 R156, R140.reuse, R166, R16 ;  /* 0x000000a68c9c723c */ /* 0x040fe20000041810 */
[----:B------:R-:W2:Y:S07]  /*e8c0*/  LDSM.16.MT88.4 R16, [R227+0x4880] ;  /* 0x00488000e310783b */ /* 0x000eae0000004200 */
[-C--:B-1----:R-:W-:Y:S07]  /*e8d0*/  HMMA.16816.F32.BF16 R160, R140, R172.reuse, R20 ;  /* 0x000000ac8ca0723c */ /* 0x082fee0000041814 */
[----:B------:R-:W-:Y:S01]  /*e8e0*/  MOV R23, R185 ;  /* 0x000000b900177202 */ /* 0x000fe20000000f00 */
[C---:B------:R-:W-:Y:S04]  /*e8f0*/  HMMA.16816.F32.BF16 R164, R192.reuse, R172, R24 ;  /* 0x000000acc0a4723c */ /* 0x040fe80000041818 */
[----:B------:R-:W-:Y:S02]  /*e900*/  MOV R22, R184 ;  /* 0x000000b800167202 */ /* 0x000fe40000000f00 */
[----:B------:R-:W-:Y:S02]  /*e910*/  MOV R21, R183 ;  /* 0x000000b700157202 */ /* 0x000fe40000000f00 */
[----:B------:R-:W-:Y:S04]  /*e920*/  MOV R26, R170 ;  /* 0x000000aa001a7202 */ /* 0x000fe80000000f00 */
[----:B------:R-:W-:Y:S02]  /*e930*/  MOV R25, R169 ;  /* 0x000000a900197202 */ /* 0x000fe40000000f00 */
[----:B------:R-:W-:Y:S02]  /*e940*/  MOV R24, R168 ;  /* 0x000000a800187202 */ /* 0x000fe40000000f00 */
[-C--:B------:R-:W-:Y:S01]  /*e950*/  HMMA.16816.F32.BF16 R168, R192, R174.reuse, R28 ;  /* 0x000000aec0a8723c */ /* 0x080fe2000004181c */
[----:B------:R-:W4:Y:S02]  /*e960*/  LDL.LU R29, [R1+0x8] ;  /* 0x00000800011d7983 */ /* 0x000f240000300800 */
[----:B------:R-:W-:Y:S02]  /*e970*/  MOV R20, R182 ;  /* 0x000000b600147202 */ /* 0x000fe40000000f00 */
[----:B------:R-:W4:Y:S01]  /*e980*/  LDL.LU R28, [R1+0x10] ;  /* 0x00001000011c7983 */ /* 0x000f220000300800 */
[----:B------:R-:W-:Y:S02]  /*e990*/  MOV R27, R181 ;  /* 0x000000b5001b7202 */ /* 0x000fe40000000f00 */
[C---:B------:R-:W-:Y:S01]  /*e9a0*/  HMMA.16816.F32.BF16 R172, R140.reuse, R174, R32 ;  /* 0x000000ae8cac723c */ /* 0x040fe20000041820 */
[----:B------:R-:W4:Y:S03]  /*e9b0*/  LDL.LU R33, [R1+0xc] ;  /* 0x00000c0001217983 */ /* 0x000f260000300800 */
[----:B------:R-:W-:Y:S01]  /*e9c0*/  MOV R30, R179 ;  /* 0x000000b3001e7202 */ /* 0x000fe20000000f00 */
[----:B------:R-:W4:Y:S01]  /*e9d0*/  LDL.LU R32, [R1+0x4] ;  /* 0x0000040001207983 */ /* 0x000f220000300800 */
[----:B------:R-:W-:Y:S02]  /*e9e0*/  MOV R31, R178 ;  /* 0x000000b2001f7202 */ /* 0x000fe40000000f00 */
[----:B------:R-:W-:Y:S04]  /*e9f0*/  MOV R35, R176 ;  /* 0x000000b000237202 */ /* 0x000fe80000000f00 */
[----:B------:R-:W-:Y:S02]  /*ea00*/  MOV R34, R177 ;  /* 0x000000b100227202 */ /* 0x000fe40000000f00 */
[-C--:B------:R-:W-:Y:S07]  /*ea10*/  HMMA.16816.F32.BF16 R176, R140, R188.reuse, R36 ;  /* 0x000000bc8cb0723c */ /* 0x080fee0000041824 */
[----:B------:R-:W-:Y:S02]  /*ea20*/  MOV R39, R180 ;  /* 0x000000b400277202 */ /* 0x000fe40000000f00 */
        /* <DEDUP_REMOVED lines=22> */
[----:B------:R-:W-:Y:S04]  /*eb90*/  HMMA.16816.F32.BF16 R128, R140, R18, R128 ;  /* 0x000000128c80723c */ /* 0x000fe80000041880 */
[----:B----4-:R-:W-:Y:S02]  /*eba0*/  FFMA.FTZ R132, R132, R29, R35 ;  /* 0x0000001d84847223 */ /* 0x010fe40000010023 */
[----:B------:R-:W-:Y:S02]  /*ebb0*/  FFMA.FTZ R0, R0, R28, R209 ;  /* 0x0000001c00007223 */ /* 0x000fe400000100d1 */
[----:B------:R-:W-:Y:S01]  /*ebc0*/  FADD.FTZ R4, R24, R132 ;  /* 0x0000008418047221 */ /* 0x000fe20000010000 */
[----:B------:R-:W-:Y:S03]  /*ebd0*/  MOV R132, R136 ;  /* 0x0000008800847202 */ /* 0x000fe60000000f00 */
[----:B------:R-:W-:Y:S02]  /*ebe0*/  FFMA.FTZ R134, R134, R33, R39 ;  /* 0x0000002186867223 */ /* 0x000fe40000010027 */
[----:B------:R-:W-:Y:S02]  /*ebf0*/  FADD.FTZ R0, R210, R0 ;  /* 0x00000000d2007221 */ /* 0x000fe40000010000 */
[----:B------:R-:W-:Y:S02]  /*ec00*/  FFMA.FTZ R133, R133, R32, R34 ;  /* 0x0000002085857223 */ /* 0x000fe40000010022 */
        /* <DEDUP_REMOVED lines=39> */
[----:B------:R-:W-:Y:S01]  /*ee80*/  FADD.FTZ R0, R139, R4 ;  /* 0x000000048b007221 */ /* 0x000fe20000010000 */
[----:B------:R-:W-:Y:S01]  /*ee90*/  MOV R139, R3 ;  /* 0x00000003008b7202 */ /* 0x000fe20000000f00 */
[----:B------:R-:W-:Y:S02]  /*eea0*/  FADD.FTZ R4, R214, R5 ;  /* 0x00000005d6047221 */ /* 0x000fe40000010000 */
[----:B------:R-:W-:Y:S02]  /*eeb0*/  FADD.FTZ R2, R206, R2 ;  /* 0x00000002ce027221 */ /* 0x000fe40000010000 */
[----:B------:R-:W-:Y:S01]  /*eec0*/  FADD.FTZ R0, R138, R0 ;  /* 0x000000008a007221 */ /* 0x000fe20000010000 */
[----:B------:R-:W-:Y:S01]  /*eed0*/  STL [R1+0x4], R4 ;  /* 0x0000040401007387 */ /* 0x000fe20000100800 */
[----:B------:R-:W-:Y:S03]  /*eee0*/  MOV R138, R135 ;  /* 0x00000087008a7202 */ /* 0x000fe60000000f00 */
[----:B------:R1:W-:Y:S04]  /*eef0*/  STL [R1+0x8], R2 ;  /* 0x0000080201007387 */ /* 0x0003e80000100800 */
[----:B------:R2:W-:Y:S01]  /*ef00*/  STL [R1+0x10], R0 ;  /* 0x0000100001007387 */ /* 0x0005e20000100800 */
[----:B-1----:R-:W-:Y:S01]  /*ef10*/  MOV R2, R137 ;  /* 0x0000008900027202 */ /* 0x002fe20000000f00 */
[----:B------:R-:W-:-:S05]  /*ef20*/  @P0 BRA `(.L_x_923) ;  /* 0xffffca1000000947 */ /* 0x000fca000383ffff */
.L_x_922:
[----:B------:R-:W-:-:S13]  /*ef30*/  ISETP.GE.AND P0, PT, R242, UR8, PT ;  /* 0x00000008f2007c0c */ /* 0x000fda000bf06270 */
[----:B------:R-:W-:Y:S05]  /*ef40*/  @!P0 BRA `(.L_x_924) ;  /* 0x00004c5000008947 */ /* 0x000fea0003800000 */
[----:B-1-3--:R-:W3:Y:S04]  /*ef50*/  LDL.64 R4, [R1+0x40] ;  /* 0x0000400001047983 */ /* 0x00aee80000100a00 */
[----:B------:R-:W4:Y:S01]  /*ef60*/  LDL.64 R6, [R1+0x20] ;  /* 0x0000200001067983 */ /* 0x000f220000100a00 */
[----:B------:R-:W-:Y:S01]  /*ef70*/  IMAD.MOV.U32 R139, RZ, RZ, R3 ;  /* 0x000000ffff8b7224 */ /* 0x000fe200078e0003 */
[----:B------:R-:W-:Y:S02]  /*ef80*/  ULDC.64 UR4, c[0x0][0x1e0] ;  /* 0x0000780000047ab9 */ /* 0x000fe40000000a00 */
[----:B------:R-:W-:Y:S02]  /*ef90*/  USHF.L.U64.HI UR7, UR4, 0x5, UR5 ;  /* 0x0000000504077899 */ /* 0x000fe40008010205 */
[----:B------:R-:W-:-:S02]  /*efa0*/  USHF.L.U32 UR16, UR4, 0x5, URZ ;  /* 0x0000000504107899 */ /* 0x000fc4000800063f */
[----:B------:R-:W-:Y:S02]  /*efb0*/  UMOV UR13, 0x30 ;  /* 0x00000030000d7882 */ /* 0x000fe40000000000 */
[----:B------:R-:W-:Y:S01]  /*efc0*/  ULDC.64 UR4, c[0x0][0x208] ;  /* 0x0000820000047ab9 */ /* 0x000fe20000000a00 */
[----:B------:R-:W-:Y:S01]  /*efd0*/  IMAD.MOV.U32 R134, RZ, RZ, R136 ;  /* 0x000000ffff867224 */ /* 0x000fe200078e0088 */
[----:B------:R-:W-:Y:S01]  /*efe0*/  UIADD3 UR12, UP1, UR12, 0x80, URZ ;  /* 0x000000800c0c7890 */ /* 0x000fe2000ff3e03f */
[----:B------:R-:W-:Y:S01]  /*eff0*/  MOV R132, R137 ;  /* 0x0000008900847202 */ /* 0x000fe20000000f00 */
[----:B------:R-:W-:Y:S01]  /*f000*/  UIADD3 UR17, UP0, UR10, 0x80, URZ ;  /* 0x000000800a117890 */ /* 0x000fe2000ff1e03f */
[----:B------:R-:W-:Y:S01]  /*f010*/  MOV R138, R135 ;  /* 0x00000087008a7202 */ /* 0x000fe20000000f00 */
[----:B------:R-:W-:Y:S02]  /*f020*/  UIMAD.WIDE.U32 UR18, UR13, UR4, URZ ;  /* 0x000000040d1272a5 */ /* 0x000fe4000f8e003f */
[----:B------:R-:W-:-:S02]  /*f030*/  UIMAD UR5, UR13, UR5, URZ ;  /* 0x000000050d0572a4 */ /* 0x000fc4000f8e023f */
[----:B------:R-:W-:Y:S02]  /*f040*/  UIADD3.X UR9, URZ, UR9, URZ, UP1, !UPT ;  /* 0x000000093f097290 */ /* 0x000fe40008ffe43f */
[----:B------:R-:W-:Y:S02]  /*f050*/  UIADD3.X UR4, URZ, UR11, URZ, UP0, !UPT ;  /* 0x0000000b3f047290 */ /* 0x000fe400087fe43f */
[----:B------:R-:W-:Y:S01]  /*f060*/  UIADD3 UR5, UR19, UR5, URZ ;  /* 0x0000000513057290 */ /* 0x000fe2000fffe03f */
[----:B---3--:R-:W-:Y:S02]  /*f070*/  IADD3 R8, P0, R4, 0x40, RZ ;  /* 0x0000004004087810 */ /* 0x008fe40007f1e0ff */
[----:B------:R-:W-:Y:S01]  /*f080*/  MOV R2, R4 ;  /* 0x0000000400027202 */ /* 0x000fe20000000f00 */
[--C-:B----4-:R-:W-:Y:S02]  /*f090*/  IMAD.MOV.U32 R3, RZ, RZ, R7.reuse ;  /* 0x000000ffff037224 */ /* 0x110fe400078e0007 */
[----:B------:R-:W-:-:S05]  /*f0a0*/  IMAD.X R9, RZ, RZ, R7, P0 ;  /* 0x000000ffff097224 */ /* 0x000fca00000e0607 */
[----:B------:R1:W-:Y:S04]  /*f0b0*/  STL.64 [R1+0x18], R8 ;  /* 0x0000180801007387 */ /* 0x0003e80000100a00 */
[----:B------:R1:W-:Y:S02]  /*f0c0*/  STL.64 [R1+0x20], R2 ;  /* 0x0000200201007387 */ /* 0x0003e40000100a00 */
.L_x_941:
[----:B-12---:R-:W3:Y:S01]  /*f0d0*/  LDL.64 R2, [R1+0x20] ;  /* 0x0000200001027983 */ /* 0x006ee20000100a00 */
[----:B------:R-:W-:Y:S04]  /*f0e0*/  DEPBAR.LE SB0, 0x0 ;  /* 0x000080000000791a */ /* 0x000fe80000000000 */
[----:B------:R-:W-:Y:S01]  /*f0f0*/  SHF.R.S32.HI R12, RZ, 0x1f, R242 ;  /* 0x0000001fff0c7819 */ /* 0x000fe200000114f2 */
[----:B------:R-:W4:Y:S01]  /*f100*/  LDL.64 R14, [R1+0x18] ;  /* 0x00001800010e7983 */ /* 0x000f220000100a00 */
[----:B--2---:R-:W-:Y:S05]  /*f110*/  IMAD R0, R242, UR5, RZ ;  /* 0x00000005f2007c24 */ /* 0x004fea000f8e02ff */
[----:B------:R-:W-:Y:S01]  /*f120*/  BAR.SYNC.DEFER_BLOCKING 0x0 ;  /* 0x0000000000007b1d */ /* 0x000fe20000010000 */
[----:B------:R-:W-:Y:S01]  /*f130*/  IMAD R0, R12, UR18, R0 ;  /* 0x000000120c007c24 */ /* 0x000fe2000f8e0200 */
[C---:B------:R-:W-:Y:S06]  /*f140*/  ISETP.GT.AND P6, PT, R242.reuse, UR8, PT ;  /* 0x00000008f2007c0c */ /* 0x040fec000bfc4270 */
[----:B-----5:R-:W-:Y:S08]  /*f150*/  LDSM.16.M88.4 R48, [R231+0x8080] ;  /* 0x00808000e730783b */ /* 0x020ff00000000200 */
[----:B------:R-:W1:Y:S08]  /*f160*/  LDSM.16.M88.4 R16, [R224+0x5080] ;  /* 0x00508000e010783b */ /* 0x000e700000000200 */
[----:B------:R-:W2:Y:S08]  /*f170*/  LDSM.16.M88.4 R44, [R231+0xa080] ;  /* 0x00a08000e72c783b */ /* 0x000eb00000000200 */
[----:B------:R-:W3:Y:S08]  /*f180*/  LDSM.16.M88.4 R32, [R224+0x5880] ;  /* 0x00588000e020783b */ /* 0x000ef00000000200 */
[----:B------:R-:W3:Y:S08]  /*f190*/  LDSM.16.M88.4 R140, [R224+0x6080] ;  /* 0x00608000e08c783b */ /* 0x000ef00000000200 */
[----:B------:R-:W-:Y:S01]  /*f1a0*/  LDSM.16.M88.4 R192, [R233+0x8080] ;  /* 0x00808000e9c0783b */ /* 0x000fe20000000200 */
[-C--:B-1----:R-:W-:Y:S07]  /*f1b0*/  HMMA.16816.F32.BF16 R4, R48, R16.reuse, RZ ;  /* 0x000000103004723c */ /* 0x082fee00000418ff */
[----:B------:R-:W1:Y:S01]  /*f1c0*/  LDSM.16.M88.4 R196, [R235] ;  /* 0x00000000ebc4783b */ /* 0x000e620000000200 */
[C---:B--2---:R-:W-:Y:S07]  /*f1d0*/  HMMA.16816.F32.BF16 R8, R44.reuse, R16, RZ ;  /* 0x000000102c08723c */ /* 0x044fee00000418ff */
[----:B------:R-:W2:Y:S08]  /*f1e0*/  LDSM.16.M88.4 R200, [R233+0xa080] ;  /* 0x00a08000e9c8783b */ /* 0x000eb00000000200 */
[----:B------:R-:W1:Y:S08]  /*f1f0*/  LDSM.16.M88.4 R204, [R241] ;  /* 0x00000000f1cc783b */ /* 0x000e700000000200 */
[----:B------:R-:W1:Y:S08]  /*f200*/  LDSM.16.M88.4 R208, [R240] ;  /* 0x00000000f0d0783b */ /* 0x000e700000000200 */
[----:B------:R-:W2:Y:S06]  /*f210*/  LDL.64 R248, [R1+0x30] ;  /* 0x0000300001f87983 */ /* 0x000eac0000100a00 */
[----:B------:R-:W2:Y:S06]  /*f220*/  LDL.64 R246, [R1+0x38] ;  /* 0x0000380001f67983 */ /* 0x000eac0000100a00 */
[----:B------:R-:W2:Y:S01]  /*f230*/  LDL R245, [R1+0x28] ;  /* 0x0000280001f57983 */ /* 0x000ea20000100800 */
[----:B---3--:R-:W-:Y:S05]  /*f240*/  IMAD.WIDE.U32 R2, R242, UR18, R2 ;  /* 0x00000012f2027c25 */ /* 0x008fea000f8e0002 */
[----:B------:R-:W-:Y:S01]  /*f250*/  LEA R24, P1, R2, c[0x0][0x1f8], 0x1 ;  /* 0x00007e0002187a11 */ /* 0x000fe200078208ff */
[----:B----4-:R-:W-:Y:S01]  /*f260*/  IMAD.WIDE.U32 R20, R242, UR18, R14 ;  /* 0x00000012f2147c25 */ /* 0x010fe2000f8e000e */
[----:B------:R-:W-:Y:S01]  /*f270*/  IADD3 R3, R3, R0, RZ ;  /* 0x0000000003037210 */ /* 0x000fe20007ffe0ff */
[-C--:B------:R-:W-:Y:S03]  /*f280*/  HMMA.16816.F32.BF16 R12, R44, R18.reuse, RZ ;  /* 0x000000122c0c723c */ /* 0x080fe600000418ff */
[----:B------:R-:W-:Y:S02]  /*f290*/  LEA.HI.X R25, R2, c[0x0][0x1fc], R3, 0x1, P1 ;  /* 0x00007f0002197a11 */ /* 0x000fe400008f0c03 */
[----:B------:R-:W-:Y:S02]  /*f2a0*/  LEA R28, P0, R20, c[0x0][0x1f8], 0x1 ;  /* 0x00007e00141c7a11 */ /* 0x000fe400078008ff */
[----:B------:R-:W-:Y:S01]  /*f2b0*/  IADD3 R0, R0, R21, RZ ;  /* 0x0000001500007210 */ /* 0x000fe20007ffe0ff */
[C---:B------:R-:W-:Y:S01]  /*f2c0*/  HMMA.16816.F32.BF16 R16, R48.reuse, R18, RZ ;  /* 0x000000123010723c */ /* 0x040fe200000418ff */
[----:B------:R-:W-:Y:S01]  /*f2d0*/  @!PT LDS RZ, [RZ] ;  /* 0x00000000fffff984 */ /* 0x000fe20000000800 */
[----:B------:R-:W-:Y:S01]  /*f2e0*/  @!PT LDS RZ, [RZ] ;  /* 0x00000000fffff984 */ /* 0x000fe20000000800 */
[----:B------:R-:W-:Y:S01]  /*f2f0*/  @!PT LDS RZ, [RZ] ;  /* 0x00000000fffff984 */ /* 0x000fe20000000800 */
[----:B------:R3:W-:Y:S03]  /*f300*/  LDGSTS.E.BYPASS.LTC128B.128 [R243+0x2080], [R24.64], !P4 ;  /* 0x0208000018f37fae */ /* 0x0007e6000e101d4e */
[----:B------:R-:W-:Y:S02]  /*f310*/  LEA.HI.X R29, R20, c[0x0][0x1fc], R0, 0x1, P0 ;  /* 0x00007f00141d7a11 */ /* 0x000fe400000f0c00 */
[----:B------:R-:W-:Y:S02]  /*f320*/  IADD3 R2, P2, R24, UR10, RZ ;  /* 0x0000000a18027c10 */ /* 0x000fe4000ff5e0ff */
[-C--:B------:R-:W-:Y:S01]  /*f330*/  HMMA.16816.F32.BF16 R20, R48, R32.reuse, RZ ;  /* 0x000000203014723c */ /* 0x080fe200000418ff */
[----:B------:R4:W-:Y:S03]  /*f340*/  LDGSTS.E.BYPASS.LTC128B.128 [R243+0x3880], [R28.64], !P3 ;  /* 0x038800001cf37fae */ /* 0x0009e6000d901d4e */
[----:B------:R-:W-:Y:S02]  /*f350*/  IADD3.X R3, R25, UR11, RZ, P2, !PT ;  /* 0x0000000b19037c10 */ /* 0x000fe400097fe4ff */
[C---:B------:R-:W-:Y:S02]  /*f360*/  IADD3 R38, P1, R2.reuse, UR10, RZ ;  /* 0x0000000a02267c10 */ /* 0x040fe4000ff3e0ff */
[----:B------:R-:W-:Y:S01]  /*f370*/  IADD3 R36, P0, R2, UR17, RZ ;  /* 0x0000001102247c10 */ /* 0x000fe2000ff1e0ff */
[----:B------:R1:W-:Y:S03]  /*f380*/  LDGSTS.E.BYPASS.LTC128B.128 [R243+0x2880], [R2.64], !P4 ;  /* 0x0288000002f37fae */ /* 0x0003e6000e101d4e */
[C---:B------:R-:W-:Y:S02]  /*f390*/  IADD3.X R39, R3.reuse, UR11, RZ, P1, !PT ;  /* 0x0000000b03277c10 */ /* 0x040fe40008ffe4ff */
[----:B------:R-:W-:Y:S02]  /*f3a0*/  IADD3.X R37, R3, UR4, RZ, P0, !PT ;  /* 0x0000000403257c10 */ /* 0x000fe400087fe4ff */
[----:B------:R-:W-:Y:S01]  /*f3b0*/  PLOP3.LUT P1, PT, PT, PT, UP3, 0x80, 0x0 ;  /* 0x000000000000781c */ /* 0x000fe20003f2f038 */
[----:B------:R1:W-:Y:S01]  /*f3c0*/  LDGSTS.E.BYPASS.LTC128B.128 [R243+0x4080], [R2.64+0x80], !P3 ;  /* 0x0408008002f37fae */ /* 0x0003e2000d901d4e */
[----:B------:R-:W-:Y:S01]  /*f3d0*/  PLOP3.LUT P0, PT, PT, PT, UP3, 0x80, 0x0 ;  /* 0x000000000000781c */ /* 0x000fe20003f0f038 */
[C---:B---3--:R-:W-:Y:S02]  /*f3e0*/  HMMA.16816.F32.BF16 R24, R44.reuse, R32, RZ ;  /* 0x000000202c18723c */ /* 0x048fe400000418ff */
[----:B------:R-:W-:Y:S04]  /*f3f0*/  @P6 IADD3 R0, R242, -0x1, RZ ;  /* 0xfffffffff2006810 */ /* 0x000fe80007ffe0ff */
[----:B------:R3:W-:Y:S02]  /*f400*/  LDGSTS.E.BYPASS.LTC128B.128 [R243+0x3080], [R38.64], !P4 ;  /* 0x0308000026f37fae */ /* 0x0007e4000e101d4e */
[-C--:B----4-:R-:W-:Y:S06]  /*f410*/  HMMA.16816.F32.BF16 R28, R44, R34.reuse, RZ ;  /* 0x000000222c1c723c */ /* 0x090fec00000418ff */
[----:B------:R3:W-:Y:S02]  /*f420*/  LDGSTS.E.BYPASS.LTC128B.128 [R243+0x4880], [R36.64], !P3 ;  /* 0x0488000024f37fae */ /* 0x0007e4000d901d4e */
[C---:B------:R-:W-:Y:S06]  /*f430*/  HMMA.16816.F32.BF16 R32, R48.reuse, R34, RZ ;  /* 0x000000223020723c */ /* 0x040fec00000418ff */
[----:B------:R-:W-:Y:S01]  /*f440*/  LDSM.16.M88.4 R212, [R232+0x8080] ;  /* 0x00808000e8d4783b */ /* 0x000fe20000000200 */
[----:B-1----:R-:W-:Y:S07]  /*f450*/  @P6 SHF.R.S32.HI R2, RZ, 0x1f, R0 ;  /* 0x0000001fff026819 */ /* 0x002fee0000011400 */
[----:B------:R-:W0:Y:S01]  /*f460*/  LDGDEPBAR ;  /* 0x00000000000079af */ /* 0x000e220000000000 */
[----:B------:R-:W-:Y:S04]  /*f470*/  @P6 IMAD R2, R2, c[0x0][0x1e0], RZ ;  /* 0x0000780002026a24 */ /* 0x000fe800078e02ff */
[----:B------:R-:W-:Y:S03]  /*f480*/  @P6 IMAD R2, R0, c[0x0][0x1e4], R2 ;  /* 0x0000790000026a24 */ /* 0x000fe600078e0202 */
[----:B------:R-:W1:Y:S01]  /*f490*/  LDSM.16.M88.4 R216, [R230+0x5080] ;  /* 0x00508000e6d8783b */ /* 0x000e620000000200 */
[-C--:B---3--:R-:W-:Y:S07]  /*f4a0*/  HMMA.16816.F32.BF16 R36, R48, R140.reuse, RZ ;  /* 0x0000008c3024723c */ /* 0x088fee00000418ff */
[----:B------:R-:W3:Y:S01]  /*f4b0*/  LDSM.16.M88.4 R220, [R232+0xa080] ;  /* 0x00a08000e8dc783b */ /* 0x000ee20000000200 */
[C---:B------:R-:W-:Y:S08]  /*f4c0*/  HMMA.16816.F32.BF16 R40, R44.reuse, R140, RZ ;  /* 0x0000008c2c28723c */ /* 0x040ff000000418ff */
[-C--:B------:R-:W-:Y:S08]  /*f4d0*/  HMMA.16816.F32.BF16 R44, R44, R142.reuse, RZ ;  /* 0x0000008e2c2c723c */ /* 0x080ff000000418ff */
[----:B------:R-:W-:Y:S01]  /*f4e0*/  HMMA.16816.F32.BF16 R48, R48, R142, RZ ;  /* 0x0000008e3030723c */ /* 0x000fe200000418ff */
[----:B------:R-:W4:Y:S07]  /*f4f0*/  LDSM.16.M88.4 R140, [R230+0x5880] ;  /* 0x00588000e68c783b */ /* 0x000f2e0000000200 */
[-C--:B------:R-:W-:Y:S05]  /*f500*/  HMMA.16816.F32.BF16 R4, R192, R196.reuse, R4 ;  /* 0x000000c4c004723c */ /* 0x080fea0000041804 */
[----:B--2---:R-:W-:Y:S03]  /*f510*/  @P6 MOV R3, R249 ;  /* 0x000000f900036202 */ /* 0x004fe60000000f00 */
        /* <DEDUP_REMOVED lines=12> */
[----:B------:R-:W-:Y:S07]  /*f5e0*/  LDSM.16.M88.4 R200, [R229] ;  /* 0x00000000e5c8783b */ /* 0x000fee0000000200 */
[----:B------:R-:W-:Y:S01]  /*f5f0*/  HMMA.16816.F32.BF16 R48, R192, R210, R48 ;  /* 0x000000d2c030723c */ /* 0x000fe20000041830 */
[----:B------:R-:W2:Y:S07]  /*f600*/  LDSM.16.M88.4 R192, [R234+0x8080] ;  /* 0x00808000eac0783b */ /* 0x000eae0000000200 */
[-C--:B-1----:R-:W-:Y:S01]  /*f610*/  HMMA.16816.F32.BF16 R4, R212, R216.reuse, R4 ;  /* 0x000000d8d404723c */ /* 0x082fe20000041804 */
[----:B------:R-:W1:Y:S07]  /*f620*/  LDSM.16.M88.4 R208, [R229+0x800] ;  /* 0x00080000e5d0783b */ /* 0x000e6e0000000200 */
[C---:B---3--:R-:W-:Y:S08]  /*f630*/  HMMA.16816.F32.BF16 R8, R220.reuse, R216, R8 ;  /* 0x000000d8dc08723c */ /* 0x048ff00000041808 */
[-C--:B------:R-:W-:Y:S08]  /*f640*/  HMMA.16816.F32.BF16 R12, R220, R218.reuse, R12 ;  /* 0x000000dadc0c723c */ /* 0x080ff0000004180c */
[C---:B------:R-:W-:Y:S01]  /*f650*/  HMMA.16816.F32.BF16 R16, R212.reuse, R218, R16 ;  /* 0x000000dad410723c */ /* 0x040fe20000041810 */
[----:B------:R-:W3:Y:S07]  /*f660*/  LDSM.16.M88.4 R216, [R229+0x1000] ;  /* 0x00100000e5d8783b */ /* 0x000eee0000000200 */
        /* <DEDUP_REMOVED lines=8> */
[----:B------:R-:W-:Y:S07]  /*f6f0*/  LDSM.16.M88.4 R220, [R238] ;  /* 0x00000000eedc783b */ /* 0x000fee0000000200 */
[----:B------:R-:W-:Y:S01]  /*f700*/  HMMA.16816.F32.BF16 R48, R212, R198, R48 ;  /* 0x000000c6d430723c */ /* 0x000fe20000041830 */
[----:B------:R-:W2:Y:S07]  /*f710*/  LDSM.16.M88.4 R196, [R224+0x6880] ;  /* 0x00688000e0c4783b */ /* 0x000eae0000000200 */
[-C--:B------:R-:W-:Y:S01]  /*f720*/  HMMA.16816.F32.BF16 R4, R192, R200.reuse, R4 ;  /* 0x000000c8c004723c */ /* 0x080fe20000041804 */
[----:B------:R-:W4:Y:S07]  /*f730*/  LDSM.16.M88.4 R212, [R231+0xe080] ;  /* 0x00e08000e7d4783b */ /* 0x000f2e0000000200 */
[C---:B------:R-:W-:Y:S08]  /*f740*/  HMMA.16816.F32.BF16 R8, R204.reuse, R200, R8 ;  /* 0x000000c8cc08723c */ /* 0x040ff00000041808 */
[-C--:B------:R-:W-:Y:S08]  /*f750*/  HMMA.16816.F32.BF16 R12, R204, R202.reuse, R12 ;  /* 0x000000cacc0c723c */ /* 0x080ff0000004180c */
[C---:B------:R-:W-:Y:S01]  /*f760*/  HMMA.16816.F32.BF16 R16, R192.reuse, R202, R16 ;  /* 0x000000cac010723c */ /* 0x040fe20000041810 */
[----:B------:R-:W2:Y:S07]  /*f770*/  LDSM.16.M88.4 R200, [R224+0x7080] ;  /* 0x00708000e0c8783b */ /* 0x000eae0000000200 */
        /* <DEDUP_REMOVED lines=10> */
[----:B------:R-:W3:Y:S07]  /*f820*/  LDSM.16.M88.4 R192, [R233+0xc080] ;  /* 0x00c08000e9c0783b */ /* 0x000eee0000000200 */
[-C--:B--2---:R-:W-:Y:S01]  /*f830*/  HMMA.16816.F32.BF16 R4, R140, R196.reuse, R4 ;  /* 0x000000c48c04723c */ /* 0x084fe20000041804 */
[----:B------:R-:W2:Y:S07]  /*f840*/  LDSM.16.M88.4 R216, [R233+0xe080] ;  /* 0x00e08000e9d8783b */ /* 0x000eae0000000200 */
[C---:B----4-:R-:W-:Y:S08]  /*f850*/  HMMA.16816.F32.BF16 R8, R212.reuse, R196, R8 ;  /* 0x000000c4d408723c */ /* 0x050ff00000041808 */
[-C--:B------:R-:W-:Y:S08]  /*f860*/  HMMA.16816.F32.BF16 R12, R212, R198.reuse, R12 ;  /* 0x000000c6d40c723c */ /* 0x080ff0000004180c */
[C---:B------:R-:W-:Y:S01]  /*f870*/  HMMA.16816.F32.BF16 R16, R140.reuse, R198, R16 ;  /* 0x000000c68c10723c */ /* 0x040fe20000041810 */
[----:B------:R-:W4:Y:S07]  /*f880*/  LDSM.16.M88.4 R196, [R237] ;  /* 0x00000000edc4783b */ /* 0x000f2e0000000200 */
        /* <DEDUP_REMOVED lines=10> */
[----:B------:R-:W1:Y:S07]  /*f930*/  LDSM.16.M88.4 R140, [R232+0xc080] ;  /* 0x00c08000e88c783b */ /* 0x000e6e0000000200 */
[-C--:B---3--:R-:W-:Y:S01]  /*f940*/  HMMA.16816.F32.BF16 R4, R192, R208.reuse, R4 ;  /* 0x000000d0c004723c */ /* 0x088fe20000041804 */
[----:B------:R-:W3:Y:S07]  /*f950*/  LDSM.16.M88.4 R204, [R232+0xe080] ;  /* 0x00e08000e8cc783b */ /* 0x000eee0000000200 */
[C---:B--2---:R-:W-:Y:S08]  /*f960*/  HMMA.16816.F32.BF16 R8, R216.reuse, R208, R8 ;  /* 0x000000d0d808723c */ /* 0x044ff00000041808 */
        /* <DEDUP_REMOVED lines=8> */
[-C--:B----4-:R-:W-:Y:S08]  /*f9f0*/  HMMA.16816.F32.BF16 R36, R192, R196.reuse, R36 ;  /* 0x000000c4c024723c */ /* 0x090ff00000041824 */
[C---:B------:R-:W-:Y:S08]  /*fa00*/  HMMA.16816.F32.BF16 R40, R216.reuse, R196, R40 ;  /* 0x000000c4d828723c */ /* 0x040ff00000041828 */
[-C--:B------:R-:W-:Y:S01]  /*fa10*/  HMMA.16816.F32.BF16 R44, R216, R198.reuse, R44 ;  /* 0x000000c6d82c723c */ /* 0x080fe2000004182c */
[----:B------:R-:W4:Y:S07]  /*fa20*/  LDSM.16.M88.4 R216, [R234+0xc080] ;  /* 0x00c08000ead8783b */ /* 0x000f2e0000000200 */
[----:B------:R-:W-:Y:S01]  /*fa30*/  HMMA.16816.F32.BF16 R48, R192, R198, R48 ;  /* 0x000000c6c030723c */ /* 0x000fe20000041830 */
[----:B------:R-:W4:Y:S07]  /*fa40*/  LDSM.16.M88.4 R192, [R236+0xe080] ;  /* 0x00e08000ecc0783b */ /* 0x000f2e0000000200 */
[-C--:B-1----:R-:W-:Y:S08]  /*fa50*/  HMMA.16816.F32.BF16 R4, R140, R200.reuse, R4 ;  /* 0x000000c88c04723c */ /* 0x082ff00000041804 */
[C---:B---3--:R-:W-:Y:S08]  /*fa60*/  HMMA.16816.F32.BF16 R8, R204.reuse, R200, R8 ;  /* 0x000000c8cc08723c */ /* 0x048ff00000041808 */
        /* <DEDUP_REMOVED lines=11> */
[C---:B------:R-:W-:Y:S08]  /*fb20*/  HMMA.16816.F32.BF16 R8, R192.reuse, R220, R8 ;  /* 0x000000dcc008723c */ /* 0x040ff00000041808 */
        /* <DEDUP_REMOVED lines=14> */
[----:B------:R3:W4:Y:S01]  /*fc10*/  MUFU.TANH R210, R12 ;  /* 0x0000000c00d27308 */ /* 0x0007220000002400 */
[----:B------:R-:W-:Y:S02]  /*fc20*/  FMUL.FTZ R16, R16, c[0x0][0x320] ;  /* 0x0000c80010107a20 */ /* 0x000fe40000410000 */
[----:B------:R-:W-:Y:S02]  /*fc30*/  FMUL.FTZ R17, R17, c[0x0][0x320] ;  /* 0x0000c80011117a20 */ /* 0x000fe40000410000 */
[----:B------:R-:W-:Y:S02]  /*fc40*/  FMUL.FTZ R18, R18, c[0x0][0x320] ;  /* 0x0000c80012127a20 */ /* 0x000fe40000410000 */
[----:B------:R-:W-:Y:S02]  /*fc50*/  FMUL.FTZ R19, R19, c[0x0][0x320] ;  /* 0x0000c80013137a20 */ /* 0x000fe40000410000 */
[----:B------:R-:W-:Y:S01]  /*fc60*/  FMUL.FTZ R13, R13, c[0x0][0x320] ;  /* 0x0000c8000d0d7a20 */ /* 0x000fe20000410000 */
[----:B------:R-:W1:Y:S01]  /*fc70*/  MUFU.TANH R211, R6 ;  /* 0x0000000600d37308 */ /* 0x000e620000002400 */
[----:B------:R-:W-:Y:S09]  /*fc80*/  FMUL.FTZ R14, R14, c[0x0][0x320] ;  /* 0x0000c8000e0e7a20 */ /* 0x000ff20000410000 */
[----:B------:R1:W1:Y:S01]  /*fc90*/  MUFU.TANH R206, R7 ;  /* 0x0000000700ce7308 */ /* 0x0002620000002400 */
[----:B---3--:R-:W3:Y:S09]  /*fca0*/  LDL R12, [R1] ;  /* 0x00000000010c7983 */ /* 0x008ef20000100800 */
[----:B------:R-:W2:Y:S10]  /*fcb0*/  MUFU.TANH R220, R8 ;  /* 0x0000000800dc7308 */ /* 0x000eb40000002400 */
[----:B------:R-:W2:Y:S01]  /*fcc0*/  MUFU.TANH R213, R9 ;  /* 0x0000000900d57308 */ /* 0x000ea20000002400 */
[----:B-1----:R-:W1:Y:S09]  /*fcd0*/  LDSM.16.M88.4 R4, [R229+0x2000] ;  /* 0x00200000e504783b */ /* 0x002e720000000200 */
[----:B------:R-:W1:Y:S10]  /*fce0*/  MUFU.TANH R244, R10 ;  /* 0x0000000a00f47308 */ /* 0x000e740000002400 */
[----:B------:R1:W1:Y:S10]  /*fcf0*/  MUFU.TANH R221, R11 ;  /* 0x0000000b00dd7308 */ /* 0x0002740000002400 */
[----:B------:R-:W2:Y:S10]  /*fd00*/  MUFU.TANH R214, R15 ;  /* 0x0000000f00d67308 */ /* 0x000eb40000002400 */
[----:B------:R-:W2:Y:S01]  /*fd10*/  MUFU.TANH R140, R16 ;  /* 0x00000010008c7308 */ /* 0x000ea20000002400 */
[----:B-1----:R-:W1:Y:S01]  /*fd20*/  LDSM.16.M88.4 R8, [R229+0x2800] ;  /* 0x00280000e508783b */ /* 0x002e620000000200 */
[----:B------:R-:W-:Y:S04]  /*fd30*/  DEPBAR.LE SB0, 0x0 ;  /* 0x000080000000791a */ /* 0x000fe80000000000 */
[-C--:B------:R-:W-:Y:S04]  /*fd40*/  HMMA.16816.F32.BF16 R20, R216, R4.reuse, R20 ;  /* 0x00000004d814723c */ /* 0x080fe80000041814 */
[----:B------:R-:W1:Y:S01]  /*fd50*/  MUFU.TANH R136, R17 ;  /* 0x0000001100887308 */ /* 0x000e620000002400 */
[----:B------:R-:W-:Y:S03]  /*fd60*/  BAR.SYNC.DEFER_BLOCKING 0x0 ;  /* 0x0000000000007b1d */ /* 0x000fe60000010000 */
[C---:B------:R-:W-:Y:S06]  /*fd70*/  HMMA.16816.F32.BF16 R24, R192.reuse, R4, R24 ;  /* 0x00000004c018723c */ /* 0x040fec0000041818 */
[----:B------:R-:W1:Y:S01]  /*fd80*/  MUFU.TANH R199, R18 ;  /* 0x0000001200c77308 */ /* 0x000e620000002400 */
[----:B------:R-:W-:Y:S01]  /*fd90*/  @P6 IMAD.WIDE.U32 R4, R0, c[0x0][0x1e0], RZ ;  /* 0x0000780000046a25 */ /* 0x000fe200078e00ff */
[-C--:B------:R-:W-:Y:S04]  /*fda0*/  HMMA.16816.F32.BF16 R28, R192, R6.reuse, R28 ;  /* 0x00000006c01c723c */ /* 0x080fe8000004181c */
[----:B------:R-:W-:Y:S04]  /*fdb0*/  @P6 IADD3 R0, R5, R2, RZ ;  /* 0x0000000205006210 */ /* 0x000fe80007ffe0ff */
[----:B------:R-:W2:Y:S01]  /*fdc0*/  MUFU.TANH R197, R19 ;  /* 0x0000001300c57308 */ /* 0x000ea20000002400 */
[----:B------:R-:W-:Y:S01]  /*fdd0*/  @P6 MOV R2, R246 ;  /* 0x000000f600026202 */ /* 0x000fe20000000f00 */
[C---:B------:R-:W-:Y:S04]  /*fde0*/  HMMA.16816.F32.BF16 R32, R216.reuse, R6, R32 ;  /* 0x00000006d820723c */ /* 0x040fe80000041820 */
[----:B------:R-:W-:Y:S04]  /*fdf0*/  @P6 IMAD.WIDE.U32 R2, R4, 0x30, R2 ;  /* 0x0000003004026825 */ /* 0x000fe800078e0002 */
[----:B------:R-:W2:Y:S01]  /*fe00*/  MUFU.TANH R209, R13 ;  /* 0x0000000d00d17308 */ /* 0x000ea20000002400 */
[----:B------:R-:W-:Y:S03]  /*fe10*/  @P1 IMAD.HI.U32 R4, R245, c[0x0][0x2c8], RZ ;  /* 0x0000b200f5041a27 */ /* 0x000fe600078e00ff */
[----:B------:R-:W-:Y:S01]  /*fe20*/  MOV R6, R245 ;  /* 0x000000f500067202 */ /* 0x000fe20000000f00 */
[-C--:B-1----:R-:W-:Y:S03]  /*fe30*/  HMMA.16816.F32.BF16 R36, R216, R8.reuse, R36 ;  /* 0x00000008d824723c */ /* 0x082fe60000041824 */
[----:B------:R-:W-:Y:S01]  /*fe40*/  @P0 SHF.R.U32.HI R6, RZ, c[0x0][0x2cc], R4 ;  /* 0x0000b300ff060a19 */ /* 0x000fe20000011604 */
[----:B------:R-:W-:Y:S01]  /*fe50*/  @P6 IMAD R0, R0, 0x30, RZ ;  /* 0x0000003000006824 */ /* 0x000fe200078e02ff */
[----:B------:R-:W1:Y:S01]  /*fe60*/  MUFU.TANH R215, R14 ;  /* 0x0000000e00d77308 */ /* 0x000e620000002400 */
[----:B------:R-:W-:Y:S02]  /*fe70*/  FMUL.FTZ R20, R20, c[0x0][0x320] ;  /* 0x0000c80014147a20 */ /* 0x000fe40000410000 */
[C---:B------:R-:W-:Y:S04]  /*fe80*/  HMMA.16816.F32.BF16 R40, R192.reuse, R8, R40 ;  /* 0x00000008c028723c */ /* 0x040fe80000041828 */
[----:B------:R-:W-:Y:S01]  /*fe90*/  @P6 IADD3 R0, R3, R0, RZ ;  /* 0x0000000003006210 */ /* 0x000fe20007ffe0ff */
[----:B------:R-:W-:Y:S01]  /*fea0*/  FMUL.FTZ R21, R21, c[0x0][0x320] ;  /* 0x0000c80015157a20 */ /* 0x000fe20000410000 */
[----:B------:R-:W-:Y:S01]  /*feb0*/  @P6 SHF.L.U32 R3, R2, 0x1, RZ ;  /* 0x0000000102036819 */ /* 0x000fe200000006ff */
[----:B------:R-:W-:Y:S01]  /*fec0*/  FMUL.FTZ R22, R22, c[0x0][0x320] ;  /* 0x0000c80016167a20 */ /* 0x000fe20000410000 */
[----:B------:R1:W1:Y:S01]  /*fed0*/  MUFU.TANH R135, R20 ;  /* 0x0000001400877308 */ /* 0x0002620000002400 */
[----:B------:R-:W-:Y:S01]  /*fee0*/  @P6 SHF.L.U64.HI R0, R2, 0x1, R0 ;  /* 0x0000000102006819 */ /* 0x000fe20000010200 */
[-C--:B------:R-:W-:Y:S03]  /*fef0*/  HMMA.16816.F32.BF16 R44, R192, R10.reuse, R44 ;  /* 0x0000000ac02c723c */ /* 0x080fe6000004182c */
[C---:B------:R-:W-:Y:S01]  /*ff00*/  @P6 IADD3 R2, P5, R3.reuse, c[0x0][0x1c8], RZ ;  /* 0x0000720003026a10 */ /* 0x040fe20007fbe0ff */
[----:B------:R-:W-:Y:S01]  /*ff10*/  FMUL.FTZ R26, R26, c[0x0][0x320] ;  /* 0x0000c8001a1a7a20 */ /* 0x000fe20000410000 */
[----:B------:R-:W-:Y:S01]  /*ff20*/  @P6 IADD3 R8, P2, R3, 0x80, RZ ;  /* 0x0000008003086810 */ /* 0x000fe20007f5e0ff */
[----:B------:R-:W-:Y:S01]  /*ff30*/  FMUL.FTZ R28, R28, c[0x0][0x320] ;  /* 0x0000c8001c1c7a20 */ /* 0x000fe20000410000 */
[----:B------:R-:W-:Y:S01]  /*ff40*/  @P6 IADD3.X R3, R0, c[0x0][0x1cc], RZ, P5, !PT ;  /* 0x0000730000036a10 */ /* 0x000fe20002ffe4ff */
[----:B------:R2:W2:Y:S01]  /*ff50*/  MUFU.TANH R133, R21 ;  /* 0x0000001500857308 */ /* 0x0004a20000002400 */
[----:B------:R-:W-:Y:S01]  /*ff60*/  @P6 IADD3 R8, P1, R8, c[0x0][0x1c8], RZ ;  /* 0x0000720008086a10 */ /* 0x000fe20007f3e0ff */
[----:B------:R-:W-:Y:S02]  /*ff70*/  HMMA.16816.F32.BF16 R48, R216, R10, R48 ;  /* 0x0000000ad830723c */ /* 0x000fe40000041830 */
[----:B------:R-:W-:Y:S01]  /*ff80*/  @!PT LDS RZ, [RZ] ;  /* 0x00000000fffff984 */ /* 0x000fe20000000800 */
[----:B------:R-:W-:Y:S01]  /*ff90*/  @!PT LDS RZ, [RZ] ;  /* 0x00000000fffff984 */ /* 0x000fe20000000800 */
[----:B------:R-:W-:Y:S01]  /*ffa0*/  @!PT LDS RZ, [RZ] ;  /* 0x00000000fffff984 */ /* 0x000fe20000000800 */
[----:B------:R4:W-:Y:S02]  /*ffb0*/  @P6 LDGSTS.E.BYPASS.LTC128B.128 [R243+0x5080], [R2.64], !P4 ;  /* 0x0508000002f36fae */ /* 0x0009e4000e101d4e */
[----:B------:R-:W-:Y:S01]  /*ffc0*/  @P6 IADD3.X R9, RZ, c[0x0][0x1cc], R0, P1, P2 ;  /* 0x00007300ff096a10 */ /* 0x000fe20000fe4400 */
[----:B------:R-:W-:Y:S01]  /*ffd0*/  FMUL.FTZ R29, R29, c[0x0][0x320] ;  /* 0x0000c8001d1d7a20 */ /* 0x000fe20000410000 */
[----:B------:R-:W-:Y:S01]  /*ffe0*/  @P6 IADD3 R4, P0, R2, UR16, RZ ;  /* 0x0000001002046c10 */ /* 0x000fe2000ff1e0ff */
[----:B------:R-:W-:Y:S01]  /*fff0*/  FMUL.FTZ R30, R30, c[0x0][0x320] ;  /* 0x0000c8001e1e7a20 */ /* 0x000fe20000410000 */
[----:B------:R4:W3:Y:S01]  /*10000*/  MUFU.TANH R143, R22 ;  /* 0x00000016008f7308 */ /* 0x0008e20000002400 */
[----:B------:R-:W-:Y:S01]  /*10010*/  FMUL.FTZ R31, R31, c[0x0][0x320] ;  /* 0x0000c8001f1f7a20 */ /* 0x000fe20000410000 */
[----:B------:R4:W-:Y:S02]  /*10020*/  @P6 LDGSTS.E.BYPASS.LTC128B.128 [R243+0x6880], [R8.64], !P3 ;  /* 0x0688000008f36fae */ /* 0x0009e4000d901d4e */
[----:B------:R-:W-:Y:S01]  /*10030*/  @P6 IADD3.X R5, R3, UR7, RZ, P0, !PT ;  /* 0x0000000703056c10 */ /* 0x000fe200087fe4ff */
[----:B-1----:R-:W-:Y:S01]  /*10040*/  FMUL.FTZ R20, R36, c[0x0][0x320] ;  /* 0x0000c80024147a20 */ /* 0x002fe20000410000 */
[----:B------:R-:W-:Y:S01]  /*10050*/  @P6 IADD3 R10, P1, R4, UR16, RZ ;  /* 0x00000010040a6c10 */ /* 0x000fe2000ff3e0ff */
[----:B------:R-:W-:Y:S02]  /*10060*/  FMUL.FTZ R18, R37, c[0x0][0x320] ;  /* 0x0000c80025127a20 */ /* 0x000fe40000410000 */
[----:B------:R-:W-:Y:S01]  /*10070*/  FMUL.FTZ R42, R42, c[0x0][0x320] ;  /* 0x0000c8002a2a7a20 */ /* 0x000fe20000410000 */
[----:B------:R1:W1:Y:S01]  /*10080*/  MUFU.TANH R208, R26 ;  /* 0x0000001a00d07308 */ /* 0x0002620000002400 */
[----:B------:R1:W-:Y:S01]  /*10090*/  @P6 LDGSTS.E.BYPASS.LTC128B.128 [R243+0x5880], [R4.64], !P4 ;  /* 0x0588000004f36fae */ /* 0x0003e2000e101d4e */
[----:B------:R-:W-:Y:S01]  /*100a0*/  @P6 IADD3.X R11, R5, UR7, RZ, P1, !PT ;  /* 0x00000007050b6c10 */ /* 0x000fe20008ffe4ff */
[----:B------:R-:W-:Y:S02]  /*100b0*/  FMUL.FTZ R43, R43, c[0x0][0x320] ;  /* 0x0000c8002b2b7a20 */ /* 0x000fe40000410000 */
[----:B--2---:R-:W-:Y:S02]  /*100c0*/  FMUL.FTZ R21, R33, c[0x0][0x320] ;  /* 0x0000c80021157a20 */ /* 0x004fe40000410000 */
[----:B------:R-:W-:Y:S02]  /*100d0*/  FMUL.FTZ R33, R34, c[0x0][0x320] ;  /* 0x0000c80022217a20 */ /* 0x000fe40000410000 */
[----:B------:R2:W-:Y:S01]  /*100e0*/  @P6 LDGSTS.E.BYPASS.LTC128B.128 [R243+0x7080], [R4.64+0x80], !P3 ;  /* 0x0708008004f36fae */ /* 0x0005e2000d901d4e */
[----:B------:R2:W2:Y:S01]  /*100f0*/  MUFU.TANH R141, R28 ;  /* 0x0000001c008d7308 */ /* 0x0004a20000002400 */
[----:B------:R-:W-:Y:S02]  /*10100*/  FMUL.FTZ R34, R40, c[0x0][0x320] ;  /* 0x0000c80028227a20 */ /* 0x000fe40000410000 */
[----:B------:R-:W-:Y:S02]  /*10110*/  FMUL.FTZ R46, R46, c[0x0][0x320] ;  /* 0x0000c8002e2e7a20 */ /* 0x000fe40000410000 */
[----:B----4-:R-:W-:Y:S02]  /*10120*/  FMUL.FTZ R22, R32, c[0x0][0x320] ;  /* 0x0000c80020167a20 */ /* 0x010fe40000410000 */
[----:B------:R4:W-:Y:S01]  /*10130*/  @P6 LDGSTS.E.BYPASS.LTC128B.128 [R243+0x6080], [R10.64], !P4 ;  /* 0x060800000af36fae */ /* 0x0009e2000e101d4e */
[----:B------:R-:W-:Y:S01]  /*10140*/  FMUL.FTZ R32, R35, c[0x0][0x320] ;  /* 0x0000c80023207a20 */ /* 0x000fe20000410000 */
[----:B------:R-:W-:Y:S01]  /*10150*/  @P6 IADD3 R8, P0, R4, UR12, RZ ;  /* 0x0000000c04086c10 */ /* 0x000fe2000ff1e0ff */
[----:B------:R4:W3:Y:S01]  /*10160*/  MUFU.TANH R137, R29 ;  /* 0x0000001d00897308 */ /* 0x0008e20000002400 */
[----:B------:R-:W-:Y:S02]  /*10170*/  FMUL.FTZ R47, R47, c[0x0][0x320] ;  /* 0x0000c8002f2f7a20 */ /* 0x000fe40000410000 */
[----:B------:R-:W-:Y:S01]  /*10180*/  @P6 IADD3.X R9, R5, UR9, RZ, P0, !PT ;  /* 0x0000000905096c10 */ /* 0x000fe200087fe4ff */
[----:B-1----:R-:W-:Y:S01]  /*10190*/  FMUL.FTZ R26, R39, c[0x0][0x320] ;  /* 0x0000c800271a7a20 */ /* 0x002fe20000410000 */
[----:B------:R-:W-:Y:S01]  /*101a0*/  PLOP3.LUT P0, PT, PT, PT, UP2, 0x40, 0x0 ;  /* 0x000000000000781c */ /* 0x000fe20003f0e828 */
[----:B------:R-:W-:Y:S02]  /*101b0*/  FMUL.FTZ R15, R48, c[0x0][0x320] ;  /* 0x0000c800300f7a20 */ /* 0x000fe40000410000 */
[----:B------:R1:W-:Y:S01]  /*101c0*/  @P6 LDGSTS.E.BYPASS.LTC128B.128 [R243+0x7880], [R8.64], !P3 ;  /* 0x0788000008f36fae */ /* 0x0003e2000d901d4e */
[----:B------:R-:W-:Y:S01]  /*101d0*/  FMUL.FTZ R16, R49, c[0x0][0x320] ;  /* 0x0000c80031107a20 */ /* 0x000fe20000410000 */
[----:B------:R1:W1:Y:S01]  /*101e0*/  MUFU.TANH R200, R30 ;  /* 0x0000001e00c87308 */ /* 0x0002620000002400 */
[----:B------:R-:W-:Y:S02]  /*101f0*/  FMUL.FTZ R17, R50, c[0x0][0x320] ;  /* 0x0000c80032117a20 */ /* 0x000fe40000410000 */
[----:B------:R-:W-:Y:S02]  /*10200*/  FMUL.FTZ R19, R51, c[0x0][0x320] ;  /* 0x0000c80033137a20 */ /* 0x000fe40000410000 */
[----:B--2---:R-:W-:Y:S01]  /*10210*/  FMUL.FTZ R28, R45, c[0x0][0x320] ;  /* 0x0000c8002d1c7a20 */ /* 0x004fe20000410000 */
[----:B------:R-:W0:Y:S01]  /*10220*/  LDGDEPBAR ;  /* 0x00000000000079af */ /* 0x000e220000000000 */
[----:B------:R-:W-:Y:S02]  /*10230*/  FMUL.FTZ R23, R23, c[0x0][0x320] ;  /* 0x0000c80017177a20 */ /* 0x000fe40000410000 */
[----:B------:R-:W-:Y:S01]  /*10240*/  FMUL.FTZ R24, R24, c[0x0][0x320] ;  /* 0x0000c80018187a20 */ /* 0x000fe20000410000 */
[----:B------:R2:W2:Y:S01]  /*10250*/  MUFU.TANH R212, R31 ;  /* 0x0000001f00d47308 */ /* 0x0004a20000002400 */
[----:B------:R-:W-:Y:S02]  /*10260*/  FMUL.FTZ R25, R25, c[0x0][0x320] ;  /* 0x0000c80019197a20 */ /* 0x000fe40000410000 */
[----:B------:R-:W-:Y:S01]  /*10270*/  FMUL.FTZ R27, R27, c[0x0][0x320] ;  /* 0x0000c8001b1b7a20 */ /* 0x000fe20000410000 */
[----:B------:R-:W3:Y:S01]  /*10280*/  SHFL.IDX PT, R4, R6, RZ, 0x1c1f ;  /* 0x001c1fff06047589 */ /* 0x000ee200000e0000 */
[----:B----4-:R-:W-:Y:S02]  /*10290*/  FMUL.FTZ R29, R44, c[0x0][0x320] ;  /* 0x0000c8002c1d7a20 */ /* 0x010fe40000410000 */
[----:B------:R-:W-:Y:S03]  /*102a0*/  IMAD R3, R242, -0x30, RZ ;  /* 0xffffffd0f2037824 */ /* 0x000fe600078e02ff */
[----:B------:R4:W3:Y:S01]  /*102b0*/  MUFU.TANH R142, R23 ;  /* 0x00000017008e7308 */ /* 0x0008e20000002400 */
[----:B-1----:R-:W-:Y:S09]  /*102c0*/  FMUL.FTZ R30, R38, c[0x0][0x320] ;  /* 0x0000c800261e7a20 */ /* 0x002ff20000410000 */
[----:B------:R4:W1:Y:S01]  /*102d0*/  MUFU.TANH R204, R24 ;  /* 0x0000001800cc7308 */ /* 0x0008620000002400 */
[----:B--2---:R-:W-:Y:S09]  /*102e0*/  FMUL.FTZ R31, R41, c[0x0][0x320] ;  /* 0x0000c800291f7a20 */ /* 0x004ff20000410000 */
[----:B------:R4:W2:Y:S10]  /*102f0*/  MUFU.TANH R201, R25 ;  /* 0x0000001900c97308 */ /* 0x0008b40000002400 */
[----:B------:R4:W1:Y:S10]  /*10300*/  MUFU.TANH R207, R27 ;  /* 0x0000001b00cf7308 */ /* 0x0008740000002400 */
[----:B------:R-:W1:Y:S10]  /*10310*/  MUFU.TANH R22, R22 ;  /* 0x0000001600167308 */ /* 0x000e740000002400 */
[----:B------:R-:W1:Y:S10]  /*10320*/  MUFU.TANH R21, R21 ;  /* 0x0000001500157308 */ /* 0x000e740000002400 */
[----:B------:R-:W1:Y:S10]  /*10330*/  MUFU.TANH R33, R33 ;  /* 0x0000002100217308 */ /* 0x000e740000002400 */
[----:B------:R-:W1:Y:S10]  /*10340*/  MUFU.TANH R32, R32 ;  /* 0x0000002000207308 */ /* 0x000e740000002400 */
[----:B------:R-:W1:Y:S10]  /*10350*/  MUFU.TANH R20, R20 ;  /* 0x0000001400147308 */ /* 0x000e740000002400 */
[----:B------:R-:W1:Y:S10]  /*10360*/  MUFU.TANH R18, R18 ;  /* 0x0000001200127308 */ /* 0x000e740000002400 */
[----:B------:R-:W1:Y:S01]  /*10370*/  MUFU.TANH R30, R30 ;  /* 0x0000001e001e7308 */ /* 0x000e620000002400 */
[C---:B---3--:R-:W-:Y:S02]  /*10380*/  IADD3 R7, -R12.reuse, 0x1, R3 ;  /* 0x000000010c077810 */ /* 0x048fe40007ffe103 */
[----:B------:R-:W-:Y:S02]  /*10390*/  IADD3 R8, -R12, R3, RZ ;  /* 0x000000030c087210 */ /* 0x000fe40007ffe1ff */
[----:B------:R-:W-:Y:S05]  /*103a0*/  IADD3 R7, R7, c[0x0][0x1d0], RZ ;  /* 0x0000740007077a10 */ /* 0x000fea0007ffe0ff */
[----:B------:R-:W3:Y:S01]  /*103b0*/  MUFU.TANH R26, R26 ;  /* 0x0000001a001a7308 */ /* 0x000ee20000002400 */
[----:B------:R-:W-:Y:S04]  /*103c0*/  IADD3 R7, R7, -c[0x0][0x168], RZ ;  /* 0x80005a0007077a10 */ /* 0x000fe80007ffe0ff */
[C---:B------:R-:W-:Y:S02]  /*103d0*/  IADD3 R5, R7.reuse, c[0x0][0x328], RZ ;  /* 0x0000ca0007057a10 */ /* 0x040fe40007ffe0ff */
[----:B------:R-:W-:Y:S03]  /*103e0*/  IADD3 R7, R7, UR6, RZ ;  /* 0x0000000607077c10 */ /* 0x000fe6000fffe0ff */
[----:B------:R-:W1:Y:S01]  /*103f0*/  MUFU.TANH R34, R34 ;  /* 0x0000002200227308 */ /* 0x000e620000002400 */
[-C--:B------:R-:W-:Y:S02]  /*10400*/  IADD3 R2, R5, R4.reuse, RZ ;  /* 0x0000000405027210 */ /* 0x080fe40007ffe0ff */
[----:B------:R-:W-:Y:S07]  /*10410*/  IADD3 R0, R7, R4, RZ ;  /* 0x0000000407007210 */ /* 0x000fee0007ffe0ff */
        /* <DEDUP_REMOVED lines=11> */
[----:B------:R-:W-:-:S05]  /*104d0*/  @P0 BRA `(.L_x_925) ;  /* 0x0000018000000947 */ /* 0x000fca0003800000 */
        /* <DEDUP_REMOVED lines=14> */
.L_x_927:
[----:B------:R-:W-:Y:S04]  /*105c0*/  MOV R9, c[0x0][0x32c] ;  /* 0x0000cb0000097a02 */ /* 0x000fe80000000f00 */
[----:B------:R-:W-:Y:S11]  /*105d0*/  ISETP.NE.AND P0, PT, R9, 0x1, PT ;  /* 0x000000010900780c */ /* 0x000ff60003f05270 */
[----:B------:R-:W-:Y:S02]  /*105e0*/  @!UPT UIADD3 URZ, URZ, URZ, URZ ;  /* 0x0000003f3f3ff290 */ /* 0x000fe4000fffe03f */
[----:B------:R-:W-:Y:S05]  /*105f0*/  @P0 IMAD.HI.U32 R9, R4, c[0x0][0x330], RZ ;  /* 0x0000cc0004090a27 */ /* 0x000fea00078e00ff */
[----:B------:R-:W-:Y:S02]  /*10600*/  @P0 SHF.R.U32.HI R4, RZ, c[0x0][0x334], R9 ;  /* 0x0000cd00ff040a19 */ /* 0x000fe40000011609 */
.L_x_928:
[----:B------:R-:W-:Y:S05]  /*10610*/  BSYNC B0 ;  /* 0x0000000000007941 */ /* 0x000fea0003800000 */
.L_x_926:
[----:B------:R-:W-:Y:S05]  /*10620*/  IMAD R4, R4, c[0x0][0x32c], R8 ;  /* 0x0000cb0004047a24 */ /* 0x000fea00078e0208 */
[----:B------:R-:W-:Y:S02]  /*10630*/  IADD3 R9, R4, c[0x0][0x32c], RZ ;  /* 0x0000cb0004097a10 */ /* 0x000fe40007ffe0ff */
[----:B------:R-:W-:Y:S02]  /*10640*/  IMNMX R0, R0, R4, !PT ;  /* 0x0000000400007217 */ /* 0x000fe40007800200 */
[----:B------:R-:W-:Y:S02]  /*10650*/  IMNMX R2, R2, R9, PT ;  /* 0x0000000902027217 */ /* 0x000fe40003800200 */
.L_x_925:
[C---:B--234-:R-:W-:Y:S02]  /*10660*/  ISETP.GE.AND P0, PT, R3.reuse, 0x2, PT ;  /* 0x000000020300780c */ /* 0x05cfe40003f06270 */
[C---:B------:R-:W-:Y:S02]  /*10670*/  ISETP.GE.AND P2, PT, R3.reuse, 0xa, PT ;  /* 0x0000000a0300780c */ /* 0x040fe40003f46270 */
[----:B------:R-:W-:Y:S02]  /*10680*/  P2R R14, PR, RZ, 0x1 ;  /* 0x00000001ff0e7803 */ /* 0x000fe40000000000 */
[----:B------:R-:W-:Y:S02]  /*10690*/  ISETP.GT.AND P0, PT, R0, 0x1, !P0 ;  /* 0x000000010000780c */ /* 0x000fe40004704270 */
[C---:B------:R-:W-:Y:S02]  /*106a0*/  ISETP.GE.AND P1, PT, R3.reuse, 0x9, PT ;  /* 0x000000090300780c */ /* 0x040fe40003f26270 */
[----:B------:R-:W-:Y:S02]  /*106b0*/  ISETP.LT.OR P0, PT, R2, 0x2, P0 ;  /* 0x000000020200780c */ /* 0x000fe40000701670 */
[----:B------:R-:W-:Y:S02]  /*106c0*/  P2R R13, PR, RZ, 0x2 ;  /* 0x00000002ff0d7803 */ /* 0x000fe40000000000 */
[----:B------:R-:W-:Y:S02]  /*106d0*/  FSEL R23, R196, -INF , !P0 ;  /* 0xff800000c4177808 */ /* 0x000fe40004000000 */
[C---:B------:R-:W-:Y:S02]  /*106e0*/  ISETP.GT.AND P0, PT, R0.reuse, 0x9, !P2 ;  /* 0x000000090000780c */ /* 0x040fe40005704270 */
[----:B------:R-:W-:Y:S02]  /*106f0*/  ISETP.GT.AND P1, PT, R0, 0x8, !P1 ;  /* 0x000000080000780c */ /* 0x000fe40004f24270 */
[----:B------:R-:W-:Y:S02]  /*10700*/  P2R R12, PR, RZ, 0x4 ;  /* 0x00000004ff0c7803 */ /* 0x000fe40000000000 */
[C---:B------:R-:W-:Y:S02]  /*10710*/  ISETP.LT.OR P0, PT, R2.reuse, 0xa, P0 ;  /* 0x0000000a0200780c */ /* 0x040fe40000701670 */
[C---:B------:R-:W-:Y:S02]  /*10720*/  ISETP.GE.AND P2, PT, R3.reuse, 0x11, PT ;  /* 0x000000110300780c */ /* 0x040fe40003f46270 */
[----:B------:R-:W-:Y:S02]  /*10730*/  ISETP.LT.OR P1, PT, R2, 0x9, P1 ;  /* 0x000000090200780c */ /* 0x000fe40000f21670 */
[----:B------:R-:W-:Y:S02]  /*10740*/  FSEL R24, R136, -INF , !P0 ;  /* 0xff80000088187808 */ /* 0x000fe40004000000 */
[----:B------:R-:W-:Y:S02]  /*10750*/  ISETP.GT.AND P0, PT, R0, 0x10, !P2 ;  /* 0x000000100000780c */ /* 0x000fe40005704270 */
[----:B------:R-:W-:Y:S02]  /*10760*/  FSEL R25, R140, -INF , !P1 ;  /* 0xff8000008c197808 */ /* 0x000fe40004800000 */
        /* <DEDUP_REMOVED lines=11> */
[C---:B------:R-:W-:Y:S02]  /*10820*/  ISETP.GE.AND P1, PT, R3.reuse, 0x1a, PT ;  /* 0x0000001a0300780c */ /* 0x040fe40003f26270 */
[----:B-1----:R-:W-:Y:S02]  /*10830*/  FSEL R202, R22, -INF , !P0 ;  /* 0xff80000016ca7808 */ /* 0x002fe40004000000 */
[----:B------:R-:W-:Y:S02]  /*10840*/  ISETP.GT.AND P0, PT, R0, 0x19, !P1 ;  /* 0x000000190000780c */ /* 0x000fe40004f04270 */
[----:B------:R-:W-:Y:S02]  /*10850*/  P2R R4, PR, RZ, 0x2 ;  /* 0x00000002ff047803 */ /* 0x000fe40000000000 */
[----:B------:R-:W-:Y:S02]  /*10860*/  ISETP.LT.OR P0, PT, R2, 0x1a, P0 ;  /* 0x0000001a0200780c */ /* 0x000fe40000701670 */
[----:B------:R-:W-:Y:S02]  /*10870*/  ISETP.GE.AND P1, PT, R3, 0x21, PT ;  /* 0x000000210300780c */ /* 0x000fe40003f26270 */
[----:B------:R-:W-:Y:S02]  /*10880*/  FSEL R205, R21, -INF , !P0 ;  /* 0xff80000015cd7808 */ /* 0x000fe40004000000 */
[----:B------:R-:W-:Y:S02]  /*10890*/  ISETP.GT.AND P0, PT, R0, 0x20, !P1 ;  /* 0x000000200000780c */ /* 0x000fe40004f04270 */
[C---:B------:R-:W-:Y:S02]  /*108a0*/  ISETP.GE.AND P6, PT, R3.reuse, 0x22, PT ;  /* 0x000000220300780c */ /* 0x040fe40003fc6270 */
[----:B------:R-:W-:Y:S02]  /*108b0*/  ISETP.LT.OR P0, PT, R2, 0x21, P0 ;  /* 0x000000210200780c */ /* 0x000fe40000701670 */
[C---:B------:R-:W-:Y:S02]  /*108c0*/  ISETP.GE.AND P5, PT, R3.reuse, 0x29, PT ;  /* 0x000000290300780c */ /* 0x040fe40003fa6270 */
[----:B------:R-:W-:Y:S02]  /*108d0*/  FSEL R218, R20, -INF , !P0 ;  /* 0xff80000014da7808 */ /* 0x000fe40004000000 */
[----:B------:R-:W-:Y:S02]  /*108e0*/  ISETP.GT.AND P0, PT, R0, 0x21, !P6 ;  /* 0x000000210000780c */ /* 0x000fe40007704270 */
[----:B------:R-:W-:Y:S02]  /*108f0*/  P2R R11, PR, RZ, 0x4 ;  /* 0x00000004ff0b7803 */ /* 0x000fe40000000000 */
[----:B------:R-:W-:Y:S02]  /*10900*/  ISETP.LT.OR P0, PT, R2, 0x22, P0 ;  /* 0x000000220200780c */ /* 0x000fe40000701670 */
[----:B------:R-:W-:Y:S02]  /*10910*/  ISETP.GE.AND P2, PT, R3, 0x1, PT ;  /* 0x000000010300780c */ /* 0x000fe40003f46270 */
[----:B------:R-:W-:Y:S02]  /*10920*/  FSEL R222, R18, -INF , !P0 ;  /* 0xff80000012de7808 */ /* 0x000fe40004000000 */
[----:B------:R-:W-:Y:S04]  /*10930*/  ISETP.GT.AND P0, PT, R0, 0x28, !P5 ;  /* 0x000000280000780c */ /* 0x000fe80006f04270 */
[----:B------:R-:W-:Y:S04]  /*10940*/  ISETP.LT.OR P0, PT, R2, 0x29, P0 ;  /* 0x000000290200780c */ /* 0x000fe80000701670 */
[----:B------:R-:W-:Y:S02]  /*10950*/  FSEL R249, R15, -INF , !P0 ;  /* 0xff8000000ff97808 */ /* 0x000fe40004000000 */
[----:B------:R-:W-:Y:S02]  /*10960*/  ISETP.GT.AND P0, PT, R0, RZ, !P2 ;  /* 0x000000ff0000720c */ /* 0x000fe40005704270 */
[----:B------:R-:W-:Y:S02]  /*10970*/  P2R R15, PR, RZ, 0x4 ;  /* 0x00000004ff0f7803 */ /* 0x000fe40000000000 */
[----:B------:R-:W-:Y:S04]  /*10980*/  ISETP.LT.OR P0, PT, R2, 0x1, P0 ;  /* 0x000000010200780c */ /* 0x000fe80000701670 */
[----:B------:R-:W-:Y:S02]  /*10990*/  FSEL R18, R203, -INF , !P0 ;  /* 0xff800000cb127808 */ /* 0x000fe40004000000 */
[----:B------:R-:W-:Y:S02]  /*109a0*/  ISETP.GE.AND P0, PT, R3, 0x2a, PT ;  /* 0x0000002a0300780c */ /* 0x000fe40003f06270 */
[----:B------:R-:W1:Y:S02]  /*109b0*/  SHFL.IDX PT, R3, R6, 0x1, 0x1c1f ;  /* 0x003c1f0006037f89 */ /* 0x000e6400000e0000 */
[----:B------:R-:W-:Y:S04]  /*109c0*/  ISETP.GT.AND P2, PT, R0, 0x29, !P0 ;  /* 0x000000290000780c */ /* 0x000fe80004744270 */
[----:B------:R-:W-:Y:S04]  /*109d0*/  ISETP.LT.OR P2, PT, R2, 0x2a, P2 ;  /* 0x0000002a0200780c */ /* 0x000fe80001741670 */
[----:B------:R-:W-:Y:S02]  /*109e0*/  FSEL R248, R16, -INF , !P2 ;  /* 0xff80000010f87808 */ /* 0x000fe40005000000 */
[----:B------:R-:W-:Y:S01]  /*109f0*/  PLOP3.LUT P2, PT, PT, PT, UP2, 0x40, 0x0 ;  /* 0x000000000000781c */ /* 0x000fe20003f4e828 */
[--C-:B-1----:R-:W-:Y:S02]  /*10a00*/  IMAD.IADD R2, R5, 0x1, R3.reuse ;  /* 0x0000000105027824 */ /* 0x102fe400078e0203 */
[----:B------:R-:W-:Y:S10]  /*10a10*/  IMAD.IADD R0, R7, 0x1, R3 ;  /* 0x0000000107007824 */ /* 0x000ff400078e0203 */
        /* <DEDUP_REMOVED lines=15> */
.L_x_931:
[----:B------:R-:W-:Y:S04]  /*10b10*/  MOV R16, c[0x0][0x32c] ;  /* 0x0000cb0000107a02 */ /* 0x000fe80000000f00 */
[----:B------:R-:W-:Y:S11]  /*10b20*/  ISETP.NE.AND P2, PT, R16, 0x1, PT ;  /* 0x000000011000780c */ /* 0x000ff60003f45270 */
[----:B------:R-:W-:Y:S02]  /*10b30*/  @!UPT UIADD3 URZ, URZ, URZ, URZ ;  /* 0x0000003f3f3ff290 */ /* 0x000fe4000fffe03f */
[----:B------:R-:W-:Y:S05]  /*10b40*/  @P2 IMAD.HI.U32 R16, R3, c[0x0][0x330], RZ ;  /* 0x0000cc0003102a27 */ /* 0x000fea00078e00ff */
[----:B------:R-:W-:Y:S02]  /*10b50*/  @P2 SHF.R.U32.HI R3, RZ, c[0x0][0x334], R16 ;  /* 0x0000cd00ff032a19 */ /* 0x000fe40000011610 */
.L_x_932:
[----:B------:R-:W-:Y:S05]  /*10b60*/  BSYNC B0 ;  /* 0x0000000000007941 */ /* 0x000fea0003800000 */
.L_x_930:
[----:B------:R-:W-:Y:S05]  /*10b70*/  IMAD R3, R3, c[0x0][0x32c], R8 ;  /* 0x0000cb0003037a24 */ /* 0x000fea00078e0208 */
[----:B------:R-:W-:Y:S02]  /*10b80*/  IADD3 R16, R3, c[0x0][0x32c], RZ ;  /* 0x0000cb0003107a10 */ /* 0x000fe40007ffe0ff */
[----:B------:R-:W-:Y:S02]  /*10b90*/  IMNMX R0, R0, R3, !PT ;  /* 0x0000000300007217 */ /* 0x000fe40007800200 */
[----:B------:R-:W-:Y:S02]  /*10ba0*/  IMNMX R2, R2, R16, PT ;  /* 0x0000001002027217 */ /* 0x000fe40003800200 */
.L_x_929:
[----:B------:R-:W-:Y:S01]  /*10bb0*/  ISETP.NE.AND P2, PT, R14, RZ, PT ;  /* 0x000000ff0e00720c */ /* 0x000fe20003f45270 */
[----:B------:R-:W1:Y:S03]  /*10bc0*/  SHFL.IDX PT, R3, R6, 0x2, 0x1c1f ;  /* 0x005c1f0006037f89 */ /* 0x000e6600000e0000 */
        /* <DEDUP_REMOVED lines=62> */
.L_x_935:
[----:B------:R-:W-:Y:S04]  /*10fb0*/  MOV R16, c[0x0][0x32c] ;  /* 0x0000cb0000107a02 */ /* 0x000fe80000000f00 */
[----:B------:R-:W-:Y:S11]  /*10fc0*/  ISETP.NE.AND P2, PT, R16, 0x1, PT ;  /* 0x000000011000780c */ /* 0x000ff60003f45270 */
[----:B------:R-:W-:Y:S02]  /*10fd0*/  @!UPT UIADD3 URZ, URZ, URZ, URZ ;  /* 0x0000003f3f3ff290 */ /* 0x000fe4000fffe03f */
[----:B------:R-:W-:Y:S05]  /*10fe0*/  @P2 IMAD.HI.U32 R16, R3, c[0x0][0x330], RZ ;  /* 0x0000cc0003102a27 */ /* 0x000fea00078e00ff */
[----:B------:R-:W-:Y:S02]  /*10ff0*/  @P2 SHF.R.U32.HI R3, RZ, c[0x0][0x334], R16 ;  /* 0x0000cd00ff032a19 */ /* 0x000fe40000011610 */
.L_x_936:
[----:B------:R-:W-:Y:S05]  /*11000*/  BSYNC B0 ;  /* 0x0000000000007941 */ /* 0x000fea0003800000 */
.L_x_934:
[----:B------:R-:W-:Y:S05]  /*11010*/  IMAD R3, R3, c[0x0][0x32c], R8 ;  /* 0x0000cb0003037a24 */ /* 0x000fea00078e0208 */
[----:B------:R-:W-:Y:S02]  /*11020*/  IADD3 R16, R3, c[0x0][0x32c], RZ ;  /* 0x0000cb0003107a10 */ /* 0x000fe40007ffe0ff */
[----:B------:R-:W-:Y:S02]  /*11030*/  IMNMX R0, R0, R3, !PT ;  /* 0x0000000300007217 */ /* 0x000fe40007800200 */
[----:B------:R-:W-:Y:S02]  /*11040*/  IMNMX R2, R2, R16, PT ;  /* 0x0000001002027217 */ /* 0x000fe40003800200 */
.L_x_933:
        /* <DEDUP_REMOVED lines=64> */
.L_x_939:
[----:B------:R-:W-:Y:S04]  /*11450*/  MOV R5, c[0x0][0x32c] ;  /* 0x0000cb0000057a02 */ /* 0x000fe80000000f00 */
[----:B------:R-:W-:Y:S11]  /*11460*/  ISETP.NE.AND P2, PT, R5, 0x1, PT ;  /* 0x000000010500780c */ /* 0x000ff60003f45270 */
[----:B------:R-:W-:Y:S02]  /*11470*/  @!UPT UIADD3 URZ, URZ, URZ, URZ ;  /* 0x0000003f3f3ff290 */ /* 0x000fe4000fffe03f */
[----:B------:R-:W-:Y:S05]  /*11480*/  @P2 IMAD.HI.U32 R5, R3, c[0x0][0x330], RZ ;  /* 0x0000cc0003052a27 */ /* 0x000fea00078e00ff */
[----:B------:R-:W-:Y:S02]  /*11490*/  @P2 SHF.R.U32.HI R3, RZ, c[0x0][0x334], R5 ;  /* 0x0000cd00ff032a19 */ /* 0x000fe40000011605 */
.L_x_940:
[----:B------:R-:W-:Y:S05]  /*114a0*/  BSYNC B0 ;  /* 0x0000000000007941 */ /* 0x000fea0003800000 */
.L_x_938:
[----:B------:R-:W-:Y:S05]  /*114b0*/  IMAD R8, R3, c[0x0][0x32c], R8 ;  /* 0x0000cb0003087a24 */ /* 0x000fea00078e0208 */
[----:B------:R-:W-:Y:S02]  /*114c0*/  IADD3 R3, R8, c[0x0][0x32c], RZ ;  /* 0x0000cb0008037a10 */ /* 0x000fe40007ffe0ff */
[----:B------:R-:W-:Y:S02]  /*114d0*/  IMNMX R0, R0, R8, !PT ;  /* 0x0000000800007217 */ /* 0x000fe40007800200 */
[----:B------:R-:W-:Y:S02]  /*114e0*/  IMNMX R2, R2, R3, PT ;  /* 0x0000000302027217 */ /* 0x000fe40003800200 */
.L_x_937:
[----:B------:R-:W-:Y:S01]  /*114f0*/  ISETP.NE.AND P2, PT, R15, RZ, PT ;  /* 0x000000ff0f00720c */ /* 0x000fe20003f45270 */
[----:B------:R-:W-:Y:S01]  /*11500*/  LDSM.16.MT88.4 R36, [R226+0x2080] ;  /* 0x00208000e224783b */ /* 0x000fe20000004200 */
[----:B------:R-:W-:Y:S02]  /*11510*/  FMNMX.FTZ R137, R18, R132, !PT ;  /* 0x0000008412897209 */ /* 0x000fe40007810000 */
[----:B------:R-:W-:Y:S02]  /*11520*/  ISETP.GT.AND P2, PT, R0, RZ, !P2 ;  /* 0x000000ff0000720c */ /* 0x000fe40005744270 */
        /* <DEDUP_REMOVED lines=17> */
[----:B------:R-:W-:Y:S02]  /*11640*/  FMNMX.FTZ R3, R21, R3, !PT ;  /* 0x0000000315037209 */ /* 0x000fe40007810000 */
[----:B------:R-:W-:Y:S02]  /*11650*/  FSEL R13, R215, -INF , !P2 ;  /* 0xff800000d70d7808 */ /* 0x000fe40005000000 */
[----:B------:R-:W-:Y:S02]  /*11660*/  ISETP.NE.AND P2, PT, R12, RZ, PT ;  /* 0x000000ff0c00720c */ /* 0x000fe40003f45270 */
[----:B------:R-:W-:Y:S02]  /*11670*/  FMNMX.FTZ R137, R218, R137, !PT ;  /* 0x00000089da897209 */ /* 0x000fe40007810000 */
[----:B------:R-:W-:Y:S02]  /*11680*/  FMNMX.FTZ R3, R22, R3, !PT ;  /* 0x0000000316037209 */ /* 0x000fe40007810000 */
[----:B------:R-:W-:Y:S02]  /*11690*/  ISETP.GT.AND P2, PT, R0, 0x9, !P2 ;  /* 0x000000090000780c */ /* 0x000fe40005744270 */
        /* <DEDUP_REMOVED lines=9> */
[----:B------:R-:W-:Y:S01]  /*11730*/  ISETP.GT.AND P2, PT, R0, 0x10, !P2 ;  /* 0x000000100000780c */ /* 0x000fe20005744270 */
[----:B------:R-:W1:Y:S01]  /*11740*/  SHFL.BFLY PT, R6, R137, 0x2, 0x1f ;  /* 0x0c401f0089067f89 */ /* 0x000e6200000e0000 */
        /* <DEDUP_REMOVED lines=14> */
[----:B-1----:R-:W-:Y:S02]  /*11830*/  FMNMX.FTZ R137, R137, R6, !PT ;  /* 0x0000000689897209 */ /* 0x002fe40007810000 */
[----:B------:R-:W-:Y:S01]  /*11840*/  ISETP.LT.OR P2, PT, R2, 0x19, P2 ;  /* 0x000000190200780c */ /* 0x000fe20001741670 */
[----:B------:R-:W1:Y:S01]  /*11850*/  SHFL.BFLY PT, R6, R3, 0x2, 0x1f ;  /* 0x0c401f0003067f89 */ /* 0x000e6200000e0000 */
[----:B------:R-:W-:Y:S02]  /*11860*/  ISETP.GT.AND P1, PT, R0, 0x20, !P1 ;  /* 0x000000200000780c */ /* 0x000fe40004f24270 */
[----:B------:R-:W-:Y:S02]  /*11870*/  FSEL R211, R200, -INF , !P2 ;  /* 0xff800000c8d37808 */ /* 0x000fe40005000000 */
[----:B------:R-:W-:Y:S02]  /*11880*/  ISETP.NE.AND P2, PT, R4, RZ, PT ;  /* 0x000000ff0400720c */ /* 0x000fe40003f45270 */
[----:B------:R-:W-:Y:S01]  /*11890*/  FMNMX.FTZ R4, R16, R138, !PT ;  /* 0x0000008a10047209 */ /* 0x000fe20007810000 */
[----:B------:R-:W2:Y:S01]  /*118a0*/  SHFL.BFLY PT, R8, R137, 0x1, 0x1f ;  /* 0x0c201f0089087f89 */ /* 0x000ea200000e0000 */
[----:B------:R-:W-:Y:S02]  /*118b0*/  ISETP.GT.AND P2, PT, R0, 0x19, !P2 ;  /* 0x000000190000780c */ /* 0x000fe40005744270 */
[----:B------:R-:W-:Y:S02]  /*118c0*/  FMNMX.FTZ R4, R20, R4, !PT ;  /* 0x0000000414047209 */ /* 0x000fe40007810000 */
[----:B------:R-:W-:Y:S02]  /*118d0*/  ISETP.LT.OR P2, PT, R2, 0x1a, P2 ;  /* 0x0000001a0200780c */ /* 0x000fe40001741670 */
[----:B------:R-:W-:Y:S02]  /*118e0*/  FMNMX.FTZ R4, R19, R4, !PT ;  /* 0x0000000413047209 */ /* 0x000fe40007810000 */
[----:B------:R-:W-:Y:S02]  /*118f0*/  FSEL R200, R212, -INF , !P2 ;  /* 0xff800000d4c87808 */ /* 0x000fe40005000000 */
[----:B------:R-:W-:Y:S02]  /*11900*/  FMNMX.FTZ R4, R26, R4, !PT ;  /* 0x000000041a047209 */ /* 0x000fe40007810000 */
[----:B------:R-:W-:Y:S02]  /*11910*/  ISETP.LT.OR P1, PT, R2, 0x21, P1 ;  /* 0x000000210200780c */ /* 0x000fe40000f21670 */
[----:B------:R-:W-:Y:S02]  /*11920*/  FMNMX.FTZ R4, R204, R4, !PT ;  /* 0x00000004cc047209 */ /* 0x000fe40007810000 */
[----:B-1----:R-:W-:Y:S02]  /*11930*/  FMNMX.FTZ R3, R3, R6, !PT ;  /* 0x0000000603037209 */ /* 0x002fe40007810000 */
[----:B------:R-:W-:Y:S02]  /*11940*/  FMNMX.FTZ R4, R201, R4, !PT ;  /* 0x00000004c9047209 */ /* 0x000fe40007810000 */
[----:B------:R-:W-:Y:S01]  /*11950*/  FMNMX.FTZ R6, R5, R139, !PT ;  /* 0x0000008b05067209 */ /* 0x000fe20007810000 */
[----:B------:R-:W1:Y:S01]  /*11960*/  SHFL.BFLY PT, R136, R3, 0x1, 0x1f ;  /* 0x0c201f0003887f89 */ /* 0x000e6200000e0000 */
[----:B------:R-:W-:Y:S02]  /*11970*/  FMNMX.FTZ R4, R209, R4, !PT ;  /* 0x00000004d1047209 */ /* 0x000fe40007810000 */
[----:B------:R-:W-:Y:S02]  /*11980*/  FMNMX.FTZ R6, R7, R6, !PT ;  /* 0x0000000607067209 */ /* 0x000fe40007810000 */
[----:B------:R-:W-:Y:S02]  /*11990*/  FMNMX.FTZ R4, R210, R4, !PT ;  /* 0x00000004d2047209 */ /* 0x000fe40007810000 */
[----:B------:R-:W-:Y:S02]  /*119a0*/  FMNMX.FTZ R6, R13, R6, !PT ;  /* 0x000000060d067209 */ /* 0x000fe40007810000 */
[----:B------:R-:W-:Y:S02]  /*119b0*/  FMNMX.FTZ R4, R219, R4, !PT ;  /* 0x00000004db047209 */ /* 0x000fe40007810000 */
[----:B--2---:R-:W-:Y:S02]  /*119c0*/  FMNMX.FTZ R137, R137, R8, !PT ;  /* 0x0000000889897209 */ /* 0x004fe40007810000 */
[----:B------:R-:W-:Y:S02]  /*119d0*/  FMNMX.FTZ R4, R223, R4, !PT ;  /* 0x00000004df047209 */ /* 0x000fe40007810000 */
[----:B------:R-:W-:Y:S01]  /*119e0*/  ISETP.GT.AND P6, PT, R0, 0x21, !P6 ;  /* 0x000000210000780c */ /* 0x000fe200077c4270 */
[----:B------:R-:W-:Y:S01]  /*119f0*/  FMUL.FTZ R141, R137, c[0x0][0x2d0] ;  /* 0x0000b400898d7a20 */ /* 0x000fe20000410000 */
[----:B------:R-:W-:Y:S02]  /*11a00*/  FMNMX.FTZ R4, R246, R4, !PT ;  /* 0x00000004f6047209 */ /* 0x000fe40007810000 */
[----:B------:R-:W-:Y:S02]  /*11a10*/  FSEL R214, R42, -INF , !P1 ;  /* 0xff8000002ad67808 */ /* 0x000fe40004800000 */
[----:B------:R-:W-:Y:S02]  /*11a20*/  FMNMX.FTZ R4, R220, R4, !PT ;  /* 0x00000004dc047209 */ /* 0x000fe40007810000 */
[----:B------:R-:W-:Y:S02]  /*11a30*/  ISETP.GT.AND P5, PT, R0, 0x28, !P5 ;  /* 0x000000280000780c */ /* 0x000fe40006fa4270 */
[----:B-1----:R-:W-:Y:S01]  /*11a40*/  FMNMX.FTZ R136, R3, R136, !PT ;  /* 0x0000008803887209 */ /* 0x002fe20007810000 */
[----:B------:R-:W1:Y:S01]  /*11a50*/  SHFL.BFLY PT, R8, R4, 0x2, 0x1f ;  /* 0x0c401f0004087f89 */ /* 0x000e6200000e0000 */
[----:B------:R-:W-:Y:S02]  /*11a60*/  FMNMX.FTZ R3, R12, R6, !PT ;  /* 0x000000060c037209 */ /* 0x000fe40007810000 */
[----:B------:R-:W-:Y:S01]  /*11a70*/  ISETP.GT.AND P0, PT, R0, 0x29, !P0 ;  /* 0x000000290000780c */ /* 0x000fe20004704270 */
[----:B------:R-:W-:Y:S01]  /*11a80*/  FMUL.FTZ R142, R136, c[0x0][0x2d0] ;  /* 0x0000b400888e7a20 */ /* 0x000fe20000410000 */
[----:B------:R-:W-:Y:S02]  /*11a90*/  FMNMX.FTZ R3, R208, R3, !PT ;  /* 0x00000003d0037209 */ /* 0x000fe40007810000 */
[C---:B------:R-:W-:Y:S02]  /*11aa0*/  ISETP.LT.OR P6, PT, R2.reuse, 0x22, P6 ;  /* 0x000000220200780c */ /* 0x040fe400037c1670 */
[----:B------:R-:W-:Y:S02]  /*11ab0*/  FMNMX.FTZ R3, R207, R3, !PT ;  /* 0x00000003cf037209 */ /* 0x000fe40007810000 */
[----:B------:R-:W-:Y:S02]  /*11ac0*/  FSEL R212, R43, -INF , !P6 ;  /* 0xff8000002bd47808 */ /* 0x000fe40007000000 */
[----:B------:R-:W-:Y:S02]  /*11ad0*/  FMNMX.FTZ R3, R211, R3, !PT ;  /* 0x00000003d3037209 */ /* 0x000fe40007810000 */
[----:B------:R-:W-:Y:S02]  /*11ae0*/  ISETP.LT.OR P5, PT, R2, 0x29, P5 ;  /* 0x000000290200780c */ /* 0x000fe40002fa1670 */
[----:B------:R-:W-:Y:S02]  /*11af0*/  FMNMX.FTZ R0, R200, R3, !PT ;  /* 0x00000003c8007209 */ /* 0x000fe40007810000 */
[----:B------:R-:W-:Y:S02]  /*11b00*/  FSETP.NEU.FTZ.AND P1, PT, R136, -INF , PT ;  /* 0xff8000008800780b */ /* 0x000fe40003f3d000 */
[----:B------:R-:W-:Y:S02]  /*11b10*/  FMNMX.FTZ R0, R214, R0, !PT ;  /* 0x00000000d6007209 */ /* 0x000fe40007810000 */
[----:B------:R-:W-:Y:S02]  /*11b20*/  FSEL R213, R46, -INF , !P5 ;  /* 0xff8000002ed57808 */ /* 0x000fe40006800000 */
[----:B-1----:R-:W-:Y:S02]  /*11b30*/  FMNMX.FTZ R4, R4, R8, !PT ;  /* 0x0000000804047209 */ /* 0x002fe40007810000 */
[----:B------:R-:W-:Y:S02]  /*11b40*/  FMNMX.FTZ R0, R212, R0, !PT ;  /* 0x00000000d4007209 */ /* 0x000fe40007810000 */
[----:B------:R-:W-:Y:S01]  /*11b50*/  ISETP.LT.OR P0, PT, R2, 0x2a, P0 ;  /* 0x0000002a0200780c */ /* 0x000fe20000701670 */
[----:B------:R-:W1:Y:S01]  /*11b60*/  SHFL.BFLY PT, R135, R4, 0x1, 0x1f ;  /* 0x0c201f0004877f89 */ /* 0x000e6200000e0000 */
        /* <DEDUP_REMOVED lines=14> */
[----:B------:R-:W-:Y:S01]  /*11c50*/  MUFU.EX2 R215, R21 ;  /* 0x0000001500d77308 */ /* 0x000fe20000000800 */
[--C-:B------:R-:W-:Y:S02]  /*11c60*/  FFMA.FTZ R24, R24, c[0x0][0x2d0], -R141.reuse ;  /* 0x0000b40018187a23 */ /* 0x100fe4000001088d */
[----:B------:R-:W-:Y:S01]  /*11c70*/  FFMA.FTZ R23, R23, c[0x0][0x2d0], -R141 ;  /* 0x0000b40017177a23 */ /* 0x000fe2000001088d */
[----:B-1----:R-:W-:Y:S04]  /*11c80*/  FMNMX.FTZ R135, R4, R135, !PT ;  /* 0x0000008704877209 */ /* 0x002fe80007810000 */
[C---:B------:R-:W-:Y:S01]  /*11c90*/  FSETP.NEU.FTZ.AND P0, PT, R135.reuse, -INF , PT ;  /* 0xff8000008700780b */ /* 0x040fe20003f1d000 */
[----:B------:R-:W-:Y:S01]  /*11ca0*/  FMUL.FTZ R143, R135, c[0x0][0x2d0] ;  /* 0x0000b400878f7a20 */ /* 0x000fe20000410000 */
[----:B------:R-:W-:Y:S04]  /*11cb0*/  MUFU.EX2 R221, R18 ;  /* 0x0000001200dd7308 */ /* 0x000fe80000000800 */
[----:B------:R-:W-:Y:S02]  /*11cc0*/  FSEL R143, R143, RZ, P0 ;  /* 0x000000ff8f8f7208 */ /* 0x000fe40000000000 */
[----:B--2---:R-:W-:Y:S03]  /*11cd0*/  FMNMX.FTZ R3, R0, R2, !PT ;  /* 0x0000000200037209 */ /* 0x004fe60007810000 */
[--C-:B------:R-:W-:Y:S01]  /*11ce0*/  FFMA.FTZ R2, R26, c[0x0][0x2d0], -R143.reuse ;  /* 0x0000b4001a027a23 */ /* 0x100fe2000001088f */
[----:B------:R-:W-:Y:S01]  /*11cf0*/  FSEL R0, R137, RZ, P2 ;  /* 0x000000ff89007208 */ /* 0x000fe20001000000 */
[--C-:B------:R-:W-:Y:S01]  /*11d00*/  FFMA.FTZ R20, R20, c[0x0][0x2d0], -R143.reuse ;  /* 0x0000b40014147a23 */ /* 0x100fe2000001088f */
[----:B------:R-:W-:Y:S01]  /*11d10*/  MUFU.EX2 R28, R25 ;  /* 0x00000019001c7308 */ /* 0x000fe20000000800 */
[----:B------:R-:W1:Y:S01]  /*11d20*/  SHFL.BFLY PT, R4, R3, 0x1, 0x1f ;  /* 0x0c201f0003047f89 */ /* 0x000e6200000e0000 */
[--C-:B------:R-:W-:Y:S02]  /*11d30*/  FFMA.FTZ R16, R16, c[0x0][0x2d0], -R143.reuse ;  /* 0x0000b40010107a23 */ /* 0x100fe4000001088f */
[----:B------:R-:W-:Y:S02]  /*11d40*/  FADD.FTZ R0, -R0, R132 ;  /* 0x0000008400007221 */ /* 0x000fe40000010100 */
[----:B------:R-:W-:Y:S02]  /*11d50*/  FFMA.FTZ R19, R19, c[0x0][0x2d0], -R143 ;  /* 0x0000b40013137a23 */ /* 0x000fe4000001088f */
[----:B------:R-:W-:Y:S02]  /*11d60*/  FMUL.FTZ R0, R0, c[0x0][0x2d0] ;  /* 0x0000b40000007a20 */ /* 0x000fe40000410000 */
[----:B------:R2:W-:Y:S10]  /*11d70*/  MUFU.EX2 R50, R2 ;  /* 0x0000000200327308 */ /* 0x0005f40000000800 */
[----:B------:R3:W4:Y:S01]  /*11d80*/  MUFU.EX2 R133, R0 ;  /* 0x0000000000857308 */ /* 0x0007220000000800 */
[----:B-1----:R-:W-:Y:S09]  /*11d90*/  FMNMX.FTZ R3, R3, R4, !PT ;  /* 0x0000000403037209 */ /* 0x002ff20007810000 */
[----:B------:R-:W-:Y:S01]  /*11da0*/  MUFU.EX2 R6, R20 ;  /* 0x0000001400067308 */ /* 0x000fe20000000800 */
[----:B--2---:R-:W-:Y:S05]  /*11db0*/  FSEL R2, R136, RZ, P1 ;  /* 0x000000ff88027208 */ /* 0x004fea0000800000 */
[----:B------:R-:W-:Y:S04]  /*11dc0*/  FADD.FTZ R2, -R2, R134 ;  /* 0x0000008602027221 */ /* 0x000fe80000010100 */
[----:B------:R-:W1:Y:S01]  /*11dd0*/  MUFU.EX2 R250, R24 ;  /* 0x0000001800fa7308 */ /* 0x000e620000000800 */
[----:B------:R-:W-:Y:S02]  /*11de0*/  FMUL.FTZ R134, R3, c[0x0][0x2d0] ;  /* 0x0000b40003867a20 */ /* 0x000fe40000410000 */
[----:B------:R-:W-:Y:S01]  /*11df0*/  FMUL.FTZ R2, R2, c[0x0][0x2d0] ;  /* 0x0000b40002027a20 */ /* 0x000fe20000410000 */
[----:B---3--:R-:W-:Y:S01]  /*11e00*/  FSEL R0, R135, RZ, P0 ;  /* 0x000000ff87007208 */ /* 0x008fe20000000000 */
[----:B----4-:R-:W-:Y:S01]  /*11e10*/  FMUL.FTZ R32, R133, R172 ;  /* 0x000000ac85207220 */ /* 0x010fe20000410000 */
[----:B------:R-:W-:Y:S01]  /*11e20*/  FSETP.NEU.FTZ.AND P0, PT, R3, -INF , PT ;  /* 0xff8000000300780b */ /* 0x000fe20003f1d000 */
[C---:B------:R-:W-:Y:S02]  /*11e30*/  FMUL.FTZ R33, R133.reuse, R173 ;  /* 0x000000ad85217220 */ /* 0x040fe40000410000 */
[----:B------:R-:W-:Y:S01]  /*11e40*/  FADD.FTZ R0, -R0, R138 ;  /* 0x0000008a00007221 */ /* 0x000fe20000010100 */
[----:B------:R-:W2:Y:S01]  /*11e50*/  MUFU.EX2 R132, R2 ;  /* 0x0000000200847308 */ /* 0x000ea20000000800 */
[----:B------:R-:W-:Y:S01]  /*11e60*/  FSEL R134, R134, RZ, P0 ;  /* 0x000000ff86867208 */ /* 0x000fe20000000000 */
[----:B------:R-:W-:Y:S01]  /*11e70*/  FMUL.FTZ R52, R133, R52 ;  /* 0x0000003485347220 */ /* 0x000fe20000410000 */
[----:B------:R-:W-:Y:S01]  /*11e80*/  MOV R138, R28 ;  /* 0x0000001c008a7202 */ /* 0x000fe20000000f00 */
[----:B------:R-:W-:Y:S02]  /*11e90*/  FMUL.FTZ R0, R0, c[0x0][0x2d0] ;  /* 0x0000b40000007a20 */ /* 0x000fe40000410000 */
[--C-:B------:R-:W-:Y:S02]  /*11ea0*/  FFMA.FTZ R4, R12, c[0x0][0x2d0], -R134.reuse ;  /* 0x0000b4000c047a23 */ /* 0x100fe40000010886 */
[--C-:B------:R-:W-:Y:S02]  /*11eb0*/  FFMA.FTZ R5, R5, c[0x0][0x2d0], -R134.reuse ;  /* 0x0000b40005057a23 */ /* 0x100fe40000010886 */
[----:B------:R3:W4:Y:S01]  /*11ec0*/  MUFU.EX2 R2, R0 ;  /* 0x0000000000027308 */ /* 0x0007220000000800 */
[C---:B------:R-:W-:Y:S02]  /*11ed0*/  FMUL.FTZ R53, R133.reuse, R53 ;  /* 0x0000003585357220 */ /* 0x040fe40000410000 */
[C---:B------:R-:W-:Y:S01]  /*11ee0*/  FMUL.FTZ R64, R133.reuse, R64 ;  /* 0x0000004085407220 */ /* 0x040fe20000410000 */
[----:B-1----:R-:W-:Y:S01]  /*11ef0*/  F2FP.BF16.PACK_AB R194, R250, R138 ;  /* 0x0000008afac2723e */ /* 0x002fe200000010ff */
[C---:B------:R-:W-:Y:S01]  /*11f00*/  FMUL.FTZ R65, R133.reuse, R65 ;  /* 0x0000004185417220 */ /* 0x040fe20000410000 */
[----:B------:R-:W-:Y:S01]  /*11f10*/  MOV R173, R250 ;  /* 0x000000fa00ad7202 */ /* 0x000fe20000000f00 */
[C---:B------:R-:W-:Y:S02]  /*11f20*/  FMUL.FTZ R68, R133.reuse, R68 ;  /* 0x0000004485447220 */ /* 0x040fe40000410000 */
[C---:B------:R-:W-:Y:S01]  /*11f30*/  FMUL.FTZ R69, R133.reuse, R69 ;  /* 0x0000004585457220 */ /* 0x040fe20000410000 */
[----:B------:R-:W1:Y:S01]  /*11f40*/  MUFU.EX2 R29, R23 ;  /* 0x00000017001d7308 */ /* 0x000e620000000800 */
[C---:B------:R-:W-:Y:S02]  /*11f50*/  FMUL.FTZ R80, R133.reuse, R80 ;  /* 0x0000005085507220 */ /* 0x040fe40000410000 */
[----:B------:R-:W-:Y:S02]  /*11f60*/  FMUL.FTZ R81, R133, R81 ;  /* 0x0000005185517220 */ /* 0x000fe40000410000 */
[C---:B--2---:R-:W-:Y:S02]  /*11f70*/  FMUL.FTZ R35, R132.reuse, R175 ;  /* 0x000000af84237220 */ /* 0x044fe40000410000 */
[C---:B------:R-:W-:Y:S01]  /*11f80*/  FMUL.FTZ R34, R132.reuse, R174 ;  /* 0x000000ae84227220 */ /* 0x040fe20000410000 */
[----:B------:R-:W-:Y:S01]  /*11f90*/  MOV R174, R251 ;  /* 0x000000fb00ae7202 */ /* 0x000fe20000000f00 */
[C---:B------:R-:W-:Y:S01]  /*11fa0*/  FMUL.FTZ R54, R132.reuse, R54 ;  /* 0x0000003684367220 */ /* 0x040fe20000410000 */
[----:B------:R2:W-:Y:S01]  /*11fb0*/  MUFU.EX2 R49, R4 ;  /* 0x0000000400317308 */ /* 0x0005e20000000800 */
[C---:B------:R-:W-:Y:S02]  /*11fc0*/  FMUL.FTZ R55, R132.reuse, R55 ;  /* 0x0000003784377220 */ /* 0x040fe40000410000 */
[----:B------:R-:W-:Y:S02]  /*11fd0*/  FMUL.FTZ R66, R132, R66 ;  /* 0x0000004284427220 */ /* 0x000fe40000410000 */
[--C-:B---3--:R-:W-:Y:S02]  /*11fe0*/  FFMA.FTZ R0, R7, c[0x0][0x2d0], -R134.reuse ;  /* 0x0000b40007007a23 */ /* 0x108fe40000010886 */
[----:B----4-:R-:W-:Y:S01]  /*11ff0*/  FMUL.FTZ R28, R2, R168 ;  /* 0x000000a8021c7220 */ /* 0x010fe20000410000 */
[----:B------:R-:W-:Y:S01]  /*12000*/  MOV R168, R138 ;  /* 0x0000008a00a87202 */ /* 0x000fe20000000f00 */
[----:B------:R-:W-:Y:S01]  /*12010*/  FFMA.FTZ R138, R196, c[0x0][0x2d0], -R141 ;  /* 0x0000b400c48a7a23 */ /* 0x000fe2000001088d */
[----:B------:R3:W-:Y:S01]  /*12020*/  MUFU.EX2 R252, R0 ;  /* 0x0000000000fc7308 */ /* 0x0007e20000000800 */
[C---:B------:R-:W-:Y:S02]  /*12030*/  FMUL.FTZ R40, R2.reuse, R180 ;  /* 0x000000b402287220 */ /* 0x040fe40000410000 */
[C---:B------:R-:W-:Y:S01]  /*12040*/  FMUL.FTZ R44, R2.reuse, R184 ;  /* 0x000000b8022c7220 */ /* 0x040fe20000410000 */
[----:B-1----:R-:W-:Y:S01]  /*12050*/  MOV R46, R29 ;  /* 0x0000001d002e7202 */ /* 0x002fe20000000f00 */
[----:B------:R-:W-:Y:S02]  /*12060*/  FMUL.FTZ R29, R2, R169 ;  /* 0x000000a9021d7220 */ /* 0x000fe40000410000 */
[----:B------:R-:W-:Y:S01]  /*12070*/  FMUL.FTZ R7, R132, R147 ;  /* 0x0000009384077220 */ /* 0x000fe20000410000 */
[----:B------:R-:W-:Y:S01]  /*12080*/  F2FP.BF16.PACK_AB R192, R46, R221 ;  /* 0x000000dd2ec0723e */ /* 0x000fe200000010ff */
[C---:B------:R-:W-:Y:S01]  /*12090*/  FMUL.FTZ R8, R2.reuse, R148 ;  /* 0x0000009402087220 */ /* 0x040fe20000410000 */
[----:B------:R-:W1:Y:S01]  /*120a0*/  MUFU.EX2 R47, R16 ;  /* 0x00000010002f7308 */ /* 0x000e620000000800 */
[C---:B------:R-:W-:Y:S02]  /*120b0*/  FMUL.FTZ R9, R2.reuse, R149 ;  /* 0x0000009502097220 */ /* 0x040fe40000410000 */
[C---:B------:R-:W-:Y:S02]  /*120c0*/  FMUL.FTZ R12, R2.reuse, R152 ;  /* 0x00000098020c7220 */ /* 0x040fe40000410000 */
[----:B--2---:R-:W-:Y:S02]  /*120d0*/  FMUL.FTZ R4, R133, R144 ;  /* 0x0000009085047220 */ /* 0x004fe40000410000 */
[C---:B------:R-:W-:Y:S02]  /*120e0*/  FMUL.FTZ R24, R2.reuse, R164 ;  /* 0x000000a402187220 */ /* 0x040fe40000410000 */
[C---:B------:R-:W-:Y:S01]  /*120f0*/  FMUL.FTZ R25, R2.reuse, R165 ;  /* 0x000000a502197220 */ /* 0x040fe20000410000 */
[----:B------:R-:W2:Y:S01]  /*12100*/  MUFU.EX2 R48, R19 ;  /* 0x0000001300307308 */ /* 0x000ea20000000800 */
[C---:B------:R-:W-:Y:S02]  /*12110*/  FMUL.FTZ R41, R2.reuse, R181 ;  /* 0x000000b502297220 */ /* 0x040fe40000410000 */
[C---:B------:R-:W-:Y:S02]  /*12120*/  FMUL.FTZ R45, R2.reuse, R185 ;  /* 0x000000b9022d7220 */ /* 0x040fe40000410000 */
[----:B---3--:R-:W-:Y:S02]  /*12130*/  FFMA.FTZ R0, R13, c[0x0][0x2d0], -R134 ;  /* 0x0000b4000d007a23 */ /* 0x008fe40000010886 */
[C---:B------:R-:W-:Y:S02]  /*12140*/  FMUL.FTZ R13, R2.reuse, R153 ;  /* 0x00000099020d7220 */ /* 0x040fe40000410000 */
[C---:B------:R-:W-:Y:S01]  /*12150*/  FMUL.FTZ R56, R2.reuse, R56 ;  /* 0x0000003802387220 */ /* 0x040fe20000410000 */
[----:B------:R3:W4:Y:S01]  /*12160*/  MUFU.EX2 R18, R0 ;  /* 0x0000000000127308 */ /* 0x0007220000000800 */
[C---:B------:R-:W-:Y:S02]  /*12170*/  FMUL.FTZ R57, R2.reuse, R57 ;  /* 0x0000003902397220 */ /* 0x040fe40000410000 */
[C---:B------:R-:W-:Y:S01]  /*12180*/  FMUL.FTZ R60, R2.reuse, R60 ;  /* 0x0000003c023c7220 */ /* 0x040fe20000410000 */
[----:B-1----:R-:W-:Y:S01]  /*12190*/  MOV R180, R47 ;  /* 0x0000002f00b47202 */ /* 0x002fe20000000f00 */
[----:B------:R-:W-:Y:S02]  /*121a0*/  FMUL.FTZ R16, R133, R156 ;  /* 0x0000009c85107220 */ /* 0x000fe40000410000 */
[----:B------:R-:W-:Y:S02]  /*121b0*/  FMUL.FTZ R61, R2, R61 ;  /* 0x0000003d023d7220 */ /* 0x000fe40000410000 */
[C---:B------:R-:W-:Y:S01]  /*121c0*/  FMUL.FTZ R67, R132.reuse, R67 ;  /* 0x0000004384437220 */ /* 0x040fe20000410000 */
[----:B------:R-:W1:Y:S01]  /*121d0*/  MUFU.EX2 R51, R5 ;  /* 0x0000000500337308 */ /* 0x000e620000000800 */
[C---:B------:R-:W-:Y:S02]  /*121e0*/  FMUL.FTZ R70, R132.reuse, R70 ;  /* 0x0000004684467220 */ /* 0x040fe40000410000 */
[C---:B------:R-:W-:Y:S01]  /*121f0*/  FMUL.FTZ R71, R132.reuse, R71 ;  /* 0x0000004784477220 */ /* 0x040fe20000410000 */
[----:B--2---:R-:W-:Y:S01]  /*12200*/  MOV R175, R48 ;  /* 0x0000003000af7202 */ /* 0x004fe20000000f00 */
[----:B------:R-:W-:Y:S02]  /*12210*/  FMUL.FTZ R19, R132, R159 ;  /* 0x0000009f84137220 */ /* 0x000fe40000410000 */
[C---:B------:R-:W-:Y:S02]  /*12220*/  FMUL.FTZ R72, R2.reuse, R72 ;  /* 0x0000004802487220 */ /* 0x040fe40000410000 */
[C---:B------:R-:W-:Y:S01]  /*12230*/  FMUL.FTZ R73, R2.reuse, R73 ;  /* 0x0000004902497220 */ /* 0x040fe20000410000 */
[----:B------:R-:W2:Y:S01]  /*12240*/  MUFU.EX2 R244, R17 ;  /* 0x0000001100f47308 */ /* 0x000ea20000000800 */
[C---:B------:R-:W-:Y:S02]  /*12250*/  FMUL.FTZ R76, R2.reuse, R76 ;  /* 0x0000004c024c7220 */ /* 0x040fe40000410000 */
[----:B------:R-:W-:Y:S01]  /*12260*/  FMUL.FTZ R77, R2, R77 ;  /* 0x0000004d024d7220 */ /* 0x000fe20000410000 */
[----:B---3--:R-:W-:Y:S01]  /*12270*/  FSEL R0, R3, RZ, P0 ;  /* 0x000000ff03007208 */ /* 0x008fe20000000000 */
[C---:B------:R-:W-:Y:S01]  /*12280*/  FMUL.FTZ R82, R132.reuse, R82 ;  /* 0x0000005284527220 */ /* 0x040fe20000410000 */
[----:B----4-:R-:W-:Y:S01]  /*12290*/  F2FP.BF16.PACK_AB R147, R49, R18 ;  /* 0x000000123193723e */ /* 0x010fe200000010ff */
[----:B------:R-:W-:Y:S01]  /*122a0*/  FMUL.FTZ R83, R132, R83 ;  /* 0x0000005384537220 */ /* 0x000fe20000410000 */
[----:B------:R-:W-:Y:S01]  /*122b0*/  ISETP.GT.AND P0, PT, R242, UR8, PT ;  /* 0x00000008f2007c0c */ /* 0x000fe2000bf04270 */
[----:B------:R-:W-:Y:S01]  /*122c0*/  FADD.FTZ R0, -R0, R139 ;  /* 0x0000008b00007221 */ /* 0x000fe20000010100 */
[----:B------:R-:W-:Y:S01]  /*122d0*/  MOV R139, R6 ;  /* 0x00000006008b7202 */ /* 0x000fe20000000f00 */
[----:B------:R-:W-:Y:S01]  /*122e0*/  FMUL.FTZ R6, R132, R146 ;  /* 0x0000009284067220 */ /* 0x000fe20000410000 */
[----:B------:R-:W-:Y:S01]  /*122f0*/  F2FP.BF16.PACK_AB R146, R50, R48 ;  /* 0x000000303292723e */ /* 0x000fe200000010ff */
[----:B------:R-:W-:Y:S01]  /*12300*/  FMUL.FTZ R0, R0, c[0x0][0x2d0] ;  /* 0x0000b40000007a20 */ /* 0x000fe20000410000 */
[----:B------:R-:W-:Y:S01]  /*12310*/  F2FP.BF16.PACK_AB R144, R139, R47 ;  /* 0x0000002f8b90723e */ /* 0x000fe200000010ff */
[C---:B------:R-:W-:Y:S01]  /*12320*/  FMUL.FTZ R48, R133.reuse, R188 ;  /* 0x000000bc85307220 */ /* 0x040fe20000410000 */
[----:B------:R-:W-:Y:S01]  /*12330*/  MOV R169, R139 ;  /* 0x0000008b00a97202 */ /* 0x000fe20000000f00 */
[----:B------:R3:W4:Y:S01]  /*12340*/  MUFU.EX2 R17, R22 ;  /* 0x0000001600117308 */ /* 0x0007220000000800 */
[----:B------:R-:W-:Y:S01]  /*12350*/  MOV R188, R49 ;  /* 0x0000003100bc7202 */ /* 0x000fe20000000f00 */
[C---:B------:R-:W-:Y:S01]  /*12360*/  FMUL.FTZ R49, R133.reuse, R189 ;  /* 0x000000bd85317220 */ /* 0x040fe20000410000 */
[----:B-1----:R-:W-:Y:S01]  /*12370*/  MOV R172, R51 ;  /* 0x0000003300ac7202 */ /* 0x002fe20000000f00 */
[----:B------:R-:W-:Y:S01]  /*12380*/  FMUL.FTZ R5, R133, R145 ;  /* 0x0000009185057220 */ /* 0x000fe20000410000 */
[----:B------:R-:W-:Y:S01]  /*12390*/  F2FP.BF16.PACK_AB R145, R252, R51 ;  /* 0x00000033fc91723e */ /* 0x000fe200000010ff */
[C---:B------:R-:W-:Y:S01]  /*123a0*/  FMUL.FTZ R51, R132.reuse, R191 ;  /* 0x000000bf84337220 */ /* 0x040fe20000410000 */
[----:B--2---:R-:W-:Y:S01]  /*123b0*/  F2FP.BF16.PACK_AB R193, R215, R244 ;  /* 0x000000f4d7c1723e */ /* 0x004fe200000010ff */
[C---:B------:R-:W-:Y:S02]  /*123c0*/  FMUL.FTZ R84, R133.reuse, R84 ;  /* 0x0000005485547220 */ /* 0x040fe40000410000 */
[----:B------:R1:W-:Y:S01]  /*123d0*/  MUFU.EX2 R139, R138 ;  /* 0x0000008a008b7308 */ /* 0x0003e20000000800 */
[----:B------:R-:W-:Y:S02]  /*123e0*/  FMUL.FTZ R85, R133, R85 ;  /* 0x0000005585557220 */ /* 0x000fe40000410000 */
[C---:B------:R-:W-:Y:S02]  /*123f0*/  FMUL.FTZ R86, R132.reuse, R86 ;  /* 0x0000005684567220 */ /* 0x040fe40000410000 */
[----:B------:R-:W-:Y:S02]  /*12400*/  FMUL.FTZ R87, R132, R87 ;  /* 0x0000005784577220 */ /* 0x000fe40000410000 */
[C---:B------:R-:W-:Y:S02]  /*12410*/  FMUL.FTZ R88, R2.reuse, R88 ;  /* 0x0000005802587220 */ /* 0x040fe40000410000 */
[C---:B------:R-:W-:Y:S01]  /*12420*/  FMUL.FTZ R89, R2.reuse, R89 ;  /* 0x0000005902597220 */ /* 0x040fe20000410000 */
[----:B------:R-:W2:Y:S01]  /*12430*/  MUFU.EX2 R0, R0 ;  /* 0x0000000000007308 */ /* 0x000ea20000000800 */
[C---:B------:R-:W-:Y:S02]  /*12440*/  FMUL.FTZ R92, R2.reuse, R92 ;  /* 0x0000005c025c7220 */ /* 0x040fe40000410000 */
[----:B------:R-:W-:Y:S01]  /*12450*/  FMUL.FTZ R93, R2, R93 ;  /* 0x0000005d025d7220 */ /* 0x000fe20000410000 */
[----:B---3--:R-:W3:Y:S01]  /*12460*/  LDSM.16.MT88.4 R20, [R225+0x2080] ;  /* 0x00208000e114783b */ /* 0x008ee20000004200 */
[-C--:B----4-:R-:W-:Y:S01]  /*12470*/  F2FP.BF16.PACK_AB R195, R251, R17.reuse ;  /* 0x00000011fbc3723e */ /* 0x090fe200000010ff */
[C---:B------:R-:W-:Y:S01]  /*12480*/  FMUL.FTZ R96, R133.reuse, R96 ;  /* 0x0000006085607220 */ /* 0x040fe20000410000 */
[----:B------:R-:W-:Y:S01]  /*12490*/  MOV R156, R17 ;  /* 0x00000011009c7202 */ /* 0x000fe20000000f00 */
[C---:B------:R-:W-:Y:S01]  /*124a0*/  FMUL.FTZ R17, R133.reuse, R157 ;  /* 0x0000009d85117220 */ /* 0x040fe20000410000 */
[----:B------:R-:W-:Y:S01]  /*124b0*/  MOV R157, R18 ;  /* 0x00000012009d7202 */ /* 0x000fe20000000f00 */
[----:B------:R-:W-:Y:S01]  /*124c0*/  FMUL.FTZ R18, R132, R158 ;  /* 0x0000009e84127220 */ /* 0x000fe20000410000 */
[----:B------:R-:W-:Y:S01]  /*124d0*/  MOV R181, R156 ;  /* 0x0000009c00b57202 */ /* 0x000fe20000000f00 */
[C---:B------:R-:W-:Y:S01]  /*124e0*/  FMUL.FTZ R97, R133.reuse, R97 ;  /* 0x0000006185617220 */ /* 0x040fe20000410000 */
[----:B------:R-:W-:Y:S01]  /*124f0*/  MOV R185, R157 ;  /* 0x0000009d00b97202 */ /* 0x000fe20000000f00 */
[--C-:B-1----:R-:W-:Y:S01]  /*12500*/  FFMA.FTZ R138, R198, c[0x0][0x2d0], -R141.reuse ;  /* 0x0000b400c68a7a23 */ /* 0x102fe2000001088d */
[----:B------:R-:W-:Y:S01]  /*12510*/  LDSM.16.MT88.4 R156, [R226+0x2880] ;  /* 0x00288000e29c783b */ /* 0x000fe20000004200 */
[C---:B------:R-:W-:Y:S02]  /*12520*/  FMUL.FTZ R98, R132.reuse, R98 ;  /* 0x0000006284627220 */ /* 0x040fe40000410000 */
[----:B------:R-:W-:Y:S02]  /*12530*/  FMUL.FTZ R99, R132, R99 ;  /* 0x0000006384637220 */ /* 0x000fe40000410000 */
[C---:B------:R-:W-:Y:S02]  /*12540*/  FMUL.FTZ R100, R133.reuse, R100 ;  /* 0x0000006485647220 */ /* 0x040fe40000410000 */
[----:B------:R-:W-:Y:S02]  /*12550*/  FMUL.FTZ R101, R133, R101 ;  /* 0x0000006585657220 */ /* 0x000fe40000410000 */
[C---:B--2---:R-:W-:Y:S02]  /*12560*/  FMUL.FTZ R47, R0.reuse, R187 ;  /* 0x000000bb002f7220 */ /* 0x044fe40000410000 */
[----:B------:R1:W-:Y:S01]  /*12570*/  MUFU.EX2 R187, R138 ;  /* 0x0000008a00bb7308 */ /* 0x0003e20000000800 */
[C---:B------:R-:W-:Y:S02]  /*12580*/  FMUL.FTZ R31, R0.reuse, R171 ;  /* 0x000000ab001f7220 */ /* 0x040fe40000410000 */
[C---:B------:R-:W-:Y:S02]  /*12590*/  FMUL.FTZ R10, R0.reuse, R150 ;  /* 0x00000096000a7220 */ /* 0x040fe40000410000 */
[C---:B------:R-:W-:Y:S02]  /*125a0*/  FMUL.FTZ R11, R0.reuse, R151 ;  /* 0x00000097000b7220 */ /* 0x040fe40000410000 */
[----:B------:R-:W2:Y:S01]  /*125b0*/  LDSM.16.MT88.4 R148, [R228+0x2080] ;  /* 0x00208000e494783b */ /* 0x000ea20000004200 */
[C---:B------:R-:W-:Y:S02]  /*125c0*/  FMUL.FTZ R14, R0.reuse, R154 ;  /* 0x0000009a000e7220 */ /* 0x040fe40000410000 */
[C---:B------:R-:W-:Y:S02]  /*125d0*/  FMUL.FTZ R15, R0.reuse, R155 ;  /* 0x0000009b000f7220 */ /* 0x040fe40000410000 */
[C---:B------:R-:W-:Y:S02]  /*125e0*/  FMUL.FTZ R26, R0.reuse, R166 ;  /* 0x000000a6001a7220 */ /* 0x040fe40000410000 */
[C---:B------:R-:W-:Y:S01]  /*125f0*/  FMUL.FTZ R27, R0.reuse, R167 ;  /* 0x000000a7001b7220 */ /* 0x040fe20000410000 */
[----:B------:R-:W4:Y:S01]  /*12600*/  LDSM.16.MT88.4 R152, [R227+0x2080] ;  /* 0x00208000e398783b */ /* 0x000f220000004200 */
[----:B------:R-:W-:Y:S01]  /*12610*/  FMUL.FTZ R43, R0, R183 ;  /* 0x000000b7002b7220 */ /* 0x000fe20000410000 */
[----:B------:R-:W-:Y:S01]  /*12620*/  MOV R183, R50 ;  /* 0x0000003200b77202 */ /* 0x000fe20000000f00 */
[-C--:B---3--:R-:W-:Y:S05]  /*12630*/  HMMA.16816.F32.BF16 R4, R192, R20.reuse, R4 ;  /* 0x00000014c004723c */ /* 0x088fea0000041804 */
[----:B------:R-:W-:Y:S01]  /*12640*/  LDSM.16.MT88.4 R164, [R227+0x2880] ;  /* 0x00288000e3a4783b */ /* 0x000fe20000004200 */
[--C-:B-1----:R-:W-:Y:S02]  /*12650*/  FFMA.FTZ R138, R197, c[0x0][0x2d0], -R142.reuse ;  /* 0x0000b400c58a7a23 */ /* 0x102fe4000001088e */
[C---:B------:R-:W-:Y:S02]  /*12660*/  HMMA.16816.F32.BF16 R8, R144.reuse, R20, R8 ;  /* 0x000000149008723c */ /* 0x040fe40000041808 */
[----:B------:R1:W-:Y:S02]  /*12670*/  MUFU.EX2 R184, R138 ;  /* 0x0000008a00b87308 */ /* 0x0003e40000000800 */
[----:B------:R-:W-:Y:S02]  /*12680*/  FMUL.FTZ R50, R132, R190 ;  /* 0x000000be84327220 */ /* 0x000fe40000410000 */
[C---:B------:R-:W-:Y:S01]  /*12690*/  FMUL.FTZ R42, R0.reuse, R182 ;  /* 0x000000b6002a7220 */ /* 0x040fe20000410000 */
[----:B------:R-:W-:Y:S01]  /*126a0*/  MOV R182, R252 ;  /* 0x000000fc00b67202 */ /* 0x000fe20000000f00 */
[-C--:B------:R-:W-:Y:S04]  /*126b0*/  HMMA.16816.F32.BF16 R12, R144, R22.reuse, R12 ;  /* 0x00000016900c723c */ /* 0x080fe8000004180c */
[C---:B------:R-:W-:Y:S02]  /*126c0*/  FMUL.FTZ R20, R133.reuse, R160 ;  /* 0x000000a085147220 */ /* 0x040fe40000410000 */
[----:B------:R-:W-:Y:S02]  /*126d0*/  FMUL.FTZ R21, R133, R161 ;  /* 0x000000a185157220 */ /* 0x000fe40000410000 */
[C---:B------:R-:W-:Y:S04]  /*126e0*/  HMMA.16816.F32.BF16 R16, R192.reuse, R22, R16 ;  /* 0x00000016c010723c */ /* 0x040fe80000041810 */
[C---:B------:R-:W-:Y:S02]  /*126f0*/  FMUL.FTZ R30, R0.reuse, R170 ;  /* 0x000000aa001e7220 */ /* 0x040fe40000410000 */
[----:B------:R-:W-:Y:S02]  /*12700*/  FMUL.FTZ R58, R0, R58 ;  /* 0x0000003a003a7220 */ /* 0x000fe40000410000 */
[C---:B------:R-:W-:Y:S04]  /*12710*/  FMUL.FTZ R22, R132.reuse, R162 ;  /* 0x000000a284167220 */ /* 0x040fe80000410000 */
[--C-:B-1----:R-:W-:Y:S02]  /*12720*/  FFMA.FTZ R138, R199, c[0x0][0x2d0], -R142.reuse ;  /* 0x0000b400c78a7a23 */ /* 0x102fe4000001088e */
[----:B------:R-:W-:Y:S02]  /*12730*/  FMUL.FTZ R23, R132, R163 ;  /* 0x000000a384177220 */ /* 0x000fe40000410000 */
[----:B------:R1:W-:Y:S01]  /*12740*/  MUFU.EX2 R189, R138 ;  /* 0x0000008a00bd7308 */ /* 0x0003e20000000800 */
[----:B------:R-:W-:Y:S01]  /*12750*/  LDSM.16.MT88.4 R160, [R228+0x2880] ;  /* 0x00288000e4a0783b */ /* 0x000fe20000004200 */
[C---:B------:R-:W-:Y:S02]  /*12760*/  FMUL.FTZ R59, R0.reuse, R59 ;  /* 0x0000003b003b7220 */ /* 0x040fe40000410000 */
[C---:B------:R-:W-:Y:S01]  /*12770*/  FMUL.FTZ R62, R0.reuse, R62 ;  /* 0x0000003e003e7220 */ /* 0x040fe20000410000 */
[-C--:B------:R-:W-:Y:S03]  /*12780*/  HMMA.16816.F32.BF16 R20, R192, R36.reuse, R20 ;  /* 0x00000024c014723c */ /* 0x080fe60000041814 */
[C---:B------:R-:W-:Y:S02]  /*12790*/  FMUL.FTZ R63, R0.reuse, R63 ;  /* 0x0000003f003f7220 */ /* 0x040fe40000410000 */
[C---:B------:R-:W-:Y:S02]  /*127a0*/  FMUL.FTZ R74, R0.reuse, R74 ;  /* 0x0000004a004a7220 */ /* 0x040fe40000410000 */
[C---:B------:R-:W-:Y:S01]  /*127b0*/  FMUL.FTZ R75, R0.reuse, R75 ;  /* 0x0000004b004b7220 */ /* 0x040fe20000410000 */
[C---:B------:R-:W-:Y:S04]  /*127c0*/  HMMA.16816.F32.BF16 R24, R144.reuse, R36, R24 ;  /* 0x000000249018723c */ /* 0x040fe80000041818 */
[C---:B------:R-:W-:Y:S02]  /*127d0*/  FMUL.FTZ R78, R0.reuse, R78 ;  /* 0x0000004e004e7220 */ /* 0x040fe40000410000 */
[----:B------:R-:W-:Y:S02]  /*127e0*/  FMUL.FTZ R79, R0, R79 ;  /* 0x0000004f004f7220 */ /* 0x000fe40000410000 */
[-C--:B------:R-:W-:Y:S04]  /*127f0*/  HMMA.16816.F32.BF16 R28, R144, R38.reuse, R28 ;  /* 0x00000026901c723c */ /* 0x080fe8000004181c */
[--C-:B-1----:R-:W-:Y:S02]  /*12800*/  FFMA.FTZ R138, R202, c[0x0][0x2d0], -R141.reuse ;  /* 0x0000b400ca8a7a23 */ /* 0x102fe4000001088d */
[C---:B------:R-:W-:Y:S01]  /*12810*/  FMUL.FTZ R36, R133.reuse, R176 ;  /* 0x000000b085247220 */ /* 0x040fe20000410000 */
[----:B------:R-:W-:Y:S01]  /*12820*/  MOV R176, R244 ;  /* 0x000000f400b07202 */ /* 0x000fe20000000f00 */
[C---:B------:R-:W-:Y:S01]  /*12830*/  HMMA.16816.F32.BF16 R32, R192.reuse, R38, R32 ;  /* 0x00000026c020723c */ /* 0x040fe20000041820 */
[----:B------:R1:W-:Y:S03]  /*12840*/  MUFU.EX2 R191, R138 ;  /* 0x0000008a00bf7308 */ /* 0x0003e60000000800 */
[----:B------:R-:W-:Y:S01]  /*12850*/  FMUL.FTZ R37, R133, R177 ;  /* 0x000000b185257220 */ /* 0x000fe20000410000 */
[----:B------:R-:W-:Y:S01]  /*12860*/  MOV R177, R221 ;  /* 0x000000dd00b17202 */ /* 0x000fe20000000f00 */
[----:B------:R-:W-:Y:S02]  /*12870*/  FMUL.FTZ R90, R0, R90 ;  /* 0x0000005a005a7220 */ /* 0x000fe40000410000 */
[----:B------:R-:W-:Y:S01]  /*12880*/  FMUL.FTZ R39, R132, R179 ;  /* 0x000000b384277220 */ /* 0x000fe20000410000 */
[----:B------:R-:W-:Y:S03]  /*12890*/  MOV R179, R46 ;  /* 0x0000002e00b37202 */ /* 0x000fe60000000f00 */
[----:B------:R-:W-:Y:S02]  /*128a0*/  FMUL.FTZ R46, R0, R186 ;  /* 0x000000ba002e7220 */ /* 0x000fe40000410000 */
[----:B------:R-:W-:Y:S01]  /*128b0*/  FMUL.FTZ R38, R132, R178 ;  /* 0x000000b284267220 */ /* 0x000fe20000410000 */
[----:B------:R-:W-:Y:S01]  /*128c0*/  MOV R178, R215 ;  /* 0x000000d700b27202 */ /* 0x000fe20000000f00 */
[C---:B------:R-:W-:Y:S02]  /*128d0*/  FMUL.FTZ R91, R0.reuse, R91 ;  /* 0x0000005b005b7220 */ /* 0x040fe40000410000 */
[C---:B------:R-:W-:Y:S02]  /*128e0*/  FMUL.FTZ R94, R0.reuse, R94 ;  /* 0x0000005e005e7220 */ /* 0x040fe40000410000 */
[----:B------:R-:W-:Y:S01]  /*128f0*/  FMUL.FTZ R95, R0, R95 ;  /* 0x0000005f005f7220 */ /* 0x000fe20000410000 */
[-C--:B--2---:R-:W-:Y:S03]  /*12900*/  HMMA.16816.F32.BF16 R36, R192, R148.reuse, R36 ;  /* 0x00000094c024723c */ /* 0x084fe60000041824 */
[C---:B------:R-:W-:Y:S02]  /*12910*/  FMUL.FTZ R102, R132.reuse, R102 ;  /* 0x0000006684667220 */ /* 0x040fe40000410000 */
[----:B-1----:R-:W-:Y:S02]  /*12920*/  FFMA.FTZ R138, R205, c[0x0][0x2d0], -R141 ;  /* 0x0000b400cd8a7a23 */ /* 0x002fe4000001088d */
[----:B------:R-:W-:Y:S01]  /*12930*/  FMUL.FTZ R103, R132, R103 ;  /* 0x0000006784677220 */ /* 0x000fe20000410000 */
[C---:B------:R-:W-:Y:S01]  /*12940*/  HMMA.16816.F32.BF16 R40, R144.reuse, R148, R40 ;  /* 0x000000949028723c */ /* 0x040fe20000041828 */
[----:B------:R1:W-:Y:S03]  /*12950*/  MUFU.EX2 R171, R138 ;  /* 0x0000008a00ab7308 */ /* 0x0003e60000000800 */
[C---:B------:R-:W-:Y:S02]  /*12960*/  FMUL.FTZ R104, R2.reuse, R104 ;  /* 0x0000006802687220 */ /* 0x040fe40000410000 */
[----:B------:R-:W-:Y:S02]  /*12970*/  FMUL.FTZ R105, R2, R105 ;  /* 0x0000006902697220 */ /* 0x000fe40000410000 */
[-C--:B------:R-:W-:Y:S04]  /*12980*/  HMMA.16816.F32.BF16 R44, R144, R150.reuse, R44 ;  /* 0x00000096902c723c */ /* 0x080fe8000004182c */
[C---:B------:R-:W-:Y:S02]  /*12990*/  FMUL.FTZ R106, R0.reuse, R106 ;  /* 0x0000006a006a7220 */ /* 0x040fe40000410000 */
[----:B------:R-:W-:Y:S02]  /*129a0*/  FMUL.FTZ R107, R0, R107 ;  /* 0x0000006b006b7220 */ /* 0x000fe40000410000 */
[C---:B------:R-:W-:Y:S01]  /*129b0*/  HMMA.16816.F32.BF16 R48, R192.reuse, R150, R48 ;  /* 0x00000096c030723c */ /* 0x040fe20000041830 */
[----:B------:R-:W2:Y:S03]  /*129c0*/  LDSM.16.MT88.4 R148, [R225+0x3880] ;  /* 0x00388000e194783b */ /* 0x000ea60000004200 */
[C---:B------:R-:W-:Y:S02]  /*129d0*/  FMUL.FTZ R108, R2.reuse, R108 ;  /* 0x0000006c026c7220 */ /* 0x040fe40000410000 */
[----:B------:R-:W-:Y:S02]  /*129e0*/  FMUL.FTZ R109, R2, R109 ;  /* 0x0000006d026d7220 */ /* 0x000fe40000410000 */
[-C--:B----4-:R-:W-:Y:S04]  /*129f0*/  HMMA.16816.F32.BF16 R52, R192, R152.reuse, R52 ;  /* 0x00000098c034723c */ /* 0x090fe80000041834 */
[--C-:B-1----:R-:W-:Y:S02]  /*12a00*/  FFMA.FTZ R138, R203, c[0x0][0x2d0], -R142.reuse ;  /* 0x0000b400cb8a7a23 */ /* 0x102fe4000001088e */
[C---:B------:R-:W-:Y:S02]  /*12a10*/  FMUL.FTZ R110, R0.reuse, R110 ;  /* 0x0000006e006e7220 */ /* 0x040fe40000410000 */
[C---:B------:R-:W-:Y:S01]  /*12a20*/  HMMA.16816.F32.BF16 R56, R144.reuse, R152, R56 ;  /* 0x000000989038723c */ /* 0x040fe20000041838 */
[----:B------:R1:W-:Y:S03]  /*12a30*/  MUFU.EX2 R196, R138 ;  /* 0x0000008a00c47308 */ /* 0x0003e60000000800 */
[----:B------:R-:W-:Y:S02]  /*12a40*/  FMUL.FTZ R111, R0, R111 ;  /* 0x0000006f006f7220 */ /* 0x000fe40000410000 */
[C---:B------:R-:W-:Y:S02]  /*12a50*/  FMUL.FTZ R112, R133.reuse, R112 ;  /* 0x0000007085707220 */ /* 0x040fe40000410000 */
[-C--:B------:R-:W-:Y:S04]  /*12a60*/  HMMA.16816.F32.BF16 R60, R144, R154.reuse, R60 ;  /* 0x0000009a903c723c */ /* 0x080fe8000004183c */
[C---:B------:R-:W-:Y:S02]  /*12a70*/  FMUL.FTZ R113, R133.reuse, R113 ;  /* 0x0000007185717220 */ /* 0x040fe40000410000 */
[C---:B------:R-:W-:Y:S02]  /*12a80*/  FMUL.FTZ R114, R132.reuse, R114 ;  /* 0x0000007284727220 */ /* 0x040fe40000410000 */
[C---:B------:R-:W-:Y:S01]  /*12a90*/  HMMA.16816.F32.BF16 R64, R192.reuse, R154, R64 ;  /* 0x0000009ac040723c */ /* 0x040fe20000041840 */
[----:B------:R-:W3:Y:S03]  /*12aa0*/  LDSM.16.MT88.4 R152, [R226+0x3880] ;  /* 0x00388000e298783b */ /* 0x000ee60000004200 */
[----:B------:R-:W-:Y:S02]  /*12ab0*/  FMUL.FTZ R115, R132, R115 ;  /* 0x0000007384737220 */ /* 0x000fe40000410000 */
[C---:B------:R-:W-:Y:S02]  /*12ac0*/  FMUL.FTZ R116, R133.reuse, R116 ;  /* 0x0000007485747220 */ /* 0x040fe40000410000 */
[C---:B------:R-:W-:Y:S01]  /*12ad0*/  FMUL.FTZ R117, R133.reuse, R117 ;  /* 0x0000007585757220 */ /* 0x040fe20000410000 */
[-C--:B--2---:R-:W-:Y:S03]  /*12ae0*/  HMMA.16816.F32.BF16 R68, R192, R148.reuse, R68 ;  /* 0x00000094c044723c */ /* 0x084fe60000041844 */
[----:B-1----:R-:W-:Y:S02]  /*12af0*/  FFMA.FTZ R138, R206, c[0x0][0x2d0], -R142 ;  /* 0x0000b400ce8a7a23 */ /* 0x002fe4000001088e */
[C---:B------:R-:W-:Y:S02]  /*12b00*/  FMUL.FTZ R118, R132.reuse, R118 ;  /* 0x0000007684767220 */ /* 0x040fe40000410000 */
[----:B------:R1:W-:Y:S01]  /*12b10*/  MUFU.EX2 R170, R138 ;  /* 0x0000008a00aa7308 */ /* 0x0003e20000000800 */
[C---:B------:R-:W-:Y:S04]  /*12b20*/  HMMA.16816.F32.BF16 R72, R144.reuse, R148, R72 ;  /* 0x000000949048723c */ /* 0x040fe80000041848 */
[----:B------:R-:W-:Y:S02]  /*12b30*/  FMUL.FTZ R119, R132, R119 ;  /* 0x0000007784777220 */ /* 0x000fe40000410000 */
[C---:B------:R-:W-:Y:S02]  /*12b40*/  FMUL.FTZ R120, R2.reuse, R120 ;  /* 0x0000007802787220 */ /* 0x040fe40000410000 */
[-C--:B------:R-:W-:Y:S04]  /*12b50*/  HMMA.16816.F32.BF16 R76, R144, R150.reuse, R76 ;  /* 0x00000096904c723c */ /* 0x080fe8000004184c */
[----:B------:R-:W-:Y:S02]  /*12b60*/  FMUL.FTZ R121, R2, R121 ;  /* 0x0000007902797220 */ /* 0x000fe40000410000 */
[C---:B------:R-:W-:Y:S02]  /*12b70*/  FMUL.FTZ R122, R0.reuse, R122 ;  /* 0x0000007a007a7220 */ /* 0x040fe40000410000 */
[C---:B------:R-:W-:Y:S01]  /*12b80*/  HMMA.16816.F32.BF16 R80, R192.reuse, R150, R80 ;  /* 0x00000096c050723c */ /* 0x040fe20000041850 */
[----:B------:R-:W2:Y:S03]  /*12b90*/  LDSM.16.MT88.4 R148, [R228+0x3880] ;  /* 0x00388000e494783b */ /* 0x000ea60000004200 */
[----:B------:R-:W-:Y:S02]  /*12ba0*/  FMUL.FTZ R123, R0, R123 ;  /* 0x0000007b007b7220 */ /* 0x000fe40000410000 */
[----:B------:R-:W-:Y:S02]  /*12bb0*/  FMUL.FTZ R124, R2, R124 ;  /* 0x0000007c027c7220 */ /* 0x000fe40000410000 */
[-C--:B---3--:R-:W-:Y:S04]  /*12bc0*/  HMMA.16816.F32.BF16 R84, R192, R152.reuse, R84 ;  /* 0x00000098c054723c */ /* 0x088fe80000041854 */
[--C-:B-1----:R-:W-:Y:S02]  /*12bd0*/  FFMA.FTZ R138, R204, c[0x0][0x2d0], -R143.reuse ;  /* 0x0000b400cc8a7a23 */ /* 0x102fe4000001088f */
[----:B------:R-:W-:Y:S02]  /*12be0*/  FMUL.FTZ R125, R2, R125 ;  /* 0x0000007d027d7220 */ /* 0x000fe40000410000 */
        /* <DEDUP_REMOVED lines=8> */
[----:B------:R-:W3:Y:S03]  /*12c70*/  LDSM.16.MT88.4 R152, [R227+0x3880] ;  /* 0x00388000e398783b */ /* 0x000ee60000004200 */
[C---:B------:R-:W-:Y:S02]  /*12c80*/  FMUL.FTZ R130, R132.reuse, R130 ;  /* 0x0000008284827220 */ /* 0x040fe40000410000 */
[----:B------:R-:W-:Y:S02]  /*12c90*/  FMUL.FTZ R131, R132, R131 ;  /* 0x0000008384837220 */ /* 0x000fe40000410000 */
[-C--:B--2---:R-:W-:Y:S04]  /*12ca0*/  HMMA.16816.F32.BF16 R100, R192, R148.reuse, R100 ;  /* 0x00000094c064723c */ /* 0x084fe80000041864 */
[--C-:B-1----:R-:W-:Y:S04]  /*12cb0*/  FFMA.FTZ R138, R201, c[0x0][0x2d0], -R143.reuse ;  /* 0x0000b400c98a7a23 */ /* 0x102fe8000001088f */
[----:B------:R1:W2:Y:S01]  /*12cc0*/  MUFU.EX2 R190, R138 ;  /* 0x0000008a00be7308 */ /* 0x0002a20000000800 */
[C---:B------:R-:W-:Y:S08]  /*12cd0*/  HMMA.16816.F32.BF16 R104, R144.reuse, R148, R104 ;  /* 0x000000949068723c */ /* 0x040ff00000041868 */
[-C--:B------:R-:W-:Y:S08]  /*12ce0*/  HMMA.16816.F32.BF16 R108, R144, R150.reuse, R108 ;  /* 0x00000096906c723c */ /* 0x080ff0000004186c */
[C---:B------:R-:W-:Y:S01]  /*12cf0*/  HMMA.16816.F32.BF16 R112, R192.reuse, R150, R112 ;  /* 0x00000096c070723c */ /* 0x040fe20000041870 */
[----:B------:R-:W4:Y:S03]  /*12d00*/  LDSM.16.MT88.4 R148, [R225+0x2880] ;  /* 0x00288000e194783b */ /* 0x000f260000004200 */
[--C-:B-1----:R-:W-:Y:S04]  /*12d10*/  FFMA.FTZ R138, R209, c[0x0][0x2d0], -R143.reuse ;  /* 0x0000b400d18a7a23 */ /* 0x102fe8000001088f */
[-C--:B---3--:R-:W-:Y:S01]  /*12d20*/  HMMA.16816.F32.BF16 R116, R192, R152.reuse, R116 ;  /* 0x00000098c074723c */ /* 0x088fe20000041874 */
[----:B------:R1:W-:Y:S07]  /*12d30*/  MUFU.EX2 R252, R138 ;  /* 0x0000008a00fc7308 */ /* 0x0003ee0000000800 */
[C---:B------:R-:W-:Y:S07]  /*12d40*/  HMMA.16816.F32.BF16 R120, R144.reuse, R152, R120 ;  /* 0x000000989078723c */ /* 0x040fee0000041878 */
[----:B--2---:R-:W-:Y:S01]  /*12d50*/  F2FP.BF16.PACK_AB R152, R190, R186 ;  /* 0x000000babe98723e */ /* 0x004fe200000010ff */
[-C--:B------:R-:W-:Y:S07]  /*12d60*/  HMMA.16816.F32.BF16 R124, R144, R154.reuse, R124 ;  /* 0x0000009a907c723c */ /* 0x080fee000004187c */
[----:B------:R-:W-:Y:S01]  /*12d70*/  F2FP.BF16.PACK_AB R145, R189, R184 ;  /* 0x000000b8bd91723e */ /* 0x000fe200000010ff */
[----:B------:R-:W-:Y:S04]  /*12d80*/  HMMA.16816.F32.BF16 R128, R192, R154, R128 ;  /* 0x0000009ac080723c */ /* 0x000fe80000041880 */
[----:B-1----:R-:W-:Y:S01]  /*12d90*/  FFMA.FTZ R138, R210, c[0x0][0x2d0], -R143 ;  /* 0x0000b400d28a7a23 */ /* 0x002fe2000001088f */
[----:B------:R-:W-:Y:S02]  /*12da0*/  F2FP.BF16.PACK_AB R146, R171, R191 ;  /* 0x000000bfab92723e */ /* 0x000fe400000010ff */
[----:B------:R-:W-:Y:S01]  /*12db0*/  F2FP.BF16.PACK_AB R147, R170, R196 ;  /* 0x000000c4aa93723e */ /* 0x000fe200000010ff */
[----:B------:R1:W2:Y:S01]  /*12dc0*/  MUFU.EX2 R251, R138 ;  /* 0x0000008a00fb7308 */ /* 0x0002a20000000800 */
[----:B------:R-:W-:Y:S07]  /*12dd0*/  F2FP.BF16.PACK_AB R144, R187, R139 ;  /* 0x0000008bbb90723e */ /* 0x000fee00000010ff */
[-C--:B----4-:R-:W-:Y:S05]  /*12de0*/  HMMA.16816.F32.BF16 R4, R144, R148.reuse, R4 ;  /* 0x000000949004723c */ /* 0x090fea0000041804 */
[--C-:B-1----:R-:W-:Y:S01]  /*12df0*/  FFMA.FTZ R138, R208, c[0x0][0x2d0], -R134.reuse ;  /* 0x0000b400d08a7a23 */ /* 0x102fe20000010886 */
[----:B--2---:R-:W-:Y:S03]  /*12e00*/  F2FP.BF16.PACK_AB R154, R251, R252 ;  /* 0x000000fcfb9a723e */ /* 0x004fe600000010ff */
        /* <DEDUP_REMOVED lines=33> */
[-C--:B------:R-:W-:Y:S01]  /*13020*/  HMMA.16816.F32.BF16 R52, R144, R164.reuse, R52 ;  /* 0x000000a49034723c */ /* 0x080fe20000041834 */
[----:B------:R1:W5:Y:S01]  /*13030*/  MUFU.EX2 R210, R138 ;  /* 0x0000008a00d27308 */ /* 0x0003620000000800 */
[----:B------:R-:W-:Y:S06]  /*13040*/  LDSM.16.MT88.4 R196, [R227+0x3080] ;  /* 0x00308000e3c4783b */ /* 0x000fec0000004200 */
[C---:B------:R-:W-:Y:S08]  /*13050*/  HMMA.16816.F32.BF16 R56, R152.reuse, R164, R56 ;  /* 0x000000a49838723c */ /* 0x040ff00000041838 */
[-C--:B------:R-:W-:Y:S08]  /*13060*/  HMMA.16816.F32.BF16 R60, R152, R166.reuse, R60 ;  /* 0x000000a6983c723c */ /* 0x080ff0000004183c */
[C---:B------:R-:W-:Y:S04]  /*13070*/  HMMA.16816.F32.BF16 R64, R144.reuse, R166, R64 ;  /* 0x000000a69040723c */ /* 0x040fe80000041840 */
[--C-:B-1----:R-:W-:Y:S01]  /*13080*/  FFMA.FTZ R138, R249, c[0x0][0x2d0], -R141.reuse ;  /* 0x0000b400f98a7a23 */ /* 0x102fe2000001088d */
[----:B------:R-:W-:Y:S01]  /*13090*/  MOV R249, R191 ;  /* 0x000000bf00f97202 */ /* 0x000fe20000000f00 */
[----:B------:R-:W-:Y:S01]  /*130a0*/  FFMA.FTZ R141, R248, c[0x0][0x2d0], -R141 ;  /* 0x0000b400f88d7a23 */ /* 0x000fe2000001088d */
[----:B------:R-:W-:Y:S01]  /*130b0*/  MOV R248, R190 ;  /* 0x000000be00f87202 */ /* 0x000fe20000000f00 */
[-C--:B--2---:R-:W-:Y:S01]  /*130c0*/  HMMA.16816.F32.BF16 R68, R144, R148.reuse, R68 ;  /* 0x000000949044723c */ /* 0x084fe20000041844 */
[----:B------:R1:W-:Y:S07]  /*130d0*/  MUFU.EX2 R209, R138 ;  /* 0x0000008a00d17308 */ /* 0x0003ee0000000800 */
[C---:B------:R-:W-:Y:S03]  /*130e0*/  HMMA.16816.F32.BF16 R72, R152.reuse, R148, R72 ;  /* 0x000000949848723c */ /* 0x040fe60000041848 */
[----:B------:R5:W2:Y:S05]  /*130f0*/  MUFU.EX2 R208, R141 ;  /* 0x0000008d00d07308 */ /* 0x000aaa0000000800 */
[-C--:B------:R-:W-:Y:S08]  /*13100*/  HMMA.16816.F32.BF16 R76, R152, R150.reuse, R76 ;  /* 0x00000096984c723c */ /* 0x080ff0000004184c */
[C---:B------:R-:W-:Y:S01]  /*13110*/  HMMA.16816.F32.BF16 R80, R144.reuse, R150, R80 ;  /* 0x000000969050723c */ /* 0x040fe20000041850 */
[----:B------:R-:W2:Y:S03]  /*13120*/  LDSM.16.MT88.4 R148, [R227+0x4080] ;  /* 0x00408000e394783b */ /* 0x000ea60000004200 */
[--C-:B-1----:R-:W-:Y:S01]  /*13130*/  FFMA.FTZ R138, R245, c[0x0][0x2d0], -R142.reuse ;  /* 0x0000b400f58a7a23 */ /* 0x102fe2000001088e */
[----:B------:R-:W-:Y:S01]  /*13140*/  MOV R245, R189 ;  /* 0x000000bd00f57202 */ /* 0x000fe20000000f00 */
[----:B------:R-:W-:Y:S01]  /*13150*/  FFMA.FTZ R142, R247, c[0x0][0x2d0], -R142 ;  /* 0x0000b400f78e7a23 */ /* 0x000fe2000001088e */
[----:B------:R-:W-:Y:S01]  /*13160*/  MOV R247, R188 ;  /* 0x000000bc00f77202 */ /* 0x000fe20000000f00 */
[-C--:B---3--:R-:W-:Y:S01]  /*13170*/  HMMA.16816.F32.BF16 R84, R144, R156.reuse, R84 ;  /* 0x0000009c9054723c */ /* 0x088fe20000041854 */
[----:B------:R1:W-:Y:S01]  /*13180*/  MUFU.EX2 R207, R138 ;  /* 0x0000008a00cf7308 */ /* 0x0003e20000000800 */
[----:B------:R-:W-:Y:S02]  /*13190*/  LDSM.16.MT88.4 R188, [R228+0x3080] ;  /* 0x00308000e4bc783b */ /* 0x000fe40000004200 */
[----:B-----5:R-:W-:Y:S04]  /*131a0*/  F2FP.BF16.PACK_AB R141, R210, R211 ;  /* 0x000000d3d28d723e */ /* 0x020fe800000010ff */
[C---:B------:R-:W-:Y:S03]  /*131b0*/  HMMA.16816.F32.BF16 R88, R152.reuse, R156, R88 ;  /* 0x0000009c9858723c */ /* 0x040fe60000041858 */
[----:B------:R2:W-:Y:S05]  /*131c0*/  MUFU.EX2 R206, R142 ;  /* 0x0000008e00ce7308 */ /* 0x0005ea0000000800 */
[-C--:B------:R-:W-:Y:S08]  /*131d0*/  HMMA.16816.F32.BF16 R92, R152, R158.reuse, R92 ;  /* 0x0000009e985c723c */ /* 0x080ff0000004185c */
[C---:B------:R-:W-:Y:S01]  /*131e0*/  HMMA.16816.F32.BF16 R96, R144.reuse, R158, R96 ;  /* 0x0000009e9060723c */ /* 0x040fe20000041860 */
[----:B------:R-:W3:Y:S03]  /*131f0*/  LDSM.16.MT88.4 R156, [R225+0x3080] ;  /* 0x00308000e19c783b */ /* 0x000ee60000004200 */
[--C-:B-1----:R-:W-:Y:S01]  /*13200*/  FFMA.FTZ R138, R219, c[0x0][0x2d0], -R143.reuse ;  /* 0x0000b400db8a7a23 */ /* 0x102fe2000001088f */
[----:B------:R-:W-:Y:S03]  /*13210*/  MOV R219, R187 ;  /* 0x000000bb00db7202 */ /* 0x000fe60000000f00 */
[-C--:B----4-:R-:W-:Y:S01]  /*13220*/  HMMA.16816.F32.BF16 R100, R144, R160.reuse, R100 ;  /* 0x000000a09064723c */ /* 0x090fe20000041864 */
[----:B------:R1:W-:Y:S03]  /*13230*/  MUFU.EX2 R205, R138 ;  /* 0x0000008a00cd7308 */ /* 0x0003e60000000800 */
[----:B--2---:R-:W-:Y:S04]  /*13240*/  F2FP.BF16.PACK_AB R142, R208, R209 ;  /* 0x000000d1d08e723e */ /* 0x004fe800000010ff */
[C---:B------:R-:W-:Y:S08]  /*13250*/  HMMA.16816.F32.BF16 R104, R152.reuse, R160, R104 ;  /* 0x000000a09868723c */ /* 0x040ff00000041868 */
[-C--:B------:R-:W-:Y:S08]  /*13260*/  HMMA.16816.F32.BF16 R108, R152, R162.reuse, R108 ;  /* 0x000000a2986c723c */ /* 0x080ff0000004186c */
[C---:B------:R-:W-:Y:S04]  /*13270*/  HMMA.16816.F32.BF16 R112, R144.reuse, R162, R112 ;  /* 0x000000a29070723c */ /* 0x040fe80000041870 */
[--C-:B-1----:R-:W-:Y:S01]  /*13280*/  FFMA.FTZ R138, R223, c[0x0][0x2d0], -R143.reuse ;  /* 0x0000b400df8a7a23 */ /* 0x102fe2000001088f */
[----:B------:R-:W-:Y:S03]  /*13290*/  MOV R223, R186 ;  /* 0x000000ba00df7202 */ /* 0x000fe60000000f00 */
[-C--:B------:R-:W-:Y:S01]  /*132a0*/  HMMA.16816.F32.BF16 R116, R144, R148.reuse, R116 ;  /* 0x000000949074723c */ /* 0x080fe20000041874 */
[----:B------:R1:W2:Y:S07]  /*132b0*/  MUFU.EX2 R204, R138 ;  /* 0x0000008a00cc7308 */ /* 0x0002ae0000000800 */
[C---:B------:R-:W-:Y:S08]  /*132c0*/  HMMA.16816.F32.BF16 R120, R152.reuse, R148, R120 ;  /* 0x000000949878723c */ /* 0x040ff00000041878 */
[-C--:B------:R-:W-:Y:S08]  /*132d0*/  HMMA.16816.F32.BF16 R124, R152, R150.reuse, R124 ;  /* 0x00000096987c723c */ /* 0x080ff0000004187c */
        /* <DEDUP_REMOVED lines=8> */
[----:B--2---:R-:W-:Y:S04]  /*13360*/  F2FP.BF16.PACK_AB R192, R204, R205 ;  /* 0x000000cdccc0723e */ /* 0x004fe800000010ff */
[----:B------:R2:W4:Y:S01]  /*13370*/  MUFU.EX2 R202, R143 ;  /* 0x0000008f00ca7308 */ /* 0x0005220000000800 */
[--C-:B-1----:R-:W-:Y:S01]  /*13380*/  FFMA.FTZ R138, R214, c[0x0][0x2d0], -R134.reuse ;  /* 0x0000b400d68a7a23 */ /* 0x102fe20000010886 */
[----:B------:R-:W-:Y:S08]  /*13390*/  MOV R214, R139 ;  /* 0x0000008b00d67202 */ /* 0x000ff00000000f00 */
[----:B------:R1:W-:Y:S01]  /*133a0*/  MUFU.EX2 R139, R138 ;  /* 0x0000008a008b7308 */ /* 0x0003e20000000800 */
[----:B--2---:R-:W-:Y:S02]  /*133b0*/  F2FP.BF16.PACK_AB R143, R206, R207 ;  /* 0x000000cfce8f723e */ /* 0x004fe400000010ff */
[----:B----4-:R-:W-:Y:S01]  /*133c0*/  F2FP.BF16.PACK_AB R194, R202, R203 ;  /* 0x000000cbcac2723e */ /* 0x010fe200000010ff */
[--C-:B-1----:R-:W-:Y:S01]  /*133d0*/  FFMA.FTZ R138, R212, c[0x0][0x2d0], -R134.reuse ;  /* 0x0000b400d48a7a23 */ /* 0x102fe20000010886 */
[----:B------:R-:W-:Y:S02]  /*133e0*/  MOV R212, R183 ;  /* 0x000000b700d47202 */ /* 0x000fe40000000f00 */
[----:B------:R-:W-:Y:S03]  /*133f0*/  MOV R183, R172 ;  /* 0x000000ac00b77202 */ /* 0x000fe60000000f00 */
[----:B------:R1:W2:Y:S02]  /*13400*/  MUFU.EX2 R200, R138 ;  /* 0x0000008a00c87308 */ /* 0x0002a40000000800 */
[--C-:B-1----:R-:W-:Y:S01]  /*13410*/  FFMA.FTZ R138, R213, c[0x0][0x2d0], -R134.reuse ;  /* 0x0000b400d58a7a23 */ /* 0x102fe20000010886 */
[----:B------:R-:W-:Y:S01]  /*13420*/  MOV R213, R182 ;  /* 0x000000b600d57202 */ /* 0x000fe20000000f00 */
[----:B------:R-:W-:Y:S01]  /*13430*/  FFMA.FTZ R134, R140, c[0x0][0x2d0], -R134 ;  /* 0x0000b4008c867a23 */ /* 0x000fe20000010886 */
[----:B------:R-:W-:Y:S02]  /*13440*/  MOV R182, R175 ;  /* 0x000000af00b67202 */ /* 0x000fe40000000f00 */
[----:B------:R-:W1:Y:S03]  /*13450*/  LDSM.16.MT88.4 R172, [R226+0x3080] ;  /* 0x00308000e2ac783b */ /* 0x000e660000004200 */
[----:B------:R-:W-:Y:S01]  /*13460*/  MUFU.EX2 R138, R138 ;  /* 0x0000008a008a7308 */ /* 0x000fe20000000800 */
[----:B------:R-:W-:Y:S02]  /*13470*/  F2FP.BF16.PACK_AB R140, R218, R215 ;  /* 0x000000d7da8c723e */ /* 0x000fe400000010ff */
[----:B--2---:R-:W-:Y:S05]  /*13480*/  F2FP.BF16.PACK_AB R193, R200, R139 ;  /* 0x0000008bc8c1723e */ /* 0x004fea00000010ff */
[-C--:B---3--:R-:W-:Y:S01]  /*13490*/  HMMA.16816.F32.BF16 R144, R140, R156.reuse, R4 ;  /* 0x0000009c8c90723c */ /* 0x088fe20000041804 */
[----:B------:R-:W2:Y:S01]  /*134a0*/  LDSM.16.MT88.4 R4, [R225+0x4880] ;  /* 0x00488000e104783b */ /* 0x000ea20000004200 */
        /* <DEDUP_REMOVED lines=8> */
[-C--:B-1----:R-:W-:Y:S01]  /*13530*/  HMMA.16816.F32.BF16 R160, R140, R172.reuse, R20 ;  /* 0x000000ac8ca0723c */ /* 0x082fe20000041814 */
[----:B------:R-:W5:Y:S06]  /*13540*/  LDL.LU R20, [R1+0x10] ;  /* 0x0000100001147983 */ /* 0x000f6c0000300800 */
[----:B------:R-:W-:Y:S01]  /*13550*/  MOV R21, R183 ;  /* 0x000000b700157202 */ /* 0x000fe20000000f00 */
[C---:B------:R-:W-:Y:S04]  /*13560*/  HMMA.16816.F32.BF16 R164, R192.reuse, R172, R24 ;  /* 0x000000acc0a4723c */ /* 0x040fe80000041818 */
[----:B------:R-:W-:Y:S02]  /*13570*/  MOV R23, R185 ;  /* 0x000000b900177202 */ /* 0x000fe40000000f00 */
[----:B------:R-:W-:Y:S02]  /*13580*/  MOV R22, R184 ;  /* 0x000000b800167202 */ /* 0x000fe40000000f00 */
[----:B------:R-:W-:Y:S04]  /*13590*/  MOV R24, R169 ;  /* 0x000000a900187202 */ /* 0x000fe80000000f00 */
[----:B------:R-:W-:Y:S02]  /*135a0*/  MOV R25, R168 ;  /* 0x000000a800197202 */ /* 0x000fe40000000f00 */
[-C--:B------:R-:W-:Y:S01]  /*135b0*/  HMMA.16816.F32.BF16 R168, R192, R174.reuse, R28 ;  /* 0x000000aec0a8723c */ /* 0x080fe2000004181c */
[----:B------:R-:W5:Y:S02]  /*135c0*/  LDL.LU R28, [R1+0x8] ;  /* 0x00000800011c7983 */ /* 0x000f640000300800 */
[----:B------:R-:W-:Y:S02]  /*135d0*/  MOV R27, R182 ;  /* 0x000000b6001b7202 */ /* 0x000fe40000000f00 */
[----:B------:R-:W-:Y:S02]  /*135e0*/  MOV R26, R181 ;  /* 0x000000b5001a7202 */ /* 0x000fe40000000f00 */
[----:B------:R-:W-:Y:S01]  /*135f0*/  MOV R30, R179 ;  /* 0x000000b3001e7202 */ /* 0x000fe20000000f00 */
[C---:B------:R-:W-:Y:S01]  /*13600*/  HMMA.16816.F32.BF16 R172, R140.reuse, R174, R32 ;  /* 0x000000ae8cac723c */ /* 0x040fe20000041820 */
[----:B------:R-:W5:Y:S03]  /*13610*/  LDL.LU R33, [R1+0xc] ;  /* 0x00000c0001217983 */ /* 0x000f660000300800 */
[----:B------:R-:W-:Y:S01]  /*13620*/  MOV R31, R178 ;  /* 0x000000b2001f7202 */ /* 0x000fe20000000f00 */
[----:B------:R-:W5:Y:S01]  /*13630*/  LDL.LU R35, [R1+0x4] ;  /* 0x0000040001237983 */ /* 0x000f620000300800 */
[----:B------:R-:W-:Y:S02]  /*13640*/  MOV R29, R180 ;  /* 0x000000b4001d7202 */ /* 0x000fe40000000f00 */
[----:B------:R-:W-:Y:S04]  /*13650*/  MOV R32, R177 ;  /* 0x000000b100207202 */ /* 0x000fe80000000f00 */
[----:B------:R-:W-:Y:S02]  /*13660*/  MOV R34, R176 ;  /* 0x000000b000227202 */ /* 0x000fe40000000f00 */
        /* <DEDUP_REMOVED lines=8> */
[-C--:B--2---:R-:W-:Y:S08]  /*136f0*/  HMMA.16816.F32.BF16 R68, R140, R4.reuse, R68 ;  /* 0x000000048c44723c */ /* 0x084ff00000041844 */
        /* <DEDUP_REMOVED lines=15> */
[----:B------:R-:W-:Y:S04]  /*137f0*/  FFMA.FTZ R4, R2, R28, R29 ;  /* 0x0000001c02047223 */ /* 0x000fe8000001001d */
        /* <DEDUP_REMOVED lines=44> */
[----:B------:R-:W-:Y:S01]  /*13ac0*/  FADD.FTZ R4, R203, R4 ;  /* 0x00000004cb047221 */ /* 0x000fe20000010000 */
[----:B------:R1:W-:Y:S01]  /*13ad0*/  STL [R1+0xc], R0 ;  /* 0x00000c0001007387 */ /* 0x0003e20000100800 */
[----:B------:R-:W-:Y:S02]  /*13ae0*/  FADD.FTZ R2, R200, R2 ;  /* 0x00000002c8027221 */ /* 0x000fe40000010000 */
[----:B------:R-:W-:Y:S01]  /*13af0*/  FADD.FTZ R4, R202, R4 ;  /* 0x00000004ca047221 */ /* 0x000fe20000010000 */
[----:B------:R2:W-:Y:S01]  /*13b00*/  STL [R1+0x4], R5 ;  /* 0x0000040501007387 */ /* 0x0005e20000100800 */
[----:B------:R-:W-:Y:S01]  /*13b10*/  FADD.FTZ R2, R138, R2 ;  /* 0x000000028a027221 */ /* 0x000fe20000010000 */
[----:B------:R-:W-:Y:S02]  /*13b20*/  MOV R138, R135 ;  /* 0x00000087008a7202 */ /* 0x000fe40000000f00 */
[----:B------:R2:W-:Y:S01]  /*13b30*/  STL [R1+0x8], R4 ;  /* 0x0000080401007387 */ /* 0x0005e20000100800 */
[----:B------:R-:W-:Y:S01]  /*13b40*/  FADD.FTZ R2, R134, R2 ;  /* 0x0000000286027221 */ /* 0x000fe20000010000 */
[----:B------:R-:W-:Y:S04]  /*13b50*/  MOV R134, R136 ;  /* 0x0000008800867202 */ /* 0x000fe80000000f00 */
[----:B------:R2:W-:Y:S01]  /*13b60*/  STL [R1+0x10], R2 ;  /* 0x0000100201007387 */ /* 0x0005e20000100800 */
[----:B-1----:R-:W-:Y:S04]  /*13b70*/  IADD3 R0, R242, -0x1, RZ ;  /* 0xfffffffff2007810 */ /* 0x002fe80007ffe0ff */
[----:B------:R-:W-:Y:S01]  /*13b80*/  MOV R242, R0 ;  /* 0x0000000000f27202 */ /* 0x000fe20000000f00 */
[----:B------:R-:W-:-:S05]  /*13b90*/  @P0 BRA `(.L_x_941) ;  /* 0xffffb53000000947 */ /* 0x000fca000383ffff */
.L_x_924:
[----:B-123--:R-:W2:Y:S04]  /*13ba0*/  LDL.LU R0, [R1+0xc] ;  /* 0x00000c0001007983 */ /* 0x00eea80000300800 */
        /* <DEDUP_REMOVED lines=26> */
[----:B------:R-:W-:Y:S01]  /*13d50*/  FSETP.NE.FTZ.AND P2, PT, R9, RZ, PT ;  /* 0x000000ff0900720b */ /* 0x000fe20003f55000 */
[----:B----4-:R-:W-:-:S03]  /*13d60*/  FADD.FTZ R8, R2, R8 ;  /* 0x0000000802087221 */ /* 0x010fc60000010000 */
[----:B------:R-:W-:Y:S02]  /*13d70*/  FSETP.NE.FTZ.AND P1, PT, R6, RZ, PT ;  /* 0x000000ff0600720b */ /* 0x000fe40003f35000 */
[----:B------:R-:W-:-:S03]  /*13d80*/  MOV R2, RZ ;  /* 0x000000ff00027202 */ /* 0x000fc60000000f00 */
[----:B------:R-:W1:Y:S01]  /*13d90*/  @P3 MUFU.RCP R0, R5 ;  /* 0x0000000500003308 */ /* 0x000e620000001000 */
[----:B------:R-:W-:-:S07]  /*13da0*/  FSETP.NE.FTZ.AND P0, PT, R8, RZ, PT ;  /* 0x000000ff0800720b */ /* 0x000fce0003f15000 */
[----:B------:R-:W-:Y:S01]  /*13db0*/  @P2 MUFU.RCP R4, R9 ;  /* 0x0000000900042308 */ /* 0x000fe20000001000 */
[----:B-1----:R-:W-:-:S07]  /*13dc0*/  FMUL.FTZ R144, R0, R144 ;  /* 0x0000009000907220 */ /* 0x002fce0000410000 */
        /* <DEDUP_REMOVED lines=19> */
[C---:B------:R-:W-:Y:S01]  /*13f00*/  FMUL.FTZ R68, R0.reuse, R68 ;  /* 0x0000004400447220 */ /* 0x040fe20000410000 */
[----:B------:R-:W-:Y:S01]  /*13f10*/  @P0 MUFU.LG2 R6, R8 ;  /* 0x0000000800060308 */ /* 0x000fe20000000c00 */
        /* <DEDUP_REMOVED lines=16> */
[----:B-1----:R-:W-:-:S02]  /*14020*/  FMUL.FTZ R148, R2, R148 ;  /* 0x0000009402947220 */ /* 0x002fc40000410000 */
[C---:B------:R-:W-:Y:S02]  /*14030*/  FMUL.FTZ R149, R2.reuse, R149 ;  /* 0x0000009502957220 */ /* 0x040fe40000410000 */
[C---:B------:R-:W-:Y:S01]  /*14040*/  FMUL.FTZ R152, R2.reuse, R152 ;  /* 0x0000009802987220 */ /* 0x040fe20000410000 */
[----:B------:R1:W2:Y:S01]  /*14050*/  @P0 MUFU.RCP R0, R8 ;  /* 0x0000000800000308 */ /* 0x0002a20000001000 */
[C---:B------:R-:W-:Y:S02]  /*14060*/  FMUL.FTZ R153, R2.reuse, R153 ;  /* 0x0000009902997220 */ /* 0x040fe40000410000 */
[C---:B------:R-:W-:Y:S02]  /*14070*/  FMUL.FTZ R164, R2.reuse, R164 ;  /* 0x000000a402a47220 */ /* 0x040fe40000410000 */
[C---:B------:R-:W-:Y:S02]  /*14080*/  FMUL.FTZ R165, R2.reuse, R165 ;  /* 0x000000a502a57220 */ /* 0x040fe40000410000 */
[----:B------:R-:W-:-:S02]  /*14090*/  FMUL.FTZ R168, R2, R168 ;  /* 0x000000a802a87220 */ /* 0x000fc40000410000 */
[C---:B------:R-:W-:Y:S02]  /*140a0*/  FMUL.FTZ R169, R2.reuse, R169 ;  /* 0x000000a902a97220 */ /* 0x040fe40000410000 */
[C---:B------:R-:W-:Y:S02]  /*140b0*/  FMUL.FTZ R180, R2.reuse, R180 ;  /* 0x000000b402b47220 */ /* 0x040fe40000410000 */
[C---:B------:R-:W-:Y:S02]  /*140c0*/  FMUL.FTZ R181, R2.reuse, R181 ;  /* 0x000000b502b57220 */ /* 0x040fe40000410000 */
[C---:B------:R-:W-:Y:S01]  /*140d0*/  FMUL.FTZ R184, R2.reuse, R184 ;  /* 0x000000b802b87220 */ /* 0x040fe20000410000 */
[----:B-1----:R-:W-:Y:S01]  /*140e0*/  @P0 MOV R8, 0x3f317218 ;  /* 0x3f31721800080802 */ /* 0x002fe20000000f00 */
        /* <DEDUP_REMOVED lines=55> */
[C---:B--2---:R-:W-:Y:S02]  /*14460*/  FMUL.FTZ R150, R0.reuse, R150 ;  /* 0x0000009600967220 */ /* 0x044fe40000410000 */
        /* <DEDUP_REMOVED lines=30> */
[----:B------:R-:W-:Y:S01]  /*14650*/  FMUL.FTZ R127, R0, R127 ;  /* 0x0000007f007f7220 */ /* 0x000fe20000410000 */
[----:B------:R-:W-:Y:S01]  /*14660*/  @P1 MOV R0, 0x3f317218 ;  /* 0x3f31721800001802 */ /* 0x000fe20000000f00 */
[----:B------:R-:W-:-:S02]  /*14670*/  @P2 FMUL.FTZ R5, R2, c[0x0][0x2d0] ;  /* 0x0000b40002052a20 */ /* 0x000fc40000410000 */
[----:B------:R-:W-:Y:S02]  /*14680*/  @P3 FMUL.FTZ R10, R4, c[0x0][0x2d0] ;  /* 0x0000b400040a3a20 */ /* 0x000fe40000410000 */
[----:B------:R-:W-:Y:S02]  /*14690*/  @P1 FMUL.FTZ R2, R0, c[0x0][0x2d0] ;  /* 0x0000b40000021a20 */ /* 0x000fe40000410000 */
[----:B------:R-:W-:Y:S02]  /*146a0*/  @P3 FMUL.FTZ R11, R11, 0.69314718246459960938 ;  /* 0x3f3172180b0b3820 */ /* 0x000fe40000410000 */
[----:B------:R-:W-:Y:S02]  /*146b0*/  @P2 FMUL.FTZ R9, R9, 0.69314718246459960938 ;  /* 0x3f31721809092820 */ /* 0x000fe40000410000 */
[----:B------:R-:W-:Y:S02]  /*146c0*/  @P1 FMUL.FTZ R7, R7, 0.69314718246459960938 ;  /* 0x3f31721807071820 */ /* 0x000fe40000410000 */
[----:B------:R-:W-:-:S02]  /*146d0*/  @P0 FMUL.FTZ R4, R6, 0.69314718246459960938 ;  /* 0x3f31721806040820 */ /* 0x000fc40000410000 */
[----:B------:R-:W-:Y:S02]  /*146e0*/  @P0 FMUL.FTZ R0, R8, c[0x0][0x2d0] ;  /* 0x0000b40008000a20 */ /* 0x000fe40000410000 */
[----:B------:R-:W-:Y:S02]  /*146f0*/  @P3 FFMA.FTZ R38, R10, R137, R11 ;  /* 0x000000890a263223 */ /* 0x000fe4000001000b */
[----:B------:R-:W-:Y:S02]  /*14700*/  @P2 FFMA.FTZ R39, R5, R136, R9 ;  /* 0x0000008805272223 */ /* 0x000fe40000010009 */
[----:B------:R-:W-:Y:S02]  /*14710*/  @P1 FFMA.FTZ R40, R2, R135, R7 ;  /* 0x0000008702281223 */ /* 0x000fe40000010007 */
[----:B------:R-:W-:Y:S02]  /*14720*/  @P0 FFMA.FTZ R41, R0, R3, R4 ;  /* 0x0000000300290223 */ /* 0x000fe40000010004 */
.L_x_880:
[----:B------:R-:W-:Y:S05]  /*14730*/  @P4 BRA `(.L_x_942) ;  /* 0x00001ae000004947 */ /* 0x000fea0003800000 */
[----:B------:R-:W1:Y:S01]  /*14740*/  S2R R13, SR_TID.X ;  /* 0x00000000000d7919 */ /* 0x000e620000002100 */
[----:B------:R-:W-:Y:S01]  /*14750*/  F2FP.BF16.PACK_AB R43, R43, R52 ;  /* 0x000000342b2b723e */ /* 0x000fe200000010ff */
[----:B------:R-:W-:Y:S01]  /*14760*/  BSSY B0, `(.L_x_943) ;  /* 0x0000134000007945 */ /* 0x000fe20003800000 */
[----:B------:R-:W-:Y:S01]  /*14770*/  F2FP.BF16.PACK_AB R36, R36, R80 ;  /* 0x000000502424723e */ /* 0x000fe200000010ff */
[----:B------:R-:W2:Y:S01]  /*14780*/  S2R R20, SR_CTAID.Y ;  /* 0x0000000000147919 */ /* 0x000ea20000002600 */
[----:B------:R-:W-:Y:S01]  /*14790*/  F2FP.BF16.PACK_AB R54, R55, R54 ;  /* 0x000000363736723e */ /* 0x000fe200000010ff */
[----:B------:R-:W-:Y:S01]  /*147a0*/  IMAD.MOV.U32 R55, RZ, RZ, c[0x0][0x4e8] ;  /* 0x00013a00ff377624 */ /* 0x000fe200078e00ff */
[----:B------:R-:W-:Y:S01]  /*147b0*/  F2FP.BF16.PACK_AB R47, R47, R144 ;  /* 0x000000902f2f723e */ /* 0x000fe200000010ff */
[----:B------:R-:W3:Y:S01]  /*147c0*/  S2R R14, SR_CTAID.Z ;  /* 0x00000000000e7919 */ /* 0x000ee20000002700 */
[----:B------:R-:W-:-:S02]  /*147d0*/  F2FP.BF16.PACK_AB R146, R147, R146 ;  /* 0x000000929392723e */ /* 0x000fc400000010ff */
[C---:B------:R-:W-:Y:S01]  /*147e0*/  ISETP.NE.AND P0, PT, R55.reuse, 0x1, PT ;  /* 0x000000013700780c */ /* 0x040fe20003f05270 */
[----:B------:R-:W4:Y:S01]  /*147f0*/  S2R R80, SR_CTAID.X ;  /* 0x0000000000507919 */ /* 0x000f220000002500 */
[----:B------:R-:W-:Y:S01]  /*14800*/  IMAD R55, R55, c[0x0][0x388], RZ ;  /* 0x0000e20037377a24 */ /* 0x000fe200078e02ff */
[----:B------:R-:W-:Y:S02]  /*14810*/  F2FP.BF16.PACK_AB R45, R45, R156 ;  /* 0x0000009c2d2d723e */ /* 0x000fe400000010ff */
[----:B------:R-:W-:Y:S01]  /*14820*/  BAR.SYNC.DEFER_BLOCKING 0x1, 0x80 ;  /* 0x0042000000007b1d */ /* 0x000fe20000010000 */
[----:B------:R-:W-:Y:S02]  /*14830*/  F2FP.BF16.PACK_AB R158, R159, R158 ;  /* 0x0000009e9f9e723e */ /* 0x000fe400000010ff */
[----:B------:R-:W-:Y:S02]  /*14840*/  F2FP.BF16.PACK_AB R148, R149, R148 ;  /* 0x000000949594723e */ /* 0x000fe400000010ff */
[----:B------:R-:W-:-:S02]  /*14850*/  F2FP.BF16.PACK_AB R150, R151, R150 ;  /* 0x000000969796723e */ /* 0x000fc400000010ff */
[----:B------:R-:W-:Y:S02]  /*14860*/  F2FP.BF16.PACK_AB R152, R153, R152 ;  /* 0x000000989998723e */ /* 0x000fe400000010ff */
[----:B-1----:R-:W-:Y:S02]  /*14870*/  SHF.R.S32.HI R19, RZ, 0x1f, R13 ;  /* 0x0000001fff137819 */ /* 0x002fe4000001140d */
[----:B------:R-:W-:Y:S01]  /*14880*/  F2FP.BF16.PACK_AB R154, R155, R154 ;  /* 0x0000009a9b9a723e */ /* 0x000fe200000010ff */
[----:B--2---:R-:W-:Y:S01]  /*14890*/  IMAD.WIDE.U32 R16, R20, c[0x0][0x490], RZ ;  /* 0x0001240014107a25 */ /* 0x004fe200078e00ff */
[----:B------:R-:W-:Y:S02]  /*148a0*/  SHF.R.S32.HI R0, RZ, 0x1f, R20 ;  /* 0x0000001fff007819 */ /* 0x000fe40000011414 */
[CC--:B------:R-:W-:Y:S02]  /*148b0*/  LEA.HI R2, R19.reuse, R13.reuse, RZ, 0x2 ;  /* 0x0000000d13027211 */ /* 0x0c0fe400078f10ff */
[CC--:B------:R-:W-:Y:S01]  /*148c0*/  LEA.HI R7, R19.reuse, R13.reuse, RZ, 0x5 ;  /* 0x0000000d13077211 */ /* 0x0c0fe200078f28ff */
[C---:B------:R-:W-:Y:S01]  /*148d0*/  IMAD R4, R0.reuse, c[0x0][0x490], RZ ;  /* 0x0001240000047a24 */ /* 0x040fe200078e02ff */
[----:B------:R-:W-:Y:S01]  /*148e0*/  LEA.HI R10, R19, R13, RZ, 0x3 ;  /* 0x0000000d130a7211 */ /* 0x000fe200078f18ff */
[----:B------:R-:W-:Y:S01]  /*148f0*/  IMAD R3, R0, c[0x0][0x3e8], RZ ;  /* 0x0000fa0000037a24 */ /* 0x000fe200078e02ff */
[----:B------:R-:W-:Y:S01]  /*14900*/  SHF.R.S32.HI R8, RZ, 0x2, R2 ;  /* 0x00000002ff087819 */ /* 0x000fe20000011402 */
[C---:B------:R-:W-:Y:S01]  /*14910*/  IMAD R4, R20.reuse, c[0x0][0x494], R4 ;  /* 0x0001250014047a24 */ /* 0x040fe200078e0204 */
[----:B------:R-:W-:Y:S01]  /*14920*/  SHF.R.S32.HI R0, RZ, 0x1f, R2 ;  /* 0x0000001fff007819 */ /* 0x000fe20000011402 */
[----:B------:R-:W-:Y:S01]  /*14930*/  IMAD R3, R20, c[0x0][0x3ec], R3 ;  /* 0x0000fb0014037a24 */ /* 0x000fe200078e0203 */
[----:B------:R-:W-:Y:S01]  /*14940*/  LOP3.LUT R11, R7, 0xffffffe0, RZ, 0xc0, !PT ;  /* 0xffffffe0070b7812 */ /* 0x000fe200078ec0ff */
[----:B------:R-:W-:Y:S01]  /*14950*/  IMAD.IADD R5, R17, 0x1, R4 ;  /* 0x0000000111057824 */ /* 0x000fe200078e0204 */
[----:B------:R-:W-:Y:S01]  /*14960*/  LOP3.LUT R12, R10, 0xfffffff8, RZ, 0xc0, !PT ;  /* 0xfffffff80a0c7812 */ /* 0x000fe200078ec0ff */
[----:B------:R-:W-:Y:S01]  /*14970*/  IMAD.MOV.U32 R4, RZ, RZ, R16 ;  /* 0x000000ffff047224 */ /* 0x000fe200078e0010 */
[----:B------:R-:W-:Y:S01]  /*14980*/  LEA.HI R6, R0, R8, RZ, 0x3 ;  /* 0x0000000800067211 */ /* 0x000fe200078f18ff */
[C---:B------:R-:W-:Y:S01]  /*14990*/  IMAD.IADD R0, R13.reuse, 0x1, -R11 ;  /* 0x000000010d007824 */ /* 0x040fe200078e0a0b */
[----:B------:R-:W-:Y:S01]  /*149a0*/  LOP3.LUT R2, R2, 0xfffffffc, RZ, 0xc0, !PT ;  /* 0xfffffffc02027812 */ /* 0x000fe200078ec0ff */
[----:B------:R-:W-:Y:S01]  /*149b0*/  IMAD.IADD R11, R13, 0x1, -R12 ;  /* 0x000000010d0b7824 */ /* 0x000fe200078e0a0c */
[----:B------:R-:W-:Y:S01]  /*149c0*/  LOP3.LUT R6, R6, 0xfffffff8, RZ, 0xc0, !PT ;  /* 0xfffffff806067812 */ /* 0x000fe200078ec0ff */
[----:B------:R-:W-:Y:S01]  /*149d0*/  IMAD.WIDE.U32 R20, R20, c[0x0][0x3e8], RZ ;  /* 0x0000fa0014147a25 */ /* 0x000fe200078e00ff */
[----:B------:R-:W-:-:S02]  /*149e0*/  SHF.R.S32.HI R12, RZ, 0x1f, R0 ;  /* 0x0000001fff0c7819 */ /* 0x000fc40000011400 */
[----:B------:R-:W-:Y:S01]  /*149f0*/  LEA.HI R19, R19, R13, RZ, 0x6 ;  /* 0x0000000d13137211 */ /* 0x000fe200078f30ff */
[----:B------:R-:W-:Y:S01]  /*14a00*/  IMAD.IADD R9, R13, 0x1, -R2 ;  /* 0x000000010d097824 */ /* 0x000fe200078e0a02 */
[----:B---3--:R-:W-:Y:S01]  /*14a10*/  SHF.R.S32.HI R13, RZ, 0x1f, R14 ;  /* 0x0000001fff0d7819 */ /* 0x008fe2000001140e */
[----:B------:R-:W-:Y:S01]  /*14a20*/  IMAD.IADD R8, R8, 0x1, -R6 ;  /* 0x0000000108087824 */ /* 0x000fe200078e0a06 */
[----:B------:R-:W-:Y:S01]  /*14a30*/  LOP3.LUT P3, RZ, R0, 0x3, RZ, 0xc0, !PT ;  /* 0x0000000300ff7812 */ /* 0x000fe2000786c0ff */
[----:B------:R-:W-:Y:S01]  /*14a40*/  IMAD.IADD R3, R21, 0x1, R3 ;  /* 0x0000000115037824 */ /* 0x000fe200078e0203 */
[----:B------:R-:W-:Y:S01]  /*14a50*/  LEA.HI R16, R12, R0, RZ, 0x2 ;  /* 0x000000000c107211 */ /* 0x000fe200078f10ff */
[C---:B------:R-:W-:Y:S01]  /*14a60*/  IMAD R22, R13.reuse, c[0x0][0x498], RZ ;  /* 0x000126000d167a24 */ /* 0x040fe200078e02ff */
[--C-:B------:R-:W-:Y:S01]  /*14a70*/  SHF.R.S32.HI R6, RZ, 0x5, R7.reuse ;  /* 0x00000005ff067819 */ /* 0x100fe20000011407 */
[----:B------:R-:W-:Y:S01]  /*14a80*/  IMAD R17, R13, c[0x0][0x3f0], RZ ;  /* 0x0000fc000d117a24 */ /* 0x000fe200078e02ff */
[----:B------:R-:W-:Y:S01]  /*14a90*/  SHF.R.S32.HI R0, RZ, 0x1f, R7 ;  /* 0x0000001fff007819 */ /* 0x000fe20000011407 */
[----:B------:R-:W-:Y:S01]  /*14aa0*/  IMAD.MOV.U32 R2, RZ, RZ, R20 ;  /* 0x000000ffff027224 */ /* 0x000fe200078e0014 */
[----:B------:R-:W-:Y:S01]  /*14ab0*/  SHF.R.S32.HI R52, RZ, 0x3, R10 ;  /* 0x00000003ff347819 */ /* 0x000fe2000001140a */
[----:B------:R-:W-:Y:S01]  /*14ac0*/  IMAD.WIDE.U32 R20, R14, c[0x0][0x498], R4 ;  /* 0x000126000e147a25 */ /* 0x000fe200078e0004 */
[----:B------:R-:W-:-:S02]  /*14ad0*/  LEA.HI R0, R0, R6, RZ, 0x2 ;  /* 0x0000000600007211 */ /* 0x000fc400078f10ff */
[----:B------:R-:W-:Y:S01]  /*14ae0*/  F2FP.BF16.PACK_AB R49, R49, R160 ;  /* 0x000000a03131723e */ /* 0x000fe200000010ff */
[----:B------:R-:W-:Y:S01]  /*14af0*/  IMAD.SHL.U32 R4, R52, 0x40, RZ ;  /* 0x0000004034047824 */ /* 0x000fe200078e00ff */
[----:B------:R-:W-:Y:S01]  /*14b00*/  F2FP.BF16.PACK_AB R162, R163, R162 ;  /* 0x000000a2a3a2723e */ /* 0x000fe200000010ff */
[----:B------:R-:W-:Y:S01]  /*14b10*/  IMAD R22, R14, c[0x0][0x49c], R22 ;  /* 0x000127000e167a24 */ /* 0x000fe200078e0216 */
[----:B------:R-:W-:Y:S01]  /*14b20*/  F2FP.BF16.PACK_AB R48, R48, R172 ;  /* 0x000000ac3030723e */ /* 0x000fe200000010ff */
[C---:B------:R-:W-:Y:S01]  /*14b30*/  IMAD R17, R14.reuse, c[0x0][0x3f4], R17 ;  /* 0x0000fd000e117a24 */ /* 0x040fe200078e0211 */
[----:B------:R-:W-:Y:S01]  /*14b40*/  F2FP.BF16.PACK_AB R174, R175, R174 ;  /* 0x000000aeafae723e */ /* 0x000fe200000010ff */
[----:B------:R-:W-:Y:S01]  /*14b50*/  IMAD.WIDE.U32 R14, R14, c[0x0][0x3f0], R2 ;  /* 0x0000fc000e0e7a25 */ /* 0x000fe200078e0002 */
[----:B------:R-:W-:Y:S02]  /*14b60*/  LOP3.LUT R3, R0, 0xffffffc, RZ, 0xc0, !PT ;  /* 0x0ffffffc00037812 */ /* 0x000fe400078ec0ff */
[----:B------:R-:W-:Y:S01]  /*14b70*/  LEA.HI R2, R9, R9, RZ, 0x1 ;  /* 0x0000000909027211 */ /* 0x000fe200078f08ff */
[----:B------:R-:W-:Y:S01]  /*14b80*/  IMAD.SHL.U32 R12, R11, 0x8, RZ ;  /* 0x000000080b0c7824 */ /* 0x000fe200078e00ff */
[----:B------:R-:W-:Y:S01]  /*14b90*/  LOP3.LUT R0, R4, 0x1c0, RZ, 0xc0, !PT ;  /* 0x000001c004007812 */ /* 0x000fe200078ec0ff */
[----:B------:R-:W-:Y:S01]  /*14ba0*/  IMAD.IADD R7, R6, 0x1, -R3 ;  /* 0x0000000106077824 */ /* 0x000fe200078e0a03 */
[----:B------:R-:W-:Y:S01]  /*14bb0*/  LOP3.LUT R4, R2, 0x1ffffffe, RZ, 0xc0, !PT ;  /* 0x1ffffffe02047812 */ /* 0x000fe200078ec0ff */
[----:B------:R-:W-:Y:S01]  /*14bc0*/  IMAD R18, R6, 0x200, R9 ;  /* 0x0000020006127824 */ /* 0x000fe200078e0209 */
[----:B------:R-:W-:Y:S01]  /*14bd0*/  SHF.R.U32.HI R5, RZ, 0x3, R0 ;  /* 0x00000003ff057819 */ /* 0x000fe20000011600 */
[----:B------:R-:W-:Y:S01]  /*14be0*/  IMAD.SHL.U32 R6, R8, 0x40, RZ ;  /* 0x0000004008067824 */ /* 0x000fe200078e00ff */
[----:B------:R-:W-:Y:S01]  /*14bf0*/  LOP3.LUT R3, R0, 0x38, R12, 0xf8, !PT ;  /* 0x0000003800037812 */ /* 0x000fe200078ef80c */
[----:B------:R-:W-:Y:S01]  /*14c00*/  IMAD.SHL.U32 R0, R2, 0x20, RZ ;  /* 0x0000002002007824 */ /* 0x000fe200078e00ff */
[----:B------:R-:W-:Y:S01]  /*14c10*/  F2FP.BF16.PACK_AB R164, R165, R164 ;  /* 0x000000a4a5a4723e */ /* 0x000fe200000010ff */
[----:B------:R-:W-:Y:S01]  /*14c20*/  IMAD.IADD R9, R9, 0x1, -R4 ;  /* 0x0000000109097824 */ /* 0x000fe200078e0a04 */
[----:B------:R-:W-:-:S02]  /*14c30*/  LOP3.LUT R4, R8, 0x1, RZ, 0xc0, !PT ;  /* 0x0000000108047812 */ /* 0x000fc400078ec0ff */
[----:B------:R-:W-:Y:S01]  /*14c40*/  LOP3.LUT R2, R0, 0xffffffc0, RZ, 0xc0, !PT ;  /* 0xffffffc000027812 */ /* 0x000fe200078ec0ff */
[----:B------:R-:W-:Y:S01]  /*14c50*/  IMAD R0, R11, 0x10, R52 ;  /* 0x000000100b007824 */ /* 0x000fe200078e0234 */
[----:B------:R-:W-:Y:S02]  /*14c60*/  ISETP.NE.U32.AND P4, PT, R4, 0x1, PT ;  /* 0x000000010400780c */ /* 0x000fe40003f85070 */
[----:B------:R-:W-:Y:S01]  /*14c70*/  LOP3.LUT R13, R3, R5, RZ, 0x3c, !PT ;  /* 0x00000005030d7212 */ /* 0x000fe200078e3cff */
[----:B----4-:R-:W-:Y:S01]  /*14c80*/  IMAD R4, R80, 0x80, R0 ;  /* 0x0000008050047824 */ /* 0x010fe200078e0200 */
[----:B------:R-:W-:Y:S01]  /*14c90*/  SHF.R.S32.HI R3, RZ, 0x2, R16 ;  /* 0x00000002ff037819 */ /* 0x000fe20000011410 */
[----:B------:R-:W-:Y:S01]  /*14ca0*/  IMAD R10, R9, 0x8, R2 ;  /* 0x00000008090a7824 */ /* 0x000fe200078e0202 */
[----:B------:R-:W-:Y:S01]  /*14cb0*/  R2P PR, R8, 0x6 ;  /* 0x0000000608007804 */ /* 0x000fe20000000000 */
[----:B------:R-:W-:Y:S01]  /*14cc0*/  @P0 IMAD.HI.U32 R8, R4, c[0x0][0x4ec], RZ ;  /* 0x00013b0004080a27 */ /* 0x000fe200078e00ff */
[----:B------:R-:W-:-:S02]  /*14cd0*/  LOP3.LUT R6, R6, 0x1c0, RZ, 0xc0, !PT ;  /* 0x000001c006067812 */ /* 0x000fc400078ec0ff */
[----:B------:R-:W-:Y:S01]  /*14ce0*/  F2FP.BF16.PACK_AB R166, R167, R166 ;  /* 0x000000a6a7a6723e */ /* 0x000fe200000010ff */
[----:B------:R-:W-:Y:S01]  /*14cf0*/  IMAD R5, R7, 0x10, R3 ;  /* 0x0000001007057824 */ /* 0x000fe200078e0203 */
[----:B------:R-:W-:Y:S01]  /*14d00*/  LEA.HI R9, R6, R6, RZ, 0x1d ;  /* 0x0000000606097211 */ /* 0x000fe200078fe8ff */
[----:B------:R-:W-:Y:S01]  /*14d10*/  IMAD.SHL.U32 R7, R19, 0x8, RZ ;  /* 0x0000000813077824 */ /* 0x000fe200078e00ff */
[----:B------:R-:W-:Y:S01]  /*14d20*/  F2FP.BF16.PACK_AB R168, R169, R168 ;  /* 0x000000a8a9a8723e */ /* 0x000fe200000010ff */
[----:B------:R-:W-:Y:S01]  /*14d30*/  IMAD.MOV.U32 R0, RZ, RZ, R4 ;  /* 0x000000ffff007224 */ /* 0x000fe200078e0004 */
[----:B------:R-:W-:Y:S01]  /*14d40*/  @P0 SHF.R.U32.HI R0, RZ, c[0x0][0x4f0], R8 ;  /* 0x00013c00ff000a19 */ /* 0x000fe20000011608 */
[----:B------:R-:W-:Y:S01]  /*14d50*/  IMAD.IADD R11, R5, 0x1, R10 ;  /* 0x00000001050b7824 */ /* 0x000fe200078e020a */
[----:B------:R-:W-:Y:S01]  /*14d60*/  LOP3.LUT R13, R13, 0x7ffffe00, R7, 0xf8, !PT ;  /* 0x7ffffe000d0d7812 */ /* 0x000fe200078ef807 */
[----:B------:R-:W-:Y:S01]  /*14d70*/  IMAD R5, R80, 0x80, R5 ;  /* 0x0000008050057824 */ /* 0x000fe200078e0205 */
[----:B------:R-:W-:Y:S01]  /*14d80*/  SHF.R.S32.HI R7, RZ, 0x1f, R0 ;  /* 0x0000001fff077819 */ /* 0x000fe20000011400 */
[----:B------:R-:W-:Y:S01]  /*14d90*/  IMAD.IADD R3, R15, 0x1, R17 ;  /* 0x000000010f037824 */ /* 0x000fe200078e0211 */
[----:B------:R-:W-:Y:S01]  /*14da0*/  F2FP.BF16.PACK_AB R170, R171, R170 ;  /* 0x000000aaabaa723e */ /* 0x000fe200000010ff */
[----:B------:R-:W-:Y:S01]  /*14db0*/  IMAD.MOV.U32 R2, RZ, RZ, R14 ;  /* 0x000000ffff027224 */ /* 0x000fe200078e000e */
[----:B------:R-:W-:Y:S01]  /*14dc0*/  IADD3 R8, R5, 0x8, RZ ;  /* 0x0000000805087810 */ /* 0x000fe20007ffe0ff */
[----:B------:R-:W-:Y:S01]  /*14dd0*/  IMAD R7, R7, c[0x0][0x3e0], RZ ;  /* 0x0000f80007077a24 */ /* 0x000fe200078e02ff */
[-C--:B------:R-:W-:Y:S01]  /*14de0*/  ISETP.GE.OR P6, PT, R5, R55.reuse, P3 ;  /* 0x000000370500720c */ /* 0x080fe20001fc6670 */
[----:B------:R-:W-:Y:S01]  /*14df0*/  IMAD.MOV R6, RZ, RZ, -R0 ;  /* 0x000000ffff067224 */ /* 0x000fe200078e0a00 */
[----:B------:R-:W-:Y:S01]  /*14e00*/  ISETP.GE.OR P5, PT, R8, R55, P3 ;  /* 0x000000370800720c */ /* 0x000fe20001fa6670 */
[----:B------:R-:W-:Y:S01]  /*14e10*/  IMAD.U32 R10, R18, 0x2, R9 ;  /* 0x00000002120a7824 */ /* 0x000fe200078e0009 */
[----:B------:R-:W-:Y:S01]  /*14e20*/  F2FP.BF16.PACK_AB R46, R46, R176 ;  /* 0x000000b02e2e723e */ /* 0x000fe200000010ff */
[----:B------:R-:W-:Y:S01]  /*14e30*/  IMAD.WIDE.U32 R8, R0, c[0x0][0x3e0], R2 ;  /* 0x0000f80000087a25 */ /* 0x000fe200078e0002 */
[----:B------:R-:W-:-:S02]  /*14e40*/  F2FP.BF16.PACK_AB R178, R179, R178 ;  /* 0x000000b2b3b2723e */ /* 0x000fc400000010ff */
[----:B------:R-:W-:Y:S01]  /*14e50*/  F2FP.BF16.PACK_AB R44, R44, R188 ;  /* 0x000000bc2c2c723e */ /* 0x000fe200000010ff */
[----:B------:R-:W-:Y:S01]  /*14e60*/  IMAD R7, R0, c[0x0][0x3e4], R7 ;  /* 0x0000f90000077a24 */ /* 0x000fe200078e0207 */
[----:B------:R-:W-:Y:S01]  /*14e70*/  F2FP.BF16.PACK_AB R190, R191, R190 ;  /* 0x000000bebfbe723e */ /* 0x000fe200000010ff */
[----:B------:R-:W-:Y:S01]  /*14e80*/  IMAD R18, R6, c[0x0][0x4e8], R4 ;  /* 0x00013a0006127a24 */ /* 0x000fe200078e0204 */
[----:B------:R-:W-:Y:S01]  /*14e90*/  F2FP.BF16.PACK_AB R180, R181, R180 ;  /* 0x000000b4b5b4723e */ /* 0x000fe200000010ff */
[----:B------:R-:W-:Y:S01]  /*14ea0*/  IMAD.SHL.U32 R0, R10, 0x2, RZ ;  /* 0x000000020a007824 */ /* 0x000fe200078e00ff */
[C---:B------:R-:W-:Y:S01]  /*14eb0*/  IADD3 R10, R5.reuse, 0x40, RZ ;  /* 0x00000040050a7810 */ /* 0x040fe20007ffe0ff */
[----:B------:R-:W-:Y:S01]  /*14ec0*/  IMAD R6, R80, 0x80, R11 ;  /* 0x0000008050067824 */ /* 0x000fe200078e020b */
[----:B------:R-:W-:Y:S02]  /*14ed0*/  IADD3 R5, R5, 0x48, RZ ;  /* 0x0000004805057810 */ /* 0x000fe40007ffe0ff */
[----:B------:R-:W-:Y:S01]  /*14ee0*/  IADD3 R11, R0, 0x80, RZ ;  /* 0x00000080000b7810 */ /* 0x000fe20007ffe0ff */
[----:B------:R-:W-:Y:S01]  /*14ef0*/  @P0 IMAD.HI.U32 R4, R6, c[0x0][0x4ec], RZ ;  /* 0x00013b0006040a27 */ /* 0x000fe200078e00ff */
[----:B------:R-:W-:Y:S01]  /*14f00*/  IADD3 R2, R0, 0x70, RZ ;  /* 0x0000007000027810 */ /* 0x000fe20007ffe0ff */
[----:B------:R-:W-:Y:S01]  /*14f10*/  STS [R0+0x80], R47 ;  /* 0x0000802f00007388 */ /* 0x000fe20000000800 */
[----:B------:R-:W-:Y:S01]  /*14f20*/  @P4 IADD3 R2, R11, 0x10, RZ ;  /* 0x000000100b024810 */ /* 0x000fe20007ffe0ff */
[----:B------:R-:W-:Y:S01]  /*14f30*/  IMAD.MOV.U32 R3, RZ, RZ, R6 ;  /* 0x000000ffff037224 */ /* 0x000fe200078e0006 */
[-C--:B------:R-:W-:Y:S01]  /*14f40*/  ISETP.GE.OR P4, PT, R10, R55.reuse, P3 ;  /* 0x000000370a00720c */ /* 0x080fe20001f86670 */
[----:B------:R-:W-:Y:S01]  /*14f50*/  STS [R0+0x480], R146 ;  /* 0x0004809200007388 */ /* 0x000fe20000000800 */
[----:B------:R-:W-:Y:S01]  /*14f60*/  @P0 SHF.R.U32.HI R3, RZ, c[0x0][0x4f0], R4 ;  /* 0x00013c00ff030a19 */ /* 0x000fe20000011604 */
[----:B------:R-:W-:Y:S01]  /*14f70*/  IMAD.MOV.U32 R4, RZ, RZ, R8 ;  /* 0x000000ffff047224 */ /* 0x000fe200078e0008 */
[----:B------:R-:W-:Y:S01]  /*14f80*/  ISETP.GE.OR P3, PT, R5, R55, P3 ;  /* 0x000000370500720c */ /* 0x000fe20001f66670 */
[----:B------:R-:W-:Y:S01]  /*14f90*/  IMAD.IADD R5, R9, 0x1, R7 ;  /* 0x0000000109057824 */ /* 0x000fe200078e0207 */
[----:B------:R-:W-:Y:S01]  /*14fa0*/  SHF.R.S32.HI R7, RZ, 0x1f, R18 ;  /* 0x0000001fff077819 */ /* 0x000fe20000011412 */
[--C-:B------:R-:W-:Y:S01]  /*14fb0*/  IMAD.MOV R8, RZ, RZ, -R3.reuse ;  /* 0x000000ffff087224 */ /* 0x100fe200078e0a03 */
[----:B------:R-:W-:Y:S01]  /*14fc0*/  SHF.R.S32.HI R9, RZ, 0x1f, R3 ;  /* 0x0000001fff097819 */ /* 0x000fe20000011403 */
[----:B------:R-:W-:Y:S01]  /*14fd0*/  STS [R2], R45 ;  /* 0x0000002d02007388 */ /* 0x000fe20000000800 */
[----:B------:R-:W-:Y:S01]  /*14fe0*/  IADD3 R10, P0, R3, R20, RZ ;  /* 0x00000014030a7210 */ /* 0x000fe20007f1e0ff */
[----:B------:R-:W-:Y:S01]  /*14ff0*/  IMAD R7, R7, c[0x0][0x3d8], RZ ;  /* 0x0000f60007077a24 */ /* 0x000fe200078e02ff */
[----:B------:R-:W-:Y:S01]  /*15000*/  F2FP.BF16.PACK_AB R182, R183, R182 ;  /* 0x000000b6b7b6723e */ /* 0x000fe200000010ff */
[----:B------:R-:W-:Y:S01]  /*15010*/  IMAD R8, R8, c[0x0][0x4e8], R6 ;  /* 0x00013a0008087a24 */ /* 0x000fe200078e0206 */
[----:B------:R-:W-:Y:S01]  /*15020*/  IADD3.X R11, R9, R21, R22, P0, !PT ;  /* 0x00000015090b7210 */ /* 0x000fe200007fe416 */
[C---:B------:R-:W-:Y:S01]  /*15030*/  IMAD R53, R18.reuse, c[0x0][0x3dc], R7 ;  /* 0x0000f70012357a24 */ /* 0x040fe200078e0207 */
[----:B------:R-:W-:Y:S01]  /*15040*/  STS [R2+0x400], R158 ;  /* 0x0004009e02007388 */ /* 0x000fe20000000800 */
[----:B------:R-:W-:Y:S01]  /*15050*/  IMAD.WIDE.U32 R18, R18, c[0x0][0x3d8], R4 ;  /* 0x0000f60012127a25 */ /* 0x000fe200078e0004 */
[----:B------:R-:W-:-:S02]  /*15060*/  SHF.R.S32.HI R4, RZ, 0x1f, R8 ;  /* 0x0000001fff047819 */ /* 0x000fc40000011408 */
[----:B------:R-:W-:Y:S01]  /*15070*/  STS [R0+0x2080], R148 ;  /* 0x0020809400007388 */ /* 0x000fe20000000800 */
[----:B------:R-:W-:Y:S01]  /*15080*/  IMAD.MOV.U32 R9, RZ, RZ, 0x20 ;  /* 0x00000020ff097424 */ /* 0x000fe200078e00ff */
[----:B------:R-:W-:Y:S01]  /*15090*/  F2FP.BF16.PACK_AB R184, R185, R184 ;  /* 0x000000b8b9b8723e */ /* 0x000fe200000010ff */
[----:B------:R-:W-:Y:S01]  /*150a0*/  IMAD R4, R4, c[0x0][0x488], RZ ;  /* 0x0001220004047a24 */ /* 0x000fe200078e02ff */
[----:B------:R-:W-:Y:S01]  /*150b0*/  STS [R0+0x2480], R150 ;  /* 0x0024809600007388 */ /* 0x000fe20000000800 */
[C---:B------:R-:W-:Y:S01]  /*150c0*/  IMAD.WIDE.U32 R6, R8.reuse, c[0x0][0x488], R10 ;  /* 0x0001220008067a25 */ /* 0x040fe200078e000a */
[----:B------:R-:W-:Y:S02]  /*150d0*/  SEL R9, R9, 0xffffffe0, !P1 ;  /* 0xffffffe009097807 */ /* 0x000fe40004800000 */
[----:B------:R-:W-:Y:S01]  /*150e0*/  STS [R2+0x2000], R152 ;  /* 0x0020009802007388 */ /* 0x000fe20000000800 */
[----:B------:R-:W-:Y:S01]  /*150f0*/  IMAD R8, R8, c[0x0][0x48c], R4 ;  /* 0x0001230008087a24 */ /* 0x000fe200078e0204 */
[----:B------:R-:W-:Y:S01]  /*15100*/  LEA R10, P0, R6, c[0x0][0x450], 0x2 ;  /* 0x00011400060a7a11 */ /* 0x000fe200078010ff */
[----:B------:R-:W-:Y:S01]  /*15110*/  IMAD.MOV.U32 R5, RZ, RZ, 0x40 ;  /* 0x00000040ff057424 */ /* 0x000fe200078e00ff */
[----:B------:R-:W-:Y:S01]  /*15120*/  STS [R2+0x2400], R154 ;  /* 0x0024009a02007388 */ /* 0x000fe20000000800 */
[----:B------:R-:W-:Y:S01]  /*15130*/  IMAD.IADD R8, R7, 0x1, R8 ;  /* 0x0000000107087824 */ /* 0x000fe200078e0208 */
[----:B------:R-:W-:Y:S01]  /*15140*/  F2FP.BF16.PACK_AB R186, R187, R186 ;  /* 0x000000babbba723e */ /* 0x000fe200000010ff */
[----:B------:R-:W-:Y:S01]  /*15150*/  IMAD.IADD R3, R0, 0x1, R9 ;  /* 0x0000000100037824 */ /* 0x000fe200078e0209 */
[----:B------:R-:W-:Y:S01]  /*15160*/  SEL R7, R5, 0xffffffc0, !P2 ;  /* 0xffffffc005077807 */ /* 0x000fe20005000000 */
[----:B------:R-:W-:Y:S01]  /*15170*/  IMAD.IADD R4, R9, 0x1, R2 ;  /* 0x0000000109047824 */ /* 0x000fe200078e0202 */
[----:B------:R-:W-:Y:S01]  /*15180*/  LEA.HI.X R9, R6, c[0x0][0x454], R8, 0x2, P0 ;  /* 0x0001150006097a11 */ /* 0x000fe200000f1408 */
[----:B------:R-:W-:Y:S01]  /*15190*/  SHFL.IDX PT, R16, R10, RZ, 0x1c1f ;  /* 0x001c1fff0a107589 */ /* 0x000fe200000e0000 */
[----:B------:R-:W-:Y:S01]  /*151a0*/  F2FP.BF16.PACK_AB R42, R42, R64 ;  /* 0x000000402a2a723e */ /* 0x000fe200000010ff */
[----:B------:R-:W-:Y:S01]  /*151b0*/  IMAD.IADD R6, R0, 0x1, R7 ;  /* 0x0000000100067824 */ /* 0x000fe200078e0207 */
[----:B------:R-:W-:Y:S01]  /*151c0*/  F2FP.BF16.PACK_AB R66, R67, R66 ;  /* 0x000000424342723e */ /* 0x000fe200000010ff */
[----:B------:R-:W-:Y:S01]  /*151d0*/  STS [R3+0x80], R49 ;  /* 0x0000803103007388 */ /* 0x000fe20000000800 */
[----:B------:R-:W-:Y:S01]  /*151e0*/  IMAD.IADD R8, R7, 0x1, R2 ;  /* 0x0000000107087824 */ /* 0x000fe200078e0202 */
[----:B------:R-:W-:Y:S01]  /*151f0*/  F2FP.BF16.PACK_AB R56, R57, R56 ;  /* 0x000000383938723e */ /* 0x000fe200000010ff */
[----:B------:R-:W-:Y:S01]  /*15200*/  IMAD.IADD R5, R7, 0x1, R3 ;  /* 0x0000000107057824 */ /* 0x000fe200078e0203 */
[----:B------:R-:W-:Y:S01]  /*15210*/  STS [R3+0x480], R162 ;  /* 0x000480a203007388 */ /* 0x000fe20000000800 */
[----:B------:R-:W-:Y:S01]  /*15220*/  IMAD.IADD R7, R4, 0x1, R7 ;  /* 0x0000000104077824 */ /* 0x000fe200078e0207 */
[----:B------:R-:W-:-:S02]  /*15230*/  F2FP.BF16.PACK_AB R58, R59, R58 ;  /* 0x0000003a3b3a723e */ /* 0x000fc400000010ff */
[----:B------:R-:W-:Y:S01]  /*15240*/  STS [R4], R48 ;  /* 0x0000003004007388 */ /* 0x000fe20000000800 */
[----:B------:R-:W-:Y:S02]  /*15250*/  F2FP.BF16.PACK_AB R60, R61, R60 ;  /* 0x0000003c3d3c723e */ /* 0x000fe400000010ff */
        /* <DEDUP_REMOVED lines=22> */
[----:B------:R-:W-:Y:S01]  /*153c0*/  STS [R8], R44 ;  /* 0x0000002c08007388 */ /* 0x000fe20000000800 */
        /* <DEDUP_REMOVED lines=42> */
[----:B-1----:R-:W-:Y:S01]  /*15670*/  IMAD.SHL.U32 R0, R13, 0x2, RZ ;  /* 0x000000020d007824 */ /* 0x002fe200078e00ff */
[----:B------:R-:W-:-:S02]  /*15680*/  LEA R13, P0, R18, c[0x0][0x380], 0x1 ;  /* 0x0000e000120d7a11 */ /* 0x000fc400078008ff */
        /* <DEDUP_REMOVED lines=16> */
[----:B-1----:R-:W-:-:S03]  /*15790*/  IMAD R6, R80, 0x80, R52 ;  /* 0x0000008050067824 */ /* 0x002fc600078e0234 */
[----:B------:R-:W-:Y:S04]  /*157a0*/  STS [R5+0x6080], R120 ;  /* 0x0060807805007388 */ /* 0x000fe80000000800 */
[----:B------:R-:W-:Y:S04]  /*157b0*/  STS [R5+0x6480], R122 ;  /* 0x0064807a05007388 */ /* 0x000fe80000000800 */
[----:B------:R-:W-:Y:S04]  /*157c0*/  STS [R7+0x6000], R124 ;  /* 0x0060007c07007388 */ /* 0x000fe80000000800 */
[----:B------:R-:W-:Y:S04]  /*157d0*/  STS [R7+0x6400], R126 ;  /* 0x0064007e07007388 */ /* 0x000fe80000000800 */
[----:B------:R-:W1:Y:S04]  /*157e0*/  SHFL.IDX PT, R17, R9, RZ, 0x1c1f ;  /* 0x001c1fff09117589 */ /* 0x000e6800000e0000 */
[----:B------:R-:W-:Y:S06]  /*157f0*/  BAR.SYNC.DEFER_BLOCKING 0x1, 0x80 ;  /* 0x0042000000007b1d */ /* 0x000fec0000010000 */
[----:B------:R-:W-:Y:S04]  /*15800*/  SHFL.IDX PT, R2, R10, 0x1, 0x1c1f ;  /* 0x003c1f000a027f89 */ /* 0x000fe800000e0000 */
[----:B------:R-:W2:Y:S04]  /*15810*/  SHFL.IDX PT, R3, R9, 0x1, 0x1c1f ;  /* 0x003c1f0009037f89 */ /* 0x000ea800000e0000 */
[----:B------:R-:W-:Y:S04]  /*15820*/  SHFL.IDX PT, R14, R10, 0x2, 0x1c1f ;  /* 0x005c1f000a0e7f89 */ /* 0x000fe800000e0000 */
[----:B------:R-:W3:Y:S04]  /*15830*/  SHFL.IDX PT, R15, R9, 0x2, 0x1c1f ;  /* 0x005c1f00090f7f89 */ /* 0x000ee800000e0000 */
[----:B------:R-:W-:Y:S04]  /*15840*/  SHFL.IDX PT, R10, R10, 0x3, 0x1c1f ;  /* 0x007c1f000a0a7f89 */ /* 0x000fe800000e0000 */
[----:B------:R-:W4:Y:S04]  /*15850*/  SHFL.IDX PT, R11, R9, 0x3, 0x1c1f ;  /* 0x007c1f00090b7f89 */ /* 0x000f2800000e0000 */
[----:B-1----:R-:W-:Y:S04]  /*15860*/  @!P6 ST.E [R16.64], R38 ;  /* 0x000000261000e985 */ /* 0x002fe8000c10190e */
[----:B--2---:R1:W-:Y:S04]  /*15870*/  @!P5 ST.E [R2.64], R39 ;  /* 0x000000270200d985 */ /* 0x0043e8000c10190e */
[----:B---3--:R2:W-:Y:S04]  /*15880*/  @!P4 ST.E [R14.64], R40 ;  /* 0x000000280e00c985 */ /* 0x0085e8000c10190e */
[----:B----4-:R2:W-:Y:S04]  /*15890*/  @!P3 ST.E [R10.64], R41 ;  /* 0x000000290a00b985 */ /* 0x0105e8000c10190e */
[----:B------:R2:W3:Y:S04]  /*158a0*/  LDS.128 R24, [R0+0x880] ;  /* 0x0008800000187984 */ /* 0x0004e80000000c00 */
[----:B------:R2:W4:Y:S01]  /*158b0*/  LDS.128 R32, [R0+0x1080] ;  /* 0x0010800000207984 */ /* 0x0005220000000c00 */
[----:B-1----:R-:W-:-:S03]  /*158c0*/  IMAD.IADD R2, R19, 0x1, R53 ;  /* 0x0000000113027824 */ /* 0x002fc600078e0235 */
[----:B------:R2:W1:Y:S04]  /*158d0*/  LDS.128 R40, [R0+0x1880] ;  /* 0x0018800000287984 */ /* 0x0004680000000c00 */
[----:B------:R2:W1:Y:S01]  /*158e0*/  LDS.128 R48, [R0+0x2080] ;  /* 0x0020800000307984 */ /* 0x0004620000000c00 */
[----:B------:R-:W-:Y:S02]  /*158f0*/  LEA.HI.X R7, R18, c[0x0][0x384], R2, 0x1, P0 ;  /* 0x0000e10012077a11 */ /* 0x000fe400000f0c02 */
[----:B------:R-:W-:Y:S01]  /*15900*/  ISETP.GE.AND P0, PT, R6, R55, PT ;  /* 0x000000370600720c */ /* 0x000fe20003f06270 */
[----:B------:R2:W1:Y:S04]  /*15910*/  LDS.128 R60, [R0+0x2880] ;  /* 0x00288000003c7984 */ /* 0x0004680000000c00 */
        /* <DEDUP_REMOVED lines=12> */
[----:B---34-:R-:W3:Y:S01]  /*159e0*/  LDS.128 R16, [R0+0x80] ;  /* 0x0000800000107984 */ /* 0x018ee20000000c00 */
[----:B------:R-:W-:-:S02]  /*159f0*/  IADD3 R4, R12, 0x40, RZ ;  /* 0x000000400c047810 */ /* 0x000fc40007ffe0ff */
[----:B------:R-:W-:Y:S01]  /*15a00*/  ISETP.GE.AND P1, PT, R12, c[0x0][0x3c8], PT ;  /* 0x0000f2000c007a0c */ /* 0x000fe20003f26270 */
[----:B--2---:R2:W4:Y:S01]  /*15a10*/  LDS.128 R8, [R0+0x4080] ;  /* 0x0040800000087984 */ /* 0x0045220000000c00 */
[----:B------:R-:W-:-:S13]  /*15a20*/  ISETP.GE.AND P0, PT, R4, c[0x0][0x3c8], PT ;  /* 0x0000f20004007a0c */ /* 0x000fda0003f06270 */
[----:B--2---:R-:W-:-:S04]  /*15a30*/  @!P0 SHF.R.S32.HI R0, RZ, 0x1f, R4 ;  /* 0x0000001fff008819 */ /* 0x004fc80000011404 */
[----:B------:R-:W-:Y:S01]  /*15a40*/  @!P0 LEA.HI R0, R0, R4, RZ, 0x3 ;  /* 0x0000000400008211 */ /* 0x000fe200078f18ff */
[----:B-1----:R-:W-:-:S03]  /*15a50*/  @!P1 IMAD.WIDE R4, R12, 0x2, R2 ;  /* 0x000000020c049825 */ /* 0x002fc600078e0202 */
[----:B------:R-:W-:-:S05]  /*15a60*/  @!P0 LOP3.LUT R0, R0, 0xfffffff8, RZ, 0xc0, !PT ;  /* 0xfffffff800008812 */ /* 0x000fca00078ec0ff */
[----:B------:R-:W-:Y:S01]  /*15a70*/  @!P0 IMAD.WIDE R2, R0, 0x2, R2 ;  /* 0x0000000200028825 */ /* 0x000fe200078e0202 */
[----:B---3--:R1:W-:Y:S04]  /*15a80*/  @!P1 ST.E.128 [R4.64], R16 ;  /* 0x0000001004009985 */ /* 0x0083e8000c101d0e */
[----:B----4-:R1:W-:Y:S02]  /*15a90*/  @!P0 ST.E.128 [R2.64], R8 ;  /* 0x0000000802008985 */ /* 0x0103e4000c101d0e */
.L_x_944:
[----:B---34-:R-:W-:Y:S05]  /*15aa0*/  BSYNC B0 ;  /* 0x0000000000007941 */ /* 0x018fea0003800000 */
.L_x_943:
[----:B--2---:R-:W-:Y:S01]  /*15ab0*/  IADD3 R0, R6, 0x10, RZ ;  /* 0x0000001006007810 */ /* 0x004fe20007ffe0ff */
[----:B-1----:R1:W2:Y:S01]  /*15ac0*/  SHFL.IDX PT, R3, R7, 0x1, 0x181f ;  /* 0x00381f0007037f89 */ /* 0x0022a200000e0000 */
        /* <DEDUP_REMOVED lines=14> */
.L_x_946:
[----:B------:R-:W-:Y:S05]  /*15bb0*/  BSYNC B0 ;  /* 0x0000000000007941 */ /* 0x000fea0003800000 */
.L_x_945:
        /* <DEDUP_REMOVED lines=16> */
.L_x_948:
[----:B------:R-:W-:Y:S05]  /*15cc0*/  BSYNC B0 ;  /* 0x0000000000007941 */ /* 0x000fea0003800000 */
.L_x_947:
        /* <DEDUP_REMOVED lines=16> */
.L_x_950:
[----:B------:R-:W-:Y:S05]  /*15dd0*/  BSYNC B0 ;  /* 0x0000000000007941 */ /* 0x000fea0003800000 */
.L_x_949:
        /* <DEDUP_REMOVED lines=16> */
.L_x_952:
[----:B------:R-:W-:Y:S05]  /*15ee0*/  BSYNC B0 ;  /* 0x0000000000007941 */ /* 0x000fea0003800000 */
.L_x_951:
        /* <DEDUP_REMOVED lines=16> */
.L_x_954:
[----:B------:R-:W-:Y:S05]  /*15ff0*/  BSYNC B0 ;  /* 0x0000000000007941 */ /* 0x000fea0003800000 */
.L_x_953:
        /* <DEDUP_REMOVED lines=16> */
.L_x_956:
[----:B------:R-:W-:Y:S05]  /*16100*/  BSYNC B0 ;  /* 0x0000000000007941 */ /* 0x000fea0003800000 */
.L_x_955:
        /* <DEDUP_REMOVED lines=17> */
.L_x_942:
        /* <DEDUP_REMOVED lines=19> */
[----:B------:R-:W-:-:S04]  /*16350*/  IMAD R3, R3, c[0x0][0x490], RZ ;  /* 0x0001240003037a24 */ /* 0x000fc800078e02ff */
[----:B------:R-:W-:Y:S01]  /*16360*/  IMAD R2, R4, c[0x0][0x494], R3 ;  /* 0x0001250004027a24 */ /* 0x000fe200078e0203 */
[----:B------:R-:W-:-:S04]  /*16370*/  IADD3 R4, -R0, RZ, RZ ;  /* 0x000000ff00047210 */ /* 0x000fc80007ffe1ff */
[----:B------:R-:W-:Y:S01]  /*16380*/  IADD3 R3, R7, R2, RZ ;  /* 0x0000000207037210 */ /* 0x000fe20007ffe0ff */
[----:B------:R-:W-:Y:S02]  /*16390*/  IMAD.MOV.U32 R2, RZ, RZ, R6 ;  /* 0x000000ffff027224 */ /* 0x000fe400078e0006 */
        /* <DEDUP_REMOVED lines=16> */
.L_x_958:
[----:B------:R-:W-:Y:S05]  /*164a0*/  BSYNC B0 ;  /* 0x0000000000007941 */ /* 0x000fea0003800000 */
.L_x_957:
[----:B------:R-:W2:Y:S01]  /*164b0*/  S2R R6, SR_CTAID.Y ;  /* 0x0000000000067919 */ /* 0x000ea20000002600 */
[----:B-1----:R-:W-:Y:S01]  /*164c0*/  SHF.R.S32.HI R0, RZ, 0x1f, R11 ;  /* 0x0000001fff007819 */ /* 0x002fe2000001140b */
[----:B------:R-:W-:Y:S01]  /*164d0*/  BSSY B0, `(.L_x_959) ;  /* 0x0000036000007945 */ /* 0x000fe20003800000 */
[----:B------:R-:W-:Y:S01]  /*164e0*/  MOV R12, c[0x0][0x4e8] ;  /* 0x00013a00000c7a02 */ /* 0x000fe20000000f00 */
[----:B------:R-:W1:Y:S01]  /*164f0*/  S2R R13, SR_CTAID.X ;  /* 0x00000000000d7919 */ /* 0x000e620000002500 */
[----:B------:R-:W-:Y:S02]  /*16500*/  LEA.HI R0, R0, R11, RZ, 0x3 ;  /* 0x0000000b00007211 */ /* 0x000fe400078f18ff */
[C---:B------:R-:W-:Y:S01]  /*16510*/  ISETP.NE.AND P0, PT, R12.reuse, 0x1, PT ;  /* 0x000000010c00780c */ /* 0x040fe20003f05270 */
[----:B------:R-:W-:Y:S01]  /*16520*/  IMAD R12, R12, c[0x0][0x388], RZ ;  /* 0x0000e2000c0c7a24 */ /* 0x000fe200078e02ff */
[----:B------:R-:W-:Y:S02]  /*16530*/  LOP3.LUT R2, R0, 0xfffffff8, RZ, 0xc0, !PT ;  /* 0xfffffff800027812 */ /* 0x000fe400078ec0ff */
[----:B------:R-:W-:-:S03]  /*16540*/  SHF.R.S32.HI R8, RZ, 0x3, R0 ;  /* 0x00000003ff087819 */ /* 0x000fc60000011400 */
[----:B------:R-:W-:-:S05]  /*16550*/  IMAD.IADD R11, R11, 0x1, -R2 ;  /* 0x000000010b0b7824 */ /* 0x000fca00078e0a02 */
[----:B------:R-:W-:Y:S02]  /*16560*/  LEA R0, R11, R8, 0x4 ;  /* 0x000000080b007211 */ /* 0x000fe400078e20ff */
[----:B--2---:R-:W-:-:S03]  /*16570*/  SHF.R.S32.HI R3, RZ, 0x1f, R6 ;  /* 0x0000001fff037819 */ /* 0x004fc60000011406 */
[C---:B-1----:R-:W-:Y:S01]  /*16580*/  IMAD R5, R13.reuse, 0x80, R0 ;  /* 0x000000800d057824 */ /* 0x042fe200078e0200 */
[----:B------:R-:W-:Y:S01]  /*16590*/  LEA R8, R13, R8, 0x7 ;  /* 0x000000080d087211 */ /* 0x000fe200078e38ff */
[----:B------:R-:W-:Y:S02]  /*165a0*/  IMAD R2, R3, c[0x0][0x3e8], RZ ;  /* 0x0000fa0003027a24 */ /* 0x000fe400078e02ff */
[----:B------:R-:W-:-:S04]  /*165b0*/  @P0 IMAD.HI.U32 R4, R5, c[0x0][0x4ec], RZ ;  /* 0x00013b0005040a27 */ /* 0x000fc800078e00ff */
[C---:B------:R-:W-:Y:S02]  /*165c0*/  IMAD R2, R6.reuse, c[0x0][0x3ec], R2 ;  /* 0x0000fb0006027a24 */ /* 0x040fe400078e0202 */
[----:B------:R-:W-:-:S04]  /*165d0*/  IMAD.WIDE.U32 R6, R6, c[0x0][0x3e8], RZ ;  /* 0x0000fa0006067a25 */ /* 0x000fc800078e00ff */
[----:B------:R-:W-:Y:S01]  /*165e0*/  IMAD.MOV.U32 R0, RZ, RZ, R5 ;  /* 0x000000ffff007224 */ /* 0x000fe200078e0005 */
        /* <DEDUP_REMOVED lines=14> */
[----:B------:R-:W-:-:S04]  /*166d0*/  SHF.L.U32 R6, R11, 0x3, RZ ;  /* 0x000000030b067819 */ /* 0x000fc800000006ff */
        /* <DEDUP_REMOVED lines=21> */
.L_x_960:
[----:B------:R-:W-:Y:S05]  /*16830*/  BSYNC B0 ;  /* 0x0000000000007941 */ /* 0x000fea0003800000 */
.L_x_959:
        /* <DEDUP_REMOVED lines=15> */
.L_x_962:
[----:B------:R-:W-:Y:S05]  /*16930*/  BSYNC B0 ;  /* 0x0000000000007941 */ /* 0x000fea0003800000 */
.L_x_961:
        /* <DEDUP_REMOVED lines=15> */
.L_x_964:
[----:B------:R-:W-:Y:S05]  /*16a30*/  BSYNC B0 ;  /* 0x0000000000007941 */ /* 0x000fea0003800000 */
.L_x_963:
        /* <DEDUP_REMOVED lines=15> */
.L_x_966:
[----:B------:R-:W-:Y:S05]  /*16b30*/  BSYNC B0 ;  /* 0x0000000000007941 */ /* 0x000fea0003800000 */
.L_x_965:
        /* <DEDUP_REMOVED lines=15> */
.L_x_968:
[----:B------:R-:W-:Y:S05]  /*16c30*/  BSYNC B0 ;  /* 0x0000000000007941 */ /* 0x000fea0003800000 */
.L_x_967:
        /* <DEDUP_REMOVED lines=15> */
.L_x_970:
[----:B------:R-:W-:Y:S05]  /*16d30*/  BSYNC B0 ;  /* 0x0000000000007941 */ /* 0x000fea0003800000 */
.L_x_969:
        /* <DEDUP_REMOVED lines=15> */
.L_x_972:
[----:B------:R-:W-:Y:S05]  /*16e30*/  BSYNC B0 ;  /* 0x0000000000007941 */ /* 0x000fea0003800000 */
.L_x_971:
        /* <DEDUP_REMOVED lines=16> */
.L_x_973:
        /* <DEDUP_REMOVED lines=12> */
.L_x_1838:


//--------------------- .text._ZN7cutlass13device_kernelIN5flash19enable_sm80_to_sm89INS1_16FlashAttnFwdSm80INS1_25CollectiveMainloopFwdSm80ILi4ELi1ELb0EN4cute5tupleIJNS5_1CILi128EEENS7_ILi48EEES8_EEELi128ENS_10bfloat16_tEfNS_4arch4Sm80ELb0ELb1ELb1ELb1ELb0ELb0ELb1ELb0EEENS1_21CollectiveEpilogueFwdINS6_IJS8_S8_S9_EEENS6_IJNS7_ILi1EEESH_SH_EEESB_SD_Li128ELb1ELb1ELb0ELb0EEENS1_19SingleTileSchedulerILb1ELb0ELb1ELi128EEEEEEEEEvNT_6ParamsE --------------------------
	.section	.text._ZN7cutlass13device_kernelIN5flash19enable_sm80_to_sm89INS1_16FlashAttnFwdSm80INS1_25CollectiveMainloopFwdSm80ILi4ELi1ELb0EN4cute5tupleIJNS5_1CILi128EEENS7_ILi48EEES8_EEELi128ENS_10bfloat16_tEfNS_4arch4Sm80ELb0ELb1ELb1ELb1ELb0ELb0ELb1ELb0EEENS1_21CollectiveEpilogueFwdINS6_IJS8_S8_S9_EEENS6_IJNS7_ILi1EEESH_SH_EEESB_SD_Li128ELb1ELb1ELb0ELb0EEENS1_19SingleTileSchedulerILb1ELb0ELb1ELi128EEEEEEEEEvNT_6ParamsE,"ax",@progbits
	.sectioninfo	@"SHI_REGISTERS=255"
	.align	128
.text._ZN7cutlass13device_kernelIN5flash19enable_sm80_to_sm89INS1_16FlashAttnFwdSm80INS1_25CollectiveMainloopFwdSm80ILi4ELi1ELb0EN4cute5tupleIJNS5_1CILi128EEENS7_ILi48EEES8_EEELi128ENS_10bfloat16_tEfNS_4arch4Sm80ELb0ELb1ELb1ELb1ELb0ELb0ELb1ELb0EEENS1_21CollectiveEpilogueFwdINS6_IJS8_S8_S9_EEENS6_IJNS7_ILi1EEESH_SH_EEESB_SD_Li128ELb1ELb1ELb0ELb0EEENS1_19SingleTileSchedulerILb1ELb0ELb1ELi128EEEEEEEEEvNT_6ParamsE:
        .type           _ZN7cutlass13device_kernelIN5flash19enable_sm80_to_sm89INS1_16FlashAttnFwdSm80INS1_25CollectiveMainloopFwdSm80ILi4ELi1ELb0EN4cute5tupleIJNS5_1CILi128EEENS7_ILi48EEES8_EEELi128ENS_10bfloat16_tEfNS_4arch4Sm80ELb0ELb1ELb1ELb1ELb0ELb0ELb1ELb0EEENS1_21CollectiveEpilogueFwdINS6_IJS8_S8_S9_EEENS6_IJNS7_ILi1EEESH_SH_EEESB_SD_Li128ELb1ELb1ELb0ELb0EEENS1_19SingleTileSchedulerILb1ELb0ELb1ELi128EEEEEEEEEvNT_6ParamsE,@function
        .size           _ZN7cutlass13device_kernelIN5flash19enable_sm80_to_sm89INS1_16FlashAttnFwdSm80INS1_25CollectiveMainloopFwdSm80ILi4ELi1ELb0EN4cute5tupleIJNS5_1CILi128EEENS7_ILi48EEES8_EEELi128ENS_10bfloat16_tEfNS_4arch4Sm80ELb0ELb1ELb1ELb1ELb0ELb0ELb1ELb0EEENS1_21CollectiveEpilogueFwdINS6_IJS8_S8_S9_EEENS6_IJNS7_ILi1EEESH_SH_EEESB_SD_Li128ELb1ELb1ELb0ELb0EEENS1_19SingleTileSchedulerILb1ELb0ELb1ELi128EEEEEEEEEvNT_6ParamsE,(.L_x_1839 - _ZN7cutlass13device_kernelIN5flash19enable_sm80_to_sm89INS1_16FlashAttnFwdSm80INS1_25CollectiveMainloopFwdSm80ILi4ELi1ELb0EN4cute5tupleIJNS5_1CILi128EEENS7_ILi48EEES8_EEELi128ENS_10bfloat16_tEfNS_4arch4Sm80ELb0ELb1ELb1ELb1ELb0ELb0ELb1ELb0EEENS1_21CollectiveEpilogueFwdINS6_IJS8_S8_S9_EEENS6_IJNS7_ILi1EEESH_SH_EEESB_SD_Li128ELb1ELb1ELb0ELb0EEENS1_19SingleTileSchedulerILb1ELb0ELb1ELi128EEEEEEEEEvNT_6ParamsE)
        .other          _ZN7cutlass13device_kernelIN5flash19enable_sm80_to_sm89INS1_16FlashAttnFwdSm80INS1_25CollectiveMainloopFwdSm80ILi4ELi1ELb0EN4cute5tupleIJNS5_1CILi128EEENS7_ILi48EEES8_EEELi128ENS_10bfloat16_tEfNS_4arch4Sm80ELb0ELb1ELb1ELb1ELb0ELb0ELb1ELb0EEENS1_21CollectiveEpilogueFwdINS6_IJS8_S8_S9_EEENS6_IJNS7_ILi1EEESH_SH_EEESB_SD_Li128ELb1ELb1ELb0ELb0EEENS1_19SingleTileSchedulerILb1ELb0ELb1ELi128EEEEEEEEEvNT_6ParamsE,@"STO_CUDA_ENTRY STV_DEFAULT"
_ZN7cutlass13device_kernelIN5flash19enable_sm80_to_sm89INS1_16FlashAttnFwdSm80INS1_25CollectiveMainloopFwdSm80ILi4ELi1ELb0EN4cute5tupleIJNS5_1CILi128EEENS7_ILi48EEES8_EEELi128ENS_10bfloat16_tEfNS_4arch4Sm80ELb0ELb1ELb1ELb1ELb0ELb0ELb1ELb0EEENS1_21CollectiveEpilogueFwdINS6_IJS8_S8_S9_EEENS6_IJNS7_ILi1EEESH_SH_EEESB_SD_Li128ELb1ELb1ELb0ELb0EEENS1_19SingleTileSchedulerILb1ELb0ELb1ELi128EEEEEEEEEvNT_6ParamsE:
        /* <DEDUP_REMOVED lines=17> */
.L_x_975:
        /* <DEDUP_REMOVED lines=8> */
.L_x_977:
[----:B------:R-:W-:-:S04]  /*0190*/  MOV R0, c[0x0][0x54c] ;  /* 0x0001530000007a02 */ /* 0x000fc80000000f00 */
.L_x_976:
[----:B------:R-:W-:Y:S01]  /*01a0*/  USHF.L.U32 UR23, UR23, 0x7, URZ ;  /* 0x0000000717177899 */ /* 0x000fe2000800063f */
[----:B-----5:R-:W-:-:S05]  /*01b0*/  IMAD R0, R0, c[0x0][0x548], RZ ;  /* 0x0001520000007a24 */ /* 0x020fca00078e02ff */
[----:B------:R-:W-:-:S04]  /*01c0*/  ISETP.LE.AND P0, PT, R0, UR23, PT ;  /* 0x0000001700007c0c */ /* 0x000fc8000bf03270 */
[----:B------:R-:W-:-:S05]  /*01d0*/  SEL R0, R5, 0xffffffff, !P0 ;  /* 0xffffffff05007807 */ /* 0x000fca0004000000 */
[----:B------:R2:W-:Y:S01]  /*01e0*/  STL [R1+0x2c], R0 ;  /* 0x00002c0001007387 */ /* 0x0005e20000100800 */
[----:B------:R-:W-:Y:S05]  /*01f0*/  BRA `(.L_x_978) ;  /* 0x0000013000007947 */ /* 0x000fea0003800000 */
.L_x_974:
[----:B------:R-:W-:-:S04]  /*0200*/  ISETP.NE.U32.AND P0, PT, RZ, c[0x0][0x568], PT ;  /* 0x00015a00ff007a0c */ /* 0x000fc80003f05070 */
[----:B------:R-:W-:-:S13]  /*0210*/  ISETP.NE.AND.EX P0, PT, RZ, c[0x0][0x56c], PT, P0 ;  /* 0x00015b00ff007a0c */ /* 0x000fda0003f05300 */
[----:B------:R-:W-:Y:S05]  /*0220*/  @!P0 BRA `(.L_x_979) ;  /* 0x0000002000008947 */ /* 0x000fea0003800000 */
[----:B------:R1:W5:Y:S01]  /*0230*/  LDG.E R0, [R2.64] ;  /* 0x0000001402007981 */ /* 0x000362000c1e1900 */
[----:B------:R-:W-:Y:S05]  /*0240*/  BRA `(.L_x_980) ;  /* 0x0000009000007947 */ /* 0x000fea0003800000 */
.L_x_979:
        /* <DEDUP_REMOVED lines=8> */
.L_x_981:
[----:B------:R-:W-:-:S04]  /*02d0*/  MOV R0, c[0x0][0x54c] ;  /* 0x0001530000007a02 */ /* 0x000fc80000000f00 */
.L_x_980:
[----:B------:R-:W-:Y:S01]  /*02e0*/  USHF.L.U32 UR23, UR23, 0x7, URZ ;  /* 0x0000000717177899 */ /* 0x000fe2000800063f */
[----:B-----5:R-:W-:-:S05]  /*02f0*/  IMAD R0, R0, c[0x0][0x548], RZ ;  /* 0x0001520000007a24 */ /* 0x020fca00078e02ff */
[----:B------:R-:W-:-:S04]  /*0300*/  ISETP.LE.AND P0, PT, R0, UR23, PT ;  /* 0x0000001700007c0c */ /* 0x000fc8000bf03270 */
[----:B------:R-:W-:-:S05]  /*0310*/  SEL R0, R5, 0xffffffff, !P0 ;  /* 0xffffffff05007807 */ /* 0x000fca0004000000 */
[----:B------:R2:W-:Y:S04]  /*0320*/  STL [R1+0x2c], R0 ;  /* 0x00002c0001007387 */ /* 0x0005e80000100800 */
.L_x_978:
[----:B------:R-:W3:Y:S02]  /*0330*/  LDL R52, [R1+0x2c] ;  /* 0x00002c0001347983 */ /* 0x000ee40000100800 */
[----:B---3--:R-:W-:-:S13]  /*0340*/  ISETP.GE.AND P0, PT, R52, RZ, PT ;  /* 0x000000ff3400720c */ /* 0x008fda0003f06270 */
        /* <DEDUP_REMOVED lines=10> */
[----:B-1----:R-:W-:Y:S01]  /*03f0*/  @P0 IMAD.WIDE R2, R52, R9, c[0x0][0x360] ;  /* 0x0000d80034020625 */ /* 0x002fe200078e0209 */
[----:B------:R1:W3:Y:S01]  /*0400*/  @P1 LDG.E R8, [R4.64] ;  /* 0x0000001404081981 */ /* 0x0002e2000c1e1900 */
[----:B------:R-:W-:-:S03]  /*0410*/  CS2R R6, SRZ ;  /* 0x0000000000067805 */ /* 0x000fc6000001ff00 */
[----:B--2---:R2:W4:Y:S01]  /*0420*/  @P0 LDG.E R0, [R2.64] ;  /* 0x0000001402000981 */ /* 0x004522000c1e1900 */
[----:B-1----:R-:W-:-:S04]  /*0430*/  IMAD.WIDE R4, R52, R9, c[0x0][0x348] ;  /* 0x0000d20034047625 */ /* 0x002fc800078e0209 */
[----:B--2---:R-:W-:Y:S01]  /*0440*/  IMAD.WIDE R2, R52, R9, c[0x0][0x350] ;  /* 0x0000d40034027625 */ /* 0x004fe200078e0209 */
[----:B------:R1:W5:Y:S04]  /*0450*/  @P6 LDG.E R6, [R4.64] ;  /* 0x0000001404066981 */ /* 0x000368000c1e1900 */
[----:B------:R1:W5:Y:S01]  /*0460*/  @P5 LDG.E R7, [R2.64] ;  /* 0x0000001402075981 */ /* 0x000362000c1e1900 */
[----:B------:R-:W-:Y:S02]  /*0470*/  UMOV UR8, URZ ;  /* 0x0000003f00087c82 */ /* 0x000fe40008000000 */
[----:B------:R-:W-:Y:S02]  /*0480*/  ULDC UR15, c[0x0][0x168] ;  /* 0x00005a00000f7ab9 */ /* 0x000fe40000000800 */
[----:B------:R-:W-:Y:S01]  /*0490*/  ULDC UR9, c[0x0][0x1d0] ;  /* 0x0000740000097ab9 */ /* 0x000fe20000000800 */
[----:B---3--:R1:W2:Y:S08]  /*04a0*/  @P1 R2UR UR8, R8 ;  /* 0x00000000080813c2 */ /* 0x0082b000000e0000 */
[----:B----4-:R1:W3:Y:S02]  /*04b0*/  @P0 R2UR UR15, R0 ;  /* 0x00000000000f03c2 */ /* 0x0102e400000e0000 */
[----:B-12---:R-:W-:Y:S05]  /*04c0*/  @P0 BRA `(.L_x_982) ;  /* 0x0000006000000947 */ /* 0x006fea0003800000 */
[----:B------:R-:W-:Y:S05]  /*04d0*/  @!P6 BRA `(.L_x_982) ;  /* 0x000000500000e947 */ /* 0x000fea0003800000 */
[----:B------:R1:W2:Y:S04]  /*04e0*/  LDG.E R0, [R4.64] ;  /* 0x0000001404007981 */ /* 0x0002a8000c1e1900 */
[----:B-1----:R-:W4:Y:S01]  /*04f0*/  LDG.E R4, [R4.64+0x4] ;  /* 0x0000041404047981 */ /* 0x002f22000c1e1900 */
[----:B--23--:R-:W1:Y:S08]  /*0500*/  R2UR UR15, R0 ;  /* 0x00000000000f73c2 */ /* 0x00ce7000000e0000 */
[----:B----4-:R-:W1:Y:S02]  /*0510*/  R2UR UR4, R4 ;  /* 0x00000000040473c2 */ /* 0x010e6400000e0000 */
[----:B-1----:R-:W-:-:S06]  /*0520*/  UIADD3 UR15, -UR15, UR4, URZ ;  /* 0x000000040f0f7290 */ /* 0x002fcc000fffe13f */
.L_x_982:
[----:B------:R-:W-:-:S04]  /*0530*/  ISETP.NE.U32.AND P0, PT, RZ, c[0x0][0x368], PT ;  /* 0x0000da00ff007a0c */ /* 0x000fc80003f05070 */
[----:B------:R-:W-:-:S13]  /*0540*/  ISETP.NE.AND.EX P0, PT, RZ, c[0x0][0x36c], PT, P0 ;  /* 0x0000db00ff007a0c */ /* 0x000fda0003f05300 */
[----:B------:R-:W-:Y:S05]  /*0550*/  @!P0 BRA `(.L_x_983) ;  /* 0x0000004000008947 */ /* 0x000fea0003800000 */
[----:B------:R-:W-:-:S05]  /*0560*/  IMAD.WIDE R2, R52, R9, c[0x0][0x368] ;  /* 0x0000da0034027625 */ /* 0x000fca00078e0209 */
[----:B------:R-:W2:Y:S02]  /*0570*/  LDG.E R0, [R2.64] ;  /* 0x0000001402007981 */ /* 0x000ea4000c1e1900 */
[----:B--2---:R1:W2:Y:S02]  /*0580*/  R2UR UR9, R0 ;  /* 0x00000000000973c2 */ /* 0x0042a400000e0000 */
[----:B-12---:R-:W-:Y:S05]  /*0590*/  BRA `(.L_x_984) ;  /* 0x0000006000007947 */ /* 0x006fea0003800000 */
.L_x_983:
[----:B------:R-:W-:Y:S05]  /*05a0*/  @!P5 BRA `(.L_x_984) ;  /* 0x000000500000d947 */ /* 0x000fea0003800000 */
[----:B------:R1:W2:Y:S04]  /*05b0*/  LDG.E R0, [R2.64] ;  /* 0x0000001402007981 */ /* 0x0002a8000c1e1900 */
[----:B-1----:R-:W4:Y:S01]  /*05c0*/  LDG.E R2, [R2.64+0x4] ;  /* 0x0000041402027981 */ /* 0x002f22000c1e1900 */
[----:B--2---:R-:W1:Y:S08]  /*05d0*/  R2UR UR9, R0 ;  /* 0x00000000000973c2 */ /* 0x004e7000000e0000 */
[----:B----4-:R-:W1:Y:S02]  /*05e0*/  R2UR UR4, R2 ;  /* 0x00000000020473c2 */ /* 0x010e6400000e0000 */
[----:B-1----:R-:W-:-:S06]  /*05f0*/  UIADD3 UR9, -UR9, UR4, URZ ;  /* 0x0000000409097290 */ /* 0x002fcc000fffe13f */
.L_x_984:
[----:B------:R-:W-:Y:S01]  /*0600*/  ULDC UR4, c[0x0][0x2c4] ;  /* 0x0000b10000047ab9 */ /* 0x000fe20000000800 */
[----:B-----5:R-:W-:Y:S01]  /*0610*/  IADD3 R7, R7, UR8, RZ ;  /* 0x0000000807077c10 */ /* 0x020fe2000fffe0ff */
[----:B------:R-:W-:-:S02]  /*0620*/  UISETP.NE.AND UP0, UPT, UR4, 0x1, UPT ;  /* 0x000000010400788c */ /* 0x000fc4000bf05270 */
[----:B------:R-:W-:Y:S02]  /*0630*/  ULDC.64 UR6, c[0x0][0x2c8] ;  /* 0x0000b20000067ab9 */ /* 0x000fe40000000a00 */
[----:B------:R-:W-:Y:S02]  /*0640*/  UIADD3 UR10, UR23, 0x7f, URZ ;  /* 0x0000007f170a7890 */ /* 0x000fe4000fffe03f */
[----:B------:R-:W-:Y:S02]  /*0650*/  ULDC.64 UR4, c[0x0][0x328] ;  /* 0x0000ca0000047ab9 */ /* 0x000fe40000000a00 */
[----:B------:R-:W-:Y:S02]  /*0660*/  UP2UR UR17, UPR, URZ, 0x1 ;  /* 0x000000013f117883 */ /* 0x000fe40008000000 */
[----:B------:R-:W-:Y:S02]  /*0670*/  UIADD3 UR9, -UR8, UR9, URZ ;  /* 0x0000000908097290 */ /* 0x000fe4000fffe13f */
[----:B------:R-:W-:-:S04]  /*0680*/  @UP0 UIADD3 UR12, UR23, 0x7f, URZ ;  /* 0x0000007f170c0890 */ /* 0x000fc8000fffe03f */
[----:B------:R-:W-:Y:S02]  /*0690*/  UIMAD.WIDE.U32 UR12, UR12, UR6, URZ ;  /* 0x000000060c0c72a5 */ /* 0x000fe4000f8e003f */
[----:B---3--:R-:W-:-:S05]  /*06a0*/  UIADD3 UR6, UR9, 0x1, -UR15 ;  /* 0x0000000109067890 */ /* 0x008fca000fffe80f */
[----:B------:R-:W-:Y:S02]  /*06b0*/  @UP0 UMOV UR11, UR13 ;  /* 0x0000000d000b0c82 */ /* 0x000fe40008000000 */
[----:B------:R-:W-:Y:S02]  /*06c0*/  @UP0 USHF.R.U32.HI UR10, URZ, UR7, UR11 ;  /* 0x000000073f0a0299 */ /* 0x000fe4000801160b */
[----:B------:R-:W-:Y:S02]  /*06d0*/  UISETP.GE.AND UP0, UPT, UR5, 0x1, UPT ;  /* 0x000000010500788c */ /* 0x000fe4000bf06270 */
[----:B------:R-:W-:Y:S02]  /*06e0*/  UIADD3 UR6, UR6, UR10, URZ ;  /* 0x0000000a06067290 */ /* 0x000fe4000fffe03f */
[----:B------:R-:W-:Y:S02]  /*06f0*/  UP2UR UR16, UPR, URZ, 0x1 ;  /* 0x000000013f107883 */ /* 0x000fe40008000000 */
[----:B------:R-:W-:Y:S01]  /*0700*/  PLOP3.LUT P0, PT, PT, PT, UP0, 0x40, 0x0 ;  /* 0x000000000000781c */ /* 0x000fe20003f0e808 */
[----:B------:R-:W-:-:S12]  /*0710*/  UIADD3 UR4, UR6, UR4, URZ ;  /* 0x0000000406047290 */ /* 0x000fd8000fffe03f */
[----:B------:R-:W-:Y:S05]  /*0720*/  @P0 BRA `(.L_x_985) ;  /* 0x0000012000000947 */ /* 0x000fea0003800000 */
[----:B------:R-:W-:Y:S01]  /*0730*/  ISETP.LT.AND P0, PT, RZ, UR6, PT ;  /* 0x00000006ff007c0c */ /* 0x000fe2000bf01270 */
[----:B------:R-:W-:-:S12]  /*0740*/  UIADD3 UR8, UR6, -0x1, URZ ;  /* 0xffffffff06087890 */ /* 0x000fd8000fffe03f */
        /* <DEDUP_REMOVED lines=8> */
.L_x_986:
[----:B------:R-:W-:Y:S02]  /*07d0*/  UISETP.NE.AND UP0, UPT, UR5, 0x1, UPT ;  /* 0x000000010500788c */ /* 0x000fe4000bf05270 */
[----:B------:R-:W-:Y:S02]  /*07e0*/  ULDC.64 UR6, c[0x0][0x330] ;  /* 0x0000cc0000067ab9 */ /* 0x000fe40000000a00 */
[----:B------:R-:W-:-:S07]  /*07f0*/  UIMAD.WIDE.U32 UR10, UR8, UR6, URZ ;  /* 0x00000006080a72a5 */ /* 0x000fce000f8e003f */
[----:B------:R-:W-:Y:S02]  /*0800*/  @UP0 USHF.R.U32.HI UR8, URZ, UR7, UR11 ;  /* 0x000000073f080299 */ /* 0x000fe4000801160b */
.L_x_987:
[----:B------:R-:W-:Y:S02]  /*0810*/  ULDC UR6, c[0x0][0x32c] ;  /* 0x0000cb0000067ab9 */ /* 0x000fe40000000800 */
[----:B------:R-:W-:-:S04]  /*0820*/  UIMAD UR6, UR8, UR5, UR6 ;  /* 0x00000005080672a4 */ /* 0x000fc8000f8e0206 */
[----:B------:R-:W-:-:S04]  /*0830*/  UISETP.LT.AND UP0, UPT, UR4, UR6, UPT ;  /* 0x000000060400728c */ /* 0x000fc8000bf01270 */
[----:B------:R-:W-:Y:S02]  /*0840*/  USEL UR4, UR4, UR6, UP0 ;  /* 0x0000000604047287 */ /* 0x000fe40008000000 */
.L_x_985:
[----:B------:R-:W-:Y:S02]  /*0850*/  UISETP.NE.AND UP0, UPT, UR17, URZ, UPT ;  /* 0x0000003f1100728c */ /* 0x000fe4000bf05270 */
[----:B------:R-:W-:Y:S02]  /*0860*/  UIADD3 UR18, UR9, 0x2f, URZ ;  /* 0x0000002f09127890 */ /* 0x000fe4000fffe03f */
[----:B------:R-:W-:Y:S02]  /*0870*/  UIADD3 UR10, UR4, 0x2f, URZ ;  /* 0x0000002f040a7890 */ /* 0x000fe4000fffe03f */
[----:B------:R-:W-:Y:S02]  /*0880*/  ULDC.64 UR6, c[0x0][0x2c8] ;  /* 0x0000b20000067ab9 */ /* 0x000fe40000000a00 */
[----:B------:R-:W-:Y:S02]  /*0890*/  UISETP.GE.AND UP1, UPT, UR5, 0x1, UPT ;  /* 0x000000010500788c */ /* 0x000fe4000bf26270 */
[----:B------:R-:W-:-:S02]  /*08a0*/  UIMAD.WIDE.U32 UR12, UR23, UR6, URZ ;  /* 0x00000006170c72a5 */ /* 0x000fc4000f8e003f */
[----:B------:R-:W-:Y:S02]  /*08b0*/  UIMAD.WIDE UR18, UR18, 0x2aaaaaab, URZ ;  /* 0x2aaaaaab121278a5 */ /* 0x000fe4000f8e023f */
[----:B------:R-:W-:Y:S01]  /*08c0*/  UIMAD.WIDE UR10, UR10, 0x2aaaaaab, URZ ;  /* 0x2aaaaaab0a0a78a5 */ /* 0x000fe2000f8e023f */
[----:B------:R-:W-:Y:S01]  /*08d0*/  PLOP3.LUT P0, PT, PT, PT, UP1, 0x40, 0x0 ;  /* 0x000000000000781c */ /* 0x000fe20003f0e818 */
[----:B------:R-:W-:Y:S02]  /*08e0*/  UMOV UR4, UR23 ;  /* 0x0000001700047c82 */ /* 0x000fe40008000000 */
[----:B------:R-:W-:Y:S02]  /*08f0*/  @UP0 USHF.R.U32.HI UR4, URZ, UR7, UR13 ;  /* 0x000000073f040299 */ /* 0x000fe4000801160d */
[----:B------:R-:W-:Y:S02]  /*0900*/  USHF.R.U32.HI UR7, URZ, 0x1f, UR19 ;  /* 0x0000001f3f077899 */ /* 0x000fe40008011613 */
[----:B------:R-:W-:-:S02]  /*0910*/  USHF.R.U32.HI UR13, URZ, 0x1f, UR11 ;  /* 0x0000001f3f0d7899 */ /* 0x000fc4000801160b */
[----:B------:R-:W-:Y:S02]  /*0920*/  UIADD3 UR22, UR9, -UR15, URZ ;  /* 0x8000000f09167290 */ /* 0x000fe4000fffe03f */
[----:B------:R-:W-:Y:S02]  /*0930*/  ULEA.HI.SX32 UR7, UR19, UR7, 0x1d ;  /* 0x0000000713077291 */ /* 0x000fe4000f8fea3f */
[----:B------:R-:W-:Y:S02]  /*0940*/  ULEA.HI.SX32 UR13, UR11, UR13, 0x1d ;  /* 0x0000000d0b0d7291 */ /* 0x000fe4000f8fea3f */
[----:B------:R-:W-:Y:S02]  /*0950*/  UIADD3 UR4, UR22, UR4, URZ ;  /* 0x0000000416047290 */ /* 0x000fe4000fffe03f */
[----:B------:R-:W-:Y:S02]  /*0960*/  UISETP.LT.AND UP0, UPT, UR7, UR13, UPT ;  /* 0x0000000d0700728c */ /* 0x000fe4000bf01270 */
[----:B------:R-:W-:-:S02]  /*0970*/  ULDC UR6, c[0x0][0x324] ;  /* 0x0000c90000067ab9 */ /* 0x000fc40000000800 */
[----:B------:R-:W-:Y:S02]  /*0980*/  UIADD3 UR6, UR4, -UR6, URZ ;  /* 0x8000000604067290 */ /* 0x000fe4000fffe03f */
[----:B------:R-:W-:Y:S01]  /*0990*/  USEL UR13, UR7, UR13, UP0 ;  /* 0x0000000d070d7287 */ /* 0x000fe20008000000 */
[----:B------:R-:W-:Y:S05]  /*09a0*/  @P0 BRA `(.L_x_988) ;  /* 0x0000013000000947 */ /* 0x000fea0003800000 */
[----:B------:R-:W-:Y:S02]  /*09b0*/  UMOV UR7, UR4 ;  /* 0x0000000400077c82 */ /* 0x000fe40008000000 */
[----:B------:R-:W-:-:S06]  /*09c0*/  UISETP.GT.AND UP0, UPT, UR7, -0x1, UPT ;  /* 0xffffffff0700788c */ /* 0x000fcc000bf04270 */
[----:B------:R-:W-:-:S13]  /*09d0*/  PLOP3.LUT P0, PT, PT, PT, UP0, 0x80, 0x0 ;  /* 0x000000000000781c */ /* 0x000fda0003f0f008 */
[----:B------:R-:W-:Y:S05]  /*09e0*/  @P0 BRA `(.L_x_989) ;  /* 0x0000007000000947 */ /* 0x000fea0003800000 */
[----:B------:R-:W-:Y:S02]  /*09f0*/  UISETP.NE.AND UP0, UPT, UR5, 0x1, UPT ;  /* 0x000000010500788c */ /* 0x000fe4000bf05270 */
[----:B------:R-:W-:Y:S02]  /*0a00*/  ULOP3.LUT UR7, URZ, UR7, URZ, 0x33, !UPT ;  /* 0x000000073f077292 */ /* 0x000fe4000f8e333f */
[----:B------:R-:W-:Y:S02]  /*0a10*/  ULDC.64 UR4, c[0x0][0x330] ;  /* 0x0000cc0000047ab9 */ /* 0x000fe40000000a00 */
[----:B------:R-:W-:-:S05]  /*0a20*/  UIMAD.WIDE.U32 UR10, UR7, UR4, URZ ;  /* 0x00000004070a72a5 */ /* 0x000fca000f8e003f */
[----:B------:R-:W-:-:S04]  /*0a30*/  @UP0 USHF.R.U32.HI UR7, URZ, UR5, UR11 ;  /* 0x000000053f070299 */ /* 0x000fc8000801160b */
[----:B------:R-:W-:Y:S01]  /*0a40*/  ULOP3.LUT UR7, URZ, UR7, URZ, 0x33, !UPT ;  /* 0x000000073f077292 */ /* 0x000fe2000f8e333f */
[----:B------:R-:W-:Y:S05]  /*0a50*/  BRA `(.L_x_990) ;  /* 0x0000004000007947 */ /* 0x000fea0003800000 */
.L_x_989:
[----:B------:R-:W-:-:S03]  /*0a60*/  UISETP.NE.AND UP0, UPT, UR5, 0x1, UPT ;  /* 0x000000010500788c */ /* 0x000fc6000bf05270 */
[----:B------:R-:W-:Y:S02]  /*0a70*/  ULDC.64 UR4, c[0x0][0x330] ;  /* 0x0000cc0000047ab9 */ /* 0x000fe40000000a00 */
[----:B------:R-:W-:-:S06]  /*0a80*/  UIMAD.WIDE.U32 UR10, UR7, UR4, URZ ;  /* 0x00000004070a72a5 */ /* 0x000fcc000f8e003f */
[----:B------:R-:W-:Y:S02]  /*0a90*/  @UP0 USHF.R.U32.HI UR7, URZ, UR5, UR11 ;  /* 0x000000053f070299 */ /* 0x000fe4000801160b */
.L_x_990:
[----:B------:R-:W-:Y:S02]  /*0aa0*/  ULDC UR4, c[0x0][0x32c] ;  /* 0x0000cb0000047ab9 */ /* 0x000fe40000000800 */
[----:B------:R-:W-:-:S04]  /*0ab0*/  UIMAD UR4, UR7, UR4, URZ ;  /* 0x00000004070472a4 */ /* 0x000fc8000f8e023f */
[----:B------:R-:W-:-:S04]  /*0ac0*/  UISETP.LT.AND UP0, UPT, UR6, UR4, UPT ;  /* 0x000000040600728c */ /* 0x000fc8000bf01270 */
[----:B------:R-:W-:-:S04]  /*0ad0*/  USEL UR6, UR6, UR4, !UP0 ;  /* 0x0000000406067287 */ /* 0x000fc8000c000000 */
.L_x_988:
[----:B------:R-:W-:Y:S01]  /*0ae0*/  UIMAD.WIDE UR4, UR6, 0x2aaaaaab, URZ ;  /* 0x2aaaaaab060478a5 */ /* 0x000fe2000f8e023f */
[----:B------:R-:W-:Y:S01]  /*0af0*/  PLOP3.LUT P0, PT, PT, PT, PT, 0x80, 0x0 ;  /* 0x000000000000781c */ /* 0x000fe20003f0f070 */
[----:B------:R-:W-:Y:S01]  /*0b00*/  CS2R R14, SRZ ;  /* 0x00000000000e7805 */ /* 0x000fe2000001ff00 */
[----:B------:R-:W-:Y:S01]  /*0b10*/  IMAD.MOV.U32 R126, RZ, RZ, RZ ;  /* 0x000000ffff7e7224 */ /* 0x000fe200078e00ff */
[----:B------:R-:W-:Y:S01]  /*0b20*/  USHF.R.U32.HI UR4, URZ, 0x1f, UR5 ;  /* 0x0000001f3f047899 */ /* 0x000fe20008011605 */
[----:B------:R-:W-:Y:S01]  /*0b30*/  CS2R R124, SRZ ;  /* 0x00000000007c7805 */ /* 0x000fe2000001ff00 */
[----:B------:R-:W-:Y:S01]  /*0b40*/  CS2R R130, SRZ ;  /* 0x0000000000827805 */ /* 0x000fe2000001ff00 */
[----:B------:R-:W-:Y:S01]  /*0b50*/  CS2R R128, SRZ ;  /* 0x0000000000807805 */ /* 0x000fe2000001ff00 */
[----:B------:R-:W-:Y:S01]  /*0b60*/  ULEA.HI.SX32 UR4, UR5, UR4, 0x1d ;  /* 0x0000000405047291 */ /* 0x000fe2000f8fea3f */
[----:B------:R-:W-:Y:S01]  /*0b70*/  CS2R R16, SRZ ;  /* 0x0000000000107805 */ /* 0x000fe2000001ff00 */
[----:B------:R-:W-:Y:S01]  /*0b80*/  IMAD.MOV.U32 R122, RZ, RZ, RZ ;  /* 0x000000ffff7a7224 */ /* 0x000fe200078e00ff */
[----:B------:R-:W-:Y:S01]  /*0b90*/  CS2R R120, SRZ ;  /* 0x0000000000787805 */ /* 0x000fe2000001ff00 */
[----:B------:R-:W-:Y:S01]  /*0ba0*/  UISETP.LT.AND UP0, UPT, URZ, UR4, UPT ;  /* 0x000000043f00728c */ /* 0x000fe2000bf01270 */
[----:B------:R-:W-:Y:S01]  /*0bb0*/  CS2R R118, SRZ ;  /* 0x0000000000767805 */ /* 0x000fe2000001ff00 */
[----:B------:R-:W-:Y:S01]  /*0bc0*/  CS2R R116, SRZ ;  /* 0x0000000000747805 */ /* 0x000fe2000001ff00 */
[----:B------:R-:W-:Y:S01]  /*0bd0*/  MOV R110, RZ ;  /* 0x000000ff006e7202 */ /* 0x000fe20000000f00 */
[----:B------:R-:W-:Y:S01]  /*0be0*/  USEL UR8, URZ, UR4, !UP0 ;  /* 0x000000043f087287 */ /* 0x000fe2000c000000 */
[----:B------:R-:W-:Y:S01]  /*0bf0*/  CS2R R18, SRZ ;  /* 0x0000000000127805 */ /* 0x000fe2000001ff00 */
[----:B------:R-:W-:Y:S01]  /*0c00*/  IMAD.MOV.U32 R108, RZ, RZ, RZ ;  /* 0x000000ffff6c7224 */ /* 0x000fe200078e00ff */
[----:B------:R-:W-:Y:S01]  /*0c10*/  MOV R114, RZ ;  /* 0x000000ff00727202 */ /* 0x000fe20000000f00 */
[----:B------:R-:W-:Y:S01]  /*0c20*/  UISETP.GT.AND UP0, UPT, UR13, UR8, UPT ;  /* 0x000000080d00728c */ /* 0x000fe2000bf04270 */
[----:B------:R-:W-:Y:S01]  /*0c30*/  CS2R R112, SRZ ;  /* 0x0000000000707805 */ /* 0x000fe2000001ff00 */
[----:B------:R-:W-:Y:S01]  /*0c40*/  CS2R R20, SRZ ;  /* 0x0000000000147805 */ /* 0x000fe2000001ff00 */
[----:B------:R-:W-:Y:S01]  /*0c50*/  IMAD.MOV.U32 R106, RZ, RZ, RZ ;  /* 0x000000ffff6a7224 */ /* 0x000fe200078e00ff */
[----:B------:R-:W-:Y:S01]  /*0c60*/  CS2R R22, SRZ ;  /* 0x0000000000167805 */ /* 0x000fe2000001ff00 */
[----:B------:R-:W-:Y:S01]  /*0c70*/  MOV R104, RZ ;  /* 0x000000ff00687202 */ /* 0x000fe20000000f00 */
[----:B------:R-:W-:Y:S01]  /*0c80*/  IMAD.MOV.U32 R102, RZ, RZ, RZ ;  /* 0x000000ffff667224 */ /* 0x000fe200078e00ff */
[----:B------:R-:W-:Y:S01]  /*0c90*/  PLOP3.LUT P1, PT, PT, PT, UP0, 0x80, 0x0 ;  /* 0x000000000000781c */ /* 0x000fe20003f2f008 */
        /* <DEDUP_REMOVED lines=41> */
[----:B------:R-:W-:Y:S01]  /*0f30*/  IMAD.MOV.U32 R176, RZ, RZ, RZ ;  /* 0x000000ffffb07224 */ /* 0x000fe200078e00ff */
[----:B------:R-:W-:Y:S01]  /*0f40*/  CS2R R170, SRZ ;  /* 0x0000000000aa7805 */ /* 0x000fe2000001ff00 */
[----:B------:R-:W-:Y:S01]  /*0f50*/  CS2R R54, SRZ ;  /* 0x0000000000367805 */ /* 0x000fe2000001ff00 */
        /* <DEDUP_REMOVED lines=20> */
[----:B------:R-:W-:-:S03]  /*10a0*/  UISETP.NE.AND UP0, UPT, UR17, URZ, UPT ;  /* 0x0000003f1100728c */ /* 0x000fc6000bf05270 */
[----:B------:R-:W-:-:S13]  /*10b0*/  ISETP.NE.AND.EX P2, PT, RZ, c[0x0][0x344], PT, P2 ;  /* 0x0000d100ff007a0c */ /* 0x000fda0003f45320 */
[----:B------:R-:W-:-:S05]  /*10c0*/  @P2 IMAD.WIDE R2, R52, R9, c[0x0][0x340] ;  /* 0x0000d00034022625 */ /* 0x000fca00078e0209 */
[----:B------:R1:W2:Y:S01]  /*10d0*/  @P2 LDG.E R21, [R2.64] ;  /* 0x0000001402152981 */ /* 0x0002a2000c1e1900 */
[----:B------:R-:W-:Y:S01]  /*10e0*/  SHF.R.S32.HI R122, RZ, 0x1f, R123 ;  /* 0x0000001fff7a7819 */ /* 0x000fe2000001147b */
[----:B------:R-:W-:Y:S01]  /*10f0*/  ULDC UR4, c[0x0][0x2c4] ;  /* 0x0000b10000047ab9 */ /* 0x000fe20000000800 */
[----:B------:R-:W-:Y:S01]  /*1100*/  SHF.R.S32.HI R0, RZ, 0x1f, R6 ;  /* 0x0000001fff007819 */ /* 0x000fe20000011406 */
[----:B------:R-:W3:Y:S01]  /*1110*/  S2R R17, SR_CTAID.Y ;  /* 0x0000000000117919 */ /* 0x000ee20000002600 */
[----:B------:R-:W-:Y:S01]  /*1120*/  PLOP3.LUT P1, PT, PT, PT, UP0, 0x80, 0x0 ;  /* 0x000000000000781c */ /* 0x000fe20003f2f008 */
[----:B------:R-:W-:Y:S01]  /*1130*/  UIMAD UR4, UR15, UR4, URZ ;  /* 0x000000040f0472a4 */ /* 0x000fe2000f8e023f */
[----:B------:R-:W-:Y:S01]  /*1140*/  SHF.R.S32.HI R19, RZ, 0x1f, R52 ;  /* 0x0000001fff137819 */ /* 0x000fe20000011434 */
[----:B------:R-:W-:Y:S01]  /*1150*/  IMAD R0, R0, c[0x0][0x178], RZ ;  /* 0x00005e0000007a24 */ /* 0x000fe200078e02ff */
[----:B------:R-:W-:Y:S01]  /*1160*/  LEA.HI R27, R122, R123, RZ, 0x4 ;  /* 0x0000007b7a1b7211 */ /* 0x000fe200078f20ff */
[----:B------:R-:W-:Y:S01]  /*1170*/  BSSY B0, `(.L_x_992) ;  /* 0x0000077000007945 */ /* 0x000fe20003800000 */
[----:B------:R-:W-:Y:S01]  /*1180*/  SEL R10, R19, RZ, !P6 ;  /* 0x000000ff130a7207 */ /* 0x000fe20007000000 */
[----:B------:R-:W-:Y:S01]  /*1190*/  IMAD R0, R6, c[0x0][0x17c], R0 ;  /* 0x00005f0006007a24 */ /* 0x000fe200078e0200 */
[----:B------:R-:W-:-:S03]  /*11a0*/  MOV R24, 0x20 ;  /* 0x0000002000187802 */ /* 0x000fc60000000f00 */
[----:B------:R-:W-:Y:S01]  /*11b0*/  IMAD R10, R10, c[0x0][0x1c0], RZ ;  /* 0x000070000a0a7a24 */ /* 0x000fe200078e02ff */
[----:B-1----:R-:W-:Y:S02]  /*11c0*/  LEA.HI R2, R122, R123, RZ, 0x3 ;  /* 0x0000007b7a027211 */ /* 0x002fe400078f18ff */
[----:B---3--:R-:W-:Y:S02]  /*11d0*/  SHF.R.S32.HI R16, RZ, 0x1f, R17 ;  /* 0x0000001fff107819 */ /* 0x008fe40000011411 */
[----:B------:R-:W-:Y:S02]  /*11e0*/  SHF.R.S32.HI R20, RZ, 0x3, R2 ;  /* 0x00000003ff147819 */ /* 0x000fe40000011402 */
[----:B------:R-:W-:Y:S01]  /*11f0*/  LOP3.LUT R2, R2, 0xfffffff8, RZ, 0xc0, !PT ;  /* 0xfffffff802027812 */ /* 0x000fe200078ec0ff */
[----:B------:R-:W-:Y:S02]  /*1200*/  IMAD R8, R16, c[0x0][0x1b8], RZ ;  /* 0x00006e0010087a24 */ /* 0x000fe400078e02ff */
[----:B------:R-:W-:-:S02]  /*1210*/  IMAD.SHL.U32 R4, R20, 0x40, RZ ;  /* 0x0000004014047824 */ /* 0x000fc400078e00ff */
[----:B------:R-:W-:Y:S02]  /*1220*/  IMAD.IADD R25, R123, 0x1, -R2 ;  /* 0x000000017b197824 */ /* 0x000fe400078e0a02 */
[----:B------:R-:W-:Y:S01]  /*1230*/  IMAD.WIDE.U32 R2, R6, c[0x0][0x178], RZ ;  /* 0x00005e0006027a25 */ /* 0x000fe200078e00ff */
[----:B------:R-:W-:-:S03]  /*1240*/  LOP3.LUT R4, R4, 0x1c0, RZ, 0xc0, !PT ;  /* 0x000001c004047812 */ /* 0x000fc600078ec0ff */
[----:B------:R-:W-:Y:S01]  /*1250*/  IMAD.SHL.U32 R12, R25, 0x8, RZ ;  /* 0x00000008190c7824 */ /* 0x000fe200078e00ff */
[----:B------:R-:W-:Y:S01]  /*1260*/  IADD3 R3, R3, R0, RZ ;  /* 0x0000000003037210 */ /* 0x000fe20007ffe0ff */
[----:B------:R-:W-:Y:S02]  /*1270*/  IMAD R9, R25, 0x10, R20 ;  /* 0x0000001019097824 */ /* 0x000fe400078e0214 */
[C---:B------:R-:W-:Y:S01]  /*1280*/  IMAD R8, R17.reuse, c[0x0][0x1bc], R8 ;  /* 0x00006f0011087a24 */ /* 0x040fe200078e0208 */
[----:B------:R-:W-:Y:S01]  /*1290*/  LOP3.LUT R0, R4, 0x38, R12, 0xf8, !PT ;  /* 0x0000003804007812 */ /* 0x000fe200078ef80c */
[----:B------:R-:W-:Y:S01]  /*12a0*/  IMAD.WIDE.U32 R2, R17, c[0x0][0x1b8], R2 ;  /* 0x00006e0011027a25 */ /* 0x000fe200078e0002 */
[----:B------:R-:W-:Y:S02]  /*12b0*/  SHF.R.U32.HI R4, RZ, 0x3, R4 ;  /* 0x00000003ff047819 */ /* 0x000fe40000011604 */
[----:B------:R-:W-:Y:S01]  /*12c0*/  IADD3 R5, R12, 0x40, RZ ;  /* 0x000000400c057810 */ /* 0x000fe20007ffe0ff */
[----:B------:R-:W-:Y:S01]  /*12d0*/  IMAD.IADD R3, R3, 0x1, R8 ;  /* 0x0000000103037824 */ /* 0x000fe200078e0208 */
[----:B------:R-:W-:-:S02]  /*12e0*/  LOP3.LUT R22, R0, R4, RZ, 0x3c, !PT ;  /* 0x0000000400167212 */ /* 0x000fc400078e3cff */
[----:B------:R-:W-:Y:S02]  /*12f0*/  SHF.R.S32.HI R4, RZ, 0x1f, R7 ;  /* 0x0000001fff047819 */ /* 0x000fe40000011407 */
[----:B------:R-:W-:Y:S02]  /*1300*/  IADD3 R0, P0, R7, R20, RZ ;  /* 0x0000001407007210 */ /* 0x000fe40007f1e0ff */
[----:B------:R-:W-:Y:S02]  /*1310*/  IADD3 R9, R9, UR23, RZ ;  /* 0x0000001709097c10 */ /* 0x000fe4000fffe0ff */
[----:B------:R-:W-:Y:S02]  /*1320*/  LEA.HI.X.SX32 R4, R20, R4, 0x1, P0 ;  /* 0x0000000414047211 */ /* 0x000fe400000f0eff */
[----:B------:R-:W-:Y:S01]  /*1330*/  PLOP3.LUT P0, PT, PT, PT, UP0, 0x80, 0x0 ;  /* 0x000000000000781c */ /* 0x000fe20003f0f008 */
[----:B------:R-:W-:Y:S01]  /*1340*/  @P1 IMAD.HI.U32 R11, R9, c[0x0][0x2c8], RZ ;  /* 0x0000b200090b1a27 */ /* 0x000fe200078e00ff */
[----:B------:R-:W-:-:S02]  /*1350*/  ISETP.GE.AND P3, PT, R5, c[0x0][0x1d4], PT ;  /* 0x0000750005007a0c */ /* 0x000fc40003f66270 */
[----:B------:R-:W-:Y:S01]  /*1360*/  SHF.R.S32.HI R13, RZ, 0x1f, R12 ;  /* 0x0000001fff0d7819 */ /* 0x000fe2000001140c */
[----:B------:R-:W-:Y:S01]  /*1370*/  IMAD R5, R4, c[0x0][0x1e0], RZ ;  /* 0x0000780004057a24 */ /* 0x000fe200078e02ff */
[----:B------:R-:W-:Y:S01]  /*1380*/  SEL R8, R52, RZ, !P6 ;  /* 0x000000ff34087207 */ /* 0x000fe20007000000 */
[----:B------:R-:W-:Y:S01]  /*1390*/  IMAD R4, R4, c[0x0][0x208], RZ ;  /* 0x0000820004047a24 */ /* 0x000fe200078e02ff */
[----:B------:R-:W-:Y:S01]  /*13a0*/  ISETP.GE.AND P4, PT, R12, c[0x0][0x1d4], PT ;  /* 0x000075000c007a0c */ /* 0x000fe20003f86270 */
[C---:B------:R-:W-:Y:S02]  /*13b0*/  IMAD R14, R0.reuse, c[0x0][0x1e4], R5 ;  /* 0x00007900000e7a24 */ /* 0x040fe400078e0205 */
[C---:B------:R-:W-:Y:S02]  /*13c0*/  IMAD R15, R0.reuse, c[0x0][0x20c], R4 ;  /* 0x00008300000f7a24 */ /* 0x040fe400078e0204 */
[----:B------:R-:W-:-:S04]  /*13d0*/  IMAD.WIDE.U32 R6, R0, c[0x0][0x1e0], R12 ;  /* 0x0000780000067a25 */ /* 0x000fc800078e000c */
[----:B------:R-:W-:Y:S01]  /*13e0*/  IMAD.WIDE.U32 R4, R0, c[0x0][0x208], R12 ;  /* 0x0000820000047a25 */ /* 0x000fe200078e000c */
[----:B------:R-:W-:Y:S02]  /*13f0*/  MOV R0, R9 ;  /* 0x0000000900007202 */ /* 0x000fe40000000f00 */
[----:B------:R-:W-:Y:S01]  /*1400*/  @P0 SHF.R.U32.HI R0, RZ, c[0x0][0x2cc], R11 ;  /* 0x0000b300ff000a19 */ /* 0x000fe2000001160b */
[C---:B------:R-:W-:Y:S02]  /*1410*/  IMAD R11, R8.reuse, c[0x0][0x1c4], R10 ;  /* 0x00007100080b7a24 */ /* 0x040fe400078e020a */
[----:B------:R-:W-:Y:S01]  /*1420*/  IMAD.WIDE.U32 R2, R8, c[0x0][0x1c0], R2 ;  /* 0x0000700008027a25 */ /* 0x000fe200078e0002 */
[----:B------:R-:W-:Y:S02]  /*1430*/  IADD3 R10, -R0, RZ, RZ ;  /* 0x000000ff000a7210 */ /* 0x000fe40007ffe1ff */
[----:B------:R-:W-:Y:S01]  /*1440*/  SHF.R.S32.HI R8, RZ, 0x1f, R0 ;  /* 0x0000001fff087819 */ /* 0x000fe20000011400 */
[----:B------:R-:W-:-:S02]  /*1450*/  IMAD.IADD R3, R3, 0x1, R11 ;  /* 0x0000000103037824 */ /* 0x000fc400078e020b */
        /* <DEDUP_REMOVED lines=9> */
[----:B------:R-:W-:Y:S02]  /*14f0*/  IMAD.IADD R0, R123, 0x1, -R9 ;  /* 0x000000017b007824 */ /* 0x000fe400078e0a09 */
[----:B------:R-:W-:Y:S02]  /*1500*/  IMAD R11, R11, c[0x0][0x1a8], RZ ;  /* 0x00006a000b0b7a24 */ /* 0x000fe400078e02ff */
[----:B------:R-:W-:-:S04]  /*1510*/  IMAD.WIDE.U32 R8, R17, c[0x0][0x1e8], R6 ;  /* 0x00007a0011087a25 */ /* 0x000fc800078e0006 */
[----:B------:R-:W-:-:S04]  /*1520*/  IMAD.WIDE.U32 R6, R17, c[0x0][0x210], R4 ;  /* 0x0000840011067a25 */ /* 0x000fc800078e0004 */
[C---:B------:R-:W-:Y:S02]  /*1530*/  IMAD R14, R16.reuse, c[0x0][0x1e8], RZ ;  /* 0x00007a00100e7a24 */ /* 0x040fe400078e02ff */
[----:B------:R-:W-:Y:S01]  /*1540*/  IMAD R15, R16, c[0x0][0x210], RZ ;  /* 0x00008400100f7a24 */ /* 0x000fe200078e02ff */
[----:B------:R-:W-:Y:S01]  /*1550*/  SHF.R.S32.HI R16, RZ, 0x1f, R0 ;  /* 0x0000001fff107819 */ /* 0x000fe20000011400 */
[C---:B------:R-:W-:Y:S02]  /*1560*/  IMAD R11, R10.reuse, c[0x0][0x1ac], R11 ;  /* 0x00006b000a0b7a24 */ /* 0x040fe400078e020b */
[----:B------:R-:W-:Y:S01]  /*1570*/  IMAD.WIDE.U32 R4, R10, c[0x0][0x1a8], R2 ;  /* 0x00006a000a047a25 */ /* 0x000fe200078e0002 */
[----:B------:R-:W-:Y:S02]  /*1580*/  LEA.HI R26, R16, R0, RZ, 0x3 ;  /* 0x00000000101a7211 */ /* 0x000fe400078f18ff */
[----:B------:R-:W-:Y:S01]  /*1590*/  IADD3 R16, R20, UR23, RZ ;  /* 0x0000001714107c10 */ /* 0x000fe2000fffe0ff */
[----:B------:R-:W-:Y:S01]  /*15a0*/  IMAD R14, R17, c[0x0][0x1ec], R14 ;  /* 0x00007b00110e7a24 */ /* 0x000fe200078e020e */
[----:B------:R-:W-:Y:S01]  /*15b0*/  IADD3 R2, R5, R11, RZ ;  /* 0x0000000b05027210 */ /* 0x000fe20007ffe0ff */
[----:B------:R-:W-:Y:S01]  /*15c0*/  IMAD R15, R17, c[0x0][0x214], R15 ;  /* 0x00008500110f7a24 */ /* 0x000fe200078e020f */
[----:B------:R-:W-:Y:S01]  /*15d0*/  LEA R18, P0, R4, c[0x0][0x160], 0x1 ;  /* 0x0000580004127a11 */ /* 0x000fe200078008ff */
[----:B------:R-:W-:Y:S01]  /*15e0*/  IMAD.IADD R9, R9, 0x1, R14 ;  /* 0x0000000109097824 */ /* 0x000fe200078e020e */
[----:B------:R-:W-:Y:S01]  /*15f0*/  LOP3.LUT R10, R26, 0xfffffff8, RZ, 0xc0, !PT ;  /* 0xfffffff81a0a7812 */ /* 0x000fe200078ec0ff */
[----:B------:R-:W-:Y:S01]  /*1600*/  IMAD.IADD R7, R7, 0x1, R15 ;  /* 0x0000000107077824 */ /* 0x000fe200078e020f */
[----:B------:R-:W-:Y:S01]  /*1610*/  LEA.HI.X R17, R4, c[0x0][0x164], R2, 0x1, P0 ;  /* 0x0000590004117a11 */ /* 0x000fe200000f0c02 */
[----:B------:R-:W-:Y:S01]  /*1620*/  IMAD.SHL.U32 R15, R25, 0x8, RZ ;  /* 0x00000008190f7824 */ /* 0x000fe200078e00ff */
[----:B------:R-:W-:Y:S01]  /*1630*/  LEA.HI R14, R122, R123, RZ, 0x6 ;  /* 0x0000007b7a0e7211 */ /* 0x000fe200078f30ff */
[----:B------:R-:W-:Y:S01]  /*1640*/  IMAD.IADD R23, R0, 0x1, -R10 ;  /* 0x0000000100177824 */ /* 0x000fe200078e0a0a */
[----:B------:R1:W3:Y:S02]  /*1650*/  SHFL.IDX PT, R4, R18, RZ, 0x181f ;  /* 0x00181fff12047589 */ /* 0x0002e400000e0000 */
[----:B------:R-:W-:Y:S01]  /*1660*/  ISETP.GE.AND P6, PT, R15, c[0x0][0x198], PT ;  /* 0x000066000f007a0c */ /* 0x000fe20003fc6270 */
[----:B------:R-:W-:Y:S01]  /*1670*/  IMAD.SHL.U32 R14, R14, 0x8, RZ ;  /* 0x000000080e0e7824 */ /* 0x000fe200078e00ff */
[----:B------:R1:W4:Y:S04]  /*1680*/  SHFL.IDX PT, R5, R17, RZ, 0x181f ;  /* 0x00181fff11057589 */ /* 0x00032800000e0000 */
[----:B------:R-:W-:-:S02]  /*1690*/  LOP3.LUT R14, R22, 0xfffffe00, R14, 0xf8, !PT ;  /* 0xfffffe00160e7812 */ /* 0x000fc400078ef80e */
[--C-:B--2---:R-:W-:Y:S01]  /*16a0*/  @P2 SHF.R.S32.HI R3, RZ, 0x1f, R21.reuse ;  /* 0x0000001fff032819 */ /* 0x104fe20000011415 */
[----:B------:R-:W-:Y:S01]  /*16b0*/  @P2 IMAD.MOV.U32 R2, RZ, RZ, R21 ;  /* 0x000000ffff022224 */ /* 0x000fe200078e0015 */
[----:B------:R-:W-:Y:S01]  /*16c0*/  @!P2 MOV R2, R52 ;  /* 0x000000340002a202 */ /* 0x000fe20000000f00 */
[----:B------:R-:W-:Y:S01]  /*16d0*/  @!P2 IMAD.MOV.U32 R3, RZ, RZ, R19 ;  /* 0x000000ffff03a224 */ /* 0x000fe200078e0013 */
[----:B------:R-:W-:Y:S01]  /*16e0*/  IADD3 R19, R15, 0x40, RZ ;  /* 0x000000400f137810 */ /* 0x000fe20007ffe0ff */
[----:B------:R-:W-:Y:S01]  /*16f0*/  IMAD.MOV.U32 R21, RZ, RZ, 0x10 ;  /* 0x00000010ff157424 */ /* 0x000fe200078e00ff */
[----:B------:R-:W-:Y:S02]  /*1700*/  SEL R0, R2, RZ, !P5 ;  /* 0x000000ff02007207 */ /* 0x000fe40006800000 */
[----:B------:R-:W-:Y:S02]  /*1710*/  SEL R2, R3, RZ, !P5 ;  /* 0x000000ff03027207 */ /* 0x000fe40006800000 */
[----:B------:R-:W-:Y:S01]  /*1720*/  ISETP.GE.AND P5, PT, R16, UR4, PT ;  /* 0x0000000410007c0c */ /* 0x000fe2000bfa6270 */
[----:B------:R-:W-:Y:S01]  /*1730*/  IMAD.WIDE.U32 R30, R0, c[0x0][0x1f0], R8 ;  /* 0x00007c00001e7a25 */ /* 0x000fe200078e0008 */
[----:B------:R-:W-:-:S03]  /*1740*/  ISETP.GE.AND P0, PT, R19, c[0x0][0x198], PT ;  /* 0x0000660013007a0c */ /* 0x000fc60003f06270 */
[C---:B------:R-:W-:Y:S01]  /*1750*/  IMAD R3, R2.reuse, c[0x0][0x1f0], RZ ;  /* 0x00007c0002037a24 */ /* 0x040fe200078e02ff */
[----:B------:R1:W-:Y:S01]  /*1760*/  STL.64 [R1+0x38], R30 ;  /* 0x0000381e01007387 */ /* 0x0003e20000100a00 */
[----:B------:R-:W-:Y:S01]  /*1770*/  IMAD R2, R2, c[0x0][0x218], RZ ;  /* 0x0000860002027a24 */ /* 0x000fe200078e02ff */
[----:B------:R-:W-:Y:S01]  /*1780*/  R2P PR, R23, 0x6 ;  /* 0x0000000617007804 */ /* 0x000fe20000000000 */
[C---:B------:R-:W-:Y:S02]  /*1790*/  IMAD R11, R0.reuse, c[0x0][0x1f4], R3 ;  /* 0x00007d00000b7a24 */ /* 0x040fe400078e0203 */
[C---:B------:R-:W-:Y:S02]  /*17a0*/  IMAD R10, R0.reuse, c[0x0][0x21c], R2 ;  /* 0x00008700000a7a24 */ /* 0x040fe400078e0202 */
[----:B------:R-:W-:Y:S01]  /*17b0*/  IMAD.WIDE.U32 R74, R0, c[0x0][0x218], R6 ;  /* 0x00008600004a7a25 */ /* 0x000fe200078e0006 */
[----:B------:R-:W-:Y:S02]  /*17c0*/  IADD3 R33, R31, R11, RZ ;  /* 0x0000000b1f217210 */ /* 0x000fe40007ffe0ff */
[----:B------:R-:W-:Y:S01]  /*17d0*/  SEL R3, R21, 0xfffffff0, !P1 ;  /* 0xfffffff015037807 */ /* 0x000fe20004800000 */
[----:B------:R-:W-:Y:S01]  /*17e0*/  IMAD.IADD R29, R75, 0x1, R10 ;  /* 0x000000014b1d7824 */ /* 0x000fe200078e020a */
[----:B------:R1:W-:Y:S01]  /*17f0*/  STL.64 [R1+0x40], R74 ;  /* 0x0000404a01007387 */ /* 0x0003e20000100a00 */
[----:B------:R-:W-:-:S03]  /*1800*/  SEL R2, R24, 0xffffffe0, !P2 ;  /* 0xffffffe018027807 */ /* 0x000fc60005000000 */
[----:B------:R1:W-:Y:S04]  /*1810*/  STL [R1+0x24], R29 ;  /* 0x0000241d01007387 */ /* 0x0003e80000100800 */
[----:B------:R1:W-:Y:S01]  /*1820*/  STL [R1+0x34], R33 ;  /* 0x0000342101007387 */ /* 0x0003e20000100800 */
[----:B------:R-:W-:Y:S05]  /*1830*/  @P5 BRA `(.L_x_993) ;  /* 0x000000a000005947 */ /* 0x000fea0003800000 */
[----:B---34-:R-:W-:Y:S02]  /*1840*/  SHF.R.S32.HI R0, RZ, 0x1f, R19 ;  /* 0x0000001fff007819 */ /* 0x018fe40000011413 */
[C---:B------:R-:W-:Y:S02]  /*1850*/  LEA R6, P1, R15.reuse, R4, 0x1 ;  /* 0x000000040f067211 */ /* 0x040fe400078208ff */
[----:B------:R-:W-:Y:S02]  /*1860*/  LEA.HI R0, R0, R19, RZ, 0x3 ;  /* 0x0000001300007211 */ /* 0x000fe400078f18ff */
[----:B------:R-:W-:-:S02]  /*1870*/  LEA.HI.X R7, R15, R5, R13, 0x1, P1 ;  /* 0x000000050f077211 */ /* 0x000fc400008f0c0d */
[----:B------:R-:W-:Y:S01]  /*1880*/  LOP3.LUT R8, R0, 0xfffffff8, RZ, 0xc0, !PT ;  /* 0xfffffff800087812 */ /* 0x000fe200078ec0ff */
[----:B------:R-:W-:-:S04]  /*1890*/  IMAD.SHL.U32 R0, R14, 0x2, RZ ;  /* 0x000000020e007824 */ /* 0x000fc800078e00ff */
[----:B------:R-:W-:Y:S01]  /*18a0*/  IMAD.WIDE R4, R8, 0x2, R4 ;  /* 0x0000000208047825 */ /* 0x000fe200078e0204 */
[----:B------:R-:W-:Y:S01]  /*18b0*/  @!PT LDS RZ, [RZ] ;  /* 0x00000000fffff984 */ /* 0x000fe20000000800 */
[----:B------:R2:W-:Y:S04]  /*18c0*/  LDGSTS.E.BYPASS.LTC128B.128 [R0+0x8080], [R6.64], !P6 ;  /* 0x0808000006007fae */ /* 0x0005e8000f101d54 */
[----:B------:R2:W-:Y:S02]  /*18d0*/  LDGSTS.E.BYPASS.LTC128B.128 [R0+0xc080], [R4.64], !P0 ;  /* 0x0c08000004007fae */ /* 0x0005e4000c101d54 */
.L_x_993:
[----:B---34-:R-:W-:Y:S05]  /*18e0*/  BSYNC B0 ;  /* 0x0000000000007941 */ /* 0x018fea0003800000 */
.L_x_992:
[----:B--2---:R-:W-:Y:S01]  /*18f0*/  IADD3 R0, R16, 0x10, RZ ;  /* 0x0000001010007810 */ /* 0x004fe20007ffe0ff */
[----:B------:R2:W3:Y:S01]  /*1900*/  SHFL.IDX PT, R5, R17, 0x1, 0x181f ;  /* 0x00381f0011057f89 */ /* 0x0004e200000e0000 */
[----:B------:R-:W-:Y:S02]  /*1910*/  BSSY B0, `(.L_x_994) ;  /* 0x000000e000007945 */ /* 0x000fe40003800000 */
[----:B------:R-:W-:Y:S01]  /*1920*/  ISETP.GE.AND P1, PT, R0, UR4, PT ;  /* 0x0000000400007c0c */ /* 0x000fe2000bf26270 */
[----:B------:R2:W4:-:S12]  /*1930*/  SHFL.IDX PT, R4, R18, 0x1, 0x181f ;  /* 0x00381f0012047f89 */ /* 0x00051800000e0000 */
[----:B------:R-:W-:Y:S05]  /*1940*/  @P1 BRA `(.L_x_995) ;  /* 0x000000a000001947 */ /* 0x000fea0003800000 */
[----:B------:R-:W-:Y:S02]  /*1950*/  SHF.R.S32.HI R0, RZ, 0x1f, R19 ;  /* 0x0000001fff007819 */ /* 0x000fe40000011413 */
[C---:B----4-:R-:W-:Y:S02]  /*1960*/  LEA R6, P1, R15.reuse, R4, 0x1 ;  /* 0x000000040f067211 */ /* 0x050fe400078208ff */
        /* <DEDUP_REMOVED lines=8> */
.L_x_995:
[----:B------:R-:W-:Y:S05]  /*19f0*/  BSYNC B0 ;  /* 0x0000000000007941 */ /* 0x000fea0003800000 */
.L_x_994:
[----:B---3--:R-:W-:Y:S01]  /*1a00*/  IADD3 R0, R16, 0x20, RZ ;  /* 0x0000002010007810 */ /* 0x008fe20007ffe0ff */
[----:B------:R3:W1:Y:S01]  /*1a10*/  SHFL.IDX PT, R5, R17, 0x2, 0x181f ;  /* 0x00581f0011057f89 */ /* 0x00066200000e0000 */
[----:B------:R-:W-:Y:S02]  /*1a20*/  BSSY B0, `(.L_x_996) ;  /* 0x000000e000007945 */ /* 0x000fe40003800000 */
[----:B------:R-:W-:Y:S01]  /*1a30*/  ISETP.GE.AND P1, PT, R0, UR4, PT ;  /* 0x0000000400007c0c */ /* 0x000fe2000bf26270 */
[----:B----4-:R3:W4:-:S12]  /*1a40*/  SHFL.IDX PT, R4, R18, 0x2, 0x181f ;  /* 0x00581f0012047f89 */ /* 0x01071800000e0000 */
[----:B------:R-:W-:Y:S05]  /*1a50*/  @P1 BRA `(.L_x_997) ;  /* 0x000000a000001947 */ /* 0x000fea0003800000 */
[----:B------:R-:W-:Y:S02]  /*1a60*/  SHF.R.S32.HI R0, RZ, 0x1f, R19 ;  /* 0x0000001fff007819 */ /* 0x000fe40000011413 */
[C---:B----4-:R-:W-:Y:S02]  /*1a70*/  LEA R6, P1, R15.reuse, R4, 0x1 ;  /* 0x000000040f067211 */ /* 0x050fe400078208ff */
        /* <DEDUP_REMOVED lines=8> */
.L_x_997:
[----:B------:R-:W-:Y:S05]  /*1b00*/  BSYNC B0 ;  /* 0x0000000000007941 */ /* 0x000fea0003800000 */
.L_x_996:
[----:B-1----:R-:W-:Y:S01]  /*1b10*/  IADD3 R0, R16, 0x30, RZ ;  /* 0x0000003010007810 */ /* 0x002fe20007ffe0ff */
[----:B------:R1:W2:Y:S01]  /*1b20*/  SHFL.IDX PT, R5, R17, 0x3, 0x181f ;  /* 0x00781f0011057f89 */ /* 0x0002a200000e0000 */
[----:B------:R-:W-:Y:S02]  /*1b30*/  BSSY B0, `(.L_x_998) ;  /* 0x000000e000007945 */ /* 0x000fe40003800000 */
[----:B------:R-:W-:Y:S01]  /*1b40*/  ISETP.GE.AND P1, PT, R0, UR4, PT ;  /* 0x0000000400007c0c */ /* 0x000fe2000bf26270 */
[----:B----4-:R1:W4:-:S12]  /*1b50*/  SHFL.IDX PT, R4, R18, 0x3, 0x181f ;  /* 0x00781f0012047f89 */ /* 0x01031800000e0000 */
[----:B------:R-:W-:Y:S05]  /*1b60*/  @P1 BRA `(.L_x_999) ;  /* 0x000000a000001947 */ /* 0x000fea0003800000 */
[----:B------:R-:W-:Y:S02]  /*1b70*/  SHF.R.S32.HI R0, RZ, 0x1f, R19 ;  /* 0x0000001fff007819 */ /* 0x000fe40000011413 */
[C---:B----4-:R-:W-:Y:S02]  /*1b80*/  LEA R6, P1, R15.reuse, R4, 0x1 ;  /* 0x000000040f067211 */ /* 0x050fe400078208ff */
        /* <DEDUP_REMOVED lines=8> */
.L_x_999:
[----:B------:R-:W-:Y:S05]  /*1c10*/  BSYNC B0 ;  /* 0x0000000000007941 */ /* 0x000fea0003800000 */
.L_x_998:
[----:B--2---:R-:W-:Y:S01]  /*1c20*/  IADD3 R0, R16, 0x40, RZ ;  /* 0x0000004010007810 */ /* 0x004fe20007ffe0ff */
        /* <DEDUP_REMOVED lines=15> */
.L_x_1001:
[----:B------:R-:W-:Y:S05]  /*1d20*/  BSYNC B0 ;  /* 0x0000000000007941 */ /* 0x000fea0003800000 */
.L_x_1000:
        /* <DEDUP_REMOVED lines=16> */
.L_x_1003:
[----:B------:R-:W-:Y:S05]  /*1e30*/  BSYNC B0 ;  /* 0x0000000000007941 */ /* 0x000fea0003800000 */
.L_x_1002:
        /* <DEDUP_REMOVED lines=16> */
.L_x_1005:
[----:B------:R-:W-:Y:S05]  /*1f40*/  BSYNC B0 ;  /* 0x0000000000007941 */ /* 0x000fea0003800000 */
.L_x_1004:
[----:B-1----:R-:W-:Y:S01]  /*1f50*/  IADD3 R0, R16, 0x70, RZ ;  /* 0x0000007010007810 */ /* 0x002fe20007ffe0ff */
[----:B----4-:R-:W1:Y:S01]  /*1f60*/  SHFL.IDX PT, R4, R18, 0x7, 0x181f ;  /* 0x00f81f0012047f89 */ /* 0x010e6200000e0000 */
[----:B------:R-:W-:Y:S01]  /*1f70*/  UMOV UR25, 0x30 ;  /* 0x0000003000197882 */ /* 0x000fe20000000000 */
[----:B------:R-:W-:Y:S01]  /*1f80*/  IMAD.SHL.U32 R243, R14, 0x2, RZ ;  /* 0x000000020ef37824 */ /* 0x000fe200078e00ff */
[----:B------:R-:W-:Y:S01]  /*1f90*/  ISETP.GE.AND P1, PT, R0, UR4, PT ;  /* 0x0000000400007c0c */ /* 0x000fe2000bf26270 */
[----:B------:R-:W4:Y:S01]  /*1fa0*/  SHFL.IDX PT, R5, R17, 0x7, 0x181f ;  /* 0x00f81f0011057f89 */ /* 0x000f2200000e0000 */
[----:B------:R-:W-:Y:S01]  /*1fb0*/  UIMAD UR24, UR13, -0x30, UR25 ;  /* 0xffffffd00d1878a4 */ /* 0x000fe2000f8e0219 */
[----:B------:R-:W-:Y:S01]  /*1fc0*/  IMAD.MOV.U32 R124, RZ, RZ, R32 ;  /* 0x000000ffff7c7224 */ /* 0x000fe200078e0020 */
[----:B------:R-:W-:Y:S01]  /*1fd0*/  ULDC.64 UR4, c[0x0][0x1e0] ;  /* 0x0000780000047ab9 */ /* 0x000fe20000000a00 */
[----:B------:R-:W-:Y:S01]  /*1fe0*/  IMAD.MOV.U32 R125, RZ, RZ, R33 ;  /* 0x000000ffff7d7224 */ /* 0x000fe200078e0021 */
[----:B------:R-:W-:Y:S01]  /*1ff0*/  UIMAD.WIDE.U32 UR28, UR25, UR4, URZ ;  /* 0x00000004191c72a5 */ /* 0x000fe2000f8e003f */
[----:B------:R-:W-:Y:S01]  /*2000*/  IMAD.MOV.U32 R124, RZ, RZ, R30 ;  /* 0x000000ffff7c7224 */ /* 0x000fe200078e001e */
[----:B------:R-:W-:Y:S01]  /*2010*/  UIMAD UR25, UR25, UR5, URZ ;  /* 0x00000005191972a4 */ /* 0x000fe2000f8e023f */
[----:B------:R-:W-:Y:S01]  /*2020*/  IMAD.U32 R119, RZ, RZ, UR24 ;  /* 0x00000018ff777e24 */ /* 0x000fe2000f8e00ff */
[----:B------:R-:W-:Y:S01]  /*2030*/  UIADD3 UR14, UR13, -0x1, URZ ;  /* 0xffffffff0d0e7890 */ /* 0x000fe2000fffe03f */
[----:B------:R-:W-:Y:S01]  /*2040*/  SHF.R.S32.HI R11, RZ, 0x4, R27 ;  /* 0x00000004ff0b7819 */ /* 0x000fe2000001141b */
[----:B------:R-:W-:Y:S01]  /*2050*/  UIADD3 UR25, UR29, UR25, URZ ;  /* 0x000000191d197290 */ /* 0x000fe2000fffe03f */
[----:B------:R-:W-:Y:S01]  /*2060*/  @!P1 SHF.R.S32.HI R0, RZ, 0x1f, R19 ;  /* 0x0000001fff009819 */ /* 0x000fe20000011413 */
[----:B------:R-:W-:Y:S01]  /*2070*/  IMAD.U32 R8, RZ, RZ, UR28 ;  /* 0x0000001cff087e24 */ /* 0x000fe2000f8e00ff */
[----:B------:R-:W-:Y:S01]  /*2080*/  IADD3 R24, R119, UR9, -R20 ;  /* 0x0000000977187c10 */ /* 0x000fe2000fffe814 */
[----:B------:R-:W-:Y:S01]  /*2090*/  USHF.R.S32.HI UR11, URZ, 0x1f, UR14 ;  /* 0x0000001f3f0b7899 */ /* 0x000fe2000801140e */
[----:B------:R-:W-:Y:S01]  /*20a0*/  @!P1 LEA.HI R0, R0, R19, RZ, 0x3 ;  /* 0x0000001300009211 */ /* 0x000fe200078f18ff */
[----:B------:R-:W-:Y:S01]  /*20b0*/  UIMAD UR6, UR25, UR14, URZ ;  /* 0x0000000e190672a4 */ /* 0x000fe2000f8e023f */
[----:B------:R-:W-:Y:S01]  /*20c0*/  ISETP.GE.AND P5, PT, R24, 0x11, PT ;  /* 0x000000111800780c */ /* 0x000fe20003fa6270 */
[----:B------:R-:W-:Y:S01]  /*20d0*/  IMAD.MOV.U32 R118, RZ, RZ, R8 ;  /* 0x000000ffff767224 */ /* 0x000fe200078e0008 */
[C---:B-1----:R-:W-:Y:S01]  /*20e0*/  @!P1 LEA R6, P2, R15.reuse, R4, 0x1 ;  /* 0x000000040f069211 */ /* 0x042fe200078408ff */
[----:B------:R-:W-:Y:S01]  /*20f0*/  UIMAD UR6, UR11, UR28, UR6 ;  /* 0x0000001c0b0672a4 */ /* 0x000fe2000f8e0206 */
[----:B------:R-:W-:Y:S01]  /*2100*/  @!P1 LOP3.LUT R0, R0, 0xfffffff8, RZ, 0xc0, !PT ;  /* 0xfffffff800009812 */ /* 0x000fe200078ec0ff */
[----:B------:R-:W-:Y:S01]  /*2110*/  IMAD.U32 R9, RZ, RZ, UR29 ;  /* 0x0000001dff097e24 */ /* 0x000fe2000f8e00ff */
[----:B----4-:R-:W-:Y:S01]  /*2120*/  @!P1 LEA.HI.X R7, R15, R5, R13, 0x1, P2 ;  /* 0x000000050f079211 */ /* 0x010fe200010f0c0d */
[----:B------:R-:W-:Y:S01]  /*2130*/  UIMAD.WIDE.U32 UR18, UR4, 0x20, URZ ;  /* 0x00000020041278a5 */ /* 0x000fe2000f8e003f */
[----:B------:R-:W-:Y:S01]  /*2140*/  ISETP.GE.AND P2, PT, R24, 0x21, PT ;  /* 0x000000211800780c */ /* 0x000fe20003f46270 */
[----:B------:R-:W-:Y:S01]  /*2150*/  @!P1 IMAD.WIDE R4, R0, 0x2, R4 ;  /* 0x0000000200049825 */ /* 0x000fe200078e0204 */
[----:B------:R-:W-:Y:S01]  /*2160*/  USHF.L.U32 UR10, UR5, 0x5, URZ ;  /* 0x00000005050a7899 */ /* 0x000fe2000800063f */
[----:B------:R-:W-:Y:S01]  /*2170*/  @!PT LDS RZ, [RZ] ;  /* 0x00000000fffff984 */ /* 0x000fe20000000800 */
[----:B------:R1:W-:Y:S01]  /*2180*/  @!P1 LDGSTS.E.BYPASS.LTC128B.128 [R243+0xb880], [R6.64], !P6 ;  /* 0x0b88000006f39fae */ /* 0x0003e2000f101d54 */
[----:B------:R-:W-:Y:S01]  /*2190*/  ISETP.GE.AND P6, PT, R24, 0x1, PT ;  /* 0x000000011800780c */ /* 0x000fe20003fc6270 */
[----:B------:R-:W-:Y:S01]  /*21a0*/  IMAD.U32 R9, RZ, RZ, UR5 ;  /* 0x00000005ff097e24 */ /* 0x000fe2000f8e00ff */
[----:B------:R-:W-:Y:S01]  /*21b0*/  UIADD3 UR10, UR19, UR10, URZ ;  /* 0x0000000a130a7290 */ /* 0x000fe2000fffe03f */
[----:B------:R4:W-:Y:S01]  /*21c0*/  @!P1 LDGSTS.E.BYPASS.LTC128B.128 [R243+0xf880], [R4.64], !P0 ;  /* 0x0f88000004f39fae */ /* 0x0009e2000c101d54 */
[----:B------:R-:W-:Y:S01]  /*21d0*/  LEA.HI R12, R27, R11, RZ, 0x1 ;  /* 0x0000000b1b0c7211 */ /* 0x000fe200078f08ff */
[----:B------:R-:W-:Y:S01]  /*21e0*/  IMAD.MOV.U32 R72, RZ, RZ, R28 ;  /* 0x000000ffff487224 */ /* 0x000fe200078e001c */
[----:B------:R-:W-:Y:S01]  /*21f0*/  LEA.HI R121, R122, R123, RZ, 0x5 ;  /* 0x0000007b7a797211 */ /* 0x000fe200078f28ff */
[----:B------:R-:W0:Y:S01]  /*2200*/  LDGDEPBAR ;  /* 0x00000000000079af */ /* 0x000e220000000000 */
[----:B------:R-:W-:Y:S01]  /*2210*/  IMAD.MOV.U32 R73, RZ, RZ, R29 ;  /* 0x000000ffff497224 */ /* 0x000fe200078e001d */
[----:B------:R-:W-:Y:S01]  /*2220*/  UISETP.GT.AND UP0, UPT, UR14, UR8, UPT ;  /* 0x000000080e00728c */ /* 0x000fe2000bf04270 */
[----:B------:R-:W-:Y:S01]  /*2230*/  SHF.R.S32.HI R120, RZ, 0x5, R121 ;  /* 0x00000005ff787819 */ /* 0x000fe20000011479 */
[----:B------:R-:W-:Y:S01]  /*2240*/  IMAD.MOV.U32 R72, RZ, RZ, R74 ;  /* 0x000000ffff487224 */ /* 0x000fe200078e004a */
[----:B------:R-:W-:Y:S04]  /*2250*/  STL.64 [R1+0x30], R124 ;  /* 0x0000307c01007387 */ /* 0x000fe80000100a00 */
[----:B------:R-:W-:Y:S01]  /*2260*/  STL.64 [R1+0x20], R72 ;  /* 0x0000204801007387 */ /* 0x000fe20000100a00 */
[----:B-1----:R-:W-:-:S02]  /*2270*/  IMAD.U32 R6, RZ, RZ, UR4 ;  /* 0x00000004ff067e24 */ /* 0x002fc4000f8e00ff */
[----:B----4-:R-:W-:-:S05]  /*2280*/  IMAD.WIDE.U32 R4, R118, UR14, R124 ;  /* 0x0000000e76047c25 */ /* 0x010fca000f8e007c */
[----:B------:R-:W-:Y:S01]  /*2290*/  IADD3 R0, R5, UR6, RZ ;  /* 0x0000000605007c10 */ /* 0x000fe2000fffe0ff */
[----:B------:R-:W-:Y:S01]  /*22a0*/  ULDC.64 UR6, c[0x0][0x208] ;  /* 0x0000820000067ab9 */ /* 0x000fe20000000a00 */
[----:B------:R-:W-:Y:S01]  /*22b0*/  BAR.SYNC.DEFER_BLOCKING 0x0 ;  /* 0x0000000000007b1d */ /* 0x000fe20000010000 */
[----:B------:R-:W-:Y:S01]  /*22c0*/  @P5 LEA R7, P0, R6, R4, 0x4 ;  /* 0x0000000406075211 */ /* 0x000fe200078020ff */
[----:B------:R-:W-:Y:S01]  /*22d0*/  UIMAD UR11, UR11, UR6, URZ ;  /* 0x000000060b0b72a4 */ /* 0x000fe2000f8e023f */
[----:B------:R-:W-:Y:S01]  /*22e0*/  @P6 LEA R8, P1, R4, c[0x0][0x1c8], 0x1 ;  /* 0x0000720004086a11 */ /* 0x000fe200078208ff */
[----:B------:R-:W-:Y:S01]  /*22f0*/  UIMAD.WIDE.U32 UR26, UR14, UR6, URZ ;  /* 0x000000060e1a72a5 */ /* 0x000fe2000f8e003f */
[----:B------:R-:W-:Y:S01]  /*2300*/  @P5 LEA.HI.X R10, R6, R0, R9, 0x4, P0 ;  /* 0x00000000060a5211 */ /* 0x000fe200000f2409 */
[----:B------:R-:W-:Y:S01]  /*2310*/  UIMAD UR11, UR14, UR7, UR11 ;  /* 0x000000070e0b72a4 */ /* 0x000fe2000f8e020b */
[C---:B------:R-:W-:Y:S01]  /*2320*/  @P2 IADD3 R5, P0, R4.reuse, UR18, RZ ;  /* 0x0000001204052c10 */ /* 0x040fe2000ff1e0ff */
[----:B------:R-:W-:Y:S01]  /*2330*/  USHF.L.U32 UR12, UR6, 0x5, URZ ;  /* 0x00000005060c7899 */ /* 0x000fe2000800063f */
[----:B------:R-:W-:-:S02]  /*2340*/  @P6 LEA.HI.X R9, R4, c[0x0][0x1cc], R0, 0x1, P1 ;  /* 0x0000730004096a11 */ /* 0x000fc400008f0c00 */
[----:B------:R-:W-:Y:S02]  /*2350*/  @P5 LEA R6, P1, R7, c[0x0][0x1c8], 0x1 ;  /* 0x0000720007065a11 */ /* 0x000fe400078208ff */
[----:B------:R-:W-:Y:S02]  /*2360*/  @P2 IADD3.X R0, R0, UR10, RZ, P0, !PT ;  /* 0x0000000a00002c10 */ /* 0x000fe400087fe4ff */
[----:B------:R-:W-:Y:S02]  /*2370*/  @P2 LEA R4, P0, R5, c[0x0][0x1c8], 0x1 ;  /* 0x0000720005042a11 */ /* 0x000fe400078008ff */
[----:B------:R-:W-:Y:S02]  /*2380*/  @P5 LEA.HI.X R7, R7, c[0x0][0x1cc], R10, 0x1, P1 ;  /* 0x0000730007075a11 */ /* 0x000fe400008f0c0a */
[----:B------:R-:W-:Y:S01]  /*2390*/  @P2 LEA.HI.X R5, R5, c[0x0][0x1cc], R0, 0x1, P0 ;  /* 0x0000730005052a11 */ /* 0x000fe200000f0c00 */
[----:B------:R-:W-:Y:S01]  /*23a0*/  IMAD.SHL.U32 R0, R25, 0x40, RZ ;  /* 0x0000004019007824 */ /* 0x000fe200078e00ff */
[----:B------:R-:W-:-:S02]  /*23b0*/  LOP3.LUT R10, R12, 0xfffffffe, RZ, 0xc0, !PT ;  /* 0xfffffffe0c0a7812 */ /* 0x000fc400078ec0ff */
[----:B------:R-:W-:Y:S01]  /*23c0*/  LOP3.LUT P0, RZ, R25, 0x2, RZ, 0xc0, !PT ;  /* 0x0000000219ff7812 */ /* 0x000fe2000780c0ff */
[----:B------:R-:W-:Y:S01]  /*23d0*/  @!PT LDS RZ, [RZ] ;  /* 0x00000000fffff984 */ /* 0x000fe20000000800 */
[----:B------:R-:W-:Y:S01]  /*23e0*/  @!PT LDS RZ, [RZ] ;  /* 0x00000000fffff984 */ /* 0x000fe20000000800 */
[----:B------:R-:W-:Y:S01]  /*23f0*/  @!PT LDS RZ, [RZ] ;  /* 0x00000000fffff984 */ /* 0x000fe20000000800 */
[----:B------:R1:W-:Y:S01]  /*2400*/  @P6 LDGSTS.E.BYPASS.LTC128B.128 [R243+0x5080], [R8.64], !P4 ;  /* 0x0508000008f36fae */ /* 0x0003e2000e101d54 */
[----:B------:R-:W-:Y:S01]  /*2410*/  LOP3.LUT R0, R0, 0x1c0, RZ, 0xc0, !PT ;  /* 0x000001c000007812 */ /* 0x000fe200078ec0ff */
[----:B------:R-:W-:Y:S01]  /*2420*/  IMAD.IADD R10, R11, 0x1, -R10 ;  /* 0x000000010b0a7824 */ /* 0x000fe200078e0a0a */
[C---:B------:R-:W-:Y:S01]  /*2430*/  ISETP.LT.OR P1, PT, R24.reuse, 0x1, P4 ;  /* 0x000000011800780c */ /* 0x040fe20002721670 */
[----:B------:R1:W-:Y:S01]  /*2440*/  @P6 LDGSTS.E.BYPASS.LTC128B.128 [R243+0x6880], [R8.64+0x80], !P3 ;  /* 0x0688008008f36fae */ /* 0x0003e2000d901d54 */
[----:B------:R-:W-:-:S03]  /*2450*/  ISETP.LT.OR P6, PT, R24, 0x1, P3 ;  /* 0x000000011800780c */ /* 0x000fc60001fc1670 */
[----:B------:R4:W-:Y:S04]  /*2460*/  @P5 LDGSTS.E.BYPASS.LTC128B.128 [R243+0x5880], [R6.64], !P4 ;  /* 0x0588000006f35fae */ /* 0x0009e8000e101d54 */
[----:B------:R4:W-:Y:S04]  /*2470*/  @P5 LDGSTS.E.BYPASS.LTC128B.128 [R243+0x7080], [R6.64+0x80], !P3 ;  /* 0x0708008006f35fae */ /* 0x0009e8000d901d54 */
[----:B------:R5:W-:Y:S04]  /*2480*/  @P2 LDGSTS.E.BYPASS.LTC128B.128 [R243+0x6080], [R4.64], !P4 ;  /* 0x0608000004f32fae */ /* 0x000be8000e101d54 */
[----:B------:R5:W-:Y:S04]  /*2490*/  @P2 LDGSTS.E.BYPASS.LTC128B.128 [R243+0x7880], [R4.64+0x80], !P3 ;  /* 0x0788008004f32fae */ /* 0x000be8000d901d54 */
[----:B------:R-:W0:Y:S01]  /*24a0*/  LDGDEPBAR ;  /* 0x00000000000079af */ /* 0x000e220000000000 */
[----:B----4-:R-:W-:-:S02]  /*24b0*/  IMAD.SHL.U32 R6, R23, 0x40, RZ ;  /* 0x0000004017067824 */ /* 0x010fc400078e00ff */
[----:B------:R-:W-:-:S05]  /*24c0*/  IMAD.SHL.U32 R7, R20, 0x8, RZ ;  /* 0x0000000814077824 */ /* 0x000fca00078e00ff */
[----:B------:R-:W-:Y:S01]  /*24d0*/  LOP3.LUT R7, R0, 0x8, R7, 0xf8, !PT ;  /* 0x0000000800077812 */ /* 0x000fe200078ef807 */
[----:B-----5:R-:W-:Y:S01]  /*24e0*/  IMAD.SHL.U32 R5, R26, 0x40, RZ ;  /* 0x000000401a057824 */ /* 0x020fe200078e00ff */
[----:B------:R-:W-:-:S04]  /*24f0*/  DEPBAR.LE SB0, 0x1 ;  /* 0x000080400000791a */ /* 0x000fc80000000000 */
[----:B------:R-:W-:Y:S01]  /*2500*/  LOP3.LUT R4, R6, 0x1c0, RZ, 0xc0, !PT ;  /* 0x000001c006047812 */ /* 0x000fe200078ec0ff */
[----:B------:R-:W-:-:S04]  /*2510*/  DEPBAR.LE SB0, 0x0 ;  /* 0x000080000000791a */ /* 0x000fc80000000000 */
[----:B------:R-:W-:Y:S01]  /*2520*/  IMAD.SHL.U32 R6, R10, 0x8, RZ ;  /* 0x000000080a067824 */ /* 0x000fe200078e00ff */
[----:B------:R-:W-:Y:S02]  /*2530*/  LOP3.LUT R117, R5, 0xfffffe00, RZ, 0xc0, !PT ;  /* 0xfffffe0005757812 */ /* 0x000fe400078ec0ff */
[----:B------:R-:W-:Y:S02]  /*2540*/  SHF.R.U32.HI R0, RZ, 0x3, R0 ;  /* 0x00000003ff007819 */ /* 0x000fe40000011600 */
[----:B------:R-:W-:Y:S02]  /*2550*/  LOP3.LUT R5, R4, 0x8, R6, 0xf8, !PT ;  /* 0x0000000804057812 */ /* 0x000fe400078ef806 */
[----:B------:R-:W-:Y:S02]  /*2560*/  SHF.R.U32.HI R4, RZ, 0x3, R4 ;  /* 0x00000003ff047819 */ /* 0x000fe40000011604 */
[----:B------:R-:W-:Y:S02]  /*2570*/  LOP3.LUT R0, R7, R0, RZ, 0x3c, !PT ;  /* 0x0000000007007212 */ /* 0x000fe400078e3cff */
[----:B------:R-:W-:Y:S01]  /*2580*/  LOP3.LUT R116, R5, R4, RZ, 0x3c, !PT ;  /* 0x0000000405747212 */ /* 0x000fe200078e3cff */
[----:B------:R-:W-:-:S02]  /*2590*/  IMAD R4, R120, 0x400, R117 ;  /* 0x0000040078047824 */ /* 0x000fc400078e0275 */
[----:B------:R-:W-:Y:S02]  /*25a0*/  IMAD R0, R10, 0x200, R0 ;  /* 0x000002000a007824 */ /* 0x000fe400078e0200 */
[----:B------:R-:W-:Y:S02]  /*25b0*/  IMAD.IADD R4, R116, 0x1, R4 ;  /* 0x0000000174047824 */ /* 0x000fe400078e0204 */
[----:B------:R-:W-:Y:S01]  /*25c0*/  IMAD.SHL.U32 R224, R0, 0x2, RZ ;  /* 0x0000000200e07824 */ /* 0x000fe200078e00ff */
[----:B------:R-:W-:Y:S01]  /*25d0*/  BAR.SYNC.DEFER_BLOCKING 0x0 ;  /* 0x0000000000007b1d */ /* 0x000fe20000010000 */
[----:B------:R-:W-:-:S03]  /*25e0*/  IMAD.SHL.U32 R231, R4, 0x2, RZ ;  /* 0x0000000204e77824 */ /* 0x000fc600078e00ff */
[C---:B------:R-:W-:Y:S01]  /*25f0*/  IADD3 R0, R224.reuse, 0x5080, RZ ;  /* 0x00005080e0007810 */ /* 0x040fe20007ffe0ff */
[C-C-:B------:R-:W-:Y:S01]  /*2600*/  IMAD R233, R3.reuse, 0x2, R231.reuse ;  /* 0x0000000203e97824 */ /* 0x140fe200078e02e7 */
[----:B------:R-:W-:Y:S01]  /*2610*/  IADD3 R235, R224, 0x50a0, RZ ;  /* 0x000050a0e0eb7810 */ /* 0x000fe20007ffe0ff */
[----:B------:R-:W-:Y:S01]  /*2620*/  IMAD R232, R2, 0x2, R231 ;  /* 0x0000000202e87824 */ /* 0x000fe200078e02e7 */
[----:B------:R-:W-:Y:S01]  /*2630*/  @P0 IADD3 R235, R0, -0x20, RZ ;  /* 0xffffffe000eb0810 */ /* 0x000fe20007ffe0ff */
[----:B------:R-:W-:Y:S02]  /*2640*/  IMAD R234, R2, 0x2, R233 ;  /* 0x0000000202ea7824 */ /* 0x000fe400078e02e9 */
[----:B------:R-:W-:Y:S01]  /*2650*/  IMAD R236, R3, 0x2, R232 ;  /* 0x0000000203ec7824 */ /* 0x000fe200078e02e8 */
[C---:B------:R-:W-:Y:S02]  /*2660*/  IADD3 R241, R235.reuse, 0x800, RZ ;  /* 0x00000800ebf17810 */ /* 0x040fe40007ffe0ff */
[----:B------:R-:W-:-:S02]  /*2670*/  IADD3 R240, R235, 0x1000, RZ ;  /* 0x00001000ebf07810 */ /* 0x000fc40007ffe0ff */
[C---:B------:R-:W-:Y:S02]  /*2680*/  IADD3 R239, R235.reuse, 0x1800, RZ ;  /* 0x00001800ebef7810 */ /* 0x040fe40007ffe0ff */
[C---:B------:R-:W-:Y:S02]  /*2690*/  IADD3 R238, R235.reuse, 0x2000, RZ ;  /* 0x00002000ebee7810 */ /* 0x040fe40007ffe0ff */
[----:B------:R-:W-:Y:S01]  /*26a0*/  IADD3 R237, R235, 0x2800, RZ ;  /* 0x00002800ebed7810 */ /* 0x000fe20007ffe0ff */
[----:B-1----:R-:W-:Y:S04]  /*26b0*/  LDSM.16.M88.4 R8, [R231+0x8080] ;  /* 0x00808000e708783b */ /* 0x002fe80000000200 */
[----:B------:R-:W-:Y:S04]  /*26c0*/  LDSM.16.M88.4 R4, [R231+0xa080] ;  /* 0x00a08000e704783b */ /* 0x000fe80000000200 */
[----:B--23--:R-:W1:Y:S04]  /*26d0*/  LDSM.16.M88.4 R16, [R224+0x5880] ;  /* 0x00588000e010783b */ /* 0x00ce680000000200 */
[----:B------:R-:W2:Y:S04]  /*26e0*/  LDSM.16.M88.4 R12, [R224+0x5080] ;  /* 0x00508000e00c783b */ /* 0x000ea80000000200 */
[----:B------:R-:W3:Y:S04]  /*26f0*/  LDSM.16.M88.4 R20, [R224+0x6080] ;  /* 0x00608000e014783b */ /* 0x000ee80000000200 */
[----:B------:R-:W-:Y:S04]  /*2700*/  LDSM.16.M88.4 R36, [R235] ;  /* 0x00000000eb24783b */ /* 0x000fe80000000200 */
[----:B------:R-:W-:Y:S04]  /*2710*/  LDSM.16.M88.4 R48, [R235+0x1000] ;  /* 0x00100000eb30783b */ /* 0x000fe80000000200 */
[----:B------:R-:W-:Y:S01]  /*2720*/  LDSM.16.M88.4 R40, [R235+0x800] ;  /* 0x00080000eb28783b */ /* 0x000fe20000000200 */
[-C--:B-1----:R-:W-:Y:S08]  /*2730*/  HMMA.16816.F32.BF16 R64, R8, R16.reuse, RZ ;  /* 0x000000100840723c */ /* 0x082ff000000418ff */
[----:B------:R-:W-:Y:S07]  /*2740*/  HMMA.16816.F32.BF16 R44, R4, R16, RZ ;  /* 0x00000010042c723c */ /* 0x000fee00000418ff */
[----:B------:R-:W-:Y:S01]  /*2750*/  IMAD.U32 R16, RZ, RZ, UR26 ;  /* 0x0000001aff107e24 */ /* 0x000fe2000f8e00ff */
[----:B--2---:R-:W-:Y:S01]  /*2760*/  HMMA.16816.F32.BF16 R68, R8, R12, RZ ;  /* 0x0000000c0844723c */ /* 0x004fe200000418ff */
[----:B------:R-:W-:Y:S01]  /*2770*/  UIADD3 UR26, UR27, UR11, URZ ;  /* 0x0000000b1b1a7290 */ /* 0x000fe2000fffe03f */
[----:B------:R-:W-:-:S02]  /*2780*/  IMAD.U32 R17, RZ, RZ, UR27 ;  /* 0x0000001bff117e24 */ /* 0x000fc4000f8e00ff */
[----:B------:R-:W-:Y:S02]  /*2790*/  UMOV UR11, 0x5 ;  /* 0x00000005000b7882 */ /* 0x000fe40000000000 */
[----:B------:R-:W-:Y:S02]  /*27a0*/  UIMAD UR26, UR26, 0x30, URZ ;  /* 0x000000301a1a78a4 */ /* 0x000fe4000f8e023f */
[----:B------:R-:W-:Y:S01]  /*27b0*/  HMMA.16816.F32.BF16 R32, R4, R12, RZ ;  /* 0x0000000c0420723c */ /* 0x000fe200000418ff */
[----:B------:R-:W-:-:S07]  /*27c0*/  USHF.L.U64.HI UR11, UR6, UR11, UR7 ;  /* 0x0000000b060b7299 */ /* 0x000fce0008010207 */
[-C--:B------:R-:W-:Y:S08]  /*27d0*/  HMMA.16816.F32.BF16 R56, R4, R14.reuse, RZ ;  /* 0x0000000e0438723c */ /* 0x080ff000000418ff */
[----:B------:R-:W-:Y:S01]  /*27e0*/  HMMA.16816.F32.BF16 R88, R8, R14, RZ ;  /* 0x0000000e0858723c */ /* 0x000fe200000418ff */
[----:B------:R-:W1:Y:S07]  /*27f0*/  LDSM.16.M88.4 R12, [R233+0xa080] ;  /* 0x00a08000e90c783b */ /* 0x000e6e0000000200 */
[C---:B------:R-:W-:Y:S08]  /*2800*/  HMMA.16816.F32.BF16 R52, R4.reuse, R18, RZ ;  /* 0x000000120434723c */ /* 0x040ff000000418ff */
[C---:B---3--:R-:W-:Y:S08]  /*2810*/  HMMA.16816.F32.BF16 R28, R4.reuse, R20, RZ ;  /* 0x00000014041c723c */ /* 0x048ff000000418ff */
[----:B------:R-:W-:Y:S07]  /*2820*/  HMMA.16816.F32.BF16 R60, R4, R22, RZ ;  /* 0x00000016043c723c */ /* 0x000fee00000418ff */
[----:B------:R-:W-:Y:S01]  /*2830*/  IMAD.WIDE.U32 R6, R16, 0x30, R72 ;  /* 0x0000003010067825 */ /* 0x000fe200078e0048 */
[----:B------:R-:W-:Y:S01]  /*2840*/  HMMA.16816.F32.BF16 R92, R8, R18, RZ ;  /* 0x00000012085c723c */ /* 0x000fe200000418ff */
[----:B------:R-:W2:Y:S03]  /*2850*/  LDSM.16.M88.4 R16, [R233+0x8080] ;  /* 0x00808000e910783b */ /* 0x000ea60000000200 */
[----:B------:R-:W-:-:S02]  /*2860*/  LEA R4, P0, R6, c[0x0][0x1f8], 0x1 ;  /* 0x00007e0006047a11 */ /* 0x000fc400078008ff */
[----:B------:R-:W-:Y:S02]  /*2870*/  IADD3 R0, R7, UR26, RZ ;  /* 0x0000001a07007c10 */ /* 0x000fe4000fffe0ff */
[C---:B------:R-:W-:Y:S02]  /*2880*/  HMMA.16816.F32.BF16 R80, R8.reuse, R20, RZ ;  /* 0x000000140850723c */ /* 0x040fe400000418ff */
[----:B------:R-:W-:Y:S01]  /*2890*/  LEA.HI.X R5, R6, c[0x0][0x1fc], R0, 0x1, P0 ;  /* 0x00007f0006057a11 */ /* 0x000fe200000f0c00 */
[----:B------:R-:W-:Y:S01]  /*28a0*/  IMAD.U32 R0, RZ, RZ, UR12 ;  /* 0x0000000cff007e24 */ /* 0x000fe2000f8e00ff */
[----:B------:R-:W-:Y:S02]  /*28b0*/  IADD3 R6, P2, R4, UR12, RZ ;  /* 0x0000000c04067c10 */ /* 0x000fe4000ff5e0ff */
[----:B------:R-:W-:Y:S01]  /*28c0*/  ISETP.LT.OR P0, PT, R24, 0x11, P4 ;  /* 0x000000111800780c */ /* 0x000fe20002701670 */
[----:B------:R-:W-:Y:S01]  /*28d0*/  @!PT LDS RZ, [RZ] ;  /* 0x00000000fffff984 */ /* 0x000fe20000000800 */
[----:B------:R-:W-:Y:S01]  /*28e0*/  @!PT LDS RZ, [RZ] ;  /* 0x00000000fffff984 */ /* 0x000fe20000000800 */
[----:B------:R-:W-:Y:S01]  /*28f0*/  @!PT LDS RZ, [RZ] ;  /* 0x00000000fffff984 */ /* 0x000fe20000000800 */
[----:B------:R3:W-:Y:S01]  /*2900*/  LDGSTS.E.BYPASS.LTC128B.128 [R243+0x2080], [R4.64], !P1 ;  /* 0x0208000004f37fae */ /* 0x0007e2000c901d54 */
[----:B------:R-:W-:Y:S01]  /*2910*/  HMMA.16816.F32.BF16 R20, R8, R22, RZ ;  /* 0x000000160814723c */ /* 0x000fe200000418ff */
[----:B------:R-:W-:-:S02]  /*2920*/  IADD3.X R7, R5, UR11, RZ, P2, !PT ;  /* 0x0000000b05077c10 */ /* 0x000fc400097fe4ff */
[----:B------:R3:W-:Y:S01]  /*2930*/  LDGSTS.E.BYPASS.LTC128B.128 [R243+0x3880], [R4.64+0x80], !P6 ;  /* 0x0388008004f37fae */ /* 0x0007e2000f101d54 */
[----:B------:R-:W-:Y:S02]  /*2940*/  ISETP.LT.OR P6, PT, R24, 0x11, P3 ;  /* 0x000000111800780c */ /* 0x000fe40001fc1670 */
[----:B------:R-:W-:Y:S02]  /*2950*/  LOP3.LUT P1, RZ, R25, 0x4, RZ, 0xc0, !PT ;  /* 0x0000000419ff7812 */ /* 0x000fe4000782c0ff */
[----:B------:R-:W-:Y:S01]  /*2960*/  IADD3 R8, P5, P2, R0, 0x80, R4 ;  /* 0x0000008000087810 */ /* 0x000fe20007abe004 */
[----:B------:R-:W-:Y:S01]  /*2970*/  IMAD.MOV.U32 R0, RZ, RZ, 0x40 ;  /* 0x00000040ff007424 */ /* 0x000fe200078e00ff */
[----:B-1----:R-:W-:Y:S01]  /*2980*/  HMMA.16816.F32.BF16 R104, R12, R36, R32 ;  /* 0x000000240c68723c */ /* 0x002fe20000041820 */
[----:B------:R1:W-:Y:S01]  /*2990*/  LDGSTS.E.BYPASS.LTC128B.128 [R243+0x2880], [R6.64], !P0 ;  /* 0x0288000006f37fae */ /* 0x0003e2000c101d54 */
[----:B------:R-:W-:Y:S02]  /*29a0*/  IADD3.X R9, RZ, UR11, R5, P5, P2 ;  /* 0x0000000bff097c10 */ /* 0x000fe4000afe4405 */
[----:B------:R-:W-:-:S02]  /*29b0*/  ISETP.LT.OR P5, PT, R24, 0x21, P4 ;  /* 0x000000211800780c */ /* 0x000fc400027a1670 */
[----:B------:R-:W-:Y:S01]  /*29c0*/  ISETP.LT.OR P2, PT, R24, 0x21, P3 ;  /* 0x000000211800780c */ /* 0x000fe20001f41670 */
[----:B------:R4:W-:Y:S01]  /*29d0*/  LDGSTS.E.BYPASS.LTC128B.128 [R243+0x4080], [R8.64], !P6 ;  /* 0x0408000008f37fae */ /* 0x0009e2000f101d54 */
[----:B------:R-:W-:Y:S01]  /*29e0*/  SEL R0, R0, 0xffffffc0, !P1 ;  /* 0xffffffc000007807 */ /* 0x000fe20004800000 */
[C---:B------:R-:W-:Y:S04]  /*29f0*/  HMMA.16816.F32.BF16 R96, R12.reuse, R48, R28 ;  /* 0x000000300c60723c */ /* 0x040fe8000004181c */
[----:B------:R-:W-:Y:S02]  /*2a00*/  IMAD.IADD R230, R224, 0x1, R0 ;  /* 0x00000001e0e67824 */ /* 0x000fe400078e0200 */
[----:B------:R-:W-:Y:S01]  /*2a10*/  IMAD.IADD R229, R0, 0x1, R235 ;  /* 0x0000000100e57824 */ /* 0x000fe200078e02eb */
[----:B------:R-:W-:Y:S01]  /*2a20*/  LOP3.LUT R0, R116, R117, RZ, 0xfc, !PT ;  /* 0x0000007574007212 */ /* 0x000fe200078efcff */
[----:B------:R-:W-:Y:S01]  /*2a30*/  HMMA.16816.F32.BF16 R100, R12, R40, R44 ;  /* 0x000000280c64723c */ /* 0x000fe2000004182c */
[----:B---3--:R-:W-:-:S04]  /*2a40*/  IADD3 R4, P0, R6, UR12, RZ ;  /* 0x0000000c06047c10 */ /* 0x008fc8000ff1e0ff */
[----:B------:R-:W-:-:S03]  /*2a50*/  IADD3.X R5, R7, UR11, RZ, P0, !PT ;  /* 0x0000000b07057c10 */ /* 0x000fc600087fe4ff */
[C---:B------:R-:W-:Y:S01]  /*2a60*/  HMMA.16816.F32.BF16 R84, R12.reuse, R38, R56 ;  /* 0x000000260c54723c */ /* 0x040fe20000041838 */
[----:B------:R-:W-:Y:S01]  /*2a70*/  PLOP3.LUT P0, PT, PT, PT, UP0, 0x80, 0x0 ;  /* 0x000000000000781c */ /* 0x000fe20003f0f008 */
[----:B------:R1:W-:Y:S04]  /*2a80*/  LDGSTS.E.BYPASS.LTC128B.128 [R243+0x3080], [R4.64], !P5 ;  /* 0x0308000004f37fae */ /* 0x0003e8000e901d54 */
[----:B------:R1:W-:Y:S02]  /*2a90*/  LDGSTS.E.BYPASS.LTC128B.128 [R243+0x4880], [R4.64+0x80], !P2 ;  /* 0x0488008004f37fae */ /* 0x0003e4000d101d54 */
[C---:B------:R-:W-:Y:S02]  /*2aa0*/  HMMA.16816.F32.BF16 R76, R12.reuse, R42, R52 ;  /* 0x0000002a0c4c723c */ /* 0x040fe40000041834 */
[----:B----4-:R-:W-:Y:S04]  /*2ab0*/  LDSM.16.M88.4 R8, [R232+0xa080] ;  /* 0x00a08000e808783b */ /* 0x010fe80000000200 */
[----:B------:R-:W3:Y:S02]  /*2ac0*/  LDSM.16.M88.4 R24, [R230+0x5880] ;  /* 0x00588000e618783b */ /* 0x000ee40000000200 */
[----:B------:R-:W-:Y:S02]  /*2ad0*/  HMMA.16816.F32.BF16 R72, R12, R50, R60 ;  /* 0x000000320c48723c */ /* 0x000fe4000004183c */
[----:B------:R-:W4:Y:S04]  /*2ae0*/  LDSM.16.M88.4 R28, [R230+0x5080] ;  /* 0x00508000e61c783b */ /* 0x000f280000000200 */
[----:B------:R-:W5:Y:S02]  /*2af0*/  LDSM.16.M88.4 R32, [R230+0x6080] ;  /* 0x00608000e620783b */ /* 0x000f640000000200 */
[C---:B--2---:R-:W-:Y:S02]  /*2b00*/  HMMA.16816.F32.BF16 R68, R16.reuse, R36, R68 ;  /* 0x000000241044723c */ /* 0x044fe40000041844 */
[----:B------:R-:W2:Y:S04]  /*2b10*/  LDSM.16.M88.4 R12, [R232+0x8080] ;  /* 0x00808000e80c783b */ /* 0x000ea80000000200 */
[----:B------:R-:W-:Y:S02]  /*2b20*/  LDSM.16.M88.4 R60, [R229+0x800] ;  /* 0x00080000e53c783b */ /* 0x000fe40000000200 */
[C---:B------:R-:W-:Y:S02]  /*2b30*/  HMMA.16816.F32.BF16 R64, R16.reuse, R40, R64 ;  /* 0x000000281040723c */ /* 0x040fe40000041840 */
[----:B-1----:R-:W-:Y:S04]  /*2b40*/  LDSM.16.M88.4 R4, [R234+0xa080] ;  /* 0x00a08000ea04783b */ /* 0x002fe80000000200 */
[----:B------:R-:W-:Y:S02]  /*2b50*/  LDSM.16.M88.4 R56, [R229+0x1000] ;  /* 0x00100000e538783b */ /* 0x000fe40000000200 */
[C---:B------:R-:W-:Y:S02]  /*2b60*/  HMMA.16816.F32.BF16 R52, R16.reuse, R48, R80 ;  /* 0x000000301034723c */ /* 0x040fe40000041850 */
[----:B------:R-:W0:Y:S06]  /*2b70*/  LDGDEPBAR ;  /* 0x00000000000079af */ /* 0x000e2c0000000000 */
[C---:B------:R-:W-:Y:S01]  /*2b80*/  HMMA.16816.F32.BF16 R44, R16.reuse, R38, R88 ;  /* 0x00000026102c723c */ /* 0x040fe20000041858 */
[----:B------:R-:W1:Y:S07]  /*2b90*/  LDSM.16.M88.4 R36, [R229] ;  /* 0x00000000e524783b */ /* 0x000e6e0000000200 */
[C---:B------:R-:W-:Y:S08]  /*2ba0*/  HMMA.16816.F32.BF16 R40, R16.reuse, R42, R92 ;  /* 0x0000002a1028723c */ /* 0x040ff0000004185c */
[----:B------:R-:W-:Y:S01]  /*2bb0*/  HMMA.16816.F32.BF16 R48, R16, R50, R20 ;  /* 0x000000321030723c */ /* 0x000fe20000041814 */
[----:B------:R-:W1:Y:S04]  /*2bc0*/  LDSM.16.M88.4 R20, [R234+0x8080] ;  /* 0x00808000ea14783b */ /* 0x000e680000000200 */
[----:B------:R-:W-:Y:S03]  /*2bd0*/  LDSM.16.M88.4 R16, [R231+0xe080] ;  /* 0x00e08000e710783b */ /* 0x000fe60000000200 */
[C---:B---3--:R-:W-:Y:S08]  /*2be0*/  HMMA.16816.F32.BF16 R88, R8.reuse, R26, R76 ;  /* 0x0000001a0858723c */ /* 0x048ff0000004184c */
[C---:B----4-:R-:W-:Y:S08]  /*2bf0*/  HMMA.16816.F32.BF16 R80, R8.reuse, R28, R104 ;  /* 0x0000001c0850723c */ /* 0x050ff00000041868 */
[C---:B------:R-:W-:Y:S08]  /*2c00*/  HMMA.16816.F32.BF16 R92, R8.reuse, R24, R100 ;  /* 0x00000018085c723c */ /* 0x040ff00000041864 */
[C---:B-----5:R-:W-:Y:S08]  /*2c10*/  HMMA.16816.F32.BF16 R96, R8.reuse, R32, R96 ;  /* 0x000000200860723c */ /* 0x060ff00000041860 */
[C---:B------:R-:W-:Y:S08]  /*2c20*/  HMMA.16816.F32.BF16 R84, R8.reuse, R30, R84 ;  /* 0x0000001e0854723c */ /* 0x040ff00000041854 */
[----:B------:R-:W-:Y:S08]  /*2c30*/  HMMA.16816.F32.BF16 R76, R8, R34, R72 ;  /* 0x00000022084c723c */ /* 0x000ff00000041848 */
[C---:B--2---:R-:W-:Y:S08]  /*2c40*/  HMMA.16816.F32.BF16 R8, R12.reuse, R28, R68 ;  /* 0x0000001c0c08723c */ /* 0x044ff00000041844 */
[C---:B------:R-:W-:Y:S01]  /*2c50*/  HMMA.16816.F32.BF16 R68, R12.reuse, R30, R44 ;  /* 0x0000001e0c44723c */ /* 0x040fe2000004182c */
[----:B------:R-:W2:Y:S07]  /*2c60*/  LDSM.16.M88.4 R28, [R224+0x6880] ;  /* 0x00688000e01c783b */ /* 0x000eae0000000200 */
[C---:B------:R-:W-:Y:S08]  /*2c70*/  HMMA.16816.F32.BF16 R104, R12.reuse, R24, R64 ;  /* 0x000000180c68723c */ /* 0x040ff00000041840 */
[C---:B------:R-:W-:Y:S01]  /*2c80*/  HMMA.16816.F32.BF16 R112, R12.reuse, R26, R40 ;  /* 0x0000001a0c70723c */ /* 0x040fe20000041828 */
[----:B------:R-:W3:Y:S07]  /*2c90*/  LDSM.16.M88.4 R24, [R224+0x7080] ;  /* 0x00708000e018783b */ /* 0x000eee0000000200 */
[C---:B------:R-:W-:Y:S01]  /*2ca0*/  HMMA.16816.F32.BF16 R108, R12.reuse, R32, R52 ;  /* 0x000000200c6c723c */ /* 0x040fe20000041834 */
[----:B------:R-:W-:Y:S07]  /*2cb0*/  LDSM.16.M88.4 R52, [R235+0x1800] ;  /* 0x00180000eb34783b */ /* 0x000fee0000000200 */
[----:B------:R-:W-:Y:S01]  /*2cc0*/  HMMA.16816.F32.BF16 R44, R12, R34, R48 ;  /* 0x000000220c2c723c */ /* 0x000fe20000041830 */
[----:B------:R-:W4:Y:S04]  /*2cd0*/  LDSM.16.M88.4 R12, [R224+0x7880] ;  /* 0x00788000e00c783b */ /* 0x000f280000000200 */
[----:B------:R-:W-:Y:S03]  /*2ce0*/  LDSM.16.M88.4 R48, [R235+0x2000] ;  /* 0x00200000eb30783b */ /* 0x000fe60000000200 */
[C---:B-1----:R-:W-:Y:S08]  /*2cf0*/  HMMA.16816.F32.BF16 R40, R4.reuse, R36, R80 ;  /* 0x000000240428723c */ /* 0x042ff00000041850 */
[C---:B------:R-:W-:Y:S08]  /*2d00*/  HMMA.16816.F32.BF16 R64, R4.reuse, R60, R92 ;  /* 0x0000003c0440723c */ /* 0x040ff0000004185c */
[----:B------:R-:W-:Y:S08]  /*2d10*/  HMMA.16816.F32.BF16 R32, R4, R38, R84 ;  /* 0x000000260420723c */ /* 0x000ff00000041854 */
[----:B------:R-:W-:Y:S01]  /*2d20*/  HMMA.16816.F32.BF16 R92, R20, R36, R8 ;  /* 0x00000024145c723c */ /* 0x000fe20000041808 */
[----:B------:R-:W1:Y:S07]  /*2d30*/  LDSM.16.M88.4 R8, [R231+0xc080] ;  /* 0x00c08000e708783b */ /* 0x000e6e0000000200 */
[C---:B------:R-:W-:Y:S08]  /*2d40*/  HMMA.16816.F32.BF16 R72, R4.reuse, R62, R88 ;  /* 0x0000003e0448723c */ /* 0x040ff00000041858 */
[C---:B------:R-:W-:Y:S08]  /*2d50*/  HMMA.16816.F32.BF16 R100, R4.reuse, R56, R96 ;  /* 0x000000380464723c */ /* 0x040ff00000041860 */
[----:B------:R-:W-:Y:S01]  /*2d60*/  HMMA.16816.F32.BF16 R96, R4, R58, R76 ;  /* 0x0000003a0460723c */ /* 0x000fe2000004184c */
[----:B------:R-:W5:Y:S07]  /*2d70*/  LDSM.16.M88.4 R4, [R233+0xe080] ;  /* 0x00e08000e904783b */ /* 0x000f6e0000000200 */
[C---:B------:R-:W-:Y:S01]  /*2d80*/  HMMA.16816.F32.BF16 R84, R20.reuse, R38, R68 ;  /* 0x000000261454723c */ /* 0x040fe20000041844 */
[----:B------:R-:W1:Y:S07]  /*2d90*/  LDSM.16.M88.4 R68, [R235+0x2800] ;  /* 0x00280000eb44783b */ /* 0x000e6e0000000200 */
[C---:B------:R-:W-:Y:S08]  /*2da0*/  HMMA.16816.F32.BF16 R88, R20.reuse, R60, R104 ;  /* 0x0000003c1458723c */ /* 0x040ff00000041868 */
[C---:B------:R-:W-:Y:S08]  /*2db0*/  HMMA.16816.F32.BF16 R104, R20.reuse, R62, R112 ;  /* 0x0000003e1468723c */ /* 0x040ff00000041870 */
[C---:B------:R-:W-:Y:S08]  /*2dc0*/  HMMA.16816.F32.BF16 R108, R20.reuse, R56, R108 ;  /* 0x00000038146c723c */ /* 0x040ff0000004186c */
[----:B------:R-:W-:Y:S01]  /*2dd0*/  HMMA.16816.F32.BF16 R80, R20, R58, R44 ;  /* 0x0000003a1450723c */ /* 0x000fe2000004182c */
[----:B------:R-:W1:Y:S07]  /*2de0*/  LDSM.16.M88.4 R20, [R233+0xc080] ;  /* 0x00c08000e914783b */ /* 0x000e6e0000000200 */
[C---:B--2---:R-:W-:Y:S08]  /*2df0*/  HMMA.16816.F32.BF16 R76, R16.reuse, R28, R40 ;  /* 0x0000001c104c723c */ /* 0x044ff00000041828 */
[C---:B------:R-:W-:Y:S08]  /*2e00*/  HMMA.16816.F32.BF16 R44, R16.reuse, R30, R32 ;  /* 0x0000001e102c723c */ /* 0x040ff00000041820 */
[C---:B---3--:R-:W-:Y:S08]  /*2e10*/  HMMA.16816.F32.BF16 R40, R16.reuse, R24, R64 ;  /* 0x000000181028723c */ /* 0x048ff00000041840 */
[C---:B------:R-:W-:Y:S08]  /*2e20*/  HMMA.16816.F32.BF16 R36, R16.reuse, R26, R72 ;  /* 0x0000001a1024723c */ /* 0x040ff00000041848 */
[----:B----4-:R-:W-:Y:S08]  /*2e30*/  HMMA.16816.F32.BF16 R32, R16, R12, R100 ;  /* 0x0000000c1020723c */ /* 0x010ff00000041864 */
[C---:B-1----:R-:W-:Y:S08]  /*2e40*/  HMMA.16816.F32.BF16 R72, R8.reuse, R28, R92 ;  /* 0x0000001c0848723c */ /* 0x042ff0000004185c */
        /* <DEDUP_REMOVED lines=9> */
[C---:B-----5:R-:W-:Y:S01]  /*2ee0*/  HMMA.16816.F32.BF16 R108, R4.reuse, R48, R40 ;  /* 0x00000030046c723c */ /* 0x060fe20000041828 */
[----:B------:R-:W1:Y:S07]  /*2ef0*/  LDSM.16.M88.4 R40, [R230+0x6880] ;  /* 0x00688000e628783b */ /* 0x000e6e0000000200 */
[C---:B------:R-:W-:Y:S01]  /*2f00*/  HMMA.16816.F32.BF16 R104, R4.reuse, R50, R36 ;  /* 0x000000320468723c */ /* 0x040fe20000041824 */
[----:B------:R-:W2:Y:S07]  /*2f10*/  LDSM.16.M88.4 R36, [R230+0x7080] ;  /* 0x00708000e624783b */ /* 0x000eae0000000200 */
[C---:B------:R-:W-:Y:S01]  /*2f20*/  HMMA.16816.F32.BF16 R100, R4.reuse, R68, R32 ;  /* 0x000000440464723c */ /* 0x040fe20000041820 */
        /* <DEDUP_REMOVED lines=9> */
[----:B------:R-:W-:Y:S07]  /*2fc0*/  LDSM.16.M88.4 R28, [R229+0x1800] ;  /* 0x00180000e51c783b */ /* 0x000fee0000000200 */
[C---:B------:R-:W-:Y:S01]  /*2fd0*/  HMMA.16816.F32.BF16 R60, R20.reuse, R68, R24 ;  /* 0x00000044143c723c */ /* 0x040fe20000041818 */
[----:B------:R-:W-:Y:S07]  /*2fe0*/  LDSM.16.M88.4 R24, [R229+0x2000] ;  /* 0x00200000e518783b */ /* 0x000fee0000000200 */
[----:B------:R-:W-:Y:S01]  /*2ff0*/  HMMA.16816.F32.BF16 R56, R20, R70, R80 ;  /* 0x000000461438723c */ /* 0x000fe20000041850 */
[----:B------:R-:W4:Y:S01]  /*3000*/  LDSM.16.M88.4 R20, [R229+0x2800] ;  /* 0x00280000e514783b */ /* 0x000f220000000200 */
        /* <DEDUP_REMOVED lines=14> */
[C---:B------:R-:W-:Y:S08]  /*30f0*/  HMMA.16816.F32.BF16 R80, R4.reuse, R28, R80 ;  /* 0x0000001c0450723c */ /* 0x040ff00000041850 */
[----:B------:R-:W-:Y:S08]  /*3100*/  HMMA.16816.F32.BF16 R76, R4, R30, R76 ;  /* 0x0000001e044c723c */ /* 0x000ff0000004184c */
[C---:B------:R-:W-:Y:S08]  /*3110*/  HMMA.16816.F32.BF16 R52, R8.reuse, R28, R48 ;  /* 0x0000001c0834723c */ /* 0x040ff00000041830 */
[----:B------:R-:W-:Y:S08]  /*3120*/  HMMA.16816.F32.BF16 R44, R8, R30, R44 ;  /* 0x0000001e082c723c */ /* 0x000ff0000004182c */
        /* <DEDUP_REMOVED lines=12> */
[----:B------:R-:W-:Y:S01]  /*31f0*/  IMAD.WIDE.U32 R8, R118, UR7, R124 ;  /* 0x0000000776087c25 */ /* 0x000fe2000f8e007c */
[----:B------:R-:W-:Y:S02]  /*3200*/  USHF.L.U32 UR7, UR4, 0x5, URZ ;  /* 0x0000000504077899 */ /* 0x000fe4000800063f */
[----:B------:R-:W-:Y:S02]  /*3210*/  UIMAD UR6, UR6, UR28, UR25 ;  /* 0x0000001c060672a4 */ /* 0x000fe4000f8e0219 */
[----:B------:R-:W-:Y:S01]  /*3220*/  LEA R4, P0, R8, c[0x0][0x1c8], 0x1 ;  /* 0x0000720008047a11 */ /* 0x000fe200078008ff */
[----:B------:R-:W-:Y:S01]  /*3230*/  USHF.L.U64.HI UR4, UR4, 0x5, UR5 ;  /* 0x0000000504047899 */ /* 0x000fe20008010205 */
[----:B------:R-:W-:-:S02]  /*3240*/  IMAD.U32 R7, RZ, RZ, UR7 ;  /* 0x00000007ff077e24 */ /* 0x000fc4000f8e00ff */
[----:B------:R-:W-:Y:S02]  /*3250*/  IADD3 R5, R9, UR6, RZ ;  /* 0x0000000609057c10 */ /* 0x000fe4000fffe0ff */
[----:B------:R-:W-:Y:S02]  /*3260*/  IADD3 R6, P5, R4, UR7, RZ ;  /* 0x0000000704067c10 */ /* 0x000fe4000ffbe0ff */
[----:B------:R-:W-:Y:S02]  /*3270*/  LEA.HI.X R5, R8, c[0x0][0x1cc], R5, 0x1, P0 ;  /* 0x0000730008057a11 */ /* 0x000fe400000f0c05 */
[----:B------:R-:W-:Y:S02]  /*3280*/  IADD3 R10, P2, P1, R7, 0x80, R4 ;  /* 0x00000080070a7810 */ /* 0x000fe4000795e004 */
[----:B------:R-:W-:Y:S01]  /*3290*/  IADD3 R8, P0, R6, UR7, RZ ;  /* 0x0000000706087c10 */ /* 0x000fe2000ff1e0ff */
[----:B------:R-:W-:Y:S01]  /*32a0*/  @!PT LDS RZ, [RZ] ;  /* 0x00000000fffff984 */ /* 0x000fe20000000800 */
[----:B------:R-:W-:Y:S01]  /*32b0*/  @!PT LDS RZ, [RZ] ;  /* 0x00000000fffff984 */ /* 0x000fe20000000800 */
[----:B------:R-:W-:Y:S01]  /*32c0*/  @!PT LDS RZ, [RZ] ;  /* 0x00000000fffff984 */ /* 0x000fe20000000800 */
[----:B------:R1:W-:Y:S01]  /*32d0*/  LDGSTS.E.BYPASS.LTC128B.128 [R243+0x5080], [R4.64], !P4 ;  /* 0x0508000004f37fae */ /* 0x0003e2000e101d54 */
[----:B------:R-:W-:-:S02]  /*32e0*/  IADD3.X R7, R5, UR4, RZ, P5, !PT ;  /* 0x0000000405077c10 */ /* 0x000fc4000affe4ff */
[----:B------:R-:W-:Y:S01]  /*32f0*/  IADD3.X R11, RZ, UR4, R5, P2, P1 ;  /* 0x00000004ff0b7c10 */ /* 0x000fe200097e2405 */
[----:B------:R1:W-:Y:S01]  /*3300*/  LDGSTS.E.BYPASS.LTC128B.128 [R243+0x6880], [R4.64+0x80], !P3 ;  /* 0x0688008004f37fae */ /* 0x0003e2000d901d54 */
[----:B------:R-:W-:-:S03]  /*3310*/  IADD3.X R9, R7, UR4, RZ, P0, !PT ;  /* 0x0000000407097c10 */ /* 0x000fc600087fe4ff */
[----:B------:R1:W-:Y:S04]  /*3320*/  LDGSTS.E.BYPASS.LTC128B.128 [R243+0x5880], [R6.64], !P4 ;  /* 0x0588000006f37fae */ /* 0x0003e8000e101d54 */
[----:B------:R1:W-:Y:S04]  /*3330*/  LDGSTS.E.BYPASS.LTC128B.128 [R243+0x7080], [R10.64], !P3 ;  /* 0x070800000af37fae */ /* 0x0003e8000d901d54 */
[----:B------:R1:W-:Y:S04]  /*3340*/  LDGSTS.E.BYPASS.LTC128B.128 [R243+0x6080], [R8.64], !P4 ;  /* 0x0608000008f37fae */ /* 0x0003e8000e101d54 */
[----:B------:R1:W-:Y:S02]  /*3350*/  LDGSTS.E.BYPASS.LTC128B.128 [R243+0x7880], [R8.64+0x80], !P3 ;  /* 0x0788008008f37fae */ /* 0x0003e4000d901d54 */
.L_x_1006:
[----:B-1----:R-:W-:Y:S01]  /*3360*/  FMUL.FTZ R4, R53, c[0x0][0x320] ;  /* 0x0000c80035047a20 */ /* 0x002fe20000410000 */
[----:B------:R-:W-:Y:S01]  /*3370*/  SHF.R.S32.HI R7, RZ, 0x1f, R120 ;  /* 0x0000001fff077819 */ /* 0x000fe20000011478 */
[----:B------:R-:W-:Y:S01]  /*3380*/  FMUL.FTZ R5, R40, c[0x0][0x320] ;  /* 0x0000c80028057a20 */ /* 0x000fe20000410000 */
[----:B------:R-:W-:Y:S01]  /*3390*/  LEA.HI R6, R122, R123, RZ, 0x2 ;  /* 0x0000007b7a067211 */ /* 0x000fe200078f10ff */
[----:B------:R1:W2:Y:S01]  /*33a0*/  MUFU.TANH R49, R4 ;  /* 0x0000000400317308 */ /* 0x0002a20000002400 */
[----:B------:R-:W-:Y:S01]  /*33b0*/  UISETP.NE.AND UP1, UPT, UR17, URZ, UPT ;  /* 0x0000003f1100728c */ /* 0x000fe2000bf25270 */
[----:B------:R-:W-:Y:S01]  /*33c0*/  FMUL.FTZ R10, R36, c[0x0][0x320] ;  /* 0x0000c800240a7a20 */ /* 0x000fe20000410000 */
[----:B------:R-:W-:Y:S01]  /*33d0*/  LOP3.LUT R6, R6, 0xfffffffc, RZ, 0xc0, !PT ;  /* 0xfffffffc06067812 */ /* 0x000fe200078ec0ff */
[----:B------:R-:W-:Y:S01]  /*33e0*/  UIADD3 UR4, UR9, 0x1, UR24 ;  /* 0x0000000109047890 */ /* 0x000fe2000fffe018 */
[----:B------:R-:W0:Y:S01]  /*33f0*/  LDGDEPBAR ;  /* 0x00000000000079af */ /* 0x000e220000000000 */
[----:B------:R-:W-:Y:S01]  /*3400*/  UISETP.NE.AND UP0, UPT, UR16, URZ, UPT ;  /* 0x0000003f1000728c */ /* 0x000fe2000bf05270 */
[----:B------:R-:W-:Y:S01]  /*3410*/  PLOP3.LUT P1, PT, PT, PT, UP1, 0x80, 0x0 ;  /* 0x000000000000781c */ /* 0x000fe20003f2f018 */
[----:B------:R3:W4:Y:S01]  /*3420*/  MUFU.TANH R40, R5 ;  /* 0x0000000500287308 */ /* 0x0007220000002400 */
[----:B------:R-:W-:Y:S01]  /*3430*/  IMAD.IADD R6, R123, 0x1, -R6 ;  /* 0x000000017b067824 */ /* 0x000fe200078e0a06 */
[----:B------:R-:W-:Y:S01]  /*3440*/  PLOP3.LUT P0, PT, PT, PT, UP1, 0x80, 0x0 ;  /* 0x000000000000781c */ /* 0x000fe20003f0f018 */
[----:B------:R-:W-:-:S02]  /*3450*/  ULDC UR14, c[0x0][0x324] ;  /* 0x0000c900000e7ab9 */ /* 0x000fc40000000800 */
[----:B------:R-:W-:Y:S01]  /*3460*/  ULOP3.LUT UR14, URZ, UR14, URZ, 0x33, !UPT ;  /* 0x0000000e3f0e7292 */ /* 0x000fe2000f8e333f */
[----:B-1----:R-:W-:Y:S02]  /*3470*/  FMUL.FTZ R4, R44, c[0x0][0x320] ;  /* 0x0000c8002c047a20 */ /* 0x002fe40000410000 */
        /* <DEDUP_REMOVED lines=20> */
[----:B------:R-:W-:Y:S01]  /*35c0*/  LOP3.LUT R5, R7, 0xffffffc0, RZ, 0xc0, !PT ;  /* 0xffffffc007057812 */ /* 0x000fe200078ec0ff */
[----:B------:R-:W-:Y:S02]  /*35d0*/  FMUL.FTZ R7, R29, c[0x0][0x320] ;  /* 0x0000c8001d077a20 */ /* 0x000fe40000410000 */
[----:B------:R-:W-:Y:S02]  /*35e0*/  IMAD.IADD R6, R6, 0x1, -R8 ;  /* 0x0000000106067824 */ /* 0x000fe400078e0a08 */
[----:B------:R-:W-:Y:S01]  /*35f0*/  IMAD.IADD R5, R5, 0x1, R11 ;  /* 0x0000000105057824 */ /* 0x000fe200078e020b */
[----:B------:R-:W3:Y:S03]  /*3600*/  MUFU.TANH R10, R7 ;  /* 0x00000007000a7308 */ /* 0x000ee60000002400 */
[----:B------:R-:W-:-:S02]  /*3610*/  IMAD R12, R6, 0x8, R5 ;  /* 0x00000008060c7824 */ /* 0x000fc400078e0205 */
[----:B------:R-:W-:Y:S02]  /*3620*/  FMUL.FTZ R5, R32, c[0x0][0x320] ;  /* 0x0000c80020057a20 */ /* 0x000fe40000410000 */
[----:B------:R-:W-:Y:S01]  /*3630*/  @P1 IMAD.HI.U32 R6, R12, c[0x0][0x2c8], RZ ;  /* 0x0000b2000c061a27 */ /* 0x000fe200078e00ff */
[----:B------:R5:W-:Y:S01]  /*3640*/  STL [R1+0x28], R12 ;  /* 0x0000280c01007387 */ /* 0x000be20000100800 */
[----:B------:R1:W1:Y:S02]  /*3650*/  MUFU.TANH R25, R5 ;  /* 0x0000000500197308 */ /* 0x0002640000002400 */
[----:B-1----:R-:W-:-:S06]  /*3660*/  FMUL.FTZ R5, R33, c[0x0][0x320] ;  /* 0x0000c80021057a20 */ /* 0x002fcc0000410000 */
[----:B------:R1:W1:Y:S01]  /*3670*/  MUFU.TANH R24, R5 ;  /* 0x0000000500187308 */ /* 0x0002620000002400 */
[----:B-----5:R-:W-:Y:S02]  /*3680*/  @P0 SHF.R.U32.HI R12, RZ, c[0x0][0x2cc], R6 ;  /* 0x0000b300ff0c0a19 */ /* 0x020fe40000011606 */
[----:B------:R-:W-:-:S03]  /*3690*/  PLOP3.LUT P0, PT, PT, PT, UP0, 0x40, 0x0 ;  /* 0x000000000000781c */ /* 0x000fc60003f0e808 */
[----:B------:R-:W5:Y:S01]  /*36a0*/  SHFL.IDX PT, R6, R12, RZ, 0x1c1f ;  /* 0x001c1fff0c067589 */ /* 0x000f6200000e0000 */
[----:B-1----:R-:W-:-:S04]  /*36b0*/  FMUL.FTZ R5, R28, c[0x0][0x320] ;  /* 0x0000c8001c057a20 */ /* 0x002fc80000410000 */
[----:B------:R1:W1:Y:S02]  /*36c0*/  MUFU.TANH R11, R5 ;  /* 0x00000005000b7308 */ /* 0x0002640000002400 */
[----:B-1----:R-:W-:-:S04]  /*36d0*/  LOP3.LUT R5, R9, 0x7ffffffc, RZ, 0xc0, !PT ;  /* 0x7ffffffc09057812 */ /* 0x002fc800078ec0ff */
[----:B------:R-:W-:Y:S01]  /*36e0*/  IADD3 R5, R4, -R5, RZ ;  /* 0x8000000504057210 */ /* 0x000fe20007ffe0ff */
[----:B------:R-:W-:-:S04]  /*36f0*/  IMAD.U32 R4, RZ, RZ, UR4 ;  /* 0x00000004ff047e24 */ /* 0x000fc8000f8e00ff */
[----:B------:R-:W-:Y:S02]  /*3700*/  IMAD.SHL.U32 R8, R5, 0x2, RZ ;  /* 0x0000000205087824 */ /* 0x000fe400078e00ff */
[----:B------:R-:W-:-:S03]  /*3710*/  FMUL.FTZ R5, R52, c[0x0][0x320] ;  /* 0x0000c80034057a20 */ /* 0x000fc60000410000 */
[----:B------:R1:W-:Y:S01]  /*3720*/  STL [R1+0x4], R8 ;  /* 0x0000040801007387 */ /* 0x0003e20000100800 */
[----:B------:R-:W-:Y:S01]  /*3730*/  IADD3 R4, R4, -UR15, -R8 ;  /* 0x8000000f04047c10 */ /* 0x000fe2000fffe808 */
[----:B------:R2:W1:Y:S01]  /*3740*/  MUFU.TANH R9, R5 ;  /* 0x0000000500097308 */ /* 0x0004620000002400 */
[----:B------:R-:W-:Y:S02]  /*3750*/  IADD3 R14, -R8, UR9, R119 ;  /* 0x00000009080e7c10 */ /* 0x000fe4000fffe177 */
[C---:B------:R-:W-:Y:S02]  /*3760*/  IADD3 R13, R4.reuse, c[0x0][0x328], RZ ;  /* 0x0000ca00040d7a10 */ /* 0x040fe40007ffe0ff */
[----:B------:R-:W-:Y:S02]  /*3770*/  IADD3 R15, R4, UR14, RZ ;  /* 0x0000000e040f7c10 */ /* 0x000fe4000fffe0ff */
[----:B------:R-:W-:-:S03]  /*3780*/  IADD3 R16, -R8, UR24, RZ ;  /* 0x0000001808107c10 */ /* 0x000fc6000fffe1ff */
[----:B-----5:R-:W-:Y:S01]  /*3790*/  IMAD.IADD R4, R15, 0x1, R6 ;  /* 0x000000010f047824 */ /* 0x020fe200078e0206 */
[----:B--2---:R-:W-:-:S04]  /*37a0*/  IADD3 R5, R13, R6, RZ ;  /* 0x000000060d057210 */ /* 0x004fc80007ffe0ff */
[----:B------:R-:W-:Y:S01]  /*37b0*/  IMNMX R5, R5, R14, PT ;  /* 0x0000000e05057217 */ /* 0x000fe20003800200 */
[----:B------:R-:W-:Y:S05]  /*37c0*/  @P0 BRA `(.L_x_1007) ;  /* 0x0000015000000947 */ /* 0x000fea0003800000 */
[----:B---34-:R-:W-:Y:S01]  /*37d0*/  IMAD.U32 R7, RZ, RZ, UR15 ;  /* 0x0000000fff077e24 */ /* 0x018fe2000f8e00ff */
[----:B------:R-:W-:Y:S04]  /*37e0*/  BSSY B0, `(.L_x_1008) ;  /* 0x000000f000007945 */ /* 0x000fe80003800000 */
[----:B------:R-:W-:-:S04]  /*37f0*/  IADD3 R6, -R7, UR9, R6 ;  /* 0x0000000907067c10 */ /* 0x000fc8000fffe106 */
        /* <DEDUP_REMOVED lines=9> */
.L_x_1009:
[----:B------:R-:W-:-:S04]  /*3890*/  MOV R7, c[0x0][0x32c] ;  /* 0x0000cb0000077a02 */ /* 0x000fc80000000f00 */
[----:B------:R-:W-:-:S13]  /*38a0*/  ISETP.NE.AND P0, PT, R7, 0x1, PT ;  /* 0x000000010700780c */ /* 0x000fda0003f05270 */
[----:B------:R-:W-:-:S05]  /*38b0*/  @P0 IMAD.HI.U32 R7, R6, c[0x0][0x330], RZ ;  /* 0x0000cc0006070a27 */ /* 0x000fca00078e00ff */
[----:B------:R-:W-:Y:S02]  /*38c0*/  @P0 SHF.R.U32.HI R6, RZ, c[0x0][0x334], R7 ;  /* 0x0000cd00ff060a19 */ /* 0x000fe40000011607 */
.L_x_1010:
[----:B------:R-:W-:Y:S05]  /*38d0*/  BSYNC B0 ;  /* 0x0000000000007941 */ /* 0x000fea0003800000 */
.L_x_1008:
[----:B------:R-:W-:-:S05]  /*38e0*/  IMAD R6, R6, c[0x0][0x32c], R16 ;  /* 0x0000cb0006067a24 */ /* 0x000fca00078e0210 */
[----:B------:R-:W-:Y:S02]  /*38f0*/  IADD3 R7, R6, c[0x0][0x32c], RZ ;  /* 0x0000cb0006077a10 */ /* 0x000fe40007ffe0ff */
[----:B------:R-:W-:Y:S02]  /*3900*/  IMNMX R4, R4, R6, !PT ;  /* 0x0000000604047217 */ /* 0x000fe40007800200 */
[----:B------:R-:W-:Y:S02]  /*3910*/  IMNMX R5, R5, R7, PT ;  /* 0x0000000705057217 */ /* 0x000fe40003800200 */
.L_x_1007:
[----:B---34-:R-:W-:Y:S01]  /*3920*/  FMUL.FTZ R6, R39, c[0x0][0x320] ;  /* 0x0000c80027067a20 */ /* 0x018fe20000410000 */
[----:B------:R-:W-:Y:S01]  /*3930*/  UISETP.GE.AND UP2, UPT, UR24, 0x9, UPT ;  /* 0x000000091800788c */ /* 0x000fe2000bf46270 */
[----:B------:R-:W-:Y:S01]  /*3940*/  FMUL.FTZ R7, R38, c[0x0][0x320] ;  /* 0x0000c80026077a20 */ /* 0x000fe20000410000 */
[----:B------:R-:W-:Y:S01]  /*3950*/  UISETP.GE.AND UP4, UPT, UR24, 0x1, UPT ;  /* 0x000000011800788c */ /* 0x000fe2000bf86270 */
[----:B------:R2:W3:Y:S01]  /*3960*/  MUFU.TANH R44, R6 ;  /* 0x00000006002c7308 */ /* 0x0004e20000002400 */
[----:B------:R-:W-:Y:S01]  /*3970*/  UISETP.GE.AND UP3, UPT, UR24, 0x2, UPT ;  /* 0x000000021800788c */ /* 0x000fe2000bf66270 */
[----:B-1----:R-:W-:Y:S01]  /*3980*/  FMUL.FTZ R8, R47, c[0x0][0x320] ;  /* 0x0000c8002f087a20 */ /* 0x002fe20000410000 */
[----:B------:R-:W-:Y:S01]  /*3990*/  PLOP3.LUT P0, PT, PT, PT, UP2, 0x40, 0x0 ;  /* 0x000000000000781c */ /* 0x000fe20003f0e828 */
[----:B------:R-:W-:Y:S01]  /*39a0*/  UP2UR UR25, UPR, URZ, 0x10 ;  /* 0x000000103f197883 */ /* 0x000fe20008000000 */
[----:B------:R-:W-:Y:S01]  /*39b0*/  PLOP3.LUT P2, PT, PT, PT, UP4, 0x40, 0x0 ;  /* 0x000000000000781c */ /* 0x000fe20003f4e848 */
[----:B------:R-:W-:Y:S01]  /*39c0*/  UISETP.GE.AND UP4, UPT, UR24, 0x1a, UPT ;  /* 0x0000001a1800788c */ /* 0x000fe2000bf86270 */
[----:B------:R-:W-:Y:S01]  /*39d0*/  PLOP3.LUT P1, PT, PT, PT, UP3, 0x40, 0x0 ;  /* 0x000000000000781c */ /* 0x000fe20003f2e838 */
[----:B------:R-:W-:Y:S01]  /*39e0*/  UISETP.GE.AND UP1, UPT, UR24, 0xa, UPT ;  /* 0x0000000a1800788c */ /* 0x000fe2000bf26270 */
[C---:B------:R-:W-:Y:S01]  /*39f0*/  ISETP.GT.AND P0, PT, R4.reuse, 0x8, P0 ;  /* 0x000000080400780c */ /* 0x040fe20000704270 */
[----:B------:R-:W-:Y:S01]  /*3a00*/  UISETP.GE.AND UP0, UPT, UR24, 0x11, UPT ;  /* 0x000000111800788c */ /* 0x000fe2000bf06270 */
[C---:B------:R-:W-:Y:S01]  /*3a10*/  ISETP.GT.AND P2, PT, R4.reuse, RZ, P2 ;  /* 0x000000ff0400720c */ /* 0x040fe20001744270 */
[----:B------:R-:W-:Y:S01]  /*3a20*/  UISETP.GE.AND UP6, UPT, UR24, 0x12, UPT ;  /* 0x000000121800788c */ /* 0x000fe2000bfc6270 */
[----:B------:R-:W-:Y:S01]  /*3a30*/  ISETP.GT.AND P1, PT, R4, 0x1, P1 ;  /* 0x000000010400780c */ /* 0x000fe20000f24270 */
[----:B------:R-:W-:Y:S01]  /*3a40*/  UISETP.GE.AND UP5, UPT, UR24, 0x19, UPT ;  /* 0x000000191800788c */ /* 0x000fe2000bfa6270 */
[C---:B------:R-:W-:Y:S01]  /*3a50*/  ISETP.LT.OR P0, PT, R5.reuse, 0x9, P0 ;  /* 0x000000090500780c */ /* 0x040fe20000701670 */
[----:B--2---:R-:W-:Y:S01]  /*3a60*/  FMUL.FTZ R6, R54, c[0x0][0x320] ;  /* 0x0000c80036067a20 */ /* 0x004fe20000410000 */
[C---:B------:R-:W-:Y:S01]  /*3a70*/  ISETP.LT.OR P2, PT, R5.reuse, 0x1, P2 ;  /* 0x000000010500780c */ /* 0x040fe20001741670 */
[----:B------:R-:W-:Y:S01]  /*3a80*/  UP2UR UR26, UPR, URZ, 0x40 ;  /* 0x000000403f1a7883 */ /* 0x000fe20008000000 */
[----:B------:R-:W-:Y:S01]  /*3a90*/  ISETP.LT.OR P1, PT, R5, 0x2, P1 ;  /* 0x000000020500780c */ /* 0x000fe20000f21670 */
[----:B------:R1:W2:Y:S01]  /*3aa0*/  MUFU.TANH R23, R6 ;  /* 0x0000000600177308 */ /* 0x0002a20000002400 */
[----:B------:R-:W-:Y:S01]  /*3ab0*/  FSEL R41, R48, -INF , !P0 ;  /* 0xff80000030297808 */ /* 0x000fe20004000000 */
[----:B------:R-:W-:Y:S01]  /*3ac0*/  UP2UR UR7, UPR, URZ, 0x8 ;  /* 0x000000083f077883 */ /* 0x000fe20008000000 */
[----:B------:R-:W-:Y:S01]  /*3ad0*/  FSEL R38, R9, -INF , !P2 ;  /* 0xff80000009267808 */ /* 0x000fe20005000000 */
[----:B------:R-:W-:Y:S01]  /*3ae0*/  UP2UR UR6, UPR, URZ, 0x4 ;  /* 0x000000043f067883 */ /* 0x000fe20008000000 */
[----:B------:R-:W-:Y:S01]  /*3af0*/  FSEL R39, R49, -INF , !P1 ;  /* 0xff80000031277808 */ /* 0x000fe20004800000 */
[----:B------:R-:W-:Y:S01]  /*3b00*/  UP2UR UR5, UPR, URZ, 0x2 ;  /* 0x000000023f057883 */ /* 0x000fe20008000000 */
[----:B------:R-:W-:Y:S01]  /*3b10*/  PLOP3.LUT P0, PT, PT, PT, UP4, 0x40, 0x0 ;  /* 0x000000000000781c */ /* 0x000fe20003f0e848 */
[----:B------:R-:W-:Y:S01]  /*3b20*/  UP2UR UR4, UPR, URZ, 0x1 ;  /* 0x000000013f047883 */ /* 0x000fe20008000000 */
[----:B------:R-:W-:Y:S01]  /*3b30*/  PLOP3.LUT P6, PT, PT, PT, UP1, 0x40, 0x0 ;  /* 0x000000000000781c */ /* 0x000fe20003fce818 */
[----:B------:R-:W-:Y:S01]  /*3b40*/  UISETP.GE.AND UP3, UPT, UR24, 0x21, UPT ;  /* 0x000000211800788c */ /* 0x000fe2000bf66270 */
[----:B------:R-:W-:Y:S01]  /*3b50*/  PLOP3.LUT P5, PT, PT, PT, UP0, 0x40, 0x0 ;  /* 0x000000000000781c */ /* 0x000fe20003fae808 */
[----:B------:R-:W-:Y:S01]  /*3b60*/  UISETP.GE.AND UP2, UPT, UR24, 0x22, UPT ;  /* 0x000000221800788c */ /* 0x000fe2000bf46270 */
[----:B------:R-:W-:Y:S01]  /*3b70*/  PLOP3.LUT P2, PT, PT, PT, UP6, 0x40, 0x0 ;  /* 0x000000000000781c */ /* 0x000fe20003f4e868 */
[----:B------:R-:W-:Y:S01]  /*3b80*/  UISETP.NE.AND UP6, UPT, UR16, URZ, UPT ;  /* 0x0000003f1000728c */ /* 0x000fe2000bfc5270 */
[----:B------:R-:W-:Y:S01]  /*3b90*/  PLOP3.LUT P1, PT, PT, PT, UP5, 0x40, 0x0 ;  /* 0x000000000000781c */ /* 0x000fe20003f2e858 */
[----:B-1----:R-:W-:Y:S01]  /*3ba0*/  FMUL.FTZ R6, R55, c[0x0][0x320] ;  /* 0x0000c80037067a20 */ /* 0x002fe20000410000 */
[C---:B------:R-:W-:Y:S01]  /*3bb0*/  ISETP.GT.AND P0, PT, R4.reuse, 0x19, P0 ;  /* 0x000000190400780c */ /* 0x040fe20000704270 */
[----:B------:R-:W-:Y:S01]  /*3bc0*/  UISETP.GE.AND UP1, UPT, UR24, 0x29, UPT ;  /* 0x000000291800788c */ /* 0x000fe2000bf26270 */
[C---:B------:R-:W-:Y:S01]  /*3bd0*/  ISETP.GT.AND P6, PT, R4.reuse, 0x9, P6 ;  /* 0x000000090400780c */ /* 0x040fe200037c4270 */
[----:B------:R1:W4:Y:S01]  /*3be0*/  MUFU.TANH R20, R6 ;  /* 0x0000000600147308 */ /* 0x0003220000002400 */
[C---:B------:R-:W-:Y:S01]  /*3bf0*/  ISETP.GT.AND P5, PT, R4.reuse, 0x10, P5 ;  /* 0x000000100400780c */ /* 0x040fe20002fa4270 */
[----:B------:R-:W-:Y:S01]  /*3c00*/  UISETP.GE.AND UP0, UPT, UR24, 0x2a, UPT ;  /* 0x0000002a1800788c */ /* 0x000fe2000bf06270 */
[----:B------:R-:W-:-:S02]  /*3c10*/  ISETP.GT.AND P2, PT, R4, 0x11, P2 ;  /* 0x000000110400780c */ /* 0x000fc40001744270 */
[----:B------:R-:W-:Y:S02]  /*3c20*/  ISETP.GT.AND P1, PT, R4, 0x18, P1 ;  /* 0x000000180400780c */ /* 0x000fe40000f24270 */
[C---:B------:R-:W-:Y:S01]  /*3c30*/  ISETP.LT.OR P0, PT, R5.reuse, 0x1a, P0 ;  /* 0x0000001a0500780c */ /* 0x040fe20000701670 */
[----:B------:R-:W2:Y:S01]  /*3c40*/  MUFU.TANH R18, R8 ;  /* 0x0000000800127308 */ /* 0x000ea20000002400 */
[C---:B------:R-:W-:Y:S02]  /*3c50*/  ISETP.LT.OR P6, PT, R5.reuse, 0xa, P6 ;  /* 0x0000000a0500780c */ /* 0x040fe400037c1670 */
[C---:B------:R-:W-:Y:S02]  /*3c60*/  ISETP.LT.OR P5, PT, R5.reuse, 0x11, P5 ;  /* 0x000000110500780c */ /* 0x040fe40002fa1670 */
[C---:B------:R-:W-:Y:S02]  /*3c70*/  ISETP.LT.OR P2, PT, R5.reuse, 0x12, P2 ;  /* 0x000000120500780c */ /* 0x040fe40001741670 */
[----:B------:R-:W-:Y:S01]  /*3c80*/  ISETP.LT.OR P1, PT, R5, 0x19, P1 ;  /* 0x000000190500780c */ /* 0x000fe20000f21670 */
[----:B-1----:R-:W-:Y:S01]  /*3c90*/  FMUL.FTZ R6, R34, c[0x0][0x320] ;  /* 0x0000c80022067a20 */ /* 0x002fe20000410000 */
[----:B------:R-:W-:-:S02]  /*3ca0*/  FSEL R50, R26, -INF , !P0 ;  /* 0xff8000001a327808 */ /* 0x000fc40004000000 */
[----:B------:R-:W-:Y:S01]  /*3cb0*/  FSEL R48, R27, -INF , !P2 ;  /* 0xff8000001b307808 */ /* 0x000fe20005000000 */
[----:B------:R1:W1:Y:S01]  /*3cc0*/  MUFU.TANH R37, R6 ;  /* 0x0000000600257308 */ /* 0x0002620000002400 */
[----:B------:R-:W-:Y:S02]  /*3cd0*/  FSEL R51, R17, -INF , !P1 ;  /* 0xff80000011337808 */ /* 0x000fe40004800000 */
[----:B------:R-:W-:Y:S01]  /*3ce0*/  PLOP3.LUT P0, PT, PT, PT, UP6, 0x40, 0x0 ;  /* 0x000000000000781c */ /* 0x000fe20003f0e868 */
[----:B------:R-:W-:Y:S01]  /*3cf0*/  UISETP.NE.AND UP6, UPT, UR26, URZ, UPT ;  /* 0x0000003f1a00728c */ /* 0x000fe2000bfc5270 */
[----:B------:R-:W-:Y:S02]  /*3d00*/  PLOP3.LUT P2, PT, PT, PT, UP1, 0x40, 0x0 ;  /* 0x000000000000781c */ /* 0x000fe40003f4e818 */
[----:B------:R-:W-:Y:S01]  /*3d10*/  PLOP3.LUT P1, PT, PT, PT, UP0, 0x40, 0x0 ;  /* 0x000000000000781c */ /* 0x000fe20003f2e808 */
[----:B------:R-:W2:Y:S01]  /*3d20*/  MUFU.TANH R17, R7 ;  /* 0x0000000700117308 */ /* 0x000ea20000002400 */
[----:B------:R-:W-:-:S02]  /*3d30*/  ISETP.GT.AND P2, PT, R4, 0x28, P2 ;  /* 0x000000280400780c */ /* 0x000fc40001744270 */
[----:B------:R-:W-:Y:S02]  /*3d40*/  ISETP.GT.AND P1, PT, R4, 0x29, P1 ;  /* 0x000000290400780c */ /* 0x000fe40000f24270 */
[C---:B------:R-:W-:Y:S02]  /*3d50*/  ISETP.LT.OR P2, PT, R5.reuse, 0x29, P2 ;  /* 0x000000290500780c */ /* 0x040fe40001741670 */
[----:B------:R-:W-:Y:S01]  /*3d60*/  ISETP.LT.OR P1, PT, R5, 0x2a, P1 ;  /* 0x0000002a0500780c */ /* 0x000fe20000f21670 */
[----:B-1----:R-:W-:Y:S01]  /*3d70*/  FMUL.FTZ R6, R35, c[0x0][0x320] ;  /* 0x0000c80023067a20 */ /* 0x002fe20000410000 */
[----:B------:R-:W-:Y:S02]  /*3d80*/  FSEL R176, R11, -INF , !P2 ;  /* 0xff8000000bb07808 */ /* 0x000fe40005000000 */
[----:B------:R-:W-:Y:S01]  /*3d90*/  FSEL R177, R10, -INF , !P1 ;  /* 0xff8000000ab17808 */ /* 0x000fe20004800000 */
[----:B------:R1:W1:Y:S02]  /*3da0*/  MUFU.TANH R36, R6 ;  /* 0x0000000600247308 */ /* 0x0002640000002400 */
[----:B-1----:R-:W-:Y:S01]  /*3db0*/  FMUL.FTZ R6, R42, c[0x0][0x320] ;  /* 0x0000c8002a067a20 */ /* 0x002fe20000410000 */
[----:B------:R-:W-:-:S02]  /*3dc0*/  FSEL R42, R45, -INF , !P6 ;  /* 0xff8000002d2a7808 */ /* 0x000fc40007000000 */
[----:B------:R-:W-:-:S03]  /*3dd0*/  PLOP3.LUT P6, PT, PT, PT, UP3, 0x40, 0x0 ;  /* 0x000000000000781c */ /* 0x000fc60003fce838 */
[----:B------:R1:W1:Y:S01]  /*3de0*/  MUFU.TANH R21, R6 ;  /* 0x0000000600157308 */ /* 0x0002620000002400 */
[----:B------:R-:W-:-:S04]  /*3df0*/  ISETP.GT.AND P6, PT, R4, 0x20, P6 ;  /* 0x000000200400780c */ /* 0x000fc800037c4270 */
[----:B------:R-:W-:-:S04]  /*3e00*/  ISETP.LT.OR P6, PT, R5, 0x21, P6 ;  /* 0x000000210500780c */ /* 0x000fc800037c1670 */
[----:B------:R-:W-:Y:S01]  /*3e10*/  FSEL R175, R25, -INF , !P6 ;  /* 0xff80000019af7808 */ /* 0x000fe20007000000 */
[----:B-1----:R-:W-:-:S04]  /*3e20*/  FMUL.FTZ R6, R43, c[0x0][0x320] ;  /* 0x0000c8002b067a20 */ /* 0x002fc80000410000 */
[----:B------:R1:W1:Y:S02]  /*3e30*/  MUFU.TANH R22, R6 ;  /* 0x0000000600167308 */ /* 0x0002640000002400 */
[----:B-1----:R-:W-:-:S06]  /*3e40*/  FMUL.FTZ R6, R30, c[0x0][0x320] ;  /* 0x0000c8001e067a20 */ /* 0x002fcc0000410000 */
[----:B------:R1:W1:Y:S02]  /*3e50*/  MUFU.TANH R35, R6 ;  /* 0x0000000600237308 */ /* 0x0002640000002400 */
[----:B-1----:R-:W-:-:S06]  /*3e60*/  FMUL.FTZ R6, R31, c[0x0][0x320] ;  /* 0x0000c8001f067a20 */ /* 0x002fcc0000410000 */
[----:B------:R1:W1:Y:S02]  /*3e70*/  MUFU.TANH R33, R6 ;  /* 0x0000000600217308 */ /* 0x0002640000002400 */
[----:B-1----:R-:W-:Y:S01]  /*3e80*/  FMUL.FTZ R6, R46, c[0x0][0x320] ;  /* 0x0000c8002e067a20 */ /* 0x002fe20000410000 */
[----:B------:R-:W-:Y:S02]  /*3e90*/  FSEL R46, R40, -INF , !P5 ;  /* 0xff800000282e7808 */ /* 0x000fe40006800000 */
[----:B------:R-:W-:-:S03]  /*3ea0*/  PLOP3.LUT P5, PT, PT, PT, UP2, 0x40, 0x0 ;  /* 0x000000000000781c */ /* 0x000fc60003fae828 */
[----:B------:R1:W1:Y:S01]  /*3eb0*/  MUFU.TANH R19, R6 ;  /* 0x0000000600137308 */ /* 0x0002620000002400 */
[----:B------:R-:W-:-:S04]  /*3ec0*/  ISETP.GT.AND P5, PT, R4, 0x21, P5 ;  /* 0x000000210400780c */ /* 0x000fc80002fa4270 */
[----:B------:R-:W-:-:S04]  /*3ed0*/  ISETP.LT.OR P5, PT, R5, 0x22, P5 ;  /* 0x000000220500780c */ /* 0x000fc80002fa1670 */
[----:B------:R-:W-:Y:S01]  /*3ee0*/  FSEL R171, R24, -INF , !P5 ;  /* 0xff80000018ab7808 */ /* 0x000fe20006800000 */
[----:B-1----:R-:W1:Y:S02]  /*3ef0*/  SHFL.IDX PT, R6, R12, 0x1, 0x1c1f ;  /* 0x003c1f000c067f89 */ /* 0x002e6400000e0000 */
[--C-:B-1----:R-:W-:Y:S02]  /*3f00*/  IMAD.IADD R5, R13, 0x1, R6.reuse ;  /* 0x000000010d057824 */ /* 0x102fe400078e0206 */
[----:B------:R-:W-:-:S03]  /*3f10*/  IMAD.IADD R4, R15, 0x1, R6 ;  /* 0x000000010f047824 */ /* 0x000fc600078e0206 */
[----:B------:R-:W-:Y:S01]  /*3f20*/  IMNMX R5, R5, R14, PT ;  /* 0x0000000e05057217 */ /* 0x000fe20003800200 */
[----:B------:R-:W-:Y:S05]  /*3f30*/  @P0 BRA `(.L_x_1011) ;  /* 0x0000015000000947 */ /* 0x000fea0003800000 */
[----:B--234-:R-:W-:Y:S01]  /*3f40*/  IMAD.U32 R7, RZ, RZ, UR15 ;  /* 0x0000000fff077e24 */ /* 0x01cfe2000f8e00ff */
        /* <DEDUP_REMOVED lines=11> */
.L_x_1013:
[----:B------:R-:W-:-:S04]  /*4000*/  MOV R7, c[0x0][0x32c] ;  /* 0x0000cb0000077a02 */ /* 0x000fc80000000f00 */
[----:B------:R-:W-:-:S13]  /*4010*/  ISETP.NE.AND P0, PT, R7, 0x1, PT ;  /* 0x000000010700780c */ /* 0x000fda0003f05270 */
[----:B------:R-:W-:-:S05]  /*4020*/  @P0 IMAD.HI.U32 R7, R6, c[0x0][0x330], RZ ;  /* 0x0000cc0006070a27 */ /* 0x000fca00078e00ff */
[----:B------:R-:W-:Y:S02]  /*4030*/  @P0 SHF.R.U32.HI R6, RZ, c[0x0][0x334], R7 ;  /* 0x0000cd00ff060a19 */ /* 0x000fe40000011607 */
.L_x_1014:
[----:B------:R-:W-:Y:S05]  /*4040*/  BSYNC B0 ;  /* 0x0000000000007941 */ /* 0x000fea0003800000 */
.L_x_1012:
[----:B------:R-:W-:-:S05]  /*4050*/  IMAD R6, R6, c[0x0][0x32c], R16 ;  /* 0x0000cb0006067a24 */ /* 0x000fca00078e0210 */
[----:B------:R-:W-:Y:S02]  /*4060*/  IADD3 R7, R6, c[0x0][0x32c], RZ ;  /* 0x0000cb0006077a10 */ /* 0x000fe40007ffe0ff */
[----:B------:R-:W-:Y:S02]  /*4070*/  IMNMX R4, R4, R6, !PT ;  /* 0x0000000604047217 */ /* 0x000fe40007800200 */
[----:B------:R-:W-:Y:S02]  /*4080*/  IMNMX R5, R5, R7, PT ;  /* 0x0000000705057217 */ /* 0x000fe40003800200 */
.L_x_1011:
[----:B--234-:R-:W-:Y:S01]  /*4090*/  FMUL.FTZ R6, R77, c[0x0][0x320] ;  /* 0x0000c8004d067a20 */ /* 0x01cfe20000410000 */
[----:B------:R-:W-:Y:S01]  /*40a0*/  UP2UR UR28, UPR, URZ, 0x8 ;  /* 0x000000083f1c7883 */ /* 0x000fe20008000000 */
[----:B------:R-:W-:Y:S01]  /*40b0*/  FMUL.FTZ R11, R64, c[0x0][0x320] ;  /* 0x0000c800400b7a20 */ /* 0x000fe20000410000 */
[----:B------:R-:W-:Y:S01]  /*40c0*/  UISETP.NE.AND UP3, UPT, UR7, URZ, UPT ;  /* 0x0000003f0700728c */ /* 0x000fe2000bf65270 */
[----:B------:R1:W2:Y:S01]  /*40d0*/  MUFU.TANH R32, R6 ;  /* 0x0000000600207308 */ /* 0x0002a20000002400 */
[----:B------:R-:W-:Y:S01]  /*40e0*/  UP2UR UR27, UPR, URZ, 0x4 ;  /* 0x000000043f1b7883 */ /* 0x000fe20008000000 */
[----:B------:R-:W-:Y:S01]  /*40f0*/  FMUL.FTZ R8, R65, c[0x0][0x320] ;  /* 0x0000c80041087a20 */ /* 0x000fe20000410000 */
[----:B------:R-:W-:Y:S01]  /*4100*/  UP2UR UR29, UPR, URZ, 0x10 ;  /* 0x000000103f1d7883 */ /* 0x000fe20008000000 */
[----:B------:R-:W-:Y:S01]  /*4110*/  FMUL.FTZ R7, R72, c[0x0][0x320] ;  /* 0x0000c80048077a20 */ /* 0x000fe20000410000 */
[----:B------:R-:W-:Y:S01]  /*4120*/  UISETP.NE.AND UP2, UPT, UR6, URZ, UPT ;  /* 0x0000003f0600728c */ /* 0x000fe2000bf45270 */
[----:B------:R-:W-:Y:S01]  /*4130*/  PLOP3.LUT P1, PT, PT, PT, UP3, 0x40, 0x0 ;  /* 0x000000000000781c */ /* 0x000fe20003f2e838 */
[----:B------:R-:W-:Y:S01]  /*4140*/  UISETP.NE.AND UP4, UPT, UR25, URZ, UPT ;  /* 0x0000003f1900728c */ /* 0x000fe2000bf85270 */
[----:B------:R-:W-:Y:S01]  /*4150*/  FMUL.FTZ R10, R60, c[0x0][0x320] ;  /* 0x0000c8003c0a7a20 */ /* 0x000fe20000410000 */
[----:B------:R-:W-:Y:S01]  /*4160*/  UP2UR UR26, UPR, URZ, 0x2 ;  /* 0x000000023f1a7883 */ /* 0x000fe20008000000 */
[----:B------:R-:W-:Y:S01]  /*4170*/  ISETP.GT.AND P1, PT, R4, 0x1, P1 ;  /* 0x000000010400780c */ /* 0x000fe20000f24270 */
[----:B------:R-:W-:Y:S01]  /*4180*/  UP2UR UR24, UPR, URZ, 0x1 ;  /* 0x000000013f187883 */ /* 0x000fe20008000000 */
[----:B------:R-:W-:Y:S01]  /*4190*/  PLOP3.LUT P0, PT, PT, PT, UP2, 0x40, 0x0 ;  /* 0x000000000000781c */ /* 0x000fe20003f0e828 */
[----:B------:R-:W-:Y:S01]  /*41a0*/  UISETP.NE.AND UP1, UPT, UR5, URZ, UPT ;  /* 0x0000003f0500728c */ /* 0x000fe2000bf25270 */
[----:B------:R-:W-:Y:S01]  /*41b0*/  PLOP3.LUT P2, PT, PT, PT, UP4, 0x40, 0x0 ;  /* 0x000000000000781c */ /* 0x000fe20003f4e848 */
[----:B------:R-:W-:Y:S01]  /*41c0*/  UISETP.NE.AND UP4, UPT, UR29, URZ, UPT ;  /* 0x0000003f1d00728c */ /* 0x000fe2000bf85270 */
[----:B-1----:R-:W-:Y:S01]  /*41d0*/  FMUL.FTZ R6, R68, c[0x0][0x320] ;  /* 0x0000c80044067a20 */ /* 0x002fe20000410000 */
[C---:B------:R-:W-:Y:S01]  /*41e0*/  ISETP.GT.AND P0, PT, R4.reuse, 0x8, P0 ;  /* 0x000000080400780c */ /* 0x040fe20000704270 */
[----:B------:R-:W-:Y:S01]  /*41f0*/  UISETP.NE.AND UP0, UPT, UR4, URZ, UPT ;  /* 0x0000003f0400728c */ /* 0x000fe2000bf05270 */
[----:B------:R-:W-:Y:S01]  /*4200*/  ISETP.GT.AND P2, PT, R4, RZ, P2 ;  /* 0x000000ff0400720c */ /* 0x000fe20001744270 */
[----:B------:R1:W3:Y:S01]  /*4210*/  MUFU.TANH R30, R6 ;  /* 0x00000006001e7308 */ /* 0x0002e20000002400 */
[C---:B------:R-:W-:Y:S01]  /*4220*/  ISETP.LT.OR P1, PT, R5.reuse, 0x2, P1 ;  /* 0x000000020500780c */ /* 0x040fe20000f21670 */
[----:B------:R-:W-:Y:S01]  /*4230*/  UISETP.NE.AND UP3, UPT, UR28, URZ, UPT ;  /* 0x0000003f1c00728c */ /* 0x000fe2000bf65270 */
[C---:B------:R-:W-:Y:S01]  /*4240*/  ISETP.LT.OR P0, PT, R5.reuse, 0x9, P0 ;  /* 0x000000090500780c */ /* 0x040fe20000701670 */
[----:B------:R-:W-:Y:S01]  /*4250*/  UISETP.NE.AND UP2, UPT, UR27, URZ, UPT ;  /* 0x0000003f1b00728c */ /* 0x000fe2000bf45270 */
[----:B------:R-:W-:Y:S01]  /*4260*/  ISETP.LT.OR P2, PT, R5, 0x1, P2 ;  /* 0x000000010500780c */ /* 0x000fe20001741670 */
[----:B------:R-:W-:Y:S01]  /*4270*/  FMUL.FTZ R9, R61, c[0x0][0x320] ;  /* 0x0000c8003d097a20 */ /* 0x000fe20000410000 */
[----:B------:R-:W-:Y:S01]  /*4280*/  FSEL R31, R20, -INF , !P1 ;  /* 0xff800000141f7808 */ /* 0x000fe20004800000 */
[----:B------:R-:W4:Y:S01]  /*4290*/  MUFU.TANH R27, R11 ;  /* 0x0000000b001b7308 */ /* 0x000f220000002400 */
[----:B------:R-:W-:-:S02]  /*42a0*/  FSEL R34, R19, -INF , !P0 ;  /* 0xff80000013227808 */ /* 0x000fc40004000000 */
[----:B------:R-:W-:Y:S02]  /*42b0*/  FSEL R29, R23, -INF , !P2 ;  /* 0xff800000171d7808 */ /* 0x000fe40005000000 */
[----:B------:R-:W-:Y:S02]  /*42c0*/  PLOP3.LUT P0, PT, PT, PT, UP4, 0x40, 0x0 ;  /* 0x000000000000781c */ /* 0x000fe40003f0e848 */
[----:B------:R-:W-:Y:S01]  /*42d0*/  PLOP3.LUT P6, PT, PT, PT, UP1, 0x40, 0x0 ;  /* 0x000000000000781c */ /* 0x000fe20003fce818 */
[----:B-1----:R-:W-:Y:S01]  /*42e0*/  FMUL.FTZ R6, R69, c[0x0][0x320] ;  /* 0x0000c80045067a20 */ /* 0x002fe20000410000 */
[----:B------:R-:W-:Y:S01]  /*42f0*/  PLOP3.LUT P5, PT, PT, PT, UP0, 0x40, 0x0 ;  /* 0x000000000000781c */ /* 0x000fe20003fae808 */
[----:B------:R-:W-:Y:S01]  /*4300*/  UISETP.NE.AND UP0, UPT, UR24, URZ, UPT ;  /* 0x0000003f1800728c */ /* 0x000fe2000bf05270 */
[----:B------:R-:W-:Y:S01]  /*4310*/  PLOP3.LUT P2, PT, PT, PT, UP6, 0x40, 0x0 ;  /* 0x000000000000781c */ /* 0x000fe20003f4e868 */
[----:B------:R1:W1:Y:S01]  /*4320*/  MUFU.TANH R28, R6 ;  /* 0x00000006001c7308 */ /* 0x0002620000002400 */
[----:B------:R-:W-:Y:S01]  /*4330*/  PLOP3.LUT P1, PT, PT, PT, UP5, 0x40, 0x0 ;  /* 0x000000000000781c */ /* 0x000fe20003f2e858 */
[----:B------:R-:W-:Y:S01]  /*4340*/  UP2UR UR24, UPR, URZ, 0x40 ;  /* 0x000000403f187883 */ /* 0x000fe20008000000 */
[C---:B------:R-:W-:Y:S01]  /*4350*/  ISETP.GT.AND P0, PT, R4.reuse, 0x19, P0 ;  /* 0x000000190400780c */ /* 0x040fe20000704270 */
[----:B------:R-:W-:Y:S01]  /*4360*/  UISETP.NE.AND UP6, UPT, UR16, URZ, UPT ;  /* 0x0000003f1000728c */ /* 0x000fe2000bfc5270 */
[C---:B------:R-:W-:Y:S01]  /*4370*/  ISETP.GT.AND P6, PT, R4.reuse, 0x9, P6 ;  /* 0x000000090400780c */ /* 0x040fe200037c4270 */
[----:B------:R-:W-:Y:S01]  /*4380*/  UISETP.NE.AND UP1, UPT, UR26, URZ, UPT ;  /* 0x0000003f1a00728c */ /* 0x000fe2000bf25270 */
[C---:B------:R-:W-:Y:S01]  /*4390*/  ISETP.GT.AND P5, PT, R4.reuse, 0x10, P5 ;  /* 0x000000100400780c */ /* 0x040fe20002fa4270 */
[----:B------:R-:W2:Y:S01]  /*43a0*/  MUFU.TANH R26, R8 ;  /* 0x00000008001a7308 */ /* 0x000ea20000002400 */
[----:B------:R-:W-:-:S02]  /*43b0*/  ISETP.GT.AND P2, PT, R4, 0x11, P2 ;  /* 0x000000110400780c */ /* 0x000fc40001744270 */
[----:B------:R-:W-:Y:S02]  /*43c0*/  ISETP.GT.AND P1, PT, R4, 0x18, P1 ;  /* 0x000000180400780c */ /* 0x000fe40000f24270 */
[C---:B------:R-:W-:Y:S02]  /*43d0*/  ISETP.LT.OR P0, PT, R5.reuse, 0x1a, P0 ;  /* 0x0000001a0500780c */ /* 0x040fe40000701670 */
[C---:B------:R-:W-:Y:S01]  /*43e0*/  ISETP.LT.OR P6, PT, R5.reuse, 0xa, P6 ;  /* 0x0000000a0500780c */ /* 0x040fe200037c1670 */
[----:B-1----:R-:W-:Y:S01]  /*43f0*/  FMUL.FTZ R6, R80, c[0x0][0x320] ;  /* 0x0000c80050067a20 */ /* 0x002fe20000410000 */
[C---:B------:R-:W-:Y:S01]  /*4400*/  ISETP.LT.OR P5, PT, R5.reuse, 0x11, P5 ;  /* 0x000000110500780c */ /* 0x040fe20002fa1670 */
[----:B------:R-:W1:Y:S01]  /*4410*/  MUFU.TANH R23, R7 ;  /* 0x0000000700177308 */ /* 0x000e620000002400 */
[C---:B------:R-:W-:Y:S02]  /*4420*/  ISETP.LT.OR P2, PT, R5.reuse, 0x12, P2 ;  /* 0x000000120500780c */ /* 0x040fe40001741670 */
[----:B------:R-:W-:-:S02]  /*4430*/  ISETP.LT.OR P1, PT, R5, 0x19, P1 ;  /* 0x000000190500780c */ /* 0x000fc40000f21670 */
[----:B------:R-:W-:Y:S02]  /*4440*/  FSEL R57, R44, -INF , !P0 ;  /* 0xff8000002c397808 */ /* 0x000fe40004000000 */
[----:B------:R-:W-:Y:S01]  /*4450*/  FSEL R40, R18, -INF , !P6 ;  /* 0xff80000012287808 */ /* 0x000fe20007000000 */
[----:B------:R5:W1:Y:S01]  /*4460*/  MUFU.TANH R25, R6 ;  /* 0x0000000600197308 */ /* 0x000a620000002400 */
[----:B------:R-:W-:Y:S02]  /*4470*/  FSEL R43, R21, -INF , !P5 ;  /* 0xff800000152b7808 */ /* 0x000fe40006800000 */
[----:B------:R-:W-:Y:S02]  /*4480*/  FSEL R45, R22, -INF , !P2 ;  /* 0xff800000162d7808 */ /* 0x000fe40005000000 */
[----:B------:R-:W-:Y:S02]  /*4490*/  FSEL R47, R17, -INF , !P1 ;  /* 0xff800000112f7808 */ /* 0x000fe40004800000 */
[----:B------:R-:W-:Y:S01]  /*44a0*/  PLOP3.LUT P0, PT, PT, PT, UP6, 0x40, 0x0 ;  /* 0x000000000000781c */ /* 0x000fe20003f0e868 */
[----:B------:R-:W1:Y:S01]  /*44b0*/  MUFU.TANH R21, R10 ;  /* 0x0000000a00157308 */ /* 0x000e620000002400 */
[----:B------:R-:W-:Y:S01]  /*44c0*/  PLOP3.LUT P6, PT, PT, PT, UP3, 0x40, 0x0 ;  /* 0x000000000000781c */ /* 0x000fe20003fce838 */
[----:B------:R-:W-:Y:S01]  /*44d0*/  UISETP.NE.AND UP6, UPT, UR24, URZ, UPT ;  /* 0x0000003f1800728c */ /* 0x000fe2000bfc5270 */
[----:B------:R-:W-:-:S02]  /*44e0*/  PLOP3.LUT P5, PT, PT, PT, UP2, 0x40, 0x0 ;  /* 0x000000000000781c */ /* 0x000fc40003fae828 */
[----:B------:R-:W-:Y:S02]  /*44f0*/  PLOP3.LUT P2, PT, PT, PT, UP1, 0x40, 0x0 ;  /* 0x000000000000781c */ /* 0x000fe40003f4e818 */
[----:B------:R-:W-:Y:S01]  /*4500*/  PLOP3.LUT P1, PT, PT, PT, UP0, 0x40, 0x0 ;  /* 0x000000000000781c */ /* 0x000fe20003f2e808 */
[----:B-----5:R-:W-:Y:S01]  /*4510*/  FMUL.FTZ R6, R81, c[0x0][0x320] ;  /* 0x0000c80051067a20 */ /* 0x020fe20000410000 */
[----:B------:R-:W1:Y:S01]  /*4520*/  MUFU.TANH R19, R9 ;  /* 0x0000000900137308 */ /* 0x000e620000002400 */
[C---:B------:R-:W-:Y:S02]  /*4530*/  ISETP.GT.AND P6, PT, R4.reuse, 0x20, P6 ;  /* 0x000000200400780c */ /* 0x040fe400037c4270 */
[C---:B------:R-:W-:Y:S02]  /*4540*/  ISETP.GT.AND P5, PT, R4.reuse, 0x21, P5 ;  /* 0x000000210400780c */ /* 0x040fe40002fa4270 */
[C---:B------:R-:W-:Y:S02]  /*4550*/  ISETP.GT.AND P2, PT, R4.reuse, 0x28, P2 ;  /* 0x000000280400780c */ /* 0x040fe40001744270 */
[----:B------:R-:W-:Y:S01]  /*4560*/  ISETP.GT.AND P1, PT, R4, 0x29, P1 ;  /* 0x000000290400780c */ /* 0x000fe20000f24270 */
[----:B------:R5:W1:Y:S01]  /*4570*/  MUFU.TANH R24, R6 ;  /* 0x0000000600187308 */ /* 0x000a620000002400 */
[C---:B------:R-:W-:Y:S01]  /*4580*/  ISETP.LT.OR P6, PT, R5.reuse, 0x21, P6 ;  /* 0x000000210500780c */ /* 0x040fe200037c1670 */
[----:B------:R-:W-:Y:S01]  /*4590*/  FMUL.FTZ R4, R76, c[0x0][0x320] ;  /* 0x0000c8004c047a20 */ /* 0x000fe20000410000 */
[----:B------:R-:W-:-:S02]  /*45a0*/  ISETP.LT.OR P5, PT, R5, 0x22, P5 ;  /* 0x000000220500780c */ /* 0x000fc40002fa1670 */
[C---:B------:R-:W-:Y:S02]  /*45b0*/  ISETP.LT.OR P2, PT, R5.reuse, 0x29, P2 ;  /* 0x000000290500780c */ /* 0x040fe40001741670 */
[----:B------:R-:W-:Y:S01]  /*45c0*/  ISETP.LT.OR P1, PT, R5, 0x2a, P1 ;  /* 0x0000002a0500780c */ /* 0x000fe20000f21670 */
[----:B------:R-:W1:Y:S01]  /*45d0*/  MUFU.TANH R18, R4 ;  /* 0x0000000400127308 */ /* 0x000e620000002400 */
[----:B------:R-:W-:Y:S02]  /*45e0*/  FSEL R167, R37, -INF , !P6 ;  /* 0xff80000025a77808 */ /* 0x000fe40007000000 */
[----:B------:R-:W-:Y:S02]  /*45f0*/  FSEL R168, R36, -INF , !P5 ;  /* 0xff80000024a87808 */ /* 0x000fe40006800000 */
[----:B------:R-:W-:Y:S02]  /*4600*/  FSEL R170, R35, -INF , !P2 ;  /* 0xff80000023aa7808 */ /* 0x000fe40005000000 */
[----:B------:R-:W-:Y:S01]  /*4610*/  FSEL R169, R33, -INF , !P1 ;  /* 0xff80000021a97808 */ /* 0x000fe20004800000 */
[----:B-----5:R-:W-:-:S04]  /*4620*/  FMUL.FTZ R6, R73, c[0x0][0x320] ;  /* 0x0000c80049067a20 */ /* 0x020fc80000410000 */
[----:B------:R5:W1:Y:S02]  /*4630*/  MUFU.TANH R20, R6 ;  /* 0x0000000600147308 */ /* 0x000a640000002400 */
[----:B-----5:R-:W5:Y:S02]  /*4640*/  SHFL.IDX PT, R6, R12, 0x2, 0x1c1f ;  /* 0x005c1f000c067f89 */ /* 0x020f6400000e0000 */
[--C-:B-----5:R-:W-:Y:S02]  /*4650*/  IMAD.IADD R5, R13, 0x1, R6.reuse ;  /* 0x000000010d057824 */ /* 0x120fe400078e0206 */
[----:B------:R-:W-:-:S03]  /*4660*/  IMAD.IADD R4, R15, 0x1, R6 ;  /* 0x000000010f047824 */ /* 0x000fc600078e0206 */
[----:B------:R-:W-:Y:S01]  /*4670*/  IMNMX R5, R5, R14, PT ;  /* 0x0000000e05057217 */ /* 0x000fe20003800200 */
[----:B------:R-:W-:Y:S05]  /*4680*/  @P0 BRA `(.L_x_1015) ;  /* 0x0000015000000947 */ /* 0x000fea0003800000 */
[----:B-1234-:R-:W-:Y:S01]  /*4690*/  IMAD.U32 R7, RZ, RZ, UR15 ;  /* 0x0000000fff077e24 */ /* 0x01efe2000f8e00ff */
        /* <DEDUP_REMOVED lines=11> */
.L_x_1017:
[----:B------:R-:W-:-:S04]  /*4750*/  MOV R7, c[0x0][0x32c] ;  /* 0x0000cb0000077a02 */ /* 0x000fc80000000f00 */
[----:B------:R-:W-:-:S13]  /*4760*/  ISETP.NE.AND P0, PT, R7, 0x1, PT ;  /* 0x000000010700780c */ /* 0x000fda0003f05270 */
[----:B------:R-:W-:-:S05]  /*4770*/  @P0 IMAD.HI.U32 R7, R6, c[0x0][0x330], RZ ;  /* 0x0000cc0006070a27 */ /* 0x000fca00078e00ff */
[----:B------:R-:W-:Y:S02]  /*4780*/  @P0 SHF.R.U32.HI R6, RZ, c[0x0][0x334], R7 ;  /* 0x0000cd00ff060a19 */ /* 0x000fe40000011607 */
.L_x_1018:
[----:B------:R-:W-:Y:S05]  /*4790*/  BSYNC B0 ;  /* 0x0000000000007941 */ /* 0x000fea0003800000 */
.L_x_1016:
[----:B------:R-:W-:-:S05]  /*47a0*/  IMAD R6, R6, c[0x0][0x32c], R16 ;  /* 0x0000cb0006067a24 */ /* 0x000fca00078e0210 */
[----:B------:R-:W-:Y:S02]  /*47b0*/  IADD3 R7, R6, c[0x0][0x32c], RZ ;  /* 0x0000cb0006077a10 */ /* 0x000fe40007ffe0ff */
[----:B------:R-:W-:Y:S02]  /*47c0*/  IMNMX R4, R4, R6, !PT ;  /* 0x0000000604047217 */ /* 0x000fe40007800200 */
[----:B------:R-:W-:Y:S02]  /*47d0*/  IMNMX R5, R5, R7, PT ;  /* 0x0000000705057217 */ /* 0x000fe40003800200 */
.L_x_1015:
[----:B-1234-:R-:W-:Y:S01]  /*47e0*/  FMUL.FTZ R6, R67, c[0x0][0x320] ;  /* 0x0000c80043067a20 */ /* 0x01efe20000410000 */
        /* <DEDUP_REMOVED lines=11> */
[----:B------:R-:W3:Y:S01]  /*48a0*/  MUFU.TANH R56, R7 ;  /* 0x0000000700387308 */ /* 0x000ee20000002400 */
[----:B------:R-:W-:Y:S01]  /*48b0*/  UP2UR UR26, UPR, URZ, 0x2 ;  /* 0x000000023f1a7883 */ /* 0x000fe20008000000 */
[C---:B------:R-:W-:Y:S01]  /*48c0*/  ISETP.GT.AND P0, PT, R4.reuse, 0x8, P0 ;  /* 0x000000080400780c */ /* 0x040fe20000704270 */
[----:B------:R-:W-:Y:S01]  /*48d0*/  UP2UR UR24, UPR, URZ, 0x1 ;  /* 0x000000013f187883 */ /* 0x000fe20008000000 */
[----:B------:R-:W-:Y:S01]  /*48e0*/  PLOP3.LUT P2, PT, PT, PT, UP4, 0x40, 0x0 ;  /* 0x000000000000781c */ /* 0x000fe20003f4e848 */
[----:B------:R-:W-:Y:S01]  /*48f0*/  UISETP.NE.AND UP4, UPT, UR29, URZ, UPT ;  /* 0x0000003f1d00728c */ /* 0x000fe2000bf85270 */
[----:B------:R-:W-:Y:S01]  /*4900*/  PLOP3.LUT P1, PT, PT, PT, UP3, 0x40, 0x0 ;  /* 0x000000000000781c */ /* 0x000fe20003f2e838 */
[----:B------:R-:W-:Y:S01]  /*4910*/  UISETP.NE.AND UP1, UPT, UR5, URZ, UPT ;  /* 0x0000003f0500728c */ /* 0x000fe2000bf25270 */
[----:B-1----:R-:W-:Y:S01]  /*4920*/  FMUL.FTZ R6, R83, c[0x0][0x320] ;  /* 0x0000c80053067a20 */ /* 0x002fe20000410000 */
[C---:B------:R-:W-:Y:S01]  /*4930*/  ISETP.GT.AND P2, PT, R4.reuse, RZ, P2 ;  /* 0x000000ff0400720c */ /* 0x040fe20001744270 */
[----:B------:R-:W-:Y:S01]  /*4940*/  UISETP.NE.AND UP0, UPT, UR4, URZ, UPT ;  /* 0x0000003f0400728c */ /* 0x000fe2000bf05270 */
[----:B------:R-:W-:Y:S01]  /*4950*/  ISETP.GT.AND P1, PT, R4, 0x1, P1 ;  /* 0x000000010400780c */ /* 0x000fe20000f24270 */
[----:B------:R1:W4:Y:S01]  /*4960*/  MUFU.TANH R22, R6 ;  /* 0x0000000600167308 */ /* 0x0003220000002400 */
[C---:B------:R-:W-:Y:S01]  /*4970*/  ISETP.LT.OR P0, PT, R5.reuse, 0x9, P0 ;  /* 0x000000090500780c */ /* 0x040fe20000701670 */
[----:B------:R-:W-:Y:S01]  /*4980*/  UISETP.NE.AND UP3, UPT, UR28, URZ, UPT ;  /* 0x0000003f1c00728c */ /* 0x000fe2000bf65270 */
[C---:B------:R-:W-:Y:S01]  /*4990*/  ISETP.LT.OR P2, PT, R5.reuse, 0x1, P2 ;  /* 0x000000010500780c */ /* 0x040fe20001741670 */
[----:B------:R-:W-:Y:S01]  /*49a0*/  UISETP.NE.AND UP2, UPT, UR27, URZ, UPT ;  /* 0x0000003f1b00728c */ /* 0x000fe2000bf45270 */
[----:B------:R-:W-:Y:S01]  /*49b0*/  ISETP.LT.OR P1, PT, R5, 0x2, P1 ;  /* 0x000000020500780c */ /* 0x000fe20000f21670 */
[----:B------:R-:W-:Y:S01]  /*49c0*/  FMUL.FTZ R9, R66, c[0x0][0x320] ;  /* 0x0000c80042097a20 */ /* 0x000fe20000410000 */
[----:B------:R-:W-:Y:S01]  /*49d0*/  FSEL R121, R18, -INF , !P0 ;  /* 0xff80000012797808 */ /* 0x000fe20004000000 */
[----:B------:R-:W2:Y:S01]  /*49e0*/  MUFU.TANH R11, R11 ;  /* 0x0000000b000b7308 */ /* 0x000ea20000002400 */
[----:B------:R-:W-:Y:S01]  /*49f0*/  PLOP3.LUT P0, PT, PT, PT, UP4, 0x40, 0x0 ;  /* 0x000000000000781c */ /* 0x000fe20003f0e848 */
[----:B------:R-:W-:Y:S01]  /*4a00*/  FMUL.FTZ R8, R78, c[0x0][0x320] ;  /* 0x0000c8004e087a20 */ /* 0x000fe20000410000 */
[----:B------:R-:W-:-:S02]  /*4a10*/  FSEL R120, R25, -INF , !P2 ;  /* 0xff80000019787808 */ /* 0x000fc40005000000 */
[----:B------:R-:W-:Y:S02]  /*4a20*/  FSEL R63, R24, -INF , !P1 ;  /* 0xff800000183f7808 */ /* 0x000fe40004800000 */
        /* <DEDUP_REMOVED lines=24> */
[----:B------:R-:W-:Y:S01]  /*4bb0*/  PLOP3.LUT P0, PT, PT, PT, UP6, 0x40, 0x0 ;  /* 0x000000000000781c */ /* 0x000fe20003f0e868 */
[----:B------:R5:W1:Y:S01]  /*4bc0*/  MUFU.TANH R17, R6 ;  /* 0x0000000600117308 */ /* 0x000a620000002400 */
[----:B------:R-:W-:Y:S01]  /*4bd0*/  FSEL R122, R32, -INF , !P6 ;  /* 0xff800000207a7808 */ /* 0x000fe20007000000 */
[----:B------:R-:W-:Y:S01]  /*4be0*/  UISETP.NE.AND UP6, UPT, UR24, URZ, UPT ;  /* 0x0000003f1800728c */ /* 0x000fe2000bfc5270 */
[----:B------:R-:W-:Y:S02]  /*4bf0*/  FSEL R123, R23, -INF , !P5 ;  /* 0xff800000177b7808 */ /* 0x000fe40006800000 */
[----:B------:R-:W-:Y:S02]  /*4c00*/  FSEL R132, R20, -INF , !P2 ;  /* 0xff80000014847808 */ /* 0x000fe40005000000 */
[----:B------:R-:W-:Y:S01]  /*4c10*/  FSEL R134, R30, -INF , !P1 ;  /* 0xff8000001e867808 */ /* 0x000fe20004800000 */
[----:B------:R-:W1:Y:S01]  /*4c20*/  MUFU.TANH R10, R8 ;  /* 0x00000008000a7308 */ /* 0x000e620000002400 */
[----:B------:R-:W-:-:S02]  /*4c30*/  PLOP3.LUT P6, PT, PT, PT, UP3, 0x40, 0x0 ;  /* 0x000000000000781c */ /* 0x000fc40003fce838 */
[----:B------:R-:W-:Y:S02]  /*4c40*/  PLOP3.LUT P5, PT, PT, PT, UP2, 0x40, 0x0 ;  /* 0x000000000000781c */ /* 0x000fe40003fae828 */
[----:B------:R-:W-:Y:S02]  /*4c50*/  PLOP3.LUT P2, PT, PT, PT, UP1, 0x40, 0x0 ;  /* 0x000000000000781c */ /* 0x000fe40003f4e818 */
[----:B------:R-:W-:Y:S01]  /*4c60*/  PLOP3.LUT P1, PT, PT, PT, UP0, 0x40, 0x0 ;  /* 0x000000000000781c */ /* 0x000fe20003f2e808 */
[----:B-----5:R-:W-:Y:S01]  /*4c70*/  FMUL.FTZ R6, R74, c[0x0][0x320] ;  /* 0x0000c8004a067a20 */ /* 0x020fe20000410000 */
[C---:B------:R-:W-:Y:S02]  /*4c80*/  ISETP.GT.AND P6, PT, R4.reuse, 0x20, P6 ;  /* 0x000000200400780c */ /* 0x040fe400037c4270 */
[C---:B------:R-:W-:Y:S01]  /*4c90*/  ISETP.GT.AND P5, PT, R4.reuse, 0x21, P5 ;  /* 0x000000210400780c */ /* 0x040fe20002fa4270 */
[----:B------:R5:W1:Y:S01]  /*4ca0*/  MUFU.TANH R49, R6 ;  /* 0x0000000600317308 */ /* 0x000a620000002400 */
[----:B------:R-:W-:-:S02]  /*4cb0*/  ISETP.GT.AND P2, PT, R4, 0x28, P2 ;  /* 0x000000280400780c */ /* 0x000fc40001744270 */
[----:B------:R-:W-:Y:S02]  /*4cc0*/  ISETP.GT.AND P1, PT, R4, 0x29, P1 ;  /* 0x000000290400780c */ /* 0x000fe40000f24270 */
[C---:B------:R-:W-:Y:S02]  /*4cd0*/  ISETP.LT.OR P6, PT, R5.reuse, 0x21, P6 ;  /* 0x000000210500780c */ /* 0x040fe400037c1670 */
[C---:B------:R-:W-:Y:S02]  /*4ce0*/  ISETP.LT.OR P5, PT, R5.reuse, 0x22, P5 ;  /* 0x000000220500780c */ /* 0x040fe40002fa1670 */
[C---:B------:R-:W-:Y:S02]  /*4cf0*/  ISETP.LT.OR P2, PT, R5.reuse, 0x29, P2 ;  /* 0x000000290500780c */ /* 0x040fe40001741670 */
[----:B------:R-:W-:Y:S02]  /*4d00*/  ISETP.LT.OR P1, PT, R5, 0x2a, P1 ;  /* 0x0000002a0500780c */ /* 0x000fe40000f21670 */
[----:B------:R-:W-:-:S02]  /*4d10*/  FSEL R172, R27, -INF , !P6 ;  /* 0xff8000001bac7808 */ /* 0x000fc40007000000 */
[----:B------:R-:W-:Y:S01]  /*4d20*/  FSEL R173, R26, -INF , !P5 ;  /* 0xff8000001aad7808 */ /* 0x000fe20006800000 */
[----:B-----5:R-:W-:Y:S01]  /*4d30*/  FMUL.FTZ R6, R79, c[0x0][0x320] ;  /* 0x0000c8004f067a20 */ /* 0x020fe20000410000 */
[----:B------:R-:W-:Y:S02]  /*4d40*/  FSEL R174, R21, -INF , !P2 ;  /* 0xff80000015ae7808 */ /* 0x000fe40005000000 */
[----:B------:R-:W-:Y:S01]  /*4d50*/  FSEL R180, R19, -INF , !P1 ;  /* 0xff80000013b47808 */ /* 0x000fe20004800000 */
[----:B------:R5:W1:Y:S02]  /*4d60*/  MUFU.TANH R44, R6 ;  /* 0x00000006002c7308 */ /* 0x000a640000002400 */
[----:B-----5:R-:W-:-:S06]  /*4d70*/  FMUL.FTZ R6, R62, c[0x0][0x320] ;  /* 0x0000c8003e067a20 */ /* 0x020fcc0000410000 */
        /* <DEDUP_REMOVED lines=18> */
.L_x_1021:
[----:B------:R-:W-:-:S04]  /*4ea0*/  MOV R5, c[0x0][0x32c] ;  /* 0x0000cb0000057a02 */ /* 0x000fc80000000f00 */
[----:B------:R-:W-:-:S13]  /*4eb0*/  ISETP.NE.AND P0, PT, R5, 0x1, PT ;  /* 0x000000010500780c */ /* 0x000fda0003f05270 */
[----:B------:R-:W-:-:S05]  /*4ec0*/  @P0 IMAD.HI.U32 R5, R4, c[0x0][0x330], RZ ;  /* 0x0000cc0004050a27 */ /* 0x000fca00078e00ff */
[----:B------:R-:W-:Y:S02]  /*4ed0*/  @P0 SHF.R.U32.HI R4, RZ, c[0x0][0x334], R5 ;  /* 0x0000cd00ff040a19 */ /* 0x000fe40000011605 */
.L_x_1022:
[----:B------:R-:W-:Y:S05]  /*4ee0*/  BSYNC B0 ;  /* 0x0000000000007941 */ /* 0x000fea0003800000 */
.L_x_1020:
[----:B------:R-:W-:-:S05]  /*4ef0*/  IMAD R4, R4, c[0x0][0x32c], R16 ;  /* 0x0000cb0004047a24 */ /* 0x000fca00078e0210 */
[----:B------:R-:W-:Y:S02]  /*4f00*/  IADD3 R5, R4, c[0x0][0x32c], RZ ;  /* 0x0000cb0004057a10 */ /* 0x000fe40007ffe0ff */
[----:B------:R-:W-:Y:S02]  /*4f10*/  IMNMX R8, R8, R4, !PT ;  /* 0x0000000408087217 */ /* 0x000fe40007800200 */
[----:B------:R-:W-:Y:S02]  /*4f20*/  IMNMX R9, R9, R5, PT ;  /* 0x0000000509097217 */ /* 0x000fe40003800200 */
.L_x_1019:
[----:B-1234-:R-:W-:Y:S01]  /*4f30*/  FMNMX.FTZ R5, R38, R39, !PT ;  /* 0x0000002726057209 */ /* 0x01efe20007810000 */
[----:B------:R-:W-:Y:S01]  /*4f40*/  UP2UR UR24, UPR, URZ, 0x10 ;  /* 0x000000103f187883 */ /* 0x000fe20008000000 */
[----:B------:R-:W-:Y:S01]  /*4f50*/  FMNMX.FTZ R4, R29, R31, !PT ;  /* 0x0000001f1d047209 */ /* 0x000fe20007810000 */
[----:B------:R-:W-:Y:S01]  /*4f60*/  UISETP.NE.AND UP4, UPT, UR25, URZ, UPT ;  /* 0x0000003f1900728c */ /* 0x000fe2000bf85270 */
[----:B------:R-:W-:Y:S01]  /*4f70*/  FMNMX.FTZ R5, R41, R5, !PT ;  /* 0x0000000529057209 */ /* 0x000fe20007810000 */
[----:B------:R-:W-:Y:S01]  /*4f80*/  UP2UR UR25, UPR, URZ, 0x8 ;  /* 0x000000083f197883 */ /* 0x000fe20008000000 */
[----:B------:R-:W-:Y:S01]  /*4f90*/  FMNMX.FTZ R4, R34, R4, !PT ;  /* 0x0000000422047209 */ /* 0x000fe20007810000 */
[----:B------:R-:W-:Y:S01]  /*4fa0*/  UISETP.NE.AND UP3, UPT, UR7, URZ, UPT ;  /* 0x0000003f0700728c */ /* 0x000fe2000bf65270 */
[----:B------:R-:W-:Y:S01]  /*4fb0*/  FMNMX.FTZ R137, R42, R5, !PT ;  /* 0x000000052a897209 */ /* 0x000fe20007810000 */
[----:B------:R-:W-:Y:S01]  /*4fc0*/  IMAD.SHL.U32 R225, R0, 0x2, RZ ;  /* 0x0000000200e17824 */ /* 0x000fe200078e00ff */
[----:B------:R-:W-:Y:S01]  /*4fd0*/  FMNMX.FTZ R4, R40, R4, !PT ;  /* 0x0000000428047209 */ /* 0x000fe20007810000 */
[----:B------:R-:W-:Y:S01]  /*4fe0*/  STL [R1+0x6c], R237 ;  /* 0x00006ced01007387 */ /* 0x000fe20000100800 */
[----:B------:R-:W-:Y:S01]  /*4ff0*/  FMNMX.FTZ R137, R46, R137, !PT ;  /* 0x000000892e897209 */ /* 0x000fe20007810000 */
[----:B------:R-:W-:Y:S01]  /*5000*/  UP2UR UR7, UPR, URZ, 0x4 ;  /* 0x000000043f077883 */ /* 0x000fe20008000000 */
[----:B------:R-:W-:Y:S01]  /*5010*/  FMNMX.FTZ R4, R43, R4, !PT ;  /* 0x000000042b047209 */ /* 0x000fe20007810000 */
[----:B------:R-:W-:Y:S01]  /*5020*/  STL [R1+0x68], R236 ;  /* 0x000068ec01007387 */ /* 0x000fe20000100800 */
[----:B------:R-:W-:Y:S01]  /*5030*/  FMNMX.FTZ R137, R48, R137, !PT ;  /* 0x0000008930897209 */ /* 0x000fe20007810000 */
[----:B------:R-:W-:Y:S01]  /*5040*/  UISETP.NE.AND UP2, UPT, UR6, URZ, UPT ;  /* 0x0000003f0600728c */ /* 0x000fe2000bf45270 */
        /* <DEDUP_REMOVED lines=9> */
[----:B------:R-:W-:Y:S01]  /*50e0*/  UP2UR UR5, UPR, URZ, 0x1 ;  /* 0x000000013f057883 */ /* 0x000fe20008000000 */
[----:B------:R-:W-:Y:S01]  /*50f0*/  FMNMX.FTZ R137, R175, R137, !PT ;  /* 0x00000089af897209 */ /* 0x000fe20007810000 */
[----:B------:R-:W-:Y:S01]  /*5100*/  UISETP.NE.AND UP0, UPT, UR4, URZ, UPT ;  /* 0x0000003f0400728c */ /* 0x000fe2000bf05270 */
[----:B------:R-:W-:Y:S01]  /*5110*/  FMNMX.FTZ R4, R167, R4, !PT ;  /* 0x00000004a7047209 */ /* 0x000fe20007810000 */
[----:B------:R-:W-:Y:S01]  /*5120*/  IMAD R226, R3, 0x2, R225 ;  /* 0x0000000203e27824 */ /* 0x000fe200078e02e1 */
[----:B------:R-:W-:Y:S01]  /*5130*/  FMNMX.FTZ R137, R171, R137, !PT ;  /* 0x00000089ab897209 */ /* 0x000fe20007810000 */
[----:B------:R-:W-:Y:S01]  /*5140*/  STL [R1+0x5c], R233 ;  /* 0x00005ce901007387 */ /* 0x000fe20000100800 */
[----:B------:R-:W-:Y:S01]  /*5150*/  FMNMX.FTZ R4, R168, R4, !PT ;  /* 0x00000004a8047209 */ /* 0x000fe20007810000 */
[----:B------:R-:W-:Y:S01]  /*5160*/  IMAD R227, R2, 0x2, R226 ;  /* 0x0000000202e37824 */ /* 0x000fe200078e02e2 */
[----:B------:R-:W-:Y:S01]  /*5170*/  FMNMX.FTZ R137, R176, R137, !PT ;  /* 0x00000089b0897209 */ /* 0x000fe20007810000 */
[----:B------:R-:W-:Y:S01]  /*5180*/  STL [R1+0x58], R232 ;  /* 0x000058e801007387 */ /* 0x000fe20000100800 */
[----:B------:R-:W-:-:S02]  /*5190*/  FMNMX.FTZ R4, R170, R4, !PT ;  /* 0x00000004aa047209 */ /* 0x000fc40007810000 */
[----:B------:R-:W-:Y:S01]  /*51a0*/  FMNMX.FTZ R137, R177, R137, !PT ;  /* 0x00000089b1897209 */ /* 0x000fe20007810000 */
[----:B------:R-:W-:Y:S01]  /*51b0*/  STL [R1+0x54], R231 ;  /* 0x000054e701007387 */ /* 0x000fe20000100800 */
[----:B------:R-:W-:Y:S02]  /*51c0*/  FMNMX.FTZ R136, R169, R4, !PT ;  /* 0x00000004a9887209 */ /* 0x000fe40007810000 */
[----:B------:R-:W-:Y:S01]  /*51d0*/  PLOP3.LUT P0, PT, PT, PT, UP3, 0x40, 0x0 ;  /* 0x000000000000781c */ /* 0x000fe20003f0e838 */
[----:B------:R-:W1:Y:S01]  /*51e0*/  SHFL.BFLY PT, R4, R137, 0x2, 0x1f ;  /* 0x0c401f0089047f89 */ /* 0x000e6200000e0000 */
[----:B------:R-:W-:Y:S01]  /*51f0*/  PLOP3.LUT P1, PT, PT, PT, UP4, 0x40, 0x0 ;  /* 0x000000000000781c */ /* 0x000fe20003f2e848 */
[----:B------:R-:W-:Y:S01]  /*5200*/  UISETP.NE.AND UP4, UPT, UR24, URZ, UPT ;  /* 0x0000003f1800728c */ /* 0x000fe2000bf85270 */
[C---:B------:R-:W-:Y:S01]  /*5210*/  ISETP.GT.AND P0, PT, R8.reuse, 0x1, P0 ;  /* 0x000000010800780c */ /* 0x040fe20000704270 */
[----:B------:R-:W2:Y:S01]  /*5220*/  SHFL.BFLY PT, R5, R136, 0x2, 0x1f ;  /* 0x0c401f0088057f89 */ /* 0x000ea200000e0000 */
[----:B------:R-:W-:Y:S01]  /*5230*/  PLOP3.LUT P6, PT, PT, PT, UP2, 0x40, 0x0 ;  /* 0x000000000000781c */ /* 0x000fe20003fce828 */
[----:B------:R-:W-:Y:S01]  /*5240*/  UISETP.NE.AND UP3, UPT, UR25, URZ, UPT ;  /* 0x0000003f1900728c */ /* 0x000fe2000bf65270 */
[----:B------:R-:W-:Y:S01]  /*5250*/  ISETP.LT.OR P0, PT, R9, 0x2, P0 ;  /* 0x000000020900780c */ /* 0x000fe20000701670 */
[----:B------:R-:W-:Y:S01]  /*5260*/  UISETP.NE.AND UP2, UPT, UR7, URZ, UPT ;  /* 0x0000003f0700728c */ /* 0x000fe2000bf45270 */
[----:B------:R-:W-:Y:S01]  /*5270*/  ISETP.GT.AND P1, PT, R8, RZ, P1 ;  /* 0x000000ff0800720c */ /* 0x000fe20000f24270 */
[----:B------:R-:W-:Y:S01]  /*5280*/  STL [R1+0x50], R230 ;  /* 0x000050e601007387 */ /* 0x000fe20000100800 */
[----:B------:R-:W-:-:S02]  /*5290*/  FSEL R61, R22, -INF , !P0 ;  /* 0xff800000163d7808 */ /* 0x000fc40004000000 */
[----:B------:R-:W-:Y:S01]  /*52a0*/  PLOP3.LUT P5, PT, PT, PT, UP1, 0x40, 0x0 ;  /* 0x000000000000781c */ /* 0x000fe20003fae818 */
[----:B------:R-:W-:Y:S01]  /*52b0*/  UISETP.NE.AND UP1, UPT, UR6, URZ, UPT ;  /* 0x0000003f0600728c */ /* 0x000fe2000bf25270 */
[----:B------:R-:W-:Y:S01]  /*52c0*/  ISETP.LT.OR P1, PT, R9, 0x1, P1 ;  /* 0x000000010900780c */ /* 0x000fe20000f21670 */
[----:B------:R-:W-:Y:S01]  /*52d0*/  STL [R1+0x4c], R229 ;  /* 0x00004ce501007387 */ /* 0x000fe20000100800 */
[C---:B------:R-:W-:Y:S02]  /*52e0*/  ISETP.GT.AND P6, PT, R8.reuse, 0x8, P6 ;  /* 0x000000080800780c */ /* 0x040fe400037c4270 */
[----:B------:R-:W-:Y:S01]  /*52f0*/  PLOP3.LUT P2, PT, PT, PT, UP0, 0x40, 0x0 ;  /* 0x000000000000781c */ /* 0x000fe20003f4e808 */
[----:B------:R-:W-:Y:S01]  /*5300*/  UISETP.NE.AND UP0, UPT, UR5, URZ, UPT ;  /* 0x0000003f0500728c */ /* 0x000fe2000bf05270 */
[----:B------:R-:W-:Y:S01]  /*5310*/  FSEL R62, R17, -INF , !P1 ;  /* 0xff800000113e7808 */ /* 0x000fe20004800000 */
[----:B------:R-:W-:Y:S01]  /*5320*/  LDSM.16.MT88.4 R20, [R226+0x2080] ;  /* 0x00208000e214783b */ /* 0x000fe20000004200 */
[----:B------:R-:W-:Y:S01]  /*5330*/  ISETP.LT.OR P6, PT, R9, 0x9, P6 ;  /* 0x000000090900780c */ /* 0x000fe200037c1670 */
[----:B------:R-:W-:Y:S01]  /*5340*/  ULDC.64 UR4, c[0x0][0x2c8] ;  /* 0x0000b20000047ab9 */ /* 0x000fe20000000a00 */
[----:B-1----:R-:W-:Y:S01]  /*5350*/  FMNMX.FTZ R137, R137, R4, !PT ;  /* 0x0000000489897209 */ /* 0x002fe20007810000 */
[----:B------:R-:W-:Y:S01]  /*5360*/  LDSM.16.MT88.4 R52, [R225+0x3880] ;  /* 0x00388000e134783b */ /* 0x000fe20000004200 */
[----:B------:R-:W-:-:S02]  /*5370*/  ISETP.GT.AND P5, PT, R8, 0x9, P5 ;  /* 0x000000090800780c */ /* 0x000fc40002fa4270 */
[----:B--2---:R-:W-:Y:S01]  /*5380*/  FMNMX.FTZ R136, R136, R5, !PT ;  /* 0x0000000588887209 */ /* 0x004fe20007810000 */
[----:B------:R-:W1:Y:S01]  /*5390*/  SHFL.BFLY PT, R4, R137, 0x1, 0x1f ;  /* 0x0c201f0089047f89 */ /* 0x000e6200000e0000 */
[----:B------:R-:W-:Y:S01]  /*53a0*/  PLOP3.LUT P1, PT, PT, PT, UP6, 0x40, 0x0 ;  /* 0x000000000000781c */ /* 0x000fe20003f2e868 */
[----:B------:R-:W-:Y:S01]  /*53b0*/  UISETP.NE.AND UP6, UPT, UR16, URZ, UPT ;  /* 0x0000003f1000728c */ /* 0x000fe2000bfc5270 */
[----:B------:R-:W-:Y:S01]  /*53c0*/  FSEL R16, R10, -INF , !P6 ;  /* 0xff8000000a107808 */ /* 0x000fe20007000000 */
[----:B------:R-:W2:Y:S01]  /*53d0*/  SHFL.BFLY PT, R5, R136, 0x1, 0x1f ;  /* 0x0c201f0088057f89 */ /* 0x000ea200000e0000 */
[----:B------:R-:W-:Y:S02]  /*53e0*/  ISETP.LT.OR P5, PT, R9, 0xa, P5 ;  /* 0x0000000a0900780c */ /* 0x000fe40002fa1670 */
[----:B------:R-:W-:Y:S01]  /*53f0*/  ISETP.GT.AND P2, PT, R8, 0x10, P2 ;  /* 0x000000100800780c */ /* 0x000fe20001744270 */
[----:B------:R-:W-:Y:S01]  /*5400*/  LDSM.16.MT88.4 R76, [R226+0x3880] ;  /* 0x00388000e24c783b */ /* 0x000fe20000004200 */
[----:B------:R-:W-:-:S02]  /*5410*/  FMNMX.FTZ R3, R62, R61, !PT ;  /* 0x0000003d3e037209 */ /* 0x000fc40007810000 */
[----:B------:R-:W-:Y:S01]  /*5420*/  FSEL R17, R44, -INF , !P5 ;  /* 0xff8000002c117808 */ /* 0x000fe20006800000 */
[----:B------:R-:W-:Y:S01]  /*5430*/  LDSM.16.MT88.4 R124, [R227+0x3880] ;  /* 0x00388000e37c783b */ /* 0x000fe20000004200 */
[----:B------:R-:W-:Y:S02]  /*5440*/  ISETP.GT.AND P1, PT, R8, 0x11, P1 ;  /* 0x000000110800780c */ /* 0x000fe40000f24270 */
[----:B------:R-:W-:Y:S01]  /*5450*/  ISETP.LT.OR P2, PT, R9, 0x11, P2 ;  /* 0x000000110900780c */ /* 0x000fe20001741670 */
[----:B------:R-:W-:Y:S01]  /*5460*/  STL [R1+0x48], R224 ;  /* 0x000048e001007387 */ /* 0x000fe20000100800 */
[----:B------:R-:W-:Y:S02]  /*5470*/  FMNMX.FTZ R3, R16, R3, !PT ;  /* 0x0000000310037209 */ /* 0x000fe40007810000 */
[----:B------:R-:W-:Y:S01]  /*5480*/  LEA R228, R2, R225, 0x1 ;  /* 0x000000e102e47211 */ /* 0x000fe200078e08ff */
[----:B------:R-:W-:Y:S01]  /*5490*/  LDSM.16.MT88.4 R68, [R226+0x4080] ;  /* 0x00408000e244783b */ /* 0x000fe20000004200 */
[----:B------:R-:W-:-:S02]  /*54a0*/  PLOP3.LUT P6, PT, PT, PT, UP4, 0x40, 0x0 ;  /* 0x000000000000781c */ /* 0x000fc40003fce848 */
[----:B------:R-:W-:Y:S01]  /*54b0*/  ISETP.LT.OR P1, PT, R9, 0x12, P1 ;  /* 0x000000120900780c */ /* 0x000fe20000f21670 */
[----:B------:R-:W-:Y:S01]  /*54c0*/  LDSM.16.MT88.4 R112, [R228+0x3880] ;  /* 0x00388000e470783b */ /* 0x000fe20000004200 */
[----:B-1----:R-:W-:Y:S02]  /*54d0*/  FMNMX.FTZ R137, R137, R4, !PT ;  /* 0x0000000489897209 */ /* 0x002fe40007810000 */
[----:B------:R-:W-:Y:S01]  /*54e0*/  FSEL R18, R49, -INF , !P2 ;  /* 0xff80000031127808 */ /* 0x000fe20005000000 */
[----:B------:R-:W-:Y:S01]  /*54f0*/  LDSM.16.MT88.4 R72, [R225+0x2880] ;  /* 0x00288000e148783b */ /* 0x000fe20000004200 */
[----:B--2---:R-:W-:Y:S01]  /*5500*/  FMNMX.FTZ R136, R136, R5, !PT ;  /* 0x0000000588887209 */ /* 0x004fe20007810000 */
[C---:B------:R-:W-:Y:S01]  /*5510*/  FMUL.FTZ R13, R137.reuse, c[0x0][0x2d0] ;  /* 0x0000b400890d7a20 */ /* 0x040fe20000410000 */
[----:B------:R-:W-:Y:S02]  /*5520*/  FSETP.NEU.FTZ.AND P0, PT, R137, -INF , PT ;  /* 0xff8000008900780b */ /* 0x000fe40003f1d000 */
[----:B------:R-:W-:Y:S01]  /*5530*/  FMNMX.FTZ R3, R17, R3, !PT ;  /* 0x0000000311037209 */ /* 0x000fe20007810000 */
[----:B------:R-:W-:Y:S01]  /*5540*/  FMUL.FTZ R12, R136, c[0x0][0x2d0] ;  /* 0x0000b400880c7a20 */ /* 0x000fe20000410000 */
[----:B------:R-:W-:-:S02]  /*5550*/  FSEL R13, R13, RZ, P0 ;  /* 0x000000ff0d0d7208 */ /* 0x000fc40000000000 */
[----:B------:R-:W-:Y:S02]  /*5560*/  FSETP.NEU.FTZ.AND P0, PT, R136, -INF , PT ;  /* 0xff8000008800780b */ /* 0x000fe40003f1d000 */
[----:B------:R-:W-:Y:S01]  /*5570*/  PLOP3.LUT P5, PT, PT, PT, UP3, 0x40, 0x0 ;  /* 0x000000000000781c */ /* 0x000fe20003fae838 */
[--C-:B------:R-:W-:Y:S01]  /*5580*/  FFMA.FTZ R2, R46, c[0x0][0x2d0], -R13.reuse ;  /* 0x0000b4002e027a23 */ /* 0x100fe2000001080d */
[----:B------:R-:W-:Y:S01]  /*5590*/  FSEL R12, R12, RZ, P0 ;  /* 0x000000ff0c0c7208 */ /* 0x000fe20000000000 */
[----:B------:R-:W-:Y:S01]  /*55a0*/  FFMA.FTZ R4, R38, c[0x0][0x2d0], -R13 ;  /* 0x0000b40026047a23 */ /* 0x000fe2000001080d */
[----:B------:R-:W-:Y:S01]  /*55b0*/  PLOP3.LUT P0, PT, PT, PT, UP5, 0x40, 0x0 ;  /* 0x000000000000781c */ /* 0x000fe20003f0e858 */
[----:B------:R-:W-:Y:S01]  /*55c0*/  MUFU.EX2 R194, R2 ;  /* 0x0000000200c27308 */ /* 0x000fe20000000800 */
[----:B------:R-:W-:Y:S01]  /*55d0*/  FSEL R19, R11, -INF , !P1 ;  /* 0xff8000000b137808 */ /* 0x000fe20004800000 */
[----:B------:R-:W-:Y:S01]  /*55e0*/  FFMA.FTZ R0, R31, c[0x0][0x2d0], -R12 ;  /* 0x0000b4001f007a23 */ /* 0x000fe2000001080c */
[C---:B------:R-:W-:Y:S01]  /*55f0*/  ISETP.GT.AND P0, PT, R8.reuse, 0x18, P0 ;  /* 0x000000180800780c */ /* 0x040fe20000704270 */
[----:B------:R-:W-:Y:S01]  /*5600*/  UISETP.NE.AND UP5, UPT, UR17, URZ, UPT ;  /* 0x0000003f1100728c */ /* 0x000fe2000bfa5270 */
[----:B------:R-:W-:-:S02]  /*5610*/  ISETP.GT.AND P6, PT, R8, 0x19, P6 ;  /* 0x000000190800780c */ /* 0x000fc400037c4270 */
[C---:B------:R-:W-:Y:S01]  /*5620*/  ISETP.LT.OR P0, PT, R9.reuse, 0x19, P0 ;  /* 0x000000190900780c */ /* 0x040fe20000701670 */
[----:B------:R1:W-:Y:S01]  /*5630*/  MUFU.EX2 R182, R0 ;  /* 0x0000000000b67308 */ /* 0x0003e20000000800 */
[----:B------:R-:W-:Y:S02]  /*5640*/  FMNMX.FTZ R3, R18, R3, !PT ;  /* 0x0000000312037209 */ /* 0x000fe40007810000 */
[----:B------:R-:W-:Y:S02]  /*5650*/  PLOP3.LUT P2, PT, PT, PT, UP2, 0x40, 0x0 ;  /* 0x000000000000781c */ /* 0x000fe40003f4e828 */
[----:B------:R-:W-:Y:S02]  /*5660*/  FSEL R60, R56, -INF , !P0 ;  /* 0xff800000383c7808 */ /* 0x000fe40004000000 */
[----:B------:R-:W-:Y:S01]  /*5670*/  ISETP.GT.AND P5, PT, R8, 0x20, P5 ;  /* 0x000000200800780c */ /* 0x000fe20002fa4270 */
[----:B------:R2:W-:Y:S01]  /*5680*/  MUFU.EX2 R229, R4 ;  /* 0x0000000400e57308 */ /* 0x0005e20000000800 */
[----:B------:R-:W-:-:S02]  /*5690*/  ISETP.LT.OR P6, PT, R9, 0x1a, P6 ;  /* 0x0000001a0900780c */ /* 0x000fc400037c1670 */
[----:B------:R-:W-:Y:S02]  /*56a0*/  FMNMX.FTZ R3, R19, R3, !PT ;  /* 0x0000000313037209 */ /* 0x000fe40007810000 */
[----:B------:R-:W-:Y:S02]  /*56b0*/  PLOP3.LUT P1, PT, PT, PT, UP1, 0x40, 0x0 ;  /* 0x000000000000781c */ /* 0x000fe40003f2e818 */
[----:B------:R-:W-:Y:S01]  /*56c0*/  ISETP.GT.AND P2, PT, R8, 0x21, P2 ;  /* 0x000000210800780c */ /* 0x000fe20001744270 */
[----:B-1----:R-:W-:Y:S01]  /*56d0*/  FFMA.FTZ R0, R34, c[0x0][0x2d0], -R12 ;  /* 0x0000b40022007a23 */ /* 0x002fe2000001080c */
[----:B------:R-:W-:Y:S01]  /*56e0*/  ISETP.LT.OR P5, PT, R9, 0x21, P5 ;  /* 0x000000210900780c */ /* 0x000fe20002fa1670 */
[----:B------:R-:W-:Y:S01]  /*56f0*/  LDSM.16.MT88.4 R32, [R228+0x2080] ;  /* 0x00208000e420783b */ /* 0x000fe20000004200 */
[----:B------:R-:W-:Y:S01]  /*5700*/  FSEL R15, R58, -INF , !P6 ;  /* 0xff8000003a0f7808 */ /* 0x000fe20007000000 */
[----:B------:R1:W-:Y:S01]  /*5710*/  MUFU.EX2 R202, R0 ;  /* 0x0000000000ca7308 */ /* 0x0003e20000000800 */
[----:B------:R-:W-:-:S02]  /*5720*/  FMNMX.FTZ R3, R60, R3, !PT ;  /* 0x000000033c037209 */ /* 0x000fc40007810000 */
[----:B------:R-:W-:Y:S01]  /*5730*/  PLOP3.LUT P0, PT, PT, PT, UP0, 0x40, 0x0 ;  /* 0x000000000000781c */ /* 0x000fe20003f0e808 */
[----:B--2---:R-:W-:Y:S01]  /*5740*/  FFMA.FTZ R4, R39, c[0x0][0x2d0], -R13 ;  /* 0x0000b40027047a23 */ /* 0x004fe2000001080d */
[----:B------:R-:W-:Y:S01]  /*5750*/  ISETP.GT.AND P1, PT, R8, 0x28, P1 ;  /* 0x000000280800780c */ /* 0x000fe20000f24270 */
[----:B------:R-:W2:Y:S01]  /*5760*/  LDSM.16.MT88.4 R36, [R225+0x2080] ;  /* 0x00208000e124783b */ /* 0x000ea20000004200 */
[C---:B------:R-:W-:Y:S01]  /*5770*/  ISETP.LT.OR P2, PT, R9.reuse, 0x22, P2 ;  /* 0x000000220900780c */ /* 0x040fe20001741670 */
[----:B------:R3:W-:Y:S01]  /*5780*/  MUFU.EX2 R183, R4 ;  /* 0x0000000400b77308 */ /* 0x0007e20000000800 */
[----:B------:R-:W-:Y:S02]  /*5790*/  FSEL R139, R24, -INF , !P5 ;  /* 0xff800000188b7808 */ /* 0x000fe40006800000 */
[----:B------:R-:W-:Y:S02]  /*57a0*/  ISETP.GT.AND P0, PT, R8, 0x29, P0 ;  /* 0x000000290800780c */ /* 0x000fe40000704270 */
[----:B------:R-:W-:-:S02]  /*57b0*/  ISETP.LT.OR P1, PT, R9, 0x29, P1 ;  /* 0x000000290900780c */ /* 0x000fc40000f21670 */
[----:B------:R-:W-:Y:S01]  /*57c0*/  FSEL R164, R64, -INF , !P2 ;  /* 0xff80000040a47808 */ /* 0x000fe20005000000 */
[----:B-1----:R-:W-:Y:S01]  /*57d0*/  FFMA.FTZ R0, R40, c[0x0][0x2d0], -R12 ;  /* 0x0000b40028007a23 */ /* 0x002fe2000001080c */
[----:B------:R-:W-:Y:S01]  /*57e0*/  ISETP.LT.OR P0, PT, R9, 0x2a, P0 ;  /* 0x0000002a0900780c */ /* 0x000fe20000701670 */
[----:B------:R-:W-:Y:S01]  /*57f0*/  LDSM.16.MT88.4 R64, [R226+0x2880] ;  /* 0x00288000e240783b */ /* 0x000fe20000004200 */
[----:B------:R-:W-:Y:S01]  /*5800*/  FSEL R165, R59, -INF , !P1 ;  /* 0xff8000003ba57808 */ /* 0x000fe20004800000 */
[----:B------:R1:W4:Y:S01]  /*5810*/  MUFU.EX2 R234, R0 ;  /* 0x0000000000ea7308 */ /* 0x0003220000000800 */
[----:B------:R-:W-:Y:S02]  /*5820*/  FSEL R166, R25, -INF , !P0 ;  /* 0xff80000019a67808 */ /* 0x000fe40004000000 */
[----:B------:R-:W-:Y:S01]  /*5830*/  LDSM.16.MT88.4 R24, [R227+0x4080] ;  /* 0x00408000e318783b */ /* 0x000fe20000004200 */
[----:B---3--:R-:W-:-:S04]  /*5840*/  FFMA.FTZ R4, R41, c[0x0][0x2d0], -R13 ;  /* 0x0000b40029047a23 */ /* 0x008fc8000001080d */
[----:B------:R3:W-:Y:S01]  /*5850*/  MUFU.EX2 R203, R4 ;  /* 0x0000000400cb7308 */ /* 0x0007e20000000800 */
[----:B-1----:R-:W-:Y:S02]  /*5860*/  FMNMX.FTZ R0, R120, R63, !PT ;  /* 0x0000003f78007209 */ /* 0x002fe40007810000 */
[----:B----4-:R-:W-:Y:S02]  /*5870*/  F2FP.BF16.PACK_AB R7, R234, R202 ;  /* 0x000000caea07723e */ /* 0x010fe400000010ff */
[----:B------:R-:W-:-:S04]  /*5880*/  FMNMX.FTZ R0, R121, R0, !PT ;  /* 0x0000000079007209 */ /* 0x000fc80007810000 */
[----:B------:R-:W-:Y:S01]  /*5890*/  FMNMX.FTZ R0, R122, R0, !PT ;  /* 0x000000007a007209 */ /* 0x000fe20007810000 */
[----:B---3--:R-:W-:-:S03]  /*58a0*/  FFMA.FTZ R4, R42, c[0x0][0x2d0], -R13 ;  /* 0x0000b4002a047a23 */ /* 0x008fc6000001080d */
[----:B------:R-:W-:Y:S01]  /*58b0*/  FMNMX.FTZ R0, R123, R0, !PT ;  /* 0x000000007b007209 */ /* 0x000fe20007810000 */
[----:B------:R-:W1:Y:S03]  /*58c0*/  MUFU.EX2 R232, R4 ;  /* 0x0000000400e87308 */ /* 0x000e660000000800 */
[----:B------:R-:W-:-:S04]  /*58d0*/  FMNMX.FTZ R0, R132, R0, !PT ;  /* 0x0000000084007209 */ /* 0x000fc80007810000 */
[----:B------:R-:W-:-:S04]  /*58e0*/  FMNMX.FTZ R0, R134, R0, !PT ;  /* 0x0000000086007209 */ /* 0x000fc80007810000 */
[----:B------:R-:W-:-:S04]  /*58f0*/  FMNMX.FTZ R0, R133, R0, !PT ;  /* 0x0000000085007209 */ /* 0x000fc80007810000 */
[----:B------:R-:W-:Y:S01]  /*5900*/  FMNMX.FTZ R2, R172, R0, !PT ;  /* 0x00000000ac027209 */ /* 0x000fe20007810000 */
[----:B------:R-:W-:Y:S01]  /*5910*/  FFMA.FTZ R0, R48, c[0x0][0x2d0], -R13 ;  /* 0x0000b40030007a23 */ /* 0x000fe2000001080d */
[----:B-1----:R-:W-:Y:S01]  /*5920*/  F2FP.BF16.PACK_AB R6, R232, R203 ;  /* 0x000000cbe806723e */ /* 0x002fe200000010ff */
[----:B------:R-:W-:Y:S01]  /*5930*/  FFMA.FTZ R4, R29, c[0x0][0x2d0], -R12 ;  /* 0x0000b4001d047a23 */ /* 0x000fe2000001080c */
[----:B------:R-:W-:Y:S01]  /*5940*/  FMNMX.FTZ R2, R173, R2, !PT ;  /* 0x00000002ad027209 */ /* 0x000fe20007810000 */
[----:B------:R1:W-:Y:S01]  /*5950*/  MUFU.EX2 R192, R0 ;  /* 0x0000000000c07308 */ /* 0x0003e20000000800 */
[----:B------:R-:W-:Y:S02]  /*5960*/  LDSM.16.MT88.4 R28, [R227+0x2080] ;  /* 0x00208000e31c783b */ /* 0x000fe40000004200 */
[----:B------:R-:W-:-:S04]  /*5970*/  FMNMX.FTZ R2, R174, R2, !PT ;  /* 0x00000002ae027209 */ /* 0x000fc80007810000 */
[----:B------:R-:W-:Y:S01]  /*5980*/  FMNMX.FTZ R2, R180, R2, !PT ;  /* 0x00000002b4027209 */ /* 0x000fe20007810000 */
[----:B------:R3:W4:Y:S04]  /*5990*/  MUFU.EX2 R230, R4 ;  /* 0x0000000400e67308 */ /* 0x0007280000000800 */
[----:B------:R-:W2:Y:S01]  /*59a0*/  SHFL.BFLY PT, R9, R2, 0x2, 0x1f ;  /* 0x0c401f0002097f89 */ /* 0x000ea200000e0000 */
[----:B-1----:R-:W-:-:S04]  /*59b0*/  FFMA.FTZ R0, R51, c[0x0][0x2d0], -R13 ;  /* 0x0000b40033007a23 */ /* 0x002fc8000001080d */
[----:B------:R1:W-:Y:S01]  /*59c0*/  MUFU.EX2 R200, R0 ;  /* 0x0000000000c87308 */ /* 0x0003e20000000800 */
[----:B---3--:R-:W-:Y:S02]  /*59d0*/  F2FP.BF16.PACK_AB R4, R183, R229 ;  /* 0x000000e5b704723e */ /* 0x008fe400000010ff */
[----:B----4-:R-:W-:-:S07]  /*59e0*/  F2FP.BF16.PACK_AB R5, R182, R230 ;  /* 0x000000e6b605723e */ /* 0x010fce00000010ff */
[C---:B--2---:R-:W-:Y:S01]  /*59f0*/  HMMA.16816.F32.BF16 R160, R4.reuse, R36, RZ ;  /* 0x0000002404a0723c */ /* 0x044fe200000418ff */
[----:B-1----:R-:W-:Y:S01]  /*5a00*/  FMNMX.FTZ R0, R15, R3, !PT ;  /* 0x000000030f007209 */ /* 0x002fe20007810000 */
[----:B------:R-:W-:Y:S01]  /*5a10*/  FFMA.FTZ R3, R50, c[0x0][0x2d0], -R13 ;  /* 0x0000b40032037a23 */ /* 0x000fe2000001080d */
[----:B------:R-:W-:Y:S01]  /*5a20*/  FMNMX.FTZ R2, R2, R9, !PT ;  /* 0x0000000902027209 */ /* 0x000fe20007810000 */
[----:B------:R-:W-:Y:S01]  /*5a30*/  LDSM.16.MT88.4 R48, [R227+0x2880] ;  /* 0x00288000e330783b */ /* 0x000fe20000004200 */
[----:B------:R-:W-:Y:S01]  /*5a40*/  FMNMX.FTZ R0, R139, R0, !PT ;  /* 0x000000008b007209 */ /* 0x000fe20007810000 */
[----:B------:R1:W2:Y:S02]  /*5a50*/  MUFU.EX2 R235, R3 ;  /* 0x0000000300eb7308 */ /* 0x0002a40000000800 */
[----:B------:R-:W-:Y:S01]  /*5a60*/  HMMA.16816.F32.BF16 R156, R4, R20, RZ ;  /* 0x00000014049c723c */ /* 0x000fe200000418ff */
[----:B------:R-:W3:Y:S01]  /*5a70*/  SHFL.BFLY PT, R14, R2, 0x1, 0x1f ;  /* 0x0c201f00020e7f89 */ /* 0x000ee200000e0000 */
[----:B------:R-:W-:-:S04]  /*5a80*/  FMNMX.FTZ R0, R164, R0, !PT ;  /* 0x00000000a4007209 */ /* 0x000fc80007810000 */
[----:B------:R-:W-:Y:S02]  /*5a90*/  FMNMX.FTZ R0, R165, R0, !PT ;  /* 0x00000000a5007209 */ /* 0x000fe40007810000 */
[----:B------:R-:W-:Y:S02]  /*5aa0*/  HMMA.16816.F32.BF16 R152, R4, R32, RZ ;  /* 0x000000200498723c */ /* 0x000fe400000418ff */
[----:B------:R-:W-:-:S05]  /*5ab0*/  FMNMX.FTZ R0, R166, R0, !PT ;  /* 0x00000000a6007209 */ /* 0x000fca0007810000 */
[----:B------:R-:W4:Y:S01]  /*5ac0*/  SHFL.BFLY PT, R8, R0, 0x2, 0x1f ;  /* 0x0c401f0000087f89 */ /* 0x000f2200000e0000 */
[----:B-1----:R-:W-:Y:S01]  /*5ad0*/  FFMA.FTZ R3, R43, c[0x0][0x2d0], -R12 ;  /* 0x0000b4002b037a23 */ /* 0x002fe2000001080c */
[C---:B------:R-:W-:Y:S01]  /*5ae0*/  HMMA.16816.F32.BF16 R148, R4.reuse, R28, RZ ;  /* 0x0000001c0494723c */ /* 0x040fe200000418ff */
[----:B--2---:R-:W-:Y:S01]  /*5af0*/  F2FP.BF16.PACK_AB R10, R235, R200 ;  /* 0x000000c8eb0a723e */ /* 0x004fe200000010ff */
[----:B------:R-:W-:Y:S01]  /*5b00*/  LDSM.16.MT88.4 R40, [R228+0x4080] ;  /* 0x00408000e428783b */ /* 0x000fe20000004200 */
[----:B------:R1:W-:Y:S05]  /*5b10*/  MUFU.EX2 R193, R3 ;  /* 0x0000000300c17308 */ /* 0x0003ea0000000800 */
[----:B------:R-:W-:Y:S01]  /*5b20*/  HMMA.16816.F32.BF16 R144, R4, R52, RZ ;  /* 0x000000340490723c */ /* 0x000fe200000418ff */
[----:B---3--:R-:W-:-:S04]  /*5b30*/  FMNMX.FTZ R135, R2, R14, !PT ;  /* 0x0000000e02877209 */ /* 0x008fc80007810000 */
[----:B------:R-:W-:-:S03]  /*5b40*/  FSETP.NEU.FTZ.AND P0, PT, R135, -INF , PT ;  /* 0xff8000008700780b */ /* 0x000fc60003f1d000 */
[----:B------:R-:W-:Y:S01]  /*5b50*/  HMMA.16816.F32.BF16 R140, R4, R76, RZ ;  /* 0x0000004c048c723c */ /* 0x000fe200000418ff */
[----:B-1----:R-:W-:-:S04]  /*5b60*/  FFMA.FTZ R3, R45, c[0x0][0x2d0], -R12 ;  /* 0x0000b4002d037a23 */ /* 0x002fc8000001080c */
[----:B------:R1:W2:Y:S03]  /*5b70*/  MUFU.EX2 R205, R3 ;  /* 0x0000000300cd7308 */ /* 0x0002a60000000800 */
[C---:B------:R-:W-:Y:S08]  /*5b80*/  HMMA.16816.F32.BF16 R128, R4.reuse, R112, RZ ;  /* 0x000000700480723c */ /* 0x040ff000000418ff */
[----:B------:R-:W-:Y:S01]  /*5b90*/  HMMA.16816.F32.BF16 R116, R4, R124, RZ ;  /* 0x0000007c0474723c */ /* 0x000fe200000418ff */
[----:B-1----:R-:W-:-:S07]  /*5ba0*/  FFMA.FTZ R3, R47, c[0x0][0x2d0], -R12 ;  /* 0x0000b4002f037a23 */ /* 0x002fce000001080c */
[C---:B------:R-:W-:Y:S01]  /*5bb0*/  HMMA.16816.F32.BF16 R108, R4.reuse, R38, RZ ;  /* 0x00000026046c723c */ /* 0x040fe200000418ff */
[----:B------:R-:W1:Y:S01]  /*5bc0*/  LDSM.16.MT88.4 R44, [R228+0x2880] ;  /* 0x00288000e42c783b */ /* 0x000e620000004200 */
[----:B--2---:R-:W-:Y:S01]  /*5bd0*/  F2FP.BF16.PACK_AB R9, R205, R193 ;  /* 0x000000c1cd09723e */ /* 0x004fe200000010ff */
[----:B------:R2:W-:Y:S05]  /*5be0*/  MUFU.EX2 R224, R3 ;  /* 0x0000000300e07308 */ /* 0x0005ea0000000800 */
[C---:B------:R-:W-:Y:S08]  /*5bf0*/  HMMA.16816.F32.BF16 R104, R4.reuse, R22, RZ ;  /* 0x000000160468723c */ /* 0x040ff000000418ff */
[----:B------:R-:W-:Y:S01]  /*5c00*/  HMMA.16816.F32.BF16 R100, R4, R34, RZ ;  /* 0x000000220464723c */ /* 0x000fe200000418ff */
[----:B--2---:R-:W-:-:S02]  /*5c10*/  FFMA.FTZ R3, R57, c[0x0][0x2d0], -R12 ;  /* 0x0000b40039037a23 */ /* 0x004fc4000001080c */
[----:B------:R-:W-:Y:S02]  /*5c20*/  LDSM.16.MT88.4 R56, [R225+0x4080] ;  /* 0x00408000e138783b */ /* 0x000fe40000004200 */
[----:B------:R4:W2:Y:S03]  /*5c30*/  MUFU.EX2 R237, R3 ;  /* 0x0000000300ed7308 */ /* 0x0008a60000000800 */
[C---:B------:R-:W-:Y:S08]  /*5c40*/  HMMA.16816.F32.BF16 R96, R4.reuse, R30, RZ ;  /* 0x0000001e0460723c */ /* 0x040ff000000418ff */
[----:B------:R-:W-:Y:S01]  /*5c50*/  HMMA.16816.F32.BF16 R92, R4, R54, RZ ;  /* 0x00000036045c723c */ /* 0x000fe200000418ff */
[----:B----4-:R-:W-:-:S07]  /*5c60*/  FMNMX.FTZ R3, R0, R8, !PT ;  /* 0x0000000800037209 */ /* 0x010fce0007810000 */
[----:B------:R-:W-:Y:S01]  /*5c70*/  HMMA.16816.F32.BF16 R88, R4, R78, RZ ;  /* 0x0000004e0458723c */ /* 0x000fe200000418ff */
[----:B------:R-:W-:Y:S01]  /*5c80*/  F2FP.BF16.PACK_AB R8, R192, R194 ;  /* 0x000000c2c008723e */ /* 0x000fe200000010ff */
[----:B------:R-:W-:Y:S01]  /*5c90*/  FMUL.FTZ R0, R135, c[0x0][0x2d0] ;  /* 0x0000b40087007a20 */ /* 0x000fe20000410000 */
[----:B--2---:R-:W-:-:S04]  /*5ca0*/  F2FP.BF16.PACK_AB R11, R237, R224 ;  /* 0x000000e0ed0b723e */ /* 0x004fc800000010ff */
[----:B------:R-:W-:Y:S01]  /*5cb0*/  FSEL R0, R0, RZ, P0 ;  /* 0x000000ff00007208 */ /* 0x000fe20000000000 */
[----:B------:R-:W-:Y:S04]  /*5cc0*/  HMMA.16816.F32.BF16 R84, R4, R114, RZ ;  /* 0x000000720454723c */ /* 0x000fe800000418ff */
[----:B------:R-:W-:-:S04]  /*5cd0*/  FFMA.FTZ R2, R120, c[0x0][0x2d0], -R0 ;  /* 0x0000b40078027a23 */ /* 0x000fc80000010800 */
[----:B------:R-:W-:Y:S01]  /*5ce0*/  HMMA.16816.F32.BF16 R80, R4, R126, RZ ;  /* 0x0000007e0450723c */ /* 0x000fe200000418ff */
[----:B------:R-:W2:Y:S01]  /*5cf0*/  SHFL.BFLY PT, R4, R3, 0x1, 0x1f ;  /* 0x0c201f0003047f89 */ /* 0x000ea200000e0000 */
[----:B------:R3:W-:Y:S06]  /*5d00*/  MUFU.EX2 R181, R2 ;  /* 0x0000000200b57308 */ /* 0x0007ec0000000800 */
[C---:B------:R-:W-:Y:S08]  /*5d10*/  HMMA.16816.F32.BF16 R188, R8.reuse, R64, R156 ;  /* 0x0000004008bc723c */ /* 0x040ff0000004189c */
[----:B-1----:R-:W-:Y:S01]  /*5d20*/  HMMA.16816.F32.BF16 R156, R8, R44, R152 ;  /* 0x0000002c089c723c */ /* 0x002fe20000041898 */
[----:B---3--:R-:W-:-:S04]  /*5d30*/  FFMA.FTZ R2, R63, c[0x0][0x2d0], -R0 ;  /* 0x0000b4003f027a23 */ /* 0x008fc80000010800 */
[----:B------:R1:W-:Y:S03]  /*5d40*/  MUFU.EX2 R14, R2 ;  /* 0x00000002000e7308 */ /* 0x0003e60000000800 */
[----:B------:R-:W-:Y:S01]  /*5d50*/  HMMA.16816.F32.BF16 R148, R8, R48, R148 ;  /* 0x000000300894723c */ /* 0x000fe20000041894 */
[----:B--2---:R-:W-:-:S04]  /*5d60*/  FMNMX.FTZ R3, R3, R4, !PT ;  /* 0x0000000403037209 */ /* 0x004fc80007810000 */
[----:B------:R-:W-:-:S03]  /*5d70*/  FSETP.NEU.FTZ.AND P0, PT, R3, -INF , PT ;  /* 0xff8000000300780b */ /* 0x000fc60003f1d000 */
[C---:B------:R-:W-:Y:S01]  /*5d80*/  HMMA.16816.F32.BF16 R4, R8.reuse, R40, R128 ;  /* 0x000000280804723c */ /* 0x040fe20000041880 */
[----:B------:R-:W-:Y:S01]  /*5d90*/  IMAD.MOV.U32 R187, RZ, RZ, R188 ;  /* 0x000000ffffbb7224 */ /* 0x000fe200078e00bc */
[----:B------:R-:W-:Y:S01]  /*5da0*/  MOV R186, R189 ;  /* 0x000000bd00ba7202 */ /* 0x000fe20000000f00 */
[----:B------:R-:W-:Y:S02]  /*5db0*/  IMAD.MOV.U32 R185, RZ, RZ, R190 ;  /* 0x000000ffffb97224 */ /* 0x000fe400078e00be */
[----:B------:R-:W-:Y:S02]  /*5dc0*/  IMAD.MOV.U32 R184, RZ, RZ, R191 ;  /* 0x000000ffffb87224 */ /* 0x000fe400078e00bf */
[----:B-1----:R-:W-:Y:S01]  /*5dd0*/  FFMA.FTZ R2, R121, c[0x0][0x2d0], -R0 ;  /* 0x0000b40079027a23 */ /* 0x002fe20000010800 */
[----:B------:R-:W-:Y:S01]  /*5de0*/  HMMA.16816.F32.BF16 R140, R8, R68, R140 ;  /* 0x00000044088c723c */ /* 0x000fe2000004188c */
[----:B------:R-:W-:Y:S01]  /*5df0*/  MOV R153, R157 ;  /* 0x0000009d00997202 */ /* 0x000fe20000000f00 */
[----:B------:R-:W-:Y:S01]  /*5e00*/  IMAD.MOV.U32 R152, RZ, RZ, R156 ;  /* 0x000000ffff987224 */ /* 0x000fe200078e009c */
[----:B------:R1:W-:Y:S01]  /*5e10*/  MUFU.EX2 R231, R2 ;  /* 0x0000000200e77308 */ /* 0x0003e20000000800 */
[----:B------:R-:W-:Y:S01]  /*5e20*/  IMAD.MOV.U32 R178, RZ, RZ, R158 ;  /* 0x000000ffffb27224 */ /* 0x000fe200078e009e */
[----:B------:R-:W-:-:S03]  /*5e30*/  MOV R179, R159 ;  /* 0x0000009f00b37202 */ /* 0x000fc60000000f00 */
[----:B------:R-:W-:Y:S01]  /*5e40*/  IMAD.MOV.U32 R204, RZ, RZ, R151 ;  /* 0x000000ffffcc7224 */ /* 0x000fe200078e0097 */
[----:B------:R-:W-:Y:S01]  /*5e50*/  MOV R242, R149 ;  /* 0x0000009500f27202 */ /* 0x000fe20000000f00 */
[----:B------:R-:W-:Y:S01]  /*5e60*/  IMAD.MOV.U32 R252, RZ, RZ, R150 ;  /* 0x000000fffffc7224 */ /* 0x000fe200078e0096 */
[----:B------:R-:W-:Y:S01]  /*5e70*/  HMMA.16816.F32.BF16 R160, R8, R72, R160 ;  /* 0x0000004808a0723c */ /* 0x000fe200000418a0 */
[----:B------:R-:W-:-:S04]  /*5e80*/  IMAD.MOV.U32 R155, RZ, RZ, R148 ;  /* 0x000000ffff9b7224 */ /* 0x000fc800078e0094 */
[----:B------:R-:W-:Y:S01]  /*5e90*/  IMAD.MOV.U32 R128, RZ, RZ, R4 ;  /* 0x000000ffff807224 */ /* 0x000fe200078e0004 */
[----:B------:R-:W-:Y:S01]  /*5ea0*/  MOV R129, R7 ;  /* 0x0000000700817202 */ /* 0x000fe20000000f00 */
[----:B------:R-:W-:Y:S01]  /*5eb0*/  FFMA.FTZ R4, R122, c[0x0][0x2d0], -R0 ;  /* 0x0000b4007a047a23 */ /* 0x000fe20000010800 */
[C---:B------:R-:W-:Y:S01]  /*5ec0*/  HMMA.16816.F32.BF16 R148, R8.reuse, R56, R144 ;  /* 0x000000380894723c */ /* 0x040fe20000041890 */
[----:B-1----:R-:W-:Y:S02]  /*5ed0*/  FMUL.FTZ R2, R3, c[0x0][0x2d0] ;  /* 0x0000b40003027a20 */ /* 0x002fe40000410000 */
[----:B------:R1:W2:Y:S01]  /*5ee0*/  MUFU.EX2 R236, R4 ;  /* 0x0000000400ec7308 */ /* 0x0002a20000000800 */
[----:B------:R-:W-:Y:S01]  /*5ef0*/  IMAD.MOV.U32 R131, RZ, RZ, R5 ;  /* 0x000000ffff837224 */ /* 0x000fe200078e0005 */
[----:B------:R-:W-:Y:S01]  /*5f00*/  MOV R199, R142 ;  /* 0x0000008e00c77202 */ /* 0x000fe20000000f00 */
[----:B------:R-:W-:Y:S01]  /*5f10*/  IMAD.MOV.U32 R198, RZ, RZ, R143 ;  /* 0x000000ffffc67224 */ /* 0x000fe200078e008f */
[----:B------:R-:W-:Y:S01]  /*5f20*/  FSEL R2, R2, RZ, P0 ;  /* 0x000000ff02027208 */ /* 0x000fe20000000000 */
[----:B------:R-:W-:Y:S01]  /*5f30*/  HMMA.16816.F32.BF16 R116, R8, R24, R116 ;  /* 0x000000180874723c */ /* 0x000fe20000041874 */
[----:B------:R-:W-:Y:S01]  /*5f40*/  MOV R196, R140 ;  /* 0x0000008c00c47202 */ /* 0x000fe20000000f00 */
[----:B------:R-:W-:-:S02]  /*5f50*/  IMAD.MOV.U32 R197, RZ, RZ, R141 ;  /* 0x000000ffffc57224 */ /* 0x000fc400078e008d */
[----:B------:R-:W-:-:S04]  /*5f60*/  IMAD.MOV.U32 R130, RZ, RZ, R6 ;  /* 0x000000ffff827224 */ /* 0x000fc800078e0006 */
[----:B------:R-:W-:Y:S01]  /*5f70*/  HMMA.16816.F32.BF16 R156, R8, R74, R108 ;  /* 0x0000004a089c723c */ /* 0x000fe2000004186c */
[----:B-1----:R-:W-:Y:S01]  /*5f80*/  FFMA.FTZ R4, R62, c[0x0][0x2d0], -R2 ;  /* 0x0000b4003e047a23 */ /* 0x002fe20000010802 */
[----:B--2---:R-:W-:-:S03]  /*5f90*/  F2FP.BF16.PACK_AB R6, R236, R231 ;  /* 0x000000e7ec06723e */ /* 0x004fc600000010ff */
[----:B------:R1:W-:Y:S03]  /*5fa0*/  MUFU.EX2 R143, R4 ;  /* 0x00000004008f7308 */ /* 0x0003e60000000800 */
[----:B------:R-:W-:Y:S01]  /*5fb0*/  HMMA.16816.F32.BF16 R248, R8, R66, R104 ;  /* 0x0000004208f8723c */ /* 0x000fe20000041868 */
[----:B------:R-:W-:Y:S01]  /*5fc0*/  IMAD.MOV.U32 R147, RZ, RZ, R149 ;  /* 0x000000ffff937224 */ /* 0x000fe200078e0095 */
[----:B------:R-:W-:Y:S01]  /*5fd0*/  MOV R146, R150 ;  /* 0x0000009600927202 */ /* 0x000fe20000000f00 */
[----:B------:R-:W-:Y:S02]  /*5fe0*/  IMAD.MOV.U32 R145, RZ, RZ, R151 ;  /* 0x000000ffff917224 */ /* 0x000fe400078e0097 */
[----:B------:R-:W-:-:S03]  /*5ff0*/  IMAD.MOV.U32 R144, RZ, RZ, R148 ;  /* 0x000000ffff907224 */ /* 0x000fc600078e0094 */
[----:B------:R-:W-:Y:S01]  /*6000*/  HMMA.16816.F32.BF16 R188, R8, R46, R100 ;  /* 0x0000002e08bc723c */ /* 0x000fe20000041864 */
[----:B-1----:R-:W-:-:S07]  /*6010*/  FFMA.FTZ R4, R61, c[0x0][0x2d0], -R2 ;  /* 0x0000b4003d047a23 */ /* 0x002fce0000010802 */
[C---:B------:R-:W-:Y:S01]  /*6020*/  HMMA.16816.F32.BF16 R244, R8.reuse, R50, R96 ;  /* 0x0000003208f4723c */ /* 0x040fe20000041860 */
[----:B------:R1:W2:Y:S07]  /*6030*/  MUFU.EX2 R142, R4 ;  /* 0x00000004008e7308 */ /* 0x0002ae0000000800 */
[C---:B------:R-:W-:Y:S08]  /*6040*/  HMMA.16816.F32.BF16 R220, R8.reuse, R58, R92 ;  /* 0x0000003a08dc723c */ /* 0x040ff0000004185c */
[----:B------:R-:W-:Y:S01]  /*6050*/  HMMA.16816.F32.BF16 R216, R8, R70, R88 ;  /* 0x0000004608d8723c */ /* 0x000fe20000041858 */
[----:B-1----:R-:W-:Y:S01]  /*6060*/  FFMA.FTZ R4, R16, c[0x0][0x2d0], -R2 ;  /* 0x0000b40010047a23 */ /* 0x002fe20000010802 */
[----:B--2---:R-:W-:-:S03]  /*6070*/  F2FP.BF16.PACK_AB R5, R142, R143 ;  /* 0x0000008f8e05723e */ /* 0x004fc600000010ff */
[----:B------:R1:W-:Y:S03]  /*6080*/  MUFU.EX2 R140, R4 ;  /* 0x00000004008c7308 */ /* 0x0003e60000000800 */
[C---:B------:R-:W-:Y:S08]  /*6090*/  HMMA.16816.F32.BF16 R212, R8.reuse, R42, R84 ;  /* 0x0000002a08d4723c */ /* 0x040ff00000041854 */
[----:B------:R-:W-:Y:S07]  /*60a0*/  HMMA.16816.F32.BF16 R208, R8, R26, R80 ;  /* 0x0000001a08d0723c */ /* 0x000fee0000041850 */
[----:B------:R-:W-:-:S02]  /*60b0*/  FFMA.FTZ R8, R123, c[0x0][0x2d0], -R0 ;  /* 0x0000b4007b087a23 */ /* 0x000fc40000010800 */
[----:B-1----:R-:W-:Y:S02]  /*60c0*/  FFMA.FTZ R4, R17, c[0x0][0x2d0], -R2 ;  /* 0x0000b40011047a23 */ /* 0x002fe40000010802 */
[----:B------:R1:W-:Y:S08]  /*60d0*/  MUFU.EX2 R154, R8 ;  /* 0x00000008009a7308 */ /* 0x0003f00000000800 */
[----:B------:R2:W3:Y:S01]  /*60e0*/  MUFU.EX2 R141, R4 ;  /* 0x00000004008d7308 */ /* 0x0004e20000000800 */
[----:B-1----:R-:W-:-:S07]  /*60f0*/  FFMA.FTZ R8, R132, c[0x0][0x2d0], -R0 ;  /* 0x0000b40084087a23 */ /* 0x002fce0000010800 */
[----:B------:R1:W4:Y:S01]  /*6100*/  MUFU.EX2 R201, R8 ;  /* 0x0000000800c97308 */ /* 0x0003220000000800 */
[----:B--2---:R-:W-:Y:S02]  /*6110*/  F2FP.BF16.PACK_AB R4, R14, R181 ;  /* 0x000000b50e04723e */ /* 0x004fe400000010ff */
[----:B---3--:R-:W-:-:S07]  /*6120*/  F2FP.BF16.PACK_AB R7, R141, R140 ;  /* 0x0000008c8d07723e */ /* 0x008fce00000010ff */
[----:B------:R-:W-:Y:S01]  /*6130*/  HMMA.16816.F32.BF16 R108, R4, R36, RZ ;  /* 0x00000024046c723c */ /* 0x000fe200000418ff */
[----:B-1----:R-:W-:-:S04]  /*6140*/  FFMA.FTZ R8, R134, c[0x0][0x2d0], -R0 ;  /* 0x0000b40086087a23 */ /* 0x002fc80000010800 */
[----:B------:R1:W-:Y:S03]  /*6150*/  MUFU.EX2 R233, R8 ;  /* 0x0000000800e97308 */ /* 0x0003e60000000800 */
[C---:B------:R-:W-:Y:S08]  /*6160*/  HMMA.16816.F32.BF16 R100, R4.reuse, R20, RZ ;  /* 0x000000140464723c */ /* 0x040ff000000418ff */
[----:B------:R-:W-:Y:S01]  /*6170*/  HMMA.16816.F32.BF16 R80, R4, R28, RZ ;  /* 0x0000001c0450723c */ /* 0x000fe200000418ff */
[----:B-1----:R-:W-:-:S07]  /*6180*/  FFMA.FTZ R8, R133, c[0x0][0x2d0], -R0 ;  /* 0x0000b40085087a23 */ /* 0x002fce0000010800 */
[C---:B------:R-:W-:Y:S01]  /*6190*/  HMMA.16816.F32.BF16 R84, R4.reuse, R30, RZ ;  /* 0x0000001e0454723c */ /* 0x040fe200000418ff */
[----:B------:R1:W2:Y:S07]  /*61a0*/  MUFU.EX2 R120, R8 ;  /* 0x0000000800787308 */ /* 0x0002ae0000000800 */
        /* <DEDUP_REMOVED lines=8> */
[----:B------:R1:W3:Y:S07]  /*6230*/  MUFU.EX2 R138, R8 ;  /* 0x00000008008a7308 */ /* 0x0002ee0000000800 */
[C---:B------:R-:W-:Y:S08]  /*6240*/  HMMA.16816.F32.BF16 R20, R4.reuse, R76, RZ ;  /* 0x0000004c0414723c */ /* 0x040ff000000418ff */
[----:B------:R-:W-:Y:S01]  /*6250*/  HMMA.16816.F32.BF16 R36, R4, R78, RZ ;  /* 0x0000004e0424723c */ /* 0x000fe200000418ff */
[----:B------:R-:W-:Y:S01]  /*6260*/  LDSM.16.MT88.4 R76, [R225+0x4880] ;  /* 0x00488000e14c783b */ /* 0x000fe20000004200 */
[----:B-1----:R-:W-:-:S04]  /*6270*/  FFMA.FTZ R8, R60, c[0x0][0x2d0], -R2 ;  /* 0x0000b4003c087a23 */ /* 0x002fc80000010802 */
[----:B------:R1:W-:Y:S02]  /*6280*/  MUFU.EX2 R134, R8 ;  /* 0x0000000800867308 */ /* 0x0003e40000000800 */
[C---:B------:R-:W-:Y:S08]  /*6290*/  HMMA.16816.F32.BF16 R60, R4.reuse, R54, RZ ;  /* 0x00000036043c723c */ /* 0x040ff000000418ff */
[----:B------:R-:W-:Y:S01]  /*62a0*/  HMMA.16816.F32.BF16 R32, R4, R114, RZ ;  /* 0x000000720420723c */ /* 0x000fe200000418ff */
[----:B-1----:R-:W-:-:S07]  /*62b0*/  FFMA.FTZ R8, R15, c[0x0][0x2d0], -R2 ;  /* 0x0000b4000f087a23 */ /* 0x002fce0000010802 */
[C---:B------:R-:W-:Y:S01]  /*62c0*/  HMMA.16816.F32.BF16 R16, R4.reuse, R124, RZ ;  /* 0x0000007c0410723c */ /* 0x040fe200000418ff */
[----:B------:R-:W-:Y:S01]  /*62d0*/  MOV R115, R193 ;  /* 0x000000c100737202 */ /* 0x000fe20000000f00 */
[----:B------:R-:W-:Y:S01]  /*62e0*/  IMAD.MOV.U32 R15, RZ, RZ, R200 ;  /* 0x000000ffff0f7224 */ /* 0x000fe200078e00c8 */
[----:B------:R1:W1:Y:S04]  /*62f0*/  MUFU.EX2 R132, R8 ;  /* 0x0000000800847308 */ /* 0x0002680000000800 */
[----:B------:R-:W-:Y:S01]  /*6300*/  IMAD.MOV.U32 R124, RZ, RZ, R202 ;  /* 0x000000ffff7c7224 */ /* 0x000fe200078e00ca */
[C---:B------:R-:W-:Y:S08]  /*6310*/  HMMA.16816.F32.BF16 R52, R4.reuse, R126, RZ ;  /* 0x0000007e0434723c */ /* 0x040ff000000418ff */
[----:B-1----:R-:W-:Y:S07]  /*6320*/  HMMA.16816.F32.BF16 R8, R4, R112, RZ ;  /* 0x000000700408723c */ /* 0x002fee00000418ff */
[----:B----4-:R-:W-:Y:S01]  /*6330*/  F2FP.BF16.PACK_AB R4, R201, R154 ;  /* 0x0000009ac904723e */ /* 0x010fe200000010ff */
[----:B------:R-:W-:Y:S01]  /*6340*/  IMAD.MOV.U32 R113, RZ, RZ, R194 ;  /* 0x000000ffff717224 */ /* 0x000fe200078e00c2 */
[----:B--2---:R-:W-:-:S02]  /*6350*/  F2FP.BF16.PACK_AB R6, R120, R233 ;  /* 0x000000e97806723e */ /* 0x004fc400000010ff */
[----:B---3--:R-:W-:Y:S02]  /*6360*/  F2FP.BF16.PACK_AB R5, R138, R133 ;  /* 0x000000858a05723e */ /* 0x008fe400000010ff */
[----:B------:R-:W-:-:S07]  /*6370*/  F2FP.BF16.PACK_AB R7, R132, R134 ;  /* 0x000000868407723e */ /* 0x000fce00000010ff */
[C---:B------:R-:W-:Y:S01]  /*6380*/  HMMA.16816.F32.BF16 R148, R4.reuse, R72, R108 ;  /* 0x000000480494723c */ /* 0x040fe2000004186c */
[----:B------:R-:W-:Y:S06]  /*6390*/  LDSM.16.MT88.4 R108, [R228+0x4880] ;  /* 0x00488000e46c783b */ /* 0x000fec0000004200 */
[----:B------:R-:W-:Y:S01]  /*63a0*/  IMAD.MOV.U32 R72, RZ, RZ, R120 ;  /* 0x000000ffff487224 */ /* 0x000fe200078e0078 */
[----:B------:R-:W-:Y:S01]  /*63b0*/  HMMA.16816.F32.BF16 R104, R4, R74, R104 ;  /* 0x0000004a0468723c */ /* 0x000fe20000041868 */
[----:B------:R-:W-:-:S06]  /*63c0*/  IMAD.MOV.U32 R73, RZ, RZ, R203 ;  /* 0x000000ffff497224 */ /* 0x000fcc00078e00cb */
[----:B------:R-:W-:Y:S01]  /*63d0*/  MOV R74, R252 ;  /* 0x000000fc004a7202 */ /* 0x000fe20000000f00 */
[C---:B------:R-:W-:Y:S07]  /*63e0*/  HMMA.16816.F32.BF16 R120, R4.reuse, R64, R100 ;  /* 0x000000400478723c */ /* 0x040fee0000041864 */
[----:B------:R-:W-:Y:S01]  /*63f0*/  IMAD.MOV.U32 R64, RZ, RZ, R192 ;  /* 0x000000ffff407224 */ /* 0x000fe200078e00c0 */
[----:B------:R-:W-:Y:S01]  /*6400*/  MOV R65, R154 ;  /* 0x0000009a00417202 */ /* 0x000fe20000000f00 */
[----:B------:R-:W-:Y:S01]  /*6410*/  HMMA.16816.F32.BF16 R192, R4, R48, R80 ;  /* 0x0000003004c0723c */ /* 0x000fe20000041850 */
[----:B------:R-:W-:Y:S01]  /*6420*/  IMAD.MOV.U32 R101, RZ, RZ, R131 ;  /* 0x000000ffff657224 */ /* 0x000fe200078e0083 */
[----:B------:R-:W-:Y:S01]  /*6430*/  MOV R102, R130 ;  /* 0x0000008200667202 */ /* 0x000fe20000000f00 */
[----:B------:R-:W-:-:S02]  /*6440*/  IMAD.MOV.U32 R103, RZ, RZ, R129 ;  /* 0x000000ffff677224 */ /* 0x000fc400078e0081 */
[----:B------:R-:W-:Y:S02]  /*6450*/  IMAD.MOV.U32 R100, RZ, RZ, R128 ;  /* 0x000000ffff647224 */ /* 0x000fe400078e0080 */
[----:B------:R-:W-:Y:S01]  /*6460*/  MOV R82, R201 ;  /* 0x000000c900527202 */ /* 0x000fe20000000f00 */
[----:B------:R-:W-:Y:S01]  /*6470*/  HMMA.16816.F32.BF16 R88, R4, R44, R88 ;  /* 0x0000002c0458723c */ /* 0x000fe20000041858 */
[----:B------:R-:W-:Y:S01]  /*6480*/  MOV R83, R205 ;  /* 0x000000cd00537202 */ /* 0x000fe20000000f00 */
[----:B------:R-:W-:Y:S01]  /*6490*/  IMAD.MOV.U32 R81, RZ, RZ, R198 ;  /* 0x000000ffff517224 */ /* 0x000fe200078e00c6 */
[----:B------:R-:W-:-:S05]  /*64a0*/  MOV R80, R199 ;  /* 0x000000c700507202 */ /* 0x000fca0000000f00 */
[C---:B------:R-:W-:Y:S07]  /*64b0*/  HMMA.16816.F32.BF16 R200, R4.reuse, R40, R8 ;  /* 0x0000002804c8723c */ /* 0x040fee0000041808 */
[----:B------:R-:W-:Y:S01]  /*64c0*/  FFMA.FTZ R8, R175, c[0x0][0x2d0], -R13 ;  /* 0x0000b400af087a23 */ /* 0x000fe2000001080d */
[----:B------:R-:W-:Y:S01]  /*64d0*/  HMMA.16816.F32.BF16 R28, R4, R56, R28 ;  /* 0x00000038041c723c */ /* 0x000fe2000004181c */
[----:B------:R-:W-:Y:S01]  /*64e0*/  IMAD.MOV.U32 R175, RZ, RZ, R204 ;  /* 0x000000ffffaf7224 */ /* 0x000fe200078e00cc */
[----:B------:R-:W-:Y:S01]  /*64f0*/  MOV R41, R145 ;  /* 0x0000009100297202 */ /* 0x000fe20000000f00 */
[----:B------:R1:W-:Y:S01]  /*6500*/  MUFU.EX2 R126, R8 ;  /* 0x00000008007e7308 */ /* 0x0003e20000000800 */
[----:B------:R-:W-:-:S03]  /*6510*/  IMAD.MOV.U32 R40, RZ, RZ, R146 ;  /* 0x000000ffff287224 */ /* 0x000fc600078e0092 */
[----:B------:R-:W-:Y:S01]  /*6520*/  IMAD.MOV.U32 R57, RZ, RZ, R197 ;  /* 0x000000ffff397224 */ /* 0x000fe200078e00c5 */
[----:B------:R-:W-:Y:S01]  /*6530*/  HMMA.16816.F32.BF16 R204, R4, R24, R16 ;  /* 0x0000001804cc723c */ /* 0x000fe20000041810 */
[----:B------:R-:W-:-:S07]  /*6540*/  MOV R56, R196 ;  /* 0x000000c400387202 */ /* 0x000fce0000000f00 */
[----:B------:R-:W-:Y:S01]  /*6550*/  HMMA.16816.F32.BF16 R16, R4, R66, R96 ;  /* 0x000000420410723c */ /* 0x000fe20000041860 */
[----:B-1----:R-:W-:-:S04]  /*6560*/  FFMA.FTZ R8, R171, c[0x0][0x2d0], -R13 ;  /* 0x0000b400ab087a23 */ /* 0x002fc8000001080d */
[----:B------:R1:W2:Y:S02]  /*6570*/  MUFU.EX2 R125, R8 ;  /* 0x00000008007d7308 */ /* 0x0002a40000000800 */
[----:B------:R-:W-:Y:S01]  /*6580*/  IMAD.MOV.U32 R98, RZ, RZ, R155 ;  /* 0x000000ffff627224 */ /* 0x000fe200078e009b */
[C---:B------:R-:W-:Y:S01]  /*6590*/  HMMA.16816.F32.BF16 R44, R4.reuse, R46, R92 ;  /* 0x0000002e042c723c */ /* 0x040fe2000004185c */
[----:B------:R-:W-:Y:S01]  /*65a0*/  IMAD.MOV.U32 R97, RZ, RZ, R153 ;  /* 0x000000ffff617224 */ /* 0x000fe200078e0099 */
[----:B------:R-:W-:Y:S01]  /*65b0*/  LDSM.16.MT88.4 R92, [R226+0x4880] ;  /* 0x00488000e25c783b */ /* 0x000fe20000004200 */
[----:B------:R-:W-:Y:S02]  /*65c0*/  IMAD.MOV.U32 R99, RZ, RZ, R242 ;  /* 0x000000ffff637224 */ /* 0x000fe400078e00f2 */
[----:B------:R-:W-:Y:S02]  /*65d0*/  IMAD.MOV.U32 R96, RZ, RZ, R74 ;  /* 0x000000ffff607224 */ /* 0x000fe400078e004a */
[----:B------:R-:W-:Y:S01]  /*65e0*/  IMAD.MOV.U32 R66, RZ, RZ, R98 ;  /* 0x000000ffff427224 */ /* 0x000fe200078e0062 */
[C---:B------:R-:W-:Y:S01]  /*65f0*/  HMMA.16816.F32.BF16 R196, R4.reuse, R68, R20 ;  /* 0x0000004404c4723c */ /* 0x040fe20000041814 */
[----:B------:R-:W-:Y:S01]  /*6600*/  MOV R67, R99 ;  /* 0x0000006300437202 */ /* 0x000fe20000000f00 */
[----:B------:R-:W-:Y:S01]  /*6610*/  IMAD.MOV.U32 R99, RZ, RZ, R41 ;  /* 0x000000ffff637224 */ /* 0x000fe200078e0029 */
[----:B------:R-:W-:Y:S01]  /*6620*/  MOV R98, R40 ;  /* 0x0000002800627202 */ /* 0x000fe20000000f00 */
[----:B------:R-:W-:Y:S01]  /*6630*/  IMAD.MOV.U32 R74, RZ, RZ, R56 ;  /* 0x000000ffff4a7224 */ /* 0x000fe200078e0038 */
[----:B------:R-:W-:Y:S01]  /*6640*/  MOV R56, R82 ;  /* 0x0000005200387202 */ /* 0x000fe20000000f00 */
[----:B-1----:R-:W-:Y:S01]  /*6650*/  FFMA.FTZ R8, R176, c[0x0][0x2d0], -R13 ;  /* 0x0000b400b0087a23 */ /* 0x002fe2000001080d */
[----:B--2---:R-:W-:Y:S01]  /*6660*/  F2FP.BF16.PACK_AB R128, R125, R126 ;  /* 0x0000007e7d80723e */ /* 0x004fe200000010ff */
[----:B------:R-:W-:Y:S01]  /*6670*/  IMAD.MOV.U32 R176, RZ, RZ, R152 ;  /* 0x000000ffffb07224 */ /* 0x000fe200078e0098 */
[----:B------:R-:W-:Y:S01]  /*6680*/  HMMA.16816.F32.BF16 R48, R4, R50, R84 ;  /* 0x000000320430723c */ /* 0x000fe20000041854 */
[----:B------:R1:W-:Y:S01]  /*6690*/  MUFU.EX2 R114, R8 ;  /* 0x0000000800727308 */ /* 0x0003e20000000800 */
[----:B------:R-:W2:Y:S01]  /*66a0*/  LDSM.16.MT88.4 R152, [R225+0x3080] ;  /* 0x00308000e198783b */ /* 0x000ea20000004200 */
[----:B------:R-:W-:Y:S01]  /*66b0*/  IMAD.MOV.U32 R41, RZ, RZ, R81 ;  /* 0x000000ffff297224 */ /* 0x000fe200078e0051 */
[----:B------:R-:W-:Y:S01]  /*66c0*/  MOV R81, R115 ;  /* 0x0000007300517202 */ /* 0x000fe20000000f00 */
[----:B------:R-:W-:-:S02]  /*66d0*/  IMAD.MOV.U32 R69, RZ, RZ, R147 ;  /* 0x000000ffff457224 */ /* 0x000fc400078e0093 */
[----:B------:R-:W-:Y:S01]  /*66e0*/  MOV R84, R187 ;  /* 0x000000bb00547202 */ /* 0x000fe20000000f00 */
[----:B------:R-:W-:Y:S01]  /*66f0*/  IMAD.MOV.U32 R85, RZ, RZ, R186 ;  /* 0x000000ffff557224 */ /* 0x000fe200078e00ba */
[----:B------:R-:W-:Y:S01]  /*6700*/  MOV R87, R184 ;  /* 0x000000b800577202 */ /* 0x000fe20000000f00 */
[----:B------:R-:W-:Y:S01]  /*6710*/  IMAD.MOV.U32 R86, RZ, RZ, R185 ;  /* 0x000000ffff567224 */ /* 0x000fe200078e00b9 */
[----:B------:R-:W-:Y:S01]  /*6720*/  HMMA.16816.F32.BF16 R20, R4, R58, R60 ;  /* 0x0000003a0414723c */ /* 0x000fe2000004183c */
[----:B------:R-:W-:Y:S01]  /*6730*/  LDSM.16.MT88.4 R184, [R228+0x3080] ;  /* 0x00308000e4b8783b */ /* 0x000fe20000004200 */
[----:B------:R-:W-:Y:S02]  /*6740*/  IMAD.MOV.U32 R68, RZ, RZ, R144 ;  /* 0x000000ffff447224 */ /* 0x000fe400078e0090 */
[----:B------:R-:W-:Y:S01]  /*6750*/  IMAD.MOV.U32 R40, RZ, RZ, R80 ;  /* 0x000000ffff287224 */ /* 0x000fe200078e0050 */
[----:B------:R-:W-:Y:S01]  /*6760*/  LDSM.16.MT88.4 R60, [R227+0x3080] ;  /* 0x00308000e33c783b */ /* 0x000fe20000004200 */
[----:B-1----:R-:W-:-:S02]  /*6770*/  FFMA.FTZ R8, R177, c[0x0][0x2d0], -R13 ;  /* 0x0000b400b1087a23 */ /* 0x002fc4000001080d */
[C---:B------:R-:W-:Y:S01]  /*6780*/  HMMA.16816.F32.BF16 R36, R4.reuse, R70, R36 ;  /* 0x000000460424723c */ /* 0x040fe20000041824 */
[----:B------:R-:W-:Y:S01]  /*6790*/  IMAD.MOV.U32 R177, RZ, RZ, R97 ;  /* 0x000000ffffb17224 */ /* 0x000fe200078e0061 */
[----:B------:R1:W3:Y:S01]  /*67a0*/  MUFU.EX2 R75, R8 ;  /* 0x00000008004b7308 */ /* 0x0002e20000000800 */
[----:B------:R-:W-:Y:S01]  /*67b0*/  IMAD.MOV.U32 R97, RZ, RZ, R175 ;  /* 0x000000ffff617224 */ /* 0x000fe200078e00af */
[----:B------:R-:W-:Y:S01]  /*67c0*/  MOV R175, R57 ;  /* 0x0000003900af7202 */ /* 0x000fe20000000f00 */
[----:B------:R-:W-:Y:S02]  /*67d0*/  IMAD.MOV.U32 R57, RZ, RZ, R83 ;  /* 0x000000ffff397224 */ /* 0x000fe400078e0053 */
[----:B------:R-:W-:Y:S01]  /*67e0*/  IMAD.MOV.U32 R80, RZ, RZ, R64 ;  /* 0x000000ffff507224 */ /* 0x000fe200078e0040 */
[----:B------:R-:W-:Y:S01]  /*67f0*/  HMMA.16816.F32.BF16 R32, R4, R42, R32 ;  /* 0x0000002a0420723c */ /* 0x000fe20000041820 */
[----:B------:R-:W-:Y:S02]  /*6800*/  IMAD.MOV.U32 R83, RZ, RZ, R237 ;  /* 0x000000ffff537224 */ /* 0x000fe400078e00ed */
[----:B------:R-:W-:-:S05]  /*6810*/  IMAD.MOV.U32 R82, RZ, RZ, R113 ;  /* 0x000000ffff527224 */ /* 0x000fca00078e0071 */
[----:B------:R-:W-:Y:S01]  /*6820*/  HMMA.16816.F32.BF16 R24, R4, R26, R52 ;  /* 0x0000001a0418723c */ /* 0x000fe20000041834 */
[----:B-1----:R-:W-:Y:S01]  /*6830*/  FFMA.FTZ R8, R167, c[0x0][0x2d0], -R12 ;  /* 0x0000b400a7087a23 */ /* 0x002fe2000001080c */
[----:B---3--:R-:W-:Y:S01]  /*6840*/  F2FP.BF16.PACK_AB R130, R75, R114 ;  /* 0x000000724b82723e */ /* 0x008fe200000010ff */
[----:B------:R-:W-:Y:S01]  /*6850*/  IMAD.MOV.U32 R70, RZ, RZ, R98 ;  /* 0x000000ffff467224 */ /* 0x000fe200078e0062 */
[----:B------:R-:W-:Y:S01]  /*6860*/  MOV R115, R236 ;  /* 0x000000ec00737202 */ /* 0x000fe20000000f00 */
[----:B------:R1:W-:Y:S01]  /*6870*/  MUFU.EX2 R127, R8 ;  /* 0x00000008007f7308 */ /* 0x0003e20000000800 */
[----:B------:R-:W-:Y:S01]  /*6880*/  IMAD.MOV.U32 R71, RZ, RZ, R99 ;  /* 0x000000ffff477224 */ /* 0x000fe200078e0063 */
[----:B------:R3:W5:Y:S01]  /*6890*/  LDL.LU R237, [R1+0x6c] ;  /* 0x00006c0001ed7983 */ /* 0x0007620000300800 */
[----:B-1----:R-:W-:Y:S02]  /*68a0*/  FFMA.FTZ R8, R168, c[0x0][0x2d0], -R12 ;  /* 0x0000b400a8087a23 */ /* 0x002fe4000001080c */
[----:B------:R-:W-:Y:S01]  /*68b0*/  FFMA.FTZ R4, R172, c[0x0][0x2d0], -R0 ;  /* 0x0000b400ac047a23 */ /* 0x000fe20000010800 */
[----:B------:R-:W-:-:S02]  /*68c0*/  MOV R99, R80 ;  /* 0x0000005000637202 */ /* 0x000fc40000000f00 */
[----:B------:R1:W4:Y:S01]  /*68d0*/  MUFU.EX2 R112, R8 ;  /* 0x0000000800707308 */ /* 0x0003220000000800 */
[----:B------:R-:W-:Y:S02]  /*68e0*/  IMAD.MOV.U32 R98, RZ, RZ, R57 ;  /* 0x000000ffff627224 */ /* 0x000fe400078e0039 */
[----:B------:R-:W-:Y:S01]  /*68f0*/  IMAD.MOV.U32 R64, RZ, RZ, R235 ;  /* 0x000000ffff407224 */ /* 0x000fe200078e00eb */
[----:B------:R-:W-:Y:S01]  /*6900*/  MOV R55, R97 ;  /* 0x0000006100377202 */ /* 0x000fe20000000f00 */
[----:B------:R-:W-:Y:S01]  /*6910*/  IMAD.MOV.U32 R53, RZ, RZ, R67 ;  /* 0x000000ffff357224 */ /* 0x000fe200078e0043 */
[----:B------:R-:W-:Y:S01]  /*6920*/  MOV R52, R66 ;  /* 0x0000004200347202 */ /* 0x000fe20000000f00 */
[----:B------:R-:W-:Y:S01]  /*6930*/  IMAD.MOV.U32 R54, RZ, RZ, R96 ;  /* 0x000000ffff367224 */ /* 0x000fe200078e0060 */
[----:B------:R3:W5:Y:S01]  /*6940*/  LDL.LU R236, [R1+0x68] ;  /* 0x0000680001ec7983 */ /* 0x0007620000300800 */
[----:B-1----:R-:W-:Y:S01]  /*6950*/  FFMA.FTZ R8, R170, c[0x0][0x2d0], -R12 ;  /* 0x0000b400aa087a23 */ /* 0x002fe2000001080c */
[----:B----4-:R-:W-:Y:S01]  /*6960*/  F2FP.BF16.PACK_AB R129, R112, R127 ;  /* 0x0000007f7081723e */ /* 0x010fe200000010ff */
[----:B------:R-:W-:Y:S01]  /*6970*/  MUFU.EX2 R43, R4 ;  /* 0x00000004002b7308 */ /* 0x000fe20000000800 */
[----:B------:R-:W-:-:S02]  /*6980*/  MOV R57, R83 ;  /* 0x0000005300397202 */ /* 0x000fc40000000f00 */
[----:B------:R-:W-:Y:S01]  /*6990*/  MOV R80, R232 ;  /* 0x000000e800507202 */ /* 0x000fe20000000f00 */
[----:B------:R-:W-:Y:S01]  /*69a0*/  IMAD.MOV.U32 R97, RZ, RZ, R56 ;  /* 0x000000ffff617224 */ /* 0x000fe200078e0038 */
[----:B------:R3:W5:Y:S03]  /*69b0*/  LDL.LU R235, [R1+0x64] ;  /* 0x0000640001eb7983 */ /* 0x0007660000300800 */
[----:B------:R1:W-:Y:S02]  /*69c0*/  MUFU.EX2 R252, R8 ;  /* 0x0000000800fc7308 */ /* 0x0003e40000000800 */
[----:B-1----:R-:W-:Y:S02]  /*69d0*/  FFMA.FTZ R8, R169, c[0x0][0x2d0], -R12 ;  /* 0x0000b400a9087a23 */ /* 0x002fe4000001080c */
[----:B------:R-:W1:Y:S04]  /*69e0*/  LDSM.16.MT88.4 R168, [R226+0x3080] ;  /* 0x00308000e2a8783b */ /* 0x000e680000004200 */
[----:B------:R4:W2:Y:S01]  /*69f0*/  MUFU.EX2 R242, R8 ;  /* 0x0000000800f27308 */ /* 0x0008a20000000800 */
[----:B------:R-:W-:Y:S01]  /*6a00*/  FFMA.FTZ R4, R173, c[0x0][0x2d0], -R0 ;  /* 0x0000b400ad047a23 */ /* 0x000fe20000010800 */
[----:B----4-:R-:W4:Y:S01]  /*6a10*/  LDSM.16.MT88.4 R8, [R227+0x4880] ;  /* 0x00488000e308783b */ /* 0x010f220000004200 */
[----:B--2---:R-:W-:-:S05]  /*6a20*/  F2FP.BF16.PACK_AB R131, R242, R252 ;  /* 0x000000fcf283723e */ /* 0x004fca00000010ff */
[----:B------:R2:W1:Y:S02]  /*6a30*/  MUFU.EX2 R42, R4 ;  /* 0x00000004002a7308 */ /* 0x0004640000000800 */
[----:B------:R-:W-:Y:S01]  /*6a40*/  HMMA.16816.F32.BF16 R144, R128, R152, R160 ;  /* 0x000000988090723c */ /* 0x000fe200000418a0 */
[----:B--2---:R-:W-:-:S07]  /*6a50*/  FFMA.FTZ R4, R174, c[0x0][0x2d0], -R0 ;  /* 0x0000b400ae047a23 */ /* 0x004fce0000010800 */
[----:B-1----:R-:W-:Y:S01]  /*6a60*/  HMMA.16816.F32.BF16 R160, R128, R168, R84 ;  /* 0x000000a880a0723c */ /* 0x002fe20000041854 */
[----:B------:R-:W-:-:S06]  /*6a70*/  FFMA.FTZ R0, R180, c[0x0][0x2d0], -R0 ;  /* 0x0000b400b4007a23 */ /* 0x000fcc0000010800 */
[----:B------:R-:W-:Y:S01]  /*6a80*/  MOV R84, R74 ;  /* 0x0000004a00547202 */ /* 0x000fe20000000f00 */
[----:B------:R-:W-:Y:S02]  /*6a90*/  IMAD.MOV.U32 R86, RZ, RZ, R40 ;  /* 0x000000ffff567224 */ /* 0x000fe400078e0028 */
[----:B------:R-:W-:Y:S02]  /*6aa0*/  IMAD.MOV.U32 R74, RZ, RZ, R81 ;  /* 0x000000ffff4a7224 */ /* 0x000fe400078e0051 */
[----:B------:R-:W-:-:S03]  /*6ab0*/  IMAD.MOV.U32 R40, RZ, RZ, R233 ;  /* 0x000000ffff287224 */ /* 0x000fc600078e00e9 */
[----:B------:R-:W-:Y:S02]  /*6ac0*/  MOV R12, R74 ;  /* 0x0000004a000c7202 */ /* 0x000fe40000000f00 */
[----:B------:R-:W-:Y:S02]  /*6ad0*/  MOV R74, R40 ;  /* 0x00000028004a7202 */ /* 0x000fe40000000f00 */
[----:B------:R1:W-:Y:S01]  /*6ae0*/  MUFU.EX2 R40, R0 ;  /* 0x0000000000287308 */ /* 0x0003e20000000800 */
[----:B------:R-:W-:Y:S01]  /*6af0*/  IMAD.MOV.U32 R85, RZ, RZ, R175 ;  /* 0x000000ffff557224 */ /* 0x000fe200078e00af */
[----:B------:R-:W-:Y:S01]  /*6b00*/  MOV R83, R229 ;  /* 0x000000e500537202 */ /* 0x000fe20000000f00 */
[----:B------:R-:W-:Y:S02]  /*6b10*/  IMAD.MOV.U32 R175, RZ, RZ, R82 ;  /* 0x000000ffffaf7224 */ /* 0x000fe400078e0052 */
[----:B------:R-:W-:Y:S02]  /*6b20*/  IMAD.MOV.U32 R81, RZ, RZ, R231 ;  /* 0x000000ffff517224 */ /* 0x000fe400078e00e7 */
[----:B------:R-:W-:Y:S01]  /*6b30*/  IMAD.MOV.U32 R82, RZ, RZ, R230 ;  /* 0x000000ffff527224 */ /* 0x000fe200078e00e6 */
[----:B------:R-:W-:Y:S01]  /*6b40*/  MOV R87, R41 ;  /* 0x0000002900577202 */ /* 0x000fe20000000f00 */
[----:B-1----:R-:W-:-:S04]  /*6b50*/  FFMA.FTZ R0, R139, c[0x0][0x2d0], -R2 ;  /* 0x0000b4008b007a23 */ /* 0x002fc80000010802 */
[----:B------:R1:W-:Y:S01]  /*6b60*/  MUFU.EX2 R5, R0 ;  /* 0x0000000000057308 */ /* 0x0003e20000000800 */
[----:B------:R-:W-:Y:S01]  /*6b70*/  IMAD.MOV.U32 R113, RZ, RZ, R234 ;  /* 0x000000ffff717224 */ /* 0x000fe200078e00ea */
[----:B------:R-:W-:Y:S01]  /*6b80*/  MOV R7, R81 ;  /* 0x0000005100077202 */ /* 0x000fe20000000f00 */
[----:B------:R-:W-:Y:S01]  /*6b90*/  IMAD.MOV.U32 R56, RZ, RZ, R64 ;  /* 0x000000ffff387224 */ /* 0x000fe200078e0040 */
[----:B------:R-:W-:Y:S01]  /*6ba0*/  MOV R59, R83 ;  /* 0x00000053003b7202 */ /* 0x000fe20000000f00 */
[----:B------:R-:W-:Y:S02]  /*6bb0*/  IMAD.MOV.U32 R64, RZ, RZ, R224 ;  /* 0x000000ffff407224 */ /* 0x000fe400078e00e0 */
[----:B------:R-:W-:Y:S01]  /*6bc0*/  IMAD.MOV.U32 R6, RZ, RZ, R80 ;  /* 0x000000ffff067224 */ /* 0x000fe200078e0050 */
[----:B------:R-:W2:Y:S01]  /*6bd0*/  MUFU.EX2 R41, R4 ;  /* 0x0000000400297308 */ /* 0x000ea20000000800 */
[----:B------:R-:W-:Y:S02]  /*6be0*/  IMAD.MOV.U32 R58, RZ, RZ, R82 ;  /* 0x000000ffff3a7224 */ /* 0x000fe400078e0052 */
[----:B------:R-:W-:-:S02]  /*6bf0*/  IMAD.MOV.U32 R13, RZ, RZ, R97 ;  /* 0x000000ffff0d7224 */ /* 0x000fc400078e0061 */
[----:B-1----:R-:W-:Y:S01]  /*6c00*/  FFMA.FTZ R0, R164, c[0x0][0x2d0], -R2 ;  /* 0x0000b400a4007a23 */ /* 0x002fe20000010802 */
[C---:B------:R-:W-:Y:S01]  /*6c10*/  HMMA.16816.F32.BF16 R80, R128.reuse, R78, R220 ;  /* 0x0000004e8050723c */ /* 0x040fe200000418dc */
[----:B------:R-:W-:Y:S01]  /*6c20*/  IMAD.MOV.U32 R180, RZ, RZ, R175 ;  /* 0x000000ffffb47224 */ /* 0x000fe200078e00af */
[----:B------:R-:W-:Y:S01]  /*6c30*/  MOV R139, R65 ;  /* 0x00000041008b7202 */ /* 0x000fe20000000f00 */
[----:B------:R1:W1:Y:S01]  /*6c40*/  MUFU.EX2 R4, R0 ;  /* 0x0000000000047308 */ /* 0x0002620000000800 */
[----:B------:R-:W-:Y:S01]  /*6c50*/  IMAD.MOV.U32 R167, RZ, RZ, R64 ;  /* 0x000000ffffa77224 */ /* 0x000fe200078e0040 */
[----:B------:R3:W5:Y:S02]  /*6c60*/  LDL.LU R234, [R1+0x60] ;  /* 0x0000600001ea7983 */ /* 0x0007640000300800 */
[----:B------:R-:W-:Y:S01]  /*6c70*/  IMAD.MOV.U32 R221, RZ, RZ, R98 ;  /* 0x000000ffffdd7224 */ /* 0x000fe200078e0062 */
[----:B------:R-:W-:Y:S01]  /*6c80*/  MOV R220, R99 ;  /* 0x0000006300dc7202 */ /* 0x000fe20000000f00 */
[----:B------:R-:W-:Y:S01]  /*6c90*/  HMMA.16816.F32.BF16 R172, R128, R170, R248 ;  /* 0x000000aa80ac723c */ /* 0x000fe200000418f8 */
[----:B-1----:R-:W-:-:S07]  /*6ca0*/  FFMA.FTZ R0, R165, c[0x0][0x2d0], -R2 ;  /* 0x0000b400a5007a23 */ /* 0x002fce0000010802 */
[----:B------:R-:W-:Y:S01]  /*6cb0*/  HMMA.16816.F32.BF16 R96, R128, R94, R216 ;  /* 0x0000005e8060723c */ /* 0x000fe200000418d8 */
[----:B------:R-:W-:-:S07]  /*6cc0*/  FFMA.FTZ R2, R166, c[0x0][0x2d0], -R2 ;  /* 0x0000b400a6027a23 */ /* 0x000fce0000010802 */
[C---:B------:R-:W-:Y:S01]  /*6cd0*/  HMMA.16816.F32.BF16 R176, R128.reuse, R184, R176 ;  /* 0x000000b880b0723c */ /* 0x040fe200000418b0 */
[----:B------:R-:W-:Y:S01]  /*6ce0*/  IMAD.MOV.U32 R251, RZ, RZ, R114 ;  /* 0x000000fffffb7224 */ /* 0x000fe200078e0072 */
[----:B------:R-:W-:Y:S01]  /*6cf0*/  MOV R217, R115 ;  /* 0x0000007300d97202 */ /* 0x000fe20000000f00 */
[----:B------:R-:W-:Y:S01]  /*6d00*/  IMAD.MOV.U32 R250, RZ, RZ, R112 ;  /* 0x000000fffffa7224 */ /* 0x000fe200078e0070 */
[----:B------:R-:W-:Y:S01]  /*6d10*/  MOV R216, R113 ;  /* 0x0000007100d87202 */ /* 0x000fe20000000f00 */
[----:B------:R-:W-:Y:S03]  /*6d20*/  MUFU.EX2 R0, R0 ;  /* 0x0000000000007308 */ /* 0x000fe60000000800 */
[C---:B------:R-:W-:Y:S08]  /*6d30*/  HMMA.16816.F32.BF16 R52, R128.reuse, R60, R52 ;  /* 0x0000003c8034723c */ /* 0x040ff00000041834 */
[C---:B------:R-:W-:Y:S01]  /*6d40*/  HMMA.16816.F32.BF16 R68, R128.reuse, R76, R68 ;  /* 0x0000004c8044723c */ /* 0x040fe20000041844 */
[----:B------:R-:W1:Y:S07]  /*6d50*/  MUFU.EX2 R2, R2 ;  /* 0x0000000200027308 */ /* 0x000e6e0000000800 */
[C---:B------:R-:W-:Y:S08]  /*6d60*/  HMMA.16816.F32.BF16 R84, R128.reuse, R92, R84 ;  /* 0x0000005c8054723c */ /* 0x040ff00000041854 */
[C---:B------:R-:W-:Y:S08]  /*6d70*/  HMMA.16816.F32.BF16 R100, R128.reuse, R108, R100 ;  /* 0x0000006c8064723c */ /* 0x040ff00000041864 */
[C---:B----4-:R-:W-:Y:S08]  /*6d80*/  HMMA.16816.F32.BF16 R116, R128.reuse, R8, R116 ;  /* 0x000000088074723c */ /* 0x050ff00000041874 */
[C---:B------:R-:W-:Y:S08]  /*6d90*/  HMMA.16816.F32.BF16 R156, R128.reuse, R154, R156 ;  /* 0x0000009a809c723c */ /* 0x040ff0000004189c */
[C---:B------:R-:W-:Y:S08]  /*6da0*/  HMMA.16816.F32.BF16 R188, R128.reuse, R186, R188 ;  /* 0x000000ba80bc723c */ /* 0x040ff000000418bc */
[C---:B------:R-:W-:Y:S01]  /*6db0*/  HMMA.16816.F32.BF16 R64, R128.reuse, R62, R244 ;  /* 0x0000003e8040723c */ /* 0x040fe200000418f4 */
[----:B------:R-:W-:Y:S01]  /*6dc0*/  IMAD.MOV.U32 R222, RZ, RZ, R167 ;  /* 0x000000ffffde7224 */ /* 0x000fe200078e00a7 */
[----:B------:R-:W-:Y:S01]  /*6dd0*/  MOV R223, R74 ;  /* 0x0000004a00df7202 */ /* 0x000fe20000000f00 */
[----:B------:R3:W5:Y:S05]  /*6de0*/  LDL.LU R233, [R1+0x5c] ;  /* 0x00005c0001e97983 */ /* 0x00076a0000300800 */
[----:B------:R-:W-:Y:S01]  /*6df0*/  HMMA.16816.F32.BF16 R112, R128, R110, R212 ;  /* 0x0000006e8070723c */ /* 0x000fe200000418d4 */
[----:B------:R-:W-:Y:S01]  /*6e00*/  MOV R218, R180 ;  /* 0x000000b400da7202 */ /* 0x000fe20000000f00 */
[----:B------:R-:W-:Y:S01]  /*6e10*/  IMAD.MOV.U32 R219, RZ, RZ, R139 ;  /* 0x000000ffffdb7224 */ /* 0x000fe200078e008b */
[----:B------:R-:W-:Y:S01]  /*6e20*/  MOV R247, R126 ;  /* 0x0000007e00f77202 */ /* 0x000fe20000000f00 */
[----:B------:R-:W-:-:S02]  /*6e30*/  IMAD.MOV.U32 R248, RZ, RZ, R127 ;  /* 0x000000fffff87224 */ /* 0x000fc400078e007f */
[----:B------:R-:W-:Y:S01]  /*6e40*/  IMAD.MOV.U32 R249, RZ, RZ, R125 ;  /* 0x000000fffff97224 */ /* 0x000fe200078e007d */
[----:B------:R-:W-:Y:S01]  /*6e50*/  MOV R214, R7 ;  /* 0x0000000700d67202 */ /* 0x000fe20000000f00 */
[----:B------:R-:W-:Y:S01]  /*6e60*/  IMAD.MOV.U32 R215, RZ, RZ, R6 ;  /* 0x000000ffffd77224 */ /* 0x000fe200078e0006 */
[----:B------:R-:W-:Y:S01]  /*6e70*/  HMMA.16816.F32.BF16 R128, R128, R10, R208 ;  /* 0x0000000a8080723c */ /* 0x000fe200000418d0 */
[----:B------:R-:W-:Y:S01]  /*6e80*/  MOV R6, R59 ;  /* 0x0000003b00067202 */ /* 0x000fe20000000f00 */
[----:B------:R-:W-:Y:S01]  /*6e90*/  IMAD.MOV.U32 R7, RZ, RZ, R58 ;  /* 0x000000ffff077224 */ /* 0x000fe200078e003a */
[----:B------:R-:W-:Y:S01]  /*6ea0*/  MOV R213, R124 ;  /* 0x0000007c00d57202 */ /* 0x000fe20000000f00 */
[----:B------:R-:W-:Y:S01]  /*6eb0*/  IMAD.MOV.U32 R245, RZ, RZ, R57 ;  /* 0x000000fffff57224 */ /* 0x000fe200078e0039 */
[----:B------:R-:W-:Y:S01]  /*6ec0*/  MOV R244, R56 ;  /* 0x0000003800f47202 */ /* 0x000fe20000000f00 */
[----:B------:R3:W5:Y:S01]  /*6ed0*/  LDL.LU R232, [R1+0x58] ;  /* 0x0000580001e87983 */ /* 0x0007620000300800 */
[----:B------:R-:W-:Y:S01]  /*6ee0*/  MOV R209, R183 ;  /* 0x000000b700d17202 */ /* 0x000fe20000000f00 */
[----:B------:R-:W-:Y:S01]  /*6ef0*/  IMAD.MOV.U32 R210, RZ, RZ, R182 ;  /* 0x000000ffffd27224 */ /* 0x000fe200078e00b6 */
[----:B------:R-:W-:Y:S01]  /*6f00*/  MOV R211, R181 ;  /* 0x000000b500d37202 */ /* 0x000fe20000000f00 */
[----:B------:R-:W-:Y:S01]  /*6f10*/  IMAD.MOV.U32 R212, RZ, RZ, R73 ;  /* 0x000000ffffd47224 */ /* 0x000fe200078e0049 */
[----:B------:R-:W-:Y:S01]  /*6f20*/  F2FP.BF16.PACK_AB R124, R42, R43 ;  /* 0x0000002b2a7c723e */ /* 0x000fe200000010ff */
[----:B------:R-:W-:Y:S01]  /*6f30*/  FADD.FTZ R6, R6, R209 ;  /* 0x000000d106067221 */ /* 0x000fe20000010000 */
[----:B--2---:R-:W-:Y:S01]  /*6f40*/  F2FP.BF16.PACK_AB R126, R40, R41 ;  /* 0x00000029287e723e */ /* 0x004fe200000010ff */
[----:B------:R-:W-:Y:S01]  /*6f50*/  FADD.FTZ R7, R7, R210 ;  /* 0x000000d207077221 */ /* 0x000fe20000010000 */
[----:B------:R-:W-:Y:S01]  /*6f60*/  F2FP.BF16.PACK_AB R125, R4, R5 ;  /* 0x00000005047d723e */ /* 0x000fe200000010ff */
[----:B------:R-:W-:Y:S01]  /*6f70*/  FADD.FTZ R14, R211, R14 ;  /* 0x0000000ed30e7221 */ /* 0x000fe20000010000 */
[----:B-1----:R-:W-:Y:S01]  /*6f80*/  F2FP.BF16.PACK_AB R127, R2, R0 ;  /* 0x00000000027f723e */ /* 0x002fe200000010ff */
[----:B------:R-:W-:Y:S01]  /*6f90*/  FADD.FTZ R6, R212, R6 ;  /* 0x00000006d4067221 */ /* 0x000fe20000010000 */
[----:B------:R-:W-:Y:S01]  /*6fa0*/  MOV R246, R72 ;  /* 0x0000004800f67202 */ /* 0x000fe20000000f00 */
[----:B------:R-:W-:Y:S01]  /*6fb0*/  FADD.FTZ R7, R213, R7 ;  /* 0x00000007d5077221 */ /* 0x000fe20000010000 */
[----:B------:R3:W5:Y:S01]  /*6fc0*/  LDL.LU R231, [R1+0x54] ;  /* 0x0000540001e77983 */ /* 0x0007620000300800 */
[----:B------:R-:W-:-:S02]  /*6fd0*/  FADD.FTZ R14, R214, R14 ;  /* 0x0000000ed60e7221 */ /* 0x000fc40000010000 */
[----:B------:R-:W-:Y:S01]  /*6fe0*/  FADD.FTZ R6, R215, R6 ;  /* 0x00000006d7067221 */ /* 0x000fe20000010000 */
[C---:B------:R-:W-:Y:S01]  /*6ff0*/  HMMA.16816.F32.BF16 R164, R124.reuse, R168, R120 ;  /* 0x000000a87ca4723c */ /* 0x040fe20000041878 */
[----:B------:R-:W-:Y:S01]  /*7000*/  FADD.FTZ R7, R216, R7 ;  /* 0x00000007d8077221 */ /* 0x000fe20000010000 */
[----:B------:R3:W5:Y:S01]  /*7010*/  LDL.LU R230, [R1+0x50] ;  /* 0x0000500001e67983 */ /* 0x0007620000300800 */
[----:B------:R-:W-:Y:S02]  /*7020*/  FADD.FTZ R14, R217, R14 ;  /* 0x0000000ed90e7221 */ /* 0x000fe40000010000 */
[----:B------:R-:W-:Y:S01]  /*7030*/  FADD.FTZ R6, R218, R6 ;  /* 0x00000006da067221 */ /* 0x000fe20000010000 */
[----:B------:R3:W5:Y:S01]  /*7040*/  LDL.LU R229, [R1+0x4c] ;  /* 0x00004c0001e57983 */ /* 0x0007620000300800 */
[----:B------:R-:W-:Y:S02]  /*7050*/  FADD.FTZ R12, R12, R7 ;  /* 0x000000070c0c7221 */ /* 0x000fe40000010000 */
[----:B------:R-:W-:Y:S01]  /*7060*/  FADD.FTZ R14, R219, R14 ;  /* 0x0000000edb0e7221 */ /* 0x000fe20000010000 */
[----:B------:R-:W-:Y:S01]  /*7070*/  HMMA.16816.F32.BF16 R120, R124, R8, R204 ;  /* 0x000000087c78723c */ /* 0x000fe200000418cc */
[----:B------:R-:W-:Y:S01]  /*7080*/  FADD.FTZ R7, R143, R142 ;  /* 0x0000008e8f077221 */ /* 0x000fe20000010000 */
[----:B------:R3:W5:Y:S01]  /*7090*/  LDL.LU R224, [R1+0x48] ;  /* 0x0000480001e07983 */ /* 0x0007620000300800 */
        /* <DEDUP_REMOVED lines=17> */
[----:B------:R-:W-:Y:S03]  /*71b0*/  HMMA.16816.F32.BF16 R148, R124, R152, R148 ;  /* 0x000000987c94723c */ /* 0x000fe60000041894 */
[----:B------:R-:W-:-:S02]  /*71c0*/  FADD.FTZ R6, R132, R6 ;  /* 0x0000000684067221 */ /* 0x000fc40000010000 */
[----:B------:R-:W-:Y:S02]  /*71d0*/  IMAD.MOV.U32 R139, RZ, RZ, R75 ;  /* 0x000000ffff8b7224 */ /* 0x000fe400078e004b */
[----:B------:R-:W-:Y:S01]  /*71e0*/  FADD.FTZ R5, R5, R6 ;  /* 0x0000000605057221 */ /* 0x000fe20000010000 */
[----:B------:R-:W-:Y:S01]  /*71f0*/  HMMA.16816.F32.BF16 R152, R124, R154, R104 ;  /* 0x0000009a7c98723c */ /* 0x000fe20000041868 */
[----:B------:R-:W-:Y:S02]  /*7200*/  FADD.FTZ R9, R251, R9 ;  /* 0x00000009fb097221 */ /* 0x000fe40000010000 */
[----:B------:R-:W-:-:S05]  /*7210*/  FADD.FTZ R4, R4, R5 ;  /* 0x0000000504047221 */ /* 0x000fca0000010000 */
[----:B------:R-:W-:Y:S01]  /*7220*/  HMMA.16816.F32.BF16 R180, R124, R184, R88 ;  /* 0x000000b87cb4723c */ /* 0x000fe20000041858 */
[----:B------:R-:W-:-:S07]  /*7230*/  FADD.FTZ R7, R250, R8 ;  /* 0x00000008fa077221 */ /* 0x000fce0000010000 */
[----:B------:R-:W-:Y:S01]  /*7240*/  HMMA.16816.F32.BF16 R56, R124, R60, R192 ;  /* 0x0000003c7c38723c */ /* 0x000fe200000418c0 */
[----:B------:R-:W-:-:S07]  /*7250*/  FADD.FTZ R4, R0, R4 ;  /* 0x0000000400047221 */ /* 0x000fce0000010000 */
[C---:B------:R-:W-:Y:S08]  /*7260*/  HMMA.16816.F32.BF16 R72, R124.reuse, R76, R28 ;  /* 0x0000004c7c48723c */ /* 0x040ff0000004181c */
[C---:B------:R-:W-:Y:S08]  /*7270*/  HMMA.16816.F32.BF16 R88, R124.reuse, R92, R196 ;  /* 0x0000005c7c58723c */ /* 0x040ff000000418c4 */
[----:B------:R-:W-:Y:S01]  /*7280*/  HMMA.16816.F32.BF16 R104, R124, R108, R200 ;  /* 0x0000006c7c68723c */ /* 0x000fe200000418c8 */
[----:B------:R-:W-:-:S07]  /*7290*/  FADD.FTZ R0, R139, R9 ;  /* 0x000000098b007221 */ /* 0x000fce0000010000 */
        /* <DEDUP_REMOVED lines=8> */
[----:B------:R-:W-:-:S04]  /*7320*/  FADD.FTZ R10, R43, R13 ;  /* 0x0000000d2b0a7221 */ /* 0x000fc80000010000 */
[----:B------:R-:W-:Y:S01]  /*7330*/  FADD.FTZ R8, R42, R10 ;  /* 0x0000000a2a087221 */ /* 0x000fe20000010000 */
[----:B------:R1:W-:Y:S01]  /*7340*/  STL [R1+0xc], R0 ;  /* 0x00000c0001007387 */ /* 0x0003e20000100800 */
[----:B------:R-:W-:Y:S02]  /*7350*/  FADD.FTZ R7, R242, R7 ;  /* 0x00000007f2077221 */ /* 0x000fe40000010000 */
[----:B------:R-:W-:-:S04]  /*7360*/  FADD.FTZ R6, R41, R8 ;  /* 0x0000000829067221 */ /* 0x000fc80000010000 */
[----:B------:R-:W-:Y:S01]  /*7370*/  FADD.FTZ R5, R40, R6 ;  /* 0x0000000628057221 */ /* 0x000fe20000010000 */
[----:B------:R3:W-:Y:S01]  /*7380*/  STL [R1+0x8], R7 ;  /* 0x0000080701007387 */ /* 0x0007e20000100800 */
[----:B------:R-:W-:Y:S01]  /*7390*/  UIMAD.WIDE.U32 UR6, UR23, UR4, URZ ;  /* 0x00000004170672a5 */ /* 0x000fe2000f8e003f */
[----:B------:R-:W-:Y:S01]  /*73a0*/  PLOP3.LUT P0, PT, PT, PT, UP6, 0x40, 0x0 ;  /* 0x000000000000781c */ /* 0x000fe20003f0e868 */
[----:B-1----:R-:W-:-:S05]  /*73b0*/  FADD.FTZ R0, R2, R4 ;  /* 0x0000000402007221 */ /* 0x002fca0000010000 */
[----:B------:R3:W-:Y:S04]  /*73c0*/  STL [R1+0x14], R0 ;  /* 0x0000140001007387 */ /* 0x0007e80000100800 */
[----:B------:R3:W-:Y:S01]  /*73d0*/  STL [R1+0x10], R5 ;  /* 0x0000100501007387 */ /* 0x0007e20000100800 */
[----:B------:R-:W-:-:S04]  /*73e0*/  @UP5 USHF.R.U32.HI UR23, URZ, UR5, UR7 ;  /* 0x000000053f175299 */ /* 0x000fc80008011607 */
[----:B------:R-:W-:Y:S02]  /*73f0*/  UIADD3 UR23, UR22, UR23, URZ ;  /* 0x0000001716177290 */ /* 0x000fe4000fffe03f */
[----:B------:R-:W-:Y:S02]  /*7400*/  ULDC UR7, c[0x0][0x328] ;  /* 0x0000ca0000077ab9 */ /* 0x000fe40000000800 */
[----:B------:R-:W-:Y:S02]  /*7410*/  UIADD3 UR13, UR13, -0x2, URZ ;  /* 0xfffffffe0d0d7890 */ /* 0x000fe4000fffe03f */
[----:B------:R-:W-:Y:S01]  /*7420*/  UIADD3 UR7, UR23, UR7, URZ ;  /* 0x0000000717077290 */ /* 0x000fe2000fffe03f */
[----:B------:R-:W-:Y:S05]  /*7430*/  @P0 BRA `(.L_x_1023) ;  /* 0x0000015000000947 */ /* 0x000fea0003800000 */
[----:B------:R-:W-:Y:S01]  /*7440*/  ISETP.LT.AND P0, PT, RZ, UR23, PT ;  /* 0x00000017ff007c0c */ /* 0x000fe2000bf01270 */
[----:B------:R-:W-:Y:S02]  /*7450*/  UIADD3 UR22, UR23, -0x1, URZ ;  /* 0xffffffff17167890 */ /* 0x000fe4000fffe03f */
[----:B------:R-:W-:-:S10]  /*7460*/  ULDC UR6, c[0x0][0x32c] ;  /* 0x0000cb0000067ab9 */ /* 0x000fd40000000800 */
[----:B------:R-:W-:Y:S05]  /*7470*/  @P0 BRA `(.L_x_1024) ;  /* 0x0000008000000947 */ /* 0x000fea0003800000 */
[----:B------:R-:W-:Y:S02]  /*7480*/  UISETP.NE.AND UP0, UPT, UR6, 0x1, UPT ;  /* 0x000000010600788c */ /* 0x000fe4000bf05270 */
[----:B------:R-:W-:Y:S02]  /*7490*/  UIADD3 UR22, -UR23, URZ, URZ ;  /* 0x0000003f17167290 */ /* 0x000fe4000fffe13f */
[----:B------:R-:W-:Y:S02]  /*74a0*/  ULDC.64 UR4, c[0x0][0x330] ;  /* 0x0000cc0000047ab9 */ /* 0x000fe40000000a00 */
[----:B------:R-:W-:-:S07]  /*74b0*/  UIMAD.WIDE.U32 UR24, UR22, UR4, URZ ;  /* 0x00000004161872a5 */ /* 0x000fce000f8e003f */
[----:B------:R-:W-:Y:S02]  /*74c0*/  @UP0 UMOV UR23, UR25 ;  /* 0x0000001900170c82 */ /* 0x000fe40008000000 */
[----:B------:R-:W-:-:S04]  /*74d0*/  @UP0 USHF.R.U32.HI UR22, URZ, UR5, UR23 ;  /* 0x000000053f160299 */ /* 0x000fc80008011617 */
[----:B------:R-:W-:Y:S01]  /*74e0*/  ULOP3.LUT UR22, URZ, UR22, URZ, 0x33, !UPT ;  /* 0x000000163f167292 */ /* 0x000fe2000f8e333f */
[----:B------:R-:W-:Y:S05]  /*74f0*/  BRA `(.L_x_1025) ;  /* 0x0000005000007947 */ /* 0x000fea0003800000 */
.L_x_1024:
[----:B------:R-:W-:Y:S02]  /*7500*/  UISETP.NE.AND UP0, UPT, UR6, 0x1, UPT ;  /* 0x000000010600788c */ /* 0x000fe4000bf05270 */
[----:B------:R-:W-:Y:S02]  /*7510*/  ULDC.64 UR4, c[0x0][0x330] ;  /* 0x0000cc0000047ab9 */ /* 0x000fe40000000a00 */
[----:B------:R-:W-:-:S07]  /*7520*/  UIMAD.WIDE.U32 UR24, UR22, UR4, URZ ;  /* 0x00000004161872a5 */ /* 0x000fce000f8e003f */
[----:B------:R-:W-:Y:S02]  /*7530*/  @UP0 UMOV UR23, UR25 ;  /* 0x0000001900170c82 */ /* 0x000fe40008000000 */
[----:B------:R-:W-:Y:S02]  /*7540*/  @UP0 USHF.R.U32.HI UR22, URZ, UR5, UR23 ;  /* 0x000000053f160299 */ /* 0x000fe40008011617 */
.L_x_1025:
[----:B------:R-:W-:Y:S02]  /*7550*/  ULDC UR4, c[0x0][0x32c] ;  /* 0x0000cb0000047ab9 */ /* 0x000fe40000000800 */
[----:B------:R-:W-:-:S04]  /*7560*/  UIMAD UR4, UR22, UR6, UR4 ;  /* 0x00000006160472a4 */ /* 0x000fc8000f8e0204 */
[----:B------:R-:W-:-:S04]  /*7570*/  UISETP.LT.AND UP0, UPT, UR7, UR4, UPT ;  /* 0x000000040700728c */ /* 0x000fc8000bf01270 */
[----:B------:R-:W-:-:S04]  /*7580*/  USEL UR7, UR7, UR4, UP0 ;  /* 0x0000000407077287 */ /* 0x000fc80008000000 */
.L_x_1023:
[----:B------:R-:W-:-:S04]  /*7590*/  UIMAD.WIDE UR4, UR7, 0x2aaaaaab, URZ ;  /* 0x2aaaaaab070478a5 */ /* 0x000fc8000f8e023f */
[----:B------:R-:W-:-:S04]  /*75a0*/  USHF.R.U32.HI UR4, URZ, 0x1f, UR5 ;  /* 0x0000001f3f047899 */ /* 0x000fc80008011605 */
[----:B------:R-:W-:-:S04]  /*75b0*/  ULEA.HI.SX32 UR4, UR5, UR4, 0x1d ;  /* 0x0000000405047291 */ /* 0x000fc8000f8fea3f */
[----:B------:R-:W-:-:S04]  /*75c0*/  UISETP.LT.AND UP0, UPT, UR8, UR4, UPT ;  /* 0x000000040800728c */ /* 0x000fc8000bf01270 */
[----:B------:R-:W-:-:S04]  /*75d0*/  USEL UR22, UR8, UR4, !UP0 ;  /* 0x0000000408167287 */ /* 0x000fc8000c000000 */
[----:B------:R-:W-:-:S06]  /*75e0*/  UISETP.GE.AND UP0, UPT, UR13, UR22, UPT ;  /* 0x000000160d00728c */ /* 0x000fcc000bf06270 */
[----:B------:R-:W-:-:S13]  /*75f0*/  PLOP3.LUT P0, PT, PT, PT, UP0, 0x80, 0x0 ;  /* 0x000000000000781c */ /* 0x000fda0003f0f008 */
[----:B------:R-:W-:Y:S05]  /*7600*/  @!P0 BRA `(.L_x_1026) ;  /* 0x0000503000008947 */ /* 0x000fea0003800000 */
[----:B---3--:R-:W2:Y:S01]  /*7610*/  LDL R0, [R1+0x28] ;  /* 0x0000280001007983 */ /* 0x008ea20000100800 */
[----:B------:R-:W-:Y:S01]  /*7620*/  UISETP.NE.AND UP0, UPT, UR17, URZ, UPT ;  /* 0x0000003f1100728c */ /* 0x000fe2000bf05270 */
[----:B------:R-:W-:Y:S01]  /*7630*/  IMAD.MOV.U32 R134, RZ, RZ, R136 ;  /* 0x000000ffff867224 */ /* 0x000fe200078e0088 */
[----:B------:R-:W-:Y:S01]  /*7640*/  MOV R139, R3 ;  /* 0x00000003008b7202 */ /* 0x000fe20000000f00 */
[----:B------:R-:W-:Y:S01]  /*7650*/  IMAD.MOV.U32 R132, RZ, RZ, R137 ;  /* 0x000000ffff847224 */ /* 0x000fe200078e0089 */
[----:B------:R-:W-:Y:S01]  /*7660*/  ULDC.64 UR6, c[0x0][0x208] ;  /* 0x0000820000067ab9 */ /* 0x000fe20000000a00 */
[----:B------:R-:W-:Y:S01]  /*7670*/  IMAD.MOV.U32 R138, RZ, RZ, R135 ;  /* 0x000000ffff8a7224 */ /* 0x000fe200078e0087 */
[----:B------:R-:W-:Y:S01]  /*7680*/  PLOP3.LUT P1, PT, PT, PT, UP0, 0x80, 0x0 ;  /* 0x000000000000781c */ /* 0x000fe20003f2f008 */
[----:B------:R-:W-:Y:S01]  /*7690*/  ULDC.64 UR4, c[0x0][0x1e0] ;  /* 0x0000780000047ab9 */ /* 0x000fe20000000a00 */
[----:B------:R-:W-:-:S11]  /*76a0*/  PLOP3.LUT P0, PT, PT, PT, UP0, 0x80, 0x0 ;  /* 0x000000000000781c */ /* 0x000fd60003f0f008 */
[----:B--2---:R-:W-:-:S05]  /*76b0*/  @P1 IMAD.HI.U32 R0, R0, c[0x0][0x2c8], RZ ;  /* 0x0000b20000001a27 */ /* 0x004fca00078e00ff */
[----:B------:R-:W-:-:S05]  /*76c0*/  @P0 SHF.R.U32.HI R0, RZ, c[0x0][0x2cc], R0 ;  /* 0x0000b300ff000a19 */ /* 0x000fca0000011600 */
[----:B------:R1:W-:Y:S02]  /*76d0*/  @P0 STL [R1], R0 ;  /* 0x0000000001000387 */ /* 0x0003e40000100800 */
.L_x_1043:
[----:B------:R-:W2:Y:S01]  /*76e0*/  LDL.64 R12, [R1+0x20] ;  /* 0x00002000010c7983 */ /* 0x000ea20000100a00 */
[----:B------:R-:W-:Y:S04]  /*76f0*/  DEPBAR.LE SB0, 0x0 ;  /* 0x000080000000791a */ /* 0x000fe80000000000 */
[----:B------:R-:W-:Y:S01]  /*7700*/  UISETP.GT.AND UP0, UPT, UR8, UR13, UPT ;  /* 0x0000000d0800728c */ /* 0x000fe2000bf04270 */
[----:B-1----:R-:W2:Y:S01]  /*7710*/  LDL.64 R2, [R1+0x40] ;  /* 0x0000400001027983 */ /* 0x002ea20000100a00 */
[----:B------:R-:W-:Y:S05]  /*7720*/  UISETP.NE.AND UP1, UPT, UR17, URZ, UPT ;  /* 0x0000003f1100728c */ /* 0x000fea000bf25270 */
[----:B------:R-:W-:Y:S01]  /*7730*/  BAR.SYNC.DEFER_BLOCKING 0x0 ;  /* 0x0000000000007b1d */ /* 0x000fe20000010000 */
[----:B------:R-:W-:Y:S03]  /*7740*/  PLOP3.LUT P0, PT, PT, PT, UP0, 0x80, 0x0 ;  /* 0x000000000000781c */ /* 0x000fe60003f0f008 */
[----:B------:R-:W-:Y:S02]  /*7750*/  @!UP0 USHF.R.S32.HI UR23, URZ, 0x1f, UR13 ;  /* 0x0000001f3f178899 */ /* 0x000fe4000801140d */
[----:B------:R-:W-:Y:S02]  /*7760*/  @!UP0 UIMAD.WIDE.U32 UR24, UR13, UR6, URZ ;  /* 0x000000060d1882a5 */ /* 0x000fe4000f8e003f */
[----:B------:R-:W-:Y:S04]  /*7770*/  @!UP0 UIMAD UR23, UR23, UR6, URZ ;  /* 0x00000006171782a4 */ /* 0x000fe8000f8e023f */
[----:B------:R-:W-:Y:S01]  /*7780*/  @!UP0 UIMAD UR23, UR13, UR7, UR23 ;  /* 0x000000070d1782a4 */ /* 0x000fe2000f8e0217 */
[----:B-1----:R-:W-:Y:S03]  /*7790*/  MOV R0, UR24 ;  /* 0x0000001800007c02 */ /* 0x002fe60008000f00 */
[----:B------:R-:W-:Y:S04]  /*77a0*/  @!UP0 UIADD3 UR23, UR25, UR23, URZ ;  /* 0x0000001719178290 */ /* 0x000fe8000fffe03f */
[----:B------:R-:W-:Y:S02]  /*77b0*/  @!UP0 UIMAD UR23, UR23, 0x30, URZ ;  /* 0x00000030171788a4 */ /* 0x000fe4000f8e023f */
[----:B------:R-:W-:Y:S01]  /*77c0*/  UISETP.GT.AND UP0, UPT, UR13, UR8, UPT ;  /* 0x000000080d00728c */ /* 0x000fe2000bf04270 */
[----:B-----5:R-:W-:Y:S08]  /*77d0*/  LDSM.16.M88.4 R48, [R231+0x8080] ;  /* 0x00808000e730783b */ /* 0x020ff00000000200 */
[----:B------:R-:W1:Y:S02]  /*77e0*/  LDSM.16.M88.4 R16, [R224+0x5080] ;  /* 0x00508000e010783b */ /* 0x000e640000000200 */
[----:B------:R-:W-:Y:S04]  /*77f0*/  @UP0 UIADD3 UR24, UR13, -0x1, URZ ;  /* 0xffffffff0d180890 */ /* 0x000fe8000fffe03f */
[----:B------:R-:W-:Y:S02]  /*7800*/  @UP0 UIMAD.WIDE.U32 UR26, UR24, UR4, URZ ;  /* 0x00000004181a02a5 */ /* 0x000fe4000f8e003f */
[----:B------:R-:W3:Y:S08]  /*7810*/  LDSM.16.M88.4 R44, [R231+0xa080] ;  /* 0x00a08000e72c783b */ /* 0x000ef00000000200 */
[----:B------:R-:W4:Y:S08]  /*7820*/  LDSM.16.M88.4 R32, [R224+0x5880] ;  /* 0x00588000e020783b */ /* 0x000f300000000200 */
[----:B------:R-:W2:Y:S08]  /*7830*/  LDSM.16.M88.4 R140, [R224+0x6080] ;  /* 0x00608000e08c783b */ /* 0x000eb00000000200 */
[----:B------:R-:W-:Y:S01]  /*7840*/  LDSM.16.M88.4 R192, [R233+0x8080] ;  /* 0x00808000e9c0783b */ /* 0x000fe20000000200 */
[-C--:B-1----:R-:W-:Y:S07]  /*7850*/  HMMA.16816.F32.BF16 R4, R48, R16.reuse, RZ ;  /* 0x000000103004723c */ /* 0x082fee00000418ff */
[----:B------:R-:W1:Y:S01]  /*7860*/  LDSM.16.M88.4 R196, [R235] ;  /* 0x00000000ebc4783b */ /* 0x000e620000000200 */
[C---:B---3--:R-:W-:Y:S07]  /*7870*/  HMMA.16816.F32.BF16 R8, R44.reuse, R16, RZ ;  /* 0x000000102c08723c */ /* 0x048fee00000418ff */
[----:B------:R-:W3:Y:S08]  /*7880*/  LDSM.16.M88.4 R200, [R233+0xa080] ;  /* 0x00a08000e9c8783b */ /* 0x000ef00000000200 */
[----:B------:R-:W1:Y:S08]  /*7890*/  LDSM.16.M88.4 R204, [R241] ;  /* 0x00000000f1cc783b */ /* 0x000e700000000200 */
[----:B------:R-:W1:Y:S08]  /*78a0*/  LDSM.16.M88.4 R208, [R240] ;  /* 0x00000000f0d0783b */ /* 0x000e700000000200 */
[----:B------:R-:W3:Y:S06]  /*78b0*/  LDL.64 R246, [R1+0x30] ;  /* 0x0000300001f67983 */ /* 0x000eec0000100a00 */
[----:B------:R-:W3:Y:S01]  /*78c0*/  LDL.64 R244, [R1+0x38] ;  /* 0x0000380001f47983 */ /* 0x000ee20000100a00 */
[----:B--2---:R-:W-:Y:S02]  /*78d0*/  @!P0 MOV R3, R13 ;  /* 0x0000000d00038202 */ /* 0x004fe40000000f00 */
[-C--:B------:R-:W-:Y:S03]  /*78e0*/  HMMA.16816.F32.BF16 R12, R44, R18.reuse, RZ ;  /* 0x000000122c0c723c */ /* 0x080fe600000418ff */
[----:B------:R-:W-:Y:S05]  /*78f0*/  @!P0 IMAD.WIDE.U32 R2, R0, 0x30, R2 ;  /* 0x0000003000028825 */ /* 0x000fea00078e0002 */
[C---:B------:R-:W-:Y:S04]  /*7900*/  HMMA.16816.F32.BF16 R16, R48.reuse, R18, RZ ;  /* 0x000000123010723c */ /* 0x040fe800000418ff */
[----:B------:R-:W-:Y:S01]  /*7910*/  @!P0 IADD3 R3, R3, UR23, RZ ;  /* 0x0000001703038c10 */ /* 0x000fe2000fffe0ff */
[----:B------:R-:W-:Y:S01]  /*7920*/  @UP0 USHF.R.S32.HI UR23, URZ, 0x1f, UR24 ;  /* 0x0000001f3f170899 */ /* 0x000fe20008011418 */
[C---:B------:R-:W-:Y:S02]  /*7930*/  @!P0 SHF.L.U32 R0, R2.reuse, 0x1, RZ ;  /* 0x0000000102008819 */ /* 0x040fe400000006ff */
[-C--:B----4-:R-:W-:Y:S01]  /*7940*/  HMMA.16816.F32.BF16 R20, R48, R32.reuse, RZ ;  /* 0x000000203014723c */ /* 0x090fe200000418ff */
[----:B------:R-:W-:Y:S01]  /*7950*/  @!P0 SHF.L.U64.HI R3, R2, 0x1, R3 ;  /* 0x0000000102038819 */ /* 0x000fe20000010203 */
[----:B------:R-:W-:Y:S02]  /*7960*/  @UP0 UIMAD UR23, UR23, UR4, URZ ;  /* 0x00000004171702a4 */ /* 0x000fe4000f8e023f */
[C---:B------:R-:W-:Y:S02]  /*7970*/  @!P0 IADD3 R28, P1, R0.reuse, c[0x0][0x1f8], RZ ;  /* 0x00007e00001c8a10 */ /* 0x040fe40007f3e0ff */
[----:B------:R-:W-:Y:S01]  /*7980*/  @!P0 IADD3 R0, P6, R0, 0x80, RZ ;  /* 0x0000008000008810 */ /* 0x000fe20007fde0ff */
[----:B------:R-:W-:Y:S01]  /*7990*/  @UP0 UIMAD UR23, UR24, UR5, UR23 ;  /* 0x00000005181702a4 */ /* 0x000fe2000f8e0217 */
[C---:B------:R-:W-:Y:S01]  /*79a0*/  HMMA.16816.F32.BF16 R24, R44.reuse, R32, RZ ;  /* 0x000000202c18723c */ /* 0x040fe200000418ff */
[----:B------:R-:W-:Y:S02]  /*79b0*/  @UP0 USHF.L.U64.HI UR24, UR4, 0x5, UR5 ;  /* 0x0000000504180899 */ /* 0x000fe40008010205 */
[----:B------:R-:W-:Y:S01]  /*79c0*/  @UP0 UIADD3 UR23, UR27, UR23, URZ ;  /* 0x000000171b170290 */ /* 0x000fe2000fffe03f */
[----:B------:R-:W-:Y:S02]  /*79d0*/  @!P0 IADD3.X R29, R3, c[0x0][0x1fc], RZ, P1, !PT ;  /* 0x00007f00031d8a10 */ /* 0x000fe40000ffe4ff */
[----:B------:R-:W-:Y:S01]  /*79e0*/  @!P0 IADD3 R38, P5, R0, c[0x0][0x1f8], RZ ;  /* 0x00007e0000268a10 */ /* 0x000fe20007fbe0ff */
[----:B------:R-:W-:Y:S01]  /*79f0*/  @UP0 UIMAD UR23, UR23, 0x30, URZ ;  /* 0x00000030171708a4 */ /* 0x000fe2000f8e023f */
[----:B------:R-:W-:Y:S01]  /*7a00*/  @!P0 IADD3 R2, P2, R28, UR12, RZ ;  /* 0x0000000c1c028c10 */ /* 0x000fe2000ff5e0ff */
[----:B------:R-:W-:Y:S01]  /*7a10*/  @!PT LDS RZ, [RZ] ;  /* 0x00000000fffff984 */ /* 0x000fe20000000800 */
[----:B------:R-:W-:Y:S01]  /*7a20*/  @!PT LDS RZ, [RZ] ;  /* 0x00000000fffff984 */ /* 0x000fe20000000800 */
[----:B------:R-:W-:Y:S01]  /*7a30*/  @!PT LDS RZ, [RZ] ;  /* 0x00000000fffff984 */ /* 0x000fe20000000800 */
[----:B------:R2:W-:Y:S03]  /*7a40*/  @!P0 LDGSTS.E.BYPASS.LTC128B.128 [R243+0x2080], [R28.64], !P4 ;  /* 0x020800001cf38fae */ /* 0x0005e6000e101d54 */
[----:B------:R-:W-:Y:S02]  /*7a50*/  @!P0 IADD3.X R39, RZ, c[0x0][0x1fc], R3, P5, P6 ;  /* 0x00007f00ff278a10 */ /* 0x000fe40002fec403 */
[----:B------:R-:W-:Y:S02]  /*7a60*/  @!P0 IADD3.X R3, R29, UR11, RZ, P2, !PT ;  /* 0x0000000b1d038c10 */ /* 0x000fe400097fe4ff */
[----:B------:R-:W-:Y:S01]  /*7a70*/  @!P0 IADD3 R36, P1, R2, UR12, RZ ;  /* 0x0000000c02248c10 */ /* 0x000fe2000ff3e0ff */
[----:B------:R4:W-:Y:S01]  /*7a80*/  @!P0 LDGSTS.E.BYPASS.LTC128B.128 [R243+0x3880], [R38.64], !P3 ;  /* 0x0388000026f38fae */ /* 0x0009e2000d901d54 */
[----:B------:R-:W-:Y:S02]  /*7a90*/  MOV R0, UR26 ;  /* 0x0000001a00007c02 */ /* 0x000fe40008000f00 */
[----:B------:R-:W-:Y:S02]  /*7aa0*/  @!P0 IADD3.X R37, R3, UR11, RZ, P1, !PT ;  /* 0x0000000b03258c10 */ /* 0x000fe40008ffe4ff */
[----:B------:R-:W-:Y:S03]  /*7ab0*/  PLOP3.LUT P1, PT, PT, PT, UP0, 0x80, 0x0 ;  /* 0x000000000000781c */ /* 0x000fe60003f2f008 */
[----:B------:R3:W-:Y:S08]  /*7ac0*/  @!P0 LDGSTS.E.BYPASS.LTC128B.128 [R243+0x2880], [R2.64], !P4 ;  /* 0x0288000002f38fae */ /* 0x0007f0000e101d54 */
[----:B------:R3:W-:Y:S01]  /*7ad0*/  @!P0 LDGSTS.E.BYPASS.LTC128B.128 [R243+0x4080], [R2.64+0x80], !P3 ;  /* 0x0408008002f38fae */ /* 0x0007e2000d901d54 */
[-C--:B--2---:R-:W-:Y:S07]  /*7ae0*/  HMMA.16816.F32.BF16 R28, R44, R34.reuse, RZ ;  /* 0x000000222c1c723c */ /* 0x084fee00000418ff */
[----:B------:R4:W-:Y:S01]  /*7af0*/  @!P0 LDGSTS.E.BYPASS.LTC128B.128 [R243+0x3080], [R36.64], !P4 ;  /* 0x0308000024f38fae */ /* 0x0009e2000e101d54 */
[C---:B------:R-:W-:Y:S07]  /*7b00*/  HMMA.16816.F32.BF16 R32, R48.reuse, R34, RZ ;  /* 0x000000223020723c */ /* 0x040fee00000418ff */
[----:B------:R4:W-:Y:S08]  /*7b10*/  @!P0 LDGSTS.E.BYPASS.LTC128B.128 [R243+0x4880], [R36.64+0x80], !P3 ;  /* 0x0488008024f38fae */ /* 0x0009f0000d901d54 */
[----:B------:R-:W-:Y:S08]  /*7b20*/  LDSM.16.M88.4 R212, [R232+0x8080] ;  /* 0x00808000e8d4783b */ /* 0x000ff00000000200 */
[----:B------:R-:W0:Y:S08]  /*7b30*/  LDGDEPBAR ;  /* 0x00000000000079af */ /* 0x000e300000000000 */
[----:B------:R-:W2:Y:S01]  /*7b40*/  LDSM.16.M88.4 R216, [R230+0x5080] ;  /* 0x00508000e6d8783b */ /* 0x000ea20000000200 */
[-C--:B----4-:R-:W-:Y:S07]  /*7b50*/  HMMA.16816.F32.BF16 R36, R48, R140.reuse, RZ ;  /* 0x0000008c3024723c */ /* 0x090fee00000418ff */
[----:B------:R-:W4:Y:S01]  /*7b60*/  LDSM.16.M88.4 R220, [R232+0xa080] ;  /* 0x00a08000e8dc783b */ /* 0x000f220000000200 */
[C---:B------:R-:W-:Y:S04]  /*7b70*/  HMMA.16816.F32.BF16 R40, R44.reuse, R140, RZ ;  /* 0x0000008c2c28723c */ /* 0x040fe800000418ff */
[----:B---3--:R-:W-:Y:S02]  /*7b80*/  @P1 MOV R3, R247 ;  /* 0x000000f700031202 */ /* 0x008fe40000000f00 */
[----:B------:R-:W-:Y:S02]  /*7b90*/  @P1 MOV R2, R244 ;  /* 0x000000f400021202 */ /* 0x000fe40000000f00 */
[-C--:B------:R-:W-:Y:S04]  /*7ba0*/  HMMA.16816.F32.BF16 R44, R44, R142.reuse, RZ ;  /* 0x0000008e2c2c723c */ /* 0x080fe800000418ff */
[----:B------:R-:W-:Y:S04]  /*7bb0*/  @P1 IMAD.WIDE.U32 R2, R0, 0x30, R2 ;  /* 0x0000003000021825 */ /* 0x000fe800078e0002 */
[----:B------:R-:W-:Y:S01]  /*7bc0*/  HMMA.16816.F32.BF16 R48, R48, R142, RZ ;  /* 0x0000008e3030723c */ /* 0x000fe200000418ff */
[----:B------:R-:W3:Y:S03]  /*7bd0*/  LDSM.16.M88.4 R140, [R230+0x5880] ;  /* 0x00588000e68c783b */ /* 0x000ee60000000200 */
[----:B------:R-:W-:Y:S01]  /*7be0*/  @P1 IADD3 R0, R3, UR23, RZ ;  /* 0x0000001703001c10 */ /* 0x000fe2000fffe0ff */
[----:B------:R-:W-:Y:S01]  /*7bf0*/  @UP0 USHF.L.U32 UR23, UR4, 0x5, URZ ;  /* 0x0000000504170899 */ /* 0x000fe2000800063f */
[C---:B------:R-:W-:Y:S02]  /*7c00*/  @P1 SHF.L.U32 R3, R2.reuse, 0x1, RZ ;  /* 0x0000000102031819 */ /* 0x040fe400000006ff */
[-C--:B-1----:R-:W-:Y:S05]  /*7c10*/  HMMA.16816.F32.BF16 R4, R192, R196.reuse, R4 ;  /* 0x000000c4c004723c */ /* 0x082fea0000041804 */
[----:B------:R-:W-:Y:S02]  /*7c20*/  @P1 SHF.L.U64.HI R0, R2, 0x1, R0 ;  /* 0x0000000102001819 */ /* 0x000fe40000010200 */
[----:B------:R-:W-:Y:S01]  /*7c30*/  @P1 IADD3 R2, P0, R3, c[0x0][0x1c8], RZ ;  /* 0x0000720003021a10 */ /* 0x000fe20007f1e0ff */
        /* <DEDUP_REMOVED lines=14> */
[----:B------:R-:W1:Y:S07]  /*7d20*/  LDSM.16.M88.4 R192, [R234+0x8080] ;  /* 0x00808000eac0783b */ /* 0x000e6e0000000200 */
[-C--:B--2---:R-:W-:Y:S01]  /*7d30*/  HMMA.16816.F32.BF16 R4, R212, R216.reuse, R4 ;  /* 0x000000d8d404723c */ /* 0x084fe20000041804 */
[----:B------:R-:W2:Y:S07]  /*7d40*/  LDSM.16.M88.4 R208, [R229+0x800] ;  /* 0x00080000e5d0783b */ /* 0x000eae0000000200 */
[C---:B----4-:R-:W-:Y:S08]  /*7d50*/  HMMA.16816.F32.BF16 R8, R220.reuse, R216, R8 ;  /* 0x000000d8dc08723c */ /* 0x050ff00000041808 */
[-C--:B------:R-:W-:Y:S08]  /*7d60*/  HMMA.16816.F32.BF16 R12, R220, R218.reuse, R12 ;  /* 0x000000dadc0c723c */ /* 0x080ff0000004180c */
[C---:B------:R-:W-:Y:S01]  /*7d70*/  HMMA.16816.F32.BF16 R16, R212.reuse, R218, R16 ;  /* 0x000000dad410723c */ /* 0x040fe20000041810 */
[----:B------:R-:W4:Y:S07]  /*7d80*/  LDSM.16.M88.4 R216, [R229+0x1000] ;  /* 0x00100000e5d8783b */ /* 0x000f2e0000000200 */
[-C--:B---3--:R-:W-:Y:S08]  /*7d90*/  HMMA.16816.F32.BF16 R20, R212, R140.reuse, R20 ;  /* 0x0000008cd414723c */ /* 0x088ff00000041814 */
[C---:B------:R-:W-:Y:S08]  /*7da0*/  HMMA.16816.F32.BF16 R24, R220.reuse, R140, R24 ;  /* 0x0000008cdc18723c */ /* 0x040ff00000041818 */
[-C--:B------:R-:W-:Y:S08]  /*7db0*/  HMMA.16816.F32.BF16 R28, R220, R142.reuse, R28 ;  /* 0x0000008edc1c723c */ /* 0x080ff0000004181c */
[C---:B------:R-:W-:Y:S01]  /*7dc0*/  HMMA.16816.F32.BF16 R32, R212.reuse, R142, R32 ;  /* 0x0000008ed420723c */ /* 0x040fe20000041820 */
[----:B------:R-:W-:Y:S07]  /*7dd0*/  LDSM.16.M88.4 R140, [R231+0xc080] ;  /* 0x00c08000e78c783b */ /* 0x000fee0000000200 */
[-C--:B-1----:R-:W-:Y:S08]  /*7de0*/  HMMA.16816.F32.BF16 R36, R212, R196.reuse, R36 ;  /* 0x000000c4d424723c */ /* 0x082ff00000041824 */
[C---:B------:R-:W-:Y:S08]  /*7df0*/  HMMA.16816.F32.BF16 R40, R220.reuse, R196, R40 ;  /* 0x000000c4dc28723c */ /* 0x040ff00000041828 */
[-C--:B------:R-:W-:Y:S01]  /*7e00*/  HMMA.16816.F32.BF16 R44, R220, R198.reuse, R44 ;  /* 0x000000c6dc2c723c */ /* 0x080fe2000004182c */
[----:B------:R-:W-:Y:S07]  /*7e10*/  LDSM.16.M88.4 R220, [R238] ;  /* 0x00000000eedc783b */ /* 0x000fee0000000200 */
[----:B------:R-:W-:Y:S01]  /*7e20*/  HMMA.16816.F32.BF16 R48, R212, R198, R48 ;  /* 0x000000c6d430723c */ /* 0x000fe20000041830 */
[----:B------:R-:W1:Y:S07]  /*7e30*/  LDSM.16.M88.4 R196, [R224+0x6880] ;  /* 0x00688000e0c4783b */ /* 0x000e6e0000000200 */
[-C--:B------:R-:W-:Y:S01]  /*7e40*/  HMMA.16816.F32.BF16 R4, R192, R200.reuse, R4 ;  /* 0x000000c8c004723c */ /* 0x080fe20000041804 */
[----:B------:R-:W3:Y:S07]  /*7e50*/  LDSM.16.M88.4 R212, [R231+0xe080] ;  /* 0x00e08000e7d4783b */ /* 0x000eee0000000200 */
[C---:B------:R-:W-:Y:S08]  /*7e60*/  HMMA.16816.F32.BF16 R8, R204.reuse, R200, R8 ;  /* 0x000000c8cc08723c */ /* 0x040ff00000041808 */
[-C--:B------:R-:W-:Y:S08]  /*7e70*/  HMMA.16816.F32.BF16 R12, R204, R202.reuse, R12 ;  /* 0x000000cacc0c723c */ /* 0x080ff0000004180c */
[C---:B------:R-:W-:Y:S01]  /*7e80*/  HMMA.16816.F32.BF16 R16, R192.reuse, R202, R16 ;  /* 0x000000cac010723c */ /* 0x040fe20000041810 */
[----:B------:R-:W1:Y:S07]  /*7e90*/  LDSM.16.M88.4 R200, [R224+0x7080] ;  /* 0x00708000e0c8783b */ /* 0x000e6e0000000200 */
[-C--:B--2---:R-:W-:Y:S08]  /*7ea0*/  HMMA.16816.F32.BF16 R20, R192, R208.reuse, R20 ;  /* 0x000000d0c014723c */ /* 0x084ff00000041814 */
[C---:B------:R-:W-:Y:S08]  /*7eb0*/  HMMA.16816.F32.BF16 R24, R204.reuse, R208, R24 ;  /* 0x000000d0cc18723c */ /* 0x040ff00000041818 */
[-C--:B------:R-:W-:Y:S08]  /*7ec0*/  HMMA.16816.F32.BF16 R28, R204, R210.reuse, R28 ;  /* 0x000000d2cc1c723c */ /* 0x080ff0000004181c */
[C---:B------:R-:W-:Y:S01]  /*7ed0*/  HMMA.16816.F32.BF16 R32, R192.reuse, R210, R32 ;  /* 0x000000d2c020723c */ /* 0x040fe20000041820 */
[----:B------:R-:W-:Y:S07]  /*7ee0*/  LDSM.16.M88.4 R208, [R239] ;  /* 0x00000000efd0783b */ /* 0x000fee0000000200 */
[-C--:B----4-:R-:W-:Y:S08]  /*7ef0*/  HMMA.16816.F32.BF16 R36, R192, R216.reuse, R36 ;  /* 0x000000d8c024723c */ /* 0x090ff00000041824 */
[C---:B------:R-:W-:Y:S08]  /*7f00*/  HMMA.16816.F32.BF16 R40, R204.reuse, R216, R40 ;  /* 0x000000d8cc28723c */ /* 0x040ff00000041828 */
[-C--:B------:R-:W-:Y:S01]  /*7f10*/  HMMA.16816.F32.BF16 R44, R204, R218.reuse, R44 ;  /* 0x000000dacc2c723c */ /* 0x080fe2000004182c */
[----:B------:R-:W2:Y:S07]  /*7f20*/  LDSM.16.M88.4 R204, [R224+0x7880] ;  /* 0x00788000e0cc783b */ /* 0x000eae0000000200 */
[----:B------:R-:W-:Y:S01]  /*7f30*/  HMMA.16816.F32.BF16 R48, R192, R218, R48 ;  /* 0x000000dac030723c */ /* 0x000fe20000041830 */
[----:B------:R-:W4:Y:S07]  /*7f40*/  LDSM.16.M88.4 R192, [R233+0xc080] ;  /* 0x00c08000e9c0783b */ /* 0x000f2e0000000200 */
[-C--:B-1----:R-:W-:Y:S01]  /*7f50*/  HMMA.16816.F32.BF16 R4, R140, R196.reuse, R4 ;  /* 0x000000c48c04723c */ /* 0x082fe20000041804 */
[----:B------:R-:W1:Y:S07]  /*7f60*/  LDSM.16.M88.4 R216, [R233+0xe080] ;  /* 0x00e08000e9d8783b */ /* 0x000e6e0000000200 */
[C---:B---3--:R-:W-:Y:S08]  /*7f70*/  HMMA.16816.F32.BF16 R8, R212.reuse, R196, R8 ;  /* 0x000000c4d408723c */ /* 0x048ff00000041808 */
[-C--:B------:R-:W-:Y:S08]  /*7f80*/  HMMA.16816.F32.BF16 R12, R212, R198.reuse, R12 ;  /* 0x000000c6d40c723c */ /* 0x080ff0000004180c */
[C---:B------:R-:W-:Y:S01]  /*7f90*/  HMMA.16816.F32.BF16 R16, R140.reuse, R198, R16 ;  /* 0x000000c68c10723c */ /* 0x040fe20000041810 */
[----:B------:R-:W3:Y:S07]  /*7fa0*/  LDSM.16.M88.4 R196, [R237] ;  /* 0x00000000edc4783b */ /* 0x000eee0000000200 */
[-C--:B------:R-:W-:Y:S08]  /*7fb0*/  HMMA.16816.F32.BF16 R20, R140, R200.reuse, R20 ;  /* 0x000000c88c14723c */ /* 0x080ff00000041814 */
        /* <DEDUP_REMOVED lines=9> */
[----:B------:R-:W2:Y:S07]  /*8050*/  LDSM.16.M88.4 R140, [R232+0xc080] ;  /* 0x00c08000e88c783b */ /* 0x000eae0000000200 */
[-C--:B----4-:R-:W-:Y:S01]  /*8060*/  HMMA.16816.F32.BF16 R4, R192, R208.reuse, R4 ;  /* 0x000000d0c004723c */ /* 0x090fe20000041804 */
[----:B------:R-:W4:Y:S07]  /*8070*/  LDSM.16.M88.4 R204, [R232+0xe080] ;  /* 0x00e08000e8cc783b */ /* 0x000f2e0000000200 */
[C---:B-1----:R-:W-:Y:S08]  /*8080*/  HMMA.16816.F32.BF16 R8, R216.reuse, R208, R8 ;  /* 0x000000d0d808723c */ /* 0x042ff00000041808 */
        /* <DEDUP_REMOVED lines=8> */
[-C--:B---3--:R-:W-:Y:S08]  /*8110*/  HMMA.16816.F32.BF16 R36, R192, R196.reuse, R36 ;  /* 0x000000c4c024723c */ /* 0x088ff00000041824 */
[C---:B------:R-:W-:Y:S08]  /*8120*/  HMMA.16816.F32.BF16 R40, R216.reuse, R196, R40 ;  /* 0x000000c4d828723c */ /* 0x040ff00000041828 */
[-C--:B------:R-:W-:Y:S01]  /*8130*/  HMMA.16816.F32.BF16 R44, R216, R198.reuse, R44 ;  /* 0x000000c6d82c723c */ /* 0x080fe2000004182c */
[----:B------:R-:W3:Y:S07]  /*8140*/  LDSM.16.M88.4 R216, [R234+0xc080] ;  /* 0x00c08000ead8783b */ /* 0x000eee0000000200 */
[----:B------:R-:W-:Y:S01]  /*8150*/  HMMA.16816.F32.BF16 R48, R192, R198, R48 ;  /* 0x000000c6c030723c */ /* 0x000fe20000041830 */
[----:B------:R-:W3:Y:S07]  /*8160*/  LDSM.16.M88.4 R192, [R236+0xe080] ;  /* 0x00e08000ecc0783b */ /* 0x000eee0000000200 */
[-C--:B--2---:R-:W-:Y:S08]  /*8170*/  HMMA.16816.F32.BF16 R4, R140, R200.reuse, R4 ;  /* 0x000000c88c04723c */ /* 0x084ff00000041804 */
[C---:B----4-:R-:W-:Y:S08]  /*8180*/  HMMA.16816.F32.BF16 R8, R204.reuse, R200, R8 ;  /* 0x000000c8cc08723c */ /* 0x050ff00000041808 */
[-C--:B------:R-:W-:Y:S08]  /*8190*/  HMMA.16816.F32.BF16 R12, R204, R202.reuse, R12 ;  /* 0x000000cacc0c723c */ /* 0x080ff0000004180c */
[C---:B------:R-:W-:Y:S08]  /*81a0*/  HMMA.16816.F32.BF16 R16, R140.reuse, R202, R16 ;  /* 0x000000ca8c10723c */ /* 0x040ff00000041810 */
[-C--:B-1----:R-:W-:Y:S08]  /*81b0*/  HMMA.16816.F32.BF16 R20, R140, R208.reuse, R20 ;  /* 0x000000d08c14723c */ /* 0x082ff00000041814 */
        /* <DEDUP_REMOVED lines=35> */
[----:B------:R-:W2:Y:S10]  /*83f0*/  MUFU.TANH R201, R13 ;  /* 0x0000000d00c97308 */ /* 0x000eb40000002400 */
[----:B------:R-:W2:Y:S01]  /*8400*/  MUFU.TANH R220, R14 ;  /* 0x0000000e00dc7308 */ /* 0x000ea20000002400 */
[----:B-1----:R-:W1:Y:S01]  /*8410*/  LDSM.16.M88.4 R8, [R229+0x2800] ;  /* 0x00280000e508783b */ /* 0x002e620000000200 */
[----:B------:R-:W-:Y:S04]  /*8420*/  DEPBAR.LE SB0, 0x0 ;  /* 0x000080000000791a */ /* 0x000fe80000000000 */
[-C--:B----4-:R-:W-:Y:S04]  /*8430*/  HMMA.16816.F32.BF16 R20, R216, R4.reuse, R20 ;  /* 0x00000004d814723c */ /* 0x090fe80000041814 */
[----:B------:R-:W4:Y:S01]  /*8440*/  MUFU.TANH R221, R15 ;  /* 0x0000000f00dd7308 */ /* 0x000f220000002400 */
[----:B------:R-:W-:Y:S03]  /*8450*/  BAR.SYNC.DEFER_BLOCKING 0x0 ;  /* 0x0000000000007b1d */ /* 0x000fe60000010000 */
[C---:B------:R-:W-:Y:S06]  /*8460*/  HMMA.16816.F32.BF16 R24, R192.reuse, R4, R24 ;  /* 0x00000004c018723c */ /* 0x040fec0000041818 */
[----:B------:R-:W1:Y:S01]  /*8470*/  MUFU.TANH R142, R18 ;  /* 0x00000012008e7308 */ /* 0x000e620000002400 */
[----:B------:R-:W2:Y:S04]  /*8480*/  LDL R5, [R1] ;  /* 0x0000000001057983 */ /* 0x000ea80000100800 */
[----:B------:R2:W2:Y:S01]  /*8490*/  LDL R4, [R1+0x28] ;  /* 0x0000280001047983 */ /* 0x0004a20000100800 */
[-C--:B------:R-:W-:Y:S04]  /*84a0*/  HMMA.16816.F32.BF16 R28, R192, R6.reuse, R28 ;  /* 0x00000006c01c723c */ /* 0x080fe8000004181c */
[----:B------:R-:W2:Y:S01]  /*84b0*/  MUFU.TANH R196, R19 ;  /* 0x0000001300c47308 */ /* 0x000ea20000002400 */
[----:B------:R-:W-:Y:S03]  /*84c0*/  FMUL.FTZ R23, R23, c[0x0][0x320] ;  /* 0x0000c80017177a20 */ /* 0x000fe60000410000 */
[C---:B------:R-:W-:Y:S04]  /*84d0*/  HMMA.16816.F32.BF16 R32, R216.reuse, R6, R32 ;  /* 0x00000006d820723c */ /* 0x040fe80000041820 */
[----:B------:R-:W-:Y:S02]  /*84e0*/  FMUL.FTZ R20, R20, c[0x0][0x320] ;  /* 0x0000c80014147a20 */ /* 0x000fe40000410000 */
[----:B------:R3:W2:Y:S01]  /*84f0*/  MUFU.TANH R140, R23 ;  /* 0x00000017008c7308 */ /* 0x0006a20000002400 */
[----:B------:R-:W-:Y:S01]  /*8500*/  @P1 IADD3 R6, P5, R3, 0x80, RZ ;  /* 0x0000008003061810 */ /* 0x000fe20007fbe0ff */
[----:B------:R-:W-:Y:S01]  /*8510*/  FMUL.FTZ R21, R21, c[0x0][0x320] ;  /* 0x0000c80015157a20 */ /* 0x000fe20000410000 */
[----:B------:R-:W-:Y:S01]  /*8520*/  @P1 IADD3.X R3, R0, c[0x0][0x1cc], RZ, P0, !PT ;  /* 0x0000730000031a10 */ /* 0x000fe200007fe4ff */
[-C--:B-1----:R-:W-:Y:S01]  /*8530*/  HMMA.16816.F32.BF16 R36, R216, R8.reuse, R36 ;  /* 0x00000008d824723c */ /* 0x082fe20000041824 */
[----:B------:R-:W-:Y:S01]  /*8540*/  PLOP3.LUT P0, PT, PT, PT, UP1, 0x80, 0x0 ;  /* 0x000000000000781c */ /* 0x000fe20003f0f018 */
[----:B------:R-:W-:Y:S01]  /*8550*/  UISETP.NE.AND UP1, UPT, UR16, URZ, UPT ;  /* 0x0000003f1000728c */ /* 0x000fe2000bf25270 */
[----:B------:R-:W-:Y:S01]  /*8560*/  @P1 IADD3 R6, P2, R6, c[0x0][0x1c8], RZ ;  /* 0x0000720006061a10 */ /* 0x000fe20007f5e0ff */
[----:B------:R-:W-:Y:S01]  /*8570*/  @!PT LDS RZ, [RZ] ;  /* 0x00000000fffff984 */ /* 0x000fe20000000800 */
[----:B------:R-:W-:Y:S01]  /*8580*/  @!PT LDS RZ, [RZ] ;  /* 0x00000000fffff984 */ /* 0x000fe20000000800 */
[----:B------:R-:W-:Y:S01]  /*8590*/  @!PT LDS RZ, [RZ] ;  /* 0x00000000fffff984 */ /* 0x000fe20000000800 */
[----:B------:R1:W-:Y:S01]  /*85a0*/  @P1 LDGSTS.E.BYPASS.LTC128B.128 [R243+0x5080], [R2.64], !P4 ;  /* 0x0508000002f31fae */ /* 0x0003e2000e101d54 */
[----:B------:R-:W-:Y:S01]  /*85b0*/  FMUL.FTZ R22, R22, c[0x0][0x320] ;  /* 0x0000c80016167a20 */ /* 0x000fe20000410000 */
[----:B------:R-:W1:Y:S01]  /*85c0*/  MUFU.TANH R135, R20 ;  /* 0x0000001400877308 */ /* 0x000e620000002400 */
[----:B------:R-:W-:Y:S01]  /*85d0*/  @P1 IADD3.X R7, RZ, c[0x0][0x1cc], R0, P2, P5 ;  /* 0x00007300ff071a10 */ /* 0x000fe200017ea400 */
[C---:B------:R-:W-:Y:S04]  /*85e0*/  HMMA.16816.F32.BF16 R40, R192.reuse, R8, R40 ;  /* 0x00000008c028723c */ /* 0x040fe80000041828 */
[----:B------:R2:W-:Y:S01]  /*85f0*/  @P1 LDGSTS.E.BYPASS.LTC128B.128 [R243+0x6880], [R6.64], !P3 ;  /* 0x0688000006f31fae */ /* 0x0005e2000d901d54 */
[----:B------:R-:W-:Y:S02]  /*8600*/  FMUL.FTZ R24, R24, c[0x0][0x320] ;  /* 0x0000c80018187a20 */ /* 0x000fe40000410000 */
[----:B------:R-:W-:Y:S01]  /*8610*/  FMUL.FTZ R25, R25, c[0x0][0x320] ;  /* 0x0000c80019197a20 */ /* 0x000fe20000410000 */
[----:B------:R4:W2:Y:S01]  /*8620*/  MUFU.TANH R133, R21 ;  /* 0x0000001500857308 */ /* 0x0008a20000002400 */
[-C--:B------:R-:W-:Y:S03]  /*8630*/  HMMA.16816.F32.BF16 R44, R192, R10.reuse, R44 ;  /* 0x0000000ac02c723c */ /* 0x080fe6000004182c */
[----:B---3--:R-:W-:Y:S02]  /*8640*/  FMUL.FTZ R23, R32, c[0x0][0x320] ;  /* 0x0000c80020177a20 */ /* 0x008fe40000410000 */
[----:B------:R-:W3:Y:S01]  /*8650*/  LDL R32, [R1+0x4] ;  /* 0x0000040001207983 */ /* 0x000ee20000100800 */
[----:B------:R-:W-:Y:S02]  /*8660*/  FMUL.FTZ R26, R26, c[0x0][0x320] ;  /* 0x0000c8001a1a7a20 */ /* 0x000fe40000410000 */
[----:B------:R-:W-:Y:S01]  /*8670*/  FMUL.FTZ R27, R27, c[0x0][0x320] ;  /* 0x0000c8001b1b7a20 */ /* 0x000fe20000410000 */
[----:B------:R4:W2:Y:S01]  /*8680*/  MUFU.TANH R141, R22 ;  /* 0x00000016008d7308 */ /* 0x0008a20000002400 */
[----:B------:R-:W-:Y:S04]  /*8690*/  HMMA.16816.F32.BF16 R48, R216, R10, R48 ;  /* 0x0000000ad830723c */ /* 0x000fe80000041830 */
[----:B-1----:R-:W-:Y:S01]  /*86a0*/  @P1 IADD3 R2, P2, R2, UR23, RZ ;  /* 0x0000001702021c10 */ /* 0x002fe2000ff5e0ff */
[----:B------:R-:W-:Y:S02]  /*86b0*/  FMUL.FTZ R28, R28, c[0x0][0x320] ;  /* 0x0000c8001c1c7a20 */ /* 0x000fe40000410000 */
[----:B------:R-:W-:Y:S01]  /*86c0*/  FMUL.FTZ R29, R29, c[0x0][0x320] ;  /* 0x0000c8001d1d7a20 */ /* 0x000fe20000410000 */
[----:B------:R-:W-:Y:S01]  /*86d0*/  @P1 IADD3.X R3, R3, UR24, RZ, P2, !PT ;  /* 0x0000001803031c10 */ /* 0x000fe200097fe4ff */
[----:B------:R1:W1:Y:S03]  /*86e0*/  MUFU.TANH R197, R24 ;  /* 0x0000001800c57308 */ /* 0x0002660000002400 */
[----:B------:R-:W-:Y:S01]  /*86f0*/  FMUL.FTZ R15, R17, c[0x0][0x320] ;  /* 0x0000c800110f7a20 */ /* 0x000fe20000410000 */
[----:B------:R2:W-:Y:S01]  /*8700*/  @P1 LDGSTS.E.BYPASS.LTC128B.128 [R243+0x5880], [R2.64], !P4 ;  /* 0x0588000002f31fae */ /* 0x0005e2000e101d54 */
[----:B------:R-:W-:Y:S02]  /*8710*/  FMUL.FTZ R30, R30, c[0x0][0x320] ;  /* 0x0000c8001e1e7a20 */ /* 0x000fe40000410000 */
[----:B------:R-:W-:Y:S02]  /*8720*/  FMUL.FTZ R31, R31, c[0x0][0x320] ;  /* 0x0000c8001f1f7a20 */ /* 0x000fe40000410000 */
[----:B----4-:R-:W-:Y:S01]  /*8730*/  FMUL.FTZ R21, R33, c[0x0][0x320] ;  /* 0x0000c80021157a20 */ /* 0x010fe20000410000 */
[----:B------:R4:W2:Y:S01]  /*8740*/  MUFU.TANH R143, R25 ;  /* 0x00000019008f7308 */ /* 0x0008a20000002400 */
[----:B------:R-:W-:Y:S01]  /*8750*/  FMUL.FTZ R19, R36, c[0x0][0x320] ;  /* 0x0000c80024137a20 */ /* 0x000fe20000410000 */
[----:B------:R2:W-:Y:S01]  /*8760*/  @P1 LDGSTS.E.BYPASS.LTC128B.128 [R243+0x7080], [R2.64+0x80], !P3 ;  /* 0x0708008002f31fae */ /* 0x0005e2000d901d54 */
[----:B------:R-:W-:Y:S02]  /*8770*/  FMUL.FTZ R14, R37, c[0x0][0x320] ;  /* 0x0000c800250e7a20 */ /* 0x000fe40000410000 */
[----:B------:R-:W-:Y:S02]  /*8780*/  FMUL.FTZ R22, R39, c[0x0][0x320] ;  /* 0x0000c80027167a20 */ /* 0x000fe40000410000 */
        /* <DEDUP_REMOVED lines=8> */
[----:B------:R1:W1:Y:S01]  /*8810*/  MUFU.TANH R213, R27 ;  /* 0x0000001b00d57308 */ /* 0x0002620000002400 */
[----:B------:R-:W-:Y:S02]  /*8820*/  FMUL.FTZ R9, R49, c[0x0][0x320] ;  /* 0x0000c80031097a20 */ /* 0x000fe40000410000 */
[----:B------:R-:W-:Y:S02]  /*8830*/  FMUL.FTZ R18, R50, c[0x0][0x320] ;  /* 0x0000c80032127a20 */ /* 0x000fe40000410000 */
[----:B----4-:R-:W-:Y:S02]  /*8840*/  FMUL.FTZ R25, R44, c[0x0][0x320] ;  /* 0x0000c8002c197a20 */ /* 0x010fe40000410000 */
[----:B------:R-:W-:Y:S03]  /*8850*/  FMUL.FTZ R13, R51, c[0x0][0x320] ;  /* 0x0000c800330d7a20 */ /* 0x000fe60000410000 */
[----:B------:R4:W2:Y:S01]  /*8860*/  MUFU.TANH R137, R28 ;  /* 0x0000001c00897308 */ /* 0x0008a20000002400 */
[----:B------:R-:W-:Y:S09]  /*8870*/  FMUL.FTZ R26, R41, c[0x0][0x320] ;  /* 0x0000c800291a7a20 */ /* 0x000ff20000410000 */
[----:B------:R4:W2:Y:S01]  /*8880*/  MUFU.TANH R136, R29 ;  /* 0x0000001d00887308 */ /* 0x0008a20000002400 */
[----:B-1----:R-:W-:Y:S09]  /*8890*/  FMUL.FTZ R27, R35, c[0x0][0x320] ;  /* 0x0000c800231b7a20 */ /* 0x002ff20000410000 */
[----:B------:R1:W1:Y:S01]  /*88a0*/  MUFU.TANH R202, R12 ;  /* 0x0000000c00ca7308 */ /* 0x0002620000002400 */
[----:B----4-:R-:W-:Y:S09]  /*88b0*/  FMUL.FTZ R28, R34, c[0x0][0x320] ;  /* 0x0000c800221c7a20 */ /* 0x010ff20000410000 */
[----:B------:R-:W4:Y:S01]  /*88c0*/  MUFU.TANH R16, R16 ;  /* 0x0000001000107308 */ /* 0x000f220000002400 */
[----:B------:R-:W-:Y:S09]  /*88d0*/  FMUL.FTZ R29, R40, c[0x0][0x320] ;  /* 0x0000c800281d7a20 */ /* 0x000ff20000410000 */
        /* <DEDUP_REMOVED lines=18> */
[----:B------:R-:W-:Y:S01]  /*8a00*/  @P1 IADD3 R6, P0, R2, UR23, RZ ;  /* 0x0000001702061c10 */ /* 0x000fe2000ff1e0ff */
[----:B------:R-:W-:Y:S06]  /*8a10*/  UIMAD UR23, UR13, -0x30, URZ ;  /* 0xffffffd00d1778a4 */ /* 0x000fec000f8e023f */
[----:B------:R-:W2:Y:S01]  /*8a20*/  MUFU.TANH R46, R46 ;  /* 0x0000002e002e7308 */ /* 0x000ea20000002400 */
[----:B------:R-:W-:Y:S01]  /*8a30*/  @P1 IADD3.X R7, R3, UR24, RZ, P0, !PT ;  /* 0x0000001803071c10 */ /* 0x000fe200087fe4ff */
[----:B------:R-:W1:Y:S01]  /*8a40*/  SHFL.IDX PT, R8, R4, RZ, 0x1c1f ;  /* 0x001c1fff04087589 */ /* 0x000e6200000e0000 */
[----:B------:R-:W-:Y:S02]  /*8a50*/  PLOP3.LUT P0, PT, PT, PT, UP1, 0x40, 0x0 ;  /* 0x000000000000781c */ /* 0x000fe40003f0e818 */
[----:B------:R-:W-:Y:S05]  /*8a60*/  MOV R0, UR23 ;  /* 0x0000001700007c02 */ /* 0x000fea0008000f00 */
[----:B------:R-:W1:Y:S01]  /*8a70*/  MUFU.TANH R47, R47 ;  /* 0x0000002f002f7308 */ /* 0x000e620000002400 */
[----:B------:R1:W-:Y:S08]  /*8a80*/  @P1 LDGSTS.E.BYPASS.LTC128B.128 [R243+0x6080], [R6.64], !P4 ;  /* 0x0608000006f31fae */ /* 0x0003f0000e101d54 */
[----:B------:R1:W-:Y:S01]  /*8a90*/  @P1 LDGSTS.E.BYPASS.LTC128B.128 [R243+0x7880], [R6.64+0x80], !P3 ;  /* 0x0788008006f31fae */ /* 0x0003e2000d901d54 */
[----:B------:R-:W1:Y:S07]  /*8aa0*/  MUFU.TANH R10, R10 ;  /* 0x0000000a000a7308 */ /* 0x000e6e0000002400 */
[----:B------:R-:W0:Y:S03]  /*8ab0*/  LDGDEPBAR ;  /* 0x00000000000079af */ /* 0x000e260000000000 */
[----:B------:R-:W2:Y:S01]  /*8ac0*/  MUFU.TANH R9, R9 ;  /* 0x0000000900097308 */ /* 0x000ea20000002400 */
[----:B---3--:R-:W-:Y:S09]  /*8ad0*/  IADD3 R0, -R32, 0x1, R0 ;  /* 0x0000000120007810 */ /* 0x008ff20007ffe100 */
[----:B------:R-:W3:Y:S01]  /*8ae0*/  MUFU.TANH R18, R18 ;  /* 0x0000001200127308 */ /* 0x000ee20000002400 */
[----:B-1----:R-:W-:Y:S09]  /*8af0*/  MOV R6, UR15 ;  /* 0x0000000f00067c02 */ /* 0x002ff20008000f00 */
[----:B------:R-:W1:Y:S01]  /*8b00*/  MUFU.TANH R13, R13 ;  /* 0x0000000d000d7308 */ /* 0x000e620000002400 */
[----:B------:R-:W-:Y:S04]  /*8b10*/  IADD3 R6, -R6, UR9, R0 ;  /* 0x0000000906067c10 */ /* 0x000fe8000fffe100 */
[C---:B------:R-:W-:Y:S02]  /*8b20*/  IADD3 R5, R6.reuse, c[0x0][0x328], RZ ;  /* 0x0000ca0006057a10 */ /* 0x040fe40007ffe0ff */
[----:B------:R-:W-:Y:S02]  /*8b30*/  IADD3 R6, R6, UR14, RZ ;  /* 0x0000000e06067c10 */ /* 0x000fe4000fffe0ff */
[----:B------:R-:W-:Y:S02]  /*8b40*/  IADD3 R2, R5, R8, RZ ;  /* 0x0000000805027210 */ /* 0x000fe40007ffe0ff */
[----:B------:R-:W-:Y:S01]  /*8b50*/  IADD3 R0, R8, R6, RZ ;  /* 0x0000000608007210 */ /* 0x000fe20007ffe0ff */
[----:B------:R-:W-:-:S05]  /*8b60*/  @P0 BRA `(.L_x_1027) ;  /* 0x0000019000000947 */ /* 0x000fca0003800000 */
[----:B--2-4-:R-:W-:Y:S01]  /*8b70*/  IMAD.U32 R3, RZ, RZ, UR15 ;  /* 0x0000000fff037e24 */ /* 0x014fe2000f8e00ff */
[----:B------:R-:W-:Y:S04]  /*8b80*/  BSSY B0, `(.L_x_1028) ;  /* 0x0000012000007945 */ /* 0x000fe80003800000 */
[----:B------:R-:W-:Y:S04]  /*8b90*/  IADD3 R3, -R3, UR9, R8 ;  /* 0x0000000903037c10 */ /* 0x000fe8000fffe108 */
        /* <DEDUP_REMOVED lines=11> */
.L_x_1029:
[----:B------:R-:W-:Y:S04]  /*8c50*/  MOV R7, c[0x0][0x32c] ;  /* 0x0000cb0000077a02 */ /* 0x000fe80000000f00 */
[----:B------:R-:W-:Y:S11]  /*8c60*/  ISETP.NE.AND P0, PT, R7, 0x1, PT ;  /* 0x000000010700780c */ /* 0x000ff60003f05270 */
[----:B------:R-:W-:Y:S02]  /*8c70*/  @!UPT UIADD3 URZ, URZ, URZ, URZ ;  /* 0x0000003f3f3ff290 */ /* 0x000fe4000fffe03f */
[----:B------:R-:W-:Y:S05]  /*8c80*/  @P0 IMAD.HI.U32 R7, R3, c[0x0][0x330], RZ ;  /* 0x0000cc0003070a27 */ /* 0x000fea00078e00ff */
[----:B------:R-:W-:Y:S02]  /*8c90*/  @P0 SHF.R.U32.HI R3, RZ, c[0x0][0x334], R7 ;  /* 0x0000cd00ff030a19 */ /* 0x000fe40000011607 */
.L_x_1030:
[----:B------:R-:W-:Y:S05]  /*8ca0*/  BSYNC B0 ;  /* 0x0000000000007941 */ /* 0x000fea0003800000 */
.L_x_1028:
[----:B------:R-:W-:Y:S05]  /*8cb0*/  IADD3 R7, -R32, UR23, RZ ;  /* 0x0000001720077c10 */ /* 0x000fea000fffe1ff */
[----:B------:R-:W-:Y:S05]  /*8cc0*/  IMAD R3, R3, c[0x0][0x32c], R7 ;  /* 0x0000cb0003037a24 */ /* 0x000fea00078e0207 */
[----:B------:R-:W-:Y:S02]  /*8cd0*/  IADD3 R7, R3, c[0x0][0x32c], RZ ;  /* 0x0000cb0003077a10 */ /* 0x000fe40007ffe0ff */
[----:B------:R-:W-:Y:S02]  /*8ce0*/  IMNMX R0, R0, R3, !PT ;  /* 0x0000000300007217 */ /* 0x000fe40007800200 */
[----:B------:R-:W-:Y:S02]  /*8cf0*/  IMNMX R2, R2, R7, PT ;  /* 0x0000000702027217 */ /* 0x000fe40003800200 */
.L_x_1027:
[----:B--2-4-:R-:W-:Y:S01]  /*8d00*/  UISETP.GE.AND UP2, UPT, UR23, 0x9, UPT ;  /* 0x000000091700788c */ /* 0x014fe2000bf46270 */
[----:B------:R-:W2:Y:S01]  /*8d10*/  SHFL.IDX PT, R3, R4, 0x1, 0x1c1f ;  /* 0x003c1f0004037f89 */ /* 0x000ea200000e0000 */
[----:B------:R-:W-:Y:S02]  /*8d20*/  UISETP.GE.AND UP0, UPT, UR23, 0x1, UPT ;  /* 0x000000011700788c */ /* 0x000fe4000bf06270 */
[----:B------:R-:W-:Y:S02]  /*8d30*/  UISETP.GE.AND UP3, UPT, UR23, 0x2, UPT ;  /* 0x000000021700788c */ /* 0x000fe4000bf66270 */
[----:B------:R-:W-:Y:S01]  /*8d40*/  PLOP3.LUT P0, PT, PT, PT, UP2, 0x40, 0x0 ;  /* 0x000000000000781c */ /* 0x000fe20003f0e828 */
[----:B------:R-:W-:Y:S01]  /*8d50*/  UISETP.GE.AND UP4, UPT, UR23, 0x1a, UPT ;  /* 0x0000001a1700788c */ /* 0x000fe2000bf86270 */
[----:B------:R-:W-:Y:S01]  /*8d60*/  PLOP3.LUT P2, PT, PT, PT, UP0, 0x40, 0x0 ;  /* 0x000000000000781c */ /* 0x000fe20003f4e808 */
[----:B------:R-:W-:Y:S01]  /*8d70*/  UISETP.GE.AND UP1, UPT, UR23, 0xa, UPT ;  /* 0x0000000a1700788c */ /* 0x000fe2000bf26270 */
[----:B------:R-:W-:Y:S01]  /*8d80*/  PLOP3.LUT P1, PT, PT, PT, UP3, 0x40, 0x0 ;  /* 0x000000000000781c */ /* 0x000fe20003f2e838 */
[----:B------:R-:W-:Y:S01]  /*8d90*/  UP2UR UR28, UPR, URZ, 0x1 ;  /* 0x000000013f1c7883 */ /* 0x000fe20008000000 */
[C---:B------:R-:W-:Y:S01]  /*8da0*/  ISETP.GT.AND P0, PT, R0.reuse, 0x8, P0 ;  /* 0x000000080000780c */ /* 0x040fe20000704270 */
[----:B------:R-:W-:Y:S01]  /*8db0*/  UISETP.GE.AND UP0, UPT, UR23, 0x11, UPT ;  /* 0x000000111700788c */ /* 0x000fe2000bf06270 */
[C---:B------:R-:W-:Y:S01]  /*8dc0*/  ISETP.GT.AND P2, PT, R0.reuse, RZ, P2 ;  /* 0x000000ff0000720c */ /* 0x040fe20001744270 */
[----:B------:R-:W-:Y:S01]  /*8dd0*/  UISETP.GE.AND UP6, UPT, UR23, 0x12, UPT ;  /* 0x000000121700788c */ /* 0x000fe2000bfc6270 */
[----:B------:R-:W-:Y:S01]  /*8de0*/  ISETP.GT.AND P1, PT, R0, 0x1, P1 ;  /* 0x000000010000780c */ /* 0x000fe20000f24270 */
[----:B------:R-:W-:Y:S01]  /*8df0*/  UISETP.GE.AND UP5, UPT, UR23, 0x19, UPT ;  /* 0x000000191700788c */ /* 0x000fe2000bfa6270 */
[C---:B------:R-:W-:Y:S01]  /*8e00*/  ISETP.LT.OR P0, PT, R2.reuse, 0x9, P0 ;  /* 0x000000090200780c */ /* 0x040fe20000701670 */
[----:B------:R-:W-:Y:S01]  /*8e10*/  UP2UR UR29, UPR, URZ, 0x40 ;  /* 0x000000403f1d7883 */ /* 0x000fe20008000000 */
[C---:B------:R-:W-:Y:S01]  /*8e20*/  ISETP.LT.OR P2, PT, R2.reuse, 0x1, P2 ;  /* 0x000000010200780c */ /* 0x040fe20001741670 */
[----:B------:R-:W-:Y:S01]  /*8e30*/  UP2UR UR27, UPR, URZ, 0x8 ;  /* 0x000000083f1b7883 */ /* 0x000fe20008000000 */
[----:B------:R-:W-:Y:S01]  /*8e40*/  ISETP.LT.OR P1, PT, R2, 0x2, P1 ;  /* 0x000000020200780c */ /* 0x000fe20000f21670 */
        /* <DEDUP_REMOVED lines=9> */
[----:B------:R-:W-:Y:S01]  /*8ee0*/  FSEL R12, R199, -INF , !P2 ;  /* 0xff800000c70c7808 */ /* 0x000fe20005000000 */
[----:B------:R-:W-:Y:S01]  /*8ef0*/  UISETP.GE.AND UP1, UPT, UR23, 0x29, UPT ;  /* 0x000000291700788c */ /* 0x000fe2000bf26270 */
[----:B------:R-:W-:Y:S01]  /*8f00*/  PLOP3.LUT P2, PT, PT, PT, UP6, 0x40, 0x0 ;  /* 0x000000000000781c */ /* 0x000fe20003f4e868 */
[----:B------:R-:W-:Y:S01]  /*8f10*/  UISETP.NE.AND UP6, UPT, UR16, URZ, UPT ;  /* 0x0000003f1000728c */ /* 0x000fe2000bfc5270 */
[----:B------:R-:W-:Y:S01]  /*8f20*/  FSEL R17, R198, -INF , !P1 ;  /* 0xff800000c6117808 */ /* 0x000fe20004800000 */
[----:B------:R-:W-:Y:S01]  /*8f30*/  UISETP.GE.AND UP0, UPT, UR23, 0x2a, UPT ;  /* 0x0000002a1700788c */ /* 0x000fe2000bf06270 */
[----:B------:R-:W-:Y:S02]  /*8f40*/  PLOP3.LUT P1, PT, PT, PT, UP5, 0x40, 0x0 ;  /* 0x000000000000781c */ /* 0x000fe40003f2e858 */
[C---:B------:R-:W-:Y:S02]  /*8f50*/  ISETP.GT.AND P0, PT, R0.reuse, 0x19, P0 ;  /* 0x000000190000780c */ /* 0x040fe40000704270 */
[C---:B------:R-:W-:Y:S02]  /*8f60*/  ISETP.GT.AND P6, PT, R0.reuse, 0x9, P6 ;  /* 0x000000090000780c */ /* 0x040fe400037c4270 */
[C---:B------:R-:W-:Y:S02]  /*8f70*/  ISETP.GT.AND P5, PT, R0.reuse, 0x10, P5 ;  /* 0x000000100000780c */ /* 0x040fe40002fa4270 */
[C---:B------:R-:W-:Y:S02]  /*8f80*/  ISETP.GT.AND P2, PT, R0.reuse, 0x11, P2 ;  /* 0x000000110000780c */ /* 0x040fe40001744270 */
[----:B------:R-:W-:Y:S02]  /*8f90*/  ISETP.GT.AND P1, PT, R0, 0x18, P1 ;  /* 0x000000180000780c */ /* 0x000fe40000f24270 */
[C---:B------:R-:W-:Y:S02]  /*8fa0*/  ISETP.LT.OR P0, PT, R2.reuse, 0x1a, P0 ;  /* 0x0000001a0200780c */ /* 0x040fe40000701670 */
[C---:B------:R-:W-:Y:S02]  /*8fb0*/  ISETP.LT.OR P6, PT, R2.reuse, 0xa, P6 ;  /* 0x0000000a0200780c */ /* 0x040fe400037c1670 */
[C---:B------:R-:W-:Y:S02]  /*8fc0*/  ISETP.LT.OR P5, PT, R2.reuse, 0x11, P5 ;  /* 0x000000110200780c */ /* 0x040fe40002fa1670 */
[C---:B------:R-:W-:Y:S02]  /*8fd0*/  ISETP.LT.OR P2, PT, R2.reuse, 0x12, P2 ;  /* 0x000000120200780c */ /* 0x040fe40001741670 */
[----:B------:R-:W-:Y:S02]  /*8fe0*/  ISETP.LT.OR P1, PT, R2, 0x19, P1 ;  /* 0x000000190200780c */ /* 0x000fe40000f21670 */
[----:B------:R-:W-:Y:S02]  /*8ff0*/  FSEL R206, R21, -INF , !P0 ;  /* 0xff80000015ce7808 */ /* 0x000fe40004000000 */
[----:B------:R-:W-:Y:S01]  /*9000*/  PLOP3.LUT P0, PT, PT, PT, UP6, 0x40, 0x0 ;  /* 0x000000000000781c */ /* 0x000fe20003f0e868 */
[----:B------:R-:W-:Y:S01]  /*9010*/  UISETP.NE.AND UP6, UPT, UR29, URZ, UPT ;  /* 0x0000003f1d00728c */ /* 0x000fe2000bfc5270 */
[----:B------:R-:W-:Y:S02]  /*9020*/  FSEL R15, R15, -INF , !P6 ;  /* 0xff8000000f0f7808 */ /* 0x000fe40007000000 */
[----:B------:R-:W-:Y:S02]  /*9030*/  PLOP3.LUT P6, PT, PT, PT, UP3, 0x40, 0x0 ;  /* 0x000000000000781c */ /* 0x000fe40003fce838 */
[----:B------:R-:W-:Y:S02]  /*9040*/  FSEL R198, R135, -INF , !P5 ;  /* 0xff80000087c67808 */ /* 0x000fe40006800000 */
[----:B------:R-:W-:Y:S02]  /*9050*/  PLOP3.LUT P5, PT, PT, PT, UP2, 0x40, 0x0 ;  /* 0x000000000000781c */ /* 0x000fe40003fae828 */
[----:B------:R-:W-:Y:S02]  /*9060*/  FSEL R199, R133, -INF , !P2 ;  /* 0xff80000085c77808 */ /* 0x000fe40005000000 */
[----:B------:R-:W-:Y:S02]  /*9070*/  PLOP3.LUT P2, PT, PT, PT, UP1, 0x40, 0x0 ;  /* 0x000000000000781c */ /* 0x000fe40003f4e818 */
[----:B------:R-:W-:Y:S02]  /*9080*/  FSEL R203, R23, -INF , !P1 ;  /* 0xff80000017cb7808 */ /* 0x000fe40004800000 */
[----:B------:R-:W-:Y:S02]  /*9090*/  PLOP3.LUT P1, PT, PT, PT, UP0, 0x40, 0x0 ;  /* 0x000000000000781c */ /* 0x000fe40003f2e808 */
[C---:B------:R-:W-:Y:S02]  /*90a0*/  ISETP.GT.AND P6, PT, R0.reuse, 0x20, P6 ;  /* 0x000000200000780c */ /* 0x040fe400037c4270 */
[C---:B------:R-:W-:Y:S02]  /*90b0*/  ISETP.GT.AND P5, PT, R0.reuse, 0x21, P5 ;  /* 0x000000210000780c */ /* 0x040fe40002fa4270 */
[C---:B------:R-:W-:Y:S02]  /*90c0*/  ISETP.GT.AND P2, PT, R0.reuse, 0x28, P2 ;  /* 0x000000280000780c */ /* 0x040fe40001744270 */
[----:B------:R-:W-:Y:S01]  /*90d0*/  ISETP.GT.AND P1, PT, R0, 0x29, P1 ;  /* 0x000000290000780c */ /* 0x000fe20000f24270 */
[--C-:B--2---:R-:W-:Y:S01]  /*90e0*/  IMAD.IADD R0, R6, 0x1, R3.reuse ;  /* 0x0000000106007824 */ /* 0x104fe200078e0203 */
[C---:B------:R-:W-:Y:S02]  /*90f0*/  ISETP.LT.OR P6, PT, R2.reuse, 0x21, P6 ;  /* 0x000000210200780c */ /* 0x040fe400037c1670 */
[C---:B------:R-:W-:Y:S02]  /*9100*/  ISETP.LT.OR P5, PT, R2.reuse, 0x22, P5 ;  /* 0x000000220200780c */ /* 0x040fe40002fa1670 */
[C---:B------:R-:W-:Y:S02]  /*9110*/  ISETP.LT.OR P2, PT, R2.reuse, 0x29, P2 ;  /* 0x000000290200780c */ /* 0x040fe40001741670 */
[----:B------:R-:W-:Y:S01]  /*9120*/  ISETP.LT.OR P1, PT, R2, 0x2a, P1 ;  /* 0x0000002a0200780c */ /* 0x000fe20000f21670 */
[----:B------:R-:W-:Y:S01]  /*9130*/  IMAD.IADD R2, R5, 0x1, R3 ;  /* 0x0000000105027824 */ /* 0x000fe200078e0203 */
[----:B------:R-:W-:Y:S02]  /*9140*/  FSEL R242, R19, -INF , !P6 ;  /* 0xff80000013f27808 */ /* 0x000fe40007000000 */
[----:B------:R-:W-:Y:S02]  /*9150*/  FSEL R245, R14, -INF , !P5 ;  /* 0xff8000000ef57808 */ /* 0x000fe40006800000 */
[----:B------:R-:W-:Y:S02]  /*9160*/  FSEL R250, R10, -INF , !P2 ;  /* 0xff8000000afa7808 */ /* 0x000fe40005000000 */
[----:B------:R-:W-:Y:S01]  /*9170*/  FSEL R251, R9, -INF , !P1 ;  /* 0xff80000009fb7808 */ /* 0x000fe20004800000 */
[----:B------:R-:W-:-:S05]  /*9180*/  @P0 BRA `(.L_x_1031) ;  /* 0x0000019000000947 */ /* 0x000fca0003800000 */
[----:B------:R-:W-:Y:S01]  /*9190*/  IMAD.U32 R7, RZ, RZ, UR15 ;  /* 0x0000000fff077e24 */ /* 0x000fe2000f8e00ff */
        /* <DEDUP_REMOVED lines=13> */
.L_x_1033:
[----:B------:R-:W-:Y:S04]  /*9270*/  MOV R7, c[0x0][0x32c] ;  /* 0x0000cb0000077a02 */ /* 0x000fe80000000f00 */
[----:B------:R-:W-:Y:S11]  /*9280*/  ISETP.NE.AND P0, PT, R7, 0x1, PT ;  /* 0x000000010700780c */ /* 0x000ff60003f05270 */
[----:B------:R-:W-:Y:S02]  /*9290*/  @!UPT UIADD3 URZ, URZ, URZ, URZ ;  /* 0x0000003f3f3ff290 */ /* 0x000fe4000fffe03f */
[----:B------:R-:W-:Y:S05]  /*92a0*/  @P0 IMAD.HI.U32 R7, R3, c[0x0][0x330], RZ ;  /* 0x0000cc0003070a27 */ /* 0x000fea00078e00ff */
[----:B------:R-:W-:Y:S02]  /*92b0*/  @P0 SHF.R.U32.HI R3, RZ, c[0x0][0x334], R7 ;  /* 0x0000cd00ff030a19 */ /* 0x000fe40000011607 */
.L_x_1034:
[----:B------:R-:W-:Y:S05]  /*92c0*/  BSYNC B0 ;  /* 0x0000000000007941 */ /* 0x000fea0003800000 */
.L_x_1032:
[----:B------:R-:W-:Y:S05]  /*92d0*/  IADD3 R7, -R32, UR23, RZ ;  /* 0x0000001720077c10 */ /* 0x000fea000fffe1ff */
[----:B------:R-:W-:Y:S05]  /*92e0*/  IMAD R3, R3, c[0x0][0x32c], R7 ;  /* 0x0000cb0003037a24 */ /* 0x000fea00078e0207 */
[----:B------:R-:W-:Y:S02]  /*92f0*/  IADD3 R7, R3, c[0x0][0x32c], RZ ;  /* 0x0000cb0003077a10 */ /* 0x000fe40007ffe0ff */
[----:B------:R-:W-:Y:S02]  /*9300*/  IMNMX R0, R0, R3, !PT ;  /* 0x0000000300007217 */ /* 0x000fe40007800200 */
[----:B------:R-:W-:Y:S02]  /*9310*/  IMNMX R2, R2, R7, PT ;  /* 0x0000000702027217 */ /* 0x000fe40003800200 */
.L_x_1031:
[----:B------:R-:W-:Y:S01]  /*9320*/  UP2UR UR31, UPR, URZ, 0x4 ;  /* 0x000000043f1f7883 */ /* 0x000fe20008000000 */
[----:B------:R-:W2:Y:S01]  /*9330*/  SHFL.IDX PT, R3, R4, 0x2, 0x1c1f ;  /* 0x005c1f0004037f89 */ /* 0x000ea200000e0000 */
[----:B------:R-:W-:Y:S02]  /*9340*/  UISETP.NE.AND UP2, UPT, UR26, URZ, UPT ;  /* 0x0000003f1a00728c */ /* 0x000fe4000bf45270 */
[----:B------:R-:W-:Y:S02]  /*9350*/  UP2UR UR33, UPR, URZ, 0x10 ;  /* 0x000000103f217883 */ /* 0x000fe40008000000 */
[----:B------:R-:W-:Y:S02]  /*9360*/  UISETP.NE.AND UP4, UPT, UR28, URZ, UPT ;  /* 0x0000003f1c00728c */ /* 0x000fe4000bf85270 */
[----:B------:R-:W-:Y:S01]  /*9370*/  PLOP3.LUT P0, PT, PT, PT, UP2, 0x40, 0x0 ;  /* 0x000000000000781c */ /* 0x000fe20003f0e828 */
[----:B------:R-:W-:Y:S02]  /*9380*/  UP2UR UR32, UPR, URZ, 0x8 ;  /* 0x000000083f207883 */ /* 0x000fe40008000000 */
[----:B------:R-:W-:Y:S01]  /*9390*/  UISETP.NE.AND UP3, UPT, UR27, URZ, UPT ;  /* 0x0000003f1b00728c */ /* 0x000fe2000bf65270 */
[----:B------:R-:W-:Y:S01]  /*93a0*/  PLOP3.LUT P2, PT, PT, PT, UP4, 0x40, 0x0 ;  /* 0x000000000000781c */ /* 0x000fe20003f4e848 */
[----:B------:R-:W-:Y:S01]  /*93b0*/  UISETP.NE.AND UP4, UPT, UR33, URZ, UPT ;  /* 0x0000003f2100728c */ /* 0x000fe2000bf85270 */
[C---:B------:R-:W-:Y:S01]  /*93c0*/  ISETP.GT.AND P0, PT, R0.reuse, 0x8, P0 ;  /* 0x000000080000780c */ /* 0x040fe20000704270 */
[----:B------:R-:W-:Y:S01]  /*93d0*/  UP2UR UR30, UPR, URZ, 0x2 ;  /* 0x000000023f1e7883 */ /* 0x000fe20008000000 */
[----:B------:R-:W-:Y:S01]  /*93e0*/  ISETP.GT.AND P2, PT, R0, RZ, P2 ;  /* 0x000000ff0000720c */ /* 0x000fe20001744270 */
[----:B------:R-:W-:Y:S01]  /*93f0*/  UISETP.NE.AND UP1, UPT, UR25, URZ, UPT ;  /* 0x0000003f1900728c */ /* 0x000fe2000bf25270 */
[----:B------:R-:W-:Y:S01]  /*9400*/  PLOP3.LUT P1, PT, PT, PT, UP3, 0x40, 0x0 ;  /* 0x000000000000781c */ /* 0x000fe20003f2e838 */
[----:B------:R-:W-:Y:S01]  /*9410*/  UP2UR UR29, UPR, URZ, 0x1 ;  /* 0x000000013f1d7883 */ /* 0x000fe20008000000 */
[----:B------:R-:W-:Y:S01]  /*9420*/  ISETP.LT.OR P0, PT, R2, 0x9, P0 ;  /* 0x000000090200780c */ /* 0x000fe20000701670 */
[----:B------:R-:W-:Y:S01]  /*9430*/  UISETP.NE.AND UP0, UPT, UR24, URZ, UPT ;  /* 0x0000003f1800728c */ /* 0x000fe2000bf05270 */
[----:B------:R-:W-:Y:S01]  /*9440*/  ISETP.GT.AND P1, PT, R0, 0x1, P1 ;  /* 0x000000010000780c */ /* 0x000fe20000f24270 */
[----:B------:R-:W-:Y:S01]  /*9450*/  UISETP.NE.AND UP3, UPT, UR32, URZ, UPT ;  /* 0x0000003f2000728c */ /* 0x000fe2000bf65270 */
[C---:B------:R-:W-:Y:S01]  /*9460*/  ISETP.LT.OR P2, PT, R2.reuse, 0x1, P2 ;  /* 0x000000010200780c */ /* 0x040fe20001741670 */
[----:B------:R-:W-:Y:S01]  /*9470*/  UISETP.NE.AND UP2, UPT, UR31, URZ, UPT ;  /* 0x0000003f1f00728c */ /* 0x000fe2000bf45270 */
[----:B------:R-:W-:Y:S02]  /*9480*/  ISETP.LT.OR P1, PT, R2, 0x2, P1 ;  /* 0x000000020200780c */ /* 0x000fe40000f21670 */
[----:B------:R-:W-:Y:S02]  /*9490*/  FSEL R14, R142, -INF , !P0 ;  /* 0xff8000008e0e7808 */ /* 0x000fe40004000000 */
[----:B------:R-:W-:Y:S02]  /*94a0*/  PLOP3.LUT P0, PT, PT, PT, UP4, 0x40, 0x0 ;  /* 0x000000000000781c */ /* 0x000fe40003f0e848 */
[----:B------:R-:W-:Y:S01]  /*94b0*/  PLOP3.LUT P6, PT, PT, PT, UP1, 0x40, 0x0 ;  /* 0x000000000000781c */ /* 0x000fe20003fce818 */
[----:B------:R-:W-:Y:S01]  /*94c0*/  UISETP.NE.AND UP1, UPT, UR30, URZ, UPT ;  /* 0x0000003f1e00728c */ /* 0x000fe2000bf25270 */
[----:B------:R-:W-:Y:S01]  /*94d0*/  PLOP3.LUT P5, PT, PT, PT, UP0, 0x40, 0x0 ;  /* 0x000000000000781c */ /* 0x000fe20003fae808 */
[----:B------:R-:W-:Y:S01]  /*94e0*/  UISETP.NE.AND UP0, UPT, UR29, URZ, UPT ;  /* 0x0000003f1d00728c */ /* 0x000fe2000bf05270 */
[----:B------:R-:W-:Y:S01]  /*94f0*/  FSEL R8, R204, -INF , !P2 ;  /* 0xff800000cc087808 */ /* 0x000fe20005000000 */
[----:B------:R-:W-:Y:S01]  /*9500*/  UP2UR UR29, UPR, URZ, 0x40 ;  /* 0x000000403f1d7883 */ /* 0x000fe20008000000 */
[----:B------:R-:W-:Y:S01]  /*9510*/  PLOP3.LUT P2, PT, PT, PT, UP6, 0x40, 0x0 ;  /* 0x000000000000781c */ /* 0x000fe20003f4e868 */
[----:B------:R-:W-:Y:S01]  /*9520*/  UISETP.NE.AND UP6, UPT, UR16, URZ, UPT ;  /* 0x0000003f1000728c */ /* 0x000fe2000bfc5270 */
[----:B------:R-:W-:Y:S02]  /*9530*/  FSEL R11, R200, -INF , !P1 ;  /* 0xff800000c80b7808 */ /* 0x000fe40004800000 */
        /* <DEDUP_REMOVED lines=34> */
[----:B---3--:R-:W-:Y:S02]  /*9760*/  FSEL R247, R18, -INF , !P2 ;  /* 0xff80000012f77808 */ /* 0x008fe40005000000 */
[----:B-1----:R-:W-:Y:S01]  /*9770*/  FSEL R249, R13, -INF , !P1 ;  /* 0xff8000000df97808 */ /* 0x002fe20004800000 */
        /* <DEDUP_REMOVED lines=15> */
.L_x_1037:
[----:B------:R-:W-:Y:S04]  /*9870*/  MOV R7, c[0x0][0x32c] ;  /* 0x0000cb0000077a02 */ /* 0x000fe80000000f00 */
[----:B------:R-:W-:Y:S11]  /*9880*/  ISETP.NE.AND P0, PT, R7, 0x1, PT ;  /* 0x000000010700780c */ /* 0x000ff60003f05270 */
[----:B------:R-:W-:Y:S02]  /*9890*/  @!UPT UIADD3 URZ, URZ, URZ, URZ ;  /* 0x0000003f3f3ff290 */ /* 0x000fe4000fffe03f */
[----:B------:R-:W-:Y:S05]  /*98a0*/  @P0 IMAD.HI.U32 R7, R3, c[0x0][0x330], RZ ;  /* 0x0000cc0003070a27 */ /* 0x000fea00078e00ff */
[----:B------:R-:W-:Y:S02]  /*98b0*/  @P0 SHF.R.U32.HI R3, RZ, c[0x0][0x334], R7 ;  /* 0x0000cd00ff030a19 */ /* 0x000fe40000011607 */
.L_x_1038:
[----:B------:R-:W-:Y:S05]  /*98c0*/  BSYNC B0 ;  /* 0x0000000000007941 */ /* 0x000fea0003800000 */
.L_x_1036:
[----:B------:R-:W-:Y:S05]  /*98d0*/  IADD3 R7, -R32, UR23, RZ ;  /* 0x0000001720077c10 */ /* 0x000fea000fffe1ff */
[----:B------:R-:W-:Y:S05]  /*98e0*/  IMAD R3, R3, c[0x0][0x32c], R7 ;  /* 0x0000cb0003037a24 */ /* 0x000fea00078e0207 */
[----:B------:R-:W-:Y:S02]  /*98f0*/  IADD3 R7, R3, c[0x0][0x32c], RZ ;  /* 0x0000cb0003077a10 */ /* 0x000fe40007ffe0ff */
[----:B------:R-:W-:Y:S02]  /*9900*/  IMNMX R0, R0, R3, !PT ;  /* 0x0000000300007217 */ /* 0x000fe40007800200 */
[----:B------:R-:W-:Y:S02]  /*9910*/  IMNMX R2, R2, R7, PT ;  /* 0x0000000702027217 */ /* 0x000fe40003800200 */
.L_x_1035:
[----:B------:R-:W-:Y:S01]  /*9920*/  UP2UR UR31, UPR, URZ, 0x4 ;  /* 0x000000043f1f7883 */ /* 0x000fe20008000000 */
[----:B------:R-:W1:Y:S01]  /*9930*/  SHFL.IDX PT, R3, R4, 0x3, 0x1c1f ;  /* 0x007c1f0004037f89 */ /* 0x000e6200000e0000 */
        /* <DEDUP_REMOVED lines=58> */
[--C-:B-1----:R-:W-:Y:S01]  /*9ce0*/  IMAD.IADD R0, R6, 0x1, R3.reuse ;  /* 0x0000000106007824 */ /* 0x102fe200078e0203 */
        /* <DEDUP_REMOVED lines=24> */
.L_x_1041:
[----:B------:R-:W-:Y:S04]  /*9e70*/  MOV R4, c[0x0][0x32c] ;  /* 0x0000cb0000047a02 */ /* 0x000fe80000000f00 */
[----:B------:R-:W-:Y:S11]  /*9e80*/  ISETP.NE.AND P0, PT, R4, 0x1, PT ;  /* 0x000000010400780c */ /* 0x000ff60003f05270 */
[----:B------:R-:W-:Y:S02]  /*9e90*/  @!UPT UIADD3 URZ, URZ, URZ, URZ ;  /* 0x0000003f3f3ff290 */ /* 0x000fe4000fffe03f */
[----:B------:R-:W-:Y:S05]  /*9ea0*/  @P0 IMAD.HI.U32 R4, R3, c[0x0][0x330], RZ ;  /* 0x0000cc0003040a27 */ /* 0x000fea00078e00ff */
[----:B------:R-:W-:Y:S02]  /*9eb0*/  @P0 SHF.R.U32.HI R3, RZ, c[0x0][0x334], R4 ;  /* 0x0000cd00ff030a19 */ /* 0x000fe40000011604 */
.L_x_1042:
[----:B------:R-:W-:Y:S05]  /*9ec0*/  BSYNC B0 ;  /* 0x0000000000007941 */ /* 0x000fea0003800000 */
.L_x_1040:
[----:B------:R-:W-:Y:S05]  /*9ed0*/  IADD3 R4, -R32, UR23, RZ ;  /* 0x0000001720047c10 */ /* 0x000fea000fffe1ff */
[----:B------:R-:W-:Y:S05]  /*9ee0*/  IMAD R3, R3, c[0x0][0x32c], R4 ;  /* 0x0000cb0003037a24 */ /* 0x000fea00078e0204 */
[----:B------:R-:W-:Y:S02]  /*9ef0*/  IADD3 R4, R3, c[0x0][0x32c], RZ ;  /* 0x0000cb0003047a10 */ /* 0x000fe40007ffe0ff */
[----:B------:R-:W-:Y:S02]  /*9f00*/  IMNMX R0, R0, R3, !PT ;  /* 0x0000000300007217 */ /* 0x000fe40007800200 */
[----:B------:R-:W-:Y:S02]  /*9f10*/  IMNMX R2, R2, R4, PT ;  /* 0x0000000402027217 */ /* 0x000fe40003800200 */
.L_x_1039:
[----:B------:R-:W-:Y:S01]  /*9f20*/  FMNMX.FTZ R3, R8, R134, !PT ;  /* 0x0000008608037209 */ /* 0x000fe20007810000 */
        /* <DEDUP_REMOVED lines=20> */
[----:B------:R-:W-:Y:S01]  /*a070*/  LDSM.16.MT88.4 R36, [R226+0x2080] ;  /* 0x00208000e224783b */ /* 0x000fe20000004200 */
[----:B------:R-:W-:Y:S02]  /*a080*/  FMNMX.FTZ R137, R199, R137, !PT ;  /* 0x00000089c7897209 */ /* 0x000fe40007810000 */
        /* <DEDUP_REMOVED lines=12> */
[----:B------:R-:W-:Y:S01]  /*a150*/  PLOP3.LUT P6, PT, PT, PT, UP4, 0x40, 0x0 ;  /* 0x000000000000781c */ /* 0x000fe20003fce848 */
[----:B------:R-:W1:Y:S01]  /*a160*/  SHFL.BFLY PT, R18, R3, 0x2, 0x1f ;  /* 0x0c401f0003127f89 */ /* 0x000e6200000e0000 */
[----:B------:R-:W-:Y:S01]  /*a170*/  PLOP3.LUT P5, PT, PT, PT, UP3, 0x40, 0x0 ;  /* 0x000000000000781c */ /* 0x000fe20003fae838 */
[----:B------:R-:W-:Y:S01]  /*a180*/  UISETP.NE.AND UP4, UPT, UR23, URZ, UPT ;  /* 0x0000003f1700728c */ /* 0x000fe2000bf85270 */
[C---:B------:R-:W-:Y:S01]  /*a190*/  ISETP.GT.AND P6, PT, R0.reuse, RZ, P6 ;  /* 0x000000ff0000720c */ /* 0x040fe200037c4270 */
[----:B------:R-:W-:Y:S01]  /*a1a0*/  UISETP.NE.AND UP3, UPT, UR28, URZ, UPT ;  /* 0x0000003f1c00728c */ /* 0x000fe2000bf65270 */
[----:B------:R-:W-:Y:S02]  /*a1b0*/  ISETP.GT.AND P5, PT, R0, 0x1, P5 ;  /* 0x000000010000780c */ /* 0x000fe40002fa4270 */
[----:B------:R-:W-:Y:S01]  /*a1c0*/  PLOP3.LUT P2, PT, PT, PT, UP2, 0x40, 0x0 ;  /* 0x000000000000781c */ /* 0x000fe20003f4e828 */
[----:B------:R-:W2:Y:S01]  /*a1d0*/  SHFL.BFLY PT, R6, R137, 0x2, 0x1f ;  /* 0x0c401f0089067f89 */ /* 0x000ea200000e0000 */
[C---:B------:R-:W-:Y:S01]  /*a1e0*/  ISETP.LT.OR P6, PT, R2.reuse, 0x1, P6 ;  /* 0x000000010200780c */ /* 0x040fe200037c1670 */
[----:B------:R-:W-:Y:S01]  /*a1f0*/  UISETP.NE.AND UP2, UPT, UR27, URZ, UPT ;  /* 0x0000003f1b00728c */ /* 0x000fe2000bf45270 */
[----:B------:R-:W-:Y:S02]  /*a200*/  ISETP.LT.OR P5, PT, R2, 0x2, P5 ;  /* 0x000000020200780c */ /* 0x000fe40002fa1670 */
[----:B------:R-:W-:Y:S02]  /*a210*/  FSEL R5, R214, -INF , !P6 ;  /* 0xff800000d6057808 */ /* 0x000fe40007000000 */
[----:B------:R-:W-:Y:S02]  /*a220*/  ISETP.GT.AND P2, PT, R0, 0x8, P2 ;  /* 0x000000080000780c */ /* 0x000fe40001744270 */
[----:B------:R-:W-:Y:S01]  /*a230*/  PLOP3.LUT P1, PT, PT, PT, UP1, 0x40, 0x0 ;  /* 0x000000000000781c */ /* 0x000fe20003f2e818 */
[----:B------:R-:W-:Y:S01]  /*a240*/  UISETP.NE.AND UP1, UPT, UR26, URZ, UPT ;  /* 0x0000003f1a00728c */ /* 0x000fe2000bf25270 */
[----:B------:R-:W-:Y:S02]  /*a250*/  FSEL R20, R212, -INF , !P5 ;  /* 0xff800000d4147808 */ /* 0x000fe40006800000 */
[----:B------:R-:W-:Y:S02]  /*a260*/  FMNMX.FTZ R4, R7, R138, !PT ;  /* 0x0000008a07047209 */ /* 0x000fe40007810000 */
[----:B------:R-:W-:Y:S02]  /*a270*/  ISETP.GT.AND P1, PT, R0, 0x9, P1 ;  /* 0x000000090000780c */ /* 0x000fe40000f24270 */
[----:B------:R-:W-:Y:S01]  /*a280*/  PLOP3.LUT P0, PT, PT, PT, UP0, 0x40, 0x0 ;  /* 0x000000000000781c */ /* 0x000fe20003f0e808 */
[----:B------:R-:W-:Y:S01]  /*a290*/  UISETP.NE.AND UP0, UPT, UR25, URZ, UPT ;  /* 0x0000003f1900728c */ /* 0x000fe2000bf05270 */
[----:B------:R-:W-:Y:S02]  /*a2a0*/  ISETP.LT.OR P2, PT, R2, 0x9, P2 ;  /* 0x000000090200780c */ /* 0x000fe40001741670 */
[----:B------:R-:W-:Y:S02]  /*a2b0*/  FMNMX.FTZ R4, R10, R4, !PT ;  /* 0x000000040a047209 */ /* 0x000fe40007810000 */
[----:B------:R-:W-:Y:S02]  /*a2c0*/  ISETP.GT.AND P0, PT, R0, 0x10, P0 ;  /* 0x000000100000780c */ /* 0x000fe40000704270 */
[----:B-1----:R-:W-:Y:S02]  /*a2d0*/  FMNMX.FTZ R3, R3, R18, !PT ;  /* 0x0000001203037209 */ /* 0x002fe40007810000 */
[----:B--2---:R-:W-:Y:S02]  /*a2e0*/  FMNMX.FTZ R137, R137, R6, !PT ;  /* 0x0000000689897209 */ /* 0x004fe40007810000 */
[----:B------:R-:W-:Y:S01]  /*a2f0*/  FSEL R18, R220, -INF , !P2 ;  /* 0xff800000dc127808 */ /* 0x000fe20005000000 */
[----:B------:R-:W1:Y:S01]  /*a300*/  SHFL.BFLY PT, R136, R3, 0x1, 0x1f ;  /* 0x0c201f0003887f89 */ /* 0x000e6200000e0000 */
[----:B------:R-:W-:Y:S02]  /*a310*/  PLOP3.LUT P6, PT, PT, PT, UP6, 0x40, 0x0 ;  /* 0x000000000000781c */ /* 0x000fe40003fce868 */
[C---:B------:R-:W-:Y:S02]  /*a320*/  ISETP.LT.OR P1, PT, R2.reuse, 0xa, P1 ;  /* 0x0000000a0200780c */ /* 0x040fe40000f21670 */
[----:B------:R-:W-:Y:S02]  /*a330*/  ISETP.LT.OR P0, PT, R2, 0x11, P0 ;  /* 0x000000110200780c */ /* 0x000fe40000701670 */
[----:B------:R-:W-:Y:S01]  /*a340*/  FMNMX.FTZ R4, R9, R4, !PT ;  /* 0x0000000409047209 */ /* 0x000fe20007810000 */
[----:B------:R-:W2:Y:S01]  /*a350*/  SHFL.BFLY PT, R6, R137, 0x1, 0x1f ;  /* 0x0c201f0089067f89 */ /* 0x000ea200000e0000 */
[C---:B------:R-:W-:Y:S02]  /*a360*/  ISETP.GT.AND P6, PT, R0.reuse, 0x11, P6 ;  /* 0x000000110000780c */ /* 0x040fe400037c4270 */
[----:B------:R-:W-:Y:S02]  /*a370*/  PLOP3.LUT P5, PT, PT, PT, UP5, 0x40, 0x0 ;  /* 0x000000000000781c */ /* 0x000fe40003fae858 */
[----:B------:R-:W-:Y:S02]  /*a380*/  FSEL R197, R215, -INF , !P0 ;  /* 0xff800000d7c57808 */ /* 0x000fe40004000000 */
[----:B------:R-:W-:Y:S02]  /*a390*/  FMNMX.FTZ R4, R13, R4, !PT ;  /* 0x000000040d047209 */ /* 0x000fe40007810000 */
[----:B------:R-:W-:Y:S02]  /*a3a0*/  ISETP.GT.AND P5, PT, R0, 0x18, P5 ;  /* 0x000000180000780c */ /* 0x000fe40002fa4270 */
[----:B------:R-:W-:Y:S02]  /*a3b0*/  PLOP3.LUT P0, PT, PT, PT, UP3, 0x40, 0x0 ;  /* 0x000000000000781c */ /* 0x000fe40003f0e838 */
[----:B------:R-:W-:Y:S02]  /*a3c0*/  ISETP.LT.OR P6, PT, R2, 0x12, P6 ;  /* 0x000000120200780c */ /* 0x000fe400037c1670 */
[----:B------:R-:W-:Y:S02]  /*a3d0*/  ISETP.GT.AND P0, PT, R0, 0x20, P0 ;  /* 0x000000200000780c */ /* 0x000fe40000704270 */
[----:B-1----:R-:W-:Y:S02]  /*a3e0*/  FMNMX.FTZ R136, R3, R136, !PT ;  /* 0x0000008803887209 */ /* 0x002fe40007810000 */
[----:B------:R-:W-:Y:S02]  /*a3f0*/  FMNMX.FTZ R3, R5, R139, !PT ;  /* 0x0000008b05037209 */ /* 0x000fe40007810000 */
[----:B------:R-:W-:Y:S01]  /*a400*/  FMNMX.FTZ R4, R204, R4, !PT ;  /* 0x00000004cc047209 */ /* 0x000fe20007810000 */
[----:B------:R-:W-:Y:S01]  /*a410*/  FMUL.FTZ R142, R136, c[0x0][0x2d0] ;  /* 0x0000b400888e7a20 */ /* 0x000fe20000410000 */
[----:B------:R-:W-:Y:S02]  /*a420*/  FMNMX.FTZ R3, R20, R3, !PT ;  /* 0x0000000314037209 */ /* 0x000fe40007810000 */
[----:B--2---:R-:W-:Y:S02]  /*a430*/  FMNMX.FTZ R137, R137, R6, !PT ;  /* 0x0000000689897209 */ /* 0x004fe40007810000 */
[----:B------:R-:W-:Y:S02]  /*a440*/  FSEL R6, R221, -INF , !P1 ;  /* 0xff800000dd067808 */ /* 0x000fe40004800000 */
[----:B------:R-:W-:Y:S01]  /*a450*/  FMNMX.FTZ R3, R18, R3, !PT ;  /* 0x0000000312037209 */ /* 0x000fe20007810000 */
[----:B------:R-:W-:Y:S01]  /*a460*/  FMUL.FTZ R141, R137, c[0x0][0x2d0] ;  /* 0x0000b400898d7a20 */ /* 0x000fe20000410000 */
[----:B------:R-:W-:Y:S02]  /*a470*/  PLOP3.LUT P1, PT, PT, PT, UP4, 0x40, 0x0 ;  /* 0x000000000000781c */ /* 0x000fe40003f2e848 */
[----:B------:R-:W-:Y:S02]  /*a480*/  FMNMX.FTZ R3, R6, R3, !PT ;  /* 0x0000000306037209 */ /* 0x000fe40007810000 */
[----:B------:R-:W-:Y:S02]  /*a490*/  ISETP.GT.AND P1, PT, R0, 0x19, P1 ;  /* 0x000000190000780c */ /* 0x000fe40000f24270 */
[----:B------:R-:W-:Y:S02]  /*a4a0*/  FMNMX.FTZ R3, R197, R3, !PT ;  /* 0x00000003c5037209 */ /* 0x000fe40007810000 */
[----:B------:R-:W-:Y:S02]  /*a4b0*/  FSEL R201, R213, -INF , !P6 ;  /* 0xff800000d5c97808 */ /* 0x000fe40007000000 */
[----:B------:R-:W-:Y:S02]  /*a4c0*/  ISETP.LT.OR P5, PT, R2, 0x19, P5 ;  /* 0x000000190200780c */ /* 0x000fe40002fa1670 */
[----:B------:R-:W-:Y:S02]  /*a4d0*/  FMNMX.FTZ R4, R209, R4, !PT ;  /* 0x00000004d1047209 */ /* 0x000fe40007810000 */
[----:B------:R-:W-:Y:S02]  /*a4e0*/  FSEL R202, R30, -INF , !P5 ;  /* 0xff8000001eca7808 */ /* 0x000fe40006800000 */
[----:B------:R-:W-:Y:S02]  /*a4f0*/  FMNMX.FTZ R3, R201, R3, !PT ;  /* 0x00000003c9037209 */ /* 0x000fe40007810000 */
[----:B------:R-:W-:Y:S02]  /*a500*/  PLOP3.LUT P6, PT, PT, PT, UP2, 0x40, 0x0 ;  /* 0x000000000000781c */ /* 0x000fe40003fce828 */
[C---:B------:R-:W-:Y:S02]  /*a510*/  ISETP.LT.OR P1, PT, R2.reuse, 0x1a, P1 ;  /* 0x0000001a0200780c */ /* 0x040fe40000f21670 */
[----:B------:R-:W-:Y:S02]  /*a520*/  ISETP.LT.OR P0, PT, R2, 0x21, P0 ;  /* 0x000000210200780c */ /* 0x000fe40000701670 */
[----:B------:R-:W-:Y:S02]  /*a530*/  FMNMX.FTZ R3, R202, R3, !PT ;  /* 0x00000003ca037209 */ /* 0x000fe40007810000 */
[----:B------:R-:W-:Y:S02]  /*a540*/  FSEL R208, R31, -INF , !P1 ;  /* 0xff8000001fd07808 */ /* 0x000fe40004800000 */
[----:B------:R-:W-:Y:S02]  /*a550*/  FSEL R213, R42, -INF , !P0 ;  /* 0xff8000002ad57808 */ /* 0x000fe40004000000 */
[----:B------:R-:W-:Y:S02]  /*a560*/  ISETP.GT.AND P6, PT, R0, 0x21, P6 ;  /* 0x000000210000780c */ /* 0x000fe400037c4270 */
[----:B------:R-:W-:Y:S02]  /*a570*/  FMNMX.FTZ R4, R210, R4, !PT ;  /* 0x00000004d2047209 */ /* 0x000fe40007810000 */
[----:B------:R-:W-:Y:S02]  /*a580*/  PLOP3.LUT P5, PT, PT, PT, UP1, 0x40, 0x0 ;  /* 0x000000000000781c */ /* 0x000fe40003fae818 */
[----:B------:R-:W-:Y:S01]  /*a590*/  PLOP3.LUT P0, PT, PT, PT, UP0, 0x40, 0x0 ;  /* 0x000000000000781c */ /* 0x000fe20003f0e808 */
[----:B------:R-:W-:Y:S01]  /*a5a0*/  UISETP.GT.AND UP0, UPT, UR13, UR22, UPT ;  /* 0x000000160d00728c */ /* 0x000fe2000bf04270 */
[----:B------:R-:W-:Y:S01]  /*a5b0*/  FMNMX.FTZ R4, R211, R4, !PT ;  /* 0x00000004d3047209 */ /* 0x000fe20007810000 */
[----:B------:R-:W-:Y:S01]  /*a5c0*/  UIADD3 UR13, UR13, -0x1, URZ ;  /* 0xffffffff0d0d7890 */ /* 0x000fe2000fffe03f */
[C---:B------:R-:W-:Y:S02]  /*a5d0*/  ISETP.GT.AND P5, PT, R0.reuse, 0x28, P5 ;  /* 0x000000280000780c */ /* 0x040fe40002fa4270 */
[----:B------:R-:W-:Y:S02]  /*a5e0*/  ISETP.GT.AND P0, PT, R0, 0x29, P0 ;  /* 0x000000290000780c */ /* 0x000fe40000704270 */
[----:B------:R-:W-:Y:S02]  /*a5f0*/  FMNMX.FTZ R0, R208, R3, !PT ;  /* 0x00000003d0007209 */ /* 0x000fe40007810000 */
[C---:B------:R-:W-:Y:S02]  /*a600*/  ISETP.LT.OR P6, PT, R2.reuse, 0x22, P6 ;  /* 0x000000220200780c */ /* 0x040fe400037c1670 */
[----:B------:R-:W-:Y:S02]  /*a610*/  ISETP.LT.OR P5, PT, R2, 0x29, P5 ;  /* 0x000000290200780c */ /* 0x000fe40002fa1670 */
[----:B------:R-:W-:Y:S02]  /*a620*/  FSEL R212, R43, -INF , !P6 ;  /* 0xff8000002bd47808 */ /* 0x000fe40007000000 */
[----:B------:R-:W-:Y:S02]  /*a630*/  FMNMX.FTZ R0, R213, R0, !PT ;  /* 0x00000000d5007209 */ /* 0x000fe40007810000 */
[----:B------:R-:W-:Y:S02]  /*a640*/  FMNMX.FTZ R4, R223, R4, !PT ;  /* 0x00000004df047209 */ /* 0x000fe40007810000 */
[----:B------:R-:W-:Y:S02]  /*a650*/  FSETP.NEU.FTZ.AND P1, PT, R136, -INF , PT ;  /* 0xff8000008800780b */ /* 0x000fe40003f3d000 */
[----:B------:R-:W-:Y:S02]  /*a660*/  FSEL R214, R46, -INF , !P5 ;  /* 0xff8000002ed67808 */ /* 0x000fe40006800000 */
[----:B------:R-:W-:Y:S02]  /*a670*/  FMNMX.FTZ R0, R212, R0, !PT ;  /* 0x00000000d4007209 */ /* 0x000fe40007810000 */
[----:B------:R-:W-:Y:S02]  /*a680*/  FMNMX.FTZ R4, R244, R4, !PT ;  /* 0x00000004f4047209 */ /* 0x000fe40007810000 */
[----:B------:R-:W-:Y:S02]  /*a690*/  ISETP.LT.OR P0, PT, R2, 0x2a, P0 ;  /* 0x0000002a0200780c */ /* 0x000fe40000701670 */
[----:B------:R-:W-:Y:S02]  /*a6a0*/  FSEL R142, R142, RZ, P1 ;  /* 0x000000ff8e8e7208 */ /* 0x000fe40000800000 */
[----:B------:R-:W-:Y:S02]  /*a6b0*/  FMNMX.FTZ R4, R246, R4, !PT ;  /* 0x00000004f6047209 */ /* 0x000fe40007810000 */
[----:B------:R-:W-:Y:S01]  /*a6c0*/  FSEL R140, R47, -INF , !P0 ;  /* 0xff8000002f8c7808 */ /* 0x000fe20004000000 */
[--C-:B------:R-:W-:Y:S01]  /*a6d0*/  FFMA.FTZ R3, R21, c[0x0][0x2d0], -R142.reuse ;  /* 0x0000b40015037a23 */ /* 0x100fe2000001088e */
[----:B------:R-:W-:Y:S01]  /*a6e0*/  FMNMX.FTZ R0, R214, R0, !PT ;  /* 0x00000000d6007209 */ /* 0x000fe20007810000 */
[--C-:B------:R-:W-:Y:S01]  /*a6f0*/  FFMA.FTZ R8, R8, c[0x0][0x2d0], -R142.reuse ;  /* 0x0000b40008087a23 */ /* 0x100fe2000001088e */
[----:B------:R-:W-:Y:S01]  /*a700*/  FMNMX.FTZ R4, R248, R4, !PT ;  /* 0x00000004f8047209 */ /* 0x000fe20007810000 */
[----:B------:R1:W-:Y:S01]  /*a710*/  MUFU.EX2 R35, R3 ;  /* 0x0000000300237308 */ /* 0x0003e20000000800 */
[----:B------:R-:W-:Y:S01]  /*a720*/  FMNMX.FTZ R0, R140, R0, !PT ;  /* 0x000000008c007209 */ /* 0x000fe20007810000 */
[--C-:B------:R-:W-:Y:S01]  /*a730*/  FFMA.FTZ R11, R11, c[0x0][0x2d0], -R142.reuse ;  /* 0x0000b4000b0b7a23 */ /* 0x100fe2000001088e */
[----:B------:R-:W-:Y:S01]  /*a740*/  FSETP.NEU.FTZ.AND P2, PT, R137, -INF , PT ;  /* 0xff8000008900780b */ /* 0x000fe20003f5d000 */
[----:B------:R-:W2:Y:S01]  /*a750*/  SHFL.BFLY PT, R19, R4, 0x2, 0x1f ;  /* 0x0c401f0004137f89 */ /* 0x000ea200000e0000 */
[----:B------:R-:W-:Y:S02]  /*a760*/  FFMA.FTZ R14, R14, c[0x0][0x2d0], -R142 ;  /* 0x0000b4000e0e7a23 */ /* 0x000fe4000001088e */
[----:B------:R-:W-:Y:S03]  /*a770*/  FSEL R141, R141, RZ, P2 ;  /* 0x000000ff8d8d7208 */ /* 0x000fe60001000000 */
[----:B------:R-:W-:Y:S02]  /*a780*/  MUFU.EX2 R49, R8 ;  /* 0x0000000800317308 */ /* 0x000fe40000000800 */
[----:B------:R-:W1:Y:S01]  /*a790*/  SHFL.BFLY PT, R2, R0, 0x2, 0x1f ;  /* 0x0c401f0000027f89 */ /* 0x000e6200000e0000 */
[--C-:B------:R-:W-:Y:S02]  /*a7a0*/  FFMA.FTZ R16, R16, c[0x0][0x2d0], -R141.reuse ;  /* 0x0000b40010107a23 */ /* 0x100fe4000001088d */
[--C-:B------:R-:W-:Y:S02]  /*a7b0*/  FFMA.FTZ R15, R15, c[0x0][0x2d0], -R141.reuse ;  /* 0x0000b4000f0f7a23 */ /* 0x100fe4000001088d */
[--C-:B------:R-:W-:Y:S02]  /*a7c0*/  FFMA.FTZ R12, R12, c[0x0][0x2d0], -R141.reuse ;  /* 0x0000b4000c0c7a23 */ /* 0x100fe4000001088d */
[----:B------:R-:W-:Y:S01]  /*a7d0*/  FFMA.FTZ R17, R17, c[0x0][0x2d0], -R141 ;  /* 0x0000b40011117a23 */ /* 0x000fe2000001088d */
[----:B------:R-:W-:Y:S01]  /*a7e0*/  MUFU.EX2 R221, R16 ;  /* 0x0000001000dd7308 */ /* 0x000fe20000000800 */
[----:B--2---:R-:W-:Y:S09]  /*a7f0*/  FMNMX.FTZ R4, R4, R19, !PT ;  /* 0x0000001304047209 */ /* 0x004ff20007810000 */
[----:B------:R-:W2:Y:S01]  /*a800*/  MUFU.EX2 R45, R15 ;  /* 0x0000000f002d7308 */ /* 0x000ea20000000800 */
[----:B------:R-:W3:Y:S01]  /*a810*/  SHFL.BFLY PT, R135, R4, 0x1, 0x1f ;  /* 0x0c201f0004877f89 */ /* 0x000ee200000e0000 */
[----:B-1----:R-:W-:Y:S02]  /*a820*/  FMNMX.FTZ R3, R0, R2, !PT ;  /* 0x0000000200037209 */ /* 0x002fe40007810000 */
[----:B------:R-:W-:Y:S02]  /*a830*/  FSEL R0, R137, RZ, P2 ;  /* 0x000000ff89007208 */ /* 0x000fe40001000000 */
[----:B------:R-:W-:Y:S04]  /*a840*/  FSEL R2, R136, RZ, P1 ;  /* 0x000000ff88027208 */ /* 0x000fe80000800000 */
[----:B------:R-:W-:Y:S01]  /*a850*/  MUFU.EX2 R50, R12 ;  /* 0x0000000c00327308 */ /* 0x000fe20000000800 */
[----:B------:R-:W-:Y:S02]  /*a860*/  FADD.FTZ R0, -R0, R132 ;  /* 0x0000008400007221 */ /* 0x000fe40000010100 */
[----:B------:R-:W-:Y:S02]  /*a870*/  FADD.FTZ R2, -R2, R134 ;  /* 0x0000008602027221 */ /* 0x000fe40000010100 */
[----:B------:R-:W-:Y:S02]  /*a880*/  FMUL.FTZ R0, R0, c[0x0][0x2d0] ;  /* 0x0000b40000007a20 */ /* 0x000fe40000410000 */
[----:B------:R-:W-:Y:S03]  /*a890*/  FMUL.FTZ R2, R2, c[0x0][0x2d0] ;  /* 0x0000b40002027a20 */ /* 0x000fe60000410000 */
[----:B------:R1:W4:Y:S01]  /*a8a0*/  MUFU.EX2 R133, R0 ;  /* 0x0000000000857308 */ /* 0x0003220000000800 */
[----:B--2---:R-:W-:Y:S02]  /*a8b0*/  F2FP.BF16.PACK_AB R194, R45, R221 ;  /* 0x000000dd2dc2723e */ /* 0x004fe400000010ff */
[----:B---3--:R-:W-:Y:S02]  /*a8c0*/  FMNMX.FTZ R135, R4, R135, !PT ;  /* 0x0000008704877209 */ /* 0x008fe40007810000 */
[----:B------:R-:W2:Y:S02]  /*a8d0*/  SHFL.BFLY PT, R4, R3, 0x1, 0x1f ;  /* 0x0c201f0003047f89 */ /* 0x000ea400000e0000 */
[C---:B------:R-:W-:Y:S03]  /*a8e0*/  FSETP.NEU.FTZ.AND P0, PT, R135.reuse, -INF , PT ;  /* 0xff8000008700780b */ /* 0x040fe60003f1d000 */
[----:B------:R-:W-:Y:S01]  /*a8f0*/  MUFU.EX2 R132, R2 ;  /* 0x0000000200847308 */ /* 0x000fe20000000800 */
[----:B------:R-:W-:Y:S05]  /*a900*/  FMUL.FTZ R143, R135, c[0x0][0x2d0] ;  /* 0x0000b400878f7a20 */ /* 0x000fea0000410000 */
[----:B------:R-:W-:Y:S04]  /*a910*/  FSEL R143, R143, RZ, P0 ;  /* 0x000000ff8f8f7208 */ /* 0x000fe80000000000 */
[----:B------:R-:W3:Y:S01]  /*a920*/  MUFU.EX2 R51, R17 ;  /* 0x0000001100337308 */ /* 0x000ee20000000800 */
[--C-:B------:R-:W-:Y:S01]  /*a930*/  FFMA.FTZ R7, R7, c[0x0][0x2d0], -R143.reuse ;  /* 0x0000b40007077a23 */ /* 0x100fe2000001088f */
[----:B-1----:R-:W-:Y:S01]  /*a940*/  FSEL R0, R135, RZ, P0 ;  /* 0x000000ff87007208 */ /* 0x002fe20000000000 */
[----:B----4-:R-:W-:Y:S01]  /*a950*/  FMUL.FTZ R33, R133, R173 ;  /* 0x000000ad85217220 */ /* 0x010fe20000410000 */
[----:B------:R-:W-:Y:S01]  /*a960*/  MOV R173, R45 ;  /* 0x0000002d00ad7202 */ /* 0x000fe20000000f00 */
[----:B------:R-:W-:Y:S02]  /*a970*/  FFMA.FTZ R9, R9, c[0x0][0x2d0], -R143 ;  /* 0x0000b40009097a23 */ /* 0x000fe4000001088f */
[----:B------:R-:W-:Y:S02]  /*a980*/  FADD.FTZ R0, -R0, R138 ;  /* 0x0000008a00007221 */ /* 0x000fe40000010100 */
[----:B------:R-:W-:Y:S01]  /*a990*/  FFMA.FTZ R138, R198, c[0x0][0x2d0], -R141 ;  /* 0x0000b400c68a7a23 */ /* 0x000fe2000001088d */
[----:B--2---:R-:W-:Y:S01]  /*a9a0*/  FMNMX.FTZ R3, R3, R4, !PT ;  /* 0x0000000403037209 */ /* 0x004fe20007810000 */
[----:B------:R-:W-:Y:S01]  /*a9b0*/  FMUL.FTZ R0, R0, c[0x0][0x2d0] ;  /* 0x0000b40000007a20 */ /* 0x000fe20000410000 */
[----:B------:R-:W1:Y:S01]  /*a9c0*/  MUFU.EX2 R42, R11 ;  /* 0x0000000b002a7308 */ /* 0x000e620000000800 */
[--C-:B------:R-:W-:Y:S01]  /*a9d0*/  FFMA.FTZ R13, R13, c[0x0][0x2d0], -R143.reuse ;  /* 0x0000b4000d0d7a23 */ /* 0x100fe2000001088f */
[C---:B------:R-:W-:Y:S01]  /*a9e0*/  FSETP.NEU.FTZ.AND P0, PT, R3.reuse, -INF , PT ;  /* 0xff8000000300780b */ /* 0x040fe20003f1d000 */
[----:B------:R-:W-:Y:S02]  /*a9f0*/  FMUL.FTZ R134, R3, c[0x0][0x2d0] ;  /* 0x0000b40003867a20 */ /* 0x000fe40000410000 */
[----:B------:R-:W-:Y:S02]  /*aa00*/  FFMA.FTZ R10, R10, c[0x0][0x2d0], -R143 ;  /* 0x0000b4000a0a7a23 */ /* 0x000fe4000001088f */
[C---:B------:R-:W-:Y:S01]  /*aa10*/  FMUL.FTZ R4, R133.reuse, R144 ;  /* 0x0000009085047220 */ /* 0x040fe20000410000 */
[----:B------:R-:W-:Y:S01]  /*aa20*/  FSEL R134, R134, RZ, P0 ;  /* 0x000000ff86867208 */ /* 0x000fe20000000000 */
[----:B------:R-:W-:Y:S01]  /*aa30*/  FMUL.FTZ R16, R133, R156 ;  /* 0x0000009c85107220 */ /* 0x000fe20000410000 */
[----:B------:R2:W4:Y:S01]  /*aa40*/  MUFU.EX2 R2, R0 ;  /* 0x0000000000027308 */ /* 0x0005220000000800 */
[----:B---3--:R-:W-:Y:S01]  /*aa50*/  F2FP.BF16.PACK_AB R192, R51, R50 ;  /* 0x0000003233c0723e */ /* 0x008fe200000010ff */
[----:B------:R-:W-:Y:S02]  /*aa60*/  FMUL.FTZ R17, R133, R157 ;  /* 0x0000009d85117220 */ /* 0x000fe40000410000 */
[--C-:B------:R-:W-:Y:S02]  /*aa70*/  FFMA.FTZ R5, R5, c[0x0][0x2d0], -R134.reuse ;  /* 0x0000b40005057a23 */ /* 0x100fe40000010886 */
[--C-:B------:R-:W-:Y:S02]  /*aa80*/  FFMA.FTZ R6, R6, c[0x0][0x2d0], -R134.reuse ;  /* 0x0000b40006067a23 */ /* 0x100fe40000010886 */
[--C-:B------:R-:W-:Y:S02]  /*aa90*/  FFMA.FTZ R18, R18, c[0x0][0x2d0], -R134.reuse ;  /* 0x0000b40012127a23 */ /* 0x100fe40000010886 */
[----:B------:R-:W3:Y:S01]  /*aaa0*/  MUFU.EX2 R40, R14 ;  /* 0x0000000e00287308 */ /* 0x000ee20000000800 */
[C---:B------:R-:W-:Y:S02]  /*aab0*/  FMUL.FTZ R19, R132.reuse, R159 ;  /* 0x0000009f84137220 */ /* 0x040fe40000410000 */
[----:B------:R-:W-:Y:S01]  /*aac0*/  FMUL.FTZ R34, R132, R174 ;  /* 0x000000ae84227220 */ /* 0x000fe20000410000 */
[----:B-1----:R-:W-:Y:S01]  /*aad0*/  F2FP.BF16.PACK_AB R193, R42, R49 ;  /* 0x000000312ac1723e */ /* 0x002fe200000010ff */
[C---:B------:R-:W-:Y:S01]  /*aae0*/  FMUL.FTZ R32, R133.reuse, R172 ;  /* 0x000000ac85207220 */ /* 0x040fe20000410000 */
[----:B------:R-:W-:Y:S01]  /*aaf0*/  MOV R174, R35 ;  /* 0x0000002300ae7202 */ /* 0x000fe20000000f00 */
[C---:B------:R-:W-:Y:S02]  /*ab00*/  FMUL.FTZ R52, R133.reuse, R52 ;  /* 0x0000003485347220 */ /* 0x040fe40000410000 */
[----:B------:R-:W-:Y:S01]  /*ab10*/  FMUL.FTZ R53, R133, R53 ;  /* 0x0000003585357220 */ /* 0x000fe20000410000 */
[----:B------:R1:W-:Y:S01]  /*ab20*/  MUFU.EX2 R252, R7 ;  /* 0x0000000700fc7308 */ /* 0x0003e20000000800 */
[C---:B------:R-:W-:Y:S02]  /*ab30*/  FMUL.FTZ R54, R132.reuse, R54 ;  /* 0x0000003684367220 */ /* 0x040fe40000410000 */
[----:B------:R-:W-:Y:S02]  /*ab40*/  FMUL.FTZ R55, R132, R55 ;  /* 0x0000003784377220 */ /* 0x000fe40000410000 */
[----:B--2---:R-:W-:Y:S02]  /*ab50*/  FFMA.FTZ R0, R20, c[0x0][0x2d0], -R134 ;  /* 0x0000b40014007a23 */ /* 0x004fe40000010886 */
[C---:B----4-:R-:W-:Y:S01]  /*ab60*/  FMUL.FTZ R45, R2.reuse, R185 ;  /* 0x000000b9022d7220 */ /* 0x050fe20000410000 */
[----:B------:R-:W2:Y:S01]  /*ab70*/  LDSM.16.MT88.4 R20, [R225+0x2080] ;  /* 0x00208000e114783b */ /* 0x000ea20000004200 */
[C---:B------:R-:W-:Y:S01]  /*ab80*/  FMUL.FTZ R41, R2.reuse, R181 ;  /* 0x000000b502297220 */ /* 0x040fe20000410000 */
[----:B------:R4:W-:Y:S01]  /*ab90*/  MUFU.EX2 R216, R0 ;  /* 0x0000000000d87308 */ /* 0x0009e20000000800 */
[----:B------:R-:W-:Y:S01]  /*aba0*/  MOV R181, R42 ;  /* 0x0000002a00b57202 */ /* 0x000fe20000000f00 */
[C---:B------:R-:W-:Y:S01]  /*abb0*/  FMUL.FTZ R8, R2.reuse, R148 ;  /* 0x0000009402087220 */ /* 0x040fe20000410000 */
[----:B---3--:R-:W-:Y:S01]  /*abc0*/  F2FP.BF16.PACK_AB R195, R35, R40 ;  /* 0x0000002823c3723e */ /* 0x008fe200000010ff */
[----:B------:R-:W-:Y:S02]  /*abd0*/  FMUL.FTZ R12, R2, R152 ;  /* 0x00000098020c7220 */ /* 0x000fe40000410000 */
[----:B------:R-:W-:Y:S01]  /*abe0*/  FMUL.FTZ R35, R132, R175 ;  /* 0x000000af84237220 */ /* 0x000fe20000410000 */
[----:B------:R-:W-:Y:S01]  /*abf0*/  MOV R175, R40 ;  /* 0x0000002800af7202 */ /* 0x000fe20000000f00 */
[C---:B------:R-:W-:Y:S02]  /*ac00*/  FMUL.FTZ R40, R2.reuse, R180 ;  /* 0x000000b402287220 */ /* 0x040fe40000410000 */
[----:B------:R3:W5:Y:S01]  /*ac10*/  MUFU.EX2 R215, R5 ;  /* 0x0000000500d77308 */ /* 0x0007620000000800 */
[C---:B------:R-:W-:Y:S02]  /*ac20*/  FMUL.FTZ R24, R2.reuse, R164 ;  /* 0x000000a402187220 */ /* 0x040fe40000410000 */
[----:B------:R-:W-:Y:S02]  /*ac30*/  FMUL.FTZ R25, R2, R165 ;  /* 0x000000a502197220 */ /* 0x000fe40000410000 */
[----:B-1----:R-:W-:Y:S02]  /*ac40*/  FMUL.FTZ R7, R132, R147 ;  /* 0x0000009384077220 */ /* 0x002fe40000410000 */
[C---:B------:R-:W-:Y:S02]  /*ac50*/  FMUL.FTZ R28, R2.reuse, R168 ;  /* 0x000000a8021c7220 */ /* 0x040fe40000410000 */
[C---:B------:R-:W-:Y:S01]  /*ac60*/  FMUL.FTZ R29, R2.reuse, R169 ;  /* 0x000000a9021d7220 */ /* 0x040fe20000410000 */
[----:B------:R1:W-:Y:S01]  /*ac70*/  MUFU.EX2 R219, R6 ;  /* 0x0000000600db7308 */ /* 0x0003e20000000800 */
[C---:B------:R-:W-:Y:S01]  /*ac80*/  FMUL.FTZ R56, R2.reuse, R56 ;  /* 0x0000003802387220 */ /* 0x040fe20000410000 */
[----:B------:R-:W-:Y:S01]  /*ac90*/  MOV R169, R221 ;  /* 0x000000dd00a97202 */ /* 0x000fe20000000f00 */
[C---:B------:R-:W-:Y:S01]  /*aca0*/  FMUL.FTZ R57, R2.reuse, R57 ;  /* 0x0000003902397220 */ /* 0x040fe20000410000 */
[----:B----4-:R-:W-:Y:S01]  /*acb0*/  FSEL R0, R3, RZ, P0 ;  /* 0x000000ff03007208 */ /* 0x010fe20000000000 */
[C---:B------:R-:W-:Y:S01]  /*acc0*/  FMUL.FTZ R60, R2.reuse, R60 ;  /* 0x0000003c023c7220 */ /* 0x040fe20000410000 */
[----:B------:R-:W-:Y:S01]  /*acd0*/  PLOP3.LUT P0, PT, PT, PT, UP0, 0x80, 0x0 ;  /* 0x000000000000781c */ /* 0x000fe20003f0f008 */
[----:B------:R-:W-:Y:S02]  /*ace0*/  FMUL.FTZ R61, R2, R61 ;  /* 0x0000003d023d7220 */ /* 0x000fe40000410000 */
[----:B------:R-:W-:Y:S01]  /*acf0*/  FADD.FTZ R0, -R0, R139 ;  /* 0x0000008b00007221 */ /* 0x000fe20000010100 */
[----:B------:R4:W4:Y:S01]  /*ad00*/  MUFU.EX2 R44, R9 ;  /* 0x00000009002c7308 */ /* 0x0009220000000800 */
[C---:B------:R-:W-:Y:S02]  /*ad10*/  FMUL.FTZ R64, R133.reuse, R64 ;  /* 0x0000004085407220 */ /* 0x040fe40000410000 */
[----:B------:R-:W-:Y:S02]  /*ad20*/  FMUL.FTZ R0, R0, c[0x0][0x2d0] ;  /* 0x0000b40000007a20 */ /* 0x000fe40000410000 */
[C---:B---3--:R-:W-:Y:S01]  /*ad30*/  FMUL.FTZ R5, R133.reuse, R145 ;  /* 0x0000009185057220 */ /* 0x048fe20000410000 */
[----:B-----5:R-:W-:Y:S01]  /*ad40*/  F2FP.BF16.PACK_AB R145, R216, R215 ;  /* 0x000000d7d891723e */ /* 0x020fe200000010ff */
[C---:B------:R-:W-:Y:S02]  /*ad50*/  FMUL.FTZ R65, R133.reuse, R65 ;  /* 0x0000004185417220 */ /* 0x040fe40000410000 */
[C---:B------:R-:W-:Y:S01]  /*ad60*/  FMUL.FTZ R66, R132.reuse, R66 ;  /* 0x0000004284427220 */ /* 0x040fe20000410000 */
[----:B------:R-:W3:Y:S01]  /*ad70*/  MUFU.EX2 R0, R0 ;  /* 0x0000000000007308 */ /* 0x000ee20000000800 */
[C---:B------:R-:W-:Y:S02]  /*ad80*/  FMUL.FTZ R67, R132.reuse, R67 ;  /* 0x0000004384437220 */ /* 0x040fe40000410000 */
[C---:B------:R-:W-:Y:S02]  /*ad90*/  FMUL.FTZ R68, R133.reuse, R68 ;  /* 0x0000004485447220 */ /* 0x040fe40000410000 */
[C---:B-1----:R-:W-:Y:S02]  /*ada0*/  FMUL.FTZ R6, R132.reuse, R146 ;  /* 0x0000009284067220 */ /* 0x042fe40000410000 */
[C---:B------:R-:W-:Y:S02]  /*adb0*/  FMUL.FTZ R69, R133.reuse, R69 ;  /* 0x0000004585457220 */ /* 0x040fe40000410000 */
[C---:B------:R-:W-:Y:S01]  /*adc0*/  FMUL.FTZ R70, R132.reuse, R70 ;  /* 0x0000004684467220 */ /* 0x040fe20000410000 */
[----:B------:R-:W1:Y:S01]  /*add0*/  MUFU.EX2 R48, R13 ;  /* 0x0000000d00307308 */ /* 0x000e620000000800 */
[----:B------:R-:W-:Y:S01]  /*ade0*/  FMUL.FTZ R71, R132, R71 ;  /* 0x0000004784477220 */ /* 0x000fe20000410000 */
[-C--:B--2---:R-:W-:Y:S05]  /*adf0*/  HMMA.16816.F32.BF16 R4, R192, R20.reuse, R4 ;  /* 0x00000014c004723c */ /* 0x084fea0000041804 */
[C---:B----4-:R-:W-:Y:S01]  /*ae00*/  FMUL.FTZ R9, R2.reuse, R149 ;  /* 0x0000009502097220 */ /* 0x050fe20000410000 */
[----:B------:R-:W-:Y:S01]  /*ae10*/  MOV R172, R44 ;  /* 0x0000002c00ac7202 */ /* 0x000fe20000000f00 */
[C---:B------:R-:W-:Y:S01]  /*ae20*/  FMUL.FTZ R72, R2.reuse, R72 ;  /* 0x0000004802487220 */ /* 0x040fe20000410000 */
[----:B------:R-:W2:Y:S01]  /*ae30*/  MUFU.EX2 R220, R10 ;  /* 0x0000000a00dc7308 */ /* 0x000ea20000000800 */
[----:B------:R-:W-:Y:S03]  /*ae40*/  FMUL.FTZ R73, R2, R73 ;  /* 0x0000004902497220 */ /* 0x000fe60000410000 */
[C---:B---3--:R-:W-:Y:S02]  /*ae50*/  FMUL.FTZ R43, R0.reuse, R183 ;  /* 0x000000b7002b7220 */ /* 0x048fe40000410000 */
[C---:B------:R-:W-:Y:S02]  /*ae60*/  FMUL.FTZ R46, R0.reuse, R186 ;  /* 0x000000ba002e7220 */ /* 0x040fe40000410000 */
[C---:B------:R-:W-:Y:S02]  /*ae70*/  FMUL.FTZ R42, R0.reuse, R182 ;  /* 0x000000b6002a7220 */ /* 0x040fe40000410000 */
[----:B------:R3:W-:Y:S01]  /*ae80*/  MUFU.EX2 R183, R138 ;  /* 0x0000008a00b77308 */ /* 0x0007e20000000800 */
[C---:B------:R-:W-:Y:S02]  /*ae90*/  FMUL.FTZ R11, R0.reuse, R151 ;  /* 0x00000097000b7220 */ /* 0x040fe40000410000 */
[----:B------:R-:W-:Y:S01]  /*aea0*/  FMUL.FTZ R14, R0, R154 ;  /* 0x0000009a000e7220 */ /* 0x000fe20000410000 */
[----:B-1----:R-:W-:Y:S01]  /*aeb0*/  F2FP.BF16.PACK_AB R146, R48, R44 ;  /* 0x0000002c3092723e */ /* 0x002fe200000010ff */
[----:B------:R-:W-:Y:S01]  /*aec0*/  FMUL.FTZ R13, R2, R153 ;  /* 0x00000099020d7220 */ /* 0x000fe20000410000 */
[----:B------:R-:W-:Y:S01]  /*aed0*/  MOV R182, R48 ;  /* 0x0000003000b67202 */ /* 0x000fe20000000f00 */
[----:B------:R-:W-:Y:S02]  /*aee0*/  FMUL.FTZ R48, R133, R188 ;  /* 0x000000bc85307220 */ /* 0x000fe40000410000 */
[C---:B------:R-:W-:Y:S01]  /*aef0*/  FMUL.FTZ R15, R0.reuse, R155 ;  /* 0x0000009b000f7220 */ /* 0x040fe20000410000 */
[----:B------:R-:W1:Y:S01]  /*af00*/  MUFU.EX2 R218, R18 ;  /* 0x0000001200da7308 */ /* 0x000e620000000800 */
[C---:B------:R-:W-:Y:S01]  /*af10*/  FMUL.FTZ R26, R0.reuse, R166 ;  /* 0x000000a6001a7220 */ /* 0x040fe20000410000 */
[----:B------:R-:W-:Y:S01]  /*af20*/  LDSM.16.MT88.4 R152, [R227+0x2080] ;  /* 0x00208000e398783b */ /* 0x000fe20000004200 */
[----:B------:R-:W-:Y:S01]  /*af30*/  FMUL.FTZ R27, R0, R167 ;  /* 0x000000a7001b7220 */ /* 0x000fe20000410000 */
[----:B--2---:R-:W-:Y:S01]  /*af40*/  F2FP.BF16.PACK_AB R144, R220, R252 ;  /* 0x000000fcdc90723e */ /* 0x004fe200000010ff */
[C---:B------:R-:W-:Y:S01]  /*af50*/  FMUL.FTZ R10, R0.reuse, R150 ;  /* 0x00000096000a7220 */ /* 0x040fe20000410000 */
[----:B------:R-:W-:Y:S01]  /*af60*/  MOV R168, R220 ;  /* 0x000000dc00a87202 */ /* 0x000fe20000000f00 */
[----:B------:R-:W-:Y:S02]  /*af70*/  FMUL.FTZ R30, R0, R170 ;  /* 0x000000aa001e7220 */ /* 0x000fe40000410000 */
[----:B------:R-:W-:Y:S01]  /*af80*/  FMUL.FTZ R44, R2, R184 ;  /* 0x000000b8022c7220 */ /* 0x000fe20000410000 */
[----:B------:R-:W2:Y:S01]  /*af90*/  LDSM.16.MT88.4 R148, [R228+0x2080] ;  /* 0x00208000e494783b */ /* 0x000ea20000004200 */
[C---:B------:R-:W-:Y:S02]  /*afa0*/  FMUL.FTZ R47, R0.reuse, R187 ;  /* 0x000000bb002f7220 */ /* 0x040fe40000410000 */
[C---:B------:R-:W-:Y:S02]  /*afb0*/  FMUL.FTZ R31, R0.reuse, R171 ;  /* 0x000000ab001f7220 */ /* 0x040fe40000410000 */
[--C-:B---3--:R-:W-:Y:S02]  /*afc0*/  FFMA.FTZ R138, R199, c[0x0][0x2d0], -R141.reuse ;  /* 0x0000b400c78a7a23 */ /* 0x108fe4000001088d */
[C---:B------:R-:W-:Y:S01]  /*afd0*/  FMUL.FTZ R58, R0.reuse, R58 ;  /* 0x0000003a003a7220 */ /* 0x040fe20000410000 */
[----:B------:R-:W-:Y:S01]  /*afe0*/  LDSM.16.MT88.4 R164, [R227+0x2880] ;  /* 0x00288000e3a4783b */ /* 0x000fe20000004200 */
[----:B------:R3:W-:Y:S01]  /*aff0*/  MUFU.EX2 R185, R138 ;  /* 0x0000008a00b97308 */ /* 0x0007e20000000800 */
[C---:B------:R-:W-:Y:S02]  /*b000*/  FMUL.FTZ R59, R0.reuse, R59 ;  /* 0x0000003b003b7220 */ /* 0x040fe40000410000 */
[----:B------:R-:W-:Y:S01]  /*b010*/  FMUL.FTZ R62, R0, R62 ;  /* 0x0000003e003e7220 */ /* 0x000fe20000410000 */
[----:B-1----:R-:W-:Y:S01]  /*b020*/  F2FP.BF16.PACK_AB R147, R219, R218 ;  /* 0x000000dadb93723e */ /* 0x002fe200000010ff */
[----:B------:R-:W-:Y:S02]  /*b030*/  FMUL.FTZ R18, R132, R158 ;  /* 0x0000009e84127220 */ /* 0x000fe40000410000 */
[----:B------:R-:W-:Y:S01]  /*b040*/  LDSM.16.MT88.4 R156, [R226+0x2880] ;  /* 0x00288000e29c783b */ /* 0x000fe20000004200 */
[C---:B------:R-:W-:Y:S02]  /*b050*/  FMUL.FTZ R63, R0.reuse, R63 ;  /* 0x0000003f003f7220 */ /* 0x040fe40000410000 */
[C---:B------:R-:W-:Y:S01]  /*b060*/  FMUL.FTZ R74, R0.reuse, R74 ;  /* 0x0000004a004a7220 */ /* 0x040fe20000410000 */
[C---:B------:R-:W-:Y:S04]  /*b070*/  HMMA.16816.F32.BF16 R8, R144.reuse, R20, R8 ;  /* 0x000000149008723c */ /* 0x040fe80000041808 */
[----:B------:R-:W-:Y:S02]  /*b080*/  FMUL.FTZ R75, R0, R75 ;  /* 0x0000004b004b7220 */ /* 0x000fe40000410000 */
[----:B------:R-:W-:Y:S02]  /*b090*/  FMUL.FTZ R76, R2, R76 ;  /* 0x0000004c024c7220 */ /* 0x000fe40000410000 */
[-C--:B------:R-:W-:Y:S04]  /*b0a0*/  HMMA.16816.F32.BF16 R12, R144, R22.reuse, R12 ;  /* 0x00000016900c723c */ /* 0x080fe8000004180c */
[--C-:B---3--:R-:W-:Y:S02]  /*b0b0*/  FFMA.FTZ R138, R196, c[0x0][0x2d0], -R142.reuse ;  /* 0x0000b400c48a7a23 */ /* 0x108fe4000001088e */
[C---:B------:R-:W-:Y:S02]  /*b0c0*/  FMUL.FTZ R20, R133.reuse, R160 ;  /* 0x000000a085147220 */ /* 0x040fe40000410000 */
[C---:B------:R-:W-:Y:S01]  /*b0d0*/  HMMA.16816.F32.BF16 R16, R192.reuse, R22, R16 ;  /* 0x00000016c010723c */ /* 0x040fe20000041810 */
[----:B------:R1:W-:Y:S03]  /*b0e0*/  MUFU.EX2 R139, R138 ;  /* 0x0000008a008b7308 */ /* 0x0003e60000000800 */
[C---:B------:R-:W-:Y:S02]  /*b0f0*/  FMUL.FTZ R21, R133.reuse, R161 ;  /* 0x000000a185157220 */ /* 0x040fe40000410000 */
[----:B------:R-:W-:Y:S02]  /*b100*/  FMUL.FTZ R77, R2, R77 ;  /* 0x0000004d024d7220 */ /* 0x000fe40000410000 */
[C---:B------:R-:W-:Y:S04]  /*b110*/  FMUL.FTZ R22, R132.reuse, R162 ;  /* 0x000000a284167220 */ /* 0x040fe80000410000 */
[----:B------:R-:W-:Y:S02]  /*b120*/  FMUL.FTZ R23, R132, R163 ;  /* 0x000000a384177220 */ /* 0x000fe40000410000 */
[----:B------:R-:W-:Y:S01]  /*b130*/  LDSM.16.MT88.4 R160, [R228+0x2880] ;  /* 0x00288000e4a0783b */ /* 0x000fe20000004200 */
[C---:B------:R-:W-:Y:S02]  /*b140*/  FMUL.FTZ R78, R0.reuse, R78 ;  /* 0x0000004e004e7220 */ /* 0x040fe40000410000 */
[----:B------:R-:W-:Y:S02]  /*b150*/  FMUL.FTZ R79, R0, R79 ;  /* 0x0000004f004f7220 */ /* 0x000fe40000410000 */
[-C--:B------:R-:W-:Y:S03]  /*b160*/  HMMA.16816.F32.BF16 R20, R192, R36.reuse, R20 ;  /* 0x00000024c014723c */ /* 0x080fe60000041814 */
[C---:B------:R-:W-:Y:S02]  /*b170*/  FMUL.FTZ R80, R133.reuse, R80 ;  /* 0x0000005085507220 */ /* 0x040fe40000410000 */
[C---:B------:R-:W-:Y:S02]  /*b180*/  FMUL.FTZ R81, R133.reuse, R81 ;  /* 0x0000005185517220 */ /* 0x040fe40000410000 */
[--C-:B-1----:R-:W-:Y:S01]  /*b190*/  FFMA.FTZ R138, R200, c[0x0][0x2d0], -R142.reuse ;  /* 0x0000b400c88a7a23 */ /* 0x102fe2000001088e */
[C---:B------:R-:W-:Y:S03]  /*b1a0*/  HMMA.16816.F32.BF16 R24, R144.reuse, R36, R24 ;  /* 0x000000249018723c */ /* 0x040fe60000041818 */
[----:B------:R1:W-:Y:S01]  /*b1b0*/  MUFU.EX2 R186, R138 ;  /* 0x0000008a00ba7308 */ /* 0x0003e20000000800 */
[C---:B------:R-:W-:Y:S02]  /*b1c0*/  FMUL.FTZ R82, R132.reuse, R82 ;  /* 0x0000005284527220 */ /* 0x040fe40000410000 */
[C---:B------:R-:W-:Y:S02]  /*b1d0*/  FMUL.FTZ R83, R132.reuse, R83 ;  /* 0x0000005384537220 */ /* 0x040fe40000410000 */
[-C--:B------:R-:W-:Y:S04]  /*b1e0*/  HMMA.16816.F32.BF16 R28, R144, R38.reuse, R28 ;  /* 0x00000026901c723c */ /* 0x080fe8000004181c */
[C---:B------:R-:W-:Y:S01]  /*b1f0*/  FMUL.FTZ R36, R133.reuse, R176 ;  /* 0x000000b085247220 */ /* 0x040fe20000410000 */
[----:B------:R-:W-:Y:S01]  /*b200*/  MOV R176, R49 ;  /* 0x0000003100b07202 */ /* 0x000fe20000000f00 */
[C---:B------:R-:W-:Y:S02]  /*b210*/  FMUL.FTZ R49, R133.reuse, R189 ;  /* 0x000000bd85317220 */ /* 0x040fe40000410000 */
[C---:B------:R-:W-:Y:S04]  /*b220*/  HMMA.16816.F32.BF16 R32, R192.reuse, R38, R32 ;  /* 0x00000026c020723c */ /* 0x040fe80000041820 */
[----:B------:R-:W-:Y:S01]  /*b230*/  FMUL.FTZ R37, R133, R177 ;  /* 0x000000b185257220 */ /* 0x000fe20000410000 */
[----:B------:R-:W-:Y:S01]  /*b240*/  MOV R177, R50 ;  /* 0x0000003200b17202 */ /* 0x000fe20000000f00 */
[C---:B------:R-:W-:Y:S02]  /*b250*/  FMUL.FTZ R50, R132.reuse, R190 ;  /* 0x000000be84327220 */ /* 0x040fe40000410000 */
[C---:B------:R-:W-:Y:S01]  /*b260*/  FMUL.FTZ R39, R132.reuse, R179 ;  /* 0x000000b384277220 */ /* 0x040fe20000410000 */
[----:B------:R-:W-:Y:S03]  /*b270*/  MOV R179, R252 ;  /* 0x000000fc00b37202 */ /* 0x000fe60000000f00 */
[--C-:B-1----:R-:W-:Y:S02]  /*b280*/  FFMA.FTZ R138, R203, c[0x0][0x2d0], -R141.reuse ;  /* 0x0000b400cb8a7a23 */ /* 0x102fe4000001088d */
[C---:B------:R-:W-:Y:S01]  /*b290*/  FMUL.FTZ R38, R132.reuse, R178 ;  /* 0x000000b284267220 */ /* 0x040fe20000410000 */
[----:B------:R-:W-:Y:S01]  /*b2a0*/  MOV R178, R51 ;  /* 0x0000003300b27202 */ /* 0x000fe20000000f00 */
[----:B------:R1:W-:Y:S01]  /*b2b0*/  MUFU.EX2 R188, R138 ;  /* 0x0000008a00bc7308 */ /* 0x0003e20000000800 */
[C---:B------:R-:W-:Y:S02]  /*b2c0*/  FMUL.FTZ R51, R132.reuse, R191 ;  /* 0x000000bf84337220 */ /* 0x040fe40000410000 */
[C---:B------:R-:W-:Y:S02]  /*b2d0*/  FMUL.FTZ R84, R133.reuse, R84 ;  /* 0x0000005485547220 */ /* 0x040fe40000410000 */
        /* <DEDUP_REMOVED lines=8> */
[----:B-1----:R-:W-:Y:S02]  /*b360*/  FFMA.FTZ R138, R206, c[0x0][0x2d0], -R141 ;  /* 0x0000b400ce8a7a23 */ /* 0x002fe4000001088d */
[C---:B------:R-:W-:Y:S02]  /*b370*/  FMUL.FTZ R90, R0.reuse, R90 ;  /* 0x0000005a005a7220 */ /* 0x040fe40000410000 */
[C---:B------:R-:W-:Y:S01]  /*b380*/  HMMA.16816.F32.BF16 R48, R192.reuse, R150, R48 ;  /* 0x00000096c030723c */ /* 0x040fe20000041830 */
[----:B------:R1:W-:Y:S01]  /*b390*/  MUFU.EX2 R180, R138 ;  /* 0x0000008a00b47308 */ /* 0x0003e20000000800 */
[----:B------:R-:W2:Y:S02]  /*b3a0*/  LDSM.16.MT88.4 R148, [R225+0x3880] ;  /* 0x00388000e194783b */ /* 0x000ea40000004200 */
[----:B------:R-:W-:Y:S02]  /*b3b0*/  FMUL.FTZ R91, R0, R91 ;  /* 0x0000005b005b7220 */ /* 0x000fe40000410000 */
[C---:B------:R-:W-:Y:S02]  /*b3c0*/  FMUL.FTZ R92, R2.reuse, R92 ;  /* 0x0000005c025c7220 */ /* 0x040fe40000410000 */
[-C--:B------:R-:W-:Y:S04]  /*b3d0*/  HMMA.16816.F32.BF16 R52, R192, R152.reuse, R52 ;  /* 0x00000098c034723c */ /* 0x080fe80000041834 */
[----:B------:R-:W-:Y:S02]  /*b3e0*/  FMUL.FTZ R93, R2, R93 ;  /* 0x0000005d025d7220 */ /* 0x000fe40000410000 */
[C---:B------:R-:W-:Y:S02]  /*b3f0*/  FMUL.FTZ R94, R0.reuse, R94 ;  /* 0x0000005e005e7220 */ /* 0x040fe40000410000 */
[C---:B------:R-:W-:Y:S04]  /*b400*/  HMMA.16816.F32.BF16 R56, R144.reuse, R152, R56 ;  /* 0x000000989038723c */ /* 0x040fe80000041838 */
[----:B------:R-:W-:Y:S02]  /*b410*/  FMUL.FTZ R95, R0, R95 ;  /* 0x0000005f005f7220 */ /* 0x000fe40000410000 */
[----:B------:R-:W-:Y:S02]  /*b420*/  FMUL.FTZ R96, R133, R96 ;  /* 0x0000006085607220 */ /* 0x000fe40000410000 */
[-C--:B------:R-:W-:Y:S04]  /*b430*/  HMMA.16816.F32.BF16 R60, R144, R154.reuse, R60 ;  /* 0x0000009a903c723c */ /* 0x080fe8000004183c */
[--C-:B-1----:R-:W-:Y:S02]  /*b440*/  FFMA.FTZ R138, R205, c[0x0][0x2d0], -R142.reuse ;  /* 0x0000b400cd8a7a23 */ /* 0x102fe4000001088e */
[C---:B------:R-:W-:Y:S02]  /*b450*/  FMUL.FTZ R97, R133.reuse, R97 ;  /* 0x0000006185617220 */ /* 0x040fe40000410000 */
[C---:B------:R-:W-:Y:S01]  /*b460*/  HMMA.16816.F32.BF16 R64, R192.reuse, R154, R64 ;  /* 0x0000009ac040723c */ /* 0x040fe20000041840 */
[----:B------:R1:W-:Y:S01]  /*b470*/  MUFU.EX2 R189, R138 ;  /* 0x0000008a00bd7308 */ /* 0x0003e20000000800 */
[----:B------:R-:W3:Y:S02]  /*b480*/  LDSM.16.MT88.4 R152, [R226+0x3880] ;  /* 0x00388000e298783b */ /* 0x000ee40000004200 */
[C---:B------:R-:W-:Y:S02]  /*b490*/  FMUL.FTZ R98, R132.reuse, R98 ;  /* 0x0000006284627220 */ /* 0x040fe40000410000 */
[C---:B------:R-:W-:Y:S02]  /*b4a0*/  FMUL.FTZ R99, R132.reuse, R99 ;  /* 0x0000006384637220 */ /* 0x040fe40000410000 */
[C---:B------:R-:W-:Y:S01]  /*b4b0*/  FMUL.FTZ R100, R133.reuse, R100 ;  /* 0x0000006485647220 */ /* 0x040fe20000410000 */
[-C--:B--2---:R-:W-:Y:S03]  /*b4c0*/  HMMA.16816.F32.BF16 R68, R192, R148.reuse, R68 ;  /* 0x00000094c044723c */ /* 0x084fe60000041844 */
[----:B------:R-:W-:Y:S02]  /*b4d0*/  FMUL.FTZ R101, R133, R101 ;  /* 0x0000006585657220 */ /* 0x000fe40000410000 */
        /* <DEDUP_REMOVED lines=13> */
[-C--:B---3--:R-:W-:Y:S04]  /*b5b0*/  HMMA.16816.F32.BF16 R84, R192, R152.reuse, R84 ;  /* 0x00000098c054723c */ /* 0x088fe80000041854 */
[----:B------:R-:W-:Y:S02]  /*b5c0*/  FMUL.FTZ R109, R2, R109 ;  /* 0x0000006d026d7220 */ /* 0x000fe40000410000 */
[C---:B------:R-:W-:Y:S02]  /*b5d0*/  FMUL.FTZ R110, R0.reuse, R110 ;  /* 0x0000006e006e7220 */ /* 0x040fe40000410000 */
[C---:B------:R-:W-:Y:S04]  /*b5e0*/  HMMA.16816.F32.BF16 R88, R144.reuse, R152, R88 ;  /* 0x000000989058723c */ /* 0x040fe80000041858 */
[----:B------:R-:W-:Y:S02]  /*b5f0*/  FMUL.FTZ R111, R0, R111 ;  /* 0x0000006f006f7220 */ /* 0x000fe40000410000 */
[C---:B------:R-:W-:Y:S02]  /*b600*/  FMUL.FTZ R112, R133.reuse, R112 ;  /* 0x0000007085707220 */ /* 0x040fe40000410000 */
[-C--:B------:R-:W-:Y:S04]  /*b610*/  HMMA.16816.F32.BF16 R92, R144, R154.reuse, R92 ;  /* 0x0000009a905c723c */ /* 0x080fe8000004185c */
[--C-:B-1----:R-:W-:Y:S02]  /*b620*/  FFMA.FTZ R138, R204, c[0x0][0x2d0], -R143.reuse ;  /* 0x0000b400cc8a7a23 */ /* 0x102fe4000001088f */
[----:B------:R-:W-:Y:S02]  /*b630*/  FMUL.FTZ R113, R133, R113 ;  /* 0x0000007185717220 */ /* 0x000fe40000410000 */
[C---:B------:R-:W-:Y:S01]  /*b640*/  HMMA.16816.F32.BF16 R96, R192.reuse, R154, R96 ;  /* 0x0000009ac060723c */ /* 0x040fe20000041860 */
[----:B------:R1:W-:Y:S01]  /*b650*/  MUFU.EX2 R184, R138 ;  /* 0x0000008a00b87308 */ /* 0x0003e20000000800 */
[----:B------:R-:W3:Y:S02]  /*b660*/  LDSM.16.MT88.4 R152, [R227+0x3880] ;  /* 0x00388000e398783b */ /* 0x000ee40000004200 */
[C---:B------:R-:W-:Y:S02]  /*b670*/  FMUL.FTZ R114, R132.reuse, R114 ;  /* 0x0000007284727220 */ /* 0x040fe40000410000 */
[----:B------:R-:W-:Y:S02]  /*b680*/  FMUL.FTZ R115, R132, R115 ;  /* 0x0000007384737220 */ /* 0x000fe40000410000 */
        /* <DEDUP_REMOVED lines=9> */
[--C-:B-1----:R-:W-:Y:S02]  /*b720*/  FFMA.FTZ R138, R209, c[0x0][0x2d0], -R143.reuse ;  /* 0x0000b400d18a7a23 */ /* 0x102fe4000001088f */
[----:B------:R-:W-:Y:S02]  /*b730*/  FMUL.FTZ R126, R0, R126 ;  /* 0x0000007e007e7220 */ /* 0x000fe40000410000 */
[C---:B------:R-:W-:Y:S01]  /*b740*/  HMMA.16816.F32.BF16 R112, R192.reuse, R150, R112 ;  /* 0x00000096c070723c */ /* 0x040fe20000041870 */
[----:B------:R1:W2:Y:S01]  /*b750*/  MUFU.EX2 R187, R138 ;  /* 0x0000008a00bb7308 */ /* 0x0002a20000000800 */
[----:B------:R-:W4:Y:S02]  /*b760*/  LDSM.16.MT88.4 R148, [R225+0x2880] ;  /* 0x00288000e194783b */ /* 0x000f240000004200 */
[C---:B------:R-:W-:Y:S02]  /*b770*/  FMUL.FTZ R116, R133.reuse, R116 ;  /* 0x0000007485747220 */ /* 0x040fe40000410000 */
[C---:B------:R-:W-:Y:S02]  /*b780*/  FMUL.FTZ R117, R133.reuse, R117 ;  /* 0x0000007585757220 */ /* 0x040fe40000410000 */
[C---:B------:R-:W-:Y:S04]  /*b790*/  FMUL.FTZ R118, R132.reuse, R118 ;  /* 0x0000007684767220 */ /* 0x040fe80000410000 */
[----:B------:R-:W-:Y:S02]  /*b7a0*/  FMUL.FTZ R119, R132, R119 ;  /* 0x0000007784777220 */ /* 0x000fe40000410000 */
[----:B------:R-:W-:Y:S02]  /*b7b0*/  FMUL.FTZ R127, R0, R127 ;  /* 0x0000007f007f7220 */ /* 0x000fe40000410000 */
[C---:B------:R-:W-:Y:S02]  /*b7c0*/  FMUL.FTZ R128, R133.reuse, R128 ;  /* 0x0000008085807220 */ /* 0x040fe40000410000 */
[----:B------:R-:W-:Y:S01]  /*b7d0*/  FMUL.FTZ R129, R133, R129 ;  /* 0x0000008185817220 */ /* 0x000fe20000410000 */
[-C--:B---3--:R-:W-:Y:S03]  /*b7e0*/  HMMA.16816.F32.BF16 R116, R192, R152.reuse, R116 ;  /* 0x00000098c074723c */ /* 0x088fe60000041874 */
[C---:B------:R-:W-:Y:S02]  /*b7f0*/  FMUL.FTZ R130, R132.reuse, R130 ;  /* 0x0000008284827220 */ /* 0x040fe40000410000 */
[----:B------:R-:W-:Y:S02]  /*b800*/  FMUL.FTZ R131, R132, R131 ;  /* 0x0000008384837220 */ /* 0x000fe40000410000 */
[--C-:B-1----:R-:W-:Y:S01]  /*b810*/  FFMA.FTZ R138, R210, c[0x0][0x2d0], -R143.reuse ;  /* 0x0000b400d28a7a23 */ /* 0x102fe2000001088f */
[C---:B------:R-:W-:Y:S03]  /*b820*/  HMMA.16816.F32.BF16 R120, R144.reuse, R152, R120 ;  /* 0x000000989078723c */ /* 0x040fe60000041878 */
[----:B------:R1:W-:Y:S04]  /*b830*/  MUFU.EX2 R171, R138 ;  /* 0x0000008a00ab7308 */ /* 0x0003e80000000800 */
[----:B--2---:R-:W-:Y:S01]  /*b840*/  F2FP.BF16.PACK_AB R152, R187, R184 ;  /* 0x000000b8bb98723e */ /* 0x004fe200000010ff */
[-C--:B------:R-:W-:Y:S07]  /*b850*/  HMMA.16816.F32.BF16 R124, R144, R154.reuse, R124 ;  /* 0x0000009a907c723c */ /* 0x080fee000004187c */
[----:B------:R-:W-:Y:S01]  /*b860*/  F2FP.BF16.PACK_AB R146, R180, R188 ;  /* 0x000000bcb492723e */ /* 0x000fe200000010ff */
[----:B------:R-:W-:Y:S04]  /*b870*/  HMMA.16816.F32.BF16 R128, R192, R154, R128 ;  /* 0x0000009ac080723c */ /* 0x000fe80000041880 */
[----:B------:R-:W-:Y:S02]  /*b880*/  F2FP.BF16.PACK_AB R147, R170, R189 ;  /* 0x000000bdaa93723e */ /* 0x000fe400000010ff */
[----:B------:R-:W-:Y:S02]  /*b890*/  F2FP.BF16.PACK_AB R144, R185, R183 ;  /* 0x000000b7b990723e */ /* 0x000fe400000010ff */
[----:B------:R-:W-:Y:S01]  /*b8a0*/  F2FP.BF16.PACK_AB R145, R186, R139 ;  /* 0x0000008bba91723e */ /* 0x000fe200000010ff */
[----:B-1----:R-:W-:Y:S06]  /*b8b0*/  FFMA.FTZ R138, R211, c[0x0][0x2d0], -R143 ;  /* 0x0000b400d38a7a23 */ /* 0x002fec000001088f */
[-C--:B----4-:R-:W-:Y:S01]  /*b8c0*/  HMMA.16816.F32.BF16 R4, R144, R148.reuse, R4 ;  /* 0x000000949004723c */ /* 0x090fe20000041804 */
[----:B------:R1:W2:Y:S04]  /*b8d0*/  MUFU.EX2 R252, R138 ;  /* 0x0000008a00fc7308 */ /* 0x0002a80000000800 */
[--C-:B-1----:R-:W-:Y:S01]  /*b8e0*/  FFMA.FTZ R138, R197, c[0x0][0x2d0], -R134.reuse ;  /* 0x0000b400c58a7a23 */ /* 0x102fe20000010886 */
[-C--:B--2---:R-:W-:Y:S01]  /*b8f0*/  F2FP.BF16.PACK_AB R154, R252, R171.reuse ;  /* 0x000000abfc9a723e */ /* 0x084fe200000010ff */
[----:B------:R-:W-:Y:S04]  /*b900*/  LDSM.16.MT88.4 R196, [R227+0x3080] ;  /* 0x00308000e3c4783b */ /* 0x000fe80000004200 */
[----:B------:R1:W-:Y:S02]  /*b910*/  MUFU.EX2 R204, R138 ;  /* 0x0000008a00cc7308 */ /* 0x0003e40000000800 */
[--C-:B-1----:R-:W-:Y:S08]  /*b920*/  FFMA.FTZ R138, R201, c[0x0][0x2d0], -R134.reuse ;  /* 0x0000b400c98a7a23 */ /* 0x102ff00000010886 */
        /* <DEDUP_REMOVED lines=30> */
[----:B------:R1:W5:Y:S07]  /*bb10*/  MUFU.EX2 R220, R138 ;  /* 0x0000008a00dc7308 */ /* 0x00036e0000000800 */
        /* <DEDUP_REMOVED lines=89> */
[----:B------:R-:W5:Y:S01]  /*c0b0*/  LDL.LU R28, [R1+0x10] ;  /* 0x00001000011c7983 */ /* 0x000f620000300800 */
[----:B------:R-:W-:Y:S02]  /*c0c0*/  MOV R24, R181 ;  /* 0x000000b500187202 */ /* 0x000fe40000000f00 */
[C---:B------:R-:W-:Y:S01]  /*c0d0*/  HMMA.16816.F32.BF16 R172, R140.reuse, R174, R32 ;  /* 0x000000ae8cac723c */ /* 0x040fe20000041820 */
[----:B------:R-:W5:Y:S03]  /*c0e0*/  LDL.LU R34, [R1+0xc] ;  /* 0x00000c0001227983 */ /* 0x000f660000300800 */
[----:B------:R-:W-:Y:S02]  /*c0f0*/  MOV R30, R179 ;  /* 0x000000b3001e7202 */ /* 0x000fe40000000f00 */
        /* <DEDUP_REMOVED lines=27> */
[----:B------:R-:W-:Y:S02]  /*c2b0*/  FFMA.FTZ R132, R132, R29, R35 ;  /* 0x0000001d84847223 */ /* 0x000fe40000010023 */
[----:B------:R-:W-:Y:S02]  /*c2c0*/  FFMA.FTZ R4, R2, R28, R30 ;  /* 0x0000001c02047223 */ /* 0x000fe4000001001e */
[----:B------:R-:W-:Y:S04]  /*c2d0*/  FADD.FTZ R132, R24, R132 ;  /* 0x0000008418847221 */ /* 0x000fe80000010000 */
[----:B------:R-:W-:Y:S02]  /*c2e0*/  FFMA.FTZ R133, R133, R34, R33 ;  /* 0x0000002285857223 */ /* 0x000fe40000010021 */
[----:B------:R-:W-:Y:S02]  /*c2f0*/  FADD.FTZ R4, R25, R4 ;  /* 0x0000000419047221 */ /* 0x000fe40000010000 */
        /* <DEDUP_REMOVED lines=39> */
[----:B------:R-:W-:Y:S01]  /*c570*/  FADD.FTZ R4, R210, R6 ;  /* 0x00000006d2047221 */ /* 0x000fe20000010000 */
[----:B------:R1:W-:Y:S01]  /*c580*/  STL [R1+0xc], R5 ;  /* 0x00000c0501007387 */ /* 0x0003e20000100800 */
[----:B------:R-:W-:Y:S02]  /*c590*/  FADD.FTZ R2, R206, R2 ;  /* 0x00000002ce027221 */ /* 0x000fe40000010000 */
[----:B------:R-:W-:Y:S02]  /*c5a0*/  FADD.FTZ R4, R209, R4 ;  /* 0x00000004d1047221 */ /* 0x000fe40000010000 */
[----:B------:R-:W-:Y:S02]  /*c5b0*/  FADD.FTZ R2, R205, R2 ;  /* 0x00000002cd027221 */ /* 0x000fe40000010000 */
[----:B------:R-:W-:Y:S01]  /*c5c0*/  FADD.FTZ R0, R138, R0 ;  /* 0x000000008a007221 */ /* 0x000fe20000010000 */
[----:B------:R1:W-:Y:S01]  /*c5d0*/  STL [R1+0x8], R4 ;  /* 0x0000080401007387 */ /* 0x0003e20000100800 */
[----:B------:R-:W-:Y:S02]  /*c5e0*/  MOV R138, R135 ;  /* 0x00000087008a7202 */ /* 0x000fe40000000f00 */
[----:B------:R-:W-:Y:S01]  /*c5f0*/  FADD.FTZ R0, R134, R0 ;  /* 0x0000000086007221 */ /* 0x000fe20000010000 */
[----:B------:R1:W-:Y:S01]  /*c600*/  STL [R1+0x10], R2 ;  /* 0x0000100201007387 */ /* 0x0003e20000100800 */
[----:B------:R-:W-:Y:S03]  /*c610*/  MOV R134, R136 ;  /* 0x0000008800867202 */ /* 0x000fe60000000f00 */
[----:B------:R1:W-:Y:S01]  /*c620*/  STL [R1+0x14], R0 ;  /* 0x0000140001007387 */ /* 0x0003e20000100800 */
[----:B------:R-:W-:-:S05]  /*c630*/  @P0 BRA `(.L_x_1043) ;  /* 0xffffb0a000000947 */ /* 0x000fca000383ffff */
.L_x_1026:
[----:B------:R-:W2:Y:S01]  /*c640*/  S2UR UR6, SR_CTAID.X ;  /* 0x00000000000679c3 */ /* 0x000ea20000002500 */
[----:B------:R-:W-:-:S02]  /*c650*/  UISETP.NE.AND UP1, UPT, UR17, URZ, UPT ;  /* 0x0000003f1100728c */ /* 0x000fc4000bf25270 */
[----:B------:R-:W-:Y:S02]  /*c660*/  ULDC.64 UR4, c[0x0][0x2c8] ;  /* 0x0000b20000047ab9 */ /* 0x000fe40000000a00 */
[----:B------:R-:W-:-:S06]  /*c670*/  UISETP.NE.AND UP0, UPT, UR16, URZ, UPT ;  /* 0x0000003f1000728c */ /* 0x000fcc000bf05270 */
[----:B------:R-:W-:Y:S01]  /*c680*/  PLOP3.LUT P0, PT, PT, PT, UP0, 0x40, 0x0 ;  /* 0x000000000000781c */ /* 0x000fe20003f0e808 */
[----:B--2---:R-:W-:-:S04]  /*c690*/  ULEA UR6, UR6, 0x7f, 0x7 ;  /* 0x0000007f06067891 */ /* 0x004fc8000f8e383f */
[----:B------:R-:W-:Y:S02]  /*c6a0*/  UIMAD.WIDE.U32 UR22, UR6, UR4, URZ ;  /* 0x00000004061672a5 */ /* 0x000fe4000f8e003f */
[----:B------:R-:W-:-:S05]  /*c6b0*/  UIADD3 UR4, UR9, 0x1, -UR15 ;  /* 0x0000000109047890 */ /* 0x000fca000fffe80f */
[----:B------:R-:W-:Y:S02]  /*c6c0*/  @UP1 UMOV UR7, UR23 ;  /* 0x0000001700071c82 */ /* 0x000fe40008000000 */
[----:B------:R-:W-:-:S04]  /*c6d0*/  @UP1 USHF.R.U32.HI UR6, URZ, UR5, UR7 ;  /* 0x000000053f061299 */ /* 0x000fc80008011607 */
[----:B------:R-:W-:-:S03]  /*c6e0*/  UIADD3 UR7, UR4, UR6, URZ ;  /* 0x0000000604077290 */ /* 0x000fc6000fffe03f */
        /* <DEDUP_REMOVED lines=14> */
.L_x_1045:
[----:B------:R-:W-:Y:S02]  /*c7d0*/  ULDC UR4, c[0x0][0x32c] ;  /* 0x0000cb0000047ab9 */ /* 0x000fe40000000800 */
[----:B------:R-:W-:-:S03]  /*c7e0*/  UISETP.NE.AND UP0, UPT, UR4, 0x1, UPT ;  /* 0x000000010400788c */ /* 0x000fc6000bf05270 */
[----:B------:R-:W-:Y:S02]  /*c7f0*/  ULDC.64 UR4, c[0x0][0x330] ;  /* 0x0000cc0000047ab9 */ /* 0x000fe40000000a00 */
[----:B------:R-:W-:-:S06]  /*c800*/  UIMAD.WIDE.U32 UR22, UR7, UR4, URZ ;  /* 0x00000004071672a5 */ /* 0x000fcc000f8e003f */
[----:B------:R-:W-:Y:S02]  /*c810*/  @UP0 USHF.R.U32.HI UR7, URZ, UR5, UR23 ;  /* 0x000000053f070299 */ /* 0x000fe40008011617 */
.L_x_1046:
[----:B------:R-:W-:Y:S02]  /*c820*/  ULDC UR4, c[0x0][0x32c] ;  /* 0x0000cb0000047ab9 */ /* 0x000fe40000000800 */
[----:B------:R-:W-:-:S04]  /*c830*/  UIMAD UR4, UR7, UR4, URZ ;  /* 0x00000004070472a4 */ /* 0x000fc8000f8e023f */
[----:B------:R-:W-:-:S04]  /*c840*/  UISETP.LT.AND UP0, UPT, UR6, UR4, UPT ;  /* 0x000000040600728c */ /* 0x000fc8000bf01270 */
[----:B------:R-:W-:-:S04]  /*c850*/  USEL UR6, UR6, UR4, !UP0 ;  /* 0x0000000406067287 */ /* 0x000fc8000c000000 */
.L_x_1044:
[----:B------:R-:W-:-:S04]  /*c860*/  UIADD3 UR6, UR6, 0x2f, URZ ;  /* 0x0000002f06067890 */ /* 0x000fc8000fffe03f */
        /* <DEDUP_REMOVED lines=8> */
[----:B------:R-:W-:Y:S01]  /*c8f0*/  IMAD.MOV.U32 R132, RZ, RZ, R136 ;  /* 0x000000ffff847224 */ /* 0x000fe200078e0088 */
[----:B------:R-:W-:Y:S01]  /*c900*/  MOV R139, R3 ;  /* 0x00000003008b7202 */ /* 0x000fe20000000f00 */
[----:B-1----:R-:W-:Y:S01]  /*c910*/  IMAD.MOV.U32 R2, RZ, RZ, R137 ;  /* 0x000000ffff027224 */ /* 0x002fe200078e0089 */
[----:B------:R-:W-:Y:S01]  /*c920*/  MOV R138, R135 ;  /* 0x00000087008a7202 */ /* 0x000fe20000000f00 */
[----:B------:R-:W-:Y:S02]  /*c930*/  UMOV UR23, UR13 ;  /* 0x0000000d00177c82 */ /* 0x000fe40008000000 */
[----:B------:R-:W-:Y:S02]  /*c940*/  ULDC.64 UR6, c[0x0][0x208] ;  /* 0x0000820000067ab9 */ /* 0x000fe40000000a00 */
[----:B------:R-:W-:Y:S02]  /*c950*/  ULDC.64 UR4, c[0x0][0x1e0] ;  /* 0x0000780000047ab9 */ /* 0x000fe40000000a00 */
.L_x_1048:
[----:B--2---:R-:W2:Y:S01]  /*c960*/  LDL.64 R14, [R1+0x20] ;  /* 0x00002000010e7983 */ /* 0x004ea20000100a00 */
[----:B------:R-:W-:Y:S04]  /*c970*/  DEPBAR.LE SB0, 0x0 ;  /* 0x000080000000791a */ /* 0x000fe80000000000 */
[----:B------:R-:W-:Y:S01]  /*c980*/  UISETP.GT.AND UP0, UPT, UR8, UR23, UPT ;  /* 0x000000170800728c */ /* 0x000fe2000bf04270 */
[----:B------:R-:W4:Y:S06]  /*c990*/  LDL.64 R12, [R1+0x40] ;  /* 0x00004000010c7983 */ /* 0x000f2c0000100a00 */
[----:B------:R-:W-:Y:S01]  /*c9a0*/  BAR.SYNC.DEFER_BLOCKING 0x0 ;  /* 0x0000000000007b1d */ /* 0x000fe20000010000 */
[----:B------:R-:W-:Y:S03]  /*c9b0*/  PLOP3.LUT P0, PT, PT, PT, UP0, 0x80, 0x0 ;  /* 0x000000000000781c */ /* 0x000fe60003f0f008 */
[----:B------:R-:W-:Y:S02]  /*c9c0*/  @!UP0 USHF.R.S32.HI UR13, URZ, 0x1f, UR23 ;  /* 0x0000001f3f0d8899 */ /* 0x000fe40008011417 */
[----:B------:R-:W-:Y:S02]  /*c9d0*/  @!UP0 UIMAD.WIDE.U32 UR24, UR23, UR6, URZ ;  /* 0x00000006171882a5 */ /* 0x000fe4000f8e003f */
[----:B------:R-:W-:Y:S04]  /*c9e0*/  @!UP0 UIMAD UR13, UR13, UR6, URZ ;  /* 0x000000060d0d82a4 */ /* 0x000fe8000f8e023f */
[----:B------:R-:W-:Y:S01]  /*c9f0*/  @!UP0 UIMAD UR13, UR23, UR7, UR13 ;  /* 0x00000007170d82a4 */ /* 0x000fe2000f8e020d */
[----:B---3--:R-:W-:Y:S03]  /*ca00*/  MOV R0, UR24 ;  /* 0x0000001800007c02 */ /* 0x008fe60008000f00 */
[----:B------:R-:W-:Y:S04]  /*ca10*/  @!UP0 UIADD3 UR13, UR25, UR13, URZ ;  /* 0x0000000d190d8290 */ /* 0x000fe8000fffe03f */
[----:B------:R-:W-:Y:S02]  /*ca20*/  @!UP0 UIMAD UR13, UR13, 0x30, URZ ;  /* 0x000000300d0d88a4 */ /* 0x000fe4000f8e023f */
[----:B------:R-:W-:Y:S01]  /*ca30*/  UISETP.GT.AND UP0, UPT, UR23, UR8, UPT ;  /* 0x000000081700728c */ /* 0x000fe2000bf04270 */
[----:B-----5:R-:W-:Y:S08]  /*ca40*/  LDSM.16.M88.4 R48, [R231+0x8080] ;  /* 0x00808000e730783b */ /* 0x020ff00000000200 */
[----:B------:R-:W1:Y:S02]  /*ca50*/  LDSM.16.M88.4 R16, [R224+0x5080] ;  /* 0x00508000e010783b */ /* 0x000e640000000200 */
[----:B------:R-:W-:Y:S06]  /*ca60*/  @UP0 USHF.L.U64.HI UR25, UR4, 0x5, UR5 ;  /* 0x0000000504190899 */ /* 0x000fec0008010205 */
[----:B------:R-:W3:Y:S08]  /*ca70*/  LDSM.16.M88.4 R44, [R231+0xa080] ;  /* 0x00a08000e72c783b */ /* 0x000ef00000000200 */
[----:B------:R-:W2:Y:S08]  /*ca80*/  LDSM.16.M88.4 R32, [R224+0x5880] ;  /* 0x00588000e020783b */ /* 0x000eb00000000200 */
[----:B------:R-:W2:Y:S08]  /*ca90*/  LDSM.16.M88.4 R140, [R224+0x6080] ;  /* 0x00608000e08c783b */ /* 0x000eb00000000200 */
[----:B------:R-:W-:Y:S01]  /*caa0*/  LDSM.16.M88.4 R192, [R233+0x8080] ;  /* 0x00808000e9c0783b */ /* 0x000fe20000000200 */
[-C--:B-1----:R-:W-:Y:S07]  /*cab0*/  HMMA.16816.F32.BF16 R4, R48, R16.reuse, RZ ;  /* 0x000000103004723c */ /* 0x082fee00000418ff */
[----:B------:R-:W1:Y:S01]  /*cac0*/  LDSM.16.M88.4 R196, [R235] ;  /* 0x00000000ebc4783b */ /* 0x000e620000000200 */
[C---:B---3--:R-:W-:Y:S07]  /*cad0*/  HMMA.16816.F32.BF16 R8, R44.reuse, R16, RZ ;  /* 0x000000102c08723c */ /* 0x048fee00000418ff */
[----:B------:R-:W3:Y:S08]  /*cae0*/  LDSM.16.M88.4 R200, [R233+0xa080] ;  /* 0x00a08000e9c8783b */ /* 0x000ef00000000200 */
[----:B------:R-:W1:Y:S08]  /*caf0*/  LDSM.16.M88.4 R204, [R241] ;  /* 0x00000000f1cc783b */ /* 0x000e700000000200 */
[----:B------:R-:W1:Y:S01]  /*cb00*/  LDSM.16.M88.4 R208, [R240] ;  /* 0x00000000f0d0783b */ /* 0x000e620000000200 */
[----:B--2---:R-:W-:Y:S02]  /*cb10*/  @!P0 MOV R21, R15 ;  /* 0x0000000f00158202 */ /* 0x004fe40000000f00 */
[----:B----4-:R-:W-:Y:S02]  /*cb20*/  @!P0 MOV R20, R12 ;  /* 0x0000000c00148202 */ /* 0x010fe40000000f00 */
[-C--:B------:R-:W-:Y:S03]  /*cb30*/  HMMA.16816.F32.BF16 R12, R44, R18.reuse, RZ ;  /* 0x000000122c0c723c */ /* 0x080fe600000418ff */
[----:B------:R-:W-:Y:S05]  /*cb40*/  @!P0 IMAD.WIDE.U32 R20, R0, 0x30, R20 ;  /* 0x0000003000148825 */ /* 0x000fea00078e0014 */
[C---:B------:R-:W-:Y:S04]  /*cb50*/  HMMA.16816.F32.BF16 R16, R48.reuse, R18, RZ ;  /* 0x000000123010723c */ /* 0x040fe800000418ff */
[----:B------:R-:W-:Y:S01]  /*cb60*/  @!P0 IADD3 R3, R21, UR13, RZ ;  /* 0x0000000d15038c10 */ /* 0x000fe2000fffe0ff */
[----:B------:R-:W-:Y:S01]  /*cb70*/  UIADD3 UR13, UR23, -0x1, URZ ;  /* 0xffffffff170d7890 */ /* 0x000fe2000fffe03f */
[C---:B------:R-:W-:Y:S02]  /*cb80*/  @!P0 SHF.L.U32 R0, R20.reuse, 0x1, RZ ;  /* 0x0000000114008819 */ /* 0x040fe400000006ff */
[----:B------:R-:W-:Y:S01]  /*cb90*/  @!P0 SHF.L.U64.HI R3, R20, 0x1, R3 ;  /* 0x0000000114038819 */ /* 0x000fe20000010203 */
[----:B------:R-:W-:Y:S01]  /*cba0*/  @UP0 UIMAD.WIDE.U32 UR26, UR13, UR4, URZ ;  /* 0x000000040d1a02a5 */ /* 0x000fe2000f8e003f */
[-C--:B------:R-:W-:Y:S01]  /*cbb0*/  HMMA.16816.F32.BF16 R20, R48, R32.reuse, RZ ;  /* 0x000000203014723c */ /* 0x080fe200000418ff */
[----:B------:R-:W-:Y:S01]  /*cbc0*/  @UP0 USHF.R.S32.HI UR24, URZ, 0x1f, UR13 ;  /* 0x0000001f3f180899 */ /* 0x000fe2000801140d */
[C---:B------:R-:W-:Y:S02]  /*cbd0*/  @!P0 IADD3 R28, P1, R0.reuse, c[0x0][0x1f8], RZ ;  /* 0x00007e00001c8a10 */ /* 0x040fe40007f3e0ff */
[----:B------:R-:W-:Y:S01]  /*cbe0*/  @!P0 IADD3 R0, P6, R0, 0x80, RZ ;  /* 0x0000008000008810 */ /* 0x000fe20007fde0ff */
[----:B------:R-:W-:Y:S01]  /*cbf0*/  @UP0 UIMAD UR24, UR24, UR4, URZ ;  /* 0x00000004181802a4 */ /* 0x000fe2000f8e023f */
[----:B------:R-:W-:Y:S02]  /*cc00*/  @!P0 IADD3.X R29, R3, c[0x0][0x1fc], RZ, P1, !PT ;  /* 0x00007f00031d8a10 */ /* 0x000fe40000ffe4ff */
[C---:B------:R-:W-:Y:S01]  /*cc10*/  HMMA.16816.F32.BF16 R24, R44.reuse, R32, RZ ;  /* 0x000000202c18723c */ /* 0x040fe200000418ff */
[----:B------:R-:W-:Y:S02]  /*cc20*/  @UP0 UIMAD UR24, UR13, UR5, UR24 ;  /* 0x000000050d1802a4 */ /* 0x000fe4000f8e0218 */
[----:B------:R-:W-:Y:S01]  /*cc30*/  @!PT LDS RZ, [RZ] ;  /* 0x00000000fffff984 */ /* 0x000fe20000000800 */
[----:B------:R-:W-:Y:S01]  /*cc40*/  @!PT LDS RZ, [RZ] ;  /* 0x00000000fffff984 */ /* 0x000fe20000000800 */
[----:B------:R-:W-:Y:S01]  /*cc50*/  @!PT LDS RZ, [RZ] ;  /* 0x00000000fffff984 */ /* 0x000fe20000000800 */
[----:B------:R2:W-:Y:S01]  /*cc60*/  @!P0 LDGSTS.E.BYPASS.LTC128B.128 [R243+0x2080], [R28.64], !P4 ;  /* 0x020800001cf38fae */ /* 0x0005e2000e101d54 */
[----:B------:R-:W-:Y:S01]  /*cc70*/  @!P0 IADD3 R40, P5, R0, c[0x0][0x1f8], RZ ;  /* 0x00007e0000288a10 */ /* 0x000fe20007fbe0ff */
[----:B------:R-:W-:Y:S01]  /*cc80*/  @UP0 UIADD3 UR24, UR27, UR24, URZ ;  /* 0x000000181b180290 */ /* 0x000fe2000fffe03f */
[----:B------:R-:W-:Y:S02]  /*cc90*/  @!P0 IADD3 R36, P2, R28, UR12, RZ ;  /* 0x0000000c1c248c10 */ /* 0x000fe4000ff5e0ff */
[----:B------:R-:W-:Y:S01]  /*cca0*/  @!P0 IADD3.X R41, RZ, c[0x0][0x1fc], R3, P5, P6 ;  /* 0x00007f00ff298a10 */ /* 0x000fe20002fec403 */
[----:B------:R-:W-:Y:S03]  /*ccb0*/  @UP0 UIMAD UR24, UR24, 0x30, URZ ;  /* 0x00000030181808a4 */ /* 0x000fe6000f8e023f */
[----:B------:R-:W-:Y:S01]  /*ccc0*/  @!P0 IADD3.X R37, R29, UR11, RZ, P2, !PT ;  /* 0x0000000b1d258c10 */ /* 0x000fe200097fe4ff */
[----:B------:R4:W-:Y:S01]  /*ccd0*/  @!P0 LDGSTS.E.BYPASS.LTC128B.128 [R243+0x3880], [R40.64], !P3 ;  /* 0x0388000028f38fae */ /* 0x0009e2000d901d54 */
[----:B------:R-:W-:Y:S04]  /*cce0*/  @!P0 IADD3 R38, P1, R36, UR12, RZ ;  /* 0x0000000c24268c10 */ /* 0x000fe8000ff3e0ff */
[----:B------:R-:W-:Y:S03]  /*ccf0*/  @!P0 IADD3.X R39, R37, UR11, RZ, P1, !PT ;  /* 0x0000000b25278c10 */ /* 0x000fe60008ffe4ff */
[----:B------:R1:W-:Y:S08]  /*cd00*/  @!P0 LDGSTS.E.BYPASS.LTC128B.128 [R243+0x2880], [R36.64], !P4 ;  /* 0x0288000024f38fae */ /* 0x0003f0000e101d54 */
[----:B------:R1:W-:Y:S01]  /*cd10*/  @!P0 LDGSTS.E.BYPASS.LTC128B.128 [R243+0x4080], [R36.64+0x80], !P3 ;  /* 0x0408008024f38fae */ /* 0x0003e2000d901d54 */
[-C--:B--2---:R-:W-:Y:S07]  /*cd20*/  HMMA.16816.F32.BF16 R28, R44, R34.reuse, RZ ;  /* 0x000000222c1c723c */ /* 0x084fee00000418ff */
[----:B------:R1:W-:Y:S01]  /*cd30*/  @!P0 LDGSTS.E.BYPASS.LTC128B.128 [R243+0x3080], [R38.64], !P4 ;  /* 0x0308000026f38fae */ /* 0x0003e2000e101d54 */
[C---:B------:R-:W-:Y:S07]  /*cd40*/  HMMA.16816.F32.BF16 R32, R48.reuse, R34, RZ ;  /* 0x000000223020723c */ /* 0x040fee00000418ff */
[----:B------:R1:W-:Y:S01]  /*cd50*/  @!P0 LDGSTS.E.BYPASS.LTC128B.128 [R243+0x4880], [R38.64+0x80], !P3 ;  /* 0x0488008026f38fae */ /* 0x0003e2000d901d54 */
[----:B------:R-:W-:Y:S07]  /*cd60*/  PLOP3.LUT P0, PT, PT, PT, UP0, 0x80, 0x0 ;  /* 0x000000000000781c */ /* 0x000fee0003f0f008 */
[----:B------:R-:W-:Y:S08]  /*cd70*/  LDSM.16.M88.4 R212, [R232+0x8080] ;  /* 0x00808000e8d4783b */ /* 0x000ff00000000200 */
[----:B------:R-:W0:Y:S08]  /*cd80*/  LDGDEPBAR ;  /* 0x00000000000079af */ /* 0x000e300000000000 */
[----:B------:R-:W2:Y:S01]  /*cd90*/  LDSM.16.M88.4 R216, [R230+0x5080] ;  /* 0x00508000e6d8783b */ /* 0x000ea20000000200 */
[-C--:B-1----:R-:W-:Y:S07]  /*cda0*/  HMMA.16816.F32.BF16 R36, R48, R140.reuse, RZ ;  /* 0x0000008c3024723c */ /* 0x082fee00000418ff */
[----:B------:R-:W1:Y:S01]  /*cdb0*/  LDSM.16.M88.4 R220, [R232+0xa080] ;  /* 0x00a08000e8dc783b */ /* 0x000e620000000200 */
[C---:B----4-:R-:W-:Y:S08]  /*cdc0*/  HMMA.16816.F32.BF16 R40, R44.reuse, R140, RZ ;  /* 0x0000008c2c28723c */ /* 0x050ff000000418ff */
[-C--:B------:R-:W-:Y:S08]  /*cdd0*/  HMMA.16816.F32.BF16 R44, R44, R142.reuse, RZ ;  /* 0x0000008e2c2c723c */ /* 0x080ff000000418ff */
[----:B------:R-:W-:Y:S01]  /*cde0*/  HMMA.16816.F32.BF16 R48, R48, R142, RZ ;  /* 0x0000008e3030723c */ /* 0x000fe200000418ff */
[----:B------:R-:W4:Y:S07]  /*cdf0*/  LDSM.16.M88.4 R140, [R230+0x5880] ;  /* 0x00588000e68c783b */ /* 0x000f2e0000000200 */
[-C--:B------:R-:W-:Y:S08]  /*ce00*/  HMMA.16816.F32.BF16 R4, R192, R196.reuse, R4 ;  /* 0x000000c4c004723c */ /* 0x080ff00000041804 */
[C---:B---3--:R-:W-:Y:S08]  /*ce10*/  HMMA.16816.F32.BF16 R8, R200.reuse, R196, R8 ;  /* 0x000000c4c808723c */ /* 0x048ff00000041808 */
[-C--:B------:R-:W-:Y:S08]  /*ce20*/  HMMA.16816.F32.BF16 R12, R200, R198.reuse, R12 ;  /* 0x000000c6c80c723c */ /* 0x080ff0000004180c */
[C---:B------:R-:W-:Y:S01]  /*ce30*/  HMMA.16816.F32.BF16 R16, R192.reuse, R198, R16 ;  /* 0x000000c6c010723c */ /* 0x040fe20000041810 */
[----:B------:R-:W3:Y:S07]  /*ce40*/  LDSM.16.M88.4 R196, [R230+0x6080] ;  /* 0x00608000e6c4783b */ /* 0x000eee0000000200 */
        /* <DEDUP_REMOVED lines=10> */
[----:B------:R-:W3:Y:S07]  /*cef0*/  LDSM.16.M88.4 R192, [R234+0x8080] ;  /* 0x00808000eac0783b */ /* 0x000eee0000000200 */
[-C--:B--2---:R-:W-:Y:S01]  /*cf00*/  HMMA.16816.F32.BF16 R4, R212, R216.reuse, R4 ;  /* 0x000000d8d404723c */ /* 0x084fe20000041804 */
[----:B------:R-:W2:Y:S07]  /*cf10*/  LDSM.16.M88.4 R208, [R229+0x800] ;  /* 0x00080000e5d0783b */ /* 0x000eae0000000200 */
[C---:B-1----:R-:W-:Y:S08]  /*cf20*/  HMMA.16816.F32.BF16 R8, R220.reuse, R216, R8 ;  /* 0x000000d8dc08723c */ /* 0x042ff00000041808 */
        /* <DEDUP_REMOVED lines=8> */
[-C--:B---3--:R-:W-:Y:S08]  /*cfb0*/  HMMA.16816.F32.BF16 R36, R212, R196.reuse, R36 ;  /* 0x000000c4d424723c */ /* 0x088ff00000041824 */
[C---:B------:R-:W-:Y:S08]  /*cfc0*/  HMMA.16816.F32.BF16 R40, R220.reuse, R196, R40 ;  /* 0x000000c4dc28723c */ /* 0x040ff00000041828 */
[-C--:B------:R-:W-:Y:S01]  /*cfd0*/  HMMA.16816.F32.BF16 R44, R220, R198.reuse, R44 ;  /* 0x000000c6dc2c723c */ /* 0x080fe2000004182c */
[----:B------:R-:W-:Y:S07]  /*cfe0*/  LDSM.16.M88.4 R220, [R238] ;  /* 0x00000000eedc783b */ /* 0x000fee0000000200 */
[----:B------:R-:W-:Y:S01]  /*cff0*/  HMMA.16816.F32.BF16 R48, R212, R198, R48 ;  /* 0x000000c6d430723c */ /* 0x000fe20000041830 */
[----:B------:R-:W3:Y:S07]  /*d000*/  LDSM.16.M88.4 R196, [R224+0x6880] ;  /* 0x00688000e0c4783b */ /* 0x000eee0000000200 */
[-C--:B------:R-:W-:Y:S01]  /*d010*/  HMMA.16816.F32.BF16 R4, R192, R200.reuse, R4 ;  /* 0x000000c8c004723c */ /* 0x080fe20000041804 */
[----:B------:R-:W4:Y:S07]  /*d020*/  LDSM.16.M88.4 R212, [R231+0xe080] ;  /* 0x00e08000e7d4783b */ /* 0x000f2e0000000200 */
[C---:B------:R-:W-:Y:S08]  /*d030*/  HMMA.16816.F32.BF16 R8, R204.reuse, R200, R8 ;  /* 0x000000c8cc08723c */ /* 0x040ff00000041808 */
[-C--:B------:R-:W-:Y:S08]  /*d040*/  HMMA.16816.F32.BF16 R12, R204, R202.reuse, R12 ;  /* 0x000000cacc0c723c */ /* 0x080ff0000004180c */
[C---:B------:R-:W-:Y:S01]  /*d050*/  HMMA.16816.F32.BF16 R16, R192.reuse, R202, R16 ;  /* 0x000000cac010723c */ /* 0x040fe20000041810 */
[----:B------:R-:W3:Y:S07]  /*d060*/  LDSM.16.M88.4 R200, [R224+0x7080] ;  /* 0x00708000e0c8783b */ /* 0x000eee0000000200 */
[-C--:B--2---:R-:W-:Y:S08]  /*d070*/  HMMA.16816.F32.BF16 R20, R192, R208.reuse, R20 ;  /* 0x000000d0c014723c */ /* 0x084ff00000041814 */
        /* <DEDUP_REMOVED lines=9> */
[----:B------:R-:W2:Y:S07]  /*d110*/  LDSM.16.M88.4 R192, [R233+0xc080] ;  /* 0x00c08000e9c0783b */ /* 0x000eae0000000200 */
[-C--:B---3--:R-:W-:Y:S01]  /*d120*/  HMMA.16816.F32.BF16 R4, R140, R196.reuse, R4 ;  /* 0x000000c48c04723c */ /* 0x088fe20000041804 */
[----:B------:R-:W3:Y:S07]  /*d130*/  LDSM.16.M88.4 R216, [R233+0xe080] ;  /* 0x00e08000e9d8783b */ /* 0x000eee0000000200 */
        /* <DEDUP_REMOVED lines=33> */
[C---:B--2---:R-:W-:Y:S08]  /*d350*/  HMMA.16816.F32.BF16 R8, R204.reuse, R200, R8 ;  /* 0x000000c8cc08723c */ /* 0x044ff00000041808 */
[-C--:B------:R-:W-:Y:S08]  /*d360*/  HMMA.16816.F32.BF16 R12, R204, R202.reuse, R12 ;  /* 0x000000cacc0c723c */ /* 0x080ff0000004180c */
[C---:B------:R-:W-:Y:S08]  /*d370*/  HMMA.16816.F32.BF16 R16, R140.reuse, R202, R16 ;  /* 0x000000ca8c10723c */ /* 0x040ff00000041810 */
[-C--:B---3--:R-:W-:Y:S08]  /*d380*/  HMMA.16816.F32.BF16 R20, R140, R208.reuse, R20 ;  /* 0x000000d08c14723c */ /* 0x088ff00000041814 */
        /* <DEDUP_REMOVED lines=66> */
[----:B------:R2:W3:Y:S01]  /*d7b0*/  MUFU.TANH R205, R21 ;  /* 0x0000001500cd7308 */ /* 0x0004e20000002400 */
[----:B------:R-:W-:Y:S01]  /*d7c0*/  FMUL.FTZ R28, R28, c[0x0][0x320] ;  /* 0x0000c8001c1c7a20 */ /* 0x000fe20000410000 */
[C---:B------:R-:W-:Y:S04]  /*d7d0*/  HMMA.16816.F32.BF16 R40, R192.reuse, R8, R40 ;  /* 0x00000008c028723c */ /* 0x040fe80000041828 */
        /* <DEDUP_REMOVED lines=12> */
[----:B--2---:R-:W2:Y:S01]  /*d8a0*/  LDL.64 R20, [R1+0x38] ;  /* 0x0000380001147983 */ /* 0x004ea20000100a00 */
[----:B------:R-:W-:Y:S01]  /*d8b0*/  FMUL.FTZ R38, R38, c[0x0][0x320] ;  /* 0x0000c80026267a20 */ /* 0x000fe20000410000 */
[----:B---3--:R-:W-:Y:S01]  /*d8c0*/  FMNMX.FTZ R137, R205, R137, !PT ;  /* 0x00000089cd897209 */ /* 0x008fe20007810000 */
[----:B------:R-:W-:Y:S03]  /*d8d0*/  FMUL.FTZ R39, R39, c[0x0][0x320] ;  /* 0x0000c80027277a20 */ /* 0x000fe60000410000 */
        /* <DEDUP_REMOVED lines=9> */
[----:B-1----:R-:W2:Y:S01]  /*d970*/  LDL.64 R22, [R1+0x30] ;  /* 0x0000300001167983 */ /* 0x002ea20000100a00 */
[----:B------:R-:W-:Y:S02]  /*d980*/  FMUL.FTZ R49, R49, c[0x0][0x320] ;  /* 0x0000c80031317a20 */ /* 0x000fe40000410000 */
[----:B------:R-:W-:Y:S02]  /*d990*/  FMUL.FTZ R50, R50, c[0x0][0x320] ;  /* 0x0000c80032327a20 */ /* 0x000fe40000410000 */
[----:B------:R-:W-:Y:S01]  /*d9a0*/  FMUL.FTZ R51, R51, c[0x0][0x320] ;  /* 0x0000c80033337a20 */ /* 0x000fe20000410000 */
[----:B------:R-:W1:Y:S01]  /*d9b0*/  MUFU.TANH R204, R33 ;  /* 0x0000002100cc7308 */ /* 0x000e620000002400 */
[----:B------:R-:W-:Y:S02]  /*d9c0*/  FMUL.FTZ R42, R42, c[0x0][0x320] ;  /* 0x0000c8002a2a7a20 */ /* 0x000fe40000410000 */
[----:B------:R-:W-:Y:S01]  /*d9d0*/  FMUL.FTZ R43, R43, c[0x0][0x320] ;  /* 0x0000c8002b2b7a20 */ /* 0x000fe20000410000 */
[----:B---3--:R-:W-:Y:S01]  /*d9e0*/  FMNMX.FTZ R137, R203, R137, !PT ;  /* 0x00000089cb897209 */ /* 0x008fe20007810000 */
[----:B------:R-:W-:Y:S02]  /*d9f0*/  FMUL.FTZ R46, R46, c[0x0][0x320] ;  /* 0x0000c8002e2e7a20 */ /* 0x000fe40000410000 */
[----:B------:R-:W-:Y:S02]  /*da00*/  FMUL.FTZ R34, R34, c[0x0][0x320] ;  /* 0x0000c80022227a20 */ /* 0x000fe40000410000 */
[----:B------:R-:W-:Y:S01]  /*da10*/  FMUL.FTZ R30, R30, c[0x0][0x320] ;  /* 0x0000c8001e1e7a20 */ /* 0x000fe20000410000 */
[----:B------:R-:W3:Y:S01]  /*da20*/  MUFU.TANH R220, R25 ;  /* 0x0000001900dc7308 */ /* 0x000ee20000002400 */
[----:B------:R-:W-:Y:S01]  /*da30*/  FMUL.FTZ R31, R31, c[0x0][0x320] ;  /* 0x0000c8001f1f7a20 */ /* 0x000fe20000410000 */
[----:B----4-:R-:W-:Y:S08]  /*da40*/  FMNMX.FTZ R0, R221, R0, !PT ;  /* 0x00000000dd007209 */ /* 0x010ff00007810000 */
[----:B------:R-:W4:Y:S01]  /*da50*/  MUFU.TANH R211, R36 ;  /* 0x0000002400d37308 */ /* 0x000f220000002400 */
[----:B-1----:R-:W-:Y:S09]  /*da60*/  FMNMX.FTZ R137, R204, R137, !PT ;  /* 0x00000089cc897209 */ /* 0x002ff20007810000 */
[----:B------:R-:W1:Y:S01]  /*da70*/  MUFU.TANH R222, R28 ;  /* 0x0000001c00de7308 */ /* 0x000e620000002400 */
[----:B---3--:R-:W-:Y:S09]  /*da80*/  FMNMX.FTZ R0, R220, R0, !PT ;  /* 0x00000000dc007209 */ /* 0x008ff20007810000 */
[----:B------:R-:W3:Y:S01]  /*da90*/  MUFU.TANH R248, R37 ;  /* 0x0000002500f87308 */ /* 0x000ee20000002400 */
[----:B----4-:R-:W-:Y:S09]  /*daa0*/  FMNMX.FTZ R137, R211, R137, !PT ;  /* 0x00000089d3897209 */ /* 0x010ff20007810000 */
        /* <DEDUP_REMOVED lines=9> */
[----:B---3--:R-:W-:Y:S05]  /*db40*/  FMNMX.FTZ R137, R217, R137, !PT ;  /* 0x00000089d9897209 */ /* 0x008fea0007810000 */
[----:B------:R-:W3:Y:S04]  /*db50*/  SHFL.BFLY PT, R4, R137, 0x2, 0x1f ;  /* 0x0c401f0089047f89 */ /* 0x000ee800000e0000 */
[----:B------:R-:W3:Y:S01]  /*db60*/  MUFU.TANH R247, R44 ;  /* 0x0000002c00f77308 */ /* 0x000ee20000002400 */
[----:B----4-:R-:W-:Y:S09]  /*db70*/  FMNMX.FTZ R0, R219, R0, !PT ;  /* 0x00000000db007209 */ /* 0x010ff20007810000 */
[----:B------:R-:W4:Y:S01]  /*db80*/  MUFU.TANH R19, R19 ;  /* 0x0000001300137308 */ /* 0x000f220000002400 */
[----:B-1----:R-:W-:Y:S09]  /*db90*/  FMNMX.FTZ R0, R246, R0, !PT ;  /* 0x00000000f6007209 */ /* 0x002ff20007810000 */
[----:B------:R-:W1:Y:S01]  /*dba0*/  MUFU.TANH R244, R45 ;  /* 0x0000002d00f47308 */ /* 0x000e620000002400 */
[----:B---3--:R-:W-:Y:S02]  /*dbb0*/  FMNMX.FTZ R137, R137, R4, !PT ;  /* 0x0000000489897209 */ /* 0x008fe40007810000 */
[----:B------:R-:W-:Y:S02]  /*dbc0*/  FMNMX.FTZ R0, R247, R0, !PT ;  /* 0x00000000f7007209 */ /* 0x000fe40007810000 */
[----:B------:R-:W-:Y:S01]  /*dbd0*/  FMNMX.FTZ R4, R201, R139, !PT ;  /* 0x0000008bc9047209 */ /* 0x000fe20007810000 */
[----:B------:R-:W3:Y:S04]  /*dbe0*/  SHFL.BFLY PT, R6, R137, 0x1, 0x1f ;  /* 0x0c201f0089067f89 */ /* 0x000ee800000e0000 */
[----:B------:R-:W3:Y:S01]  /*dbf0*/  MUFU.TANH R207, R34 ;  /* 0x0000002200cf7308 */ /* 0x000ee20000002400 */
[----:B------:R-:W-:Y:S02]  /*dc00*/  FMNMX.FTZ R4, R202, R4, !PT ;  /* 0x00000004ca047209 */ /* 0x000fe40007810000 */
[----:B----4-:R-:W-:Y:S04]  /*dc10*/  FMNMX.FTZ R3, R19, R3, !PT ;  /* 0x0000000313037209 */ /* 0x010fe80007810000 */
[----:B------:R-:W-:Y:S03]  /*dc20*/  FMNMX.FTZ R3, R214, R3, !PT ;  /* 0x00000003d6037209 */ /* 0x000fe60007810000 */
[----:B------:R-:W4:Y:S01]  /*dc30*/  MUFU.TANH R208, R35 ;  /* 0x0000002300d07308 */ /* 0x000f220000002400 */
[----:B------:R-:W-:Y:S02]  /*dc40*/  FMNMX.FTZ R3, R209, R3, !PT ;  /* 0x00000003d1037209 */ /* 0x000fe40007810000 */
[----:B-1----:R-:W-:Y:S05]  /*dc50*/  FMNMX.FTZ R0, R244, R0, !PT ;  /* 0x00000000f4007209 */ /* 0x002fea0007810000 */
[----:B------:R-:W1:Y:S02]  /*dc60*/  SHFL.BFLY PT, R135, R0, 0x2, 0x1f ;  /* 0x0c401f0000877f89 */ /* 0x000e6400000e0000 */
[----:B------:R-:W1:Y:S01]  /*dc70*/  MUFU.TANH R245, R38 ;  /* 0x0000002600f57308 */ /* 0x000e620000002400 */
[----:B---3--:R-:W-:Y:S02]  /*dc80*/  FMNMX.FTZ R137, R137, R6, !PT ;  /* 0x0000000689897209 */ /* 0x008fe40007810000 */
[----:B------:R-:W-:Y:S03]  /*dc90*/  FMNMX.FTZ R3, R207, R3, !PT ;  /* 0x00000003cf037209 */ /* 0x000fe60007810000 */
[----:B------:R-:W-:Y:S04]  /*dca0*/  FMUL.FTZ R142, R137, c[0x0][0x2d0] ;  /* 0x0000b400898e7a20 */ /* 0x000fe80000410000 */
[----:B------:R-:W3:Y:S01]  /*dcb0*/  MUFU.TANH R33, R39 ;  /* 0x0000002700217308 */ /* 0x000ee20000002400 */
[----:B----4-:R-:W-:Y:S09]  /*dcc0*/  FMNMX.FTZ R3, R208, R3, !PT ;  /* 0x00000003d0037209 */ /* 0x010ff20007810000 */
[----:B------:R-:W4:Y:S01]  /*dcd0*/  MUFU.TANH R14, R14 ;  /* 0x0000000e000e7308 */ /* 0x000f220000002400 */
[----:B-1----:R-:W-:Y:S02]  /*dce0*/  FMNMX.FTZ R135, R0, R135, !PT ;  /* 0x0000008700877209 */ /* 0x002fe40007810000 */
[----:B------:R-:W-:Y:S07]  /*dcf0*/  FMNMX.FTZ R3, R245, R3, !PT ;  /* 0x00000003f5037209 */ /* 0x000fee0007810000 */
        /* <DEDUP_REMOVED lines=9> */
[----:B----4-:R-:W-:Y:S05]  /*dd90*/  FMNMX.FTZ R3, R218, R3, !PT ;  /* 0x00000003da037209 */ /* 0x010fea0007810000 */
[----:B------:R-:W4:Y:S04]  /*dda0*/  SHFL.BFLY PT, R5, R3, 0x2, 0x1f ;  /* 0x0c401f0003057f89 */ /* 0x000f2800000e0000 */
[----:B------:R-:W4:Y:S01]  /*ddb0*/  MUFU.TANH R195, R30 ;  /* 0x0000001e00c37308 */ /* 0x000f220000002400 */
[----:B-1----:R-:W-:Y:S01]  /*ddc0*/  FMNMX.FTZ R4, R194, R0, !PT ;  /* 0x00000000c2047209 */ /* 0x002fe20007810000 */
[----:B------:R-:W-:Y:S08]  /*ddd0*/  FMUL.FTZ R0, R47, c[0x0][0x320] ;  /* 0x0000c8002f007a20 */ /* 0x000ff00000410000 */
[----:B------:R1:W-:Y:S01]  /*dde0*/  MUFU.TANH R141, R0 ;  /* 0x00000000008d7308 */ /* 0x0003e20000002400 */
[----:B---3--:R-:W-:Y:S09]  /*ddf0*/  FMNMX.FTZ R4, R193, R4, !PT ;  /* 0x00000004c1047209 */ /* 0x008ff20007810000 */
[----:B------:R-:W3:Y:S01]  /*de00*/  MUFU.TANH R215, R31 ;  /* 0x0000001f00d77308 */ /* 0x000ee20000002400 */
[----:B----4-:R-:W-:Y:S02]  /*de10*/  FMNMX.FTZ R3, R3, R5, !PT ;  /* 0x0000000503037209 */ /* 0x010fe40007810000 */
[----:B------:R-:W-:Y:S01]  /*de20*/  FMNMX.FTZ R4, R195, R4, !PT ;  /* 0x00000004c3047209 */ /* 0x000fe20007810000 */
[----:B------:R-:W4:Y:S06]  /*de30*/  SHFL.BFLY PT, R5, R135, 0x1, 0x1f ;  /* 0x0c201f0087057f89 */ /* 0x000f2c00000e0000 */
[----:B------:R-:W4:Y:S01]  /*de40*/  MUFU.TANH R32, R42 ;  /* 0x0000002a00207308 */ /* 0x000f220000002400 */
[----:B-1----:R-:W-:Y:S01]  /*de50*/  FADD.FTZ R0, -R137, R2 ;  /* 0x0000000289007221 */ /* 0x002fe20000010100 */
[----:B------:R-:W1:Y:S03]  /*de60*/  SHFL.BFLY PT, R136, R3, 0x1, 0x1f ;  /* 0x0c201f0003887f89 */ /* 0x000e6600000e0000 */
[----:B------:R-:W-:Y:S05]  /*de70*/  FMUL.FTZ R0, R0, c[0x0][0x2d0] ;  /* 0x0000b40000007a20 */ /* 0x000fea0000410000 */
[----:B------:R-:W2:Y:S01]  /*de80*/  MUFU.TANH R223, R43 ;  /* 0x0000002b00df7308 */ /* 0x000ea20000002400 */
[----:B---3--:R-:W-:Y:S01]  /*de90*/  FMNMX.FTZ R2, R215, R4, !PT ;  /* 0x00000004d7027209 */ /* 0x008fe20007810000 */
[----:B------:R-:W-:Y:S08]  /*dea0*/  FFMA.FTZ R4, R196, c[0x0][0x2d0], -R142 ;  /* 0x0000b400c4047a23 */ /* 0x000ff0000001088e */
[----:B------:R3:W3:Y:S01]  /*deb0*/  MUFU.EX2 R134, R0 ;  /* 0x0000000000867308 */ /* 0x0006e20000000800 */
[----:B----4-:R-:W-:Y:S02]  /*dec0*/  FMNMX.FTZ R135, R135, R5, !PT ;  /* 0x0000000587877209 */ /* 0x010fe40007810000 */
[----:B------:R-:W-:Y:S03]  /*ded0*/  FMNMX.FTZ R2, R32, R2, !PT ;  /* 0x0000000220027209 */ /* 0x000fe60007810000 */
[----:B------:R-:W-:Y:S01]  /*dee0*/  FMUL.FTZ R192, R135, c[0x0][0x2d0] ;  /* 0x0000b40087c07a20 */ /* 0x000fe20000410000 */
[----:B-1----:R-:W-:Y:S03]  /*def0*/  FMNMX.FTZ R136, R3, R136, !PT ;  /* 0x0000008803887209 */ /* 0x002fe60007810000 */
[----:B------:R-:W1:Y:S01]  /*df00*/  MUFU.TANH R140, R46 ;  /* 0x0000002e008c7308 */ /* 0x000e620000002400 */
[----:B--2---:R-:W-:Y:S09]  /*df10*/  @P0 MOV R5, R23 ;  /* 0x0000001700050202 */ /* 0x004ff20000000f00 */
[----:B------:R-:W-:Y:S01]  /*df20*/  MUFU.EX2 R251, R4 ;  /* 0x0000000400fb7308 */ /* 0x000fe20000000800 */
[----:B---3--:R-:W-:Y:S01]  /*df30*/  FMNMX.FTZ R0, R223, R2, !PT ;  /* 0x00000002df007209 */ /* 0x008fe20007810000 */
[----:B------:R-:W-:Y:S02]  /*df40*/  FADD.FTZ R2, -R136, R132 ;  /* 0x0000008488027221 */ /* 0x000fe40000010100 */
[----:B------:R-:W-:Y:S02]  /*df50*/  FMUL.FTZ R48, R134, R188 ;  /* 0x000000bc86307220 */ /* 0x000fe40000410000 */
[----:B------:R-:W-:Y:S02]  /*df60*/  FMUL.FTZ R2, R2, c[0x0][0x2d0] ;  /* 0x0000b40002027a20 */ /* 0x000fe40000410000 */
[----:B------:R-:W-:Y:S02]  /*df70*/  FMUL.FTZ R49, R134, R189 ;  /* 0x000000bd86317220 */ /* 0x000fe40000410000 */
[----:B------:R2:W3:Y:S01]  /*df80*/  MUFU.EX2 R133, R2 ;  /* 0x0000000200857308 */ /* 0x0004e20000000800 */
[----:B-1----:R-:W-:Y:S01]  /*df90*/  FMNMX.FTZ R0, R140, R0, !PT ;  /* 0x000000008c007209 */ /* 0x002fe20007810000 */
[C---:B------:R-:W-:Y:S02]  /*dfa0*/  FMUL.FTZ R52, R134.reuse, R52 ;  /* 0x0000003486347220 */ /* 0x040fe40000410000 */
[C---:B------:R-:W-:Y:S01]  /*dfb0*/  FMUL.FTZ R53, R134.reuse, R53 ;  /* 0x0000003586357220 */ /* 0x040fe20000410000 */
[----:B------:R-:W-:Y:S01]  /*dfc0*/  FMNMX.FTZ R0, R141, R0, !PT ;  /* 0x000000008d007209 */ /* 0x000fe20007810000 */
[C---:B------:R-:W-:Y:S02]  /*dfd0*/  FMUL.FTZ R64, R134.reuse, R64 ;  /* 0x0000004086407220 */ /* 0x040fe40000410000 */
[C---:B------:R-:W-:Y:S02]  /*dfe0*/  FMUL.FTZ R65, R134.reuse, R65 ;  /* 0x0000004186417220 */ /* 0x040fe40000410000 */
[----:B------:R-:W1:Y:S01]  /*dff0*/  SHFL.BFLY PT, R3, R0, 0x2, 0x1f ;  /* 0x0c401f0000037f89 */ /* 0x000e6200000e0000 */
[C---:B------:R-:W-:Y:S02]  /*e000*/  FMUL.FTZ R68, R134.reuse, R68 ;  /* 0x0000004486447220 */ /* 0x040fe40000410000 */
[C---:B------:R-:W-:Y:S02]  /*e010*/  FMUL.FTZ R69, R134.reuse, R69 ;  /* 0x0000004586457220 */ /* 0x040fe40000410000 */
        /* <DEDUP_REMOVED lines=8> */
[C---:B---3--:R-:W-:Y:S01]  /*e0a0*/  FMUL.FTZ R34, R133.reuse, R174 ;  /* 0x000000ae85227220 */ /* 0x048fe20000410000 */
[----:B------:R-:W-:Y:S01]  /*e0b0*/  MOV R174, R242 ;  /* 0x000000f200ae7202 */ /* 0x000fe20000000f00 */
[----:B------:R2:W3:Y:S01]  /*e0c0*/  MUFU.EX2 R132, R2 ;  /* 0x0000000200847308 */ /* 0x0004e20000000800 */
[----:B-1----:R-:W-:Y:S01]  /*e0d0*/  FMNMX.FTZ R0, R0, R3, !PT ;  /* 0x0000000300007209 */ /* 0x002fe20007810000 */
        /* <DEDUP_REMOVED lines=13> */
[----:B------:R1:W-:Y:S01]  /*e1b0*/  MUFU.EX2 R210, R2 ;  /* 0x0000000200d27308 */ /* 0x0003e20000000800 */
[----:B---3--:R-:W-:Y:S02]  /*e1c0*/  FMUL.FTZ R40, R132, R180 ;  /* 0x000000b484287220 */ /* 0x008fe40000410000 */
[--C-:B------:R-:W-:Y:S02]  /*e1d0*/  FFMA.FTZ R3, R198, c[0x0][0x2d0], -R143.reuse ;  /* 0x0000b400c6037a23 */ /* 0x100fe4000001088f */
[--C-:B------:R-:W-:Y:S02]  /*e1e0*/  FFMA.FTZ R4, R19, c[0x0][0x2d0], -R143.reuse ;  /* 0x0000b40013047a23 */ /* 0x100fe4000001088f */
[----:B------:R-:W-:Y:S02]  /*e1f0*/  FMUL.FTZ R19, R133, R159 ;  /* 0x0000009f85137220 */ /* 0x000fe40000410000 */
        /* <DEDUP_REMOVED lines=10> */
[--C-:B-1----:R-:W-:Y:S02]  /*e2a0*/  FFMA.FTZ R2, R16, c[0x0][0x2d0], -R142.reuse ;  /* 0x0000b40010027a23 */ /* 0x102fe4000001088e */
[----:B------:R-:W-:Y:S02]  /*e2b0*/  FMUL.FTZ R16, R134, R156 ;  /* 0x0000009c86107220 */ /* 0x000fe40000410000 */
[C---:B------:R-:W-:Y:S01]  /*e2c0*/  FMUL.FTZ R73, R132.reuse, R73 ;  /* 0x0000004984497220 */ /* 0x040fe20000410000 */
[----:B------:R1:W-:Y:S01]  /*e2d0*/  MUFU.EX2 R250, R2 ;  /* 0x0000000200fa7308 */ /* 0x0003e20000000800 */
[C---:B------:R-:W-:Y:S02]  /*e2e0*/  FMUL.FTZ R76, R132.reuse, R76 ;  /* 0x0000004c844c7220 */ /* 0x040fe40000410000 */
[C---:B------:R-:W-:Y:S02]  /*e2f0*/  FMUL.FTZ R77, R132.reuse, R77 ;  /* 0x0000004d844d7220 */ /* 0x040fe40000410000 */
[--C-:B--2---:R-:W-:Y:S02]  /*e300*/  FFMA.FTZ R3, R197, c[0x0][0x2d0], -R143.reuse ;  /* 0x0000b400c5037a23 */ /* 0x104fe4000001088f */
[C---:B------:R-:W-:Y:S02]  /*e310*/  FMUL.FTZ R86, R133.reuse, R86 ;  /* 0x0000005685567220 */ /* 0x040fe40000410000 */
[C---:B------:R-:W-:Y:S01]  /*e320*/  FMUL.FTZ R87, R133.reuse, R87 ;  /* 0x0000005785577220 */ /* 0x040fe20000410000 */
[----:B------:R2:W-:Y:S01]  /*e330*/  MUFU.EX2 R29, R3 ;  /* 0x00000003001d7308 */ /* 0x0005e20000000800 */
[C---:B------:R-:W-:Y:S02]  /*e340*/  FMUL.FTZ R88, R132.reuse, R88 ;  /* 0x0000005884587220 */ /* 0x040fe40000410000 */
[C---:B------:R-:W-:Y:S01]  /*e350*/  FMUL.FTZ R89, R132.reuse, R89 ;  /* 0x0000005984597220 */ /* 0x040fe20000410000 */
[----:B---3--:R-:W-:Y:S01]  /*e360*/  @P0 MOV R4, R20 ;  /* 0x0000001400040202 */ /* 0x008fe20000000f00 */
[C---:B------:R-:W-:Y:S02]  /*e370*/  FMUL.FTZ R92, R132.reuse, R92 ;  /* 0x0000005c845c7220 */ /* 0x040fe40000410000 */
[----:B------:R-:W-:Y:S02]  /*e380*/  FMUL.FTZ R93, R132, R93 ;  /* 0x0000005d845d7220 */ /* 0x000fe40000410000 */
[C---:B------:R-:W-:Y:S02]  /*e390*/  FMUL.FTZ R97, R134.reuse, R97 ;  /* 0x0000006186617220 */ /* 0x040fe40000410000 */
[C---:B------:R-:W-:Y:S02]  /*e3a0*/  FMUL.FTZ R98, R133.reuse, R98 ;  /* 0x0000006285627220 */ /* 0x040fe40000410000 */
[----:B------:R-:W-:Y:S02]  /*e3b0*/  FMUL.FTZ R99, R133, R99 ;  /* 0x0000006385637220 */ /* 0x000fe40000410000 */
[----:B-1----:R-:W-:Y:S02]  /*e3c0*/  FFMA.FTZ R2, R17, c[0x0][0x2d0], -R142 ;  /* 0x0000b40011027a23 */ /* 0x002fe4000001088e */
[C---:B------:R-:W-:Y:S02]  /*e3d0*/  FMUL.FTZ R17, R134.reuse, R157 ;  /* 0x0000009d86117220 */ /* 0x040fe40000410000 */
[----:B------:R1:W3:Y:S01]  /*e3e0*/  MUFU.EX2 R213, R2 ;  /* 0x0000000200d57308 */ /* 0x0002e20000000800 */
[C---:B------:R-:W-:Y:S02]  /*e3f0*/  FMUL.FTZ R100, R134.reuse, R100 ;  /* 0x0000006486647220 */ /* 0x040fe40000410000 */
[----:B------:R-:W-:Y:S02]  /*e400*/  FMUL.FTZ R101, R134, R101 ;  /* 0x0000006586657220 */ /* 0x000fe40000410000 */
[----:B--2---:R-:W-:Y:S02]  /*e410*/  FFMA.FTZ R3, R18, c[0x0][0x2d0], -R143 ;  /* 0x0000b40012037a23 */ /* 0x004fe4000001088f */
[C---:B------:R-:W-:Y:S02]  /*e420*/  FMUL.FTZ R18, R133.reuse, R158 ;  /* 0x0000009e85127220 */ /* 0x040fe40000410000 */
[C---:B------:R-:W-:Y:S01]  /*e430*/  FMUL.FTZ R102, R133.reuse, R102 ;  /* 0x0000006685667220 */ /* 0x040fe20000410000 */
[----:B------:R2:W-:Y:S01]  /*e440*/  MUFU.EX2 R249, R3 ;  /* 0x0000000300f97308 */ /* 0x0005e20000000800 */
[C---:B------:R-:W-:Y:S02]  /*e450*/  FMUL.FTZ R103, R133.reuse, R103 ;  /* 0x0000006785677220 */ /* 0x040fe40000410000 */
[C---:B------:R-:W-:Y:S02]  /*e460*/  FMUL.FTZ R104, R132.reuse, R104 ;  /* 0x0000006884687220 */ /* 0x040fe40000410000 */
[C---:B------:R-:W-:Y:S02]  /*e470*/  FMUL.FTZ R105, R132.reuse, R105 ;  /* 0x0000006984697220 */ /* 0x040fe40000410000 */
[C---:B------:R-:W-:Y:S02]  /*e480*/  FMUL.FTZ R108, R132.reuse, R108 ;  /* 0x0000006c846c7220 */ /* 0x040fe40000410000 */
[----:B------:R-:W-:Y:S02]  /*e490*/  FMUL.FTZ R109, R132, R109 ;  /* 0x0000006d846d7220 */ /* 0x000fe40000410000 */
[C---:B------:R-:W-:Y:S02]  /*e4a0*/  FMUL.FTZ R112, R134.reuse, R112 ;  /* 0x0000007086707220 */ /* 0x040fe40000410000 */
[C---:B------:R-:W-:Y:S01]  /*e4b0*/  FMUL.FTZ R113, R134.reuse, R113 ;  /* 0x0000007186717220 */ /* 0x040fe20000410000 */
[----:B-1----:R-:W2:Y:S01]  /*e4c0*/  SHFL.BFLY PT, R2, R0, 0x1, 0x1f ;  /* 0x0c201f0000027f89 */ /* 0x002ea200000e0000 */
[----:B---3--:R-:W-:Y:S01]  /*e4d0*/  MOV R197, R213 ;  /* 0x000000d500c57202 */ /* 0x008fe20000000f00 */
[C---:B------:R-:W-:Y:S02]  /*e4e0*/  FMUL.FTZ R114, R133.reuse, R114 ;  /* 0x0000007285727220 */ /* 0x040fe40000410000 */
[C---:B------:R-:W-:Y:S02]  /*e4f0*/  FMUL.FTZ R115, R133.reuse, R115 ;  /* 0x0000007385737220 */ /* 0x040fe40000410000 */
        /* <DEDUP_REMOVED lines=8> */
[----:B------:R-:W-:Y:S01]  /*e580*/  FMUL.FTZ R128, R134, R128 ;  /* 0x0000008086807220 */ /* 0x000fe20000410000 */
[----:B--2---:R-:W-:Y:S01]  /*e590*/  FMNMX.FTZ R3, R0, R2, !PT ;  /* 0x0000000200037209 */ /* 0x004fe20007810000 */
[----:B------:R-:W-:Y:S01]  /*e5a0*/  FMUL.FTZ R129, R134, R129 ;  /* 0x0000008186817220 */ /* 0x000fe20000410000 */
[----:B------:R-:W-:Y:S01]  /*e5b0*/  MOV R2, UR26 ;  /* 0x0000001a00027c02 */ /* 0x000fe20008000f00 */
[----:B------:R-:W-:Y:S02]  /*e5c0*/  FMUL.FTZ R130, R133, R130 ;  /* 0x0000008285827220 */ /* 0x000fe40000410000 */
[----:B------:R-:W-:Y:S01]  /*e5d0*/  FADD.FTZ R0, -R3, R139 ;  /* 0x0000008b03007221 */ /* 0x000fe20000010100 */
[----:B------:R-:W-:Y:S01]  /*e5e0*/  MOV R139, R246 ;  /* 0x000000f6008b7202 */ /* 0x000fe20000000f00 */
[----:B------:R-:W-:Y:S04]  /*e5f0*/  @P0 IMAD.WIDE.U32 R4, R2, 0x30, R4 ;  /* 0x0000003002040825 */ /* 0x000fe800078e0004 */
[--C-:B------:R-:W-:Y:S01]  /*e600*/  FFMA.FTZ R2, R200, c[0x0][0x2d0], -R192.reuse ;  /* 0x0000b400c8027a23 */ /* 0x100fe200000108c0 */
[----:B------:R-:W-:Y:S01]  /*e610*/  @P0 SHF.L.U32 R6, R4, 0x1, RZ ;  /* 0x0000000104060819 */ /* 0x000fe200000006ff */
[----:B------:R-:W-:Y:S01]  /*e620*/  FMUL.FTZ R0, R0, c[0x0][0x2d0] ;  /* 0x0000b40000007a20 */ /* 0x000fe20000410000 */
[----:B------:R-:W-:Y:S01]  /*e630*/  @P0 IADD3 R5, R5, UR24, RZ ;  /* 0x0000001805050c10 */ /* 0x000fe2000fffe0ff */
[----:B------:R1:W-:Y:S01]  /*e640*/  MUFU.EX2 R28, R2 ;  /* 0x00000002001c7308 */ /* 0x0003e20000000800 */
[C---:B------:R-:W-:Y:S01]  /*e650*/  @P0 IADD3 R8, P5, R6.reuse, 0x80, RZ ;  /* 0x0000008006080810 */ /* 0x040fe20007fbe0ff */
[----:B------:R-:W-:Y:S01]  /*e660*/  @UP0 USHF.L.U32 UR24, UR4, 0x5, URZ ;  /* 0x0000000504180899 */ /* 0x000fe2000800063f */
[----:B------:R-:W-:Y:S01]  /*e670*/  @P0 IADD3 R6, P1, R6, c[0x0][0x1c8], RZ ;  /* 0x0000720006060a10 */ /* 0x000fe20007f3e0ff */
[----:B------:R-:W-:Y:S01]  /*e680*/  FMUL.FTZ R131, R133, R131 ;  /* 0x0000008385837220 */ /* 0x000fe20000410000 */
[----:B------:R-:W-:Y:S01]  /*e690*/  @P0 SHF.L.U64.HI R5, R4, 0x1, R5 ;  /* 0x0000000104050819 */ /* 0x000fe20000010205 */
[----:B------:R-:W-:Y:S01]  /*e6a0*/  UISETP.GT.AND UP0, UPT, UR23, UR22, UPT ;  /* 0x000000161700728c */ /* 0x000fe2000bf04270 */
[----:B------:R-:W-:Y:S02]  /*e6b0*/  @P0 IADD3 R8, P2, R8, c[0x0][0x1c8], RZ ;  /* 0x0000720008080a10 */ /* 0x000fe40007f5e0ff */
[----:B------:R-:W-:Y:S01]  /*e6c0*/  @P0 IADD3.X R7, R5, c[0x0][0x1cc], RZ, P1, !PT ;  /* 0x0000730005070a10 */ /* 0x000fe20000ffe4ff */
[----:B------:R-:W2:Y:S01]  /*e6d0*/  MUFU.EX2 R0, R0 ;  /* 0x0000000000007308 */ /* 0x000ea20000000800 */
[----:B------:R-:W-:Y:S01]  /*e6e0*/  @P0 IADD3.X R9, RZ, c[0x0][0x1cc], R5, P2, P5 ;  /* 0x00007300ff090a10 */ /* 0x000fe200017ea405 */
[----:B------:R-:W-:Y:S01]  /*e6f0*/  UMOV UR23, UR13 ;  /* 0x0000000d00177c82 */ /* 0x000fe20008000000 */
[----:B------:R-:W-:Y:S01]  /*e700*/  @P0 IADD3 R4, P1, R6, UR24, RZ ;  /* 0x0000001806040c10 */ /* 0x000fe2000ff3e0ff */
[----:B------:R3:W-:Y:S01]  /*e710*/  @P0 LDGSTS.E.BYPASS.LTC128B.128 [R243+0x5080], [R6.64], !P4 ;  /* 0x0508000006f30fae */ /* 0x0007e2000e101d54 */
[----:B------:R-:W-:Y:S01]  /*e720*/  MOV R200, R32 ;  /* 0x0000002000c87202 */ /* 0x000fe20000000f00 */
[----:B------:R-:W-:Y:S01]  /*e730*/  FMUL.FTZ R32, R134, R172 ;  /* 0x000000ac86207220 */ /* 0x000fe20000410000 */
[----:B------:R-:W-:Y:S02]  /*e740*/  @P0 IADD3.X R5, R7, UR25, RZ, P1, !PT ;  /* 0x0000001907050c10 */ /* 0x000fe40008ffe4ff */
[----:B------:R-:W-:Y:S03]  /*e750*/  MOV R172, R245 ;  /* 0x000000f500ac7202 */ /* 0x000fe60000000f00 */
[----:B------:R4:W-:Y:S01]  /*e760*/  @P0 LDGSTS.E.BYPASS.LTC128B.128 [R243+0x6880], [R8.64], !P3 ;  /* 0x0688000008f30fae */ /* 0x0009e2000d901d54 */
[--C-:B-1----:R-:W-:Y:S04]  /*e770*/  FFMA.FTZ R2, R199, c[0x0][0x2d0], -R192.reuse ;  /* 0x0000b400c7027a23 */ /* 0x102fe800000108c0 */
[----:B------:R1:W-:Y:S03]  /*e780*/  MUFU.EX2 R25, R2 ;  /* 0x0000000200197308 */ /* 0x0003e60000000800 */
[----:B------:R1:W-:Y:S01]  /*e790*/  @P0 LDGSTS.E.BYPASS.LTC128B.128 [R243+0x5880], [R4.64], !P4 ;  /* 0x0588000004f30fae */ /* 0x0003e2000e101d54 */
[C---:B--2---:R-:W-:Y:S02]  /*e7a0*/  FMUL.FTZ R10, R0.reuse, R150 ;  /* 0x00000096000a7220 */ /* 0x044fe40000410000 */
[C---:B------:R-:W-:Y:S05]  /*e7b0*/  FMUL.FTZ R11, R0.reuse, R151 ;  /* 0x00000097000b7220 */ /* 0x040fea0000410000 */
[----:B------:R2:W-:Y:S01]  /*e7c0*/  @P0 LDGSTS.E.BYPASS.LTC128B.128 [R243+0x7080], [R4.64+0x80], !P3 ;  /* 0x0708008004f30fae */ /* 0x0005e2000d901d54 */
[C---:B------:R-:W-:Y:S01]  /*e7d0*/  FMUL.FTZ R26, R0.reuse, R166 ;  /* 0x000000a6001a7220 */ /* 0x040fe20000410000 */
[----:B------:R-:W-:Y:S01]  /*e7e0*/  MOV R166, R251 ;  /* 0x000000fb00a67202 */ /* 0x000fe20000000f00 */
[----:B------:R-:W-:Y:S01]  /*e7f0*/  FMUL.FTZ R27, R0, R167 ;  /* 0x000000a7001b7220 */ /* 0x000fe20000410000 */
[----:B---3--:R-:W-:Y:S01]  /*e800*/  @P0 IADD3 R6, P2, R4, UR24, RZ ;  /* 0x0000001804060c10 */ /* 0x008fe2000ff5e0ff */
[C---:B------:R-:W-:Y:S01]  /*e810*/  FMUL.FTZ R30, R0.reuse, R170 ;  /* 0x000000aa001e7220 */ /* 0x040fe20000410000 */
[----:B------:R-:W-:Y:S01]  /*e820*/  MOV R167, R28 ;  /* 0x0000001c00a77202 */ /* 0x000fe20000000f00 */
[C---:B------:R-:W-:Y:S01]  /*e830*/  FMUL.FTZ R31, R0.reuse, R171 ;  /* 0x000000ab001f7220 */ /* 0x040fe20000410000 */
[----:B------:R-:W-:Y:S01]  /*e840*/  @P0 IADD3.X R7, R5, UR25, RZ, P2, !PT ;  /* 0x0000001905070c10 */ /* 0x000fe200097fe4ff */
[----:B------:R-:W-:Y:S01]  /*e850*/  FMUL.FTZ R42, R0, R182 ;  /* 0x000000b6002a7220 */ /* 0x000fe20000410000 */
[----:B------:R-:W-:Y:S01]  /*e860*/  MOV R170, R248 ;  /* 0x000000f800aa7202 */ /* 0x000fe20000000f00 */
[----:B----4-:R-:W-:Y:S01]  /*e870*/  FMUL.FTZ R9, R132, R149 ;  /* 0x0000009584097220 */ /* 0x010fe20000410000 */
[----:B------:R-:W-:Y:S01]  /*e880*/  MOV R171, R247 ;  /* 0x000000f700ab7202 */ /* 0x000fe20000000f00 */
[----:B------:R3:W-:Y:S01]  /*e890*/  @P0 LDGSTS.E.BYPASS.LTC128B.128 [R243+0x6080], [R6.64], !P4 ;  /* 0x0608000006f30fae */ /* 0x0007e2000e101d54 */
[--C-:B-1----:R-:W-:Y:S02]  /*e8a0*/  FFMA.FTZ R2, R12, c[0x0][0x2d0], -R192.reuse ;  /* 0x0000b4000c027a23 */ /* 0x102fe400000108c0 */
[----:B------:R-:W-:Y:S02]  /*e8b0*/  FMUL.FTZ R12, R132, R152 ;  /* 0x00000098840c7220 */ /* 0x000fe40000410000 */
[----:B------:R1:W-:Y:S01]  /*e8c0*/  MUFU.EX2 R199, R2 ;  /* 0x0000000200c77308 */ /* 0x0003e20000000800 */
[C---:B------:R-:W-:Y:S01]  /*e8d0*/  FMUL.FTZ R43, R0.reuse, R183 ;  /* 0x000000b7002b7220 */ /* 0x040fe20000410000 */
[----:B------:R-:W-:Y:S01]  /*e8e0*/  MOV R183, R172 ;  /* 0x000000ac00b77202 */ /* 0x000fe20000000f00 */
[----:B------:R3:W-:Y:S01]  /*e8f0*/  @P0 LDGSTS.E.BYPASS.LTC128B.128 [R243+0x7880], [R6.64+0x80], !P3 ;  /* 0x0788008006f30fae */ /* 0x0007e2000d901d54 */
[C---:B------:R-:W-:Y:S01]  /*e900*/  FMUL.FTZ R46, R0.reuse, R186 ;  /* 0x000000ba002e7220 */ /* 0x040fe20000410000 */
[----:B------:R-:W-:Y:S01]  /*e910*/  MOV R172, R167 ;  /* 0x000000a700ac7202 */ /* 0x000fe20000000f00 */
[C---:B------:R-:W-:Y:S01]  /*e920*/  FMUL.FTZ R47, R0.reuse, R187 ;  /* 0x000000bb002f7220 */ /* 0x040fe20000410000 */
[----:B------:R-:W-:Y:S01]  /*e930*/  PLOP3.LUT P0, PT, PT, PT, UP0, 0x80, 0x0 ;  /* 0x000000000000781c */ /* 0x000fe20003f0f008 */
[----:B------:R-:W-:Y:S02]  /*e940*/  FMUL.FTZ R58, R0, R58 ;  /* 0x0000003a003a7220 */ /* 0x000fe40000410000 */
[----:B--2---:R-:W-:Y:S01]  /*e950*/  FMUL.FTZ R5, R134, R145 ;  /* 0x0000009186057220 */ /* 0x004fe20000410000 */
[----:B------:R-:W2:Y:S01]  /*e960*/  LDSM.16.MT88.4 R20, [R225+0x2080] ;  /* 0x00208000e114783b */ /* 0x000ea20000004200 */
[----:B------:R-:W-:Y:S01]  /*e970*/  F2FP.BF16.PACK_AB R145, R29, R252 ;  /* 0x000000fc1d91723e */ /* 0x000fe200000010ff */
[C---:B------:R-:W-:Y:S02]  /*e980*/  FMUL.FTZ R59, R0.reuse, R59 ;  /* 0x0000003b003b7220 */ /* 0x040fe40000410000 */
[C---:B------:R-:W-:Y:S02]  /*e990*/  FMUL.FTZ R62, R0.reuse, R62 ;  /* 0x0000003e003e7220 */ /* 0x040fe40000410000 */
[C---:B------:R-:W-:Y:S02]  /*e9a0*/  FMUL.FTZ R63, R0.reuse, R63 ;  /* 0x0000003f003f7220 */ /* 0x040fe40000410000 */
[----:B------:R-:W4:Y:S01]  /*e9b0*/  LDSM.16.MT88.4 R36, [R226+0x2080] ;  /* 0x00208000e224783b */ /* 0x000f220000004200 */
[C---:B------:R-:W-:Y:S02]  /*e9c0*/  FMUL.FTZ R74, R0.reuse, R74 ;  /* 0x0000004a004a7220 */ /* 0x040fe40000410000 */
[----:B------:R-:W-:Y:S02]  /*e9d0*/  FMUL.FTZ R75, R0, R75 ;  /* 0x0000004b004b7220 */ /* 0x000fe40000410000 */
[----:B-1----:R-:W-:Y:S02]  /*e9e0*/  FFMA.FTZ R2, R13, c[0x0][0x2d0], -R192 ;  /* 0x0000b4000d027a23 */ /* 0x002fe400000108c0 */
[----:B------:R-:W-:Y:S01]  /*e9f0*/  FMUL.FTZ R13, R132, R153 ;  /* 0x00000099840d7220 */ /* 0x000fe20000410000 */
[----:B------:R-:W-:Y:S01]  /*ea00*/  LDSM.16.MT88.4 R156, [R227+0x2080] ;  /* 0x00208000e39c783b */ /* 0x000fe20000004200 */
[----:B------:R-:W1:Y:S01]  /*ea10*/  MUFU.EX2 R196, R2 ;  /* 0x0000000200c47308 */ /* 0x000e620000000800 */
[----:B------:R-:W-:Y:S02]  /*ea20*/  FMUL.FTZ R78, R0, R78 ;  /* 0x0000004e004e7220 */ /* 0x000fe40000410000 */
[----:B---3--:R-:W-:Y:S01]  /*ea30*/  FMUL.FTZ R6, R133, R146 ;  /* 0x0000009285067220 */ /* 0x008fe20000410000 */
[----:B------:R-:W-:Y:S01]  /*ea40*/  F2FP.BF16.PACK_AB R146, R197, R250 ;  /* 0x000000fac592723e */ /* 0x000fe200000010ff */
[----:B------:R-:W-:Y:S01]  /*ea50*/  FMUL.FTZ R7, R133, R147 ;  /* 0x0000009385077220 */ /* 0x000fe20000410000 */
[----:B------:R-:W-:Y:S01]  /*ea60*/  F2FP.BF16.PACK_AB R147, R198, R249 ;  /* 0x000000f9c693723e */ /* 0x000fe200000010ff */
[C---:B------:R-:W-:Y:S01]  /*ea70*/  FMUL.FTZ R79, R0.reuse, R79 ;  /* 0x0000004f004f7220 */ /* 0x040fe20000410000 */
[----:B------:R-:W-:Y:S01]  /*ea80*/  LDSM.16.MT88.4 R188, [R228+0x3080] ;  /* 0x00308000e4bc783b */ /* 0x000fe20000004200 */
[C---:B------:R-:W-:Y:S02]  /*ea90*/  FMUL.FTZ R90, R0.reuse, R90 ;  /* 0x0000005a005a7220 */ /* 0x040fe40000410000 */
[C---:B------:R-:W-:Y:S02]  /*eaa0*/  FMUL.FTZ R91, R0.reuse, R91 ;  /* 0x0000005b005b7220 */ /* 0x040fe40000410000 */
[C---:B------:R-:W-:Y:S02]  /*eab0*/  FMUL.FTZ R94, R0.reuse, R94 ;  /* 0x0000005e005e7220 */ /* 0x040fe40000410000 */
[C---:B------:R-:W-:Y:S01]  /*eac0*/  FMUL.FTZ R95, R0.reuse, R95 ;  /* 0x0000005f005f7220 */ /* 0x040fe20000410000 */
[----:B------:R-:W0:Y:S01]  /*ead0*/  LDGDEPBAR ;  /* 0x00000000000079af */ /* 0x000e220000000000 */
[C---:B------:R-:W-:Y:S02]  /*eae0*/  FMUL.FTZ R106, R0.reuse, R106 ;  /* 0x0000006a006a7220 */ /* 0x040fe40000410000 */
[C---:B------:R-:W-:Y:S02]  /*eaf0*/  FMUL.FTZ R107, R0.reuse, R107 ;  /* 0x0000006b006b7220 */ /* 0x040fe40000410000 */
[C---:B------:R-:W-:Y:S02]  /*eb00*/  FMUL.FTZ R110, R0.reuse, R110 ;  /* 0x0000006e006e7220 */ /* 0x040fe40000410000 */
[----:B------:R-:W-:Y:S01]  /*eb10*/  FMUL.FTZ R111, R0, R111 ;  /* 0x0000006f006f7220 */ /* 0x000fe20000410000 */
[----:B-1----:R-:W-:Y:S01]  /*eb20*/  F2FP.BF16.PACK_AB R150, R196, R199 ;  /* 0x000000c7c496723e */ /* 0x002fe200000010ff */
[----:B------:R-:W-:Y:S02]  /*eb30*/  FMUL.FTZ R2, R3, c[0x0][0x2d0] ;  /* 0x0000b40003027a20 */ /* 0x000fe40000410000 */
[----:B------:R-:W-:Y:S02]  /*eb40*/  FMUL.FTZ R122, R0, R122 ;  /* 0x0000007a007a7220 */ /* 0x000fe40000410000 */
[--C-:B------:R-:W-:Y:S01]  /*eb50*/  FFMA.FTZ R4, R202, c[0x0][0x2d0], -R2.reuse ;  /* 0x0000b400ca047a23 */ /* 0x100fe20000010802 */
[----:B------:R-:W-:Y:S01]  /*eb60*/  MOV R202, R211 ;  /* 0x000000d300ca7202 */ /* 0x000fe20000000f00 */
[--C-:B------:R-:W-:Y:S01]  /*eb70*/  FFMA.FTZ R8, R201, c[0x0][0x2d0], -R2.reuse ;  /* 0x0000b400c9087a23 */ /* 0x100fe20000010802 */
[----:B------:R-:W-:Y:S01]  /*eb80*/  MOV R201, R210 ;  /* 0x000000d200c97202 */ /* 0x000fe20000000f00 */
[----:B------:R1:W-:Y:S01]  /*eb90*/  MUFU.EX2 R211, R4 ;  /* 0x0000000400d37308 */ /* 0x0003e20000000800 */
[----:B------:R-:W-:Y:S01]  /*eba0*/  MOV R181, R202 ;  /* 0x000000ca00b57202 */ /* 0x000fe20000000f00 */
[C---:B------:R-:W-:Y:S02]  /*ebb0*/  FMUL.FTZ R123, R0.reuse, R123 ;  /* 0x0000007b007b7220 */ /* 0x040fe40000410000 */
[C---:B------:R-:W-:Y:S02]  /*ebc0*/  FMUL.FTZ R126, R0.reuse, R126 ;  /* 0x0000007e007e7220 */ /* 0x040fe40000410000 */
[----:B------:R-:W-:Y:S02]  /*ebd0*/  FMUL.FTZ R127, R0, R127 ;  /* 0x0000007f007f7220 */ /* 0x000fe40000410000 */
[--C-:B------:R-:W-:Y:S02]  /*ebe0*/  FFMA.FTZ R140, R140, c[0x0][0x2d0], -R2.reuse ;  /* 0x0000b4008c8c7a23 */ /* 0x100fe40000010802 */
[----:B------:R-:W3:Y:S01]  /*ebf0*/  MUFU.EX2 R210, R8 ;  /* 0x0000000800d27308 */ /* 0x000ee20000000800 */
[--C-:B-1----:R-:W-:Y:S02]  /*ec00*/  FFMA.FTZ R4, R14, c[0x0][0x2d0], -R2.reuse ;  /* 0x0000b4000e047a23 */ /* 0x102fe40000010802 */
[----:B------:R-:W-:Y:S07]  /*ec10*/  FMUL.FTZ R14, R0, R154 ;  /* 0x0000009a000e7220 */ /* 0x000fee0000410000 */
[----:B------:R1:W-:Y:S01]  /*ec20*/  MUFU.EX2 R212, R4 ;  /* 0x0000000400d47308 */ /* 0x0003e20000000800 */
[----:B---3--:R-:W-:Y:S01]  /*ec30*/  F2FP.BF16.PACK_AB R149, R211, R210 ;  /* 0x000000d2d395723e */ /* 0x008fe200000010ff */
[C---:B------:R-:W-:Y:S01]  /*ec40*/  FMUL.FTZ R8, R132.reuse, R148 ;  /* 0x0000009484087220 */ /* 0x040fe20000410000 */
[----:B------:R-:W-:Y:S01]  /*ec50*/  F2FP.BF16.PACK_AB R148, R25, R28 ;  /* 0x0000001c1994723e */ /* 0x000fe200000010ff */
[----:B------:R-:W-:Y:S01]  /*ec60*/  FMUL.FTZ R28, R132, R168 ;  /* 0x000000a8841c7220 */ /* 0x000fe20000410000 */
[----:B------:R-:W-:Y:S01]  /*ec70*/  MOV R168, R250 ;  /* 0x000000fa00a87202 */ /* 0x000fe20000000f00 */
        /* <DEDUP_REMOVED lines=11> */
[----:B------:R-:W-:Y:S01]  /*ed30*/  MOV R161, R29 ;  /* 0x0000001d00a17202 */ /* 0x000fe20000000f00 */
[----:B------:R-:W-:Y:S01]  /*ed40*/  FMUL.FTZ R20, R134, R160 ;  /* 0x000000a086147220 */ /* 0x000fe20000410000 */
[----:B------:R-:W-:Y:S01]  /*ed50*/  MOV R160, R33 ;  /* 0x0000002100a07202 */ /* 0x000fe20000000f00 */
[----:B------:R-:W-:Y:S01]  /*ed60*/  FMUL.FTZ R29, R132, R169 ;  /* 0x000000a9841d7220 */ /* 0x000fe20000410000 */
[C---:B------:R-:W-:Y:S04]  /*ed70*/  HMMA.16816.F32.BF16 R16, R144.reuse, R22, R16 ;  /* 0x000000169010723c */ /* 0x040fe80000041810 */
[----:B------:R-:W-:Y:S01]  /*ed80*/  MOV R169, R249 ;  /* 0x000000f900a97202 */ /* 0x000fe20000000f00 */
[----:B------:R-:W-:Y:S01]  /*ed90*/  FMUL.FTZ R33, R134, R173 ;  /* 0x000000ad86217220 */ /* 0x000fe20000410000 */
[----:B------:R-:W-:Y:S01]  /*eda0*/  MOV R173, R244 ;  /* 0x000000f400ad7202 */ /* 0x000fe20000000f00 */
[C---:B------:R-:W-:Y:S01]  /*edb0*/  FMUL.FTZ R22, R133.reuse, R162 ;  /* 0x000000a285167220 */ /* 0x040fe20000410000 */
[----:B------:R-:W-:Y:S01]  /*edc0*/  MOV R162, R25 ;  /* 0x0000001900a27202 */ /* 0x000fe20000000f00 */
[C---:B------:R-:W-:Y:S03]  /*edd0*/  FMUL.FTZ R25, R132.reuse, R165 ;  /* 0x000000a584197220 */ /* 0x040fe60000410000 */
[----:B------:R-:W-:Y:S01]  /*ede0*/  MOV R165, R252 ;  /* 0x000000fc00a57202 */ /* 0x000fe20000000f00 */
[----:B------:R-:W-:Y:S01]  /*edf0*/  FMUL.FTZ R23, R133, R163 ;  /* 0x000000a385177220 */ /* 0x000fe20000410000 */
[----:B------:R1:W-:Y:S01]  /*ee00*/  MUFU.EX2 R252, R138 ;  /* 0x0000008a00fc7308 */ /* 0x0003e20000000800 */
[----:B------:R-:W-:Y:S01]  /*ee10*/  MOV R163, R24 ;  /* 0x0000001800a37202 */ /* 0x000fe20000000f00 */
[----:B------:R-:W-:Y:S01]  /*ee20*/  FMUL.FTZ R24, R132, R164 ;  /* 0x000000a484187220 */ /* 0x000fe20000410000 */
[----:B------:R-:W-:Y:S02]  /*ee30*/  MOV R164, R223 ;  /* 0x000000df00a47202 */ /* 0x000fe40000000f00 */
[----:B------:R-:W-:Y:S01]  /*ee40*/  MOV R180, R160 ;  /* 0x000000a000b47202 */ /* 0x000fe20000000f00 */
[-C--:B----4-:R-:W-:Y:S03]  /*ee50*/  HMMA.16816.F32.BF16 R20, R144, R36.reuse, R20 ;  /* 0x000000249014723c */ /* 0x090fe60000041814 */
[----:B------:R-:W-:Y:S02]  /*ee60*/  MOV R175, R164 ;  /* 0x000000a400af7202 */ /* 0x000fe40000000f00 */
[----:B------:R-:W-:Y:S02]  /*ee70*/  MOV R182, R180 ;  /* 0x000000b400b67202 */ /* 0x000fe40000000f00 */
[----:B------:R-:W-:Y:S01]  /*ee80*/  MOV R180, R218 ;  /* 0x000000da00b47202 */ /* 0x000fe20000000f00 */
[C---:B------:R-:W-:Y:S07]  /*ee90*/  HMMA.16816.F32.BF16 R24, R148.reuse, R36, R24 ;  /* 0x000000249418723c */ /* 0x040fee0000041818 */
[C---:B------:R-:W-:Y:S01]  /*eea0*/  FMUL.FTZ R36, R134.reuse, R176 ;  /* 0x000000b086247220 */ /* 0x040fe20000410000 */
[-C--:B------:R-:W-:Y:S04]  /*eeb0*/  HMMA.16816.F32.BF16 R28, R148, R38.reuse, R28 ;  /* 0x00000026941c723c */ /* 0x080fe8000004181c */
[--C-:B-1----:R-:W-:Y:S01]  /*eec0*/  FFMA.FTZ R138, R205, c[0x0][0x2d0], -R142.reuse ;  /* 0x0000b400cd8a7a23 */ /* 0x102fe2000001088e */
[----:B------:R-:W-:Y:S01]  /*eed0*/  MOV R176, R173 ;  /* 0x000000ad00b07202 */ /* 0x000fe20000000f00 */
[----:B------:R-:W-:Y:S01]  /*eee0*/  FMUL.FTZ R37, R134, R177 ;  /* 0x000000b186257220 */ /* 0x000fe20000410000 */
[----:B------:R-:W-:Y:S01]  /*eef0*/  MOV R173, R166 ;  /* 0x000000a600ad7202 */ /* 0x000fe20000000f00 */
[C---:B------:R-:W-:Y:S01]  /*ef00*/  HMMA.16816.F32.BF16 R32, R144.reuse, R38, R32 ;  /* 0x000000269020723c */ /* 0x040fe20000041820 */
[----:B------:R1:W2:Y:S03]  /*ef10*/  MUFU.EX2 R251, R138 ;  /* 0x0000008a00fb7308 */ /* 0x0002a60000000800 */
[----:B------:R-:W-:Y:S02]  /*ef20*/  MOV R177, R171 ;  /* 0x000000ab00b17202 */ /* 0x000fe40000000f00 */
[----:B------:R-:W-:Y:S01]  /*ef30*/  MOV R171, R161 ;  /* 0x000000a100ab7202 */ /* 0x000fe20000000f00 */
[C---:B------:R-:W-:Y:S01]  /*ef40*/  FMUL.FTZ R38, R133.reuse, R178 ;  /* 0x000000b285267220 */ /* 0x040fe20000410000 */
[----:B------:R-:W-:Y:S01]  /*ef50*/  MOV R178, R170 ;  /* 0x000000aa00b27202 */ /* 0x000fe20000000f00 */
[----:B------:R-:W-:Y:S03]  /*ef60*/  FMUL.FTZ R39, R133, R179 ;  /* 0x000000b385277220 */ /* 0x000fe60000410000 */
[----:B------:R-:W-:Y:S02]  /*ef70*/  MOV R179, R163 ;  /* 0x000000a300b37202 */ /* 0x000fe40000000f00 */
[----:B------:R-:W-:Y:S02]  /*ef80*/  MOV R170, R162 ;  /* 0x000000a200aa7202 */ /* 0x000fe40000000f00 */
[-C--:B------:R-:W-:Y:S01]  /*ef90*/  HMMA.16816.F32.BF16 R36, R144, R152.reuse, R36 ;  /* 0x000000989024723c */ /* 0x080fe20000041824 */
[----:B------:R-:W-:Y:S07]  /*efa0*/  LDSM.16.MT88.4 R160, [R226+0x2880] ;  /* 0x00288000e2a0783b */ /* 0x000fee0000004200 */
        /* <DEDUP_REMOVED lines=8> */
[----:B-1----:R-:W-:Y:S04]  /*f030*/  FFMA.FTZ R138, R204, c[0x0][0x2d0], -R142 ;  /* 0x0000b400cc8a7a23 */ /* 0x002fe8000001088e */
[-C--:B------:R-:W-:Y:S01]  /*f040*/  HMMA.16816.F32.BF16 R60, R148, R158.reuse, R60 ;  /* 0x0000009e943c723c */ /* 0x080fe2000004183c */
[----:B------:R1:W4:Y:S07]  /*f050*/  MUFU.EX2 R249, R138 ;  /* 0x0000008a00f97308 */ /* 0x00032e0000000800 */
[C---:B------:R-:W-:Y:S01]  /*f060*/  HMMA.16816.F32.BF16 R64, R144.reuse, R158, R64 ;  /* 0x0000009e9040723c */ /* 0x040fe20000041840 */
[----:B------:R-:W2:Y:S07]  /*f070*/  LDSM.16.MT88.4 R156, [R226+0x3880] ;  /* 0x00388000e29c783b */ /* 0x000eae0000004200 */
[-C--:B---3--:R-:W-:Y:S08]  /*f080*/  HMMA.16816.F32.BF16 R68, R144, R152.reuse, R68 ;  /* 0x000000989044723c */ /* 0x088ff00000041844 */
[C---:B------:R-:W-:Y:S04]  /*f090*/  HMMA.16816.F32.BF16 R72, R148.reuse, R152, R72 ;  /* 0x000000989448723c */ /* 0x040fe80000041848 */
[--C-:B-1----:R-:W-:Y:S04]  /*f0a0*/  FFMA.FTZ R138, R214, c[0x0][0x2d0], -R143.reuse ;  /* 0x0000b400d68a7a23 */ /* 0x102fe8000001088f */
[-C--:B------:R-:W-:Y:S01]  /*f0b0*/  HMMA.16816.F32.BF16 R76, R148, R154.reuse, R76 ;  /* 0x0000009a944c723c */ /* 0x080fe2000004184c */
[----:B------:R1:W-:Y:S07]  /*f0c0*/  MUFU.EX2 R248, R138 ;  /* 0x0000008a00f87308 */ /* 0x0003ee0000000800 */
[C---:B------:R-:W-:Y:S01]  /*f0d0*/  HMMA.16816.F32.BF16 R80, R144.reuse, R154, R80 ;  /* 0x0000009a9050723c */ /* 0x040fe20000041850 */
[----:B------:R-:W3:Y:S07]  /*f0e0*/  LDSM.16.MT88.4 R152, [R228+0x3880] ;  /* 0x00388000e498783b */ /* 0x000eee0000004200 */
[-C--:B--2---:R-:W-:Y:S08]  /*f0f0*/  HMMA.16816.F32.BF16 R84, R144, R156.reuse, R84 ;  /* 0x0000009c9054723c */ /* 0x084ff00000041854 */
[C---:B------:R-:W-:Y:S04]  /*f100*/  HMMA.16816.F32.BF16 R88, R148.reuse, R156, R88 ;  /* 0x0000009c9458723c */ /* 0x040fe80000041858 */
[--C-:B-1----:R-:W-:Y:S04]  /*f110*/  FFMA.FTZ R138, R209, c[0x0][0x2d0], -R143.reuse ;  /* 0x0000b400d18a7a23 */ /* 0x102fe8000001088f */
[-C--:B------:R-:W-:Y:S01]  /*f120*/  HMMA.16816.F32.BF16 R92, R148, R158.reuse, R92 ;  /* 0x0000009e945c723c */ /* 0x080fe2000004185c */
[----:B------:R1:W2:Y:S07]  /*f130*/  MUFU.EX2 R247, R138 ;  /* 0x0000008a00f77308 */ /* 0x0002ae0000000800 */
        /* <DEDUP_REMOVED lines=14> */
[----:B------:R-:W-:Y:S01]  /*f220*/  HMMA.16816.F32.BF16 R128, R144, R158, R128 ;  /* 0x0000009e9080723c */ /* 0x000fe20000041880 */
[----:B------:R-:W-:Y:S06]  /*f230*/  LDSM.16.MT88.4 R156, [R227+0x2880] ;  /* 0x00288000e39c783b */ /* 0x000fec0000004200 */
[----:B------:R-:W-:Y:S02]  /*f240*/  F2FP.BF16.PACK_AB R144, R251, R252 ;  /* 0x000000fcfb90723e */ /* 0x000fe400000010ff */
[----:B----4-:R-:W-:Y:S03]  /*f250*/  F2FP.BF16.PACK_AB R146, R249, R250 ;  /* 0x000000faf992723e */ /* 0x010fe600000010ff */
[----:B------:R-:W-:Y:S01]  /*f260*/  F2FP.BF16.PACK_AB R145, R247, R248 ;  /* 0x000000f8f791723e */ /* 0x000fe200000010ff */
[--C-:B-1----:R-:W-:Y:S01]  /*f270*/  FFMA.FTZ R138, R221, c[0x0][0x2d0], -R192.reuse ;  /* 0x0000b400dd8a7a23 */ /* 0x102fe200000108c0 */
[----:B--2---:R-:W-:Y:S03]  /*f280*/  F2FP.BF16.PACK_AB R147, R245, R246 ;  /* 0x000000f6f593723e */ /* 0x004fe600000010ff */
[----:B------:R1:W-:Y:S04]  /*f290*/  MUFU.EX2 R244, R138 ;  /* 0x0000008a00f47308 */ /* 0x0003e80000000800 */
[-C--:B---3--:R-:W-:Y:S03]  /*f2a0*/  HMMA.16816.F32.BF16 R4, R144, R152.reuse, R4 ;  /* 0x000000989004723c */ /* 0x088fe60000041804 */
[--C-:B-1----:R-:W-:Y:S04]  /*f2b0*/  FFMA.FTZ R138, R220, c[0x0][0x2d0], -R192.reuse ;  /* 0x0000b400dc8a7a23 */ /* 0x102fe800000108c0 */
[----:B------:R1:W2:Y:S02]  /*f2c0*/  MUFU.EX2 R242, R138 ;  /* 0x0000008a00f27308 */ /* 0x0002a40000000800 */
[--C-:B-1----:R-:W-:Y:S03]  /*f2d0*/  FFMA.FTZ R138, R222, c[0x0][0x2d0], -R192.reuse ;  /* 0x0000b400de8a7a23 */ /* 0x102fe600000108c0 */
[----:B--2---:R-:W-:Y:S05]  /*f2e0*/  F2FP.BF16.PACK_AB R148, R242, R244 ;  /* 0x000000f4f294723e */ /* 0x004fea00000010ff */
[----:B------:R1:W-:Y:S02]  /*f2f0*/  MUFU.EX2 R223, R138 ;  /* 0x0000008a00df7308 */ /* 0x0003e40000000800 */
[----:B-1----:R-:W-:Y:S01]  /*f300*/  FFMA.FTZ R138, R174, c[0x0][0x2d0], -R192 ;  /* 0x0000b400ae8a7a23 */ /* 0x002fe200000108c0 */
[----:B------:R-:W-:Y:S02]  /*f310*/  MOV R174, R165 ;  /* 0x000000a500ae7202 */ /* 0x000fe40000000f00 */
[----:B------:R-:W1:Y:S05]  /*f320*/  LDSM.16.MT88.4 R164, [R228+0x2880] ;  /* 0x00288000e4a4783b */ /* 0x000e6a0000004200 */
[----:B------:R2:W3:Y:S02]  /*f330*/  MUFU.EX2 R222, R138 ;  /* 0x0000008a00de7308 */ /* 0x0004e40000000800 */
[--C-:B--2---:R-:W-:Y:S01]  /*f340*/  FFMA.FTZ R138, R194, c[0x0][0x2d0], -R2.reuse ;  /* 0x0000b400c28a7a23 */ /* 0x104fe20000010802 */
[----:B---3--:R-:W-:Y:S07]  /*f350*/  F2FP.BF16.PACK_AB R150, R222, R223 ;  /* 0x000000dfde96723e */ /* 0x008fee00000010ff */
[----:B------:R2:W-:Y:S02]  /*f360*/  MUFU.EX2 R205, R138 ;  /* 0x0000008a00cd7308 */ /* 0x0005e40000000800 */
[--C-:B--2---:R-:W-:Y:S08]  /*f370*/  FFMA.FTZ R138, R193, c[0x0][0x2d0], -R2.reuse ;  /* 0x0000b400c18a7a23 */ /* 0x104ff00000010802 */
[----:B------:R2:W3:Y:S02]  /*f380*/  MUFU.EX2 R204, R138 ;  /* 0x0000008a00cc7308 */ /* 0x0004e40000000800 */
[--C-:B--2---:R-:W-:Y:S01]  /*f390*/  FFMA.FTZ R138, R195, c[0x0][0x2d0], -R2.reuse ;  /* 0x0000b400c38a7a23 */ /* 0x104fe20000010802 */
[----:B---3--:R-:W-:Y:S07]  /*f3a0*/  F2FP.BF16.PACK_AB R149, R204, R205 ;  /* 0x000000cdcc95723e */ /* 0x008fee00000010ff */
[----:B------:R2:W-:Y:S02]  /*f3b0*/  MUFU.EX2 R203, R138 ;  /* 0x0000008a00cb7308 */ /* 0x0005e40000000800 */
[----:B--2---:R-:W-:Y:S08]  /*f3c0*/  FFMA.FTZ R138, R215, c[0x0][0x2d0], -R2 ;  /* 0x0000b400d78a7a23 */ /* 0x004ff00000010802 */
[----:B------:R2:W3:Y:S02]  /*f3d0*/  MUFU.EX2 R202, R138 ;  /* 0x0000008a00ca7308 */ /* 0x0004e40000000800 */
[--C-:B--2---:R-:W-:Y:S01]  /*f3e0*/  FFMA.FTZ R138, R181, c[0x0][0x2d0], -R142.reuse ;  /* 0x0000b400b58a7a23 */ /* 0x104fe2000001088e */
[----:B------:R-:W-:Y:S02]  /*f3f0*/  MOV R181, R179 ;  /* 0x000000b300b57202 */ /* 0x000fe40000000f00 */
[----:B------:R-:W-:Y:S05]  /*f400*/  MOV R179, R219 ;  /* 0x000000db00b37202 */ /* 0x000fea0000000f00 */
[----:B------:R2:W-:Y:S01]  /*f410*/  MUFU.EX2 R221, R138 ;  /* 0x0000008a00dd7308 */ /* 0x0005e20000000800 */
[----:B---3--:R-:W-:Y:S07]  /*f420*/  F2FP.BF16.PACK_AB R151, R202, R203 ;  /* 0x000000cbca97723e */ /* 0x008fee00000010ff */
[C---:B------:R-:W-:Y:S08]  /*f430*/  HMMA.16816.F32.BF16 R8, R148.reuse, R152, R8 ;  /* 0x000000989408723c */ /* 0x040ff00000041808 */
[-C--:B------:R-:W-:Y:S08]  /*f440*/  HMMA.16816.F32.BF16 R12, R148, R154.reuse, R12 ;  /* 0x0000009a940c723c */ /* 0x080ff0000004180c */
[C---:B------:R-:W-:Y:S01]  /*f450*/  HMMA.16816.F32.BF16 R16, R144.reuse, R154, R16 ;  /* 0x0000009a9010723c */ /* 0x040fe20000041810 */
[----:B------:R-:W3:Y:S03]  /*f460*/  LDSM.16.MT88.4 R152, [R225+0x4080] ;  /* 0x00408000e198783b */ /* 0x000ee60000004200 */
[--C-:B--2---:R-:W-:Y:S01]  /*f470*/  FFMA.FTZ R138, R178, c[0x0][0x2d0], -R142.reuse ;  /* 0x0000b400b28a7a23 */ /* 0x104fe2000001088e */
[----:B------:R-:W-:Y:S01]  /*f480*/  MOV R178, R139 ;  /* 0x0000008b00b27202 */ /* 0x000fe20000000f00 */
[--C-:B------:R-:W-:Y:S02]  /*f490*/  FFMA.FTZ R139, R217, c[0x0][0x2d0], -R142.reuse ;  /* 0x0000b400d98b7a23 */ /* 0x100fe4000001088e */
[-C--:B------:R-:W-:Y:S01]  /*f4a0*/  HMMA.16816.F32.BF16 R20, R144, R160.reuse, R20 ;  /* 0x000000a09014723c */ /* 0x080fe20000041814 */
[----:B------:R2:W-:Y:S07]  /*f4b0*/  MUFU.EX2 R219, R138 ;  /* 0x0000008a00db7308 */ /* 0x0005ee0000000800 */
[C---:B------:R-:W-:Y:S03]  /*f4c0*/  HMMA.16816.F32.BF16 R24, R148.reuse, R160, R24 ;  /* 0x000000a09418723c */ /* 0x040fe60000041818 */
[----:B------:R4:W-:Y:S05]  /*f4d0*/  MUFU.EX2 R218, R139 ;  /* 0x0000008b00da7308 */ /* 0x0009ea0000000800 */
[-C--:B------:R-:W-:Y:S08]  /*f4e0*/  HMMA.16816.F32.BF16 R28, R148, R162.reuse, R28 ;  /* 0x000000a2941c723c */ /* 0x080ff0000004181c */
[C---:B------:R-:W-:Y:S01]  /*f4f0*/  HMMA.16816.F32.BF16 R32, R144.reuse, R162, R32 ;  /* 0x000000a29020723c */ /* 0x040fe20000041820 */
[----:B------:R-:W3:Y:S03]  /*f500*/  LDSM.16.MT88.4 R160, [R226+0x4080] ;  /* 0x00408000e2a0783b */ /* 0x000ee60000004200 */
[----:B--2---:R-:W-:Y:S04]  /*f510*/  FFMA.FTZ R138, R216, c[0x0][0x2d0], -R142 ;  /* 0x0000b400d88a7a23 */ /* 0x004fe8000001088e */
[-C--:B-1----:R-:W-:Y:S01]  /*f520*/  HMMA.16816.F32.BF16 R36, R144, R164.reuse, R36 ;  /* 0x000000a49024723c */ /* 0x082fe20000041824 */
[----:B------:R1:W2:Y:S03]  /*f530*/  MUFU.EX2 R220, R138 ;  /* 0x0000008a00dc7308 */ /* 0x0002a60000000800 */
[--C-:B----4-:R-:W-:Y:S01]  /*f540*/  FFMA.FTZ R139, R180, c[0x0][0x2d0], -R143.reuse ;  /* 0x0000b400b48b7a23 */ /* 0x110fe2000001088f */
[----:B------:R-:W-:Y:S03]  /*f550*/  MOV R180, R199 ;  /* 0x000000c700b47202 */ /* 0x000fe60000000f00 */
[C---:B------:R-:W-:Y:S03]  /*f560*/  HMMA.16816.F32.BF16 R40, R148.reuse, R164, R40 ;  /* 0x000000a49428723c */ /* 0x040fe60000041828 */
[----:B------:R-:W-:Y:S05]  /*f570*/  MUFU.EX2 R214, R139 ;  /* 0x0000008b00d67308 */ /* 0x000fea0000000800 */
[-C--:B------:R-:W-:Y:S05]  /*f580*/  HMMA.16816.F32.BF16 R44, R148, R166.reuse, R44 ;  /* 0x000000a6942c723c */ /* 0x080fea000004182c */
[----:B------:R4:W-:Y:S03]  /*f590*/  MUFU.EX2 R139, R140 ;  /* 0x0000008c008b7308 */ /* 0x0009e60000000800 */
[C---:B------:R-:W-:Y:S04]  /*f5a0*/  HMMA.16816.F32.BF16 R48, R144.reuse, R166, R48 ;  /* 0x000000a69030723c */ /* 0x040fe80000041830 */
[--C-:B-1----:R-:W-:Y:S01]  /*f5b0*/  FFMA.FTZ R138, R183, c[0x0][0x2d0], -R143.reuse ;  /* 0x0000b400b78a7a23 */ /* 0x102fe2000001088f */
[----:B------:R-:W-:Y:S02]  /*f5c0*/  MOV R183, R196 ;  /* 0x000000c400b77202 */ /* 0x000fe40000000f00 */
[----:B--2---:R-:W-:Y:S01]  /*f5d0*/  F2FP.BF16.PACK_AB R142, R218, R220 ;  /* 0x000000dcda8e723e */ /* 0x004fe200000010ff */
[-C--:B------:R-:W-:Y:S01]  /*f5e0*/  HMMA.16816.F32.BF16 R52, R144, R156.reuse, R52 ;  /* 0x0000009c9034723c */ /* 0x080fe20000041834 */
[----:B------:R1:W-:Y:S07]  /*f5f0*/  MUFU.EX2 R217, R138 ;  /* 0x0000008a00d97308 */ /* 0x0003ee0000000800 */
[C---:B------:R-:W-:Y:S04]  /*f600*/  HMMA.16816.F32.BF16 R56, R148.reuse, R156, R56 ;  /* 0x0000009c9438723c */ /* 0x040fe80000041838 */
[----:B----4-:R-:W-:Y:S04]  /*f610*/  F2FP.BF16.PACK_AB R140, R219, R221 ;  /* 0x000000dddb8c723e */ /* 0x010fe800000010ff */
[-C--:B------:R-:W-:Y:S08]  /*f620*/  HMMA.16816.F32.BF16 R60, R148, R158.reuse, R60 ;  /* 0x0000009e943c723c */ /* 0x080ff0000004183c */
[C---:B------:R-:W-:Y:S01]  /*f630*/  HMMA.16816.F32.BF16 R64, R144.reuse, R158, R64 ;  /* 0x0000009e9040723c */ /* 0x040fe20000041840 */
[----:B------:R-:W2:Y:S03]  /*f640*/  LDSM.16.MT88.4 R156, [R228+0x4080] ;  /* 0x00408000e49c783b */ /* 0x000ea60000004200 */
[--C-:B-1----:R-:W-:Y:S01]  /*f650*/  FFMA.FTZ R138, R182, c[0x0][0x2d0], -R143.reuse ;  /* 0x0000b400b68a7a23 */ /* 0x102fe2000001088f */
[----:B------:R-:W-:Y:S03]  /*f660*/  MOV R182, R198 ;  /* 0x000000c600b67202 */ /* 0x000fe60000000f00 */
[-C--:B---3--:R-:W-:Y:S01]  /*f670*/  HMMA.16816.F32.BF16 R68, R144, R152.reuse, R68 ;  /* 0x000000989044723c */ /* 0x088fe20000041844 */
[----:B------:R1:W-:Y:S07]  /*f680*/  MUFU.EX2 R215, R138 ;  /* 0x0000008a00d77308 */ /* 0x0003ee0000000800 */
[C---:B------:R-:W-:Y:S08]  /*f690*/  HMMA.16816.F32.BF16 R72, R148.reuse, R152, R72 ;  /* 0x000000989448723c */ /* 0x040ff00000041848 */
[-C--:B------:R-:W-:Y:S08]  /*f6a0*/  HMMA.16816.F32.BF16 R76, R148, R154.reuse, R76 ;  /* 0x0000009a944c723c */ /* 0x080ff0000004184c */
[C---:B------:R-:W-:Y:S01]  /*f6b0*/  HMMA.16816.F32.BF16 R80, R144.reuse, R154, R80 ;  /* 0x0000009a9050723c */ /* 0x040fe20000041850 */
[----:B------:R-:W3:Y:S03]  /*f6c0*/  LDSM.16.MT88.4 R152, [R227+0x4080] ;  /* 0x00408000e398783b */ /* 0x000ee60000004200 */
[----:B-1----:R-:W-:Y:S01]  /*f6d0*/  FFMA.FTZ R138, R181, c[0x0][0x2d0], -R143 ;  /* 0x0000b400b58a7a23 */ /* 0x002fe2000001088f */
[----:B------:R-:W-:Y:S03]  /*f6e0*/  MOV R181, R197 ;  /* 0x000000c500b57202 */ /* 0x000fe60000000f00 */
[-C--:B------:R-:W-:Y:S01]  /*f6f0*/  HMMA.16816.F32.BF16 R84, R144, R160.reuse, R84 ;  /* 0x000000a09054723c */ /* 0x080fe20000041854 */
[----:B------:R1:W4:Y:S01]  /*f700*/  MUFU.EX2 R216, R138 ;  /* 0x0000008a00d87308 */ /* 0x0003220000000800 */
[----:B------:R-:W-:Y:S06]  /*f710*/  LDSM.16.MT88.4 R196, [R227+0x3080] ;  /* 0x00308000e3c4783b */ /* 0x000fec0000004200 */
[C---:B------:R-:W-:Y:S08]  /*f720*/  HMMA.16816.F32.BF16 R88, R148.reuse, R160, R88 ;  /* 0x000000a09458723c */ /* 0x040ff00000041858 */
[-C--:B------:R-:W-:Y:S08]  /*f730*/  HMMA.16816.F32.BF16 R92, R148, R162.reuse, R92 ;  /* 0x000000a2945c723c */ /* 0x080ff0000004185c */
[C---:B------:R-:W-:Y:S01]  /*f740*/  HMMA.16816.F32.BF16 R96, R144.reuse, R162, R96 ;  /* 0x000000a29060723c */ /* 0x040fe20000041860 */
[----:B------:R-:W3:Y:S03]  /*f750*/  LDSM.16.MT88.4 R160, [R225+0x3080] ;  /* 0x00308000e1a0783b */ /* 0x000ee60000004200 */
[--C-:B-1----:R-:W-:Y:S01]  /*f760*/  FFMA.FTZ R138, R179, c[0x0][0x2d0], -R192.reuse ;  /* 0x0000b400b38a7a23 */ /* 0x102fe200000108c0 */
[----:B----4-:R-:W-:Y:S02]  /*f770*/  F2FP.BF16.PACK_AB R143, R214, R216 ;  /* 0x000000d8d68f723e */ /* 0x010fe400000010ff */
[----:B------:R-:W-:Y:S01]  /*f780*/  MOV R179, R201 ;  /* 0x000000c900b37202 */ /* 0x000fe20000000f00 */
[-C--:B--2---:R-:W-:Y:S01]  /*f790*/  HMMA.16816.F32.BF16 R100, R144, R156.reuse, R100 ;  /* 0x0000009c9064723c */ /* 0x084fe20000041864 */
[----:B------:R1:W-:Y:S07]  /*f7a0*/  MUFU.EX2 R209, R138 ;  /* 0x0000008a00d17308 */ /* 0x0003ee0000000800 */
[C---:B------:R-:W-:Y:S08]  /*f7b0*/  HMMA.16816.F32.BF16 R104, R148.reuse, R156, R104 ;  /* 0x0000009c9468723c */ /* 0x040ff00000041868 */
[-C--:B------:R-:W-:Y:S08]  /*f7c0*/  HMMA.16816.F32.BF16 R108, R148, R158.reuse, R108 ;  /* 0x0000009e946c723c */ /* 0x080ff0000004186c */
[C---:B------:R-:W-:Y:S04]  /*f7d0*/  HMMA.16816.F32.BF16 R112, R144.reuse, R158, R112 ;  /* 0x0000009e9070723c */ /* 0x040fe80000041870 */
[--C-:B-1----:R-:W-:Y:S01]  /*f7e0*/  FFMA.FTZ R138, R178, c[0x0][0x2d0], -R192.reuse ;  /* 0x0000b400b28a7a23 */ /* 0x102fe200000108c0 */
[----:B------:R-:W-:Y:S03]  /*f7f0*/  MOV R178, R172 ;  /* 0x000000ac00b27202 */ /* 0x000fe60000000f00 */
[-C--:B---3--:R-:W-:Y:S01]  /*f800*/  HMMA.16816.F32.BF16 R116, R144, R152.reuse, R116 ;  /* 0x000000989074723c */ /* 0x088fe20000041874 */
[----:B------:R1:W2:Y:S07]  /*f810*/  MUFU.EX2 R207, R138 ;  /* 0x0000008a00cf7308 */ /* 0x0002ae0000000800 */
[C---:B------:R-:W-:Y:S08]  /*f820*/  HMMA.16816.F32.BF16 R120, R148.reuse, R152, R120 ;  /* 0x000000989478723c */ /* 0x040ff00000041878 */
[-C--:B------:R-:W-:Y:S08]  /*f830*/  HMMA.16816.F32.BF16 R124, R148, R154.reuse, R124 ;  /* 0x0000009a947c723c */ /* 0x080ff0000004187c */
[----:B------:R-:W-:Y:S04]  /*f840*/  HMMA.16816.F32.BF16 R128, R144, R154, R128 ;  /* 0x0000009a9080723c */ /* 0x000fe80000041880 */
[--C-:B-1----:R-:W-:Y:S01]  /*f850*/  FFMA.FTZ R138, R177, c[0x0][0x2d0], -R192.reuse ;  /* 0x0000b400b18a7a23 */ /* 0x102fe200000108c0 */
[----:B------:R-:W-:Y:S03]  /*f860*/  MOV R177, R173 ;  /* 0x000000ad00b17202 */ /* 0x000fe60000000f00 */
[----:B------:R1:W-:Y:S04]  /*f870*/  MUFU.EX2 R208, R138 ;  /* 0x0000008a00d07308 */ /* 0x0003e80000000800 */
[----:B-1----:R-:W-:Y:S01]  /*f880*/  FFMA.FTZ R138, R176, c[0x0][0x2d0], -R192 ;  /* 0x0000b400b08a7a23 */ /* 0x002fe200000108c0 */
[----:B------:R-:W-:Y:S02]  /*f890*/  MOV R176, R174 ;  /* 0x000000ae00b07202 */ /* 0x000fe40000000f00 */
[----:B--2---:R-:W-:Y:S03]  /*f8a0*/  F2FP.BF16.PACK_AB R192, R207, R209 ;  /* 0x000000d1cfc0723e */ /* 0x004fe600000010ff */
        /* <DEDUP_REMOVED lines=29> */
[----:B------:R-:W-:Y:S02]  /*fa80*/  MOV R26, R168 ;  /* 0x000000a8001a7202 */ /* 0x000fe40000000f00 */
[-C--:B------:R-:W-:Y:S01]  /*fa90*/  HMMA.16816.F32.BF16 R168, R192, R174.reuse, R28 ;  /* 0x000000aec0a8723c */ /* 0x080fe2000004181c */
[----:B------:R-:W4:Y:S02]  /*faa0*/  LDL.LU R28, [R1+0x8] ;  /* 0x00000800011c7983 */ /* 0x000f240000300800 */
[----:B------:R-:W-:Y:S02]  /*fab0*/  MOV R20, R180 ;  /* 0x000000b400147202 */ /* 0x000fe40000000f00 */
[----:B------:R-:W4:Y:S02]  /*fac0*/  LDL.LU R30, [R1+0x10] ;  /* 0x00001000011e7983 */ /* 0x000f240000300800 */
[----:B------:R-:W-:Y:S01]  /*fad0*/  MOV R29, R178 ;  /* 0x000000b2001d7202 */ /* 0x000fe20000000f00 */
[C---:B------:R-:W-:Y:S01]  /*fae0*/  HMMA.16816.F32.BF16 R172, R140.reuse, R174, R32 ;  /* 0x000000ae8cac723c */ /* 0x040fe20000041820 */
[----:B------:R-:W4:Y:S04]  /*faf0*/  LDL.LU R31, [R1+0x14] ;  /* 0x00001400011f7983 */ /* 0x000f280000300800 */
[----:B------:R-:W4:Y:S02]  /*fb00*/  LDL.LU R34, [R1+0xc] ;  /* 0x00000c0001227983 */ /* 0x000f240000300800 */
[----:B------:R-:W-:Y:S02]  /*fb10*/  MOV R33, R177 ;  /* 0x000000b100217202 */ /* 0x000fe40000000f00 */
        /* <DEDUP_REMOVED lines=27> */
[----:B------:R-:W-:Y:S04]  /*fcd0*/  FFMA.FTZ R4, R0, R31, R210 ;  /* 0x0000001f00047223 */ /* 0x000fe800000100d2 */
[----:B------:R-:W-:Y:S02]  /*fce0*/  FADD.FTZ R0, R24, R133 ;  /* 0x0000008518007221 */ /* 0x000fe40000010000 */
[----:B------:R-:W-:Y:S02]  /*fcf0*/  FFMA.FTZ R134, R134, R34, R33 ;  /* 0x0000002286867223 */ /* 0x000fe40000010021 */
        /* <DEDUP_REMOVED lines=41> */
[----:B------:R-:W-:Y:S01]  /*ff90*/  FADD.FTZ R0, R201, R6 ;  /* 0x00000006c9007221 */ /* 0x000fe20000010000 */
[----:B------:R-:W-:Y:S01]  /*ffa0*/  STL [R1+0x8], R4 ;  /* 0x0000080401007387 */ /* 0x000fe20000100800 */
[----:B------:R-:W-:Y:S02]  /*ffb0*/  FADD.FTZ R2, R206, R2 ;  /* 0x00000002ce027221 */ /* 0x000fe40000010000 */
[----:B------:R-:W-:Y:S01]  /*ffc0*/  FADD.FTZ R0, R139, R0 ;  /* 0x000000008b007221 */ /* 0x000fe20000010000 */
[----:B------:R-:W-:Y:S02]  /*ffd0*/  MOV R139, R3 ;  /* 0x00000003008b7202 */ /* 0x000fe40000000f00 */
[----:B------:R1:W-:Y:S01]  /*ffe0*/  STL [R1+0x10], R2 ;  /* 0x0000100201007387 */ /* 0x0003e20000100800 */
[----:B------:R-:W-:Y:S01]  /*fff0*/  FADD.FTZ R0, R138, R0 ;  /* 0x000000008a007221 */ /* 0x000fe20000010000 */
[----:B------:R-:W-:Y:S04]  /*10000*/  MOV R138, R135 ;  /* 0x00000087008a7202 */ /* 0x000fe80000000f00 */
[----:B------:R2:W-:Y:S01]  /*10010*/  STL [R1+0x14], R0 ;  /* 0x0000140001007387 */ /* 0x0005e20000100800 */
[----:B-1----:R-:W-:Y:S01]  /*10020*/  MOV R2, R137 ;  /* 0x0000008900027202 */ /* 0x002fe20000000f00 */
[----:B------:R-:W-:-:S05]  /*10030*/  @P0 BRA `(.L_x_1048) ;  /* 0xffffc92000000947 */ /* 0x000fca000383ffff */
.L_x_1047:
[----:B------:R-:W-:-:S06]  /*10040*/  UISETP.GE.AND UP0, UPT, UR13, UR8, UPT ;  /* 0x000000080d00728c */ /* 0x000fcc000bf06270 */
[----:B------:R-:W-:-:S13]  /*10050*/  PLOP3.LUT P0, PT, PT, PT, UP0, 0x80, 0x0 ;  /* 0x000000000000781c */ /* 0x000fda0003f0f008 */
        /* <DEDUP_REMOVED lines=25> */
.L_x_1066:
[----:B-1----:R-:W3:Y:S01]  /*101f0*/  LDL.64 R2, [R1+0x20] ;  /* 0x0000200001027983 */ /* 0x002ee20000100a00 */
[----:B------:R-:W-:Y:S04]  /*10200*/  DEPBAR.LE SB0, 0x0 ;  /* 0x000080000000791a */ /* 0x000fe80000000000 */
[----:B------:R-:W-:Y:S01]  /*10210*/  USHF.R.S32.HI UR5, URZ, 0x1f, UR13 ;  /* 0x0000001f3f057899 */ /* 0x000fe2000801140d */
[----:B------:R-:W4:Y:S01]  /*10220*/  LDL.64 R12, [R1+0x18] ;  /* 0x00001800010c7983 */ /* 0x000f220000100a00 */
[----:B------:R-:W-:Y:S01]  /*10230*/  UIMAD UR4, UR25, UR13, URZ ;  /* 0x0000000d190472a4 */ /* 0x000fe2000f8e023f */
[----:B------:R-:W-:Y:S01]  /*10240*/  MOV R20, UR22 ;  /* 0x0000001600147c02 */ /* 0x000fe20008000f00 */
[----:B------:R-:W-:Y:S01]  /*10250*/  UISETP.GT.AND UP0, UPT, UR13, UR8, UPT ;  /* 0x000000080d00728c */ /* 0x000fe2000bf04270 */
[----:B------:R-:W-:Y:S01]  /*10260*/  MOV R21, UR23 ;  /* 0x0000001700157c02 */ /* 0x000fe20008000f00 */
[----:B------:R-:W-:Y:S01]  /*10270*/  UIMAD UR4, UR5, UR22, UR4 ;  /* 0x00000016050472a4 */ /* 0x000fe2000f8e0204 */
[----:B------:R-:W-:Y:S01]  /*10280*/  BAR.SYNC.DEFER_BLOCKING 0x0 ;  /* 0x0000000000007b1d */ /* 0x000fe20000010000 */
[----:B------:R-:W-:Y:S06]  /*10290*/  UISETP.NE.AND UP1, UPT, UR17, URZ, UPT ;  /* 0x0000003f1100728c */ /* 0x000fec000bf25270 */
[----:B------:R-:W-:Y:S01]  /*102a0*/  PLOP3.LUT P2, PT, PT, PT, UP1, 0x80, 0x0 ;  /* 0x000000000000781c */ /* 0x000fe20003f4f018 */
[----:B------:R-:W-:Y:S04]  /*102b0*/  @UP0 UIADD3 UR27, UR13, -0x1, URZ ;  /* 0xffffffff0d1b0890 */ /* 0x000fe8000fffe03f */
[----:B------:R-:W-:Y:S01]  /*102c0*/  @UP0 USHF.R.S32.HI UR26, URZ, 0x1f, UR27 ;  /* 0x0000001f3f1a0899 */ /* 0x000fe2000801141b */
        /* <DEDUP_REMOVED lines=15> */
[C---:B---3--:R-:W-:Y:S05]  /*103c0*/  IMAD.WIDE.U32 R2, R20.reuse, UR13, R2 ;  /* 0x0000000d14027c25 */ /* 0x048fea000f8e0002 */
[----:B------:R-:W-:Y:S01]  /*103d0*/  IADD3 R0, R3, UR4, RZ ;  /* 0x0000000403007c10 */ /* 0x000fe2000fffe0ff */
[----:B----4-:R-:W-:Y:S01]  /*103e0*/  IMAD.WIDE.U32 R20, R20, UR13, R12 ;  /* 0x0000000d14147c25 */ /* 0x010fe2000f8e000c */
[C---:B------:R-:W-:Y:S01]  /*103f0*/  LEA R24, P1, R2.reuse, c[0x0][0x1f8], 0x1 ;  /* 0x00007e0002187a11 */ /* 0x040fe200078208ff */
[-C--:B------:R-:W-:Y:S03]  /*10400*/  HMMA.16816.F32.BF16 R12, R44, R18.reuse, RZ ;  /* 0x000000122c0c723c */ /* 0x080fe600000418ff */
[----:B------:R-:W-:Y:S02]  /*10410*/  LEA.HI.X R25, R2, c[0x0][0x1fc], R0, 0x1, P1 ;  /* 0x00007f0002197a11 */ /* 0x000fe400008f0c00 */
[----:B------:R-:W-:Y:S01]  /*10420*/  IADD3 R3, R21, UR4, RZ ;  /* 0x0000000415037c10 */ /* 0x000fe2000fffe0ff */
[----:B------:R-:W-:Y:S01]  /*10430*/  ULDC.64 UR4, c[0x0][0x1e0] ;  /* 0x0000780000047ab9 */ /* 0x000fe20000000a00 */
[C---:B------:R-:W-:Y:S01]  /*10440*/  LEA R28, P0, R20.reuse, c[0x0][0x1f8], 0x1 ;  /* 0x00007e00141c7a11 */ /* 0x040fe200078008ff */
[C---:B------:R-:W-:Y:S01]  /*10450*/  HMMA.16816.F32.BF16 R16, R48.reuse, R18, RZ ;  /* 0x000000123010723c */ /* 0x040fe200000418ff */
[----:B------:R-:W-:Y:S01]  /*10460*/  @!PT LDS RZ, [RZ] ;  /* 0x00000000fffff984 */ /* 0x000fe20000000800 */
[----:B------:R-:W-:Y:S01]  /*10470*/  @!PT LDS RZ, [RZ] ;  /* 0x00000000fffff984 */ /* 0x000fe20000000800 */
[----:B------:R-:W-:Y:S01]  /*10480*/  @!PT LDS RZ, [RZ] ;  /* 0x00000000fffff984 */ /* 0x000fe20000000800 */
[----:B------:R3:W-:Y:S03]  /*10490*/  LDGSTS.E.BYPASS.LTC128B.128 [R243+0x2080], [R24.64], !P4 ;  /* 0x0208000018f37fae */ /* 0x0007e6000e101d54 */
[----:B------:R-:W-:Y:S01]  /*104a0*/  LEA.HI.X R29, R20, c[0x0][0x1fc], R3, 0x1, P0 ;  /* 0x00007f00141d7a11 */ /* 0x000fe200000f0c03 */
[----:B------:R-:W-:Y:S01]  /*104b0*/  @UP0 UIMAD.WIDE.U32 UR28, UR27, UR4, URZ ;  /* 0x000000041b1c02a5 */ /* 0x000fe2000f8e003f */
[----:B------:R-:W-:Y:S01]  /*104c0*/  IADD3 R2, P0, R24, UR12, RZ ;  /* 0x0000000c18027c10 */ /* 0x000fe2000ff1e0ff */
[----:B------:R-:W-:Y:S01]  /*104d0*/  @UP0 UIMAD UR26, UR26, UR4, URZ ;  /* 0x000000041a1a02a4 */ /* 0x000fe2000f8e023f */
[-C--:B------:R-:W-:Y:S01]  /*104e0*/  HMMA.16816.F32.BF16 R20, R48, R32.reuse, RZ ;  /* 0x000000203014723c */ /* 0x080fe200000418ff */
[----:B------:R4:W-:Y:S02]  /*104f0*/  LDGSTS.E.BYPASS.LTC128B.128 [R243+0x3880], [R28.64], !P3 ;  /* 0x038800001cf37fae */ /* 0x0009e4000d901d54 */
[----:B------:R-:W-:Y:S01]  /*10500*/  @UP0 UIMAD UR26, UR27, UR5, UR26 ;  /* 0x000000051b1a02a4 */ /* 0x000fe2000f8e021a */
[----:B------:R-:W-:Y:S02]  /*10510*/  IADD3.X R3, R25, UR11, RZ, P0, !PT ;  /* 0x0000000b19037c10 */ /* 0x000fe400087fe4ff */
[C---:B------:R-:W-:Y:S01]  /*10520*/  IADD3 R38, P1, R2.reuse, UR12, RZ ;  /* 0x0000000c02267c10 */ /* 0x040fe2000ff3e0ff */
[----:B------:R-:W-:Y:S01]  /*10530*/  @UP0 UIADD3 UR4, UR29, UR26, URZ ;  /* 0x0000001a1d040290 */ /* 0x000fe2000fffe03f */
[----:B------:R-:W-:Y:S01]  /*10540*/  IADD3 R36, P0, R2, UR19, RZ ;  /* 0x0000001302247c10 */ /* 0x000fe2000ff1e0ff */
[----:B------:R2:W-:Y:S01]  /*10550*/  LDGSTS.E.BYPASS.LTC128B.128 [R243+0x2880], [R2.64], !P4 ;  /* 0x0288000002f37fae */ /* 0x0005e2000e101d54 */
[----:B------:R-:W-:Y:S02]  /*10560*/  UIMAD UR29, UR13, -0x30, URZ ;  /* 0xffffffd00d1d78a4 */ /* 0x000fe4000f8e023f */
[C---:B------:R-:W-:Y:S01]  /*10570*/  IADD3.X R39, R3.reuse, UR11, RZ, P1, !PT ;  /* 0x0000000b03277c10 */ /* 0x040fe20008ffe4ff */
[----:B------:R-:W-:Y:S01]  /*10580*/  @UP0 UIMAD UR4, UR4, 0x30, URZ ;  /* 0x00000030040408a4 */ /* 0x000fe2000f8e023f */
[----:B------:R-:W-:Y:S02]  /*10590*/  IADD3.X R37, R3, UR24, RZ, P0, !PT ;  /* 0x0000001803257c10 */ /* 0x000fe400087fe4ff */
[----:B------:R-:W-:Y:S01]  /*105a0*/  PLOP3.LUT P1, PT, PT, PT, UP0, 0x80, 0x0 ;  /* 0x000000000000781c */ /* 0x000fe20003f2f008 */
[----:B------:R2:W-:Y:S01]  /*105b0*/  LDGSTS.E.BYPASS.LTC128B.128 [R243+0x4080], [R2.64+0x80], !P3 ;  /* 0x0408008002f37fae */ /* 0x0005e2000d901d54 */
[----:B------:R-:W-:Y:S01]  /*105c0*/  PLOP3.LUT P0, PT, PT, PT, UP1, 0x80, 0x0 ;  /* 0x000000000000781c */ /* 0x000fe20003f0f018 */
[----:B------:R-:W-:Y:S01]  /*105d0*/  UISETP.NE.AND UP0, UPT, UR16, URZ, UPT ;  /* 0x0000003f1000728c */ /* 0x000fe2000bf05270 */
[C---:B---3--:R-:W-:Y:S01]  /*105e0*/  HMMA.16816.F32.BF16 R24, R44.reuse, R32, RZ ;  /* 0x000000202c18723c */ /* 0x048fe200000418ff */
[----:B------:R-:W-:Y:S04]  /*105f0*/  MOV R0, UR28 ;  /* 0x0000001c00007c02 */ /* 0x000fe80008000f00 */
[----:B------:R3:W-:Y:S03]  /*10600*/  LDGSTS.E.BYPASS.LTC128B.128 [R243+0x3080], [R38.64], !P4 ;  /* 0x0308000026f37fae */ /* 0x0007e6000e101d54 */
[-C--:B----4-:R-:W-:Y:S05]  /*10610*/  HMMA.16816.F32.BF16 R28, R44, R34.reuse, RZ ;  /* 0x000000222c1c723c */ /* 0x090fea00000418ff */
[----:B------:R3:W-:Y:S03]  /*10620*/  LDGSTS.E.BYPASS.LTC128B.128 [R243+0x4880], [R36.64], !P3 ;  /* 0x0488000024f37fae */ /* 0x0007e6000d901d54 */
[C---:B------:R-:W-:Y:S05]  /*10630*/  HMMA.16816.F32.BF16 R32, R48.reuse, R34, RZ ;  /* 0x000000223020723c */ /* 0x040fea00000418ff */
[----:B------:R-:W-:Y:S08]  /*10640*/  LDSM.16.M88.4 R212, [R232+0x8080] ;  /* 0x00808000e8d4783b */ /* 0x000ff00000000200 */
[----:B------:R-:W0:Y:S08]  /*10650*/  LDGDEPBAR ;  /* 0x00000000000079af */ /* 0x000e300000000000 */
[----:B------:R-:W4:Y:S01]  /*10660*/  LDSM.16.M88.4 R216, [R230+0x5080] ;  /* 0x00508000e6d8783b */ /* 0x000f220000000200 */
[-C--:B---3--:R-:W-:Y:S07]  /*10670*/  HMMA.16816.F32.BF16 R36, R48, R140.reuse, RZ ;  /* 0x0000008c3024723c */ /* 0x088fee00000418ff */
[----:B------:R-:W3:Y:S01]  /*10680*/  LDSM.16.M88.4 R220, [R232+0xa080] ;  /* 0x00a08000e8dc783b */ /* 0x000ee20000000200 */
[C---:B------:R-:W-:Y:S08]  /*10690*/  HMMA.16816.F32.BF16 R40, R44.reuse, R140, RZ ;  /* 0x0000008c2c28723c */ /* 0x040ff000000418ff */
[-C--:B------:R-:W-:Y:S08]  /*106a0*/  HMMA.16816.F32.BF16 R44, R44, R142.reuse, RZ ;  /* 0x0000008e2c2c723c */ /* 0x080ff000000418ff */
[----:B------:R-:W-:Y:S01]  /*106b0*/  HMMA.16816.F32.BF16 R48, R48, R142, RZ ;  /* 0x0000008e3030723c */ /* 0x000fe200000418ff */
[----:B------:R-:W3:Y:S07]  /*106c0*/  LDSM.16.M88.4 R140, [R230+0x5880] ;  /* 0x00588000e68c783b */ /* 0x000eee0000000200 */
[-C--:B-1----:R-:W-:Y:S05]  /*106d0*/  HMMA.16816.F32.BF16 R4, R192, R196.reuse, R4 ;  /* 0x000000c4c004723c */ /* 0x082fea0000041804 */
[----:B--2---:R-:W-:Y:S02]  /*106e0*/  @P1 MOV R3, R247 ;  /* 0x000000f700031202 */ /* 0x004fe40000000f00 */
[----:B------:R-:W-:Y:S01]  /*106f0*/  @P1 MOV R2, R244 ;  /* 0x000000f400021202 */ /* 0x000fe20000000f00 */
[C---:B------:R-:W-:Y:S04]  /*10700*/  HMMA.16816.F32.BF16 R8, R200.reuse, R196, R8 ;  /* 0x000000c4c808723c */ /* 0x040fe80000041808 */
[----:B------:R-:W-:Y:S04]  /*10710*/  @P1 IMAD.WIDE.U32 R2, R0, 0x30, R2 ;  /* 0x0000003000021825 */ /* 0x000fe800078e0002 */
[-C--:B------:R-:W-:Y:S04]  /*10720*/  HMMA.16816.F32.BF16 R12, R200, R198.reuse, R12 ;  /* 0x000000c6c80c723c */ /* 0x080fe8000004180c */
[----:B------:R-:W-:Y:S01]  /*10730*/  @P2 IMAD.HI.U32 R0, R242, c[0x0][0x2c8], RZ ;  /* 0x0000b200f2002a27 */ /* 0x000fe200078e00ff */
[----:B------:R-:W-:Y:S03]  /*10740*/  @P1 IADD3 R3, R3, UR4, RZ ;  /* 0x0000000403031c10 */ /* 0x000fe6000fffe0ff */
[C---:B------:R-:W-:Y:S01]  /*10750*/  HMMA.16816.F32.BF16 R16, R192.reuse, R198, R16 ;  /* 0x000000c6c010723c */ /* 0x040fe20000041810 */
[----:B------:R-:W1:Y:S03]  /*10760*/  LDSM.16.M88.4 R196, [R230+0x6080] ;  /* 0x00608000e6c4783b */ /* 0x000e660000000200 */
[----:B------:R-:W-:Y:S04]  /*10770*/  @P1 SHF.L.U64.HI R3, R2, 0x1, R3 ;  /* 0x0000000102031819 */ /* 0x000fe80000010203 */
        /* <DEDUP_REMOVED lines=11> */
[-C--:B----4-:R-:W-:Y:S01]  /*10830*/  HMMA.16816.F32.BF16 R4, R212, R216.reuse, R4 ;  /* 0x000000d8d404723c */ /* 0x090fe20000041804 */
[----:B------:R-:W4:Y:S07]  /*10840*/  LDSM.16.M88.4 R208, [R229+0x800] ;  /* 0x00080000e5d0783b */ /* 0x000f2e0000000200 */
        /* <DEDUP_REMOVED lines=15> */
[-C--:B--2---:R-:W-:Y:S01]  /*10940*/  HMMA.16816.F32.BF16 R4, R192, R200.reuse, R4 ;  /* 0x000000c8c004723c */ /* 0x084fe20000041804 */
[----:B------:R-:W2:Y:S07]  /*10950*/  LDSM.16.M88.4 R212, [R231+0xe080] ;  /* 0x00e08000e7d4783b */ /* 0x000eae0000000200 */
        /* <DEDUP_REMOVED lines=8> */
[----:B------:R-:W-:Y:S07]  /*109e0*/  LDSM.16.M88.4 R208, [R239] ;  /* 0x00000000efd0783b */ /* 0x000fee0000000200 */
[-C--:B---3--:R-:W-:Y:S08]  /*109f0*/  HMMA.16816.F32.BF16 R36, R192, R216.reuse, R36 ;  /* 0x000000d8c024723c */ /* 0x088ff00000041824 */
[C---:B------:R-:W-:Y:S08]  /*10a00*/  HMMA.16816.F32.BF16 R40, R204.reuse, R216, R40 ;  /* 0x000000d8cc28723c */ /* 0x040ff00000041828 */
[-C--:B------:R-:W-:Y:S01]  /*10a10*/  HMMA.16816.F32.BF16 R44, R204, R218.reuse, R44 ;  /* 0x000000dacc2c723c */ /* 0x080fe2000004182c */
[----:B------:R-:W3:Y:S07]  /*10a20*/  LDSM.16.M88.4 R204, [R224+0x7880] ;  /* 0x00788000e0cc783b */ /* 0x000eee0000000200 */
[----:B------:R-:W-:Y:S01]  /*10a30*/  HMMA.16816.F32.BF16 R48, R192, R218, R48 ;  /* 0x000000dac030723c */ /* 0x000fe20000041830 */
[----:B------:R-:W4:Y:S07]  /*10a40*/  LDSM.16.M88.4 R192, [R233+0xc080] ;  /* 0x00c08000e9c0783b */ /* 0x000f2e0000000200 */
[-C--:B-1----:R-:W-:Y:S01]  /*10a50*/  HMMA.16816.F32.BF16 R4, R140, R196.reuse, R4 ;  /* 0x000000c48c04723c */ /* 0x082fe20000041804 */
[----:B------:R-:W1:Y:S07]  /*10a60*/  LDSM.16.M88.4 R216, [R233+0xe080] ;  /* 0x00e08000e9d8783b */ /* 0x000e6e0000000200 */
[C---:B--2---:R-:W-:Y:S08]  /*10a70*/  HMMA.16816.F32.BF16 R8, R212.reuse, R196, R8 ;  /* 0x000000c4d408723c */ /* 0x044ff00000041808 */
        /* <DEDUP_REMOVED lines=13> */
[----:B------:R-:W3:Y:S07]  /*10b50*/  LDSM.16.M88.4 R140, [R232+0xc080] ;  /* 0x00c08000e88c783b */ /* 0x000eee0000000200 */
        /* <DEDUP_REMOVED lines=14> */
[----:B------:R-:W2:Y:S07]  /*10c40*/  LDSM.16.M88.4 R216, [R234+0xc080] ;  /* 0x00c08000ead8783b */ /* 0x000eae0000000200 */
[----:B------:R-:W-:Y:S01]  /*10c50*/  HMMA.16816.F32.BF16 R48, R192, R198, R48 ;  /* 0x000000c6c030723c */ /* 0x000fe20000041830 */
[----:B------:R-:W2:Y:S07]  /*10c60*/  LDSM.16.M88.4 R192, [R236+0xe080] ;  /* 0x00e08000ecc0783b */ /* 0x000eae0000000200 */
[-C--:B---3--:R-:W-:Y:S08]  /*10c70*/  HMMA.16816.F32.BF16 R4, R140, R200.reuse, R4 ;  /* 0x000000c88c04723c */ /* 0x088ff00000041804 */
        /* <DEDUP_REMOVED lines=11> */
[-C--:B--2---:R-:W-:Y:S08]  /*10d30*/  HMMA.16816.F32.BF16 R4, R216, R220.reuse, R4 ;  /* 0x000000dcd804723c */ /* 0x084ff00000041804 */
        /* <DEDUP_REMOVED lines=21> */
[----:B------:R-:W1:Y:S10]  /*10e90*/  MUFU.TANH R206, R6 ;  /* 0x0000000600ce7308 */ /* 0x000e740000002400 */
[----:B------:R1:W1:Y:S01]  /*10ea0*/  MUFU.TANH R204, R7 ;  /* 0x0000000700cc7308 */ /* 0x0002620000002400 */
[----:B---3--:R-:W3:Y:S09]  /*10eb0*/  LDL R13, [R1+0x4] ;  /* 0x00000400010d7983 */ /* 0x008ef20000100800 */
        /* <DEDUP_REMOVED lines=13> */
[----:B------:R1:W1:Y:S01]  /*10f90*/  MUFU.TANH R142, R16 ;  /* 0x00000010008e7308 */ /* 0x0002620000002400 */
[----:B------:R-:W-:Y:S01]  /*10fa0*/  MOV R4, R242 ;  /* 0x000000f200047202 */ /* 0x000fe20000000f00 */
[-C--:B------:R-:W-:Y:S04]  /*10fb0*/  HMMA.16816.F32.BF16 R28, R192, R6.reuse, R28 ;  /* 0x00000006c01c723c */ /* 0x080fe8000004181c */
[----:B------:R-:W-:Y:S04]  /*10fc0*/  @P0 SHF.R.U32.HI R4, RZ, c[0x0][0x2cc], R0 ;  /* 0x0000b300ff040a19 */ /* 0x000fe80000011600 */
[----:B------:R-:W2:Y:S01]  /*10fd0*/  MUFU.TANH R197, R19 ;  /* 0x0000001300c57308 */ /* 0x000ea20000002400 */
[----:B------:R-:W-:Y:S01]  /*10fe0*/  MOV R0, UR29 ;  /* 0x0000001d00007c02 */ /* 0x000fe20008000f00 */
[C---:B------:R-:W-:Y:S04]  /*10ff0*/  HMMA.16816.F32.BF16 R32, R216.reuse, R6, R32 ;  /* 0x00000006d820723c */ /* 0x040fe80000041820 */
[----:B------:R-:W-:Y:S02]  /*11000*/  FMUL.FTZ R20, R20, c[0x0][0x320] ;  /* 0x0000c80014147a20 */ /* 0x000fe40000410000 */
[----:B------:R-:W-:Y:S02]  /*11010*/  FMUL.FTZ R21, R21, c[0x0][0x320] ;  /* 0x0000c80015157a20 */ /* 0x000fe40000410000 */
[----:B------:R-:W2:Y:S01]  /*11020*/  MUFU.TANH R196, R18 ;  /* 0x0000001200c47308 */ /* 0x000ea20000002400 */
[----:B------:R-:W-:Y:S03]  /*11030*/  @P1 SHF.L.U32 R6, R2, 0x1, RZ ;  /* 0x0000000102061819 */ /* 0x000fe600000006ff */
[----:B------:R-:W-:Y:S01]  /*11040*/  FMUL.FTZ R22, R22, c[0x0][0x320] ;  /* 0x0000c80016167a20 */ /* 0x000fe20000410000 */
[-C--:B-1----:R-:W-:Y:S03]  /*11050*/  HMMA.16816.F32.BF16 R36, R216, R8.reuse, R36 ;  /* 0x00000008d824723c */ /* 0x082fe60000041824 */
[----:B------:R-:W-:Y:S02]  /*11060*/  FMUL.FTZ R23, R23, c[0x0][0x320] ;  /* 0x0000c80017177a20 */ /* 0x000fe40000410000 */
[----:B------:R-:W-:Y:S01]  /*11070*/  FMUL.FTZ R24, R24, c[0x0][0x320] ;  /* 0x0000c80018187a20 */ /* 0x000fe20000410000 */
[----:B------:R1:W1:Y:S01]  /*11080*/  MUFU.TANH R135, R20 ;  /* 0x0000001400877308 */ /* 0x0002620000002400 */
[----:B------:R-:W-:Y:S01]  /*11090*/  FMUL.FTZ R25, R25, c[0x0][0x320] ;  /* 0x0000c80019197a20 */ /* 0x000fe20000410000 */
[C---:B------:R-:W-:Y:S04]  /*110a0*/  HMMA.16816.F32.BF16 R40, R192.reuse, R8, R40 ;  /* 0x00000008c028723c */ /* 0x040fe80000041828 */
[----:B------:R-:W-:Y:S02]  /*110b0*/  FMUL.FTZ R26, R26, c[0x0][0x320] ;  /* 0x0000c8001a1a7a20 */ /* 0x000fe40000410000 */
[----:B------:R-:W-:Y:S01]  /*110c0*/  FMUL.FTZ R27, R27, c[0x0][0x320] ;  /* 0x0000c8001b1b7a20 */ /* 0x000fe20000410000 */
[C---:B------:R-:W-:Y:S01]  /*110d0*/  @P1 IADD3 R8, P5, R6.reuse, 0x80, RZ ;  /* 0x0000008006081810 */ /* 0x040fe20007fbe0ff */
[----:B------:R-:W1:Y:S01]  /*110e0*/  MUFU.TANH R133, R21 ;  /* 0x0000001500857308 */ /* 0x000e620000002400 */
[----:B------:R-:W-:Y:S01]  /*110f0*/  @P1 IADD3 R6, P6, R6, c[0x0][0x1c8], RZ ;  /* 0x0000720006061a10 */ /* 0x000fe20007fde0ff */
[-C--:B------:R-:W-:Y:S03]  /*11100*/  HMMA.16816.F32.BF16 R44, R192, R10.reuse, R44 ;  /* 0x0000000ac02c723c */ /* 0x080fe6000004182c */
[----:B------:R-:W-:Y:S01]  /*11110*/  @P1 IADD3.X R7, R3, c[0x0][0x1cc], RZ, P6, !PT ;  /* 0x0000730003071a10 */ /* 0x000fe200037fe4ff */
[----:B------:R-:W-:Y:S01]  /*11120*/  FMUL.FTZ R28, R28, c[0x0][0x320] ;  /* 0x0000c8001c1c7a20 */ /* 0x000fe20000410000 */
[----:B------:R-:W-:Y:S01]  /*11130*/  @P1 IADD3 R8, P2, R8, c[0x0][0x1c8], RZ ;  /* 0x0000720008081a10 */ /* 0x000fe20007f5e0ff */
[----:B------:R-:W-:Y:S01]  /*11140*/  FMUL.FTZ R29, R29, c[0x0][0x320] ;  /* 0x0000c8001d1d7a20 */ /* 0x000fe20000410000 */
[----:B------:R-:W-:Y:S01]  /*11150*/  @P1 IADD3 R2, P0, R6, UR7, RZ ;  /* 0x0000000706021c10 */ /* 0x000fe2000ff1e0ff */
[----:B------:R2:W2:Y:S01]  /*11160*/  MUFU.TANH R141, R22 ;  /* 0x00000016008d7308 */ /* 0x0004a20000002400 */
[----:B------:R-:W-:Y:S01]  /*11170*/  @!PT LDS RZ, [RZ] ;  /* 0x00000000fffff984 */ /* 0x000fe20000000800 */
[----:B------:R-:W-:Y:S01]  /*11180*/  @!PT LDS RZ, [RZ] ;  /* 0x00000000fffff984 */ /* 0x000fe20000000800 */
[----:B------:R-:W-:Y:S01]  /*11190*/  @!PT LDS RZ, [RZ] ;  /* 0x00000000fffff984 */ /* 0x000fe20000000800 */
[----:B------:R4:W-:Y:S01]  /*111a0*/  @P1 LDGSTS.E.BYPASS.LTC128B.128 [R243+0x5080], [R6.64], !P4 ;  /* 0x0508000006f31fae */ /* 0x0009e2000e101d54 */
[----:B------:R-:W-:Y:S04]  /*111b0*/  HMMA.16816.F32.BF16 R48, R216, R10, R48 ;  /* 0x0000000ad830723c */ /* 0x000fe80000041830 */
[----:B------:R-:W-:Y:S01]  /*111c0*/  @P1 IADD3.X R9, RZ, c[0x0][0x1cc], R3, P2, P5 ;  /* 0x00007300ff091a10 */ /* 0x000fe200017ea403 */
[----:B------:R-:W-:Y:S01]  /*111d0*/  FMUL.FTZ R16, R17, c[0x0][0x320] ;  /* 0x0000c80011107a20 */ /* 0x000fe20000410000 */
[----:B------:R-:W-:Y:S01]  /*111e0*/  @P1 IADD3.X R3, R7, UR6, RZ, P0, !PT ;  /* 0x0000000607031c10 */ /* 0x000fe200087fe4ff */
[----:B------:R-:W-:Y:S01]  /*111f0*/  FMUL.FTZ R30, R30, c[0x0][0x320] ;  /* 0x0000c8001e1e7a20 */ /* 0x000fe20000410000 */
[----:B------:R4:W3:Y:S01]  /*11200*/  MUFU.TANH R140, R23 ;  /* 0x00000017008c7308 */ /* 0x0008e20000002400 */
[----:B------:R4:W-:Y:S03]  /*11210*/  @P1 LDGSTS.E.BYPASS.LTC128B.128 [R243+0x6880], [R8.64], !P3 ;  /* 0x0688000008f31fae */ /* 0x0009e6000d901d54 */
[----:B------:R-:W-:Y:S02]  /*11220*/  FMUL.FTZ R31, R31, c[0x0][0x320] ;  /* 0x0000c8001f1f7a20 */ /* 0x000fe40000410000 */
[----:B-1----:R-:W-:Y:S02]  /*11230*/  FMUL.FTZ R20, R33, c[0x0][0x320] ;  /* 0x0000c80021147a20 */ /* 0x002fe40000410000 */
[----:B------:R-:W-:Y:S01]  /*11240*/  FMUL.FTZ R15, R36, c[0x0][0x320] ;  /* 0x0000c800240f7a20 */ /* 0x000fe20000410000 */
[----:B------:R1:W-:Y:S01]  /*11250*/  @P1 LDGSTS.E.BYPASS.LTC128B.128 [R243+0x5880], [R2.64], !P4 ;  /* 0x0588000002f31fae */ /* 0x0003e2000e101d54 */
[----:B------:R1:W1:Y:S01]  /*11260*/  MUFU.TANH R198, R24 ;  /* 0x0000001800c67308 */ /* 0x0002620000002400 */
[----:B------:R-:W-:Y:S02]  /*11270*/  FMUL.FTZ R12, R37, c[0x0][0x320] ;  /* 0x0000c800250c7a20 */ /* 0x000fe40000410000 */
[----:B------:R-:W-:Y:S02]  /*11280*/  FMUL.FTZ R42, R42, c[0x0][0x320] ;  /* 0x0000c8002a2a7a20 */ /* 0x000fe40000410000 */
[----:B--2---:R-:W-:Y:S02]  /*11290*/  FMUL.FTZ R22, R39, c[0x0][0x320] ;  /* 0x0000c80027167a20 */ /* 0x004fe40000410000 */
[----:B------:R2:W-:Y:S01]  /*112a0*/  @P1 LDGSTS.E.BYPASS.LTC128B.128 [R243+0x7080], [R2.64+0x80], !P3 ;  /* 0x0708008002f31fae */ /* 0x0005e2000d901d54 */
[----:B----4-:R-:W-:Y:S01]  /*112b0*/  @P1 IADD3 R6, P0, R2, UR18, RZ ;  /* 0x0000001202061c10 */ /* 0x010fe2000ff1e0ff */
[----:B------:R-:W-:Y:S01]  /*112c0*/  FMUL.FTZ R43, R43, c[0x0][0x320] ;  /* 0x0000c8002b2b7a20 */ /* 0x000fe20000410000 */
[----:B------:R4:W2:Y:S01]  /*112d0*/  MUFU.TANH R143, R25 ;  /* 0x00000019008f7308 */ /* 0x0008a20000002400 */
[----:B------:R-:W-:Y:S01]  /*112e0*/  FMUL.FTZ R21, R45, c[0x0][0x320] ;  /* 0x0000c8002d157a20 */ /* 0x000fe20000410000 */
[----:B------:R-:W-:Y:S01]  /*112f0*/  @P1 IADD3.X R7, R3, UR10, RZ, P0, !PT ;  /* 0x0000000a03071c10 */ /* 0x000fe200087fe4ff */
[----:B------:R-:W-:Y:S01]  /*11300*/  FMUL.FTZ R46, R46, c[0x0][0x320] ;  /* 0x0000c8002e2e7a20 */ /* 0x000fe20000410000 */
[----:B------:R-:W-:Y:S01]  /*11310*/  PLOP3.LUT P0, PT, PT, PT, UP0, 0x40, 0x0 ;  /* 0x000000000000781c */ /* 0x000fe20003f0e808 */
[----:B------:R-:W-:Y:S02]  /*11320*/  FMUL.FTZ R23, R44, c[0x0][0x320] ;  /* 0x0000c8002c177a20 */ /* 0x000fe40000410000 */
[----:B------:R-:W-:Y:S01]  /*11330*/  FMUL.FTZ R47, R47, c[0x0][0x320] ;  /* 0x0000c8002f2f7a20 */ /* 0x000fe20000410000 */
[----:B------:R-:W-:Y:S01]  /*11340*/  @P1 IADD3 R8, P2, R2, UR7, RZ ;  /* 0x0000000702081c10 */ /* 0x000fe2000ff5e0ff */
[----:B------:R-:W-:Y:S01]  /*11350*/  FMUL.FTZ R11, R48, c[0x0][0x320] ;  /* 0x0000c800300b7a20 */ /* 0x000fe20000410000 */
[----:B------:R2:W2:Y:S01]  /*11360*/  MUFU.TANH R215, R26 ;  /* 0x0000001a00d77308 */ /* 0x0004a20000002400 */
[----:B------:R-:W-:Y:S01]  /*11370*/  FMUL.FTZ R10, R49, c[0x0][0x320] ;  /* 0x0000c800310a7a20 */ /* 0x000fe20000410000 */
[----:B------:R-:W-:Y:S01]  /*11380*/  @P1 IADD3.X R9, R3, UR6, RZ, P2, !PT ;  /* 0x0000000603091c10 */ /* 0x000fe200097fe4ff */
[----:B------:R-:W-:Y:S02]  /*11390*/  FMUL.FTZ R19, R50, c[0x0][0x320] ;  /* 0x0000c80032137a20 */ /* 0x000fe40000410000 */
[----:B-1----:R-:W-:Y:S02]  /*113a0*/  FMUL.FTZ R24, R38, c[0x0][0x320] ;  /* 0x0000c80026187a20 */ /* 0x002fe40000410000 */
[----:B------:R1:W-:Y:S01]  /*113b0*/  @P1 LDGSTS.E.BYPASS.LTC128B.128 [R243+0x6080], [R8.64], !P4 ;  /* 0x0608000008f31fae */ /* 0x0003e2000e101d54 */
[----:B------:R-:W-:Y:S02]  /*113c0*/  FMUL.FTZ R14, R51, c[0x0][0x320] ;  /* 0x0000c800330e7a20 */ /* 0x000fe40000410000 */
[----:B------:R1:W1:Y:S01]  /*113d0*/  MUFU.TANH R213, R27 ;  /* 0x0000001b00d57308 */ /* 0x0002620000002400 */
[----:B----4-:R-:W-:Y:S04]  /*113e0*/  FMUL.FTZ R25, R32, c[0x0][0x320] ;  /* 0x0000c80020197a20 */ /* 0x010fe80000410000 */
[----:B------:R4:W-:Y:S05]  /*113f0*/  @P1 LDGSTS.E.BYPASS.LTC128B.128 [R243+0x7880], [R6.64], !P3 ;  /* 0x0788000006f31fae */ /* 0x0009ea000d901d54 */
[----:B------:R4:W3:Y:S03]  /*11400*/  MUFU.TANH R137, R28 ;  /* 0x0000001c00897308 */ /* 0x0008e60000002400 */
[----:B------:R-:W0:Y:S01]  /*11410*/  LDGDEPBAR ;  /* 0x00000000000079af */ /* 0x000e220000000000 */
[----:B--2---:R-:W-:Y:S06]  /*11420*/  FMUL.FTZ R26, R41, c[0x0][0x320] ;  /* 0x0000c800291a7a20 */ /* 0x004fec0000410000 */
[----:B------:R2:W2:Y:S01]  /*11430*/  MUFU.TANH R136, R29 ;  /* 0x0000001d00887308 */ /* 0x0004a20000002400 */
[----:B------:R-:W3:Y:S01]  /*11440*/  SHFL.IDX PT, R3, R4, RZ, 0x1c1f ;  /* 0x001c1fff04037589 */ /* 0x000ee200000e0000 */
[----:B-1----:R-:W-:Y:S08]  /*11450*/  FMUL.FTZ R27, R35, c[0x0][0x320] ;  /* 0x0000c800231b7a20 */ /* 0x002ff00000410000 */
[----:B------:R-:W1:Y:S01]  /*11460*/  MUFU.TANH R16, R16 ;  /* 0x0000001000107308 */ /* 0x000e620000002400 */
[----:B----4-:R-:W-:Y:S01]  /*11470*/  MOV R6, UR15 ;  /* 0x0000000f00067c02 */ /* 0x010fe20008000f00 */
[----:B------:R-:W-:Y:S08]  /*11480*/  FMUL.FTZ R28, R34, c[0x0][0x320] ;  /* 0x0000c800221c7a20 */ /* 0x000ff00000410000 */
[----:B------:R-:W4:Y:S01]  /*11490*/  MUFU.TANH R30, R30 ;  /* 0x0000001e001e7308 */ /* 0x000f220000002400 */
[----:B--2---:R-:W-:Y:S09]  /*114a0*/  FMUL.FTZ R29, R40, c[0x0][0x320] ;  /* 0x0000c800281d7a20 */ /* 0x004ff20000410000 */
[----:B------:R-:W2:Y:S10]  /*114b0*/  MUFU.TANH R31, R31 ;  /* 0x0000001f001f7308 */ /* 0x000eb40000002400 */
        /* <DEDUP_REMOVED lines=8> */
[----:B------:R-:W-:Y:S02]  /*11540*/  IADD3 R7, -R13, UR29, RZ ;  /* 0x0000001d0d077c10 */ /* 0x000fe4000fffe1ff */
[----:B------:R-:W-:Y:S05]  /*11550*/  IADD3 R6, -R6, UR9, R0 ;  /* 0x0000000906067c10 */ /* 0x000fea000fffe100 */
[----:B------:R-:W3:Y:S01]  /*11560*/  MUFU.TANH R22, R22 ;  /* 0x0000001600167308 */ /* 0x000ee20000002400 */
[C---:B------:R-:W-:Y:S02]  /*11570*/  IADD3 R5, R6.reuse, c[0x0][0x328], RZ ;  /* 0x0000ca0006057a10 */ /* 0x040fe40007ffe0ff */
[----:B------:R-:W-:Y:S02]  /*11580*/  IADD3 R6, R6, UR14, RZ ;  /* 0x0000000e06067c10 */ /* 0x000fe4000fffe0ff */
[-C--:B------:R-:W-:Y:S02]  /*11590*/  IADD3 R2, R5, R3.reuse, RZ ;  /* 0x0000000305027210 */ /* 0x080fe40007ffe0ff */
[----:B------:R-:W-:Y:S03]  /*115a0*/  IADD3 R0, R6, R3, RZ ;  /* 0x0000000306007210 */ /* 0x000fe60007ffe0ff */
        /* <DEDUP_REMOVED lines=13> */
[----:B--234-:R-:W-:Y:S01]  /*11680*/  IMAD.U32 R8, RZ, RZ, UR15 ;  /* 0x0000000fff087e24 */ /* 0x01cfe2000f8e00ff */
        /* <DEDUP_REMOVED lines=13> */
.L_x_1052:
[----:B------:R-:W-:Y:S04]  /*11760*/  MOV R8, c[0x0][0x32c] ;  /* 0x0000cb0000087a02 */ /* 0x000fe80000000f00 */
[----:B------:R-:W-:Y:S11]  /*11770*/  ISETP.NE.AND P0, PT, R8, 0x1, PT ;  /* 0x000000010800780c */ /* 0x000ff60003f05270 */
[----:B------:R-:W-:Y:S02]  /*11780*/  @!UPT UIADD3 URZ, URZ, URZ, URZ ;  /* 0x0000003f3f3ff290 */ /* 0x000fe4000fffe03f */
[----:B------:R-:W-:Y:S05]  /*11790*/  @P0 IMAD.HI.U32 R8, R3, c[0x0][0x330], RZ ;  /* 0x0000cc0003080a27 */ /* 0x000fea00078e00ff */
[----:B------:R-:W-:Y:S02]  /*117a0*/  @P0 SHF.R.U32.HI R3, RZ, c[0x0][0x334], R8 ;  /* 0x0000cd00ff030a19 */ /* 0x000fe40000011608 */
.L_x_1053:
[----:B------:R-:W-:Y:S05]  /*117b0*/  BSYNC B0 ;  /* 0x0000000000007941 */ /* 0x000fea0003800000 */
.L_x_1051:
[----:B------:R-:W-:Y:S05]  /*117c0*/  IMAD R3, R3, c[0x0][0x32c], R7 ;  /* 0x0000cb0003037a24 */ /* 0x000fea00078e0207 */
[----:B------:R-:W-:Y:S02]  /*117d0*/  IADD3 R8, R3, c[0x0][0x32c], RZ ;  /* 0x0000cb0003087a10 */ /* 0x000fe40007ffe0ff */
[----:B------:R-:W-:Y:S02]  /*117e0*/  IMNMX R0, R0, R3, !PT ;  /* 0x0000000300007217 */ /* 0x000fe40007800200 */
[----:B------:R-:W-:Y:S02]  /*117f0*/  IMNMX R2, R2, R8, PT ;  /* 0x0000000802027217 */ /* 0x000fe40003800200 */
.L_x_1050:
[----:B--234-:R-:W-:Y:S01]  /*11800*/  UISETP.GE.AND UP2, UPT, UR29, 0x9, UPT ;  /* 0x000000091d00788c */ /* 0x01cfe2000bf46270 */
        /* <DEDUP_REMOVED lines=46> */
[----:B-1----:R-:W-:Y:S02]  /*11af0*/  FSEL R205, R20, -INF , !P0 ;  /* 0xff80000014cd7808 */ /* 0x002fe40004000000 */
        /* <DEDUP_REMOVED lines=39> */
.L_x_1056:
[----:B------:R-:W-:Y:S04]  /*11d70*/  MOV R8, c[0x0][0x32c] ;  /* 0x0000cb0000087a02 */ /* 0x000fe80000000f00 */
[----:B------:R-:W-:Y:S11]  /*11d80*/  ISETP.NE.AND P0, PT, R8, 0x1, PT ;  /* 0x000000010800780c */ /* 0x000ff60003f05270 */
[----:B------:R-:W-:Y:S02]  /*11d90*/  @!UPT UIADD3 URZ, URZ, URZ, URZ ;  /* 0x0000003f3f3ff290 */ /* 0x000fe4000fffe03f */
[----:B------:R-:W-:Y:S05]  /*11da0*/  @P0 IMAD.HI.U32 R8, R3, c[0x0][0x330], RZ ;  /* 0x0000cc0003080a27 */ /* 0x000fea00078e00ff */
[----:B------:R-:W-:Y:S02]  /*11db0*/  @P0 SHF.R.U32.HI R3, RZ, c[0x0][0x334], R8 ;  /* 0x0000cd00ff030a19 */ /* 0x000fe40000011608 */
.L_x_1057:
[----:B------:R-:W-:Y:S05]  /*11dc0*/  BSYNC B0 ;  /* 0x0000000000007941 */ /* 0x000fea0003800000 */
.L_x_1055:
[----:B------:R-:W-:Y:S05]  /*11dd0*/  IMAD R3, R3, c[0x0][0x32c], R7 ;  /* 0x0000cb0003037a24 */ /* 0x000fea00078e0207 */
[----:B------:R-:W-:Y:S02]  /*11de0*/  IADD3 R8, R3, c[0x0][0x32c], RZ ;  /* 0x0000cb0003087a10 */ /* 0x000fe40007ffe0ff */
[----:B------:R-:W-:Y:S02]  /*11df0*/  IMNMX R0, R0, R3, !PT ;  /* 0x0000000300007217 */ /* 0x000fe40007800200 */
[----:B------:R-:W-:Y:S02]  /*11e00*/  IMNMX R2, R2, R8, PT ;  /* 0x0000000802027217 */ /* 0x000fe40003800200 */
.L_x_1054:
        /* <DEDUP_REMOVED lines=85> */
.L_x_1060:
[----:B------:R-:W-:Y:S04]  /*12360*/  MOV R8, c[0x0][0x32c] ;  /* 0x0000cb0000087a02 */ /* 0x000fe80000000f00 */
[----:B------:R-:W-:Y:S11]  /*12370*/  ISETP.NE.AND P0, PT, R8, 0x1, PT ;  /* 0x000000010800780c */ /* 0x000ff60003f05270 */
[----:B------:R-:W-:Y:S02]  /*12380*/  @!UPT UIADD3 URZ, URZ, URZ, URZ ;  /* 0x0000003f3f3ff290 */ /* 0x000fe4000fffe03f */
[----:B------:R-:W-:Y:S05]  /*12390*/  @P0 IMAD.HI.U32 R8, R3, c[0x0][0x330], RZ ;  /* 0x0000cc0003080a27 */ /* 0x000fea00078e00ff */
[----:B------:R-:W-:Y:S02]  /*123a0*/  @P0 SHF.R.U32.HI R3, RZ, c[0x0][0x334], R8 ;  /* 0x0000cd00ff030a19 */ /* 0x000fe40000011608 */
.L_x_1061:
[----:B------:R-:W-:Y:S05]  /*123b0*/  BSYNC B0 ;  /* 0x0000000000007941 */ /* 0x000fea0003800000 */
.L_x_1059:
[----:B------:R-:W-:Y:S05]  /*123c0*/  IMAD R3, R3, c[0x0][0x32c], R7 ;  /* 0x0000cb0003037a24 */ /* 0x000fea00078e0207 */
[----:B------:R-:W-:Y:S02]  /*123d0*/  IADD3 R8, R3, c[0x0][0x32c], RZ ;  /* 0x0000cb0003087a10 */ /* 0x000fe40007ffe0ff */
[----:B------:R-:W-:Y:S02]  /*123e0*/  IMNMX R0, R0, R3, !PT ;  /* 0x0000000300007217 */ /* 0x000fe40007800200 */
[----:B------:R-:W-:Y:S02]  /*123f0*/  IMNMX R2, R2, R8, PT ;  /* 0x0000000802027217 */ /* 0x000fe40003800200 */
.L_x_1058:
        /* <DEDUP_REMOVED lines=85> */
.L_x_1064:
[----:B------:R-:W-:Y:S04]  /*12950*/  MOV R4, c[0x0][0x32c] ;  /* 0x0000cb0000047a02 */ /* 0x000fe80000000f00 */
[----:B------:R-:W-:Y:S11]  /*12960*/  ISETP.NE.AND P0, PT, R4, 0x1, PT ;  /* 0x000000010400780c */ /* 0x000ff60003f05270 */
[----:B------:R-:W-:Y:S02]  /*12970*/  @!UPT UIADD3 URZ, URZ, URZ, URZ ;  /* 0x0000003f3f3ff290 */ /* 0x000fe4000fffe03f */
[----:B------:R-:W-:Y:S05]  /*12980*/  @P0 IMAD.HI.U32 R4, R3, c[0x0][0x330], RZ ;  /* 0x0000cc0003040a27 */ /* 0x000fea00078e00ff */
[----:B------:R-:W-:Y:S02]  /*12990*/  @P0 SHF.R.U32.HI R3, RZ, c[0x0][0x334], R4 ;  /* 0x0000cd00ff030a19 */ /* 0x000fe40000011604 */
.L_x_1065:
[----:B------:R-:W-:Y:S05]  /*129a0*/  BSYNC B0 ;  /* 0x0000000000007941 */ /* 0x000fea0003800000 */
.L_x_1063:
[----:B------:R-:W-:Y:S05]  /*129b0*/  IMAD R7, R3, c[0x0][0x32c], R7 ;  /* 0x0000cb0003077a24 */ /* 0x000fea00078e0207 */
[----:B------:R-:W-:Y:S02]  /*129c0*/  IADD3 R3, R7, c[0x0][0x32c], RZ ;  /* 0x0000cb0007037a10 */ /* 0x000fe40007ffe0ff */
[----:B------:R-:W-:Y:S02]  /*129d0*/  IMNMX R0, R0, R7, !PT ;  /* 0x0000000700007217 */ /* 0x000fe40007800200 */
[----:B------:R-:W-:Y:S02]  /*129e0*/  IMNMX R2, R2, R3, PT ;  /* 0x0000000302027217 */ /* 0x000fe40003800200 */
.L_x_1062:
        /* <DEDUP_REMOVED lines=68> */
[----:B------:R-:W-:Y:S02]  /*12e30*/  ISETP.GT.AND P6, PT, R0, 0x11, P6 ;  /* 0x000000110000780c */ /* 0x000fe400037c4270 */
        /* <DEDUP_REMOVED lines=121> */
[C---:B------:R-:W-:Y:S01]  /*135d0*/  FMUL.FTZ R32, R133.reuse, R172 ;  /* 0x000000ac85207220 */ /* 0x040fe20000410000 */
[----:B------:R-:W-:Y:S01]  /*135e0*/  LDSM.16.MT88.4 R156, [R226+0x2880] ;  /* 0x00288000e29c783b */ /* 0x000fe20000004200 */
[C---:B------:R-:W-:Y:S01]  /*135f0*/  FMUL.FTZ R52, R133.reuse, R52 ;  /* 0x0000003485347220 */ /* 0x040fe20000410000 */
[----:B------:R1:W-:Y:S01]  /*13600*/  MUFU.EX2 R215, R5 ;  /* 0x0000000500d77308 */ /* 0x0003e20000000800 */
[----:B------:R-:W-:Y:S02]  /*13610*/  FMUL.FTZ R53, R133, R53 ;  /* 0x0000003585357220 */ /* 0x000fe40000410000 */
[----:B------:R-:W-:Y:S02]  /*13620*/  FMUL.FTZ R54, R132, R54 ;  /* 0x0000003684367220 */ /* 0x000fe40000410000 */
[----:B--2---:R-:W-:Y:S02]  /*13630*/  FFMA.FTZ R0, R21, c[0x0][0x2d0], -R134 ;  /* 0x0000b40015007a23 */ /* 0x004fe40000010886 */
[C---:B----4-:R-:W-:Y:S01]  /*13640*/  FMUL.FTZ R45, R2.reuse, R185 ;  /* 0x000000b9022d7220 */ /* 0x050fe20000410000 */
[----:B------:R-:W2:Y:S01]  /*13650*/  LDSM.16.MT88.4 R20, [R225+0x2080] ;  /* 0x00208000e114783b */ /* 0x000ea20000004200 */
[C---:B------:R-:W-:Y:S01]  /*13660*/  FMUL.FTZ R41, R2.reuse, R181 ;  /* 0x000000b502297220 */ /* 0x040fe20000410000 */
[----:B------:R4:W5:Y:S01]  /*13670*/  MUFU.EX2 R216, R0 ;  /* 0x0000000000d87308 */ /* 0x0009620000000800 */
[----:B------:R-:W-:Y:S01]  /*13680*/  MOV R181, R42 ;  /* 0x0000002a00b57202 */ /* 0x000fe20000000f00 */
[C---:B------:R-:W-:Y:S01]  /*13690*/  FMUL.FTZ R9, R2.reuse, R149 ;  /* 0x0000009502097220 */ /* 0x040fe20000410000 */
[----:B---3--:R-:W-:Y:S01]  /*136a0*/  F2FP.BF16.PACK_AB R195, R35, R40 ;  /* 0x0000002823c3723e */ /* 0x008fe200000010ff */
[C---:B------:R-:W-:Y:S02]  /*136b0*/  FMUL.FTZ R12, R2.reuse, R152 ;  /* 0x00000098020c7220 */ /* 0x040fe40000410000 */
[----:B------:R-:W-:Y:S02]  /*136c0*/  FMUL.FTZ R13, R2, R153 ;  /* 0x00000099020d7220 */ /* 0x000fe40000410000 */
[----:B------:R-:W-:Y:S02]  /*136d0*/  FMUL.FTZ R35, R132, R175 ;  /* 0x000000af84237220 */ /* 0x000fe40000410000 */
[----:B------:R3:W-:Y:S01]  /*136e0*/  MUFU.EX2 R218, R7 ;  /* 0x0000000700da7308 */ /* 0x0007e20000000800 */
[----:B------:R-:W-:Y:S01]  /*136f0*/  MOV R175, R40 ;  /* 0x0000002800af7202 */ /* 0x000fe20000000f00 */
[C---:B------:R-:W-:Y:S02]  /*13700*/  FMUL.FTZ R40, R2.reuse, R180 ;  /* 0x000000b402287220 */ /* 0x040fe40000410000 */
[----:B-1----:R-:W-:Y:S02]  /*13710*/  FMUL.FTZ R5, R133, R145 ;  /* 0x0000009185057220 */ /* 0x002fe40000410000 */
[C---:B------:R-:W-:Y:S02]  /*13720*/  FMUL.FTZ R24, R2.reuse, R164 ;  /* 0x000000a402187220 */ /* 0x040fe40000410000 */
[C---:B------:R-:W-:Y:S02]  /*13730*/  FMUL.FTZ R25, R2.reuse, R165 ;  /* 0x000000a502197220 */ /* 0x040fe40000410000 */
[----:B------:R-:W1:Y:S01]  /*13740*/  MUFU.EX2 R219, R6 ;  /* 0x0000000600db7308 */ /* 0x000e620000000800 */
[C---:B------:R-:W-:Y:S02]  /*13750*/  FMUL.FTZ R28, R2.reuse, R168 ;  /* 0x000000a8021c7220 */ /* 0x040fe40000410000 */
[----:B------:R-:W-:Y:S01]  /*13760*/  FMUL.FTZ R29, R2, R169 ;  /* 0x000000a9021d7220 */ /* 0x000fe20000410000 */
[----:B----4-:R-:W-:Y:S01]  /*13770*/  FSEL R0, R3, RZ, P0 ;  /* 0x000000ff03007208 */ /* 0x010fe20000000000 */
[----:B------:R-:W-:Y:S01]  /*13780*/  FMUL.FTZ R55, R132, R55 ;  /* 0x0000003784377220 */ /* 0x000fe20000410000 */
[----:B-----5:R-:W-:Y:S01]  /*13790*/  F2FP.BF16.PACK_AB R145, R216, R215 ;  /* 0x000000d7d891723e */ /* 0x020fe200000010ff */
[----:B------:R-:W-:Y:S01]  /*137a0*/  FMUL.FTZ R56, R2, R56 ;  /* 0x0000003802387220 */ /* 0x000fe20000410000 */
[----:B------:R-:W-:Y:S01]  /*137b0*/  MOV R169, R221 ;  /* 0x000000dd00a97202 */ /* 0x000fe20000000f00 */
[----:B------:R-:W-:Y:S01]  /*137c0*/  FADD.FTZ R0, -R0, R139 ;  /* 0x0000008b00007221 */ /* 0x000fe20000010100 */
[----:B------:R-:W4:Y:S01]  /*137d0*/  MUFU.EX2 R44, R10 ;  /* 0x0000000a002c7308 */ /* 0x000f220000000800 */
[----:B------:R-:W-:Y:S01]  /*137e0*/  FMUL.FTZ R57, R2, R57 ;  /* 0x0000003902397220 */ /* 0x000fe20000410000 */
[----:B------:R-:W-:Y:S01]  /*137f0*/  PLOP3.LUT P0, PT, PT, PT, UP0, 0x80, 0x0 ;  /* 0x000000000000781c */ /* 0x000fe20003f0f008 */
[----:B------:R-:W-:Y:S02]  /*13800*/  FMUL.FTZ R0, R0, c[0x0][0x2d0] ;  /* 0x0000b40000007a20 */ /* 0x000fe40000410000 */
[----:B---3--:R-:W-:Y:S02]  /*13810*/  FMUL.FTZ R7, R132, R147 ;  /* 0x0000009384077220 */ /* 0x008fe40000410000 */
[C---:B------:R-:W-:Y:S02]  /*13820*/  FMUL.FTZ R60, R2.reuse, R60 ;  /* 0x0000003c023c7220 */ /* 0x040fe40000410000 */
[----:B------:R-:W-:Y:S01]  /*13830*/  FMUL.FTZ R61, R2, R61 ;  /* 0x0000003d023d7220 */ /* 0x000fe20000410000 */
[----:B------:R-:W3:Y:S01]  /*13840*/  MUFU.EX2 R0, R0 ;  /* 0x0000000000007308 */ /* 0x000ee20000000800 */
[C---:B------:R-:W-:Y:S02]  /*13850*/  FMUL.FTZ R64, R133.reuse, R64 ;  /* 0x0000004085407220 */ /* 0x040fe40000410000 */
[----:B------:R-:W-:Y:S01]  /*13860*/  FMUL.FTZ R65, R133, R65 ;  /* 0x0000004185417220 */ /* 0x000fe20000410000 */
[----:B-1----:R-:W-:Y:S01]  /*13870*/  F2FP.BF16.PACK_AB R147, R219, R218 ;  /* 0x000000dadb93723e */ /* 0x002fe200000010ff */
[C---:B------:R-:W-:Y:S02]  /*13880*/  FMUL.FTZ R6, R132.reuse, R146 ;  /* 0x0000009284067220 */ /* 0x040fe40000410000 */
[C---:B------:R-:W-:Y:S02]  /*13890*/  FMUL.FTZ R66, R132.reuse, R66 ;  /* 0x0000004284427220 */ /* 0x040fe40000410000 */
[C---:B------:R-:W-:Y:S01]  /*138a0*/  FMUL.FTZ R67, R132.reuse, R67 ;  /* 0x0000004384437220 */ /* 0x040fe20000410000 */
[----:B------:R-:W1:Y:S01]  /*138b0*/  MUFU.EX2 R48, R14 ;  /* 0x0000000e00307308 */ /* 0x000e620000000800 */
[C---:B------:R-:W-:Y:S01]  /*138c0*/  FMUL.FTZ R68, R133.reuse, R68 ;  /* 0x0000004485447220 */ /* 0x040fe20000410000 */
[-C--:B--2---:R-:W-:Y:S05]  /*138d0*/  HMMA.16816.F32.BF16 R4, R192, R20.reuse, R4 ;  /* 0x00000014c004723c */ /* 0x084fea0000041804 */
[----:B----4-:R-:W-:Y:S01]  /*138e0*/  MOV R172, R44 ;  /* 0x0000002c00ac7202 */ /* 0x010fe20000000f00 */
[C---:B------:R-:W-:Y:S02]  /*138f0*/  FMUL.FTZ R69, R133.reuse, R69 ;  /* 0x0000004585457220 */ /* 0x040fe40000410000 */
[----:B------:R2:W-:Y:S01]  /*13900*/  MUFU.EX2 R252, R8 ;  /* 0x0000000800fc7308 */ /* 0x0005e20000000800 */
        /* <DEDUP_REMOVED lines=13> */
[----:B------:R1:W4:Y:S01]  /*139e0*/  MUFU.EX2 R220, R11 ;  /* 0x0000000b00dc7308 */ /* 0x0003220000000800 */
[C---:B------:R-:W-:Y:S02]  /*139f0*/  FMUL.FTZ R27, R0.reuse, R167 ;  /* 0x000000a7001b7220 */ /* 0x040fe40000410000 */
[----:B------:R-:W-:Y:S02]  /*13a00*/  FMUL.FTZ R30, R0, R170 ;  /* 0x000000aa001e7220 */ /* 0x000fe40000410000 */
[C---:B--2---:R-:W-:Y:S01]  /*13a10*/  FMUL.FTZ R8, R2.reuse, R148 ;  /* 0x0000009402087220 */ /* 0x044fe20000410000 */
[----:B------:R-:W-:Y:S01]  /*13a20*/  LDSM.16.MT88.4 R164, [R227+0x2880] ;  /* 0x00288000e3a4783b */ /* 0x000fe20000004200 */
[----:B------:R-:W-:Y:S02]  /*13a30*/  FMUL.FTZ R44, R2, R184 ;  /* 0x000000b8022c7220 */ /* 0x000fe40000410000 */
[C---:B------:R-:W-:Y:S02]  /*13a40*/  FMUL.FTZ R47, R0.reuse, R187 ;  /* 0x000000bb002f7220 */ /* 0x040fe40000410000 */
[C---:B------:R-:W-:Y:S02]  /*13a50*/  FMUL.FTZ R31, R0.reuse, R171 ;  /* 0x000000ab001f7220 */ /* 0x040fe40000410000 */
[----:B------:R-:W-:Y:S02]  /*13a60*/  FMUL.FTZ R58, R0, R58 ;  /* 0x0000003a003a7220 */ /* 0x000fe40000410000 */
[--C-:B---3--:R-:W-:Y:S02]  /*13a70*/  FFMA.FTZ R138, R200, c[0x0][0x2d0], -R141.reuse ;  /* 0x0000b400c88a7a23 */ /* 0x108fe4000001088d */
[C---:B------:R-:W-:Y:S02]  /*13a80*/  FMUL.FTZ R59, R0.reuse, R59 ;  /* 0x0000003b003b7220 */ /* 0x040fe40000410000 */
[----:B------:R2:W-:Y:S01]  /*13a90*/  MUFU.EX2 R185, R138 ;  /* 0x0000008a00b97308 */ /* 0x0005e20000000800 */
[C---:B------:R-:W-:Y:S02]  /*13aa0*/  FMUL.FTZ R62, R0.reuse, R62 ;  /* 0x0000003e003e7220 */ /* 0x040fe40000410000 */
[C---:B------:R-:W-:Y:S02]  /*13ab0*/  FMUL.FTZ R63, R0.reuse, R63 ;  /* 0x0000003f003f7220 */ /* 0x040fe40000410000 */
[----:B-1----:R-:W-:Y:S01]  /*13ac0*/  FMUL.FTZ R11, R0, R151 ;  /* 0x00000097000b7220 */ /* 0x002fe20000410000 */
[----:B----4-:R-:W-:Y:S01]  /*13ad0*/  F2FP.BF16.PACK_AB R144, R220, R252 ;  /* 0x000000fcdc90723e */ /* 0x010fe200000010ff */
[----:B------:R-:W1:Y:S01]  /*13ae0*/  LDSM.16.MT88.4 R148, [R228+0x2080] ;  /* 0x00208000e494783b */ /* 0x000e620000004200 */
[----:B------:R-:W-:Y:S01]  /*13af0*/  FMUL.FTZ R71, R132, R71 ;  /* 0x0000004784477220 */ /* 0x000fe20000410000 */
[----:B------:R-:W-:Y:S01]  /*13b00*/  MOV R168, R220 ;  /* 0x000000dc00a87202 */ /* 0x000fe20000000f00 */
[C---:B------:R-:W-:Y:S02]  /*13b10*/  FMUL.FTZ R72, R2.reuse, R72 ;  /* 0x0000004802487220 */ /* 0x040fe40000410000 */
[----:B------:R-:W-:Y:S01]  /*13b20*/  FMUL.FTZ R73, R2, R73 ;  /* 0x0000004902497220 */ /* 0x000fe20000410000 */
[C---:B------:R-:W-:Y:S04]  /*13b30*/  HMMA.16816.F32.BF16 R8, R144.reuse, R20, R8 ;  /* 0x000000149008723c */ /* 0x040fe80000041808 */
[C---:B------:R-:W-:Y:S02]  /*13b40*/  FMUL.FTZ R74, R0.reuse, R74 ;  /* 0x0000004a004a7220 */ /* 0x040fe40000410000 */
[----:B------:R-:W-:Y:S02]  /*13b50*/  FMUL.FTZ R75, R0, R75 ;  /* 0x0000004b004b7220 */ /* 0x000fe40000410000 */
[-C--:B------:R-:W-:Y:S04]  /*13b60*/  HMMA.16816.F32.BF16 R12, R144, R22.reuse, R12 ;  /* 0x00000016900c723c */ /* 0x080fe8000004180c */
[--C-:B--2---:R-:W-:Y:S02]  /*13b70*/  FFMA.FTZ R138, R196, c[0x0][0x2d0], -R142.reuse ;  /* 0x0000b400c48a7a23 */ /* 0x104fe4000001088e */
        /* <DEDUP_REMOVED lines=8> */
[----:B------:R-:W-:Y:S02]  /*13c00*/  FMUL.FTZ R77, R2, R77 ;  /* 0x0000004d024d7220 */ /* 0x000fe40000410000 */
[C---:B------:R-:W-:Y:S02]  /*13c10*/  FMUL.FTZ R78, R0.reuse, R78 ;  /* 0x0000004e004e7220 */ /* 0x040fe40000410000 */
[-C--:B------:R-:W-:Y:S03]  /*13c20*/  HMMA.16816.F32.BF16 R20, R192, R36.reuse, R20 ;  /* 0x00000024c014723c */ /* 0x080fe60000041814 */
[----:B------:R-:W-:Y:S02]  /*13c30*/  FMUL.FTZ R79, R0, R79 ;  /* 0x0000004f004f7220 */ /* 0x000fe40000410000 */
[----:B------:R-:W-:Y:S02]  /*13c40*/  FMUL.FTZ R80, R133, R80 ;  /* 0x0000005085507220 */ /* 0x000fe40000410000 */
[--C-:B--2---:R-:W-:Y:S01]  /*13c50*/  FFMA.FTZ R138, R197, c[0x0][0x2d0], -R142.reuse ;  /* 0x0000b400c58a7a23 */ /* 0x104fe2000001088e */
        /* <DEDUP_REMOVED lines=14> */
[--C-:B--2---:R-:W-:Y:S02]  /*13d40*/  FFMA.FTZ R138, R203, c[0x0][0x2d0], -R141.reuse ;  /* 0x0000b400cb8a7a23 */ /* 0x104fe4000001088d */
[C---:B------:R-:W-:Y:S01]  /*13d50*/  FMUL.FTZ R38, R132.reuse, R178 ;  /* 0x000000b284267220 */ /* 0x040fe20000410000 */
[----:B------:R-:W-:Y:S01]  /*13d60*/  MOV R178, R51 ;  /* 0x0000003300b27202 */ /* 0x000fe20000000f00 */
[----:B------:R2:W-:Y:S01]  /*13d70*/  MUFU.EX2 R188, R138 ;  /* 0x0000008a00bc7308 */ /* 0x0005e20000000800 */
[C---:B------:R-:W-:Y:S02]  /*13d80*/  FMUL.FTZ R51, R132.reuse, R191 ;  /* 0x000000bf84337220 */ /* 0x040fe40000410000 */
[C---:B------:R-:W-:Y:S02]  /*13d90*/  FMUL.FTZ R83, R132.reuse, R83 ;  /* 0x0000005384537220 */ /* 0x040fe40000410000 */
[-C--:B-1----:R-:W-:Y:S03]  /*13da0*/  HMMA.16816.F32.BF16 R36, R192, R148.reuse, R36 ;  /* 0x00000094c024723c */ /* 0x082fe60000041824 */
[C---:B------:R-:W-:Y:S02]  /*13db0*/  FMUL.FTZ R84, R133.reuse, R84 ;  /* 0x0000005485547220 */ /* 0x040fe40000410000 */
[----:B------:R-:W-:Y:S02]  /*13dc0*/  FMUL.FTZ R85, R133, R85 ;  /* 0x0000005585557220 */ /* 0x000fe40000410000 */
[C---:B------:R-:W-:Y:S01]  /*13dd0*/  FMUL.FTZ R86, R132.reuse, R86 ;  /* 0x0000005684567220 */ /* 0x040fe20000410000 */
[C---:B------:R-:W-:Y:S04]  /*13de0*/  HMMA.16816.F32.BF16 R40, R144.reuse, R148, R40 ;  /* 0x000000949028723c */ /* 0x040fe80000041828 */
[----:B------:R-:W-:Y:S02]  /*13df0*/  FMUL.FTZ R87, R132, R87 ;  /* 0x0000005784577220 */ /* 0x000fe40000410000 */
[C---:B------:R-:W-:Y:S02]  /*13e00*/  FMUL.FTZ R88, R2.reuse, R88 ;  /* 0x0000005802587220 */ /* 0x040fe40000410000 */
[-C--:B------:R-:W-:Y:S04]  /*13e10*/  HMMA.16816.F32.BF16 R44, R144, R150.reuse, R44 ;  /* 0x00000096902c723c */ /* 0x080fe8000004182c */
[----:B--2---:R-:W-:Y:S02]  /*13e20*/  FFMA.FTZ R138, R205, c[0x0][0x2d0], -R141 ;  /* 0x0000b400cd8a7a23 */ /* 0x004fe4000001088d */
[----:B------:R-:W-:Y:S02]  /*13e30*/  FMUL.FTZ R89, R2, R89 ;  /* 0x0000005902597220 */ /* 0x000fe40000410000 */
[C---:B------:R-:W-:Y:S01]  /*13e40*/  HMMA.16816.F32.BF16 R48, R192.reuse, R150, R48 ;  /* 0x00000096c030723c */ /* 0x040fe20000041830 */
[----:B------:R1:W-:Y:S01]  /*13e50*/  MUFU.EX2 R180, R138 ;  /* 0x0000008a00b47308 */ /* 0x0003e20000000800 */
[----:B------:R-:W2:Y:S02]  /*13e60*/  LDSM.16.MT88.4 R148, [R225+0x3880] ;  /* 0x00388000e194783b */ /* 0x000ea40000004200 */
[C---:B------:R-:W-:Y:S02]  /*13e70*/  FMUL.FTZ R90, R0.reuse, R90 ;  /* 0x0000005a005a7220 */ /* 0x040fe40000410000 */
[----:B------:R-:W-:Y:S02]  /*13e80*/  FMUL.FTZ R91, R0, R91 ;  /* 0x0000005b005b7220 */ /* 0x000fe40000410000 */
[-C--:B------:R-:W-:Y:S04]  /*13e90*/  HMMA.16816.F32.BF16 R52, R192, R152.reuse, R52 ;  /* 0x00000098c034723c */ /* 0x080fe80000041834 */
[C---:B------:R-:W-:Y:S02]  /*13ea0*/  FMUL.FTZ R92, R2.reuse, R92 ;  /* 0x0000005c025c7220 */ /* 0x040fe40000410000 */
[----:B------:R-:W-:Y:S02]  /*13eb0*/  FMUL.FTZ R93, R2, R93 ;  /* 0x0000005d025d7220 */ /* 0x000fe40000410000 */
[C---:B------:R-:W-:Y:S04]  /*13ec0*/  HMMA.16816.F32.BF16 R56, R144.reuse, R152, R56 ;  /* 0x000000989038723c */ /* 0x040fe80000041838 */
[C---:B------:R-:W-:Y:S02]  /*13ed0*/  FMUL.FTZ R94, R0.reuse, R94 ;  /* 0x0000005e005e7220 */ /* 0x040fe40000410000 */
        /* <DEDUP_REMOVED lines=11> */
[C---:B------:R-:W-:Y:S02]  /*13f90*/  FMUL.FTZ R100, R133.reuse, R100 ;  /* 0x0000006485647220 */ /* 0x040fe40000410000 */
[----:B------:R-:W-:Y:S02]  /*13fa0*/  FMUL.FTZ R101, R133, R101 ;  /* 0x0000006585657220 */ /* 0x000fe40000410000 */
[C---:B------:R-:W-:Y:S01]  /*13fb0*/  FMUL.FTZ R102, R132.reuse, R102 ;  /* 0x0000006684667220 */ /* 0x040fe20000410000 */
[C---:B------:R-:W-:Y:S04]  /*13fc0*/  HMMA.16816.F32.BF16 R72, R144.reuse, R148, R72 ;  /* 0x000000949048723c */ /* 0x040fe80000041848 */
[----:B------:R-:W-:Y:S02]  /*13fd0*/  FMUL.FTZ R103, R132, R103 ;  /* 0x0000006784677220 */ /* 0x000fe40000410000 */
[C---:B------:R-:W-:Y:S02]  /*13fe0*/  FMUL.FTZ R104, R2.reuse, R104 ;  /* 0x0000006802687220 */ /* 0x040fe40000410000 */
[-C--:B------:R-:W-:Y:S04]  /*13ff0*/  HMMA.16816.F32.BF16 R76, R144, R150.reuse, R76 ;  /* 0x00000096904c723c */ /* 0x080fe8000004184c */
[----:B-1----:R-:W-:Y:S02]  /*14000*/  FFMA.FTZ R138, R207, c[0x0][0x2d0], -R142 ;  /* 0x0000b400cf8a7a23 */ /* 0x002fe4000001088e */
[----:B------:R-:W-:Y:S02]  /*14010*/  FMUL.FTZ R105, R2, R105 ;  /* 0x0000006902697220 */ /* 0x000fe40000410000 */
[C---:B------:R-:W-:Y:S01]  /*14020*/  HMMA.16816.F32.BF16 R80, R192.reuse, R150, R80 ;  /* 0x00000096c050723c */ /* 0x040fe20000041850 */
[----:B------:R1:W-:Y:S01]  /*14030*/  MUFU.EX2 R170, R138 ;  /* 0x0000008a00aa7308 */ /* 0x0003e20000000800 */
[----:B------:R-:W2:Y:S02]  /*14040*/  LDSM.16.MT88.4 R148, [R228+0x3880] ;  /* 0x00388000e494783b */ /* 0x000ea40000004200 */
[C---:B------:R-:W-:Y:S02]  /*14050*/  FMUL.FTZ R106, R0.reuse, R106 ;  /* 0x0000006a006a7220 */ /* 0x040fe40000410000 */
[----:B------:R-:W-:Y:S02]  /*14060*/  FMUL.FTZ R107, R0, R107 ;  /* 0x0000006b006b7220 */ /* 0x000fe40000410000 */
[-C--:B---3--:R-:W-:Y:S04]  /*14070*/  HMMA.16816.F32.BF16 R84, R192, R152.reuse, R84 ;  /* 0x00000098c054723c */ /* 0x088fe80000041854 */
        /* <DEDUP_REMOVED lines=11> */
[----:B------:R-:W-:Y:S02]  /*14130*/  FMUL.FTZ R113, R133, R113 ;  /* 0x0000007185717220 */ /* 0x000fe40000410000 */
[C---:B------:R-:W-:Y:S02]  /*14140*/  FMUL.FTZ R114, R132.reuse, R114 ;  /* 0x0000007284727220 */ /* 0x040fe40000410000 */
[----:B------:R-:W-:Y:S01]  /*14150*/  FMUL.FTZ R115, R132, R115 ;  /* 0x0000007384737220 */ /* 0x000fe20000410000 */
        /* <DEDUP_REMOVED lines=17> */
[C---:B------:R-:W-:Y:S02]  /*14270*/  FMUL.FTZ R126, R0.reuse, R126 ;  /* 0x0000007e007e7220 */ /* 0x040fe40000410000 */
[----:B------:R-:W-:Y:S02]  /*14280*/  FMUL.FTZ R127, R0, R127 ;  /* 0x0000007f007f7220 */ /* 0x000fe40000410000 */
[C---:B------:R-:W-:Y:S01]  /*14290*/  FMUL.FTZ R128, R133.reuse, R128 ;  /* 0x0000008085807220 */ /* 0x040fe20000410000 */
[-C--:B---3--:R-:W-:Y:S03]  /*142a0*/  HMMA.16816.F32.BF16 R116, R192, R152.reuse, R116 ;  /* 0x00000098c074723c */ /* 0x088fe60000041874 */
[----:B------:R-:W-:Y:S02]  /*142b0*/  FMUL.FTZ R129, R133, R129 ;  /* 0x0000008185817220 */ /* 0x000fe40000410000 */
[----:B------:R-:W-:Y:S02]  /*142c0*/  FMUL.FTZ R130, R132, R130 ;  /* 0x0000008284827220 */ /* 0x000fe40000410000 */
[--C-:B-1----:R-:W-:Y:S01]  /*142d0*/  FFMA.FTZ R138, R210, c[0x0][0x2d0], -R143.reuse ;  /* 0x0000b400d28a7a23 */ /* 0x102fe2000001088f */
[C---:B------:R-:W-:Y:S03]  /*142e0*/  HMMA.16816.F32.BF16 R120, R144.reuse, R152, R120 ;  /* 0x000000989078723c */ /* 0x040fe60000041878 */
[----:B------:R1:W-:Y:S01]  /*142f0*/  MUFU.EX2 R171, R138 ;  /* 0x0000008a00ab7308 */ /* 0x0003e20000000800 */
[----:B------:R-:W-:Y:S03]  /*14300*/  FMUL.FTZ R131, R132, R131 ;  /* 0x0000008384837220 */ /* 0x000fe60000410000 */
        /* <DEDUP_REMOVED lines=224> */
.L_x_1049:
[----:B-123--:R-:W2:Y:S04]  /*15110*/  LDL.LU R0, [R1+0xc] ;  /* 0x00000c0001007983 */ /* 0x00eea80000300800 */
[----:B------:R-:W3:Y:S04]  /*15120*/  LDL.LU R4, [R1+0x8] ;  /* 0x0000080001047983 */ /* 0x000ee80000300800 */
[----:B------:R-:W4:Y:S04]  /*15130*/  LDL.LU R5, [R1+0x10] ;  /* 0x0000100001057983 */ /* 0x000f280000300800 */
[----:B------:R-:W4:Y:S01]  /*15140*/  LDL.LU R2, [R1+0x14] ;  /* 0x0000140001027983 */ /* 0x000f220000300800 */
[----:B------:R-:W-:-:S03]  /*15150*/  PLOP3.LUT P0, PT, PT, PT, PT, 0x8, 0x0 ;  /* 0x000000000000781c */ /* 0x000fc60003f0e170 */
        /* <DEDUP_REMOVED lines=21> */
[----:B------:R-:W-:-:S05]  /*152b0*/  FSETP.NE.FTZ.AND P2, PT, R7, RZ, PT ;  /* 0x000000ff0700720b */ /* 0x000fca0003f55000 */
[----:B------:R-:W1:Y:S01]  /*152c0*/  @P4 MUFU.RCP R0, R11 ;  /* 0x0000000b00004308 */ /* 0x000e620000001000 */
[----:B------:R-:W-:-:S07]  /*152d0*/  FSETP.NE.FTZ.AND P1, PT, R6, RZ, PT ;  /* 0x000000ff0600720b */ /* 0x000fce0003f35000 */
[----:B------:R-:W2:Y:S06]  /*152e0*/  @P3 MUFU.RCP R4, R9 ;  /* 0x0000000900043308 */ /* 0x000eac0000001000 */
[----:B------:R-:W-:Y:S01]  /*152f0*/  @P1 MOV R8, 0x3f317218 ;  /* 0x3f31721800081802 */ /* 0x000fe20000000f00 */
[C---:B-1----:R-:W-:Y:S01]  /*15300*/  FMUL.FTZ R144, R0.reuse, R144 ;  /* 0x0000009000907220 */ /* 0x042fe20000410000 */
[----:B------:R-:W1:Y:S01]  /*15310*/  @P2 MUFU.RCP R2, R7 ;  /* 0x0000000700022308 */ /* 0x000e620000001000 */
        /* <DEDUP_REMOVED lines=16> */
[C---:B------:R-:W-:Y:S01]  /*15420*/  FMUL.FTZ R24, R0.reuse, R64 ;  /* 0x0000004000187220 */ /* 0x040fe20000410000 */
[----:B------:R-:W-:Y:S01]  /*15430*/  MOV R64, 0xff800000 ;  /* 0xff80000000407802 */ /* 0x000fe20000000f00 */
[C---:B------:R-:W-:Y:S01]  /*15440*/  FMUL.FTZ R42, R0.reuse, R65 ;  /* 0x00000041002a7220 */ /* 0x040fe20000410000 */
[----:B------:R-:W-:Y:S01]  /*15450*/  MOV R65, 0xff800000 ;  /* 0xff80000000417802 */ /* 0x000fe20000000f00 */
[C---:B------:R-:W-:Y:S01]  /*15460*/  FMUL.FTZ R28, R0.reuse, R68 ;  /* 0x00000044001c7220 */ /* 0x040fe20000410000 */
[----:B------:R-:W-:Y:S01]  /*15470*/  MOV R68, 0xff800000 ;  /* 0xff80000000447802 */ /* 0x000fe20000000f00 */
        /* <DEDUP_REMOVED lines=15> */
[----:B------:R-:W-:Y:S01]  /*15570*/  MOV R0, RZ ;  /* 0x000000ff00007202 */ /* 0x000fe20000000f00 */
[C---:B--2---:R-:W-:Y:S02]  /*15580*/  FMUL.FTZ R15, R4.reuse, R54 ;  /* 0x00000036040f7220 */ /* 0x044fe40000410000 */
[----:B------:R-:W-:Y:S02]  /*15590*/  FMUL.FTZ R44, R4, R55 ;  /* 0x00000037042c7220 */ /* 0x000fe40000410000 */
[C---:B-1----:R-:W-:Y:S01]  /*155a0*/  FMUL.FTZ R148, R2.reuse, R148 ;  /* 0x0000009402947220 */ /* 0x042fe20000410000 */
[----:B------:R-:W1:Y:S01]  /*155b0*/  @P1 MUFU.RCP R0, R6 ;  /* 0x0000000600001308 */ /* 0x000e620000001000 */
[----:B------:R-:W-:-:S02]  /*155c0*/  FMUL.FTZ R149, R2, R149 ;  /* 0x0000009502957220 */ /* 0x000fc40000410000 */
[C---:B------:R-:W-:Y:S02]  /*155d0*/  FMUL.FTZ R152, R2.reuse, R152 ;  /* 0x0000009802987220 */ /* 0x040fe40000410000 */
[C---:B------:R-:W-:Y:S02]  /*155e0*/  FMUL.FTZ R153, R2.reuse, R153 ;  /* 0x0000009902997220 */ /* 0x040fe40000410000 */
[C---:B------:R-:W-:Y:S01]  /*155f0*/  FMUL.FTZ R164, R2.reuse, R164 ;  /* 0x000000a402a47220 */ /* 0x040fe20000410000 */
[----:B------:R-:W2:Y:S01]  /*15600*/  @P1 MUFU.LG2 R6, R6 ;  /* 0x0000000600061308 */ /* 0x000ea20000000c00 */
        /* <DEDUP_REMOVED lines=41> */
[C---:B------:R-:W-:Y:S01]  /*158a0*/  FMUL.FTZ R41, R4.reuse, R67 ;  /* 0x0000004304297220 */ /* 0x040fe20000410000 */
[----:B------:R-:W-:Y:S01]  /*158b0*/  MOV R67, 0xff800000 ;  /* 0xff80000000437802 */ /* 0x000fe20000000f00 */
        /* <DEDUP_REMOVED lines=51> */
[----:B------:R-:W-:Y:S02]  /*15bf0*/  @P4 FMUL.FTZ R10, R4, c[0x0][0x2d0] ;  /* 0x0000b400040a4a20 */ /* 0x000fe40000410000 */
[----:B------:R-:W-:Y:S02]  /*15c00*/  @P2 FMUL.FTZ R2, R0, c[0x0][0x2d0] ;  /* 0x0000b40000022a20 */ /* 0x000fe40000410000 */
[----:B------:R-:W-:Y:S02]  /*15c10*/  @P4 FMUL.FTZ R11, R11, 0.69314718246459960938 ;  /* 0x3f3172180b0b4820 */ /* 0x000fe40000410000 */
[----:B------:R-:W-:-:S02]  /*15c20*/  @P3 FMUL.FTZ R9, R9, 0.69314718246459960938 ;  /* 0x3f31721809093820 */ /* 0x000fc40000410000 */
[----:B------:R-:W-:Y:S02]  /*15c30*/  @P2 FMUL.FTZ R7, R7, 0.69314718246459960938 ;  /* 0x3f31721807072820 */ /* 0x000fe40000410000 */
[----:B--2---:R-:W-:Y:S02]  /*15c40*/  @P1 FMUL.FTZ R4, R6, 0.69314718246459960938 ;  /* 0x3f31721806041820 */ /* 0x004fe40000410000 */
[----:B------:R-:W-:Y:S02]  /*15c50*/  @P1 FMUL.FTZ R0, R8, c[0x0][0x2d0] ;  /* 0x0000b40008001a20 */ /* 0x000fe40000410000 */
[----:B------:R-:W-:Y:S02]  /*15c60*/  @P4 FFMA.FTZ R64, R10, R137, R11 ;  /* 0x000000890a404223 */ /* 0x000fe4000001000b */
[----:B------:R-:W-:Y:S02]  /*15c70*/  @P3 FFMA.FTZ R65, R5, R136, R9 ;  /* 0x0000008805413223 */ /* 0x000fe40000010009 */
[----:B------:R-:W-:-:S02]  /*15c80*/  @P2 FFMA.FTZ R67, R2, R135, R7 ;  /* 0x0000008702432223 */ /* 0x000fc40000010007 */
[----:B------:R-:W-:Y:S02]  /*15c90*/  @P1 FFMA.FTZ R68, R0, R3, R4 ;  /* 0x0000000300441223 */ /* 0x000fe40000010004 */
.L_x_991:
[----:B------:R-:W-:Y:S05]  /*15ca0*/  @P0 BRA `(.L_x_1067) ;  /* 0x00001c6000000947 */ /* 0x000fea0003800000 */
[----:B------:R-:W2:Y:S01]  /*15cb0*/  LDL R71, [R1+0x2c] ;  /* 0x00002c0001477983 */ /* 0x000ea20000100800 */
[----:B------:R-:W-:Y:S02]  /*15cc0*/  F2FP.BF16.PACK_AB R41, R41, R66 ;  /* 0x000000422929723e */ /* 0x000fe400000010ff */
[----:B------:R-:W-:Y:S01]  /*15cd0*/  F2FP.BF16.PACK_AB R62, R63, R62 ;  /* 0x0000003e3f3e723e */ /* 0x000fe200000010ff */
[----:B------:R-:W1:Y:S01]  /*15ce0*/  S2R R69, SR_TID.X ;  /* 0x0000000000457919 */ /* 0x000e620000002100 */
        /* <DEDUP_REMOVED lines=12> */
[----:B-1----:R-:W-:Y:S02]  /*15db0*/  SHF.R.S32.HI R66, RZ, 0x1f, R69 ;  /* 0x0000001fff427819 */ /* 0x002fe40000011445 */
[----:B------:R-:W-:Y:S02]  /*15dc0*/  F2FP.BF16.PACK_AB R8, R173, R172 ;  /* 0x000000acad08723e */ /* 0x000fe400000010ff */
[CC--:B------:R-:W-:Y:S02]  /*15dd0*/  LEA.HI R2, R66.reuse, R69.reuse, RZ, 0x2 ;  /* 0x0000004542027211 */ /* 0x0c0fe400078f10ff */
[----:B------:R-:W-:-:S02]  /*15de0*/  LEA.HI R63, R66, R69, RZ, 0x5 ;  /* 0x00000045423f7211 */ /* 0x000fc400078f28ff */
[--C-:B------:R-:W-:Y:S02]  /*15df0*/  SHF.R.S32.HI R4, RZ, 0x2, R2.reuse ;  /* 0x00000002ff047819 */ /* 0x100fe40000011402 */
[----:B------:R-:W-:Y:S02]  /*15e00*/  SHF.R.S32.HI R0, RZ, 0x1f, R2 ;  /* 0x0000001fff007819 */ /* 0x000fe40000011402 */
[----:B------:R-:W-:Y:S02]  /*15e10*/  SHF.R.S32.HI R59, RZ, 0x5, R63 ;  /* 0x00000005ff3b7819 */ /* 0x000fe4000001143f */
[----:B------:R-:W-:Y:S02]  /*15e20*/  LEA.HI R0, R0, R4, RZ, 0x3 ;  /* 0x0000000400007211 */ /* 0x000fe400078f18ff */
[----:B------:R-:W-:Y:S02]  /*15e30*/  F2FP.BF16.PACK_AB R55, R55, R164 ;  /* 0x000000a43737723e */ /* 0x000fe400000010ff */
[----:B------:R-:W-:-:S02]  /*15e40*/  LOP3.LUT R0, R0, 0xfffffff8, RZ, 0xc0, !PT ;  /* 0xfffffff800007812 */ /* 0x000fc400078ec0ff */
        /* <DEDUP_REMOVED lines=157> */
.L_x_1068:
        /* <DEDUP_REMOVED lines=151> */
.L_x_1070:
[----:B--234-:R-:W-:Y:S05]  /*17190*/  BSYNC B0 ;  /* 0x0000000000007941 */ /* 0x01cfea0003800000 */
.L_x_1069:
        /* <DEDUP_REMOVED lines=16> */
.L_x_1072:
[----:B------:R-:W-:Y:S05]  /*172a0*/  BSYNC B0 ;  /* 0x0000000000007941 */ /* 0x000fea0003800000 */
.L_x_1071:
        /* <DEDUP_REMOVED lines=16> */
.L_x_1074:
[----:B------:R-:W-:Y:S05]  /*173b0*/  BSYNC B0 ;  /* 0x0000000000007941 */ /* 0x000fea0003800000 */
.L_x_1073:
        /* <DEDUP_REMOVED lines=16> */
.L_x_1076:
[----:B------:R-:W-:Y:S05]  /*174c0*/  BSYNC B0 ;  /* 0x0000000000007941 */ /* 0x000fea0003800000 */
.L_x_1075:
        /* <DEDUP_REMOVED lines=16> */
.L_x_1078:
[----:B------:R-:W-:Y:S05]  /*175d0*/  BSYNC B0 ;  /* 0x0000000000007941 */ /* 0x000fea0003800000 */
.L_x_1077:
        /* <DEDUP_REMOVED lines=16> */
.L_x_1080:
[----:B------:R-:W-:Y:S05]  /*176e0*/  BSYNC B0 ;  /* 0x0000000000007941 */ /* 0x000fea0003800000 */
.L_x_1079:
        /* <DEDUP_REMOVED lines=16> */
.L_x_1082:
[----:B------:R-:W-:Y:S05]  /*177f0*/  BSYNC B0 ;  /* 0x0000000000007941 */ /* 0x000fea0003800000 */
.L_x_1081:
        /* <DEDUP_REMOVED lines=17> */
.L_x_1067:
        /* <DEDUP_REMOVED lines=19> */
.L_x_1083:
        /* <DEDUP_REMOVED lines=42> */
.L_x_1085:
[----:B------:R-:W-:Y:S05]  /*17ce0*/  BSYNC B0 ;  /* 0x0000000000007941 */ /* 0x000fea0003800000 */
.L_x_1084:
        /* <DEDUP_REMOVED lines=59> */
.L_x_1087:
[----:B------:R-:W-:Y:S05]  /*180a0*/  BSYNC B0 ;  /* 0x0000000000007941 */ /* 0x000fea0003800000 */
.L_x_1086:
        /* <DEDUP_REMOVED lines=15> */
.L_x_1089:
[----:B------:R-:W-:Y:S05]  /*181a0*/  BSYNC B0 ;  /* 0x0000000000007941 */ /* 0x000fea0003800000 */
.L_x_1088:
        /* <DEDUP_REMOVED lines=15> */
.L_x_1091:
[----:B------:R-:W-:Y:S05]  /*182a0*/  BSYNC B0 ;  /* 0x0000000000007941 */ /* 0x000fea0003800000 */
.L_x_1090:
        /* <DEDUP_REMOVED lines=15> */
.L_x_1093:
[----:B------:R-:W-:Y:S05]  /*183a0*/  BSYNC B0 ;  /* 0x0000000000007941 */ /* 0x000fea0003800000 */
.L_x_1092:
        /* <DEDUP_REMOVED lines=15> */
.L_x_1095:
[----:B------:R-:W-:Y:S05]  /*184a0*/  BSYNC B0 ;  /* 0x0000000000007941 */ /* 0x000fea0003800000 */
.L_x_1094:
        /* <DEDUP_REMOVED lines=15> */
.L_x_1097:
[----:B------:R-:W-:Y:S05]  /*185a0*/  BSYNC B0 ;  /* 0x0000000000007941 */ /* 0x000fea0003800000 */
.L_x_1096:
        /* <DEDUP_REMOVED lines=15> */
.L_x_1099:
[----:B------:R-:W-:Y:S05]  /*186a0*/  BSYNC B0 ;  /* 0x0000000000007941 */ /* 0x000fea0003800000 */
.L_x_1098:
        /* <DEDUP_REMOVED lines=16> */
.L_x_1100:
        /* <DEDUP_REMOVED lines=13> */
.L_x_1839:


//--------------------- .text._ZN7cutlass13device_kernelIN5flash19enable_sm80_to_sm89INS1_16FlashAttnFwdSm80INS1_25CollectiveMainloopFwdSm80ILi4ELi1ELb0EN4cute5tupleIJNS5_1CILi128EEENS7_ILi48EEES8_EEELi128ENS_10bfloat16_tEfNS_4arch4Sm80ELb0ELb1ELb1ELb1ELb0ELb1ELb1ELb0EEENS1_21CollectiveEpilogueFwdINS6_IJS8_S8_S9_EEENS6_IJNS7_ILi1EEESH_SH_EEESB_SD_Li128ELb1ELb1ELb0ELb0EEENS1_19SingleTileSchedulerILb1ELb0ELb1ELi128EEEEEEEEEvNT_6ParamsE --------------------------
	.section	.text._ZN7cutlass13device_kernelIN5flash19enable_sm80_to_sm89INS1_16FlashAttnFwdSm80INS1_25CollectiveMainloopFwdSm80ILi4ELi1ELb0EN4cute5tupleIJNS5_1CILi128EEENS7_ILi48EEES8_EEELi128ENS_10bfloat16_tEfNS_4arch4Sm80ELb0ELb1ELb1ELb1ELb0ELb1ELb1ELb0EEENS1_21CollectiveEpilogueFwdINS6_IJS8_S8_S9_EEENS6_IJNS7_ILi1EEESH_SH_EEESB_SD_Li128ELb1ELb1ELb0ELb0EEENS1_19SingleTileSchedulerILb1ELb0ELb1ELi128EEEEEEEEEvNT_6ParamsE,"ax",@progbits
	.sectioninfo	@"SHI_REGISTERS=255"
	.align	128
.text._ZN7cutlass13device_kernelIN5flash19enable_sm80_to_sm89INS1_16FlashAttnFwdSm80INS1_25CollectiveMainloopFwdSm80ILi4ELi1ELb0EN4cute5tupleIJNS5_1CILi128EEENS7_ILi48EEES8_EEELi128ENS_10bfloat16_tEfNS_4arch4Sm80ELb0ELb1ELb1ELb1ELb0ELb1ELb1ELb0EEENS1_21CollectiveEpilogueFwdINS6_IJS8_S8_S9_EEENS6_IJNS7_ILi1EEESH_SH_EEESB_SD_Li128ELb1ELb1ELb0ELb0EEENS1_19SingleTileSchedulerILb1ELb0ELb1ELi128EEEEEEEEEvNT_6ParamsE:
        .type           _ZN7cutlass13device_kernelIN5flash19enable_sm80_to_sm89INS1_16FlashAttnFwdSm80INS1_25CollectiveMainloopFwdSm80ILi4ELi1ELb0EN4cute5tupleIJNS5_1CILi128EEENS7_ILi48EEES8_EEELi128ENS_10bfloat16_tEfNS_4arch4Sm80ELb0ELb1ELb1ELb1ELb0ELb1ELb1ELb0EEENS1_21CollectiveEpilogueFwdINS6_IJS8_S8_S9_EEENS6_IJNS7_ILi1EEESH_SH_EEESB_SD_Li128ELb1ELb1ELb0ELb0EEENS1_19SingleTileSchedulerILb1ELb0ELb1ELi128EEEEEEEEEvNT_6ParamsE,@function
        .size           _ZN7cutlass13device_kernelIN5flash19enable_sm80_to_sm89INS1_16FlashAttnFwdSm80INS1_25CollectiveMainloopFwdSm80ILi4ELi1ELb0EN4cute5tupleIJNS5_1CILi128EEENS7_ILi48EEES8_EEELi128ENS_10bfloat16_tEfNS_4arch4Sm80ELb0ELb1ELb1ELb1ELb0ELb1ELb1ELb0EEENS1_21CollectiveEpilogueFwdINS6_IJS8_S8_S9_EEENS6_IJNS7_ILi1EEESH_SH_EEESB_SD_Li128ELb1ELb1ELb0ELb0EEENS1_19SingleTileSchedulerILb1ELb0ELb1ELi128EEEEEEEEEvNT_6ParamsE,(.L_x_1840 - _ZN7cutlass13device_kernelIN5flash19enable_sm80_to_sm89INS1_16FlashAttnFwdSm80INS1_25CollectiveMainloopFwdSm80ILi4ELi1ELb0EN4cute5tupleIJNS5_1CILi128EEENS7_ILi48EEES8_EEELi128ENS_10bfloat16_tEfNS_4arch4Sm80ELb0ELb1ELb1ELb1ELb0ELb1ELb1ELb0EEENS1_21CollectiveEpilogueFwdINS6_IJS8_S8_S9_EEENS6_IJNS7_ILi1EEESH_SH_EEESB_SD_Li128ELb1ELb1ELb0ELb0EEENS1_19SingleTileSchedulerILb1ELb0ELb1ELi128EEEEEEEEEvNT_6ParamsE)
        .other          _ZN7cutlass13device_kernelIN5flash19enable_sm80_to_sm89INS1_16FlashAttnFwdSm80INS1_25CollectiveMainloopFwdSm80ILi4ELi1ELb0EN4cute5tupleIJNS5_1CILi128EEENS7_ILi48EEES8_EEELi128ENS_10bfloat16_tEfNS_4arch4Sm80ELb0ELb1ELb1ELb1ELb0ELb1ELb1ELb0EEENS1_21CollectiveEpilogueFwdINS6_IJS8_S8_S9_EEENS6_IJNS7_ILi1EEESH_SH_EEESB_SD_Li128ELb1ELb1ELb0ELb0EEENS1_19SingleTileSchedulerILb1ELb0ELb1ELi128EEEEEEEEEvNT_6ParamsE,@"STO_CUDA_ENTRY STV_DEFAULT"
_ZN7cutlass13device_kernelIN5flash19enable_sm80_to_sm89INS1_16FlashAttnFwdSm80INS1_25CollectiveMainloopFwdSm80ILi4ELi1ELb0EN4cute5tupleIJNS5_1CILi128EEENS7_ILi48EEES8_EEELi128ENS_10bfloat16_tEfNS_4arch4Sm80ELb0ELb1ELb1ELb1ELb0ELb1ELb1ELb0EEENS1_21CollectiveEpilogueFwdINS6_IJS8_S8_S9_EEENS6_IJNS7_ILi1EEESH_SH_EEESB_SD_Li128ELb1ELb1ELb0ELb0EEENS1_19SingleTileSchedulerILb1ELb0ELb1ELi128EEEEEEEEEvNT_6ParamsE:
        /* <DEDUP_REMOVED lines=17> */
.L_x_1102:
        /* <DEDUP_REMOVED lines=8> */
.L_x_1104:
[----:B------:R-:W-:-:S05]  /*0190*/  MOV R0, c[0x0][0x54c] ;  /* 0x0001530000007a02 */ /* 0x000fca0000000f00 */
.L_x_1103:
[----:B-----5:R-:W-:Y:S01]  /*01a0*/  IMAD R0, R0, c[0x0][0x548], RZ ;  /* 0x0001520000007a24 */ /* 0x020fe200078e02ff */
[----:B------:R-:W-:-:S04]  /*01b0*/  SHF.L.U32 R141, R197, 0x7, RZ ;  /* 0x00000007c58d7819 */ /* 0x000fc800000006ff */
[----:B------:R-:W-:-:S04]  /*01c0*/  ISETP.GE.AND P0, PT, R141, R0, PT ;  /* 0x000000008d00720c */ /* 0x000fc80003f06270 */
[----:B------:R-:W-:-:S05]  /*01d0*/  SEL R0, R5, 0xffffffff, !P0 ;  /* 0xffffffff05007807 */ /* 0x000fca0004000000 */
[----:B------:R2:W-:Y:S01]  /*01e0*/  STL [R1+0xe0], R0 ;  /* 0x0000e00001007387 */ /* 0x0005e20000100800 */
[----:B------:R-:W-:Y:S05]  /*01f0*/  BRA `(.L_x_1105) ;  /* 0x0000013000007947 */ /* 0x000fea0003800000 */
.L_x_1101:
[----:B---3--:R-:W-:-:S04]  /*0200*/  ISETP.NE.U32.AND P0, PT, RZ, c[0x0][0x568], PT ;  /* 0x00015a00ff007a0c */ /* 0x008fc80003f05070 */
[----:B------:R-:W-:-:S13]  /*0210*/  ISETP.NE.AND.EX P0, PT, RZ, c[0x0][0x56c], PT, P0 ;  /* 0x00015b00ff007a0c */ /* 0x000fda0003f05300 */
[----:B------:R-:W-:Y:S05]  /*0220*/  @!P0 BRA `(.L_x_1106) ;  /* 0x0000002000008947 */ /* 0x000fea0003800000 */
[----:B------:R1:W5:Y:S01]  /*0230*/  LDG.E R0, [R2.64] ;  /* 0x0000000602007981 */ /* 0x000362000c1e1900 */
[----:B------:R-:W-:Y:S05]  /*0240*/  BRA `(.L_x_1107) ;  /* 0x0000009000007947 */ /* 0x000fea0003800000 */
.L_x_1106:
        /* <DEDUP_REMOVED lines=8> */
.L_x_1108:
[----:B------:R-:W-:-:S05]  /*02d0*/  MOV R0, c[0x0][0x54c] ;  /* 0x0001530000007a02 */ /* 0x000fca0000000f00 */
.L_x_1107:
[----:B-----5:R-:W-:Y:S01]  /*02e0*/  IMAD R0, R0, c[0x0][0x548], RZ ;  /* 0x0001520000007a24 */ /* 0x020fe200078e02ff */
[----:B------:R-:W-:-:S04]  /*02f0*/  SHF.L.U32 R141, R197, 0x7, RZ ;  /* 0x00000007c58d7819 */ /* 0x000fc800000006ff */
[----:B------:R-:W-:-:S04]  /*0300*/  ISETP.GE.AND P0, PT, R141, R0, PT ;  /* 0x000000008d00720c */ /* 0x000fc80003f06270 */
[----:B------:R-:W-:-:S05]  /*0310*/  SEL R0, R5, 0xffffffff, !P0 ;  /* 0xffffffff05007807 */ /* 0x000fca0004000000 */
[----:B------:R2:W-:Y:S04]  /*0320*/  STL [R1+0xe0], R0 ;  /* 0x0000e00001007387 */ /* 0x0005e80000100800 */
.L_x_1105:
[----:B------:R-:W3:Y:S02]  /*0330*/  LDL R38, [R1+0xe0] ;  /* 0x0000e00001267983 */ /* 0x000ee40000100800 */
[----:B---3--:R-:W-:-:S13]  /*0340*/  ISETP.GE.AND P0, PT, R38, RZ, PT ;  /* 0x000000ff2600720c */ /* 0x008fda0003f06270 */
[----:B------:R-:W-:Y:S05]  /*0350*/  @!P0 EXIT ;  /* 0x000000000000894d */ /* 0x000fea0003800000 */
[----:B------:R-:W-:Y:S01]  /*0360*/  ISETP.NE.U32.AND P0, PT, RZ, c[0x0][0x370], PT ;  /* 0x0000dc00ff007a0c */ /* 0x000fe20003f05070 */
[----:B------:R-:W-:Y:S01]  /*0370*/  IMAD.MOV.U32 R10, RZ, RZ, RZ ;  /* 0x000000ffff0a7224 */ /* 0x000fe200078e00ff */
[----:B------:R-:W-:Y:S01]  /*0380*/  ISETP.NE.U32.AND P1, PT, RZ, c[0x0][0x350], PT ;  /* 0x0000d400ff007a0c */ /* 0x000fe20003f25070 */
[----:B------:R-:W-:Y:S01]  /*0390*/  IMAD.MOV.U32 R12, RZ, RZ, RZ ;  /* 0x000000ffff0c7224 */ /* 0x000fe200078e00ff */
[----:B------:R-:W-:Y:S01]  /*03a0*/  ISETP.NE.AND.EX P0, PT, RZ, c[0x0][0x374], PT, P0 ;  /* 0x0000dd00ff007a0c */ /* 0x000fe20003f05300 */
[----:B------:R-:W-:Y:S01]  /*03b0*/  IMAD.WIDE R6, R38, R35, c[0x0][0x350] ;  /* 0x0000d40026067625 */ /* 0x000fe200078e0223 */
[----:B------:R-:W-:Y:S02]  /*03c0*/  ISETP.NE.U32.AND P2, PT, RZ, c[0x0][0x348], PT ;  /* 0x0000d200ff007a0c */ /* 0x000fe40003f45070 */
[----:B------:R-:W-:Y:S02]  /*03d0*/  ISETP.NE.U32.AND P4, PT, RZ, c[0x0][0x358], PT ;  /* 0x0000d600ff007a0c */ /* 0x000fe40003f85070 */
[----:B------:R-:W-:-:S02]  /*03e0*/  ISETP.NE.AND.EX P5, PT, RZ, c[0x0][0x354], PT, P1 ;  /* 0x0000d500ff007a0c */ /* 0x000fc40003fa5310 */
[----:B------:R-:W-:Y:S02]  /*03f0*/  ISETP.NE.AND.EX P1, PT, RZ, c[0x0][0x34c], PT, P2 ;  /* 0x0000d300ff007a0c */ /* 0x000fe40003f25320 */
[----:B------:R-:W-:-:S03]  /*0400*/  ISETP.NE.AND.EX P4, PT, RZ, c[0x0][0x35c], PT, P4 ;  /* 0x0000d700ff007a0c */ /* 0x000fc60003f85340 */
[----:B-1----:R-:W-:-:S04]  /*0410*/  @P0 IMAD.WIDE R2, R38, R35, c[0x0][0x370] ;  /* 0x0000dc0026020625 */ /* 0x002fc800078e0223 */
[----:B--2---:R-:W-:Y:S01]  /*0420*/  IMAD.MOV.U32 R0, RZ, RZ, RZ ;  /* 0x000000ffff007224 */ /* 0x004fe200078e00ff */
[----:B------:R1:W2:Y:S01]  /*0430*/  @P0 LDG.E R10, [R2.64] ;  /* 0x00000006020a0981 */ /* 0x0002a2000c1e1900 */
[----:B------:R-:W-:Y:S02]  /*0440*/  IMAD.MOV.U32 R14, RZ, RZ, RZ ;  /* 0x000000ffff0e7224 */ /* 0x000fe400078e00ff */
[CC--:B------:R-:W-:Y:S01]  /*0450*/  IMAD.WIDE R8, R38.reuse, R35.reuse, c[0x0][0x348] ;  /* 0x0000d20026087625 */ /* 0x0c0fe200078e0223 */
[----:B------:R-:W3:Y:S04]  /*0460*/  @P5 LDG.E R12, [R6.64] ;  /* 0x00000006060c5981 */ /* 0x000ee8000c1e1900 */
[----:B------:R-:W4:Y:S01]  /*0470*/  @P1 LDG.E R0, [R8.64] ;  /* 0x0000000608001981 */ /* 0x000f22000c1e1900 */
[----:B-1----:R-:W-:-:S05]  /*0480*/  IMAD.WIDE R2, R38, R35, c[0x0][0x358] ;  /* 0x0000d60026027625 */ /* 0x002fca00078e0223 */
[----:B------:R-:W3:Y:S01]  /*0490*/  @P4 LDG.E R14, [R2.64] ;  /* 0x00000006020e4981 */ /* 0x000ee2000c1e1900 */
[----:B------:R-:W-:-:S03]  /*04a0*/  ISETP.NE.U32.AND P0, PT, RZ, c[0x0][0x360], PT ;  /* 0x0000d800ff007a0c */ /* 0x000fc60003f05070 */
[----:B------:R-:W1:Y:S01]  /*04b0*/  S2R R15, SR_CTAID.Y ;  /* 0x00000000000f7919 */ /* 0x000e620000002600 */
[----:B------:R-:W-:Y:S02]  /*04c0*/  ISETP.NE.AND.EX P0, PT, RZ, c[0x0][0x364], PT, P0 ;  /* 0x0000d900ff007a0c */ /* 0x000fe40003f05300 */
[----:B------:R-:W-:-:S11]  /*04d0*/  MOV R18, c[0x0][0x168] ;  /* 0x00005a0000127a02 */ /* 0x000fd60000000f00 */
[----:B------:R-:W-:-:S05]  /*04e0*/  @P0 IMAD.WIDE R4, R38, R35, c[0x0][0x360] ;  /* 0x0000d80026040625 */ /* 0x000fca00078e0223 */
[----:B------:R3:W5:Y:S01]  /*04f0*/  @P0 LDG.E R18, [R4.64] ;  /* 0x0000000604120981 */ /* 0x000762000c1e1900 */
[----:B------:R-:W-:Y:S01]  /*0500*/  IMAD.MOV.U32 R11, RZ, RZ, c[0x0][0x1d0] ;  /* 0x00007400ff0b7624 */ /* 0x000fe200078e00ff */
[----:B-1----:R-:W-:Y:S02]  /*0510*/  SHF.R.S32.HI R13, RZ, 0x1f, R15 ;  /* 0x0000001fff0d7819 */ /* 0x002fe4000001140f */
[----:B--2---:R-:W-:Y:S04]  /*0520*/  STL [R1+0x48], R10 ;  /* 0x0000480a01007387 */ /* 0x004fe80000100800 */
[----:B----4-:R-:W-:Y:S01]  /*0530*/  STL [R1+0x4c], R0 ;  /* 0x00004c0001007387 */ /* 0x010fe20000100800 */
[----:B---3--:R-:W-:-:S03]  /*0540*/  IMAD.IADD R4, R12, 0x1, R10 ;  /* 0x000000010c047824 */ /* 0x008fc600078e020a */
[----:B------:R-:W-:Y:S04]  /*0550*/  STL [R1+0x54], R14 ;  /* 0x0000540e01007387 */ /* 0x000fe80000100800 */
[----:B------:R1:W-:Y:S02]  /*0560*/  STL [R1+0x50], R4 ;  /* 0x0000500401007387 */ /* 0x0003e40000100800 */
[----:B-1----:R-:W-:Y:S01]  /*0570*/  MOV R4, c[0x0][0x228] ;  /* 0x00008a0000047a02 */ /* 0x002fe20000000f00 */
[----:B------:R-:W-:Y:S05]  /*0580*/  @P0 BRA `(.L_x_1109) ;  /* 0x0000004000000947 */ /* 0x000fea0003800000 */
[----:B------:R-:W-:Y:S05]  /*0590*/  @!P1 BRA `(.L_x_1109) ;  /* 0x0000003000009947 */ /* 0x000fea0003800000 */
[----:B------:R1:W2:Y:S04]  /*05a0*/  LDG.E R0, [R8.64] ;  /* 0x0000000608007981 */ /* 0x0002a8000c1e1900 */
[----:B-1----:R-:W2:Y:S02]  /*05b0*/  LDG.E R8, [R8.64+0x4] ;  /* 0x0000040608087981 */ /* 0x002ea4000c1e1900 */
[----:B--2--5:R-:W-:-:S05]  /*05c0*/  IADD3 R18, -R0, R8, RZ ;  /* 0x0000000800127210 */ /* 0x024fca0007ffe1ff */
.L_x_1109:
[----:B-----5:R1:W-:Y:S01]  /*05d0*/  STL [R1+0x58], R18 ;  /* 0x0000581201007387 */ /* 0x0203e20000100800 */
[----:B------:R-:W-:-:S04]  /*05e0*/  ISETP.NE.U32.AND P0, PT, RZ, c[0x0][0x368], PT ;  /* 0x0000da00ff007a0c */ /* 0x000fc80003f05070 */
[----:B------:R-:W-:-:S13]  /*05f0*/  ISETP.NE.AND.EX P0, PT, RZ, c[0x0][0x36c], PT, P0 ;  /* 0x0000db00ff007a0c */ /* 0x000fda0003f05300 */
[----:B------:R-:W-:Y:S05]  /*0600*/  @!P0 BRA `(.L_x_1110) ;  /* 0x0000003000008947 */ /* 0x000fea0003800000 */
[----:B------:R-:W-:-:S05]  /*0610*/  IMAD.WIDE R6, R38, R35, c[0x0][0x368] ;  /* 0x0000da0026067625 */ /* 0x000fca00078e0223 */
[----:B------:R2:W5:Y:S01]  /*0620*/  LDG.E R11, [R6.64] ;  /* 0x00000006060b7981 */ /* 0x000562000c1e1900 */
[----:B------:R-:W-:Y:S05]  /*0630*/  BRA `(.L_x_1111) ;  /* 0x0000004000007947 */ /* 0x000fea0003800000 */
.L_x_1110:
[----:B------:R-:W-:Y:S05]  /*0640*/  @!P5 BRA `(.L_x_1111) ;  /* 0x000000300000d947 */ /* 0x000fea0003800000 */
[----:B------:R2:W3:Y:S04]  /*0650*/  LDG.E R0, [R6.64] ;  /* 0x0000000606007981 */ /* 0x0004e8000c1e1900 */
[----:B--2---:R-:W3:Y:S02]  /*0660*/  LDG.E R6, [R6.64+0x4] ;  /* 0x0000040606067981 */ /* 0x004ee4000c1e1900 */
[----:B---3--:R-:W-:Y:S02]  /*0670*/  IADD3 R11, -R0, R6, RZ ;  /* 0x00000006000b7210 */ /* 0x008fe40007ffe1ff */
.L_x_1111:
[----:B------:R-:W-:Y:S01]  /*0680*/  ISETP.NE.U32.AND P0, PT, RZ, c[0x0][0x378], PT ;  /* 0x0000de00ff007a0c */ /* 0x000fe20003f05070 */
[----:B------:R3:W4:Y:S03]  /*0690*/  @P4 LDG.E R5, [R2.64] ;  /* 0x0000000602054981 */ /* 0x000726000c1e1900 */
[----:B------:R-:W-:Y:S01]  /*06a0*/  ISETP.NE.AND.EX P0, PT, RZ, c[0x0][0x37c], PT, P0 ;  /* 0x0000df00ff007a0c */ /* 0x000fe20003f05300 */
[----:B------:R3:W4:Y:S01]  /*06b0*/  @P4 LDG.E R0, [R2.64+0x4] ;  /* 0x0000040602004981 */ /* 0x000722000c1e1900 */
[----:B-----5:R-:W-:-:S11]  /*06c0*/  IMAD.MOV.U32 R24, RZ, RZ, R11 ;  /* 0x000000ffff187224 */ /* 0x020fd600078e000b */
[----:B---3--:R-:W-:-:S05]  /*06d0*/  @P0 IMAD.WIDE R2, R38, R35, c[0x0][0x378] ;  /* 0x0000de0026020625 */ /* 0x008fca00078e0223 */
[----:B--2---:R3:W2:Y:S01]  /*06e0*/  @P0 LDG.E R24, [R2.64] ;  /* 0x0000000602180981 */ /* 0x0046a2000c1e1900 */
[----:B------:R-:W-:Y:S02]  /*06f0*/  IMAD.IADD R10, R11, 0x1, -R10 ;  /* 0x000000010b0a7824 */ /* 0x000fe400078e0a0a */
[----:B------:R-:W-:-:S03]  /*0700*/  IMAD.MOV.U32 R8, RZ, RZ, c[0x0][0x32c] ;  /* 0x0000cb00ff087624 */ /* 0x000fc600078e00ff */
[----:B------:R1:W-:Y:S01]  /*0710*/  STL [R1+0x5c], R10 ;  /* 0x00005c0a01007387 */ /* 0x0003e20000100800 */
[----:B---3--:R-:W-:-:S05]  /*0720*/  IMAD.MOV.U32 R2, RZ, RZ, c[0x0][0x2c4] ;  /* 0x0000b100ff027624 */ /* 0x008fca00078e00ff */
[----:B------:R-:W-:Y:S02]  /*0730*/  ISETP.NE.AND P1, PT, R2, 0x1, PT ;  /* 0x000000010200780c */ /* 0x000fe40003f25270 */
[----:B------:R-:W-:Y:S01]  /*0740*/  ISETP.GE.AND P2, PT, R8, 0x1, PT ;  /* 0x000000010800780c */ /* 0x000fe20003f46270 */
[----:B----4-:R-:W-:Y:S01]  /*0750*/  @P4 IMAD.IADD R4, R0, 0x1, -R5 ;  /* 0x0000000100044824 */ /* 0x010fe200078e0a05 */
[----:B------:R-:W-:-:S03]  /*0760*/  IADD3 R0, R141, 0x7f, RZ ;  /* 0x0000007f8d007810 */ /* 0x000fc60007ffe0ff */
[----:B------:R-:W-:-:S06]  /*0770*/  IMAD.IADD R5, R10, 0x1, R4 ;  /* 0x000000010a057824 */ /* 0x000fcc00078e0204 */
[----:B------:R-:W-:Y:S01]  /*0780*/  @P1 IMAD.HI.U32 R2, R0, c[0x0][0x2c8], RZ ;  /* 0x0000b20000021a27 */ /* 0x000fe200078e00ff */
[----:B------:R1:W-:Y:S01]  /*0790*/  STL.64 [R1+0x60], R4 ;  /* 0x0000600401007387 */ /* 0x0003e20000100a00 */
[----:B------:R-:W-:-:S03]  /*07a0*/  IADD3 R3, R5, 0x2f, RZ ;  /* 0x0000002f05037810 */ /* 0x000fc60007ffe0ff */
[----:B------:R-:W-:Y:S02]  /*07b0*/  @P1 SHF.R.U32.HI R0, RZ, c[0x0][0x2cc], R2 ;  /* 0x0000b300ff001a19 */ /* 0x000fe40000011602 */
[----:B------:R-:W-:Y:S02]  /*07c0*/  IMAD.HI R3, R3, 0x2aaaaaab, RZ ;  /* 0x2aaaaaab03037827 */ /* 0x000fe400078e02ff */
[----:B------:R-:W-:Y:S01]  /*07d0*/  IADD3 R0, R0, 0x1, R5 ;  /* 0x0000000100007810 */ /* 0x000fe20007ffe005 */
[----:B--2---:R1:W-:Y:S02]  /*07e0*/  STL [R1+0x68], R24 ;  /* 0x0000681801007387 */ /* 0x0043e40000100800 */
[----:B------:R-:W-:Y:S02]  /*07f0*/  SHF.R.U32.HI R6, RZ, 0x1f, R3 ;  /* 0x0000001fff067819 */ /* 0x000fe40000011603 */
[----:B------:R-:W-:Y:S02]  /*0800*/  IMAD.IADD R2, R0, 0x1, -R18 ;  /* 0x0000000100027824 */ /* 0x000fe400078e0a12 */
[----:B------:R-:W-:-:S03]  /*0810*/  LEA.HI.SX32 R7, R3, R6, 0x1d ;  /* 0x0000000603077211 */ /* 0x000fc600078feaff */
        /* <DEDUP_REMOVED lines=11> */
.L_x_1113:
[----:B------:R-:W-:-:S13]  /*08d0*/  ISETP.NE.AND P0, PT, R8, 0x1, PT ;  /* 0x000000010800780c */ /* 0x000fda0003f05270 */
[----:B------:R-:W-:-:S05]  /*08e0*/  @P0 IMAD.HI.U32 R2, R0, c[0x0][0x330], RZ ;  /* 0x0000cc0000020a27 */ /* 0x000fca00078e00ff */
[----:B------:R-:W-:-:S05]  /*08f0*/  @P0 SHF.R.U32.HI R0, RZ, c[0x0][0x334], R2 ;  /* 0x0000cd00ff000a19 */ /* 0x000fca0000011602 */
.L_x_1114:
[----:B------:R-:W-:-:S05]  /*0900*/  IMAD R0, R0, R8, c[0x0][0x32c] ;  /* 0x0000cb0000007624 */ /* 0x000fca00078e0208 */
[----:B------:R-:W-:Y:S02]  /*0910*/  IMNMX R6, R6, R0, PT ;  /* 0x0000000006067217 */ /* 0x000fe40003800200 */
.L_x_1112:
[----:B------:R-:W-:-:S04]  /*0920*/  @P1 IMAD.HI.U32 R2, R141, c[0x0][0x2c8], RZ ;  /* 0x0000b2008d021a27 */ /* 0x000fc800078e00ff */
[----:B------:R-:W-:Y:S01]  /*0930*/  IMAD.MOV.U32 R0, RZ, RZ, R141 ;  /* 0x000000ffff007224 */ /* 0x000fe200078e008d */
[----:B------:R-:W-:-:S04]  /*0940*/  @P1 SHF.R.U32.HI R0, RZ, c[0x0][0x2cc], R2 ;  /* 0x0000b300ff001a19 */ /* 0x000fc80000011602 */
[----:B------:R-:W-:-:S04]  /*0950*/  IADD3 R0, R0, R5, -R18 ;  /* 0x0000000500007210 */ /* 0x000fc80007ffe812 */
        /* <DEDUP_REMOVED lines=10> */
.L_x_1116:
[----:B------:R-:W-:-:S13]  /*0a00*/  ISETP.NE.AND P0, PT, R8, 0x1, PT ;  /* 0x000000010800780c */ /* 0x000fda0003f05270 */
[----:B------:R-:W-:-:S05]  /*0a10*/  @P0 IMAD.HI.U32 R2, R0, c[0x0][0x330], RZ ;  /* 0x0000cc0000020a27 */ /* 0x000fca00078e00ff */
[----:B------:R-:W-:-:S05]  /*0a20*/  @P0 SHF.R.U32.HI R0, RZ, c[0x0][0x334], R2 ;  /* 0x0000cd00ff000a19 */ /* 0x000fca0000011602 */
.L_x_1117:
[----:B------:R-:W-:-:S05]  /*0a30*/  IMAD R0, R0, c[0x0][0x32c], RZ ;  /* 0x0000cb0000007a24 */ /* 0x000fca00078e02ff */
[----:B------:R-:W-:-:S04]  /*0a40*/  IMNMX R3, R3, R0, !PT ;  /* 0x0000000003037217 */ /* 0x000fc80007800200 */
.L_x_1115:
        /* <DEDUP_REMOVED lines=15> */
[----:B------:R-:W-:-:S07]  /*0b40*/  SHF.R.U32.HI R131, RZ, 0x5, R3 ;  /* 0x00000005ff837819 */ /* 0x000fce0000011603 */
[----:B------:R-:W-:Y:S01]  /*0b50*/  @P0 IADD3 R2, R0, 0x2f, RZ ;  /* 0x0000002f00020810 */ /* 0x000fe20007ffe0ff */
[----:B------:R-:W-:-:S04]  /*0b60*/  IMAD.MOV.U32 R0, RZ, RZ, R131 ;  /* 0x000000ffff007224 */ /* 0x000fc800078e0083 */
[----:B------:R-:W-:-:S05]  /*0b70*/  @P0 IMAD.HI R2, R2, 0x2aaaaaab, RZ ;  /* 0x2aaaaaab02020827 */ /* 0x000fca00078e02ff */
[----:B------:R-:W-:-:S04]  /*0b80*/  @P0 SHF.R.U32.HI R3, RZ, 0x1f, R2 ;  /* 0x0000001fff030819 */ /* 0x000fc80000011602 */
[----:B------:R-:W-:-:S04]  /*0b90*/  @P0 LEA.HI.SX32 R0, R2, R3, 0x1d ;  /* 0x0000000302000211 */ /* 0x000fc800078feaff */
[----:B------:R-:W-:-:S13]  /*0ba0*/  ISETP.GT.AND P0, PT, R0, R131, PT ;  /* 0x000000830000720c */ /* 0x000fda0003f04270 */
[----:B------:R-:W-:Y:S05]  /*0bb0*/  @!P0 BRA `(.L_x_1118) ;  /* 0x0000578000008947 */ /* 0x000fea0003800000 */
[----:B------:R-:W-:-:S04]  /*0bc0*/  ISETP.NE.U32.AND P0, PT, RZ, c[0x0][0x340], PT ;  /* 0x0000d000ff007a0c */ /* 0x000fc80003f05070 */
[----:B------:R-:W-:-:S13]  /*0bd0*/  ISETP.NE.AND.EX P1, PT, RZ, c[0x0][0x344], PT, P0 ;  /* 0x0000d100ff007a0c */ /* 0x000fda0003f25300 */
[----:B------:R-:W-:-:S05]  /*0be0*/  @P1 IMAD.WIDE R2, R38, R35, c[0x0][0x340] ;  /* 0x0000d00026021625 */ /* 0x000fca00078e0223 */
[----:B------:R2:W3:Y:S01]  /*0bf0*/  @P1 LDG.E R25, [R2.64] ;  /* 0x0000000602191981 */ /* 0x0004e2000c1e1900 */
[----:B------:R-:W-:Y:S01]  /*0c00*/  IMAD.MOV.U32 R146, RZ, RZ, 0x30 ;  /* 0x00000030ff927424 */ /* 0x000fe200078e00ff */
[----:B------:R-:W-:Y:S01]  /*0c10*/  SHF.R.S32.HI R34, RZ, 0x1f, R196 ;  /* 0x0000001fff227819 */ /* 0x000fe200000114c4 */
[----:B------:R-:W-:Y:S01]  /*0c20*/  IMAD.WIDE.U32 R28, R15, c[0x0][0x1e8], RZ ;  /* 0x00007a000f1c7a25 */ /* 0x000fe200078e00ff */
[----:B------:R-:W-:Y:S01]  /*0c30*/  IADD3 R40, R0, -0x1, RZ ;  /* 0xffffffff00287810 */ /* 0x000fe20007ffe0ff */
[----:B------:R-:W-:Y:S01]  /*0c40*/  ULDC.U8 UR4, c[0x0][0x298] ;  /* 0x0000a60000047ab9 */ /* 0x000fe20000000000 */
[----:B------:R-:W-:Y:S01]  /*0c50*/  SEL R96, R38, RZ, !P4 ;  /* 0x000000ff26607207 */ /* 0x000fe20006000000 */
[----:B------:R-:W-:Y:S01]  /*0c60*/  IMAD.WIDE.U32 R150, R146, c[0x0][0x238], RZ ;  /* 0x00008e0092967a25 */ /* 0x000fe200078e00ff */
[----:B------:R-:W-:-:S03]  /*0c70*/  MOV R172, c[0x0][0x290] ;  /* 0x0000a40000ac7a02 */ /* 0x000fc60000000f00 */
[----:B------:R-:W-:Y:S01]  /*0c80*/  IMAD.IADD R30, R12, 0x1, R11 ;  /* 0x000000010c1e7824 */ /* 0x000fe200078e020b */
[----:B------:R-:W-:Y:S01]  /*0c90*/  SHF.R.S32.HI R12, RZ, 0x1f, R38 ;  /* 0x0000001fff0c7819 */ /* 0x000fe20000011426 */
[C---:B-1----:R-:W-:Y:S01]  /*0ca0*/  IMAD R5, R13.reuse, c[0x0][0x240], RZ ;  /* 0x000090000d057a24 */ /* 0x042fe200078e02ff */
[----:B------:R-:W-:Y:S01]  /*0cb0*/  SHF.L.U64.HI R143, R172, R35, c[0x0][0x294] ;  /* 0x0000a500ac8f7619 */ /* 0x000fe20000010223 */
[----:B------:R-:W-:Y:S01]  /*0cc0*/  IMAD R20, R13, c[0x0][0x260], RZ ;  /* 0x000098000d147a24 */ /* 0x000fe200078e02ff */
[----:B------:R-:W-:Y:S01]  /*0cd0*/  SEL R26, R12, RZ, !P4 ;  /* 0x000000ff0c1a7207 */ /* 0x000fe20006000000 */
[C---:B------:R-:W-:Y:S02]  /*0ce0*/  IMAD R5, R15.reuse, c[0x0][0x244], R5 ;  /* 0x000091000f057a24 */ /* 0x040fe400078e0205 */
[----:B------:R-:W-:Y:S02]  /*0cf0*/  IMAD R20, R15, c[0x0][0x264], R20 ;  /* 0x000099000f147a24 */ /* 0x000fe400078e0214 */
[----:B------:R-:W-:-:S02]  /*0d00*/  IMAD R22, R13, c[0x0][0x210], RZ ;  /* 0x000084000d167a24 */ /* 0x000fc400078e02ff */
[----:B------:R-:W-:Y:S02]  /*0d10*/  IMAD.MOV.U32 R142, RZ, RZ, c[0x0][0x238] ;  /* 0x00008e00ff8e7624 */ /* 0x000fe400078e00ff */
[----:B--2---:R-:W-:Y:S02]  /*0d20*/  IMAD R3, R146, c[0x0][0x23c], RZ ;  /* 0x00008f0092037a24 */ /* 0x004fe400078e02ff */
[----:B------:R-:W-:Y:S01]  /*0d30*/  IMAD R2, R13, c[0x0][0x1e8], RZ ;  /* 0x00007a000d027a24 */ /* 0x000fe200078e02ff */
[----:B------:R-:W-:Y:S01]  /*0d40*/  SHF.L.U32 R155, R142, 0x5, RZ ;  /* 0x000000058e9b7819 */ /* 0x000fe200000006ff */
[----:B------:R-:W-:Y:S01]  /*0d50*/  IMAD.IADD R169, R151, 0x1, R3 ;  /* 0x0000000197a97824 */ /* 0x000fe200078e0203 */
[----:B------:R-:W-:Y:S01]  /*0d60*/  LEA.HI R3, R34, R196, RZ, 0x3 ;  /* 0x000000c422037211 */ /* 0x000fe200078f18ff */
[----:B------:R-:W-:Y:S02]  /*0d70*/  IMAD R2, R15, c[0x0][0x1ec], R2 ;  /* 0x00007b000f027a24 */ /* 0x000fe400078e0202 */
[----:B------:R-:W-:Y:S01]  /*0d80*/  IMAD R0, R169, R40, RZ ;  /* 0x00000028a9007224 */ /* 0x000fe200078e02ff */
[----:B------:R-:W-:Y:S01]  /*0d90*/  LOP3.LUT R32, R3, 0xfffffff8, RZ, 0xc0, !PT ;  /* 0xfffffff803207812 */ /* 0x000fe200078ec0ff */
[----:B------:R-:W-:Y:S01]  /*0da0*/  IMAD R22, R15, c[0x0][0x214], R22 ;  /* 0x000085000f167a24 */ /* 0x000fe200078e0216 */
[----:B------:R-:W-:Y:S01]  /*0db0*/  IADD3 R29, R29, R2, RZ ;  /* 0x000000021d1d7210 */ /* 0x000fe20007ffe0ff */
[----:B------:R-:W-:Y:S01]  /*0dc0*/  IMAD.MOV.U32 R153, RZ, RZ, 0x5 ;  /* 0x00000005ff997424 */ /* 0x000fe200078e00ff */
[----:B------:R-:W-:Y:S01]  /*0dd0*/  SHF.R.S32.HI R2, RZ, 0x1f, R40 ;  /* 0x0000001fff027819 */ /* 0x000fe20000011428 */
[----:B------:R-:W-:Y:S01]  /*0de0*/  IMAD.IADD R32, R196, 0x1, -R32 ;  /* 0x00000001c4207824 */ /* 0x000fe200078e0a20 */
[----:B------:R-:W-:Y:S01]  /*0df0*/  SHF.R.S32.HI R89, RZ, 0x3, R3 ;  /* 0x00000003ff597819 */ /* 0x000fe20000011403 */
[----:B------:R-:W-:-:S02]  /*0e00*/  IMAD.MOV.U32 R71, RZ, RZ, c[0x0][0x27c] ;  /* 0x00009f00ff477624 */ /* 0x000fc400078e00ff */
[----:B------:R-:W-:Y:S01]  /*0e10*/  IMAD R27, R2, R150, R0 ;  /* 0x00000096021b7224 */ /* 0x000fe200078e0200 */
[----:B------:R-:W-:Y:S01]  /*0e20*/  SHF.L.U32 R36, R32, 0x3, RZ ;  /* 0x0000000320247819 */ /* 0x000fe200000006ff */
[--C-:B------:R-:W-:Y:S01]  /*0e30*/  IMAD R0, R40, -0x30, -R89.reuse ;  /* 0xffffffd028007824 */ /* 0x100fe200078e0a59 */
[----:B------:R-:W-:Y:S01]  /*0e40*/  SHF.R.S32.HI R31, RZ, 0x1f, R89 ;  /* 0x0000001fff1f7819 */ /* 0x000fe20000011459 */
[----:B------:R-:W-:Y:S01]  /*0e50*/  IMAD.SHL.U32 R32, R32, 0x4, RZ ;  /* 0x0000000420207824 */ /* 0x000fe200078e00ff */
[----:B------:R-:W-:Y:S01]  /*0e60*/  SHF.R.S32.HI R37, RZ, 0x1f, R36 ;  /* 0x0000001fff257819 */ /* 0x000fe20000011424 */
[----:B------:R-:W-:Y:S01]  /*0e70*/  IMAD.IADD R0, R0, 0x1, R4 ;  /* 0x0000000100007824 */ /* 0x000fe200078e0204 */
[----:B------:R-:W-:Y:S01]  /*0e80*/  IADD3 R125, P4, R89, R14, RZ ;  /* 0x0000000e597d7210 */ /* 0x000fe20007f9e0ff */
[----:B------:R-:W-:Y:S01]  /*0e90*/  IMAD R16, R31, c[0x0][0x280], RZ ;  /* 0x0000a0001f107a24 */ /* 0x000fe200078e02ff */
[----:B------:R-:W-:Y:S01]  /*0ea0*/  SHF.R.S32.HI R33, RZ, 0x1f, R32 ;  /* 0x0000001fff217819 */ /* 0x000fe20000011420 */
[----:B------:R-:W-:Y:S01]  /*0eb0*/  IMAD.WIDE.U32 R2, R15, c[0x0][0x240], R36 ;  /* 0x000090000f027a25 */ /* 0x000fe200078e0024 */
[----:B------:R-:W-:-:S02]  /*0ec0*/  ISETP.GE.AND P3, PT, R0, 0x1, PT ;  /* 0x000000010000780c */ /* 0x000fc40003f66270 */
[C---:B------:R-:W-:Y:S01]  /*0ed0*/  ISETP.GE.AND P2, PT, R0.reuse, 0x11, PT ;  /* 0x000000110000780c */ /* 0x040fe20003f46270 */
[----:B------:R-:W-:Y:S01]  /*0ee0*/  IMAD R16, R89, c[0x0][0x284], R16 ;  /* 0x0000a10059107a24 */ /* 0x000fe200078e0210 */
[----:B------:R-:W-:Y:S01]  /*0ef0*/  IADD3 R3, R3, R5, RZ ;  /* 0x0000000503037210 */ /* 0x000fe20007ffe0ff */
[----:B------:R-:W-:Y:S01]  /*0f00*/  IMAD.WIDE.U32 R8, R89, c[0x0][0x280], R32 ;  /* 0x0000a00059087a25 */ /* 0x000fe200078e0020 */
[----:B------:R-:W-:Y:S02]  /*0f10*/  ISETP.GT.AND P0, PT, R0, 0x20, PT ;  /* 0x000000200000780c */ /* 0x000fe40003f04270 */
[----:B------:R-:W-:Y:S01]  /*0f20*/  LEA.HI.X.SX32 R136, R14, R31, 0x1, P4 ;  /* 0x0000001f0e887211 */ /* 0x000fe200020f0eff */
[----:B------:R-:W-:Y:S01]  /*0f30*/  IMAD R0, R26, c[0x0][0x248], RZ ;  /* 0x000092001a007a24 */ /* 0x000fe200078e02ff */
[----:B------:R-:W-:Y:S01]  /*0f40*/  IADD3 R19, R9, R16, RZ ;  /* 0x0000001009137210 */ /* 0x000fe20007ffe0ff */
[----:B------:R-:W-:Y:S01]  /*0f50*/  IMAD.WIDE.U32 R2, R96, c[0x0][0x248], R2 ;  /* 0x0000920060027a25 */ /* 0x000fe200078e0002 */
[----:B------:R-:W-:-:S02]  /*0f60*/  ISETP.GE.AND P4, PT, R36, c[0x0][0x1d4], PT ;  /* 0x0000750024007a0c */ /* 0x000fc40003f86270 */
[----:B------:R-:W-:Y:S01]  /*0f70*/  IADD3 R88, R36, 0x40, RZ ;  /* 0x0000004024587810 */ /* 0x000fe20007ffe0ff */
[----:B------:R-:W-:Y:S01]  /*0f80*/  IMAD R0, R96, c[0x0][0x24c], R0 ;  /* 0x0000930060007a24 */ /* 0x000fe200078e0200 */
[----:B------:R-:W-:Y:S01]  /*0f90*/  P2R R124, PR, RZ, 0x10 ;  /* 0x00000010ff7c7803 */ /* 0x000fe20000000000 */
[----:B------:R-:W-:Y:S01]  /*0fa0*/  IMAD.MOV.U32 R18, RZ, RZ, R8 ;  /* 0x000000ffff127224 */ /* 0x000fe200078e0008 */
[----:B------:R-:W-:Y:S01]  /*0fb0*/  ISETP.GE.AND P6, PT, R88, c[0x0][0x1d4], PT ;  /* 0x0000750058007a0c */ /* 0x000fe20003fc6270 */
[C---:B------:R-:W-:Y:S01]  /*0fc0*/  IMAD.WIDE.U32 R8, R89.reuse, c[0x0][0x280], R36 ;  /* 0x0000a00059087a25 */ /* 0x040fe200078e0024 */
[C---:B------:R-:W-:Y:S02]  /*0fd0*/  IADD3 R139, R89.reuse, 0x20, RZ ;  /* 0x00000020598b7810 */ /* 0x040fe40007ffe0ff */
[----:B------:R-:W-:Y:S01]  /*0fe0*/  IADD3 R140, R89, 0x10, RZ ;  /* 0x00000010598c7810 */ /* 0x000fe20007ffe0ff */
[----:B------:R-:W-:Y:S01]  /*0ff0*/  IMAD.IADD R3, R3, 0x1, R0 ;  /* 0x0000000103037824 */ /* 0x000fe200078e0200 */
[----:B------:R-:W-:Y:S01]  /*1000*/  P2R R138, PR, RZ, 0x40 ;  /* 0x00000040ff8a7803 */ /* 0x000fe20000000000 */
[----:B------:R-:W-:Y:S01]  /*1010*/  IMAD.WIDE.U32 R6, R15, c[0x0][0x260], R36 ;  /* 0x000098000f067a25 */ /* 0x000fe200078e0024 */
[----:B------:R-:W-:-:S03]  /*1020*/  IADD3 R133, -R89, R4, RZ ;  /* 0x0000000459857210 */ /* 0x000fc60007ffe1ff */
[----:B------:R-:W-:Y:S02]  /*1030*/  IMAD R0, R136, c[0x0][0x238], RZ ;  /* 0x00008e0088007a24 */ /* 0x000fe400078e02ff */
[----:B------:R-:W-:Y:S01]  /*1040*/  IMAD.IADD R17, R16, 0x1, R9 ;  /* 0x0000000110117824 */ /* 0x000fe200078e0209 */
[----:B------:R-:W-:Y:S01]  /*1050*/  MOV R16, R8 ;  /* 0x0000000800107202 */ /* 0x000fe20000000f00 */
[----:B------:R-:W-:-:S04]  /*1060*/  IMAD.WIDE.U32 R122, R125, c[0x0][0x238], R2 ;  /* 0x00008e007d7a7a25 */ /* 0x000fc800078e0002 */
[----:B------:R-:W-:Y:S01]  /*1070*/  IMAD R13, R31, c[0x0][0x290], RZ ;  /* 0x0000a4001f0d7a24 */ /* 0x000fe200078e02ff */
[----:B------:R-:W-:Y:S01]  /*1080*/  MOV R120, R122 ;  /* 0x0000007a00787202 */ /* 0x000fe20000000f00 */
[----:B------:R-:W-:Y:S02]  /*1090*/  IMAD.IADD R21, R7, 0x1, R20 ;  /* 0x0000000107157824 */ /* 0x000fe400078e0214 */
[----:B------:R-:W-:Y:S02]  /*10a0*/  IMAD R0, R125, c[0x0][0x23c], R0 ;  /* 0x00008f007d007a24 */ /* 0x000fe400078e0200 */
[----:B------:R-:W-:Y:S02]  /*10b0*/  IMAD.MOV.U32 R20, RZ, RZ, R6 ;  /* 0x000000ffff147224 */ /* 0x000fe400078e0006 */
[----:B------:R-:W-:-:S04]  /*10c0*/  IMAD.WIDE.U32 R6, R15, c[0x0][0x210], R36 ;  /* 0x000084000f067a25 */ /* 0x000fc800078e0024 */
[----:B------:R-:W-:Y:S01]  /*10d0*/  IMAD R13, R89, c[0x0][0x294], R13 ;  /* 0x0000a500590d7a24 */ /* 0x000fe200078e020d */
[----:B------:R-:W-:Y:S01]  /*10e0*/  IADD3 R23, R7, R22, RZ ;  /* 0x0000001607177210 */ /* 0x000fe20007ffe0ff */
[----:B------:R-:W-:-:S04]  /*10f0*/  IMAD.WIDE.U32 R10, R89, c[0x0][0x290], R32 ;  /* 0x0000a400590a7a25 */ /* 0x000fc800078e0020 */
[----:B------:R-:W-:Y:S02]  /*1100*/  IMAD.IADD R121, R123, 0x1, R0 ;  /* 0x000000017b797824 */ /* 0x000fe400078e0200 */
[----:B------:R-:W-:Y:S02]  /*1110*/  IMAD.SHL.U32 R2, R89, 0x40, RZ ;  /* 0x0000004059027824 */ /* 0x000fe400078e00ff */
[----:B------:R-:W-:Y:S02]  /*1120*/  IMAD.IADD R15, R11, 0x1, R13 ;  /* 0x000000010b0f7824 */ /* 0x000fe400078e020d */
[----:B------:R-:W-:Y:S01]  /*1130*/  IMAD.MOV.U32 R14, RZ, RZ, R10 ;  /* 0x000000ffff0e7224 */ /* 0x000fe200078e000a */
[----:B------:R-:W-:Y:S01]  /*1140*/  LOP3.LUT R118, R2, 0x1c0, RZ, 0xc0, !PT ;  /* 0x000001c002767812 */ /* 0x000fe200078ec0ff */
[----:B------:R-:W-:Y:S01]  /*1150*/  IMAD.MOV.U32 R22, RZ, RZ, R6 ;  /* 0x000000ffff167224 */ /* 0x000fe200078e0006 */
[----:B------:R-:W-:Y:S01]  /*1160*/  LEA.HI R6, R34, R196, RZ, 0x6 ;  /* 0x000000c422067211 */ /* 0x000fe200078f30ff */
[----:B------:R-:W-:Y:S01]  /*1170*/  IMAD.WIDE.U32 R10, R40, R150, R120 ;  /* 0x00000096280a7225 */ /* 0x000fe200078e0078 */
[----:B------:R-:W-:-:S02]  /*1180*/  LOP3.LUT R72, R118, 0x38, R36, 0xf8, !PT ;  /* 0x0000003876487812 */ /* 0x000fc400078ef824 */
[----:B------:R-:W-:Y:S01]  /*1190*/  SHF.L.U32 R6, R6, 0x3, RZ ;  /* 0x0000000306067819 */ /* 0x000fe200000006ff */
[----:B------:R-:W-:Y:S01]  /*11a0*/  IMAD.WIDE.U32 R2, R89, c[0x0][0x290], R36 ;  /* 0x0000a40059027a25 */ /* 0x000fe200078e0024 */
[----:B------:R-:W-:Y:S02]  /*11b0*/  SHF.R.U32.HI R170, RZ, 0x3, R118 ;  /* 0x00000003ffaa7819 */ /* 0x000fe40000011676 */
[----:B------:R-:W-:Y:S01]  /*11c0*/  LOP3.LUT R6, R6, 0xfffffe00, RZ, 0xc0, !PT ;  /* 0xfffffe0006067812 */ /* 0x000fe200078ec0ff */
[----:B------:R-:W-:Y:S01]  /*11d0*/  IMAD.WIDE.U32 R102, R24, c[0x0][0x280], R16 ;  /* 0x0000a00018667a25 */ /* 0x000fe200078e0010 */
[----:B------:R-:W-:Y:S02]  /*11e0*/  IADD3 R3, R13, R3, RZ ;  /* 0x000000030d037210 */ /* 0x000fe40007ffe0ff */
[----:B------:R-:W-:Y:S01]  /*11f0*/  LOP3.LUT R72, R6, R72, R170, 0xf6, !PT ;  /* 0x0000004806487212 */ /* 0x000fe200078ef6aa */
[----:B------:R-:W-:Y:S01]  /*1200*/  IMAD.WIDE.U32 R100, R24, c[0x0][0x290], R14 ;  /* 0x0000a40018647a25 */ /* 0x000fe200078e000e */
[----:B------:R-:W-:-:S03]  /*1210*/  IADD3 R34, R32, 0x20, RZ ;  /* 0x0000002020227810 */ /* 0x000fc60007ffe0ff */
[----:B------:R-:W-:Y:S02]  /*1220*/  IMAD.SHL.U32 R72, R72, 0x2, RZ ;  /* 0x0000000248487824 */ /* 0x000fe400078e00ff */
[----:B------:R-:W-:-:S04]  /*1230*/  IMAD.WIDE.U32 R98, R24, c[0x0][0x290], R2 ;  /* 0x0000a40018627a25 */ /* 0x000fc800078e0002 */
[----:B------:R-:W-:-:S04]  /*1240*/  IMAD.WIDE.U32 R2, R142, 0x20, RZ ;  /* 0x000000208e027825 */ /* 0x000fc800078e00ff */
[----:B------:R-:W-:-:S04]  /*1250*/  IMAD.WIDE.U32 R104, R24, c[0x0][0x280], R18 ;  /* 0x0000a00018687a25 */ /* 0x000fc800078e0012 */
[----:B------:R-:W-:-:S04]  /*1260*/  IMAD.WIDE.U32 R156, R89, c[0x0][0x1e0], RZ ;  /* 0x00007800599c7a25 */ /* 0x000fc800078e00ff */
[C---:B------:R-:W-:Y:S02]  /*1270*/  IMAD R162, R146.reuse, c[0x0][0x294], RZ ;  /* 0x0000a50092a27a24 */ /* 0x040fe400078e02ff */
[C---:B------:R-:W-:Y:S02]  /*1280*/  IMAD R163, R146.reuse, c[0x0][0x284], RZ ;  /* 0x0000a10092a37a24 */ /* 0x040fe400078e02ff */
[C---:B------:R-:W-:Y:S02]  /*1290*/  IMAD R164, R146.reuse, c[0x0][0x1e4], RZ ;  /* 0x0000790092a47a24 */ /* 0x040fe400078e02ff */
[----:B------:R-:W-:-:S04]  /*12a0*/  IMAD.WIDE.U32 R148, R146, c[0x0][0x290], RZ ;  /* 0x0000a40092947a25 */ /* 0x000fc800078e00ff */
[----:B------:R-:W-:Y:S01]  /*12b0*/  IMAD.WIDE.U32 R158, R139, c[0x0][0x1e0], RZ ;  /* 0x000078008b9e7a25 */ /* 0x000fe200078e00ff */
[----:B------:R-:W-:-:S03]  /*12c0*/  IADD3 R162, R149, R162, RZ ;  /* 0x000000a295a27210 */ /* 0x000fc60007ffe0ff */
[----:B------:R-:W-:-:S04]  /*12d0*/  IMAD.WIDE.U32 R146, R146, c[0x0][0x280], RZ ;  /* 0x0000a00092927a25 */ /* 0x000fc800078e00ff */
[----:B------:R-:W-:-:S04]  /*12e0*/  IMAD.WIDE.U32 R160, R140, c[0x0][0x1e0], RZ ;  /* 0x000078008ca07a25 */ /* 0x000fc800078e00ff */
[----:B------:R-:W-:Y:S02]  /*12f0*/  IMAD.SHL.U32 R171, R172, 0x20, RZ ;  /* 0x00000020acab7824 */ /* 0x000fe400078e00ff */
[----:B------:R-:W-:Y:S02]  /*1300*/  IMAD.SHL.U32 R70, R71, 0x2, RZ ;  /* 0x0000000247467824 */ /* 0x000fe400078e00ff */
[----:B------:R-:W-:Y:S01]  /*1310*/  IMAD.IADD R163, R147, 0x1, R163 ;  /* 0x0000000193a37824 */ /* 0x000fe200078e02a3 */
[--C-:B---3--:R-:W-:Y:S01]  /*1320*/  @P1 SHF.R.S32.HI R9, RZ, 0x1f, R25.reuse ;  /* 0x0000001fff091819 */ /* 0x108fe20000011419 */
[----:B------:R-:W-:Y:S01]  /*1330*/  @P1 IMAD.MOV.U32 R8, RZ, RZ, R25 ;  /* 0x000000ffff081224 */ /* 0x000fe200078e0019 */
[----:B------:R-:W-:Y:S01]  /*1340*/  @!P1 MOV R8, R38 ;  /* 0x0000002600089202 */ /* 0x000fe20000000f00 */
[----:B------:R-:W-:Y:S01]  /*1350*/  @!P1 IMAD.MOV.U32 R9, RZ, RZ, R12 ;  /* 0x000000ffff099224 */ /* 0x000fe200078e000c */
[----:B------:R-:W-:Y:S01]  /*1360*/  ISETP.GE.AND P1, PT, R36, c[0x0][0x27c], PT ;  /* 0x00009f0024007a0c */ /* 0x000fe20003f26270 */
[----:B------:R-:W-:Y:S01]  /*1370*/  IMAD.IADD R25, R11, 0x1, R27 ;  /* 0x000000010b197824 */ /* 0x000fe200078e021b */
[----:B------:R-:W-:Y:S01]  /*1380*/  @P3 LEA R12, P4, R10, c[0x0][0x220], 0x1 ;  /* 0x000088000a0c3a11 */ /* 0x000fe200078808ff */
[----:B------:R-:W-:Y:S01]  /*1390*/  IMAD R11, R26, c[0x0][0x268], RZ ;  /* 0x00009a001a0b7a24 */ /* 0x000fe200078e02ff */
[----:B------:R-:W-:-:S02]  /*13a0*/  SEL R5, RZ, c[0x0][0x27c], !P1 ;  /* 0x00009f00ff057a07 */ /* 0x000fc40004800000 */
[----:B------:R-:W-:Y:S01]  /*13b0*/  @P3 LEA.HI.X R13, R10, c[0x0][0x224], R25, 0x1, P4 ;  /* 0x000089000a0d3a11 */ /* 0x000fe200020f0c19 */
[----:B------:R-:W-:Y:S01]  /*13c0*/  IMAD R107, R96, c[0x0][0x26c], R11 ;  /* 0x00009b00606b7a24 */ /* 0x000fe200078e020b */
[----:B------:R-:W-:Y:S01]  /*13d0*/  ISETP.NE.AND P4, PT, R124, RZ, PT ;  /* 0x000000ff7c00720c */ /* 0x000fe20003f85270 */
[----:B------:R-:W-:Y:S01]  /*13e0*/  IMAD.IADD R5, R36, 0x1, R5 ;  /* 0x0000000124057824 */ /* 0x000fe200078e0205 */
[----:B------:R-:W-:Y:S01]  /*13f0*/  SEL R14, R8, RZ, !P5 ;  /* 0x000000ff080e7207 */ /* 0x000fe20006800000 */
[----:B------:R-:W-:Y:S01]  /*1400*/  IMAD.WIDE.U32 R96, R96, c[0x0][0x268], R20 ;  /* 0x00009a0060607a25 */ /* 0x000fe200078e0014 */
[----:B------:R-:W-:Y:S02]  /*1410*/  MOV R21, c[0x0][0x23c] ;  /* 0x00008f0000157a02 */ /* 0x000fe40000000f00 */
[----:B------:R-:W-:Y:S01]  /*1420*/  SHF.R.S32.HI R7, RZ, 0x1f, R5 ;  /* 0x0000001fff077819 */ /* 0x000fe20000011405 */
[----:B------:R-:W-:-:S03]  /*1430*/  IMAD.WIDE.U32 R94, R14, c[0x0][0x218], R22 ;  /* 0x000086000e5e7a25 */ /* 0x000fc600078e0016 */
[-C--:B------:R-:W-:Y:S01]  /*1440*/  LEA.HI R0, R7, R5.reuse, RZ, 0x3 ;  /* 0x0000000507007211 */ /* 0x080fe200078f18ff */
[----:B------:R-:W-:Y:S01]  /*1450*/  IMAD.SHL.U32 R15, R21, 0x20, RZ ;  /* 0x00000020150f7824 */ /* 0x000fe200078e00ff */
[----:B------:R-:W-:Y:S01]  /*1460*/  LEA.HI R26, R7, R5, RZ, 0x6 ;  /* 0x00000005071a7211 */ /* 0x000fe200078f30ff */
[----:B------:R-:W-:Y:S01]  /*1470*/  @!PT LDS RZ, [RZ] ;  /* 0x00000000fffff984 */ /* 0x000fe20000000800 */
[----:B------:R-:W-:Y:S01]  /*1480*/  @!PT LDS RZ, [RZ] ;  /* 0x00000000fffff984 */ /* 0x000fe20000000800 */
[----:B------:R-:W-:Y:S01]  /*1490*/  @!PT LDS RZ, [RZ] ;  /* 0x00000000fffff984 */ /* 0x000fe20000000800 */
[----:B------:R1:W-:Y:S01]  /*14a0*/  @P3 LDGSTS.E.BYPASS.LTC128B.128 [R72+0x5080], [R12.64], !P4 ;  /* 0x050800000c483fae */ /* 0x0003e2000e101d46 */
[----:B------:R-:W-:Y:S01]  /*14b0*/  SHF.R.S32.HI R5, RZ, 0x1f, R24 ;  /* 0x0000001fff057819 */ /* 0x000fe20000011418 */
[----:B------:R-:W-:Y:S01]  /*14c0*/  IMAD.IADD R107, R97, 0x1, R107 ;  /* 0x00000001616b7824 */ /* 0x000fe200078e026b */
[----:B------:R-:W-:Y:S01]  /*14d0*/  LOP3.LUT R11, R118, 0x38, R0, 0xf8, !PT ;  /* 0x00000038760b7812 */ /* 0x000fe200078ef800 */
[----:B------:R1:W-:Y:S01]  /*14e0*/  @P3 LDGSTS.E.BYPASS.LTC128B.128 [R72+0x6880], [R12.64+0x80], !P6 ;  /* 0x068800800c483fae */ /* 0x0003e2000f101d46 */
[----:B------:R-:W-:Y:S01]  /*14f0*/  IADD3 R15, R3, R15, RZ ;  /* 0x0000000f030f7210 */ /* 0x000fe20007ffe0ff */
[C---:B------:R-:W-:Y:S01]  /*1500*/  IMAD R7, R5.reuse, c[0x0][0x280], RZ ;  /* 0x0000a00005077a24 */ /* 0x040fe200078e02ff */
[----:B------:R-:W-:Y:S01]  /*1510*/  IADD3 R137, P4, R2, 0x80, RZ ;  /* 0x0000008002897810 */ /* 0x000fe20007f9e0ff */
[----:B------:R-:W-:Y:S01]  /*1520*/  IMAD R5, R5, c[0x0][0x290], RZ ;  /* 0x0000a40005057a24 */ /* 0x000fe200078e02ff */
[----:B------:R-:W-:Y:S01]  /*1530*/  LOP3.LUT R108, R0, 0xfffffff8, RZ, 0xc0, !PT ;  /* 0xfffffff8006c7812 */ /* 0x000fe200078ec0ff */
[----:B------:R-:W-:Y:S01]  /*1540*/  IMAD R112, R24, c[0x0][0x284], R7 ;  /* 0x0000a10018707a24 */ /* 0x000fe200078e0207 */
[----:B------:R-:W-:Y:S01]  /*1550*/  @P2 LEA R7, P3, R142, R10, 0x4 ;  /* 0x0000000a8e072211 */ /* 0x000fe200078620ff */
[----:B------:R-:W-:Y:S01]  /*1560*/  IMAD R111, R24, c[0x0][0x294], R5 ;  /* 0x0000a500186f7a24 */ /* 0x000fe200078e0205 */
[----:B------:R-:W-:Y:S01]  /*1570*/  SHF.R.S32.HI R5, RZ, 0x6, R26 ;  /* 0x00000006ff057819 */ /* 0x000fe2000001141a */
[----:B------:R-:W-:Y:S01]  /*1580*/  IMAD.SHL.U32 R3, R140, 0x40, RZ ;  /* 0x000000408c037824 */ /* 0x000fe200078e00ff */
[----:B------:R-:W-:Y:S01]  /*1590*/  IADD3 R114, R105, R112, RZ ;  /* 0x0000007069727210 */ /* 0x000fe20007ffe0ff */
[----:B------:R-:W-:Y:S01]  /*15a0*/  IMAD.X R134, RZ, RZ, R15, P4 ;  /* 0x000000ffff867224 */ /* 0x000fe200020e060f */
[----:B------:R-:W-:Y:S01]  /*15b0*/  IADD3 R113, R101, R111, RZ ;  /* 0x0000006f65717210 */ /* 0x000fe20007ffe0ff */
[----:B------:R-:W-:Y:S01]  /*15c0*/  IMAD.IADD R112, R112, 0x1, R103 ;  /* 0x0000000170707824 */ /* 0x000fe200078e0267 */
[----:B------:R-:W-:Y:S01]  /*15d0*/  LOP3.LUT R117, R3, 0x1c0, RZ, 0xc0, !PT ;  /* 0x000001c003757812 */ /* 0x000fe200078ec0ff */
[----:B------:R-:W-:Y:S01]  /*15e0*/  IMAD.IADD R111, R111, 0x1, R99 ;  /* 0x000000016f6f7824 */ /* 0x000fe200078e0263 */
[----:B------:R-:W-:-:S02]  /*15f0*/  SHF.R.S32.HI R68, RZ, 0x3, R0 ;  /* 0x00000003ff447819 */ /* 0x000fc40000011400 */
[----:B------:R-:W-:Y:S02]  /*1600*/  SHF.R.U32.HI R168, RZ, 0x3, R117 ;  /* 0x00000003ffa87819 */ /* 0x000fe40000011675 */
[----:B------:R-:W-:Y:S02]  /*1610*/  LOP3.LUT R3, R117, 0x38, R0, 0xf8, !PT ;  /* 0x0000003875037812 */ /* 0x000fe400078ef800 */
[----:B------:R-:W-:Y:S02]  /*1620*/  SHF.R.S32.HI R115, RZ, 0x1f, R108 ;  /* 0x0000001fff737819 */ /* 0x000fe4000001146c */
[----:B-1----:R-:W-:Y:S01]  /*1630*/  LOP3.LUT R12, R11, R170, RZ, 0x3c, !PT ;  /* 0x000000aa0b0c7212 */ /* 0x002fe200078e3cff */
[----:B------:R-:W-:Y:S01]  /*1640*/  IMAD R13, R5, 0xc00, R6 ;  /* 0x00000c00050d7824 */ /* 0x000fe200078e0206 */
[----:B------:R-:W-:Y:S02]  /*1650*/  @P2 LEA.HI.X R11, R142, R25, R21, 0x4, P3 ;  /* 0x000000198e0b2211 */ /* 0x000fe400018f2415 */
[----:B------:R-:W-:Y:S01]  /*1660*/  @P2 LEA R16, P3, R7, c[0x0][0x220], 0x1 ;  /* 0x0000880007102a11 */ /* 0x000fe200078608ff */
[----:B------:R-:W-:Y:S01]  /*1670*/  IMAD.IADD R20, R13, 0x1, R12 ;  /* 0x000000010d147824 */ /* 0x000fe200078e020c */
[----:B------:R-:W-:-:S02]  /*1680*/  SHF.R.S32.HI R12, RZ, 0x1f, R139 ;  /* 0x0000001fff0c7819 */ /* 0x000fc4000001148b */
[----:B------:R-:W-:Y:S02]  /*1690*/  @P2 LEA.HI.X R17, R7, c[0x0][0x224], R11, 0x1, P3 ;  /* 0x0000890007112a11 */ /* 0x000fe400018f0c0b */
[----:B------:R-:W-:Y:S02]  /*16a0*/  SHF.R.S32.HI R11, RZ, 0x1f, R140 ;  /* 0x0000001fff0b7819 */ /* 0x000fe4000001148c */
[----:B------:R-:W-:Y:S02]  /*16b0*/  LEA.HI R12, R12, R139, RZ, 0x3 ;  /* 0x0000008b0c0c7211 */ /* 0x000fe400078f18ff */
[----:B------:R-:W-:Y:S01]  /*16c0*/  @P0 IADD3 R10, P3, R10, R2, RZ ;  /* 0x000000020a0a0210 */ /* 0x000fe20007f7e0ff */
[----:B------:R-:W-:Y:S01]  /*16d0*/  IMAD.SHL.U32 R2, R139, 0x40, RZ ;  /* 0x000000408b027824 */ /* 0x000fe200078e00ff */
[----:B------:R-:W-:Y:S01]  /*16e0*/  LEA.HI R11, R11, R140, RZ, 0x3 ;  /* 0x0000008c0b0b7211 */ /* 0x000fe200078f18ff */
[----:B------:R-:W-:Y:S01]  /*16f0*/  IMAD.SHL.U32 R12, R12, 0x40, RZ ;  /* 0x000000400c0c7824 */ /* 0x000fe200078e00ff */
[----:B------:R-:W-:-:S02]  /*1700*/  SEL R7, R9, RZ, !P5 ;  /* 0x000000ff09077207 */ /* 0x000fc40006800000 */
[----:B------:R-:W-:Y:S02]  /*1710*/  SHF.L.U32 R11, R11, 0x6, RZ ;  /* 0x000000060b0b7819 */ /* 0x000fe400000006ff */
[----:B------:R-:W-:Y:S02]  /*1720*/  LOP3.LUT R116, R2, 0x1c0, RZ, 0xc0, !PT ;  /* 0x000001c002747812 */ /* 0x000fe400078ec0ff */
[----:B------:R-:W-:Y:S02]  /*1730*/  LOP3.LUT R11, R11, 0xfffffe00, RZ, 0xc0, !PT ;  /* 0xfffffe000b0b7812 */ /* 0x000fe400078ec0ff */
[----:B------:R-:W-:Y:S02]  /*1740*/  LOP3.LUT R12, R12, 0xfffffe00, RZ, 0xc0, !PT ;  /* 0xfffffe000c0c7812 */ /* 0x000fe400078ec0ff */
[----:B------:R-:W-:Y:S01]  /*1750*/  ISETP.NE.AND P5, PT, R124, RZ, PT ;  /* 0x000000ff7c00720c */ /* 0x000fe20003fa5270 */
[C---:B------:R-:W-:Y:S01]  /*1760*/  IMAD R13, R5.reuse, 0xc00, R11 ;  /* 0x00000c00050d7824 */ /* 0x040fe200078e020b */
[----:B------:R-:W-:Y:S01]  /*1770*/  SHF.R.U32.HI R167, RZ, 0x3, R116 ;  /* 0x00000003ffa77819 */ /* 0x000fe20000011674 */
[----:B------:R-:W-:Y:S01]  /*1780*/  IMAD R8, R5, 0xc00, R12 ;  /* 0x00000c0005087824 */ /* 0x000fe200078e020c */
[----:B------:R-:W-:-:S02]  /*1790*/  LOP3.LUT R2, R116, 0x38, R0, 0xf8, !PT ;  /* 0x0000003874027812 */ /* 0x000fc400078ef800 */
[----:B------:R-:W-:Y:S01]  /*17a0*/  LOP3.LUT R9, R3, R168, RZ, 0x3c, !PT ;  /* 0x000000a803097212 */ /* 0x000fe200078e3cff */
[----:B------:R-:W-:Y:S01]  /*17b0*/  @P0 IMAD.X R3, R15, 0x1, R25, P3 ;  /* 0x000000010f030824 */ /* 0x000fe200018e0619 */
[----:B------:R-:W-:Y:S02]  /*17c0*/  LOP3.LUT R5, R2, R167, RZ, 0x3c, !PT ;  /* 0x000000a702057212 */ /* 0x000fe400078e3cff */
[C---:B------:R-:W-:Y:S02]  /*17d0*/  @P0 LEA R2, P3, R10.reuse, c[0x0][0x220], 0x1 ;  /* 0x000088000a020a11 */ /* 0x040fe400078608ff */
[----:B------:R-:W-:Y:S01]  /*17e0*/  IADD3 R19, R13, R9, RZ ;  /* 0x000000090d137210 */ /* 0x000fe20007ffe0ff */
[----:B------:R1:W-:Y:S01]  /*17f0*/  @P2 LDGSTS.E.BYPASS.LTC128B.128 [R72+0x5880], [R16.64], !P5 ;  /* 0x0588000010482fae */ /* 0x0003e2000e901d46 */
[----:B------:R-:W-:Y:S01]  /*1800*/  @P0 LEA.HI.X R3, R10, c[0x0][0x224], R3, 0x1, P3 ;  /* 0x000089000a030a11 */ /* 0x000fe200018f0c03 */
[----:B------:R-:W-:Y:S01]  /*1810*/  IMAD R13, R7, c[0x0][0x1f0], RZ ;  /* 0x00007c00070d7a24 */ /* 0x000fe200078e02ff */
[----:B------:R-:W-:Y:S01]  /*1820*/  SHF.L.U64.HI R142, R142, R153, c[0x0][0x23c] ;  /* 0x00008f008e8e7619 */ /* 0x000fe20000010299 */
[----:B------:R1:W-:Y:S01]  /*1830*/  @P2 LDGSTS.E.BYPASS.LTC128B.128 [R72+0x7080], [R16.64+0x80], !P6 ;  /* 0x0708008010482fae */ /* 0x0003e2000f101d46 */
[----:B------:R-:W-:Y:S01]  /*1840*/  IMAD.IADD R18, R8, 0x1, R5 ;  /* 0x0000000108127824 */ /* 0x000fe200078e0205 */
[----:B------:R-:W-:Y:S01]  /*1850*/  SHF.L.U32 R128, R20, 0x1, RZ ;  /* 0x0000000114807819 */ /* 0x000fe200000006ff */
[----:B------:R-:W-:Y:S01]  /*1860*/  IMAD.WIDE.U32 R8, R14, c[0x0][0x1f0], R28 ;  /* 0x00007c000e087a25 */ /* 0x000fe200078e001c */
[----:B------:R2:W-:Y:S01]  /*1870*/  @P0 LDGSTS.E.BYPASS.LTC128B.128 [R72+0x6080], [R2.64], !P5 ;  /* 0x0608000002480fae */ /* 0x0005e2000e901d46 */
[----:B------:R-:W-:-:S02]  /*1880*/  ISETP.GE.AND P5, PT, R36, c[0x0][0x1d4], PT ;  /* 0x0000750024007a0c */ /* 0x000fc40003fa6270 */
[----:B------:R-:W-:Y:S01]  /*1890*/  IMAD R5, R14, c[0x0][0x1f4], R13 ;  /* 0x00007d000e057a24 */ /* 0x000fe200078e020d */
[----:B------:R2:W-:Y:S01]  /*18a0*/  @P0 LDGSTS.E.BYPASS.LTC128B.128 [R72+0x7880], [R2.64+0x80], !P6 ;  /* 0x0788008002480fae */ /* 0x0005e2000f101d46 */
[----:B------:R-:W-:Y:S01]  /*18b0*/  ISETP.GE.AND P0, PT, R71, 0x1, PT ;  /* 0x000000014700780c */ /* 0x000fe20003f06270 */
[----:B------:R-:W-:Y:S01]  /*18c0*/  IMAD R7, R7, c[0x0][0x218], RZ ;  /* 0x0000860007077a24 */ /* 0x000fe200078e02ff */
[----:B------:R-:W-:Y:S01]  /*18d0*/  IADD3 R135, P0, R30, R89, RZ ;  /* 0x000000591e877210 */ /* 0x000fe20007f1e0ff */
[----:B------:R-:W0:Y:S01]  /*18e0*/  LDGDEPBAR ;  /* 0x00000000000079af */ /* 0x000e220000000000 */
[----:B------:R-:W-:Y:S01]  /*18f0*/  IADD3 R9, R9, R5, RZ ;  /* 0x0000000509097210 */ /* 0x000fe20007ffe0ff */
[----:B------:R-:W-:Y:S01]  /*1900*/  IMAD.MOV.U32 R5, RZ, RZ, c[0x0][0x1e0] ;  /* 0x00007800ff057624 */ /* 0x000fe200078e00ff */
[----:B------:R-:W-:Y:S01]  /*1910*/  SHF.L.U32 R126, R18, 0x1, RZ ;  /* 0x00000001127e7819 */ /* 0x000fe200000006ff */
[----:B------:R-:W-:Y:S02]  /*1920*/  IMAD R7, R14, c[0x0][0x21c], R7 ;  /* 0x000087000e077a24 */ /* 0x000fe400078e0207 */
[----:B------:R-:W-:Y:S01]  /*1930*/  IMAD.WIDE.U32 R90, R30, c[0x0][0x1e0], R8 ;  /* 0x000078001e5a7a25 */ /* 0x000fe200078e0008 */
[----:B------:R-:W-:-:S02]  /*1940*/  SHF.R.S32.HI R8, RZ, 0x1f, R139 ;  /* 0x0000001fff087819 */ /* 0x000fc4000001148b */
[C---:B------:R-:W-:Y:S01]  /*1950*/  SHF.L.U64.HI R165, R5.reuse, R153, c[0x0][0x1e4] ;  /* 0x0000790005a57619 */ /* 0x040fe20000010299 */
[C---:B------:R-:W-:Y:S01]  /*1960*/  IMAD.WIDE.U32 R144, R5.reuse, 0x30, RZ ;  /* 0x0000003005907825 */ /* 0x040fe200078e00ff */
[C---:B------:R-:W-:Y:S02]  /*1970*/  SHF.L.U64.HI R166, R5.reuse, R35, c[0x0][0x1e4] ;  /* 0x0000790005a67619 */ /* 0x040fe40000010223 */
[C---:B------:R-:W-:Y:S01]  /*1980*/  SHF.L.U32 R176, R5.reuse, 0x5, RZ ;  /* 0x0000000505b07819 */ /* 0x040fe200000006ff */
[----:B------:R-:W-:Y:S01]  /*1990*/  IMAD.SHL.U32 R175, R5, 0x10, RZ ;  /* 0x0000001005af7824 */ /* 0x000fe200078e00ff */
[----:B------:R-:W-:Y:S01]  /*19a0*/  IADD3 R164, R145, R164, RZ ;  /* 0x000000a491a47210 */ /* 0x000fe20007ffe0ff */
[----:B------:R-:W-:Y:S01]  /*19b0*/  IMAD.SHL.U32 R127, R19, 0x2, RZ ;  /* 0x00000002137f7824 */ /* 0x000fe200078e00ff */
[----:B------:R-:W-:Y:S02]  /*19c0*/  IADD3 R106, R95, R7, RZ ;  /* 0x000000075f6a7210 */ /* 0x000fe40007ffe0ff */
[----:B--2---:R-:W-:-:S04]  /*19d0*/  MOV R2, c[0x0][0x280] ;  /* 0x0000a00000027a02 */ /* 0x004fc80000000f00 */
[C---:B------:R-:W-:Y:S01]  /*19e0*/  SHF.L.U64.HI R152, R2.reuse, R153, c[0x0][0x284] ;  /* 0x0000a10002987619 */ /* 0x040fe20000010299 */
[C---:B------:R-:W-:Y:S01]  /*19f0*/  IMAD.SHL.U32 R174, R2.reuse, 0x20, RZ ;  /* 0x0000002002ae7824 */ /* 0x040fe200078e00ff */
[C---:B------:R-:W-:Y:S02]  /*1a00*/  SHF.L.U64.HI R154, R2.reuse, R35, c[0x0][0x284] ;  /* 0x0000a100029a7619 */ /* 0x040fe40000010223 */
[----:B------:R-:W-:Y:S02]  /*1a10*/  SHF.L.U32 R173, R2, 0x4, RZ ;  /* 0x0000000402ad7819 */ /* 0x000fe400000006ff */
[----:B------:R-:W-:Y:S02]  /*1a20*/  SHF.R.S32.HI R2, RZ, 0x1f, R30 ;  /* 0x0000001fff027819 */ /* 0x000fe4000001141e */
[C---:B------:R-:W-:Y:S02]  /*1a30*/  SHF.L.U64.HI R153, R172.reuse, R153, c[0x0][0x294] ;  /* 0x0000a500ac997619 */ /* 0x040fe40000010299 */
[----:B------:R-:W-:Y:S01]  /*1a40*/  SHF.L.U32 R172, R172, 0x4, RZ ;  /* 0x00000004acac7819 */ /* 0x000fe200000006ff */
[----:B------:R-:W-:-:S02]  /*1a50*/  IMAD R3, R2, c[0x0][0x1e0], RZ ;  /* 0x0000780002037a24 */ /* 0x000fc400078e02ff */
[----:B------:R-:W-:Y:S01]  /*1a60*/  IMAD.X R132, R2, 0x1, R31, P0 ;  /* 0x0000000102847824 */ /* 0x000fe200000e061f */
[----:B------:R-:W-:Y:S01]  /*1a70*/  BAR.SYNC.DEFER_BLOCKING 0x0 ;  /* 0x0000000000007b1d */ /* 0x000fe20000010000 */
[----:B------:R-:W-:Y:S01]  /*1a80*/  IMAD R92, R30, c[0x0][0x1e4], R3 ;  /* 0x000079001e5c7a24 */ /* 0x000fe200078e0203 */
[----:B------:R-:W-:Y:S01]  /*1a90*/  SHF.R.S32.HI R3, RZ, 0x1f, R140 ;  /* 0x0000001fff037819 */ /* 0x000fe2000001148c */
[----:B------:R-:W-:Y:S01]  /*1aa0*/  IMAD R2, R31, c[0x0][0x1e0], RZ ;  /* 0x000078001f027a24 */ /* 0x000fe200078e02ff */
[----:B------:R-:W-:Y:S01]  /*1ab0*/  IADD3 R110, P2, P0, R90, R156, R36 ;  /* 0x0000009c5a6e7210 */ /* 0x000fe2000785e024 */
[----:B------:R-:W-:Y:S02]  /*1ac0*/  IMAD.IADD R92, R91, 0x1, R92 ;  /* 0x000000015b5c7824 */ /* 0x000fe400078e025c */
[----:B------:R-:W-:Y:S02]  /*1ad0*/  IMAD R5, R89, c[0x0][0x1e4], R2 ;  /* 0x0000790059057a24 */ /* 0x000fe400078e0202 */
[----:B------:R-:W-:-:S02]  /*1ae0*/  IMAD R2, R8, c[0x0][0x1e0], RZ ;  /* 0x0000780008027a24 */ /* 0x000fc400078e02ff */
[----:B------:R-:W-:Y:S01]  /*1af0*/  IMAD R3, R3, c[0x0][0x1e0], RZ ;  /* 0x0000780003037a24 */ /* 0x000fe200078e02ff */
[----:B------:R-:W-:Y:S01]  /*1b00*/  IADD3 R119, R157, R5, RZ ;  /* 0x000000059d777210 */ /* 0x000fe20007ffe0ff */
[----:B------:R-:W-:Y:S02]  /*1b10*/  IMAD R2, R139, c[0x0][0x1e4], R2 ;  /* 0x000079008b027a24 */ /* 0x000fe400078e0202 */
[----:B------:R-:W-:Y:S01]  /*1b20*/  IMAD R3, R140, c[0x0][0x1e4], R3 ;  /* 0x000079008c037a24 */ /* 0x000fe200078e0203 */
[----:B------:R-:W-:Y:S02]  /*1b30*/  IADD3.X R109, R92, R119, R37, P2, P0 ;  /* 0x000000775c6d7210 */ /* 0x000fe400017e0425 */
[----:B------:R-:W-:Y:S01]  /*1b40*/  IADD3 R129, R159, R2, RZ ;  /* 0x000000029f817210 */ /* 0x000fe20007ffe0ff */
[----:B-1----:R-:W-:Y:S02]  /*1b50*/  IMAD.IADD R130, R161, 0x1, R3 ;  /* 0x00000001a1827824 */ /* 0x002fe400078e0203 */
.L_x_1153:
[----:B------:R-:W-:Y:S01]  /*1b60*/  SHF.R.S32.HI R93, RZ, 0x1f, R40 ;  /* 0x0000001fff5d7819 */ /* 0x000fe20000011428 */
[-C--:B------:R-:W-:Y:S01]  /*1b70*/  IMAD R0, R164, R40.reuse, RZ ;  /* 0x00000028a4007224 */ /* 0x080fe200078e02ff */
[----:B------:R-:W-:Y:S01]  /*1b80*/  ISETP.GE.AND P3, PT, R71, 0x1, PT ;  /* 0x000000014700780c */ /* 0x000fe20003f66270 */
[----:B------:R-:W-:Y:S01]  /*1b90*/  IMAD.WIDE.U32 R74, R144, R40, RZ ;  /* 0x00000028904a7225 */ /* 0x000fe200078e00ff */
[----:B------:R-:W-:Y:S04]  /*1ba0*/  DEPBAR.LE SB0, 0x0 ;  /* 0x000080000000791a */ /* 0x000fe80000000000 */
[----:B------:R-:W-:Y:S01]  /*1bb0*/  BAR.SYNC.DEFER_BLOCKING 0x0 ;  /* 0x0000000000007b1d */ /* 0x000fe20000010000 */
[C---:B-1----:R-:W-:Y:S01]  /*1bc0*/  IADD3 R2, P2, P0, R110.reuse, R74, R175 ;  /* 0x0000004a6e027210 */ /* 0x042fe2000785e0af */
[----:B------:R-:W-:Y:S04]  /*1bd0*/  IMAD R0, R93, R144, R0 ;  /* 0x000000905d007224 */ /* 0x000fe800078e0200 */
[----:B------:R-:W-:Y:S05]  /*1be0*/  IMAD.IADD R82, R75, 0x1, R0 ;  /* 0x000000014b527824 */ /* 0x000fea00078e0200 */
[C---:B------:R-:W-:Y:S02]  /*1bf0*/  IADD3.X R5, R109.reuse, R82, R166, P2, P0 ;  /* 0x000000526d057210 */ /* 0x040fe400017e04a6 */
[-C--:B------:R-:W-:Y:S04]  /*1c00*/  IADD3 R0, P2, R110, R74.reuse, RZ ;  /* 0x0000004a6e007210 */ /* 0x080fe80007f5e0ff */
[----:B------:R-:W-:Y:S01]  /*1c10*/  LEA R58, P0, R0, c[0x0][0x1c8], 0x1 ;  /* 0x00007200003a7a11 */ /* 0x000fe200078008ff */
[----:B------:R-:W-:Y:S05]  /*1c20*/  IMAD.X R3, R82, 0x1, R109, P2 ;  /* 0x0000000152037824 */ /* 0x000fea00010e066d */
[----:B------:R-:W-:Y:S01]  /*1c30*/  LEA.HI.X R59, R0, c[0x0][0x1cc], R3, 0x1, P0 ;  /* 0x00007300003b7a11 */ /* 0x000fe200000f0c03 */
[----:B------:R-:W-:Y:S01]  /*1c40*/  BSSY B2, `(.L_x_1119) ;  /* 0x00003d7000027945 */ /* 0x000fe20003800000 */
[----:B------:R-:W-:Y:S04]  /*1c50*/  IADD3 R0, P2, P0, R110, R74, R176 ;  /* 0x0000004a6e007210 */ /* 0x000fe8000785e0b0 */
[----:B------:R-:W-:Y:S02]  /*1c60*/  IADD3.X R3, R109, R82, R165, P2, P0 ;  /* 0x000000526d037210 */ /* 0x000fe400017e04a5 */
[----:B------:R-:W-:Y:S02]  /*1c70*/  LEA R66, P2, R2, c[0x0][0x1c8], 0x1 ;  /* 0x0000720002427a11 */ /* 0x000fe400078408ff */
[----:B------:R-:W-:Y:S02]  /*1c80*/  LEA R76, P0, R0, c[0x0][0x1c8], 0x1 ;  /* 0x00007200004c7a11 */ /* 0x000fe400078008ff */
[----:B------:R-:W-:Y:S02]  /*1c90*/  LEA.HI.X R67, R2, c[0x0][0x1cc], R5, 0x1, P2 ;  /* 0x0000730002437a11 */ /* 0x000fe400010f0c05 */
[----:B------:R-:W-:Y:S01]  /*1ca0*/  LEA.HI.X R77, R0, c[0x0][0x1cc], R3, 0x1, P0 ;  /* 0x00007300004d7a11 */ /* 0x000fe200000f0c03 */
[----:B------:R-:W-:-:S05]  /*1cb0*/  @!P3 BRA `(.L_x_1120) ;  /* 0x00003ae00000b947 */ /* 0x000fca0003800000 */
[-C--:B------:R-:W-:Y:S01]  /*1cc0*/  IMAD R3, R163, R40.reuse, RZ ;  /* 0x00000028a3037224 */ /* 0x080fe200078e02ff */
[----:B------:R-:W-:Y:S01]  /*1cd0*/  ISETP.NE.AND P0, PT, RZ, UR4, PT ;  /* 0x00000004ff007c0c */ /* 0x000fe2000bf05270 */
        /* <DEDUP_REMOVED lines=38> */
.L_x_1123:
[----:B------:R-:W-:Y:S05]  /*1f40*/  BSYNC B0 ;  /* 0x0000000000007941 */ /* 0x000fea0003800000 */
.L_x_1122:
[----:B------:R-:W-:Y:S01]  /*1f50*/  ISETP.GE.AND P4, PT, R140, R73, PT ;  /* 0x000000498c00720c */ /* 0x000fe20003f86270 */
[----:B-----5:R-:W-:Y:S01]  /*1f60*/  IMAD.MOV.U32 R0, RZ, RZ, R8 ;  /* 0x000000ffff007224 */ /* 0x020fe200078e0008 */
[----:B------:R-:W-:Y:S01]  /*1f70*/  MOV R10, R42 ;  /* 0x0000002a000a7202 */ /* 0x000fe20000000f00 */
[----:B------:R-:W-:Y:S01]  /*1f80*/  IMAD.MOV.U32 R7, RZ, RZ, R9 ;  /* 0x000000ffff077224 */ /* 0x000fe200078e0009 */
[----:B------:R-:W-:Y:S01]  /*1f90*/  BSSY B0, `(.L_x_1124) ;  /* 0x0000023000007945 */ /* 0x000fe20003800000 */
[----:B------:R-:W-:Y:S01]  /*1fa0*/  IMAD.MOV.U32 R5, RZ, RZ, R2 ;  /* 0x000000ffff057224 */ /* 0x000fe200078e0002 */
[----:B------:R-:W-:Y:S01]  /*1fb0*/  PRMT R52, R10, 0x7610, R52 ;  /* 0x000076100a347816 */ /* 0x000fe20000000034 */
[----:B-1----:R-:W-:Y:S01]  /*1fc0*/  CS2R R14, SRZ ;  /* 0x00000000000e7805 */ /* 0x002fe2000001ff00 */
        /* <DEDUP_REMOVED lines=31> */
.L_x_1125:
[----:B------:R-:W-:Y:S05]  /*21c0*/  BSYNC B0 ;  /* 0x0000000000007941 */ /* 0x000fea0003800000 */
.L_x_1124:
[----:B------:R-:W-:Y:S01]  /*21d0*/  ISETP.GE.AND P3, PT, R139, R73, PT ;  /* 0x000000498b00720c */ /* 0x000fe20003f66270 */
[----:B-----5:R-:W-:Y:S01]  /*21e0*/  IMAD.MOV.U32 R10, RZ, RZ, R20 ;  /* 0x000000ffff0a7224 */ /* 0x020fe200078e0014 */
[----:B------:R-:W-:Y:S01]  /*21f0*/  MOV R5, R14 ;  /* 0x0000000e00057202 */ /* 0x000fe20000000f00 */
        /* <DEDUP_REMOVED lines=13> */
[----:B------:R-:W-:Y:S02]  /*22d0*/  PRMT R54, R10, 0x5410, R7 ;  /* 0x000054100a367816 */ /* 0x000fe40000000007 */
[----:B------:R-:W-:Y:S01]  /*22e0*/  PRMT R53, R5, 0x5410, R0 ;  /* 0x0000541005357816 */ /* 0x000fe20000000000 */
[----:B------:R-:W-:-:S05]  /*22f0*/  @P3 BRA `(.L_x_1127) ;  /* 0x0000012000003947 */ /* 0x000fca0003800000 */
[----:B------:R-:W-:Y:S01]  /*2300*/  IADD3 R56, P2, P0, R104, R174, R56 ;  /* 0x000000ae68387210 */ /* 0x000fe2000785e038 */
[----:B------:R-:W-:Y:S01]  /*2310*/  CS2R R24, SRZ ;  /* 0x0000000000187805 */ /* 0x000fe2000001ff00 */
[----:B------:R-:W-:Y:S02]  /*2320*/  CS2R R50, SRZ ;  /* 0x0000000000327805 */ /* 0x000fe4000001ff00 */
[----:B------:R-:W-:Y:S02]  /*2330*/  IADD3.X R29, R114, R152, R29, P2, P0 ;  /* 0x00000098721d7210 */ /* 0x000fe400017e041d */
[----:B------:R-:W-:Y:S04]  /*2340*/  IADD3 R64, P2, P0, R100, R171, R64 ;  /* 0x000000ab64407210 */ /* 0x000fe8000785e040 */
[----:B------:R-:W-:Y:S02]  /*2350*/  IADD3.X R35, R113, R153, R35, P2, P0 ;  /* 0x0000009971237210 */ /* 0x000fe400017e0423 */
[C---:B-1----:R-:W-:Y:S04]  /*2360*/  LEA R18, P0, R56.reuse, c[0x0][0x270], 0x1 ;  /* 0x00009c0038127a11 */ /* 0x042fe800078008ff */
        /* <DEDUP_REMOVED lines=11> */
.L_x_1127:
[----:B------:R-:W-:Y:S05]  /*2420*/  BSYNC B0 ;  /* 0x0000000000007941 */ /* 0x000fea0003800000 */
.L_x_1126:
[----:B-----5:R-:W-:Y:S01]  /*2430*/  MOV R5, R22 ;  /* 0x0000001600057202 */ /* 0x020fe20000000f00 */
        /* <DEDUP_REMOVED lines=21> */
[C---:B------:R-:W-:Y:S02]  /*2590*/  @!P0 PRMT R0, R13.reuse, 0x5432, R0 ;  /* 0x000054320d008816 */ /* 0x040fe40000000000 */
[----:B------:R-:W-:Y:S02]  /*25a0*/  @!P0 SHF.R.U32.HI R7, RZ, 0x10, R3 ;  /* 0x00000010ff078819 */ /* 0x000fe40000011603 */
[----:B------:R-:W-:Y:S01]  /*25b0*/  @!P0 SHF.R.U32.HI R39, RZ, 0x10, R39 ;  /* 0x00000010ff278819 */ /* 0x000fe20000011627 */
[C---:B------:R-:W-:Y:S01]  /*25c0*/  @!P0 IMAD.U32 R10, R0.reuse, 0x10000, RZ ;  /* 0x00010000000a8824 */ /* 0x040fe200078e00ff */
[----:B------:R-:W-:Y:S01]  /*25d0*/  @!P0 PRMT R7, R13, 0x5410, R7 ;  /* 0x000054100d078816 */ /* 0x000fe20000000007 */
[C---:B------:R-:W-:Y:S01]  /*25e0*/  @!P0 IMAD.U32 R13, R35.reuse, 0x10000, RZ ;  /* 0x00010000230d8824 */ /* 0x040fe200078e00ff */
[----:B------:R-:W-:Y:S02]  /*25f0*/  @!P0 LOP3.LUT R35, R35, 0xffff0000, RZ, 0xc0, !PT ;  /* 0xffff000023238812 */ /* 0x000fe400078ec0ff */
[----:B------:R-:W-:Y:S02]  /*2600*/  @!P0 LOP3.LUT R5, R0, 0xffff0000, RZ, 0xc0, !PT ;  /* 0xffff000000058812 */ /* 0x000fe400078ec0ff */
[----:B------:R-:W-:Y:S01]  /*2610*/  @!P0 PRMT R39, R31, 0x5432, R39 ;  /* 0x000054321f278816 */ /* 0x000fe20000000027 */
[C---:B-1----:R-:W-:Y:S01]  /*2620*/  @!P0 IMAD.U32 R38, R17.reuse, 0x10000, RZ ;  /* 0x0001000011268824 */ /* 0x042fe200078e00ff */
[C---:B------:R-:W-:Y:S02]  /*2630*/  @!P0 LOP3.LUT R2, R16.reuse, 0xffff0000, RZ, 0xc0, !PT ;  /* 0xffff000010028812 */ /* 0x040fe400078ec0ff */
[----:B------:R-:W-:Y:S02]  /*2640*/  @!P0 LOP3.LUT R3, R17, 0xffff0000, RZ, 0xc0, !PT ;  /* 0xffff000011038812 */ /* 0x000fe400078ec0ff */
[----:B------:R-:W-:Y:S01]  /*2650*/  @!P0 SHF.L.U32 R31, R16, 0x10, RZ ;  /* 0x00000010101f8819 */ /* 0x000fe200000006ff */
[C---:B------:R-:W-:Y:S02]  /*2660*/  @!P0 FMUL.FTZ R41, R2.reuse, R13 ;  /* 0x0000000d02298220 */ /* 0x040fe40000410000 */
[-C--:B------:R-:W-:Y:S02]  /*2670*/  @!P0 FMUL.FTZ R0, R2, R10.reuse ;  /* 0x0000000a02008220 */ /* 0x080fe40000410000 */
[C---:B------:R-:W-:Y:S02]  /*2680*/  @!P0 FMUL.FTZ R57, R3.reuse, R35 ;  /* 0x0000002303398220 */ /* 0x040fe40000410000 */
[----:B------:R-:W-:Y:S01]  /*2690*/  @!P0 FMUL.FTZ R2, R3, R5 ;  /* 0x0000000503028220 */ /* 0x000fe20000410000 */
[C---:B------:R-:W-:Y:S01]  /*26a0*/  @!P0 LOP3.LUT R3, R18.reuse, 0xffff0000, RZ, 0xc0, !PT ;  /* 0xffff000012038812 */ /* 0x040fe200078ec0ff */
[----:B------:R-:W-:Y:S01]  /*26b0*/  @!P0 FFMA.FTZ R62, R31, R10, -R41 ;  /* 0x0000000a1f3e8223 */ /* 0x000fe20000010829 */
[----:B------:R-:W-:Y:S01]  /*26c0*/  @!P0 SHF.L.U32 R41, R19, 0x10, RZ ;  /* 0x0000001013298819 */ /* 0x000fe200000006ff */
        /* <DEDUP_REMOVED lines=26> */
.L_x_1131:
[----:B------:R-:W-:Y:S05]  /*2870*/  BSYNC B0 ;  /* 0x0000000000007941 */ /* 0x000fea0003800000 */
.L_x_1130:
        /* <DEDUP_REMOVED lines=10> */
[----:B------:R-:W-:Y:S01]  /*2920*/  @!P0 SHF.R.U32.HI R8, RZ, 0x10, R9 ;  /* 0x00000010ff088819 */ /* 0x000fe20000011609 */
[C---:B------:R-:W-:Y:S01]  /*2930*/  @!P0 IMAD.U32 R9, R13.reuse, 0x10000, RZ ;  /* 0x000100000d098824 */ /* 0x040fe200078e00ff */
[----:B------:R-:W-:Y:S01]  /*2940*/  @!P0 SHF.R.U32.HI R31, RZ, 0x10, R43 ;  /* 0x00000010ff1f8819 */ /* 0x000fe2000001162b */
[C---:B------:R-:W-:Y:S01]  /*2950*/  @!P0 IMAD.U32 R7, R0.reuse, 0x10000, RZ ;  /* 0x0001000000078824 */ /* 0x040fe200078e00ff */
[----:B------:R-:W-:Y:S02]  /*2960*/  @!P0 LOP3.LUT R13, R13, 0xffff0000, RZ, 0xc0, !PT ;  /* 0xffff00000d0d8812 */ /* 0x000fe400078ec0ff */
[----:B------:R-:W-:Y:S02]  /*2970*/  @!P0 LOP3.LUT R5, R0, 0xffff0000, RZ, 0xc0, !PT ;  /* 0xffff000000058812 */ /* 0x000fe400078ec0ff */
[----:B------:R-:W-:Y:S02]  /*2980*/  @!P0 PRMT R8, R26, 0x5410, R8 ;  /* 0x000054101a088816 */ /* 0x000fe40000000008 */
[----:B------:R-:W-:Y:S01]  /*2990*/  @!P0 PRMT R31, R52, 0x5432, R31 ;  /* 0x00005432341f8816 */ /* 0x000fe2000000001f */
[C---:B-1----:R-:W-:Y:S01]  /*29a0*/  @!P0 IMAD.U32 R26, R17.reuse, 0x10000, RZ ;  /* 0x00010000111a8824 */ /* 0x042fe200078e00ff */
[C---:B------:R-:W-:Y:S02]  /*29b0*/  @!P0 LOP3.LUT R2, R16.reuse, 0xffff0000, RZ, 0xc0, !PT ;  /* 0xffff000010028812 */ /* 0x040fe400078ec0ff */
[----:B------:R-:W-:Y:S02]  /*29c0*/  @!P0 LOP3.LUT R3, R17, 0xffff0000, RZ, 0xc0, !PT ;  /* 0xffff000011038812 */ /* 0x000fe400078ec0ff */
[----:B------:R-:W-:Y:S01]  /*29d0*/  @!P0 SHF.L.U32 R10, R16, 0x10, RZ ;  /* 0x00000010100a8819 */ /* 0x000fe200000006ff */
[C---:B------:R-:W-:Y:S02]  /*29e0*/  @!P0 FMUL.FTZ R35, R2.reuse, R9 ;  /* 0x0000000902238220 */ /* 0x040fe40000410000 */
[----:B------:R-:W-:Y:S02]  /*29f0*/  @!P0 FMUL.FTZ R0, R2, R7 ;  /* 0x0000000702008220 */ /* 0x000fe40000410000 */
[C---:B------:R-:W-:Y:S02]  /*2a00*/  @!P0 FMUL.FTZ R38, R3.reuse, R13 ;  /* 0x0000000d03268220 */ /* 0x040fe40000410000 */
[----:B------:R-:W-:Y:S01]  /*2a10*/  @!P0 FMUL.FTZ R2, R3, R5 ;  /* 0x0000000503028220 */ /* 0x000fe20000410000 */
[----:B------:R-:W-:Y:S01]  /*2a20*/  @!P0 LOP3.LUT R3, R18, 0xffff0000, RZ, 0xc0, !PT ;  /* 0xffff000012038812 */ /* 0x000fe200078ec0ff */
        /* <DEDUP_REMOVED lines=10> */
[C---:B------:R-:W-:Y:S01]  /*2ad0*/  @!P0 FMUL.FTZ R38, R3.reuse, R9 ;  /* 0x0000000903268220 */ /* 0x040fe20000410000 */
        /* <DEDUP_REMOVED lines=17> */
.L_x_1129:
[----:B------:R-:W-:Y:S05]  /*2bf0*/  BSYNC B1 ;  /* 0x0000000000017941 */ /* 0x000fea0003800000 */
.L_x_1128:
        /* <DEDUP_REMOVED lines=8> */
[--C-:B------:R-:W-:Y:S02]  /*2c80*/  @!P0 SHF.R.U64 R0, R14, 0x10, R15.reuse ;  /* 0x000000100e008819 */ /* 0x100fe4000000120f */
[----:B------:R-:W-:Y:S02]  /*2c90*/  @!P0 PRMT R10, R53, 0x5410, R10 ;  /* 0x00005410350a8816 */ /* 0x000fe4000000000a */
[C---:B------:R-:W-:Y:S02]  /*2ca0*/  @!P0 PRMT R0, R27.reuse, 0x5432, R0 ;  /* 0x000054321b008816 */ /* 0x040fe40000000000 */
[----:B------:R-:W-:Y:S01]  /*2cb0*/  @!P0 SHF.R.U32.HI R14, RZ, 0x10, R15 ;  /* 0x00000010ff0e8819 */ /* 0x000fe2000001160f */
[----:B------:R-:W-:Y:S01]  /*2cc0*/  @!P0 IMAD.U32 R8, R10, 0x10000, RZ ;  /* 0x000100000a088824 */ /* 0x000fe200078e00ff */
[----:B------:R-:W-:Y:S01]  /*2cd0*/  @!P0 SHF.R.U32.HI R44, RZ, 0x10, R45 ;  /* 0x00000010ff2c8819 */ /* 0x000fe2000001162d */
[----:B------:R-:W-:Y:S01]  /*2ce0*/  @!P0 IMAD.U32 R7, R0, 0x10000, RZ ;  /* 0x0001000000078824 */ /* 0x000fe200078e00ff */
        /* <DEDUP_REMOVED lines=41> */
.L_x_1135:
[----:B------:R-:W-:Y:S05]  /*2f80*/  BSYNC B0 ;  /* 0x0000000000007941 */ /* 0x000fea0003800000 */
.L_x_1134:
        /* <DEDUP_REMOVED lines=25> */
[-C--:B------:R-:W-:Y:S01]  /*3120*/  @!P0 FMUL.FTZ R2, R3, R5.reuse ;  /* 0x0000000503028220 */ /* 0x080fe20000410000 */
        /* <DEDUP_REMOVED lines=29> */
.L_x_1133:
[----:B------:R-:W-:Y:S05]  /*3300*/  BSYNC B1 ;  /* 0x0000000000017941 */ /* 0x000fea0003800000 */
.L_x_1132:
        /* <DEDUP_REMOVED lines=55> */
.L_x_1138:
[----:B------:R-:W-:Y:S05]  /*3680*/  BSYNC B0 ;  /* 0x0000000000007941 */ /* 0x000fea0003800000 */
.L_x_1137:
        /* <DEDUP_REMOVED lines=56> */
.L_x_1121:
[----:B------:R-:W-:Y:S01]  /*3a10*/  ISETP.GE.AND P2, PT, R140, R73, PT ;  /* 0x000000498c00720c */ /* 0x000fe20003f46270 */
[----:B------:R-:W-:Y:S01]  /*3a20*/  CS2R R26, SRZ ;  /* 0x00000000001a7805 */ /* 0x000fe2000001ff00 */
[----:B------:R-:W-:Y:S01]  /*3a30*/  IADD3 R69, -R70, c[0x0][0x1d4], RZ ;  /* 0x0000750046457a10 */ /* 0x000fe20007ffe1ff */
        /* <DEDUP_REMOVED lines=9> */
[----:B------:R-:W-:Y:S05]  /*3ad0*/  BSSY B0, `(.L_x_1139) ;  /* 0x00000c7000007945 */ /* 0x000fea0003800000 */
        /* <DEDUP_REMOVED lines=17> */
[----:B------:R-:W-:Y:S02]  /*3bf0*/  @!P0 LEA.HI.X R15, R7, c[0x0][0x274], R13, 0x1, P3 ;  /* 0x00009d00070f8a11 */ /* 0x000fe400018f0c0d */
[C---:B------:R-:W-:Y:S04]  /*3c00*/  @!P0 LEA R16, P3, R10.reuse, c[0x0][0x288], 0x1 ;  /* 0x0000a2000a108a11 */ /* 0x040fe800078608ff */
[----:B------:R-:W-:Y:S02]  /*3c10*/  @!P0 LEA.HI.X R17, R10, c[0x0][0x28c], R17, 0x1, P3 ;  /* 0x0000a3000a118a11 */ /* 0x000fe400018f0c11 */
[-C--:B------:R-:W-:Y:S03]  /*3c20*/  ISETP.GE.AND P3, PT, R89, R73.reuse, PT ;  /* 0x000000495900720c */ /* 0x080fe60003f66270 */
[----:B------:R3:W4:Y:S01]  /*3c30*/  @!P0 LDG.E.128 R60, [R16.64] ;  /* 0x00000006103c8981 */ /* 0x000722000c1e1d00 */
[----:B------:R-:W-:Y:S11]  /*3c40*/  ISETP.GE.OR P3, PT, R36, c[0x0][0x27c], P3 ;  /* 0x00009f0024007a0c */ /* 0x000ff60001f66670 */
[----:B------:R-:W-:Y:S02]  /*3c50*/  @!UPT UIADD3 URZ, URZ, URZ, URZ ;  /* 0x0000003f3f3ff290 */ /* 0x000fe4000fffe03f */
[----:B------:R-:W-:Y:S02]  /*3c60*/  @!P3 IADD3 R0, P4, R102, R56, RZ ;  /* 0x000000386600b210 */ /* 0x000fe40007f9e0ff */
[----:B------:R-:W-:Y:S03]  /*3c70*/  CS2R R56, SRZ ;  /* 0x0000000000387805 */ /* 0x000fe6000001ff00 */
[----:B------:R-:W-:Y:S01]  /*3c80*/  @!P3 IMAD.X R5, R29, 0x1, R112, P4 ;  /* 0x000000011d05b824 */ /* 0x000fe200020e0670 */
[C---:B------:R-:W-:Y:S01]  /*3c90*/  @!P3 LEA R20, P4, R0.reuse, c[0x0][0x270], 0x1 ;  /* 0x00009c000014ba11 */ /* 0x040fe200078808ff */
[----:B------:R-:W-:Y:S01]  /*3ca0*/  CS2R R28, SRZ ;  /* 0x00000000001c7805 */ /* 0x000fe2000001ff00 */
[----:B------:R-:W4:Y:S01]  /*3cb0*/  @!P2 LDG.E.128 R56, [R8.64] ;  /* 0x000000060838a981 */ /* 0x000f22000c1e1d00 */
[----:B------:R-:W-:Y:S02]  /*3cc0*/  ISETP.GE.OR P2, PT, R89, R73, P5 ;  /* 0x000000495900720c */ /* 0x000fe40002f46670 */
[----:B------:R-:W-:Y:S01]  /*3cd0*/  @!P3 LEA.HI.X R21, R0, c[0x0][0x274], R5, 0x1, P4 ;  /* 0x00009d000015ba11 */ /* 0x000fe200020f0c05 */
[----:B---3--:R-:W-:Y:S04]  /*3ce0*/  CS2R R16, SRZ ;  /* 0x0000000000107805 */ /* 0x008fe8000001ff00 */
[----:B------:R3:W4:Y:S01]  /*3cf0*/  @!P0 LDG.E.128 R28, [R14.64] ;  /* 0x000000060e1c8981 */ /* 0x000722000c1e1d00 */
[----:B------:R-:W-:Y:S05]  /*3d00*/  @!P3 IADD3 R64, P0, R98, R64, RZ ;  /* 0x000000406240b210 */ /* 0x000fea0007f1e0ff */
[----:B------:R-:W-:Y:S01]  /*3d10*/  @!P3 IMAD.X R0, R35, 0x1, R111, P0 ;  /* 0x000000012300b824 */ /* 0x000fe200000e066f */
[C---:B-1----:R-:W-:Y:S01]  /*3d20*/  @!P3 LEA R2, P0, R64.reuse, c[0x0][0x288], 0x1 ;  /* 0x0000a2004002ba11 */ /* 0x042fe200078008ff */
[----:B------:R1:W5:Y:S03]  /*3d30*/  @!P3 LDG.E.128 R16, [R20.64] ;  /* 0x000000061410b981 */ /* 0x000366000c1e1d00 */
[----:B------:R-:W-:Y:S02]  /*3d40*/  @!P3 LEA.HI.X R3, R64, c[0x0][0x28c], R0, 0x1, P0 ;  /* 0x0000a3004003ba11 */ /* 0x000fe400000f0c00 */
[----:B------:R-:W-:Y:S03]  /*3d50*/  ISETP.GE.AND P0, PT, R36, c[0x0][0x27c], PT ;  /* 0x00009f0024007a0c */ /* 0x000fe60003f06270 */
[----:B------:R1:W5:Y:S01]  /*3d60*/  @!P3 LDG.E.128 R44, [R2.64] ;  /* 0x00000006022cb981 */ /* 0x000362000c1e1d00 */
[----:B--2---:R-:W-:Y:S02]  /*3d70*/  IMAD.MOV.U32 R5, RZ, RZ, R26 ;  /* 0x000000ffff057224 */ /* 0x004fe400078e001a */
[----:B-1----:R-:W-:Y:S02]  /*3d80*/  IMAD.MOV.U32 R3, RZ, RZ, R27 ;  /* 0x000000ffff037224 */ /* 0x002fe400078e001b */
[----:B------:R-:W-:Y:S02]  /*3d90*/  IMAD.MOV.U32 R2, RZ, RZ, R24 ;  /* 0x000000ffff027224 */ /* 0x000fe400078e0018 */
[----:B------:R-:W-:Y:S01]  /*3da0*/  IMAD.MOV.U32 R0, RZ, RZ, R25 ;  /* 0x000000ffff007224 */ /* 0x000fe200078e0019 */
[----:B------:R-:W-:Y:S04]  /*3db0*/  PRMT R35, R3, 0x5410, R5 ;  /* 0x0000541003237816 */ /* 0x000fe80000000005 */
[----:B---3--:R-:W-:Y:S01]  /*3dc0*/  PRMT R15, R0, 0x5410, R2 ;  /* 0x00005410000f7816 */ /* 0x008fe20000000002 */
[----:B----4-:R-:W-:Y:S02]  /*3dd0*/  IMAD.MOV.U32 R5, RZ, RZ, R58 ;  /* 0x000000ffff057224 */ /* 0x010fe400078e003a */
[----:B------:R-:W-:Y:S02]  /*3de0*/  IMAD.MOV.U32 R3, RZ, RZ, R59 ;  /* 0x000000ffff037224 */ /* 0x000fe400078e003b */
        /* <DEDUP_REMOVED lines=17> */
[----:B------:R-:W-:Y:S01]  /*3f00*/  SEL R0, R70, R69, !P1 ;  /* 0x0000004546007207 */ /* 0x000fe20004800000 */
[----:B------:R-:W1:Y:S01]  /*3f10*/  LDS.128 R52, [R128+0x5080] ;  /* 0x0050800080347984 */ /* 0x000e620000000c00 */
[----:B------:R-:W-:Y:S01]  /*3f20*/  IADD3 R5, P2, R156, R74, RZ ;  /* 0x0000004a9c057210 */ /* 0x000fe20007f5e0ff */
[----:B-----5:R-:W-:Y:S01]  /*3f30*/  IMAD.MOV.U32 R13, RZ, RZ, R46 ;  /* 0x000000ffff0d7224 */ /* 0x020fe200078e002e */
[----:B------:R-:W-:Y:S02]  /*3f40*/  SHF.R.S32.HI R2, RZ, 0x1f, R0 ;  /* 0x0000001fff027819 */ /* 0x000fe40000011400 */
[----:B------:R-:W-:Y:S01]  /*3f50*/  @!P0 SHF.R.U64 R14, R44, 0x10, R45 ;  /* 0x000000102c0e8819 */ /* 0x000fe2000000122d */
[----:B------:R-:W-:Y:S01]  /*3f60*/  IMAD.X R7, R82, 0x1, R119, P2 ;  /* 0x0000000152077824 */ /* 0x000fe200010e0677 */
[----:B------:R-:W-:Y:S02]  /*3f70*/  LEA.HI R0, R2, R0, RZ, 0x4 ;  /* 0x0000000002007211 */ /* 0x000fe400078f20ff */
[----:B------:R-:W-:Y:S02]  /*3f80*/  IADD3 R8, P3, P2, R90, R5, R108 ;  /* 0x000000055a087210 */ /* 0x000fe40007a7e06c */
[----:B------:R-:W-:Y:S02]  /*3f90*/  LEA.HI.SX32 R0, R0, R68, 0x1c ;  /* 0x0000004400007211 */ /* 0x000fe400078fe2ff */
[----:B------:R-:W-:Y:S02]  /*3fa0*/  IADD3.X R10, R92, R7, R115, P3, P2 ;  /* 0x000000075c0a7210 */ /* 0x000fe40001fe4473 */
[----:B------:R-:W-:Y:S01]  /*3fb0*/  @!P0 SHF.R.U32.HI R41, RZ, 0x10, R45 ;  /* 0x00000010ff298819 */ /* 0x000fe2000001162d */
[----:B------:R-:W-:Y:S01]  /*3fc0*/  IMAD.SHL.U32 R3, R0, 0x8, RZ ;  /* 0x0000000800037824 */ /* 0x000fe200078e00ff */
[--C-:B------:R-:W-:Y:S01]  /*3fd0*/  @!P0 SHF.R.U64 R42, R46, 0x10, R47.reuse ;  /* 0x000000102e2a8819 */ /* 0x100fe2000000122f */
[--C-:B------:R-:W-:Y:S01]  /*3fe0*/  IMAD.MOV.U32 R46, RZ, RZ, R47.reuse ;  /* 0x000000ffff2e7224 */ /* 0x100fe200078e002f */
[----:B------:R-:W-:Y:S02]  /*3ff0*/  @!P0 SHF.R.U32.HI R43, RZ, 0x10, R47 ;  /* 0x00000010ff2b8819 */ /* 0x000fe4000001162f */
[----:B------:R-:W-:Y:S02]  /*4000*/  ISETP.GE.AND P2, PT, R3, c[0x0][0x1d4], PT ;  /* 0x0000750003007a0c */ /* 0x000fe40003f46270 */
[----:B------:R-:W-:Y:S11]  /*4010*/  @!P0 PRMT R49, R46, 0x5410, R43 ;  /* 0x000054102e318816 */ /* 0x000ff6000000002b */
[--C-:B------:R-:W-:Y:S02]  /*4020*/  @!P2 IADD3 R2, P4, P3, R90, R5, R3.reuse ;  /* 0x000000055a02a210 */ /* 0x100fe40007b9e003 */
[----:B------:R-:W-:Y:S02]  /*4030*/  @!P2 SHF.R.S32.HI R9, RZ, 0x1f, R3 ;  /* 0x0000001fff09a819 */ /* 0x000fe40000011403 */
[----:B------:R-:W-:Y:S01]  /*4040*/  @!P0 SHF.R.U64 R5, R16, 0x10, R17 ;  /* 0x0000001010058819 */ /* 0x000fe20000001211 */
[C---:B-1----:R-:W-:Y:S01]  /*4050*/  @!P0 IMAD.U32 R48, R55.reuse, 0x10000, RZ ;  /* 0x0001000037308824 */ /* 0x042fe200078e00ff */
[----:B------:R-:W-:Y:S01]  /*4060*/  @!P2 IADD3.X R7, R92, R7, R9, P4, P3 ;  /* 0x000000075c07a210 */ /* 0x000fe200027e6409 */
[----:B------:R-:W-:Y:S01]  /*4070*/  IMAD.MOV.U32 R9, RZ, RZ, R44 ;  /* 0x000000ffff097224 */ /* 0x000fe200078e002c */
[----:B------:R-:W-:Y:S01]  /*4080*/  LEA R84, P3, R8, c[0x0][0x1c8], 0x1 ;  /* 0x0000720008547a11 */ /* 0x000fe200078608ff */
[----:B------:R-:W-:Y:S01]  /*4090*/  IMAD.MOV.U32 R44, RZ, RZ, R45 ;  /* 0x000000ffff2c7224 */ /* 0x000fe200078e002d */
[----:B------:R-:W-:Y:S02]  /*40a0*/  @!P0 LOP3.LUT R46, R54, 0xffff0000, RZ, 0xc0, !PT ;  /* 0xffff0000362e8812 */ /* 0x000fe400078ec0ff */
[----:B------:R-:W-:Y:S01]  /*40b0*/  LEA.HI.X R85, R8, c[0x0][0x1cc], R10, 0x1, P3 ;  /* 0x0000730008557a11 */ /* 0x000fe200018f0c0a */
[----:B------:R-:W-:Y:S01]  /*40c0*/  IMAD.MOV.U32 R8, RZ, RZ, R19 ;  /* 0x000000ffff087224 */ /* 0x000fe200078e0013 */
[C---:B------:R-:W-:Y:S02]  /*40d0*/  @!P2 LEA R80, P3, R2.reuse, c[0x0][0x1c8], 0x1 ;  /* 0x000072000250aa11 */ /* 0x040fe400078608ff */
[----:B------:R-:W-:Y:S02]  /*40e0*/  @!P0 LOP3.LUT R50, R55, 0xffff0000, RZ, 0xc0, !PT ;  /* 0xffff000037328812 */ /* 0x000fe400078ec0ff */
[----:B------:R-:W-:Y:S02]  /*40f0*/  @!P2 LEA.HI.X R81, R2, c[0x0][0x1cc], R7, 0x1, P3 ;  /* 0x000073000251aa11 */ /* 0x000fe400018f0c07 */
[----:B------:R-:W-:Y:S02]  /*4100*/  SHF.R.S32.HI R2, RZ, 0x1f, R0 ;  /* 0x0000001fff027819 */ /* 0x000fe40000011400 */
[----:B------:R-:W-:Y:S02]  /*4110*/  @!P0 SHF.R.U64 R10, R18, 0x10, R19 ;  /* 0x00000010120a8819 */ /* 0x000fe40000001213 */
[----:B------:R-:W-:Y:S02]  /*4120*/  LEA.HI R0, R2, R0, RZ, 0x3 ;  /* 0x0000000002007211 */ /* 0x000fe400078f18ff */
[----:B------:R-:W-:Y:S01]  /*4130*/  LOP3.LUT R2, R118, 0x38, R3, 0xf8, !PT ;  /* 0x0000003876027812 */ /* 0x000fe200078ef803 */
[----:B------:R-:W-:Y:S01]  /*4140*/  IMAD.MOV.U32 R3, RZ, RZ, R16 ;  /* 0x000000ffff037224 */ /* 0x000fe200078e0010 */
[----:B------:R-:W-:Y:S02]  /*4150*/  SHF.R.S32.HI R0, RZ, 0x3, R0 ;  /* 0x00000003ff007819 */ /* 0x000fe40000011400 */
[----:B------:R-:W-:Y:S02]  /*4160*/  LOP3.LUT R2, R2, R170, RZ, 0x3c, !PT ;  /* 0x000000aa02027212 */ /* 0x000fe400078e3cff */
[----:B------:R-:W-:Y:S01]  /*4170*/  @!P0 PRMT R16, R44, 0x5410, R41 ;  /* 0x000054102c108816 */ /* 0x000fe20000000029 */
[----:B------:R-:W-:Y:S01]  /*4180*/  IMAD R0, R0, 0xc00, R6 ;  /* 0x00000c0000007824 */ /* 0x000fe200078e0206 */
[----:B------:R-:W-:Y:S02]  /*4190*/  @!P0 SHF.L.U32 R44, R54, 0x10, RZ ;  /* 0x00000010362c8819 */ /* 0x000fe400000006ff */
[----:B------:R-:W-:Y:S01]  /*41a0*/  @!P0 PRMT R45, R13, 0x5410, R42 ;  /* 0x000054100d2d8816 */ /* 0x000fe2000000002a */
[----:B------:R-:W-:Y:S01]  /*41b0*/  IMAD.IADD R0, R0, 0x1, R2 ;  /* 0x0000000100007824 */ /* 0x000fe200078e0202 */
[----:B------:R-:W-:Y:S01]  /*41c0*/  MOV R7, R17 ;  /* 0x0000001100077202 */ /* 0x000fe20000000f00 */
[----:B------:R-:W-:Y:S01]  /*41d0*/  @!P0 IMAD.U32 R13, R52, 0x10000, RZ ;  /* 0x00010000340d8824 */ /* 0x000fe200078e00ff */
[----:B------:R-:W-:Y:S01]  /*41e0*/  @!P0 SHF.R.U32.HI R2, RZ, 0x10, R17 ;  /* 0x00000010ff028819 */ /* 0x000fe20000011611 */
[----:B------:R-:W-:Y:S01]  /*41f0*/  IMAD.SHL.U32 R0, R0, 0x2, RZ ;  /* 0x0000000200007824 */ /* 0x000fe200078e00ff */
[----:B------:R-:W-:Y:S02]  /*4200*/  @!P0 PRMT R17, R9, 0x5410, R14 ;  /* 0x0000541009118816 */ /* 0x000fe4000000000e */
[----:B------:R-:W-:Y:S02]  /*4210*/  @!P0 PRMT R9, R3, 0x5410, R5 ;  /* 0x0000541003098816 */ /* 0x000fe40000000005 */
[----:B------:R1:W2:Y:S01]  /*4220*/  LDS.128 R20, [R0+0x5080] ;  /* 0x0050800000147984 */ /* 0x0002a20000000c00 */
[----:B------:R-:W-:Y:S02]  /*4230*/  @!P0 PRMT R7, R7, 0x5410, R2 ;  /* 0x0000541007078816 */ /* 0x000fe40000000002 */
[C---:B------:R-:W-:Y:S01]  /*4240*/  @!P0 IMAD.U32 R2, R9.reuse, 0x10000, RZ ;  /* 0x0001000009028824 */ /* 0x040fe200078e00ff */
[----:B------:R-:W-:Y:S02]  /*4250*/  @!P0 LOP3.LUT R9, R9, 0xffff0000, RZ, 0xc0, !PT ;  /* 0xffff000009098812 */ /* 0x000fe400078ec0ff */
[C---:B------:R-:W-:Y:S01]  /*4260*/  @!P0 IMAD.U32 R5, R7.reuse, 0x10000, RZ ;  /* 0x0001000007058824 */ /* 0x040fe200078e00ff */
[----:B------:R-:W-:Y:S02]  /*4270*/  @!P0 LOP3.LUT R7, R7, 0xffff0000, RZ, 0xc0, !PT ;  /* 0xffff000007078812 */ /* 0x000fe400078ec0ff */
[----:B------:R-:W-:Y:S01]  /*4280*/  @!P0 PRMT R10, R18, 0x5410, R10 ;  /* 0x00005410120a8816 */ /* 0x000fe2000000000a */
[----:B------:R-:W-:Y:S01]  /*4290*/  @!P0 IMAD.U32 R18, R16, 0x10000, RZ ;  /* 0x0001000010128824 */ /* 0x000fe200078e00ff */
[----:B-1----:R-:W-:Y:S01]  /*42a0*/  @!P0 SHF.R.U32.HI R0, RZ, 0x10, R19 ;  /* 0x00000010ff008819 */ /* 0x002fe20000011613 */
[----:B------:R-:W-:Y:S03]  /*42b0*/  @!P0 IMAD.U32 R19, R53, 0x10000, RZ ;  /* 0x0001000035138824 */ /* 0x000fe600078e00ff */
[----:B------:R-:W-:Y:S01]  /*42c0*/  @!P0 PRMT R14, R8, 0x5410, R0 ;  /* 0x00005410080e8816 */ /* 0x000fe20000000000 */
[----:B------:R-:W-:Y:S02]  /*42d0*/  @!P0 IMAD.U32 R8, R17, 0x10000, RZ ;  /* 0x0001000011088824 */ /* 0x000fe400078e00ff */
[----:B--2---:R-:W-:Y:S01]  /*42e0*/  @!P0 IMAD.U32 R3, R21, 0x10000, RZ ;  /* 0x0001000015038824 */ /* 0x004fe200078e00ff */
[----:B------:R-:W-:Y:S03]  /*42f0*/  @!P0 SHF.L.U32 R0, R20, 0x10, RZ ;  /* 0x0000001014008819 */ /* 0x000fe600000006ff */
[----:B------:R-:W-:Y:S02]  /*4300*/  @!P0 FMUL.FTZ R42, R3, R18 ;  /* 0x00000012032a8220 */ /* 0x000fe40000410000 */
[C---:B------:R-:W-:Y:S02]  /*4310*/  @!P0 FMUL.FTZ R41, R0.reuse, R8 ;  /* 0x0000000800298220 */ /* 0x040fe40000410000 */
[-C--:B------:R-:W-:Y:S02]  /*4320*/  @!P0 FMUL.FTZ R0, R0, R2.reuse ;  /* 0x0000000200008220 */ /* 0x080fe40000410000 */
[----:B------:R-:W-:Y:S01]  /*4330*/  @!P0 FFMA.FTZ R87, R13, R2, -R41 ;  /* 0x000000020d578223 */ /* 0x000fe20000010829 */
[----:B------:R-:W-:Y:S01]  /*4340*/  @!P0 LOP3.LUT R2, R21, 0xffff0000, RZ, 0xc0, !PT ;  /* 0xffff000015028812 */ /* 0x000fe200078ec0ff */
[----:B------:R-:W-:Y:S01]  /*4350*/  @!P0 FFMA.FTZ R0, R8, R13, R0 ;  /* 0x0000000d08008223 */ /* 0x000fe20000010000 */
[----:B------:R-:W-:Y:S01]  /*4360*/  @!P0 LOP3.LUT R8, R20, 0xffff0000, RZ, 0xc0, !PT ;  /* 0xffff000014088812 */ /* 0x000fe200078ec0ff */
[-C--:B------:R-:W-:Y:S01]  /*4370*/  @!P0 FFMA.FTZ R86, R19, R5.reuse, -R42 ;  /* 0x0000000513568223 */ /* 0x080fe2000001082a */
[----:B------:R-:W-:Y:S01]  /*4380*/  @!P0 LOP3.LUT R42, R53, 0xffff0000, RZ, 0xc0, !PT ;  /* 0xffff0000352a8812 */ /* 0x000fe200078ec0ff */
[----:B------:R-:W-:Y:S01]  /*4390*/  @!P0 FMUL.FTZ R3, R3, R5 ;  /* 0x0000000503038220 */ /* 0x000fe20000410000 */
[----:B------:R-:W-:Y:S01]  /*43a0*/  @!P0 LOP3.LUT R41, R16, 0xffff0000, RZ, 0xc0, !PT ;  /* 0xffff000010298812 */ /* 0x000fe200078ec0ff */
[----:B------:R-:W-:Y:S01]  /*43b0*/  @!P0 FMUL.FTZ R5, R2, R7 ;  /* 0x0000000702058220 */ /* 0x000fe20000410000 */
[----:B------:R-:W-:Y:S02]  /*43c0*/  @!P0 LOP3.LUT R16, R17, 0xffff0000, RZ, 0xc0, !PT ;  /* 0xffff000011108812 */ /* 0x000fe400078ec0ff */
        /* <DEDUP_REMOVED lines=14> */
[-C--:B------:R-:W-:Y:S02]  /*44b0*/  @!P0 FMUL.FTZ R7, R7, R8.reuse ;  /* 0x0000000807078220 */ /* 0x080fe40000410000 */
[----:B------:R-:W-:Y:S01]  /*44c0*/  @!P0 FFMA.FTZ R78, R44, R8, -R13 ;  /* 0x000000082c4e8223 */ /* 0x000fe2000001080d */
[----:B------:R-:W-:Y:S01]  /*44d0*/  @!P0 LOP3.LUT R13, R23, 0xffff0000, RZ, 0xc0, !PT ;  /* 0xffff0000170d8812 */ /* 0x000fe200078ec0ff */
[-C--:B------:R-:W-:Y:S01]  /*44e0*/  @!P0 FMUL.FTZ R8, R9, R10.reuse ;  /* 0x0000000a09088220 */ /* 0x080fe20000410000 */
[----:B------:R-:W-:Y:S01]  /*44f0*/  @!P0 SHF.L.U32 R9, R23, 0x10, RZ ;  /* 0x0000001017098819 */ /* 0x000fe200000006ff */
[----:B------:R-:W-:Y:S02]  /*4500*/  @!P0 FFMA.FTZ R77, R46, R10, -R47 ;  /* 0x0000000a2e4d8223 */ /* 0x000fe4000001082f */
[C---:B------:R-:W-:Y:S01]  /*4510*/  @!P0 IMAD.U32 R47, R49.reuse, 0x10000, RZ ;  /* 0x00010000312f8824 */ /* 0x040fe200078e00ff */
[----:B------:R-:W-:Y:S01]  /*4520*/  @!P0 LOP3.LUT R49, R49, 0xffff0000, RZ, 0xc0, !PT ;  /* 0xffff000031318812 */ /* 0x000fe200078ec0ff */
[C---:B------:R-:W-:Y:S01]  /*4530*/  @!P0 IMAD.U32 R10, R14.reuse, 0x10000, RZ ;  /* 0x000100000e0a8824 */ /* 0x040fe200078e00ff */
[----:B------:R-:W-:Y:S01]  /*4540*/  @!P0 LOP3.LUT R14, R14, 0xffff0000, RZ, 0xc0, !PT ;  /* 0xffff00000e0e8812 */ /* 0x000fe200078ec0ff */
[----:B------:R-:W-:Y:S02]  /*4550*/  @!P0 FMUL.FTZ R51, R9, R47 ;  /* 0x0000002f09338220 */ /* 0x000fe40000410000 */
[----:B------:R-:W-:Y:S02]  /*4560*/  @!P0 FMUL.FTZ R76, R13, R49 ;  /* 0x000000310d4c8220 */ /* 0x000fe40000410000 */
[----:B------:R-:W-:Y:S01]  /*4570*/  @!P0 FFMA.FTZ R2, R16, R17, R2 ;  /* 0x0000001110028223 */ /* 0x000fe20000010002 */
[----:B------:R-:W-:Y:S01]  /*4580*/  @!P0 F2FP.BF16.PACK_AB R16, R77, R78 ;  /* 0x0000004e4d10823e */ /* 0x000fe200000010ff */
[----:B------:R-:W-:Y:S02]  /*4590*/  @!P0 FFMA.FTZ R3, R18, R19, R3 ;  /* 0x0000001312038223 */ /* 0x000fe40000010003 */
[----:B------:R-:W-:Y:S01]  /*45a0*/  @!P0 FFMA.FTZ R51, R48, R10, -R51 ;  /* 0x0000000a30338223 */ /* 0x000fe20000010833 */
[----:B------:R-:W-:Y:S01]  /*45b0*/  @!P0 F2FP.BF16.PACK_AB R0, R2, R0 ;  /* 0x000000000200823e */ /* 0x000fe200000010ff */
[----:B------:R-:W-:Y:S02]  /*45c0*/  @!P0 FFMA.FTZ R76, R50, R14, -R76 ;  /* 0x0000000e324c8223 */ /* 0x000fe4000001084c */
[----:B------:R-:W-:Y:S01]  /*45d0*/  @!P0 FFMA.FTZ R5, R41, R42, R5 ;  /* 0x0000002a29058223 */ /* 0x000fe20000010005 */
[----:B------:R-:W-:Y:S01]  /*45e0*/  @!P0 MOV R20, R0 ;  /* 0x0000000000148202 */ /* 0x000fe20000000f00 */
[----:B------:R-:W-:Y:S01]  /*45f0*/  @!P0 FMUL.FTZ R9, R9, R10 ;  /* 0x0000000a09098220 */ /* 0x000fe20000410000 */
[----:B------:R-:W-:Y:S01]  /*4600*/  @!P0 F2FP.BF16.PACK_AB R17, R76, R51 ;  /* 0x000000334c11823e */ /* 0x000fe200000010ff */
[----:B------:R-:W-:Y:S01]  /*4610*/  @!P0 FFMA.FTZ R7, R43, R44, R7 ;  /* 0x0000002c2b078223 */ /* 0x000fe20000010007 */
[----:B------:R-:W-:Y:S01]  /*4620*/  @!P0 F2FP.BF16.PACK_AB R3, R5, R3 ;  /* 0x000000030503823e */ /* 0x000fe200000010ff */
[----:B------:R-:W-:Y:S01]  /*4630*/  @!P0 FMUL.FTZ R10, R13, R14 ;  /* 0x0000000e0d0a8220 */ /* 0x000fe20000410000 */
[----:B------:R-:W-:Y:S01]  /*4640*/  @!P0 F2FP.BF16.PACK_AB R14, R83, R86 ;  /* 0x00000056530e823e */ /* 0x000fe200000010ff */
[----:B------:R-:W-:Y:S01]  /*4650*/  @!P0 FFMA.FTZ R8, R45, R46, R8 ;  /* 0x0000002e2d088223 */ /* 0x000fe20000010008 */
[----:B------:R-:W-:Y:S01]  /*4660*/  @!P0 F2FP.BF16.PACK_AB R13, R79, R87 ;  /* 0x000000574f0d823e */ /* 0x000fe200000010ff */
[----:B------:R-:W-:Y:S02]  /*4670*/  @!P0 FFMA.FTZ R9, R47, R48, R9 ;  /* 0x000000302f098223 */ /* 0x000fe40000010009 */
[----:B------:R-:W-:Y:S01]  /*4680*/  @!P0 FFMA.FTZ R10, R49, R50, R10 ;  /* 0x00000032310a8223 */ /* 0x000fe2000001000a */
[----:B------:R-:W-:Y:S01]  /*4690*/  @!P0 F2FP.BF16.PACK_AB R7, R8, R7 ;  /* 0x000000070807823e */ /* 0x000fe200000010ff */
[----:B------:R-:W-:Y:S02]  /*46a0*/  @!P0 IMAD.MOV.U32 R52, RZ, RZ, R13 ;  /* 0x000000ffff348224 */ /* 0x000fe400078e000d */
[----:B------:R-:W-:Y:S01]  /*46b0*/  @!P0 IMAD.MOV.U32 R53, RZ, RZ, R14 ;  /* 0x000000ffff358224 */ /* 0x000fe200078e000e */
[----:B------:R-:W-:Y:S01]  /*46c0*/  @!P0 F2FP.BF16.PACK_AB R9, R10, R9 ;  /* 0x000000090a09823e */ /* 0x000fe200000010ff */
[----:B------:R-:W-:Y:S02]  /*46d0*/  @!P0 IMAD.MOV.U32 R54, RZ, RZ, R16 ;  /* 0x000000ffff368224 */ /* 0x000fe400078e0010 */
[----:B------:R-:W-:Y:S02]  /*46e0*/  @!P0 IMAD.MOV.U32 R55, RZ, RZ, R17 ;  /* 0x000000ffff378224 */ /* 0x000fe400078e0011 */
[----:B------:R-:W-:Y:S02]  /*46f0*/  @!P0 IMAD.MOV.U32 R21, RZ, RZ, R3 ;  /* 0x000000ffff158224 */ /* 0x000fe400078e0003 */
[----:B------:R-:W-:Y:S01]  /*4700*/  @!P0 IMAD.MOV.U32 R22, RZ, RZ, R7 ;  /* 0x000000ffff168224 */ /* 0x000fe200078e0007 */
[----:B------:R1:W-:Y:S01]  /*4710*/  STG.E.128 [R84.64], R52 ;  /* 0x0000003454007986 */ /* 0x0003e2000c101d06 */
[----:B------:R-:W-:Y:S07]  /*4720*/  @!P0 IMAD.MOV.U32 R23, RZ, RZ, R9 ;  /* 0x000000ffff178224 */ /* 0x000fee00078e0009 */
[----:B------:R1:W-:Y:S02]  /*4730*/  @!P2 STG.E.128 [R80.64], R20 ;  /* 0x000000145000a986 */ /* 0x0003e4000c101d06 */
.L_x_1140:
[----:B------:R-:W-:Y:S05]  /*4740*/  BSYNC B0 ;  /* 0x0000000000007941 */ /* 0x000fea0003800000 */
.L_x_1139:
[----:B------:R-:W-:Y:S01]  /*4750*/  ISETP.GE.OR P2, PT, R140, R73, P5 ;  /* 0x000000498c00720c */ /* 0x000fe20002f46670 */
[----:B------:R-:W-:Y:S01]  /*4760*/  @!UPT UIADD3 URZ, URZ, URZ, URZ ;  /* 0x0000003f3f3ff290 */ /* 0x000fe2000fffe03f */
[----:B------:R-:W-:Y:S11]  /*4770*/  BSSY B0, `(.L_x_1141) ;  /* 0x0000080000007945 */ /* 0x000ff60003800000 */
[----:B------:R-:W-:-:S05]  /*4780*/  @P2 BRA `(.L_x_1142) ;  /* 0x000007e000002947 */ /* 0x000fca0003800000 */
[----:B------:R-:W-:Y:S01]  /*4790*/  SEL R0, R70, R69, !P1 ;  /* 0x0000004546007207 */ /* 0x000fe20004800000 */
[----:B------:R-:W2:Y:S01]  /*47a0*/  LDS.128 R48, [R127+0x5080] ;  /* 0x005080007f307984 */ /* 0x000ea20000000c00 */
[----:B------:R-:W-:Y:S02]  /*47b0*/  IADD3 R5, P2, R160, R74, RZ ;  /* 0x0000004aa0057210 */ /* 0x000fe40007f5e0ff */
[----:B------:R-:W-:Y:S02]  /*47c0*/  SHF.R.S32.HI R2, RZ, 0x1f, R0 ;  /* 0x0000001fff027819 */ /* 0x000fe40000011400 */
[----:B------:R-:W-:Y:S01]  /*47d0*/  @!P0 SHF.R.U32.HI R13, RZ, 0x10, R59 ;  /* 0x00000010ff0d8819 */ /* 0x000fe2000001163b */
[----:B------:R-:W-:Y:S01]  /*47e0*/  IMAD.X R7, R82, 0x1, R130, P2 ;  /* 0x0000000152077824 */ /* 0x000fe200010e0682 */
[----:B------:R-:W-:Y:S02]  /*47f0*/  LEA.HI R0, R2, R0, RZ, 0x4 ;  /* 0x0000000002007211 */ /* 0x000fe400078f20ff */
[----:B------:R-:W-:Y:S02]  /*4800*/  IADD3 R8, P3, P2, R90, R5, R108 ;  /* 0x000000055a087210 */ /* 0x000fe40007a7e06c */
[----:B------:R-:W-:Y:S02]  /*4810*/  LEA.HI.SX32 R0, R0, R68, 0x1c ;  /* 0x0000004400007211 */ /* 0x000fe400078fe2ff */
[----:B------:R-:W-:Y:S03]  /*4820*/  IADD3.X R10, R92, R7, R115, P3, P2 ;  /* 0x000000075c0a7210 */ /* 0x000fe60001fe4473 */
[----:B------:R-:W-:Y:S05]  /*4830*/  IMAD.SHL.U32 R3, R0, 0x8, RZ ;  /* 0x0000000800037824 */ /* 0x000fea00078e00ff */
[----:B------:R-:W-:Y:S11]  /*4840*/  ISETP.GE.AND P2, PT, R3, c[0x0][0x1d4], PT ;  /* 0x0000750003007a0c */ /* 0x000ff60003f46270 */
[----:B------:R-:W-:Y:S02]  /*4850*/  @!UPT UIADD3 URZ, URZ, URZ, URZ ;  /* 0x0000003f3f3ff290 */ /* 0x000fe4000fffe03f */
[--C-:B------:R-:W-:Y:S02]  /*4860*/  @!P2 IADD3 R2, P4, P3, R90, R5, R3.reuse ;  /* 0x000000055a02a210 */ /* 0x100fe40007b9e003 */
[----:B------:R-:W-:Y:S02]  /*4870*/  @!P2 SHF.R.S32.HI R9, RZ, 0x1f, R3 ;  /* 0x0000001fff09a819 */ /* 0x000fe40000011403 */
[----:B------:R-:W-:Y:S01]  /*4880*/  @!P0 SHF.R.U32.HI R5, RZ, 0x10, R27 ;  /* 0x00000010ff058819 */ /* 0x000fe2000001161b */
[----:B-12---:R-:W-:Y:S01]  /*4890*/  @!P0 IMAD.U32 R22, R49, 0x10000, RZ ;  /* 0x0001000031168824 */ /* 0x006fe200078e00ff */
[----:B------:R-:W-:Y:S01]  /*48a0*/  @!P2 IADD3.X R7, R92, R7, R9, P4, P3 ;  /* 0x000000075c07a210 */ /* 0x000fe200027e6409 */
[C---:B------:R-:W-:Y:S01]  /*48b0*/  @!P0 IMAD.U32 R42, R51.reuse, 0x10000, RZ ;  /* 0x00010000332a8824 */ /* 0x040fe200078e00ff */
[C---:B------:R-:W-:Y:S02]  /*48c0*/  LEA R78, P3, R8.reuse, c[0x0][0x1c8], 0x1 ;  /* 0x00007200084e7a11 */ /* 0x040fe400078608ff */
[----:B-----5:R-:W-:Y:S02]  /*48d0*/  @!P0 LOP3.LUT R44, R51, 0xffff0000, RZ, 0xc0, !PT ;  /* 0xffff0000332c8812 */ /* 0x020fe400078ec0ff */
[----:B------:R-:W-:Y:S02]  /*48e0*/  LEA.HI.X R79, R8, c[0x0][0x1cc], R10, 0x1, P3 ;  /* 0x00007300084f7a11 */ /* 0x000fe400018f0c0a */
[----:B------:R-:W-:Y:S02]  /*48f0*/  @!P2 LEA R76, P3, R2, c[0x0][0x1c8], 0x1 ;  /* 0x00007200024caa11 */ /* 0x000fe400078608ff */
[----:B------:R-:W-:Y:S02]  /*4900*/  @!P0 SHF.R.U64 R10, R58, 0x10, R59 ;  /* 0x000000103a0a8819 */ /* 0x000fe4000000123b */
[----:B------:R-:W-:Y:S02]  /*4910*/  @!P2 LEA.HI.X R77, R2, c[0x0][0x1cc], R7, 0x1, P3 ;  /* 0x00007300024daa11 */ /* 0x000fe400018f0c07 */
[----:B------:R-:W-:Y:S02]  /*4920*/  SHF.R.S32.HI R2, RZ, 0x1f, R0 ;  /* 0x0000001fff027819 */ /* 0x000fe40000011400 */
[----:B------:R-:W-:Y:S02]  /*4930*/  @!P0 SHF.R.U64 R7, R56, 0x10, R57 ;  /* 0x0000001038078819 */ /* 0x000fe40000001239 */
[----:B------:R-:W-:Y:S02]  /*4940*/  LEA.HI R0, R2, R0, RZ, 0x3 ;  /* 0x0000000002007211 */ /* 0x000fe400078f18ff */
[----:B------:R-:W-:Y:S02]  /*4950*/  LOP3.LUT R2, R117, 0x38, R3, 0xf8, !PT ;  /* 0x0000003875027812 */ /* 0x000fe400078ef803 */
[----:B------:R-:W-:Y:S02]  /*4960*/  SHF.R.S32.HI R0, RZ, 0x3, R0 ;  /* 0x00000003ff007819 */ /* 0x000fe40000011400 */
[----:B------:R-:W-:Y:S02]  /*4970*/  LOP3.LUT R2, R2, R168, RZ, 0x3c, !PT ;  /* 0x000000a802027212 */ /* 0x000fe400078e3cff */
[----:B------:R-:W-:Y:S01]  /*4980*/  @!P0 SHF.R.U64 R3, R24, 0x10, R25 ;  /* 0x0000001018038819 */ /* 0x000fe20000001219 */
[----:B------:R-:W-:Y:S01]  /*4990*/  IMAD R0, R0, 0xc00, R11 ;  /* 0x00000c0000007824 */ /* 0x000fe200078e020b */
[----:B------:R-:W-:Y:S02]  /*49a0*/  @!P0 PRMT R20, R64, 0x5410, R7 ;  /* 0x0000541040148816 */ /* 0x000fe40000000007 */
[C---:B------:R-:W-:Y:S01]  /*49b0*/  @!P0 PRMT R9, R15.reuse, 0x5432, R3 ;  /* 0x000054320f098816 */ /* 0x040fe20000000003 */
[----:B------:R-:W-:Y:S01]  /*49c0*/  IMAD.IADD R0, R0, 0x1, R2 ;  /* 0x0000000100007824 */ /* 0x000fe200078e0202 */
[----:B------:R-:W-:Y:S02]  /*49d0*/  @!P0 SHF.R.U32.HI R8, RZ, 0x10, R57 ;  /* 0x00000010ff088819 */ /* 0x000fe40000011639 */
[----:B------:R-:W-:Y:S01]  /*49e0*/  @!P0 SHF.R.U32.HI R2, RZ, 0x10, R25 ;  /* 0x00000010ff028819 */ /* 0x000fe20000011619 */
[----:B------:R-:W-:Y:S01]  /*49f0*/  IMAD.SHL.U32 R0, R0, 0x2, RZ ;  /* 0x0000000200007824 */ /* 0x000fe200078e00ff */
[----:B------:R-:W-:Y:S01]  /*4a00*/  @!P0 PRMT R23, R64, 0x5432, R8 ;  /* 0x0000543240178816 */ /* 0x000fe20000000008 */
[----:B------:R-:W-:Y:S01]  /*4a10*/  @!P0 IMAD.U32 R8, R20, 0x10000, RZ ;  /* 0x0001000014088824 */ /* 0x000fe200078e00ff */
[----:B------:R-:W-:Y:S01]  /*4a20*/  @!P0 PRMT R7, R15, 0x5410, R2 ;  /* 0x000054100f078816 */ /* 0x000fe20000000002 */
[----:B------:R-:W-:Y:S01]  /*4a30*/  @!P0 IMAD.U32 R2, R9, 0x10000, RZ ;  /* 0x0001000009028824 */ /* 0x000fe200078e00ff */
[----:B------:R1:W2:Y:S01]  /*4a40*/  LDS.128 R16, [R0+0x5080] ;  /* 0x0050800000107984 */ /* 0x0002a20000000c00 */
[----:B------:R-:W-:Y:S01]  /*4a50*/  @!P0 IMAD.U32 R21, R23, 0x10000, RZ ;  /* 0x0001000017158824 */ /* 0x000fe200078e00ff */
[----:B------:R-:W-:Y:S02]  /*4a60*/  @!P0 PRMT R25, R65, 0x5410, R13 ;  /* 0x0000541041198816 */ /* 0x000fe4000000000d */
[----:B------:R-:W-:Y:S01]  /*4a70*/  @!P0 PRMT R13, R35, 0x5410, R5 ;  /* 0x00005410230d8816 */ /* 0x000fe20000000005 */
[C---:B------:R-:W-:Y:S01]  /*4a80*/  @!P0 IMAD.U32 R5, R7.reuse, 0x10000, RZ ;  /* 0x0001000007058824 */ /* 0x040fe200078e00ff */
[----:B------:R-:W-:Y:S01]  /*4a90*/  @!P0 LOP3.LUT R7, R7, 0xffff0000, RZ, 0xc0, !PT ;  /* 0xffff000007078812 */ /* 0x000fe200078ec0ff */
[----:B------:R-:W-:Y:S01]  /*4aa0*/  @!P0 IMAD.U32 R41, R25, 0x10000, RZ ;  /* 0x0001000019298824 */ /* 0x000fe200078e00ff */
[----:B------:R-:W-:Y:S02]  /*4ab0*/  @!P0 LOP3.LUT R23, R23, 0xffff0000, RZ, 0xc0, !PT ;  /* 0xffff000017178812 */ /* 0x000fe400078ec0ff */
[----:B------:R-:W-:Y:S02]  /*4ac0*/  @!P0 LOP3.LUT R9, R9, 0xffff0000, RZ, 0xc0, !PT ;  /* 0xffff000009098812 */ /* 0x000fe400078ec0ff */
[----:B------:R-:W-:Y:S02]  /*4ad0*/  @!P0 LOP3.LUT R43, R25, 0xffff0000, RZ, 0xc0, !PT ;  /* 0xffff0000192b8812 */ /* 0x000fe400078ec0ff */
[----:B-1----:R-:W-:Y:S02]  /*4ae0*/  @!P0 SHF.R.U64 R0, R26, 0x10, R27 ;  /* 0x000000101a008819 */ /* 0x002fe4000000121b */
[----:B------:R-:W-:Y:S01]  /*4af0*/  @!P0 PRMT R27, R65, 0x5432, R10 ;  /* 0x00005432411b8816 */ /* 0x000fe2000000000a */
[----:B------:R-:W-:Y:S01]  /*4b00*/  @!P0 IMAD.U32 R10, R48, 0x10000, RZ ;  /* 0x00010000300a8824 */ /* 0x000fe200078e00ff */
[----:B------:R-:W-:Y:S02]  /*4b10*/  @!P0 PRMT R14, R35, 0x5432, R0 ;  /* 0x00005432230e8816 */ /* 0x000fe40000000000 */
[----:B------:R-:W-:Y:S01]  /*4b20*/  @!P0 LOP3.LUT R35, R50, 0xffff0000, RZ, 0xc0, !PT ;  /* 0xffff000032238812 */ /* 0x000fe200078ec0ff */
[----:B--2---:R-:W-:Y:S02]  /*4b30*/  @!P0 IMAD.U32 R0, R16, 0x10000, RZ ;  /* 0x0001000010008824 */ /* 0x004fe400078e00ff */
[----:B------:R-:W-:Y:S02]  /*4b40*/  @!P0 IMAD.U32 R3, R17, 0x10000, RZ ;  /* 0x0001000011038824 */ /* 0x000fe400078e00ff */
[C---:B------:R-:W-:Y:S02]  /*4b50*/  @!P0 FMUL.FTZ R15, R0.reuse, R8 ;  /* 0x00000008000f8220 */ /* 0x040fe40000410000 */
[-C--:B------:R-:W-:Y:S02]  /*4b60*/  @!P0 FMUL.FTZ R0, R0, R2.reuse ;  /* 0x0000000200008220 */ /* 0x080fe40000410000 */
[----:B------:R-:W-:Y:S02]  /*4b70*/  @!P0 FMUL.FTZ R24, R3, R21 ;  /* 0x0000001503188220 */ /* 0x000fe40000410000 */
[----:B------:R-:W-:Y:S01]  /*4b80*/  @!P0 FFMA.FTZ R56, R10, R2, -R15 ;  /* 0x000000020a388223 */ /* 0x000fe2000001080f */
[----:B------:R-:W-:Y:S01]  /*4b90*/  @!P0 LOP3.LUT R2, R17, 0xffff0000, RZ, 0xc0, !PT ;  /* 0xffff000011028812 */ /* 0x000fe200078ec0ff */
[----:B------:R-:W-:Y:S01]  /*4ba0*/  @!P0 FFMA.FTZ R55, R22, R5, -R24 ;  /* 0x0000000516378223 */ /* 0x000fe20000010818 */
[----:B------:R-:W-:Y:S01]  /*4bb0*/  @!P0 LOP3.LUT R24, R49, 0xffff0000, RZ, 0xc0, !PT ;  /* 0xffff000031188812 */ /* 0x000fe200078ec0ff */
[----:B------:R-:W-:Y:S01]  /*4bc0*/  @!P0 FFMA.FTZ R0, R8, R10, R0 ;  /* 0x0000000a08008223 */ /* 0x000fe20000010000 */
[----:B------:R-:W-:Y:S01]  /*4bd0*/  @!P0 LOP3.LUT R8, R16, 0xffff0000, RZ, 0xc0, !PT ;  /* 0xffff000010088812 */ /* 0x000fe200078ec0ff */
[----:B------:R-:W-:Y:S01]  /*4be0*/  @!P0 FMUL.FTZ R10, R2, R23 ;  /* 0x00000017020a8220 */ /* 0x000fe20000410000 */
[----:B------:R-:W-:Y:S01]  /*4bf0*/  @!P0 LOP3.LUT R15, R20, 0xffff0000, RZ, 0xc0, !PT ;  /* 0xffff0000140f8812 */ /* 0x000fe200078ec0ff */
[----:B------:R-:W-:Y:S01]  /*4c00*/  @!P0 FMUL.FTZ R3, R3, R5 ;  /* 0x0000000503038220 */ /* 0x000fe20000410000 */
[----:B------:R-:W-:Y:S01]  /*4c10*/  @!P0 LOP3.LUT R20, R48, 0xffff0000, RZ, 0xc0, !PT ;  /* 0xffff000030148812 */ /* 0x000fe200078ec0ff */
[-C--:B------:R-:W-:Y:S02]  /*4c20*/  @!P0 FMUL.FTZ R5, R2, R7.reuse ;  /* 0x0000000702058220 */ /* 0x080fe40000410000 */
[----:B------:R-:W-:Y:S01]  /*4c30*/  @!P0 FFMA.FTZ R54, R24, R7, -R10 ;  /* 0x0000000718368223 */ /* 0x000fe2000001080a */
[C---:B------:R-:W-:Y:S01]  /*4c40*/  @!P0 SHF.L.U32 R7, R19.reuse, 0x10, RZ ;  /* 0x0000001013078819 */ /* 0x040fe200000006ff */
[C---:B------:R-:W-:Y:S01]  /*4c50*/  @!P0 FMUL.FTZ R26, R8.reuse, R15 ;  /* 0x0000000f081a8220 */ /* 0x040fe20000410000 */
[----:B------:R-:W-:Y:S01]  /*4c60*/  @!P0 LOP3.LUT R10, R19, 0xffff0000, RZ, 0xc0, !PT ;  /* 0xffff0000130a8812 */ /* 0x000fe200078ec0ff */
[-C--:B------:R-:W-:Y:S02]  /*4c70*/  @!P0 FMUL.FTZ R2, R8, R9.reuse ;  /* 0x0000000908028220 */ /* 0x080fe40000410000 */
[C---:B------:R-:W-:Y:S01]  /*4c80*/  @!P0 IMAD.U32 R8, R13.reuse, 0x10000, RZ ;  /* 0x000100000d088824 */ /* 0x040fe200078e00ff */
[----:B------:R-:W-:Y:S01]  /*4c90*/  @!P0 LOP3.LUT R13, R13, 0xffff0000, RZ, 0xc0, !PT ;  /* 0xffff00000d0d8812 */ /* 0x000fe200078ec0ff */
[----:B------:R-:W-:Y:S02]  /*4ca0*/  @!P0 FFMA.FTZ R53, R20, R9, -R26 ;  /* 0x0000000914358223 */ /* 0x000fe4000001081a */
[C---:B------:R-:W-:Y:S02]  /*4cb0*/  @!P0 FMUL.FTZ R25, R7.reuse, R41 ;  /* 0x0000002907198220 */ /* 0x040fe40000410000 */
[----:B------:R-:W-:Y:S02]  /*4cc0*/  @!P0 FMUL.FTZ R26, R10, R43 ;  /* 0x0000002b0a1a8220 */ /* 0x000fe40000410000 */
[-C--:B------:R-:W-:Y:S02]  /*4cd0*/  @!P0 FMUL.FTZ R9, R7, R8.reuse ;  /* 0x0000000807098220 */ /* 0x080fe40000410000 */
[----:B------:R-:W-:Y:S02]  /*4ce0*/  @!P0 FFMA.FTZ R52, R42, R8, -R25 ;  /* 0x000000082a348223 */ /* 0x000fe40000010819 */
[-C--:B------:R-:W-:Y:S02]  /*4cf0*/  @!P0 FMUL.FTZ R10, R10, R13.reuse ;  /* 0x0000000d0a0a8220 */ /* 0x080fe40000410000 */
[----:B------:R-:W-:Y:S01]  /*4d00*/  @!P0 FFMA.FTZ R47, R44, R13, -R26 ;  /* 0x0000000d2c2f8223 */ /* 0x000fe2000001081a */
[C---:B------:R-:W-:Y:S01]  /*4d10*/  @!P0 LOP3.LUT R13, R18.reuse, 0xffff0000, RZ, 0xc0, !PT ;  /* 0xffff0000120d8812 */ /* 0x040fe200078ec0ff */
[C---:B------:R-:W-:Y:S01]  /*4d20*/  @!P0 IMAD.U32 R25, R27.reuse, 0x10000, RZ ;  /* 0x000100001b198824 */ /* 0x040fe200078e00ff */
[----:B------:R-:W-:Y:S01]  /*4d30*/  @!P0 LOP3.LUT R27, R27, 0xffff0000, RZ, 0xc0, !PT ;  /* 0xffff00001b1b8812 */ /* 0x000fe200078ec0ff */
[----:B------:R-:W-:Y:S02]  /*4d40*/  @!P0 IMAD.U32 R7, R18, 0x10000, RZ ;  /* 0x0001000012078824 */ /* 0x000fe400078e00ff */
[C---:B------:R-:W-:Y:S01]  /*4d50*/  @!P0 IMAD.U32 R8, R14.reuse, 0x10000, RZ ;  /* 0x000100000e088824 */ /* 0x040fe200078e00ff */
[----:B------:R-:W-:Y:S01]  /*4d60*/  @!P0 LOP3.LUT R14, R14, 0xffff0000, RZ, 0xc0, !PT ;  /* 0xffff00000e0e8812 */ /* 0x000fe200078ec0ff */
[----:B------:R-:W-:Y:S02]  /*4d70*/  @!P0 IMAD.U32 R26, R50, 0x10000, RZ ;  /* 0x00010000321a8824 */ /* 0x000fe400078e00ff */
[----:B------:R-:W-:Y:S02]  /*4d80*/  @!P0 FMUL.FTZ R45, R7, R25 ;  /* 0x00000019072d8220 */ /* 0x000fe40000410000 */
[----:B------:R-:W-:Y:S01]  /*4d90*/  @!P0 FFMA.FTZ R2, R15, R20, R2 ;  /* 0x000000140f028223 */ /* 0x000fe20000010002 */
[----:B------:R-:W-:Y:S01]  /*4da0*/  @!P0 F2FP.BF16.PACK_AB R20, R47, R52 ;  /* 0x000000342f14823e */ /* 0x000fe200000010ff */
[----:B------:R-:W-:Y:S02]  /*4db0*/  @!P0 FMUL.FTZ R46, R13, R27 ;  /* 0x0000001b0d2e8220 */ /* 0x000fe40000410000 */
[----:B------:R-:W-:Y:S01]  /*4dc0*/  @!P0 FMUL.FTZ R7, R7, R8 ;  /* 0x0000000807078220 */ /* 0x000fe20000410000 */
[----:B------:R-:W-:Y:S01]  /*4dd0*/  @!P0 F2FP.BF16.PACK_AB R0, R2, R0 ;  /* 0x000000000200823e */ /* 0x000fe200000010ff */
[----:B------:R-:W-:Y:S02]  /*4de0*/  @!P0 FFMA.FTZ R3, R21, R22, R3 ;  /* 0x0000001615038223 */ /* 0x000fe40000010003 */
[----:B------:R-:W-:Y:S02]  /*4df0*/  @!P0 FFMA.FTZ R45, R26, R8, -R45 ;  /* 0x000000081a2d8223 */ /* 0x000fe4000001082d */
[----:B------:R-:W-:Y:S01]  /*4e00*/  @!P0 FMUL.FTZ R8, R13, R14 ;  /* 0x0000000e0d088220 */ /* 0x000fe20000410000 */
[----:B------:R-:W-:Y:S01]  /*4e10*/  @!P0 F2FP.BF16.PACK_AB R13, R53, R56 ;  /* 0x00000038350d823e */ /* 0x000fe200000010ff */
[----:B------:R-:W-:Y:S02]  /*4e20*/  @!P0 FFMA.FTZ R5, R23, R24, R5 ;  /* 0x0000001817058223 */ /* 0x000fe40000010005 */
[----:B------:R-:W-:Y:S01]  /*4e30*/  @!P0 FFMA.FTZ R46, R35, R14, -R46 ;  /* 0x0000000e232e8223 */ /* 0x000fe2000001082e */
[----:B------:R-:W-:Y:S01]  /*4e40*/  @!P0 F2FP.BF16.PACK_AB R14, R54, R55 ;  /* 0x00000037360e823e */ /* 0x000fe200000010ff */
[----:B------:R-:W-:Y:S01]  /*4e50*/  @!P0 FFMA.FTZ R7, R25, R26, R7 ;  /* 0x0000001a19078223 */ /* 0x000fe20000010007 */
[----:B------:R-:W-:Y:S01]  /*4e60*/  @!P0 F2FP.BF16.PACK_AB R3, R5, R3 ;  /* 0x000000030503823e */ /* 0x000fe200000010ff */
[----:B------:R-:W-:Y:S01]  /*4e70*/  @!P0 FFMA.FTZ R8, R27, R35, R8 ;  /* 0x000000231b088223 */ /* 0x000fe20000010008 */
[----:B------:R-:W-:Y:S01]  /*4e80*/  @!P0 F2FP.BF16.PACK_AB R15, R46, R45 ;  /* 0x0000002d2e0f823e */ /* 0x000fe200000010ff */
[----:B------:R-:W-:Y:S02]  /*4e90*/  @!P0 FFMA.FTZ R9, R41, R42, R9 ;  /* 0x0000002a29098223 */ /* 0x000fe40000010009 */
[----:B------:R-:W-:Y:S01]  /*4ea0*/  @!P0 FFMA.FTZ R10, R43, R44, R10 ;  /* 0x0000002c2b0a8223 */ /* 0x000fe2000001000a */
[----:B------:R-:W-:Y:S01]  /*4eb0*/  @!P0 MOV R50, R15 ;  /* 0x0000000f00328202 */ /* 0x000fe20000000f00 */
[----:B------:R-:W-:Y:S01]  /*4ec0*/  @!P0 IMAD.MOV.U32 R48, RZ, RZ, R13 ;  /* 0x000000ffff308224 */ /* 0x000fe200078e000d */
[----:B------:R-:W-:Y:S01]  /*4ed0*/  @!P0 F2FP.BF16.PACK_AB R7, R8, R7 ;  /* 0x000000070807823e */ /* 0x000fe200000010ff */
[----:B------:R-:W-:Y:S01]  /*4ee0*/  @!P0 IMAD.MOV.U32 R49, RZ, RZ, R14 ;  /* 0x000000ffff318224 */ /* 0x000fe200078e000e */
[----:B------:R-:W-:Y:S01]  /*4ef0*/  @!P0 F2FP.BF16.PACK_AB R9, R10, R9 ;  /* 0x000000090a09823e */ /* 0x000fe200000010ff */
[----:B------:R-:W-:Y:S02]  /*4f00*/  @!P0 IMAD.MOV.U32 R51, RZ, RZ, R20 ;  /* 0x000000ffff338224 */ /* 0x000fe400078e0014 */
[----:B------:R-:W-:Y:S02]  /*4f10*/  @!P0 IMAD.MOV.U32 R16, RZ, RZ, R0 ;  /* 0x000000ffff108224 */ /* 0x000fe400078e0000 */
[----:B------:R-:W-:Y:S01]  /*4f20*/  @!P0 IMAD.MOV.U32 R17, RZ, RZ, R3 ;  /* 0x000000ffff118224 */ /* 0x000fe200078e0003 */
[----:B------:R1:W-:Y:S01]  /*4f30*/  STG.E.128 [R78.64], R48 ;  /* 0x000000304e007986 */ /* 0x0003e2000c101d06 */
[----:B------:R-:W-:Y:S02]  /*4f40*/  @!P0 IMAD.MOV.U32 R18, RZ, RZ, R7 ;  /* 0x000000ffff128224 */ /* 0x000fe400078e0007 */
[----:B------:R-:W-:Y:S05]  /*4f50*/  @!P0 IMAD.MOV.U32 R19, RZ, RZ, R9 ;  /* 0x000000ffff138224 */ /* 0x000fea00078e0009 */
[----:B------:R1:W-:Y:S02]  /*4f60*/  @!P2 STG.E.128 [R76.64], R16 ;  /* 0x000000104c00a986 */ /* 0x0003e4000c101d06 */
.L_x_1142:
[----:B------:R-:W-:Y:S05]  /*4f70*/  BSYNC B0 ;  /* 0x0000000000007941 */ /* 0x000fea0003800000 */
.L_x_1141:
[----:B------:R-:W-:Y:S05]  /*4f80*/  IADD3 R74, P2, R158, R74, RZ ;  /* 0x0000004a9e4a7210 */ /* 0x000fea0007f5e0ff */
[----:B------:R-:W-:Y:S01]  /*4f90*/  IMAD.X R64, R82, 0x1, R129, P2 ;  /* 0x0000000152407824 */ /* 0x000fe200010e0681 */
[----:B------:R-:W-:Y:S11]  /*4fa0*/  ISETP.GE.OR P2, PT, R139, R73, P5 ;  /* 0x000000498b00720c */ /* 0x000ff60002f46670 */
[----:B------:R-:W-:Y:S02]  /*4fb0*/  @!UPT UIADD3 URZ, URZ, URZ, URZ ;  /* 0x0000003f3f3ff290 */ /* 0x000fe4000fffe03f */
[----:B------:R-:W-:-:S05]  /*4fc0*/  @P2 BRA `(.L_x_1136) ;  /* 0x000009e000002947 */ /* 0x000fca0003800000 */
[----:B------:R-:W-:Y:S01]  /*4fd0*/  SEL R0, R70, R69, !P1 ;  /* 0x0000004546007207 */ /* 0x000fe20004800000 */
[----:B-----5:R-:W2:Y:S01]  /*4fe0*/  LDS.128 R44, [R126+0x5080] ;  /* 0x005080007e2c7984 */ /* 0x020ea20000000c00 */
[----:B------:R-:W-:Y:S02]  /*4ff0*/  @!P0 SHF.R.U32.HI R3, RZ, 0x10, R61 ;  /* 0x00000010ff038819 */ /* 0x000fe4000001163d */
[----:B------:R-:W-:Y:S02]  /*5000*/  SHF.R.S32.HI R2, RZ, 0x1f, R0 ;  /* 0x0000001fff027819 */ /* 0x000fe40000011400 */
[----:B------:R-:W-:Y:S02]  /*5010*/  IADD3 R13, P3, P2, R90, R74, R108 ;  /* 0x0000004a5a0d7210 */ /* 0x000fe40007a7e06c */
[----:B------:R-:W-:Y:S02]  /*5020*/  LEA.HI R0, R2, R0, RZ, 0x4 ;  /* 0x0000000002007211 */ /* 0x000fe400078f20ff */
[----:B------:R-:W-:Y:S02]  /*5030*/  IADD3.X R14, R92, R64, R115, P3, P2 ;  /* 0x000000405c0e7210 */ /* 0x000fe40001fe4473 */
[----:B------:R-:W-:Y:S02]  /*5040*/  LEA.HI.SX32 R0, R0, R68, 0x1c ;  /* 0x0000004400007211 */ /* 0x000fe400078fe2ff */
[C---:B-1----:R-:W-:Y:S02]  /*5050*/  LEA R52, P2, R13.reuse, c[0x0][0x1c8], 0x1 ;  /* 0x000072000d347a11 */ /* 0x042fe400078408ff */
[----:B------:R-:W-:Y:S01]  /*5060*/  SHF.R.S32.HI R2, RZ, 0x1f, R0 ;  /* 0x0000001fff027819 */ /* 0x000fe20000011400 */
[----:B------:R-:W-:Y:S01]  /*5070*/  IMAD.SHL.U32 R54, R0, 0x8, RZ ;  /* 0x0000000800367824 */ /* 0x000fe200078e00ff */
[----:B------:R-:W-:Y:S02]  /*5080*/  LEA.HI.X R53, R13, c[0x0][0x1cc], R14, 0x1, P2 ;  /* 0x000073000d357a11 */ /* 0x000fe400010f0c0e */
[----:B------:R-:W-:Y:S02]  /*5090*/  LEA.HI R2, R2, R0, RZ, 0x3 ;  /* 0x0000000002027211 */ /* 0x000fe400078f18ff */
[--C-:B------:R-:W-:Y:S02]  /*50a0*/  @!P0 SHF.R.U32.HI R7, RZ, 0x10, R31.reuse ;  /* 0x00000010ff078819 */ /* 0x100fe4000001161f */
[----:B------:R-:W-:Y:S02]  /*50b0*/  SHF.R.S32.HI R0, RZ, 0x3, R2 ;  /* 0x00000003ff007819 */ /* 0x000fe40000011402 */
[----:B------:R-:W-:Y:S02]  /*50c0*/  LOP3.LUT R2, R116, 0x38, R54, 0xf8, !PT ;  /* 0x0000003874027812 */ /* 0x000fe400078ef836 */
[----:B------:R-:W-:Y:S01]  /*50d0*/  @!P0 SHF.R.U64 R10, R30, 0x10, R31 ;  /* 0x000000101e0a8819 */ /* 0x000fe2000000121f */
[----:B------:R-:W-:Y:S01]  /*50e0*/  IMAD R0, R0, 0xc00, R12 ;  /* 0x00000c0000007824 */ /* 0x000fe200078e020c */
[----:B------:R-:W-:Y:S02]  /*50f0*/  LOP3.LUT R2, R2, R167, RZ, 0x3c, !PT ;  /* 0x000000a702027212 */ /* 0x000fe400078e3cff */
[----:B------:R-:W-:Y:S02]  /*5100*/  @!P0 SHF.R.U64 R24, R60, 0x10, R61 ;  /* 0x000000103c188819 */ /* 0x000fe4000000123d */
[----:B------:R-:W-:Y:S01]  /*5110*/  @!P0 PRMT R8, R39, 0x5410, R7 ;  /* 0x0000541027088816 */ /* 0x000fe20000000007 */
[----:B------:R-:W-:Y:S01]  /*5120*/  IMAD.IADD R0, R0, 0x1, R2 ;  /* 0x0000000100007824 */ /* 0x000fe200078e0202 */
[--C-:B------:R-:W-:Y:S02]  /*5130*/  @!P0 SHF.R.U32.HI R2, RZ, 0x10, R29.reuse ;  /* 0x00000010ff028819 */ /* 0x100fe4000001161d */
[----:B------:R-:W-:Y:S01]  /*5140*/  @!P0 LOP3.LUT R20, R8, 0xffff0000, RZ, 0xc0, !PT ;  /* 0xffff000008148812 */ /* 0x000fe200078ec0ff */
[----:B------:R-:W-:Y:S01]  /*5150*/  IMAD.SHL.U32 R16, R0, 0x2, RZ ;  /* 0x0000000200107824 */ /* 0x000fe200078e00ff */
[----:B------:R-:W-:Y:S01]  /*5160*/  @!P0 SHF.R.U64 R0, R28, 0x10, R29 ;  /* 0x000000101c008819 */ /* 0x000fe2000000121d */
[----:B--2---:R-:W-:Y:S01]  /*5170*/  @!P0 IMAD.U32 R23, R44, 0x10000, RZ ;  /* 0x000100002c178824 */ /* 0x004fe200078e00ff */
[----:B------:R-:W-:Y:S01]  /*5180*/  @!P0 SHF.L.U32 R27, R45, 0x10, RZ ;  /* 0x000000102d1b8819 */ /* 0x000fe200000006ff */
[----:B------:R-:W-:Y:S01]  /*5190*/  @!P0 IMAD.U32 R21, R8, 0x10000, RZ ;  /* 0x0001000008158824 */ /* 0x000fe200078e00ff */
[----:B------:R-:W-:Y:S01]  /*51a0*/  @!P0 LOP3.LUT R25, R44, 0xffff0000, RZ, 0xc0, !PT ;  /* 0xffff00002c198812 */ /* 0x000fe200078ec0ff */
[----:B------:R-:W-:Y:S01]  /*51b0*/  @!P0 IMAD.U32 R41, R47, 0x10000, RZ ;  /* 0x000100002f298824 */ /* 0x000fe200078e00ff */
[----:B------:R-:W1:Y:S01]  /*51c0*/  LDS.128 R16, [R16+0x5080] ;  /* 0x0050800010107984 */ /* 0x000e620000000c00 */
[----:B------:R-:W-:Y:S02]  /*51d0*/  @!P0 LOP3.LUT R29, R45, 0xffff0000, RZ, 0xc0, !PT ;  /* 0xffff00002d1d8812 */ /* 0x000fe400078ec0ff */
[----:B------:R-:W-:Y:S02]  /*51e0*/  @!P0 LOP3.LUT R43, R47, 0xffff0000, RZ, 0xc0, !PT ;  /* 0xffff00002f2b8812 */ /* 0x000fe400078ec0ff */
[----:B------:R-:W-:Y:S02]  /*51f0*/  @!P0 SHF.L.U32 R31, R46, 0x10, RZ ;  /* 0x000000102e1f8819 */ /* 0x000fe400000006ff */
[C---:B------:R-:W-:Y:S02]  /*5200*/  @!P0 PRMT R9, R38.reuse, 0x5410, R2 ;  /* 0x0000541026098816 */ /* 0x040fe40000000002 */
[----:B------:R-:W-:Y:S02]  /*5210*/  @!P0 PRMT R5, R38, 0x5432, R0 ;  /* 0x0000543226058816 */ /* 0x000fe40000000000 */
[----:B------:R-:W-:Y:S01]  /*5220*/  @!P0 LOP3.LUT R38, R46, 0xffff0000, RZ, 0xc0, !PT ;  /* 0xffff00002e268812 */ /* 0x000fe200078ec0ff */
[----:B------:R-:W-:Y:S01]  /*5230*/  @!P0 IMAD.U32 R0, R9, 0x10000, RZ ;  /* 0x0001000009008824 */ /* 0x000fe200078e00ff */
[----:B------:R-:W-:Y:S02]  /*5240*/  @!P0 PRMT R10, R39, 0x5432, R10 ;  /* 0x00005432270a8816 */ /* 0x000fe4000000000a */
[C---:B------:R-:W-:Y:S02]  /*5250*/  @!P0 PRMT R28, R66.reuse, 0x5410, R3 ;  /* 0x00005410421c8816 */ /* 0x040fe40000000003 */
[----:B------:R-:W-:Y:S01]  /*5260*/  @!P0 PRMT R24, R66, 0x5432, R24 ;  /* 0x0000543242188816 */ /* 0x000fe20000000018 */
[C---:B------:R-:W-:Y:S01]  /*5270*/  @!P0 IMAD.U32 R8, R10.reuse, 0x10000, RZ ;  /* 0x000100000a088824 */ /* 0x040fe200078e00ff */
[----:B------:R-:W-:Y:S01]  /*5280*/  @!P0 LOP3.LUT R10, R10, 0xffff0000, RZ, 0xc0, !PT ;  /* 0xffff00000a0a8812 */ /* 0x000fe200078ec0ff */
[C---:B------:R-:W-:Y:S01]  /*5290*/  @!P0 IMAD.U32 R26, R28.reuse, 0x10000, RZ ;  /* 0x000100001c1a8824 */ /* 0x040fe200078e00ff */
[----:B------:R-:W-:Y:S01]  /*52a0*/  @!P0 LOP3.LUT R28, R28, 0xffff0000, RZ, 0xc0, !PT ;  /* 0xffff00001c1c8812 */ /* 0x000fe200078ec0ff */
[C---:B------:R-:W-:Y:S01]  /*52b0*/  @!P0 IMAD.U32 R22, R24.reuse, 0x10000, RZ ;  /* 0x0001000018168824 */ /* 0x040fe200078e00ff */
[----:B------:R-:W-:Y:S02]  /*52c0*/  @!P0 LOP3.LUT R24, R24, 0xffff0000, RZ, 0xc0, !PT ;  /* 0xffff000018188812 */ /* 0x000fe400078ec0ff */
[--C-:B------:R-:W-:Y:S02]  /*52d0*/  @!P0 SHF.R.U64 R35, R62, 0x10, R63.reuse ;  /* 0x000000103e238819 */ /* 0x100fe4000000123f */
[----:B------:R-:W-:Y:S02]  /*52e0*/  @!P0 SHF.R.U32.HI R42, RZ, 0x10, R63 ;  /* 0x00000010ff2a8819 */ /* 0x000fe4000001163f */
[C---:B------:R-:W-:Y:S02]  /*52f0*/  @!P0 PRMT R35, R67.reuse, 0x5432, R35 ;  /* 0x0000543243238816 */ /* 0x040fe40000000023 */
[----:B------:R-:W-:Y:S02]  /*5300*/  @!P0 PRMT R42, R67, 0x5410, R42 ;  /* 0x00005410432a8816 */ /* 0x000fe4000000002a */
[----:B------:R-:W-:Y:S01]  /*5310*/  ISETP.GE.AND P2, PT, R54, c[0x0][0x1d4], PT ;  /* 0x0000750036007a0c */ /* 0x000fe20003f46270 */
[C---:B------:R-:W-:Y:S01]  /*5320*/  @!P0 IMAD.U32 R30, R35.reuse, 0x10000, RZ ;  /* 0x00010000231e8824 */ /* 0x040fe200078e00ff */
[----:B------:R-:W-:Y:S01]  /*5330*/  @!P0 LOP3.LUT R35, R35, 0xffff0000, RZ, 0xc0, !PT ;  /* 0xffff000023238812 */ /* 0x000fe200078ec0ff */
[C---:B------:R-:W-:Y:S01]  /*5340*/  @!P0 IMAD.U32 R39, R42.reuse, 0x10000, RZ ;  /* 0x000100002a278824 */ /* 0x040fe200078e00ff */
[----:B------:R-:W-:Y:S01]  /*5350*/  @!P0 LOP3.LUT R42, R42, 0xffff0000, RZ, 0xc0, !PT ;  /* 0xffff00002a2a8812 */ /* 0x000fe200078ec0ff */
[----:B-1----:R-:W-:Y:S01]  /*5360*/  @!P0 IMAD.U32 R3, R17, 0x10000, RZ ;  /* 0x0001000011038824 */ /* 0x002fe200078e00ff */
[C---:B------:R-:W-:Y:S02]  /*5370*/  @!P0 LOP3.LUT R7, R16.reuse, 0xffff0000, RZ, 0xc0, !PT ;  /* 0xffff000010078812 */ /* 0x040fe400078ec0ff */
[----:B------:R-:W-:Y:S01]  /*5380*/  @!P0 LOP3.LUT R15, R19, 0xffff0000, RZ, 0xc0, !PT ;  /* 0xffff0000130f8812 */ /* 0x000fe200078ec0ff */
[C---:B------:R-:W-:Y:S02]  /*5390*/  @!P0 FMUL.FTZ R2, R3.reuse, R26 ;  /* 0x0000001a03028220 */ /* 0x040fe40000410000 */
[-C--:B------:R-:W-:Y:S02]  /*53a0*/  @!P0 FMUL.FTZ R3, R3, R0.reuse ;  /* 0x0000000003038220 */ /* 0x080fe40000410000 */
[----:B------:R-:W-:Y:S02]  /*53b0*/  @!P0 FFMA.FTZ R60, R27, R0, -R2 ;  /* 0x000000001b3c8223 */ /* 0x000fe40000010802 */
[----:B------:R-:W-:Y:S02]  /*53c0*/  @!P0 IMAD.U32 R0, R16, 0x10000, RZ ;  /* 0x0001000010008824 */ /* 0x000fe400078e00ff */
[C---:B------:R-:W-:Y:S01]  /*53d0*/  @!P0 IMAD.U32 R2, R5.reuse, 0x10000, RZ ;  /* 0x0001000005028824 */ /* 0x040fe200078e00ff */
[----:B------:R-:W-:Y:S01]  /*53e0*/  @!P0 LOP3.LUT R5, R5, 0xffff0000, RZ, 0xc0, !PT ;  /* 0xffff000005058812 */ /* 0x000fe200078ec0ff */
[C---:B------:R-:W-:Y:S02]  /*53f0*/  @!P0 FMUL.FTZ R13, R0.reuse, R22 ;  /* 0x00000016000d8220 */ /* 0x040fe40000410000 */
[----:B------:R-:W-:Y:S02]  /*5400*/  @!P0 FMUL.FTZ R14, R7, R24 ;  /* 0x00000018070e8220 */ /* 0x000fe40000410000 */
[-C--:B------:R-:W-:Y:S02]  /*5410*/  @!P0 FMUL.FTZ R0, R0, R2.reuse ;  /* 0x0000000200008220 */ /* 0x080fe40000410000 */
[----:B------:R-:W-:Y:S01]  /*5420*/  @!P0 FFMA.FTZ R59, R23, R2, -R13 ;  /* 0x00000002173b8223 */ /* 0x000fe2000001080d */
[C---:B------:R-:W-:Y:S01]  /*5430*/  @!P0 LOP3.LUT R13, R18.reuse, 0xffff0000, RZ, 0xc0, !PT ;  /* 0xffff0000120d8812 */ /* 0x040fe200078ec0ff */
[-C--:B------:R-:W-:Y:S01]  /*5440*/  @!P0 FMUL.FTZ R2, R7, R5.reuse ;  /* 0x0000000507028220 */ /* 0x080fe20000410000 */
[----:B------:R-:W-:Y:S01]  /*5450*/  @!P0 LOP3.LUT R7, R17, 0xffff0000, RZ, 0xc0, !PT ;  /* 0xffff000011078812 */ /* 0x000fe200078ec0ff */
[----:B------:R-:W-:Y:S01]  /*5460*/  @!P0 FFMA.FTZ R58, R25, R5, -R14 ;  /* 0x00000005193a8223 */ /* 0x000fe2000001080e */
[----:B------:R-:W-:Y:S01]  /*5470*/  @!P0 LOP3.LUT R5, R9, 0xffff0000, RZ, 0xc0, !PT ;  /* 0xffff000009058812 */ /* 0x000fe200078ec0ff */
[----:B------:R-:W-:Y:S01]  /*5480*/  @!P0 IMAD.U32 R14, R19, 0x10000, RZ ;  /* 0x00010000130e8824 */ /* 0x000fe200078e00ff */
[----:B------:R-:W-:Y:S01]  /*5490*/  @!P0 SHF.L.U32 R9, R18, 0x10, RZ ;  /* 0x0000001012098819 */ /* 0x000fe200000006ff */
[----:B------:R-:W-:Y:S02]  /*54a0*/  @!P0 FMUL.FTZ R55, R7, R28 ;  /* 0x0000001c07378220 */ /* 0x000fe40000410000 */
[----:B------:R-:W-:Y:S02]  /*54b0*/  @!P0 FMUL.FTZ R49, R14, R39 ;  /* 0x000000270e318220 */ /* 0x000fe40000410000 */
[----:B------:R-:W-:Y:S02]  /*54c0*/  @!P0 FMUL.FTZ R48, R15, R42 ;  /* 0x0000002a0f308220 */ /* 0x000fe40000410000 */
[----:B------:R-:W-:Y:S02]  /*54d0*/  @!P0 FMUL.FTZ R51, R9, R30 ;  /* 0x0000001e09338220 */ /* 0x000fe40000410000 */
[----:B------:R-:W-:Y:S02]  /*54e0*/  @!P0 FMUL.FTZ R50, R13, R35 ;  /* 0x000000230d328220 */ /* 0x000fe40000410000 */
[----:B------:R-:W-:Y:S02]  /*54f0*/  @!P0 FFMA.FTZ R57, R29, R5, -R55 ;  /* 0x000000051d398223 */ /* 0x000fe40000010837 */
        /* <DEDUP_REMOVED lines=10> */
[----:B------:R-:W-:Y:S02]  /*55a0*/  @!P0 IMAD.MOV.U32 R44, RZ, RZ, R50 ;  /* 0x000000ffff2c8224 */ /* 0x000fe400078e0032 */
[----:B------:R-:W-:Y:S02]  /*55b0*/  @!P0 IMAD.MOV.U32 R47, RZ, RZ, R49 ;  /* 0x000000ffff2f8224 */ /* 0x000fe400078e0031 */
[----:B------:R-:W-:Y:S02]  /*55c0*/  @!P0 IMAD.MOV.U32 R46, RZ, RZ, R48 ;  /* 0x000000ffff2e8224 */ /* 0x000fe400078e0030 */
[----:B------:R-:W-:Y:S02]  /*55d0*/  @!P0 FMUL.FTZ R5, R7, R5 ;  /* 0x0000000507058220 */ /* 0x000fe40000410000 */
[----:B------:R-:W-:Y:S01]  /*55e0*/  @!P0 FFMA.FTZ R2, R24, R25, R2 ;  /* 0x0000001918028223 */ /* 0x000fe20000010002 */
[----:B------:R1:W-:Y:S01]  /*55f0*/  STG.E.128 [R52.64], R44 ;  /* 0x0000002c34007986 */ /* 0x0003e2000c101d06 */
[----:B------:R-:W-:Y:S02]  /*5600*/  @!P0 FMUL.FTZ R7, R9, R8 ;  /* 0x0000000809078220 */ /* 0x000fe40000410000 */
[----:B------:R-:W-:Y:S01]  /*5610*/  @!P0 FFMA.FTZ R3, R26, R27, R3 ;  /* 0x0000001b1a038223 */ /* 0x000fe20000010003 */
[----:B------:R-:W-:Y:S01]  /*5620*/  @!P0 F2FP.BF16.PACK_AB R0, R2, R0 ;  /* 0x000000000200823e */ /* 0x000fe200000010ff */
[----:B------:R-:W-:Y:S02]  /*5630*/  @!P0 FMUL.FTZ R8, R13, R10 ;  /* 0x0000000a0d088220 */ /* 0x000fe40000410000 */
[----:B------:R-:W-:Y:S01]  /*5640*/  @!P0 FFMA.FTZ R5, R28, R29, R5 ;  /* 0x0000001d1c058223 */ /* 0x000fe20000010005 */
[----:B------:R-:W-:Y:S01]  /*5650*/  @!P0 MOV R16, R0 ;  /* 0x0000000000108202 */ /* 0x000fe20000000f00 */
        /* <DEDUP_REMOVED lines=8> */
[----:B------:R-:W-:Y:S03]  /*56e0*/  @!P0 IMAD.MOV.U32 R17, RZ, RZ, R3 ;  /* 0x000000ffff118224 */ /* 0x000fe600078e0003 */
[----:B------:R-:W-:Y:S01]  /*56f0*/  @!P0 F2FP.BF16.PACK_AB R9, R10, R9 ;  /* 0x000000090a09823e */ /* 0x000fe200000010ff */
[----:B------:R-:W-:Y:S04]  /*5700*/  @!P0 IMAD.MOV.U32 R18, RZ, RZ, R7 ;  /* 0x000000ffff128224 */ /* 0x000fe800078e0007 */
[----:B------:R-:W-:Y:S01]  /*5710*/  @!P0 IMAD.MOV.U32 R19, RZ, RZ, R9 ;  /* 0x000000ffff138224 */ /* 0x000fe200078e0009 */
[----:B------:R-:W-:-:S05]  /*5720*/  @P2 BRA `(.L_x_1136) ;  /* 0x0000028000002947 */ /* 0x000fca0003800000 */
[--C-:B------:R-:W-:Y:S02]  /*5730*/  IADD3 R0, P2, P0, R90, R74, R54.reuse ;  /* 0x0000004a5a007210 */ /* 0x100fe4000785e036 */
[----:B------:R-:W-:Y:S04]  /*5740*/  SHF.R.S32.HI R2, RZ, 0x1f, R54 ;  /* 0x0000001fff027819 */ /* 0x000fe80000011436 */
[----:B------:R-:W-:Y:S02]  /*5750*/  IADD3.X R3, R92, R64, R2, P2, P0 ;  /* 0x000000405c037210 */ /* 0x000fe400017e0402 */
[C---:B------:R-:W-:Y:S04]  /*5760*/  LEA R2, P0, R0.reuse, c[0x0][0x1c8], 0x1 ;  /* 0x0000720000027a11 */ /* 0x040fe800078008ff */
[----:B------:R-:W-:Y:S05]  /*5770*/  LEA.HI.X R3, R0, c[0x0][0x1cc], R3, 0x1, P0 ;  /* 0x0000730000037a11 */ /* 0x000fea00000f0c03 */
[----:B------:R2:W-:Y:S01]  /*5780*/  STG.E.128 [R2.64], R16 ;  /* 0x0000001002007986 */ /* 0x0005e2000c101d06 */
[----:B------:R-:W-:-:S05]  /*5790*/  BRA `(.L_x_1136) ;  /* 0x0000021000007947 */ /* 0x000fca0003800000 */
.L_x_1120:
        /* <DEDUP_REMOVED lines=12> */
.L_x_1144:
[----:B------:R-:W-:Y:S05]  /*5860*/  BSYNC B0 ;  /* 0x0000000000007941 */ /* 0x000fea0003800000 */
.L_x_1143:
        /* <DEDUP_REMOVED lines=10> */
.L_x_1146:
[----:B------:R-:W-:Y:S05]  /*5910*/  BSYNC B0 ;  /* 0x0000000000007941 */ /* 0x000fea0003800000 */
.L_x_1145:
        /* <DEDUP_REMOVED lines=9> */
.L_x_1136:
[----:B------:R-:W-:Y:S05]  /*59b0*/  BSYNC B2 ;  /* 0x0000000000027941 */ /* 0x000fea0003800000 */
.L_x_1119:
[----:B------:R-:W-:Y:S01]  /*59c0*/  IMAD R10, R40, -0x30, RZ ;  /* 0xffffffd0280a7824 */ /* 0x000fe200078e02ff */
[----:B------:R-:W-:Y:S01]  /*59d0*/  ISETP.NE.AND P6, PT, R138, RZ, PT ;  /* 0x000000ff8a00720c */ /* 0x000fe20003fc5270 */
[----:B------:R-:W-:Y:S01]  /*59e0*/  IMAD R0, R93, 0x30, RZ ;  /* 0x000000305d007824 */ /* 0x000fe200078e02ff */
[----:B------:R-:W-:Y:S01]  /*59f0*/  BSSY B0, `(.L_x_1147) ;  /* 0x0000047000007945 */ /* 0x000fe20003800000 */
[----:B--2---:R-:W-:Y:S02]  /*5a00*/  IMAD.IADD R3, R133, 0x1, R10 ;  /* 0x0000000185037824 */ /* 0x004fe400078e020a */
[----:B-1---5:R-:W-:Y:S03]  /*5a10*/  IMAD.WIDE.U32 R18, R40, 0x30, RZ ;  /* 0x0000003028127825 */ /* 0x022fe600078e00ff */
[----:B------:R-:W-:Y:S01]  /*5a20*/  ISETP.GE.AND P2, PT, R3, 0x11, PT ;  /* 0x000000110300780c */ /* 0x000fe20003f46270 */
[----:B------:R-:W-:Y:S01]  /*5a30*/  IMAD.IADD R19, R19, 0x1, R0 ;  /* 0x0000000113137824 */ /* 0x000fe200078e0200 */
[----:B------:R-:W-:Y:S04]  /*5a40*/  IADD3 R0, P0, R125, R18, RZ ;  /* 0x000000127d007210 */ /* 0x000fe80007f1e0ff */
[----:B------:R-:W-:Y:S07]  /*5a50*/  IADD3.X R2, R19, R136, RZ, P0, !PT ;  /* 0x0000008813027210 */ /* 0x000fee00007fe4ff */
[C---:B------:R-:W-:Y:S05]  /*5a60*/  @P2 IADD3 R7, P0, R0.reuse, 0x10, RZ ;  /* 0x0000001000072810 */ /* 0x040fea0007f1e0ff */
[--C-:B------:R-:W-:Y:S01]  /*5a70*/  @P2 IMAD.X R9, RZ, RZ, R2.reuse, P0 ;  /* 0x000000ffff092224 */ /* 0x100fe200000e0602 */
[C---:B------:R-:W-:Y:S11]  /*5a80*/  ISETP.GE.AND P0, PT, R3.reuse, 0x21, PT ;  /* 0x000000210300780c */ /* 0x040ff60003f06270 */
[----:B------:R-:W-:Y:S02]  /*5a90*/  @!UPT UIADD3 URZ, URZ, URZ, URZ ;  /* 0x0000003f3f3ff290 */ /* 0x000fe4000fffe03f */
[----:B------:R-:W-:Y:S05]  /*5aa0*/  @P0 IADD3 R8, P3, R0, 0x20, RZ ;  /* 0x0000002000080810 */ /* 0x000fea0007f7e0ff */
[----:B------:R-:W-:Y:S01]  /*5ab0*/  @P0 IMAD.X R13, RZ, RZ, R2, P3 ;  /* 0x000000ffff0d0224 */ /* 0x000fe200018e0602 */
[----:B------:R-:W-:Y:S11]  /*5ac0*/  ISETP.GE.AND P3, PT, R3, 0x1, PT ;  /* 0x000000010300780c */ /* 0x000ff60003f66270 */
[----:B------:R-:W-:Y:S02]  /*5ad0*/  @!UPT UIADD3 URZ, URZ, URZ, URZ ;  /* 0x0000003f3f3ff290 */ /* 0x000fe4000fffe03f */
[----:B------:R-:W-:Y:S01]  /*5ae0*/  @P3 IMAD R5, R2, c[0x0][0x258], RZ ;  /* 0x0000960002053a24 */ /* 0x000fe200078e02ff */
[----:B------:R-:W-:Y:S01]  /*5af0*/  @P3 MOV R2, R96 ;  /* 0x0000006000023202 */ /* 0x000fe20000000f00 */
[----:B------:R-:W-:Y:S04]  /*5b00*/  @P3 IMAD.MOV.U32 R3, RZ, RZ, R107 ;  /* 0x000000ffff033224 */ /* 0x000fe800078e006b */
[C---:B------:R-:W-:Y:S04]  /*5b10*/  @P3 IMAD.WIDE.U32 R2, R0.reuse, c[0x0][0x258], R2 ;  /* 0x0000960000023a25 */ /* 0x040fe800078e0002 */
[----:B------:R-:W-:Y:S01]  /*5b20*/  @P3 IMAD R0, R0, c[0x0][0x25c], R5 ;  /* 0x0000970000003a24 */ /* 0x000fe200078e0205 */
[C---:B------:R-:W-:Y:S04]  /*5b30*/  @P3 LEA R16, P4, R2.reuse, c[0x0][0x250], 0x1 ;  /* 0x0000940002103a11 */ /* 0x040fe800078808ff */
[----:B------:R-:W-:Y:S02]  /*5b40*/  @P3 IADD3 R0, R3, R0, RZ ;  /* 0x0000000003003210 */ /* 0x000fe40007ffe0ff */
[----:B------:R-:W-:Y:S02]  /*5b50*/  @P2 MOV R3, R107 ;  /* 0x0000006b00032202 */ /* 0x000fe40000000f00 */
        /* <DEDUP_REMOVED lines=8> */
[----:B------:R-:W-:Y:S01]  /*5be0*/  @P2 LEA.HI.X R15, R2, c[0x0][0x254], R0, 0x1, P4 ;  /* 0x00009500020f2a11 */ /* 0x000fe200020f0c00 */
[----:B------:R-:W-:Y:S01]  /*5bf0*/  @P0 IMAD R0, R13, c[0x0][0x258], RZ ;  /* 0x000096000d000a24 */ /* 0x000fe200078e02ff */
[----:B------:R-:W-:Y:S03]  /*5c00*/  @P0 MOV R2, R96 ;  /* 0x0000006000020202 */ /* 0x000fe60000000f00 */
[C---:B------:R-:W-:Y:S02]  /*5c10*/  @P0 IMAD R0, R8.reuse, c[0x0][0x25c], R0 ;  /* 0x0000970008000a24 */ /* 0x040fe400078e0200 */
[----:B------:R-:W-:Y:S05]  /*5c20*/  @P0 IMAD.WIDE.U32 R2, R8, c[0x0][0x258], R2 ;  /* 0x0000960008020a25 */ /* 0x000fea00078e0002 */
[C---:B------:R-:W-:Y:S02]  /*5c30*/  @P0 LEA R8, P4, R2.reuse, c[0x0][0x250], 0x1 ;  /* 0x0000940002080a11 */ /* 0x040fe400078808ff */
[----:B------:R-:W-:Y:S04]  /*5c40*/  @P0 IADD3 R0, R3, R0, RZ ;  /* 0x0000000003000210 */ /* 0x000fe80007ffe0ff */
[----:B------:R-:W-:Y:S01]  /*5c50*/  @P0 LEA.HI.X R9, R2, c[0x0][0x254], R0, 0x1, P4 ;  /* 0x0000950002090a11 */ /* 0x000fe200020f0c00 */
[----:B------:R-:W-:Y:S01]  /*5c60*/  IMAD.IADD R0, R10, 0x1, R4 ;  /* 0x000000010a007824 */ /* 0x000fe200078e0204 */
[----:B------:R-:W-:Y:S04]  /*5c70*/  ISETP.NE.AND P4, PT, R124, RZ, PT ;  /* 0x000000ff7c00720c */ /* 0x000fe80003f85270 */
[----:B------:R-:W-:Y:S09]  /*5c80*/  IMNMX R7, R0, 0x30, PT ;  /* 0x0000003000077817 */ /* 0x000ff20003800200 */
[----:B------:R-:W-:Y:S01]  /*5c90*/  @!PT LDS RZ, [RZ] ;  /* 0x00000000fffff984 */ /* 0x000fe20000000800 */
[----:B------:R-:W-:Y:S01]  /*5ca0*/  @!PT LDS RZ, [RZ] ;  /* 0x00000000fffff984 */ /* 0x000fe20000000800 */
[----:B------:R-:W-:Y:S01]  /*5cb0*/  @!PT LDS RZ, [RZ] ;  /* 0x00000000fffff984 */ /* 0x000fe20000000800 */
[----:B------:R1:W-:Y:S05]  /*5cc0*/  @P3 LDGSTS.E.BYPASS.LTC128B.128 [R72+0x2080], [R16.64], !P4 ;  /* 0x0208000010483fae */ /* 0x0003ea000e101d46 */
[----:B------:R1:W-:Y:S05]  /*5cd0*/  @P3 LDGSTS.E.BYPASS.LTC128B.128 [R72+0x3880], [R16.64+0x80], !P6 ;  /* 0x0388008010483fae */ /* 0x0003ea000f101d46 */
[----:B------:R1:W-:Y:S05]  /*5ce0*/  @P2 LDGSTS.E.BYPASS.LTC128B.128 [R72+0x2880], [R14.64], !P4 ;  /* 0x028800000e482fae */ /* 0x0003ea000e101d46 */
[----:B------:R1:W-:Y:S01]  /*5cf0*/  @P2 LDGSTS.E.BYPASS.LTC128B.128 [R72+0x4080], [R14.64+0x80], !P6 ;  /* 0x040800800e482fae */ /* 0x0003e2000f101d46 */
[----:B------:R-:W-:Y:S04]  /*5d00*/  ISETP.GE.AND P2, PT, R89, R7, PT ;  /* 0x000000075900720c */ /* 0x000fe80003f46270 */
[----:B------:R1:W-:Y:S05]  /*5d10*/  @P0 LDGSTS.E.BYPASS.LTC128B.128 [R72+0x3080], [R8.64], !P4 ;  /* 0x0308000008480fae */ /* 0x0003ea000e101d46 */
[----:B------:R1:W-:Y:S01]  /*5d20*/  @P0 LDGSTS.E.BYPASS.LTC128B.128 [R72+0x4880], [R8.64+0x80], !P6 ;  /* 0x0488008008480fae */ /* 0x0003e2000f101d46 */
[----:B------:R-:W-:Y:S04]  /*5d30*/  IADD3 R5, P0, R135, R18, RZ ;  /* 0x0000001287057210 */ /* 0x000fe80007f1e0ff */
[----:B------:R-:W0:Y:S01]  /*5d40*/  LDGDEPBAR ;  /* 0x00000000000079af */ /* 0x000e220000000000 */
[----:B------:R-:W-:Y:S01]  /*5d50*/  IADD3.X R10, R19, R132, RZ, P0, !PT ;  /* 0x00000084130a7210 */ /* 0x000fe200007fe4ff */
        /* <DEDUP_REMOVED lines=16> */
.L_x_1148:
[----:B-1----:R-:W-:Y:S05]  /*5e60*/  BSYNC B0 ;  /* 0x0000000000007941 */ /* 0x002fea0003800000 */
.L_x_1147:
        /* <DEDUP_REMOVED lines=19> */
.L_x_1150:
[----:B------:R-:W-:Y:S05]  /*5fa0*/  BSYNC B0 ;  /* 0x0000000000007941 */ /* 0x000fea0003800000 */
.L_x_1149:
        /* <DEDUP_REMOVED lines=19> */
.L_x_1152:
[----:B------:R-:W-:Y:S05]  /*60e0*/  BSYNC B0 ;  /* 0x0000000000007941 */ /* 0x000fea0003800000 */
.L_x_1151:
        /* <DEDUP_REMOVED lines=26> */
[----:B------:R1:W-:Y:S04]  /*6290*/  @P0 LDGSTS.E.BYPASS.LTC128B.128 [R72+0x6080], [R16.64], !P4 ;  /* 0x0608000010480fae */ /* 0x0003e8000e101d46 */
[----:B------:R1:W-:Y:S04]  /*62a0*/  @P0 LDGSTS.E.BYPASS.LTC128B.128 [R72+0x7880], [R14.64], !P6 ;  /* 0x078800000e480fae */ /* 0x0003e8000f101d46 */
[----:B------:R-:W0:Y:S01]  /*62b0*/  LDGDEPBAR ;  /* 0x00000000000079af */ /* 0x000e220000000000 */
[----:B------:R-:W-:-:S05]  /*62c0*/  @P0 BRA `(.L_x_1153) ;  /* 0xffffb89000000947 */ /* 0x000fca000383ffff */
[----:B------:R-:W2:Y:S04]  /*62d0*/  LDL R5, [R1+0x64] ;  /* 0x0000640001057983 */ /* 0x000ea80000100800 */
[----:B-1----:R1:W5:Y:S04]  /*62e0*/  LDL R18, [R1+0x58] ;  /* 0x0000580001127983 */ /* 0x0023680000100800 */
[----:B------:R-:W-:Y:S01]  /*62f0*/  BAR.SYNC.DEFER_BLOCKING 0x0 ;  /* 0x0000000000007b1d */ /* 0x000fe20000010000 */
[----:B--2---:R-:W-:-:S05]  /*6300*/  IADD3 R0, R5, 0x2f, RZ ;  /* 0x0000002f05007810 */ /* 0x004fca0007ffe0ff */
[----:B------:R-:W-:-:S05]  /*6310*/  IMAD.HI R0, R0, 0x2aaaaaab, RZ ;  /* 0x2aaaaaab00007827 */ /* 0x000fca00078e02ff */
[----:B------:R-:W-:-:S04]  /*6320*/  SHF.R.U32.HI R2, RZ, 0x1f, R0 ;  /* 0x0000001fff027819 */ /* 0x000fc80000011600 */
[----:B------:R-:W-:Y:S02]  /*6330*/  LEA.HI.SX32 R7, R0, R2, 0x1d ;  /* 0x0000000200077211 */ /* 0x000fe400078feaff */
.L_x_1118:
[----:B-1----:R-:W-:Y:S01]  /*6340*/  IMAD.MOV.U32 R0, RZ, RZ, c[0x0][0x2c4] ;  /* 0x0000b100ff007624 */ /* 0x002fe200078e00ff */
[----:B------:R1:W-:Y:S01]  /*6350*/  STL.64 [R1], R196 ;  /* 0x000000c401007387 */ /* 0x0003e20000100a00 */
[----:B------:R-:W-:-:S03]  /*6360*/  IMAD.MOV.U32 R4, RZ, RZ, c[0x0][0x32c] ;  /* 0x0000cb00ff047624 */ /* 0x000fc600078e00ff */
[----:B------:R-:W-:Y:S02]  /*6370*/  ISETP.NE.AND P2, PT, R0, 0x1, PT ;  /* 0x000000010000780c */ /* 0x000fe40003f45270 */
[----:B------:R-:W-:Y:S02]  /*6380*/  IADD3 R0, R141, 0x7f, RZ ;  /* 0x0000007f8d007810 */ /* 0x000fe40007ffe0ff */
[----:B------:R-:W-:-:S09]  /*6390*/  ISETP.GE.AND P1, PT, R4, 0x1, PT ;  /* 0x000000010400780c */ /* 0x000fd20003f26270 */
[----:B------:R-:W-:-:S05]  /*63a0*/  @P2 IMAD.HI.U32 R2, R0, c[0x0][0x2c8], RZ ;  /* 0x0000b20000022a27 */ /* 0x000fca00078e00ff */
[----:B------:R-:W-:-:S04]  /*63b0*/  @P2 SHF.R.U32.HI R0, RZ, c[0x0][0x2cc], R2 ;  /* 0x0000b300ff002a19 */ /* 0x000fc80000011602 */
[----:B------:R-:W-:-:S05]  /*63c0*/  IADD3 R0, R0, 0x1, R5 ;  /* 0x0000000100007810 */ /* 0x000fca0007ffe005 */
[----:B-----5:R-:W-:-:S05]  /*63d0*/  IMAD.IADD R2, R0, 0x1, -R18 ;  /* 0x0000000100027824 */ /* 0x020fca00078e0a12 */
[----:B------:R-:W-:Y:S01]  /*63e0*/  IADD3 R3, R2, c[0x0][0x328], RZ ;  /* 0x0000ca0002037a10 */ /* 0x000fe20007ffe0ff */
[----:B------:R-:W-:Y:S05]  /*63f0*/  @!P1 BRA `(.L_x_1154) ;  /* 0x0000010000009947 */ /* 0x000fea0003800000 */
[C---:B-1----:R-:W-:Y:S01]  /*6400*/  ISETP.GT.AND P0, PT, R2.reuse, RZ, PT ;  /* 0x000000ff0200720c */ /* 0x042fe20003f04270 */
[----:B------:R-:W-:Y:S01]  /*6410*/  BSSY B0, `(.L_x_1155) ;  /* 0x000000c000007945 */ /* 0x000fe20003800000 */
        /* <DEDUP_REMOVED lines=8> */
.L_x_1156:
[----:B------:R-:W-:-:S13]  /*64a0*/  ISETP.NE.AND P0, PT, R4, 0x1, PT ;  /* 0x000000010400780c */ /* 0x000fda0003f05270 */
[----:B------:R-:W-:-:S05]  /*64b0*/  @P0 IMAD.HI.U32 R2, R0, c[0x0][0x330], RZ ;  /* 0x0000cc0000020a27 */ /* 0x000fca00078e00ff */
[----:B------:R-:W-:Y:S02]  /*64c0*/  @P0 SHF.R.U32.HI R0, RZ, c[0x0][0x334], R2 ;  /* 0x0000cd00ff000a19 */ /* 0x000fe40000011602 */
.L_x_1157:
[----:B------:R-:W-:Y:S05]  /*64d0*/  BSYNC B0 ;  /* 0x0000000000007941 */ /* 0x000fea0003800000 */
.L_x_1155:
[----:B------:R-:W-:-:S05]  /*64e0*/  IMAD R0, R0, R4, c[0x0][0x32c] ;  /* 0x0000cb0000007624 */ /* 0x000fca00078e0204 */
[----:B------:R-:W-:-:S04]  /*64f0*/  IMNMX R3, R3, R0, PT ;  /* 0x0000000003037217 */ /* 0x000fc80003800200 */
.L_x_1154:
[----:B-1----:R-:W-:Y:S01]  /*6500*/  IADD3 R3, R3, 0x2f, RZ ;  /* 0x0000002f03037810 */ /* 0x002fe20007ffe0ff */
[----:B------:R-:W-:-:S04]  /*6510*/  @P2 IMAD.HI.U32 R2, R141, c[0x0][0x2c8], RZ ;  /* 0x0000b2008d022a27 */ /* 0x000fc800078e00ff */
[----:B------:R-:W-:-:S04]  /*6520*/  IMAD.HI R3, R3, 0x2aaaaaab, RZ ;  /* 0x2aaaaaab03037827 */ /* 0x000fc800078e02ff */
[----:B------:R-:W-:Y:S01]  /*6530*/  IMAD.MOV.U32 R0, RZ, RZ, R141 ;  /* 0x000000ffff007224 */ /* 0x000fe200078e008d */
[----:B------:R-:W-:Y:S02]  /*6540*/  @P2 SHF.R.U32.HI R0, RZ, c[0x0][0x2cc], R2 ;  /* 0x0000b300ff002a19 */ /* 0x000fe40000011602 */
[----:B------:R-:W-:Y:S02]  /*6550*/  SHF.R.U32.HI R2, RZ, 0x1f, R3 ;  /* 0x0000001fff027819 */ /* 0x000fe40000011603 */
[----:B------:R-:W-:Y:S02]  /*6560*/  IADD3 R0, R0, R5, -R18 ;  /* 0x0000000500007210 */ /* 0x000fe40007ffe812 */
[----:B------:R-:W-:Y:S02]  /*6570*/  LEA.HI.SX32 R2, R3, R2, 0x1d ;  /* 0x0000000203027211 */ /* 0x000fe400078feaff */
[----:B------:R-:W-:Y:S02]  /*6580*/  IADD3 R3, R0, -c[0x0][0x324], RZ ;  /* 0x8000c90000037a10 */ /* 0x000fe40007ffe0ff */
[----:B------:R-:W-:-:S05]  /*6590*/  IMNMX R57, R2, R7, PT ;  /* 0x0000000702397217 */ /* 0x000fca0003800200 */
[----:B------:R1:W-:Y:S01]  /*65a0*/  STL [R1+0xe4], R57 ;  /* 0x0000e43901007387 */ /* 0x0003e20000100800 */
[----:B------:R-:W-:Y:S05]  /*65b0*/  @!P1 BRA `(.L_x_1158) ;  /* 0x000000f000009947 */ /* 0x000fea0003800000 */
[----:B------:R-:W-:Y:S01]  /*65c0*/  ISETP.GT.AND P0, PT, R0, -0x1, PT ;  /* 0xffffffff0000780c */ /* 0x000fe20003f04270 */
[----:B------:R-:W-:-:S12]  /*65d0*/  BSSY B0, `(.L_x_1159) ;  /* 0x000000b000007945 */ /* 0x000fd80003800000 */
[----:B------:R-:W-:Y:S05]  /*65e0*/  @P0 BRA `(.L_x_1160) ;  /* 0x0000006000000947 */ /* 0x000fea0003800000 */
[----:B------:R-:W-:Y:S02]  /*65f0*/  ISETP.NE.AND P0, PT, R4, 0x1, PT ;  /* 0x000000010400780c */ /* 0x000fe40003f05270 */
[----:B------:R-:W-:-:S11]  /*6600*/  LOP3.LUT R0, RZ, R0, RZ, 0x33, !PT ;  /* 0x00000000ff007212 */ /* 0x000fd600078e33ff */
[----:B------:R-:W-:-:S05]  /*6610*/  @P0 IMAD.HI.U32 R2, R0, c[0x0][0x330], RZ ;  /* 0x0000cc0000020a27 */ /* 0x000fca00078e00ff */
[----:B------:R-:W-:-:S04]  /*6620*/  @P0 SHF.R.U32.HI R0, RZ, c[0x0][0x334], R2 ;  /* 0x0000cd00ff000a19 */ /* 0x000fc80000011602 */
[----:B------:R-:W-:Y:S01]  /*6630*/  LOP3.LUT R0, RZ, R0, RZ, 0x33, !PT ;  /* 0x00000000ff007212 */ /* 0x000fe200078e33ff */
[----:B------:R-:W-:Y:S05]  /*6640*/  BRA `(.L_x_1161) ;  /* 0x0000003000007947 */ /* 0x000fea0003800000 */
.L_x_1160:
[----:B------:R-:W-:-:S13]  /*6650*/  ISETP.NE.AND P0, PT, R4, 0x1, PT ;  /* 0x000000010400780c */ /* 0x000fda0003f05270 */
[----:B------:R-:W-:-:S05]  /*6660*/  @P0 IMAD.HI.U32 R2, R0, c[0x0][0x330], RZ ;  /* 0x0000cc0000020a27 */ /* 0x000fca00078e00ff */
[----:B------:R-:W-:Y:S02]  /*6670*/  @P0 SHF.R.U32.HI R0, RZ, c[0x0][0x334], R2 ;  /* 0x0000cd00ff000a19 */ /* 0x000fe40000011602 */
.L_x_1161:
[----:B------:R-:W-:Y:S05]  /*6680*/  BSYNC B0 ;  /* 0x0000000000007941 */ /* 0x000fea0003800000 */
.L_x_1159:
[----:B------:R-:W-:-:S05]  /*6690*/  IMAD R0, R0, c[0x0][0x32c], RZ ;  /* 0x0000cb0000007a24 */ /* 0x000fca00078e02ff */
[----:B------:R-:W-:-:S05]  /*66a0*/  IMNMX R3, R3, R0, !PT ;  /* 0x0000000003037217 */ /* 0x000fca0007800200 */
.L_x_1158:
[----:B------:R-:W-:Y:S01]  /*66b0*/  IMAD.HI R0, R3, 0x2aaaaaab, RZ ;  /* 0x2aaaaaab03007827 */ /* 0x000fe200078e02ff */
[----:B------:R-:W-:Y:S01]  /*66c0*/  PLOP3.LUT P0, PT, PT, PT, PT, 0x80, 0x0 ;  /* 0x000000000000781c */ /* 0x000fe20003f0f070 */
[----:B------:R-:W-:Y:S01]  /*66d0*/  CS2R R14, SRZ ;  /* 0x00000000000e7805 */ /* 0x000fe2000001ff00 */
        /* <DEDUP_REMOVED lines=8> */
[----:B------:R-:W-:Y:S01]  /*6760*/  MOV R126, RZ ;  /* 0x000000ff007e7202 */ /* 0x000fe20000000f00 */
[----:B------:R-:W-:Y:S01]  /*6770*/  CS2R R12, SRZ ;  /* 0x00000000000c7805 */ /* 0x000fe2000001ff00 */
[----:B------:R-:W-:Y:S01]  /*6780*/  IMNMX R4, RZ, R0, !PT ;  /* 0x00000000ff047217 */ /* 0x000fe20007800200 */
[----:B------:R-:W-:Y:S01]  /*6790*/  IMAD.MOV.U32 R124, RZ, RZ, RZ ;  /* 0x000000ffff7c7224 */ /* 0x000fe200078e00ff */
[----:B------:R-:W-:Y:S01]  /*67a0*/  MOV R120, RZ ;  /* 0x000000ff00787202 */ /* 0x000fe20000000f00 */
[----:B------:R-:W-:Y:S01]  /*67b0*/  IMAD.MOV.U32 R122, RZ, RZ, RZ ;  /* 0x000000ffff7a7224 */ /* 0x000fe200078e00ff */
[----:B------:R-:W-:Y:S01]  /*67c0*/  ISETP.GT.AND P1, PT, R57, R4, PT ;  /* 0x000000043900720c */ /* 0x000fe20003f24270 */
[----:B------:R2:W-:Y:S01]  /*67d0*/  STL [R1+0xa4], R4 ;  /* 0x0000a40401007387 */ /* 0x0005e20000100800 */
        /* <DEDUP_REMOVED lines=69> */
[----:B------:R-:W-:Y:S01]  /*6c30*/  CS2R R154, SRZ ;  /* 0x00000000009a7805 */ /* 0x000fe2000001ff00 */
[----:B------:R-:W-:Y:S01]  /*6c40*/  IMAD.MOV.U32 R153, RZ, RZ, RZ ;  /* 0x000000ffff997224 */ /* 0x000fe200078e00ff */
[----:B------:R-:W-:Y:S01]  /*6c50*/  MOV R56, RZ ;  /* 0x000000ff00387202 */ /* 0x000fe20000000f00 */
[----:B------:R-:W-:Y:S01]  /*6c60*/  CS2R R54, SRZ ;  /* 0x0000000000367805 */ /* 0x000fe2000001ff00 */
[----:B------:R-:W-:Y:S01]  /*6c70*/  IMAD.MOV.U32 R150, RZ, RZ, RZ ;  /* 0x000000ffff967224 */ /* 0x000fe200078e00ff */
[----:B------:R-:W-:Y:S01]  /*6c80*/  MOV R148, RZ ;  /* 0x000000ff00947202 */ /* 0x000fe20000000f00 */
[----:B------:R-:W-:Y:S05]  /*6c90*/  @!P1 BRA `(.L_x_1162) ;  /* 0x0001467000009947 */ /* 0x000fea0003800000 */
[----:B--2---:R-:W2:Y:S04]  /*6ca0*/  LDL R61, [R1+0xe0] ;  /* 0x0000e000013d7983 */ /* 0x004ea80000100800 */
[----:B------:R-:W3:Y:S01]  /*6cb0*/  LDL R0, [R1+0x4c] ;  /* 0x00004c0001007983 */ /* 0x000ee20000100800 */
[----:B------:R-:W-:Y:S01]  /*6cc0*/  ISETP.NE.U32.AND P1, PT, RZ, c[0x0][0x340], PT ;  /* 0x0000d000ff007a0c */ /* 0x000fe20003f25070 */
[----:B------:R-:W-:-:S02]  /*6cd0*/  ULDC.64 UR4, c[0x0][0x18] ;  /* 0x0000060000047ab9 */ /* 0x000fc40000000a00 */
[----:B------:R-:W4:Y:S01]  /*6ce0*/  LDL R21, [R1+0x50] ;  /* 0x0000500001157983 */ /* 0x000f220000100800 */
[----:B------:R-:W-:-:S03]  /*6cf0*/  ISETP.NE.AND.EX P1, PT, RZ, c[0x0][0x344], PT, P1 ;  /* 0x0000d100ff007a0c */ /* 0x000fc60003f25310 */
[----:B------:R-:W5:Y:S10]  /*6d00*/  S2R R4, SR_CTAID.Y ;  /* 0x0000000000047919 */ /* 0x000f740000002600 */
[----:B------:R-:W-:Y:S01]  /*6d10*/  @P1 IMAD.MOV.U32 R2, RZ, RZ, 0x4 ;  /* 0x00000004ff021424 */ /* 0x000fe200078e00ff */
[----:B------:R-:W1:Y:S01]  /*6d20*/  S2R R9, SR_CTAID.Y ;  /* 0x0000000000097919 */ /* 0x000e620000002600 */
[----:B------:R-:W-:-:S02]  /*6d30*/  SHF.R.S32.HI R142, RZ, 0x1f, R196 ;  /* 0x0000001fff8e7819 */ /* 0x000fc400000114c4 */
[----:B-----5:R-:W-:-:S05]  /*6d40*/  SHF.R.S32.HI R7, RZ, 0x1f, R4 ;  /* 0x0000001fff077819 */ /* 0x020fca0000011404 */
[----:B------:R-:W-:Y:S02]  /*6d50*/  IMAD R6, R7, c[0x0][0x1e8], RZ ;  /* 0x00007a0007067a24 */ /* 0x000fe400078e02ff */
[----:B--2---:R-:W-:-:S05]  /*6d60*/  @P1 IMAD.WIDE R2, R61, R2, c[0x0][0x340] ;  /* 0x0000d0003d021625 */ /* 0x004fca00078e0202 */
[----:B------:R3:W2:Y:S01]  /*6d70*/  @P1 LDG.E R19, [R2.64] ;  /* 0x0000000602131981 */ /* 0x0006a2000c1e1900 */
[----:B-1----:R-:W-:-:S04]  /*6d80*/  IMAD.WIDE.U32 R14, R9, c[0x0][0x1e8], RZ ;  /* 0x00007a00090e7a25 */ /* 0x002fc800078e00ff */
[----:B------:R-:W-:Y:S01]  /*6d90*/  IMAD R6, R9, c[0x0][0x1ec], R6 ;  /* 0x00007b0009067a24 */ /* 0x000fe200078e0206 */
[----:B---3--:R-:W-:-:S05]  /*6da0*/  SHF.R.S32.HI R2, RZ, 0x1f, R0 ;  /* 0x0000001fff027819 */ /* 0x008fca0000011400 */
[----:B------:R-:W-:-:S04]  /*6db0*/  IMAD R2, R2, c[0x0][0x178], RZ ;  /* 0x00005e0002027a24 */ /* 0x000fc800078e02ff */
[C---:B------:R-:W-:Y:S02]  /*6dc0*/  IMAD R4, R0.reuse, c[0x0][0x17c], R2 ;  /* 0x00005f0000047a24 */ /* 0x040fe400078e0202 */
[----:B------:R-:W-:Y:S01]  /*6dd0*/  IMAD.WIDE.U32 R2, R0, c[0x0][0x178], RZ ;  /* 0x00005e0000027a25 */ /* 0x000fe200078e00ff */
[----:B------:R-:W-:-:S04]  /*6de0*/  LEA.HI R0, R142, R196, RZ, 0x3 ;  /* 0x000000c48e007211 */ /* 0x000fc800078f18ff */
[----:B------:R-:W-:Y:S02]  /*6df0*/  SHF.R.S32.HI R117, RZ, 0x3, R0 ;  /* 0x00000003ff757819 */ /* 0x000fe40000011400 */
[----:B------:R-:W-:Y:S01]  /*6e00*/  LOP3.LUT R0, R0, 0xfffffff8, RZ, 0xc0, !PT ;  /* 0xfffffff800007812 */ /* 0x000fe200078ec0ff */
[----:B------:R-:W-:Y:S02]  /*6e10*/  IMAD.IADD R15, R15, 0x1, R6 ;  /* 0x000000010f0f7824 */ /* 0x000fe400078e0206 */
[----:B------:R-:W-:Y:S01]  /*6e20*/  IMAD.IADD R3, R3, 0x1, R4 ;  /* 0x0000000103037824 */ /* 0x000fe200078e0204 */
[----:B------:R-:W-:Y:S01]  /*6e30*/  IADD3 R108, -R0, R196, RZ ;  /* 0x000000c4006c7210 */ /* 0x000fe20007ffe1ff */
[----:B------:R-:W-:Y:S02]  /*6e40*/  IMAD R4, R7, c[0x0][0x210], RZ ;  /* 0x0000840007047a24 */ /* 0x000fe400078e02ff */
[----:B------:R-:W-:Y:S01]  /*6e50*/  IMAD.SHL.U32 R6, R117, 0x40, RZ ;  /* 0x0000004075067824 */ /* 0x000fe200078e00ff */
[----:B------:R-:W-:Y:S01]  /*6e60*/  ISETP.NE.U32.AND P0, PT, RZ, c[0x0][0x348], PT ;  /* 0x0000d200ff007a0c */ /* 0x000fe20003f05070 */
[----:B------:R-:W-:Y:S01]  /*6e70*/  IMAD.WIDE.U32 R12, R9, c[0x0][0x210], RZ ;  /* 0x00008400090c7a25 */ /* 0x000fe200078e00ff */
[----:B------:R-:W-:-:S02]  /*6e80*/  SHF.R.S32.HI R17, RZ, 0x1f, R61 ;  /* 0x0000001fff117819 */ /* 0x000fc4000001143d */
[----:B------:R-:W-:Y:S01]  /*6e90*/  LOP3.LUT R0, R6, 0x1c0, RZ, 0xc0, !PT ;  /* 0x000001c006007812 */ /* 0x000fe200078ec0ff */
[----:B------:R-:W-:Y:S02]  /*6ea0*/  IMAD R4, R9, c[0x0][0x214], R4 ;  /* 0x0000850009047a24 */ /* 0x000fe400078e0204 */
[----:B------:R-:W-:Y:S01]  /*6eb0*/  IMAD.SHL.U32 R25, R108, 0x8, RZ ;  /* 0x000000086c197824 */ /* 0x000fe200078e00ff */
[----:B------:R-:W-:Y:S01]  /*6ec0*/  ISETP.NE.AND.EX P0, PT, RZ, c[0x0][0x34c], PT, P0 ;  /* 0x0000d300ff007a0c */ /* 0x000fe20003f05300 */
[----:B------:R-:W-:Y:S02]  /*6ed0*/  IMAD R8, R7, c[0x0][0x1b8], RZ ;  /* 0x00006e0007087a24 */ /* 0x000fe400078e02ff */
[----:B------:R-:W-:Y:S01]  /*6ee0*/  IMAD.IADD R13, R4, 0x1, R13 ;  /* 0x00000001040d7824 */ /* 0x000fe200078e020d */
[----:B------:R-:W-:Y:S01]  /*6ef0*/  LOP3.LUT R4, R0, 0x38, R25, 0xf8, !PT ;  /* 0x0000003800047812 */ /* 0x000fe200078ef819 */
[----:B------:R-:W-:Y:S01]  /*6f00*/  IMAD R7, R108, 0x10, R117 ;  /* 0x000000106c077824 */ /* 0x000fe200078e0275 */
[----:B------:R-:W-:Y:S01]  /*6f10*/  SHF.R.U32.HI R0, RZ, 0x3, R0 ;  /* 0x00000003ff007819 */ /* 0x000fe20000011600 */
[----:B------:R-:W-:Y:S01]  /*6f20*/  IMAD R8, R9, c[0x0][0x1bc], R8 ;  /* 0x00006f0009087a24 */ /* 0x000fe200078e0208 */
[----:B------:R-:W-:Y:S01]  /*6f30*/  SEL R6, R17, RZ, !P0 ;  /* 0x000000ff11067207 */ /* 0x000fe20004000000 */
[----:B------:R-:W-:Y:S01]  /*6f40*/  IMAD.WIDE.U32 R2, R9, c[0x0][0x1b8], R2 ;  /* 0x00006e0009027a25 */ /* 0x000fe200078e0002 */
[----:B------:R-:W-:-:S03]  /*6f50*/  LOP3.LUT R16, R4, R0, RZ, 0x3c, !PT ;  /* 0x0000000004107212 */ /* 0x000fc600078e3cff */
[----:B------:R-:W-:Y:S01]  /*6f60*/  IMAD.IADD R10, R141, 0x1, R7 ;  /* 0x000000018d0a7824 */ /* 0x000fe200078e0207 */
[----:B------:R-:W-:Y:S01]  /*6f70*/  IADD3 R3, R3, R8, RZ ;  /* 0x0000000803037210 */ /* 0x000fe20007ffe0ff */
[----:B------:R-:W-:Y:S01]  /*6f80*/  IMAD R6, R6, c[0x0][0x1c0], RZ ;  /* 0x0000700006067a24 */ /* 0x000fe200078e02ff */
[----:B------:R-:W-:Y:S01]  /*6f90*/  SEL R0, R61, RZ, !P0 ;  /* 0x000000ff3d007207 */ /* 0x000fe20004000000 */
[----:B------:R-:W-:Y:S01]  /*6fa0*/  @P2 IMAD.HI.U32 R7, R10, c[0x0][0x2c8], RZ ;  /* 0x0000b2000a072a27 */ /* 0x000fe200078e00ff */
[----:B------:R-:W-:-:S03]  /*6fb0*/  LEA.HI R23, R142, R196, RZ, 0x4 ;  /* 0x000000c48e177211 */ /* 0x000fc600078f20ff */
[----:B------:R-:W-:Y:S01]  /*6fc0*/  IMAD.MOV.U32 R4, RZ, RZ, R10 ;  /* 0x000000ffff047224 */ /* 0x000fe200078e000a */
[----:B------:R-:W-:Y:S01]  /*6fd0*/  @P2 SHF.R.U32.HI R4, RZ, c[0x0][0x2cc], R7 ;  /* 0x0000b300ff042a19 */ /* 0x000fe20000011607 */
[C---:B------:R-:W-:Y:S02]  /*6fe0*/  IMAD R6, R0.reuse, c[0x0][0x1c4], R6 ;  /* 0x0000710000067a24 */ /* 0x040fe400078e0206 */
[----:B------:R-:W-:Y:S01]  /*6ff0*/  IMAD.WIDE.U32 R2, R0, c[0x0][0x1c0], R2 ;  /* 0x0000700000027a25 */ /* 0x000fe200078e0002 */
[----:B------:R-:W-:Y:S01]  /*7000*/  UIADD3 UR4, UP0, UR4, 0x8080, URZ ;  /* 0x0000808004047890 */ /* 0x000fe2000ff1e03f */
[----:B------:R-:W-:Y:S02]  /*7010*/  LOP3.LUT R0, R23, 0xfffffff0, RZ, 0xc0, !PT ;  /* 0xfffffff017007812 */ /* 0x000fe400078ec0ff */
[----:B------:R-:W-:Y:S01]  /*7020*/  IMAD.IADD R3, R3, 0x1, R6 ;  /* 0x0000000103037824 */ /* 0x000fe200078e0206 */
[----:B------:R-:W-:Y:S01]  /*7030*/  SHF.R.S32.HI R6, RZ, 0x1f, R4 ;  /* 0x0000001fff067819 */ /* 0x000fe20000011404 */
[----:B------:R-:W-:Y:S01]  /*7040*/  UIADD3.X UR5, URZ, UR5, URZ, UP0, !UPT ;  /* 0x000000053f057290 */ /* 0x000fe200087fe43f */
[----:B------:R-:W-:-:S03]  /*7050*/  IADD3 R8, -R0, R196, RZ ;  /* 0x000000c400087210 */ /* 0x000fc60007ffe1ff */
[----:B------:R-:W-:Y:S01]  /*7060*/  IMAD R0, R6, c[0x0][0x1b0], RZ ;  /* 0x00006c0006007a24 */ /* 0x000fe200078e02ff */
[----:B------:R-:W-:Y:S01]  /*7070*/  SHF.R.S32.HI R20, RZ, 0x1f, R8 ;  /* 0x0000001fff147819 */ /* 0x000fe20000011408 */
[----:B------:R-:W-:Y:S02]  /*7080*/  IMAD.U32 R6, RZ, RZ, UR4 ;  /* 0x00000004ff067e24 */ /* 0x000fe4000f8e00ff */
[----:B------:R-:W-:Y:S02]  /*7090*/  IMAD.U32 R7, RZ, RZ, UR5 ;  /* 0x00000005ff077e24 */ /* 0x000fe4000f8e00ff */
[----:B------:R-:W-:Y:S01]  /*70a0*/  IMAD R9, R4, c[0x0][0x1b4], R0 ;  /* 0x00006d0004097a24 */ /* 0x000fe200078e0200 */
[----:B------:R-:W-:Y:S01]  /*70b0*/  LEA.HI R22, R20, R8, RZ, 0x3 ;  /* 0x0000000814167211 */ /* 0x000fe200078f18ff */
[----:B------:R-:W-:Y:S01]  /*70c0*/  IMAD.MOV R0, RZ, RZ, -R4 ;  /* 0x000000ffff007224 */ /* 0x000fe200078e0a04 */
[----:B------:R1:W-:Y:S01]  /*70d0*/  STL.64 [R1+0x8], R6 ;  /* 0x0000080601007387 */ /* 0x0003e20000100a00 */
[----:B------:R-:W-:-:S04]  /*70e0*/  IMAD.WIDE.U32 R2, R4, c[0x0][0x1b0], R2 ;  /* 0x00006c0004027a25 */ /* 0x000fc800078e0002 */
[----:B------:R-:W-:Y:S01]  /*70f0*/  IMAD R0, R0, c[0x0][0x2c4], R10 ;  /* 0x0000b10000007a24 */ /* 0x000fe200078e020a */
[----:B------:R-:W-:-:S04]  /*7100*/  ISETP.NE.U32.AND P0, PT, RZ, c[0x0][0x350], PT ;  /* 0x0000d400ff007a0c */ /* 0x000fc80003f05070 */
[----:B------:R-:W-:Y:S02]  /*7110*/  SHF.R.S32.HI R4, RZ, 0x1f, R0 ;  /* 0x0000001fff047819 */ /* 0x000fe40000011400 */
[----:B------:R-:W-:Y:S02]  /*7120*/  LEA.HI R11, R142, R196, RZ, 0x6 ;  /* 0x000000c48e0b7211 */ /* 0x000fe400078f30ff */
[----:B------:R-:W-:Y:S02]  /*7130*/  ISETP.NE.AND.EX P0, PT, RZ, c[0x0][0x354], PT, P0 ;  /* 0x0000d500ff007a0c */ /* 0x000fe40003f05300 */
[----:B-1----:R-:W-:Y:S02]  /*7140*/  LOP3.LUT R6, R22, 0xfffffff8, RZ, 0xc0, !PT ;  /* 0xfffffff816067812 */ /* 0x002fe400078ec0ff */
[----:B------:R-:W-:-:S03]  /*7150*/  IADD3 R7, R3, R9, RZ ;  /* 0x0000000903077210 */ /* 0x000fc60007ffe0ff */
[----:B------:R-:W-:Y:S02]  /*7160*/  IMAD.IADD R20, R8, 0x1, -R6 ;  /* 0x0000000108147824 */ /* 0x000fe400078e0a06 */
[----:B------:R-:W-:Y:S02]  /*7170*/  IMAD.MOV.U32 R6, RZ, RZ, R2 ;  /* 0x000000ffff067224 */ /* 0x000fe400078e0002 */
[----:B------:R-:W-:Y:S02]  /*7180*/  IMAD R8, R4, c[0x0][0x1a8], RZ ;  /* 0x00006a0004087a24 */ /* 0x000fe400078e02ff */
[----:B------:R-:W-:Y:S02]  /*7190*/  IMAD.SHL.U32 R11, R11, 0x8, RZ ;  /* 0x000000080b0b7824 */ /* 0x000fe400078e00ff */
[----:B------:R-:W-:-:S03]  /*71a0*/  IMAD R8, R0, c[0x0][0x1ac], R8 ;  /* 0x00006b0000087a24 */ /* 0x000fc600078e0208 */
[----:B------:R-:W-:Y:S02]  /*71b0*/  LOP3.LUT R234, R16, 0xfffffe00, R11, 0xf8, !PT ;  /* 0xfffffe0010ea7812 */ /* 0x000fe400078ef80b */
[----:B------:R-:W-:Y:S02]  /*71c0*/  LOP3.LUT R236, R236, 0xffffff7f, RZ, 0xc0, !PT ;  /* 0xffffff7fecec7812 */ /* 0x000fe400078ec0ff */
[C---:B------:R-:W-:Y:S02]  /*71d0*/  IADD3 R24, R25.reuse, 0x40, RZ ;  /* 0x0000004019187810 */ /* 0x040fe40007ffe0ff */
[----:B------:R-:W-:Y:S02]  /*71e0*/  ISETP.GE.AND P4, PT, R25, c[0x0][0x198], PT ;  /* 0x0000660019007a0c */ /* 0x000fe40003f86270 */
[----:B------:R-:W-:Y:S01]  /*71f0*/  ISETP.GE.AND P3, PT, R24, c[0x0][0x198], PT ;  /* 0x0000660018007a0c */ /* 0x000fe20003f66270 */
[----:B------:R-:W-:Y:S01]  /*7200*/  IMAD.MOV.U32 R11, RZ, RZ, 0x10 ;  /* 0x00000010ff0b7424 */ /* 0x000fe200078e00ff */
[----:B------:R1:W-:Y:S04]  /*7210*/  STL [R1+0xac], R25 ;  /* 0x0000ac1901007387 */ /* 0x0003e80000100800 */
[----:B------:R1:W-:Y:S04]  /*7220*/  STL [R1+0x10], R18 ;  /* 0x0000101201007387 */ /* 0x0003e80000100800 */
[----:B------:R1:W-:Y:S01]  /*7230*/  STL [R1+0xe8], R24 ;  /* 0x0000e81801007387 */ /* 0x0003e20000100800 */
[----:B------:R-:W-:-:S02]  /*7240*/  IADD3 R127, R57, -0x1, RZ ;  /* 0xffffffff397f7810 */ /* 0x000fc40007ffe0ff */
[--C-:B--2---:R-:W-:Y:S01]  /*7250*/  @P1 SHF.R.S32.HI R3, RZ, 0x1f, R19.reuse ;  /* 0x0000001fff031819 */ /* 0x104fe20000011413 */
[----:B------:R-:W-:Y:S01]  /*7260*/  @P1 IMAD.MOV.U32 R2, RZ, RZ, R19 ;  /* 0x000000ffff021224 */ /* 0x000fe200078e0013 */
[----:B------:R-:W-:Y:S01]  /*7270*/  @!P1 MOV R2, R61 ;  /* 0x0000003d00029202 */ /* 0x000fe20000000f00 */
[----:B------:R-:W-:-:S03]  /*7280*/  @!P1 IMAD.MOV.U32 R3, RZ, RZ, R17 ;  /* 0x000000ffff039224 */ /* 0x000fc600078e0011 */
[----:B------:R-:W-:Y:S02]  /*7290*/  SEL R10, R2, RZ, !P0 ;  /* 0x000000ff020a7207 */ /* 0x000fe40004000000 */
[----:B------:R-:W-:Y:S01]  /*72a0*/  SEL R4, R3, RZ, !P0 ;  /* 0x000000ff03047207 */ /* 0x000fe20004000000 */
[----:B------:R-:W-:-:S04]  /*72b0*/  IMAD.WIDE.U32 R2, R0, c[0x0][0x1a8], R6 ;  /* 0x00006a0000027a25 */ /* 0x000fc800078e0006 */
[----:B------:R-:W-:Y:S01]  /*72c0*/  IMAD.IADD R3, R3, 0x1, R8 ;  /* 0x0000000103037824 */ /* 0x000fe200078e0208 */
[----:B------:R-:W-:Y:S01]  /*72d0*/  LEA R16, P0, R2, c[0x0][0x160], 0x1 ;  /* 0x0000580002107a11 */ /* 0x000fe200078008ff */
[C---:B------:R-:W-:Y:S02]  /*72e0*/  IMAD R0, R4.reuse, c[0x0][0x1f0], RZ ;  /* 0x00007c0004007a24 */ /* 0x040fe400078e02ff */
[----:B------:R-:W-:Y:S02]  /*72f0*/  IMAD R4, R4, c[0x0][0x218], RZ ;  /* 0x0000860004047a24 */ /* 0x000fe400078e02ff */
[----:B------:R-:W-:Y:S01]  /*7300*/  IMAD.WIDE.U32 R8, R10, c[0x0][0x218], R12 ;  /* 0x000086000a087a25 */ /* 0x000fe200078e000c */
[----:B------:R-:W-:Y:S02]  /*7310*/  LEA.HI.X R17, R2, c[0x0][0x164], R3, 0x1, P0 ;  /* 0x0000590002117a11 */ /* 0x000fe400000f0c03 */
[----:B------:R-:W-:Y:S01]  /*7320*/  SHF.R.S32.HI R19, RZ, 0x1f, R25 ;  /* 0x0000001fff137819 */ /* 0x000fe20000011419 */
[C---:B------:R-:W-:Y:S01]  /*7330*/  IMAD R3, R10.reuse, c[0x0][0x21c], R4 ;  /* 0x000087000a037a24 */ /* 0x040fe200078e0204 */
[----:B------:R-:W-:Y:S01]  /*7340*/  IADD3 R2, P0, R25, R8, RZ ;  /* 0x0000000819027210 */ /* 0x000fe20007f1e0ff */
[----:B------:R-:W-:-:S03]  /*7350*/  IMAD.WIDE.U32 R6, R10, c[0x0][0x1f0], R14 ;  /* 0x00007c000a067a25 */ /* 0x000fc600078e000e */
[----:B------:R-:W-:Y:S01]  /*7360*/  IADD3.X R3, R19, R9, R3, P0, !PT ;  /* 0x0000000913037210 */ /* 0x000fe200007fe403 */
[----:B------:R-:W-:Y:S01]  /*7370*/  IMAD R0, R10, c[0x0][0x1f4], R0 ;  /* 0x00007d000a007a24 */ /* 0x000fe200078e0200 */
[C---:B------:R-:W-:Y:S02]  /*7380*/  ISETP.GE.AND P0, PT, R25.reuse, c[0x0][0x1d4], PT ;  /* 0x0000750019007a0c */ /* 0x040fe40003f06270 */
[----:B------:R-:W-:Y:S02]  /*7390*/  IADD3 R6, P1, R25, R6, RZ ;  /* 0x0000000619067210 */ /* 0x000fe40007f3e0ff */
[----:B----4-:R-:W-:Y:S02]  /*73a0*/  SHF.R.S32.HI R4, RZ, 0x1f, R21 ;  /* 0x0000001fff047819 */ /* 0x010fe40000011415 */
[----:B------:R-:W-:Y:S02]  /*73b0*/  IADD3.X R7, R19, R7, R0, P1, !PT ;  /* 0x0000000713077210 */ /* 0x000fe40000ffe400 */
[----:B------:R-:W-:-:S04]  /*73c0*/  IADD3 R0, P1, R117, R21, RZ ;  /* 0x0000001575007210 */ /* 0x000fc80007f3e0ff */
[----:B------:R-:W-:Y:S02]  /*73d0*/  LEA.HI.X.SX32 R4, R117, R4, 0x1, P1 ;  /* 0x0000000475047211 */ /* 0x000fe400008f0eff */
[----:B------:R-:W-:Y:S02]  /*73e0*/  @P0 LOP3.LUT R236, R236, 0x80, RZ, 0xfc, !PT ;  /* 0x00000080ecec0812 */ /* 0x000fe400078efcff */
[----:B------:R-:W-:Y:S01]  /*73f0*/  ISETP.GE.AND P0, PT, R24, c[0x0][0x1d4], PT ;  /* 0x0000750018007a0c */ /* 0x000fe20003f06270 */
[C---:B------:R-:W-:Y:S02]  /*7400*/  IMAD R8, R4.reuse, c[0x0][0x1e0], RZ ;  /* 0x0000780004087a24 */ /* 0x040fe400078e02ff */
[----:B------:R-:W-:Y:S01]  /*7410*/  IMAD R4, R4, c[0x0][0x208], RZ ;  /* 0x0000820004047a24 */ /* 0x000fe200078e02ff */
[----:B------:R-:W-:Y:S01]  /*7420*/  R2P PR, R20, 0x6 ;  /* 0x0000000614007804 */ /* 0x000fe20000000000 */
[C---:B------:R-:W-:Y:S02]  /*7430*/  IMAD R9, R0.reuse, c[0x0][0x1e4], R8 ;  /* 0x0000790000097a24 */ /* 0x040fe400078e0208 */
[----:B------:R-:W-:-:S02]  /*7440*/  IMAD R8, R0, c[0x0][0x20c], R4 ;  /* 0x0000830000087a24 */ /* 0x000fc400078e0204 */
[----:B------:R-:W-:Y:S01]  /*7450*/  IMAD.WIDE.U32 R14, R0, c[0x0][0x1e0], R6 ;  /* 0x00007800000e7a25 */ /* 0x000fe200078e0006 */
[----:B------:R-:W-:-:S03]  /*7460*/  SEL R6, R11, 0xfffffff0, !P1 ;  /* 0xfffffff00b067807 */ /* 0x000fc60004800000 */
[----:B------:R-:W-:-:S04]  /*7470*/  IMAD.WIDE.U32 R12, R0, c[0x0][0x208], R2 ;  /* 0x00008200000c7a25 */ /* 0x000fc800078e0002 */
[----:B------:R-:W-:Y:S02]  /*7480*/  IMAD.IADD R11, R15, 0x1, R9 ;  /* 0x000000010f0b7824 */ /* 0x000fe400078e0209 */
[----:B------:R-:W-:Y:S01]  /*7490*/  IMAD.IADD R3, R13, 0x1, R8 ;  /* 0x000000010d037824 */ /* 0x000fe200078e0208 */
[----:B------:R1:W-:Y:S04]  /*74a0*/  STL.64 [R1+0xc0], R14 ;  /* 0x0000c00e01007387 */ /* 0x0003e80000100a00 */
[----:B------:R1:W-:Y:S04]  /*74b0*/  STL.64 [R1+0xc8], R12 ;  /* 0x0000c80c01007387 */ /* 0x0003e80000100a00 */
[----:B------:R1:W-:Y:S04]  /*74c0*/  STL [R1+0xbc], R3 ;  /* 0x0000bc0301007387 */ /* 0x0003e80000100800 */
[----:B------:R1:W-:Y:S01]  /*74d0*/  STL [R1+0xb4], R11 ;  /* 0x0000b40b01007387 */ /* 0x0003e20000100800 */
[----:B------:R-:W-:-:S02]  /*74e0*/  MOV R10, 0x20 ;  /* 0x00000020000a7802 */ /* 0x000fc40000000f00 */
[----:B------:R-:W-:Y:S02]  /*74f0*/  LOP3.LUT R236, R236, 0xffffffbf, RZ, 0xc0, !PT ;  /* 0xffffffbfecec7812 */ /* 0x000fe400078ec0ff */
[----:B------:R-:W-:Y:S02]  /*7500*/  SEL R4, R10, 0xffffffe0, !P2 ;  /* 0xffffffe00a047807 */ /* 0x000fe40005000000 */
[----:B------:R-:W-:Y:S01]  /*7510*/  @P0 LOP3.LUT R236, R236, 0x40, RZ, 0xfc, !PT ;  /* 0x00000040ecec0812 */ /* 0x000fe200078efcff */
[----:B------:R-:W-:Y:S05]  /*7520*/  BRA.DIV ~URZ, `(.L_x_1163) ;  /* 0x00016a227f007947 */ /* 0x000fea000b800000 */
[----:B------:R2:W3:Y:S02]  /*7530*/  SHFL.IDX PT, R7, R17, RZ, 0x181f ;  /* 0x00181fff11077589 */ /* 0x0004e400000e0000 */
.L_x_1301:
[----:B------:R-:W-:Y:S05]  /*7540*/  BRA.DIV ~URZ, `(.L_x_1164) ;  /* 0x00016a827f007947 */ /* 0x000fea000b800000 */
[----:B------:R4:W1:Y:S02]  /*7550*/  SHFL.IDX PT, R0, R16, RZ, 0x181f ;  /* 0x00181fff10007589 */ /* 0x00086400000e0000 */
.L_x_1302:
[----:B-1----:R-:W-:Y:S01]  /*7560*/  IMAD R12, R18, c[0x0][0x2c4], RZ ;  /* 0x0000b100120c7a24 */ /* 0x002fe200078e02ff */
[----:B------:R-:W-:Y:S01]  /*7570*/  IADD3 R11, R141, R117, RZ ;  /* 0x000000758d0b7210 */ /* 0x000fe20007ffe0ff */
[----:B------:R-:W-:Y:S03]  /*7580*/  BSSY B0, `(.L_x_1165) ;  /* 0x0000014000007945 */ /* 0x000fe60003800000 */
[----:B------:R-:W-:-:S13]  /*7590*/  ISETP.GE.AND P0, PT, R11, R12, PT ;  /* 0x0000000c0b00720c */ /* 0x000fda0003f06270 */
[----:B------:R-:W-:Y:S05]  /*75a0*/  @P0 BRA `(.L_x_1166) ;  /* 0x0000011000000947 */ /* 0x000fea0003800000 */
[C---:B------:R-:W-:Y:S02]  /*75b0*/  IMAD.SHL.U32 R2, R108.reuse, 0x8, RZ ;  /* 0x000000086c027824 */ /* 0x040fe400078e00ff */
[----:B------:R-:W-:Y:S02]  /*75c0*/  IMAD.SHL.U32 R13, R108, 0x8, RZ ;  /* 0x000000086c0d7824 */ /* 0x000fe400078e00ff */
[----:B------:R-:W-:Y:S01]  /*75d0*/  IMAD.MOV.U32 R8, RZ, RZ, R0 ;  /* 0x000000ffff087224 */ /* 0x000fe200078e0000 */
[----:B------:R-:W-:Y:S01]  /*75e0*/  IADD3 R2, R2, 0x40, RZ ;  /* 0x0000004002027810 */ /* 0x000fe20007ffe0ff */
[----:B---3--:R-:W-:-:S03]  /*75f0*/  IMAD.MOV.U32 R9, RZ, RZ, R7 ;  /* 0x000000ffff097224 */ /* 0x008fc600078e0007 */
[----:B------:R-:W-:-:S04]  /*7600*/  SHF.R.S32.HI R3, RZ, 0x1f, R2 ;  /* 0x0000001fff037819 */ /* 0x000fc80000011402 */
[----:B------:R-:W-:Y:S02]  /*7610*/  LEA.HI R3, R3, R2, RZ, 0x3 ;  /* 0x0000000203037211 */ /* 0x000fe400078f18ff */
[----:B------:R-:W-:Y:S01]  /*7620*/  LEA R2, P0, R13, R0, 0x1 ;  /* 0x000000000d027211 */ /* 0x000fe200078008ff */
[----:B------:R-:W-:Y:S01]  /*7630*/  IMAD.SHL.U32 R0, R234, 0x2, RZ ;  /* 0x00000002ea007824 */ /* 0x000fe200078e00ff */
[----:B------:R-:W-:Y:S02]  /*7640*/  LOP3.LUT R10, R3, 0xfffffff8, RZ, 0xc0, !PT ;  /* 0xfffffff8030a7812 */ /* 0x000fe400078ec0ff */
[----:B------:R-:W-:-:S03]  /*7650*/  LEA.HI.X R3, R13, R7, R19, 0x1, P0 ;  /* 0x000000070d037211 */ /* 0x000fc600000f0c13 */
[----:B------:R-:W-:Y:S02]  /*7660*/  IMAD.WIDE R8, R10, 0x2, R8 ;  /* 0x000000020a087825 */ /* 0x000fe400078e0208 */
[----:B------:R-:W-:Y:S01]  /*7670*/  @!PT LDS RZ, [RZ] ;  /* 0x00000000fffff984 */ /* 0x000fe20000000800 */
[----:B------:R-:W-:Y:S01]  /*7680*/  @!PT LDS RZ, [RZ] ;  /* 0x00000000fffff984 */ /* 0x000fe20000000800 */
[----:B------:R-:W-:Y:S01]  /*7690*/  @!PT LDS RZ, [RZ] ;  /* 0x00000000fffff984 */ /* 0x000fe20000000800 */
[----:B------:R1:W-:Y:S04]  /*76a0*/  LDGSTS.E.BYPASS.LTC128B.128 [R0+0x8080], [R2.64], !P4 ;  /* 0x0808000002007fae */ /* 0x0003e8000e101d46 */
[----:B------:R1:W-:Y:S02]  /*76b0*/  LDGSTS.E.BYPASS.LTC128B.128 [R0+0xc080], [R8.64], !P3 ;  /* 0x0c08000008007fae */ /* 0x0003e4000d901d46 */
.L_x_1166:
[----:B------:R-:W-:Y:S05]  /*76c0*/  BSYNC B0 ;  /* 0x0000000000007941 */ /* 0x000fea0003800000 */
.L_x_1165:
[----:B------:R-:W-:Y:S05]  /*76d0*/  BRA.DIV ~URZ, `(.L_x_1167) ;  /* 0x000169727f007947 */ /* 0x000fea000b800000 */
[----:B---3--:R3:W1:Y:S04]  /*76e0*/  SHFL.IDX PT, R7, R17, 0x1, 0x181f ;  /* 0x00381f0011077f89 */ /* 0x00866800000e0000 */
[----:B-1----:R3:W1:Y:S02]  /*76f0*/  SHFL.IDX PT, R0, R16, 0x1, 0x181f ;  /* 0x00381f0010007f89 */ /* 0x00266400000e0000 */
.L_x_1303:
[----:B------:R-:W-:Y:S01]  /*7700*/  IADD3 R2, R11, 0x10, RZ ;  /* 0x000000100b027810 */ /* 0x000fe20007ffe0ff */
[----:B------:R-:W-:Y:S03]  /*7710*/  BSSY B0, `(.L_x_1168) ;  /* 0x0000014000007945 */ /* 0x000fe60003800000 */
[----:B------:R-:W-:-:S13]  /*7720*/  ISETP.GE.AND P0, PT, R2, R12, PT ;  /* 0x0000000c0200720c */ /* 0x000fda0003f06270 */
[----:B------:R-:W-:Y:S05]  /*7730*/  @P0 BRA `(.L_x_1169) ;  /* 0x0000011000000947 */ /* 0x000fea0003800000 */
[C---:B------:R-:W-:Y:S02]  /*7740*/  IMAD.SHL.U32 R8, R108.reuse, 0x8, RZ ;  /* 0x000000086c087824 */ /* 0x040fe400078e00ff */
[----:B------:R-:W-:Y:S02]  /*7750*/  IMAD.SHL.U32 R13, R108, 0x8, RZ ;  /* 0x000000086c0d7824 */ /* 0x000fe400078e00ff */
[----:B------:R-:W-:Y:S01]  /*7760*/  IMAD.MOV.U32 R9, RZ, RZ, R7 ;  /* 0x000000ffff097224 */ /* 0x000fe200078e0007 */
[----:B------:R-:W-:Y:S02]  /*7770*/  IADD3 R8, R8, 0x40, RZ ;  /* 0x0000004008087810 */ /* 0x000fe40007ffe0ff */
[----:B-1----:R-:W-:Y:S02]  /*7780*/  LEA R2, P0, R13, R0, 0x1 ;  /* 0x000000000d027211 */ /* 0x002fe400078008ff */
[----:B------:R-:W-:-:S04]  /*7790*/  SHF.R.S32.HI R3, RZ, 0x1f, R8 ;  /* 0x0000001fff037819 */ /* 0x000fc80000011408 */
[----:B------:R-:W-:Y:S01]  /*77a0*/  LEA.HI R3, R3, R8, RZ, 0x3 ;  /* 0x0000000803037211 */ /* 0x000fe200078f18ff */
[----:B------:R-:W-:Y:S02]  /*77b0*/  IMAD.MOV.U32 R8, RZ, RZ, R0 ;  /* 0x000000ffff087224 */ /* 0x000fe400078e0000 */
        /* <DEDUP_REMOVED lines=9> */
.L_x_1169:
[----:B------:R-:W-:Y:S05]  /*7850*/  BSYNC B0 ;  /* 0x0000000000007941 */ /* 0x000fea0003800000 */
.L_x_1168:
[----:B------:R-:W-:Y:S05]  /*7860*/  BRA.DIV ~URZ, `(.L_x_1170) ;  /* 0x000168d27f007947 */ /* 0x000fea000b800000 */
[----:B------:R2:W3:Y:S02]  /*7870*/  SHFL.IDX PT, R7, R17, 0x2, 0x181f ;  /* 0x00581f0011077f89 */ /* 0x0004e400000e0000 */
.L_x_1304:
[----:B------:R-:W-:Y:S05]  /*7880*/  BRA.DIV ~URZ, `(.L_x_1171) ;  /* 0x000169327f007947 */ /* 0x000fea000b800000 */
[----:B-1----:R1:W2:Y:S02]  /*7890*/  SHFL.IDX PT, R0, R16, 0x2, 0x181f ;  /* 0x00581f0010007f89 */ /* 0x0022a400000e0000 */
.L_x_1305:
[----:B------:R-:W-:Y:S01]  /*78a0*/  IADD3 R2, R11, 0x20, RZ ;  /* 0x000000200b027810 */ /* 0x000fe20007ffe0ff */
[----:B------:R-:W-:Y:S03]  /*78b0*/  BSSY B0, `(.L_x_1172) ;  /* 0x0000014000007945 */ /* 0x000fe60003800000 */
[----:B------:R-:W-:-:S13]  /*78c0*/  ISETP.GE.AND P0, PT, R2, R12, PT ;  /* 0x0000000c0200720c */ /* 0x000fda0003f06270 */
[----:B------:R-:W-:Y:S05]  /*78d0*/  @P0 BRA `(.L_x_1173) ;  /* 0x0000011000000947 */ /* 0x000fea0003800000 */
[C---:B------:R-:W-:Y:S02]  /*78e0*/  IMAD.SHL.U32 R8, R108.reuse, 0x8, RZ ;  /* 0x000000086c087824 */ /* 0x040fe400078e00ff */
[----:B------:R-:W-:Y:S02]  /*78f0*/  IMAD.SHL.U32 R13, R108, 0x8, RZ ;  /* 0x000000086c0d7824 */ /* 0x000fe400078e00ff */
[----:B---3--:R-:W-:Y:S01]  /*7900*/  IMAD.MOV.U32 R9, RZ, RZ, R7 ;  /* 0x000000ffff097224 */ /* 0x008fe200078e0007 */
[----:B------:R-:W-:Y:S02]  /*7910*/  IADD3 R8, R8, 0x40, RZ ;  /* 0x0000004008087810 */ /* 0x000fe40007ffe0ff */
[----:B--2---:R-:W-:Y:S02]  /*7920*/  LEA R2, P0, R13, R0, 0x1 ;  /* 0x000000000d027211 */ /* 0x004fe400078008ff */
        /* <DEDUP_REMOVED lines=12> */
.L_x_1173:
[----:B------:R-:W-:Y:S05]  /*79f0*/  BSYNC B0 ;  /* 0x0000000000007941 */ /* 0x000fea0003800000 */
.L_x_1172:
[----:B------:R-:W-:Y:S05]  /*7a00*/  BRA.DIV ~URZ, `(.L_x_1174) ;  /* 0x000168327f007947 */ /* 0x000fea000b800000 */
[----:B---3--:R3:W1:Y:S04]  /*7a10*/  SHFL.IDX PT, R7, R17, 0x3, 0x181f ;  /* 0x00781f0011077f89 */ /* 0x00866800000e0000 */
[----:B--2---:R3:W2:Y:S02]  /*7a20*/  SHFL.IDX PT, R0, R16, 0x3, 0x181f ;  /* 0x00781f0010007f89 */ /* 0x0046a400000e0000 */
.L_x_1306:
[----:B------:R-:W-:Y:S01]  /*7a30*/  IADD3 R2, R11, 0x30, RZ ;  /* 0x000000300b027810 */ /* 0x000fe20007ffe0ff */
[----:B------:R-:W-:Y:S03]  /*7a40*/  BSSY B0, `(.L_x_1175) ;  /* 0x0000014000007945 */ /* 0x000fe60003800000 */
[----:B------:R-:W-:-:S13]  /*7a50*/  ISETP.GE.AND P0, PT, R2, R12, PT ;  /* 0x0000000c0200720c */ /* 0x000fda0003f06270 */
[----:B------:R-:W-:Y:S05]  /*7a60*/  @P0 BRA `(.L_x_1176) ;  /* 0x0000011000000947 */ /* 0x000fea0003800000 */
[C---:B------:R-:W-:Y:S02]  /*7a70*/  IMAD.SHL.U32 R8, R108.reuse, 0x8, RZ ;  /* 0x000000086c087824 */ /* 0x040fe400078e00ff */
[----:B------:R-:W-:Y:S02]  /*7a80*/  IMAD.SHL.U32 R13, R108, 0x8, RZ ;  /* 0x000000086c0d7824 */ /* 0x000fe400078e00ff */
[----:B-1----:R-:W-:Y:S01]  /*7a90*/  IMAD.MOV.U32 R9, RZ, RZ, R7 ;  /* 0x000000ffff097224 */ /* 0x002fe200078e0007 */
        /* <DEDUP_REMOVED lines=14> */
.L_x_1176:
[----:B------:R-:W-:Y:S05]  /*7b80*/  BSYNC B0 ;  /* 0x0000000000007941 */ /* 0x000fea0003800000 */
.L_x_1175:
[----:B------:R-:W-:Y:S05]  /*7b90*/  BRA.DIV ~URZ, `(.L_x_1177) ;  /* 0x000167927f007947 */ /* 0x000fea000b800000 */
[----:B-1----:R1:W3:Y:S02]  /*7ba0*/  SHFL.IDX PT, R7, R17, 0x4, 0x181f ;  /* 0x00981f0011077f89 */ /* 0x0022e400000e0000 */
.L_x_1307:
[----:B------:R-:W-:Y:S05]  /*7bb0*/  BRA.DIV ~URZ, `(.L_x_1178) ;  /* 0x000167f27f007947 */ /* 0x000fea000b800000 */
[----:B--2---:R2:W1:Y:S02]  /*7bc0*/  SHFL.IDX PT, R0, R16, 0x4, 0x181f ;  /* 0x00981f0010007f89 */ /* 0x00446400000e0000 */
.L_x_1308:
        /* <DEDUP_REMOVED lines=21> */
.L_x_1180:
[----:B------:R-:W-:Y:S05]  /*7d20*/  BSYNC B0 ;  /* 0x0000000000007941 */ /* 0x000fea0003800000 */
.L_x_1179:
[----:B------:R-:W-:Y:S05]  /*7d30*/  BRA.DIV ~URZ, `(.L_x_1181) ;  /* 0x000166f27f007947 */ /* 0x000fea000b800000 */
[----:B---3--:R3:W2:Y:S04]  /*7d40*/  SHFL.IDX PT, R7, R17, 0x5, 0x181f ;  /* 0x00b81f0011077f89 */ /* 0x0086a800000e0000 */
[----:B-1----:R3:W1:Y:S02]  /*7d50*/  SHFL.IDX PT, R0, R16, 0x5, 0x181f ;  /* 0x00b81f0010007f89 */ /* 0x00266400000e0000 */
.L_x_1309:
[----:B------:R-:W-:Y:S01]  /*7d60*/  IADD3 R2, R11, 0x50, RZ ;  /* 0x000000500b027810 */ /* 0x000fe20007ffe0ff */
[----:B------:R-:W-:Y:S03]  /*7d70*/  BSSY B0, `(.L_x_1182) ;  /* 0x0000014000007945 */ /* 0x000fe60003800000 */
[----:B------:R-:W-:-:S13]  /*7d80*/  ISETP.GE.AND P0, PT, R2, R12, PT ;  /* 0x0000000c0200720c */ /* 0x000fda0003f06270 */
[----:B------:R-:W-:Y:S05]  /*7d90*/  @P0 BRA `(.L_x_1183) ;  /* 0x0000011000000947 */ /* 0x000fea0003800000 */
[C---:B------:R-:W-:Y:S02]  /*7da0*/  IMAD.SHL.U32 R8, R108.reuse, 0x8, RZ ;  /* 0x000000086c087824 */ /* 0x040fe400078e00ff */
[----:B------:R-:W-:Y:S02]  /*7db0*/  IMAD.SHL.U32 R13, R108, 0x8, RZ ;  /* 0x000000086c0d7824 */ /* 0x000fe400078e00ff */
[----:B--2---:R-:W-:Y:S01]  /*7dc0*/  IMAD.MOV.U32 R9, RZ, RZ, R7 ;  /* 0x000000ffff097224 */ /* 0x004fe200078e0007 */
        /* <DEDUP_REMOVED lines=14> */
.L_x_1183:
[----:B------:R-:W-:Y:S05]  /*7eb0*/  BSYNC B0 ;  /* 0x0000000000007941 */ /* 0x000fea0003800000 */
.L_x_1182:
[----:B------:R-:W-:Y:S05]  /*7ec0*/  BRA.DIV ~URZ, `(.L_x_1184) ;  /* 0x000166527f007947 */ /* 0x000fea000b800000 */
[----:B--2---:R2:W3:Y:S02]  /*7ed0*/  SHFL.IDX PT, R7, R17, 0x6, 0x181f ;  /* 0x00d81f0011077f89 */ /* 0x0044e400000e0000 */
.L_x_1310:
[----:B------:R-:W-:Y:S05]  /*7ee0*/  BRA.DIV ~URZ, `(.L_x_1185) ;  /* 0x000166b27f007947 */ /* 0x000fea000b800000 */
[----:B-1----:R1:W2:Y:S02]  /*7ef0*/  SHFL.IDX PT, R0, R16, 0x6, 0x181f ;  /* 0x00d81f0010007f89 */ /* 0x0022a400000e0000 */
.L_x_1311:
        /* <DEDUP_REMOVED lines=21> */
.L_x_1187:
[----:B------:R-:W-:Y:S05]  /*8050*/  BSYNC B0 ;  /* 0x0000000000007941 */ /* 0x000fea0003800000 */
.L_x_1186:
[----:B------:R-:W-:Y:S05]  /*8060*/  BRA.DIV ~URZ, `(.L_x_1188) ;  /* 0x000165b27f007947 */ /* 0x000fea000b800000 */
[----:B--23--:R-:W2:Y:S04]  /*8070*/  SHFL.IDX PT, R17, R17, 0x7, 0x181f ;  /* 0x00f81f0011117f89 */ /* 0x00cea800000e0000 */
[----:B-1--4-:R-:W1:Y:S02]  /*8080*/  SHFL.IDX PT, R16, R16, 0x7, 0x181f ;  /* 0x00f81f0010107f89 */ /* 0x012e6400000e0000 */
.L_x_1312:
[----:B------:R-:W-:Y:S01]  /*8090*/  IADD3 R0, R11, 0x70, RZ ;  /* 0x000000700b007810 */ /* 0x000fe20007ffe0ff */
[----:B------:R-:W-:Y:S01]  /*80a0*/  IMAD.SHL.U32 R21, R108, 0x8, RZ ;  /* 0x000000086c157824 */ /* 0x000fe200078e00ff */
[----:B------:R-:W-:Y:S01]  /*80b0*/  IADD3 R2, P1, R1, c[0x0][0x20], RZ ;  /* 0x0000080001027a10 */ /* 0x000fe20007f3e0ff */
[----:B------:R-:W-:Y:S01]  /*80c0*/  ULDC.64 UR4, c[0x0][0x40] ;  /* 0x0000100000047ab9 */ /* 0x000fe20000000a00 */
[----:B------:R-:W-:Y:S01]  /*80d0*/  ISETP.GE.AND P0, PT, R0, R12, PT ;  /* 0x0000000c0000720c */ /* 0x000fe20003f06270 */
[----:B------:R-:W-:Y:S01]  /*80e0*/  UIADD3 UR4, UP0, UR4, 0x160, URZ ;  /* 0x0000016004047890 */ /* 0x000fe2000ff1e03f */
[----:B------:R-:W-:Y:S01]  /*80f0*/  IADD3 R8, P2, R2, 0x8, RZ ;  /* 0x0000000802087810 */ /* 0x000fe20007f5e0ff */
[----:B------:R-:W-:Y:S01]  /*8100*/  IMAD.X R3, RZ, RZ, c[0x0][0x24], P1 ;  /* 0x00000900ff037624 */ /* 0x000fe200008e06ff */
[----:B------:R-:W-:Y:S01]  /*8110*/  MOV R121, 0x30 ;  /* 0x0000003000797802 */ /* 0x000fe20000000f00 */
[----:B------:R-:W-:Y:S01]  /*8120*/  IMAD.SHL.U32 R18, R108, 0x8, RZ ;  /* 0x000000086c127824 */ /* 0x000fe200078e00ff */
[----:B------:R-:W-:Y:S01]  /*8130*/  UIADD3.X UR5, URZ, UR5, URZ, UP0, !UPT ;  /* 0x000000053f057290 */ /* 0x000fe200087fe43f */
[----:B------:R-:W-:Y:S01]  /*8140*/  IMAD.X R9, RZ, RZ, R3, P2 ;  /* 0x000000ffff097224 */ /* 0x000fe200010e0603 */
[----:B------:R-:W-:Y:S01]  /*8150*/  IADD3 R10, P2, R2, 0x10, RZ ;  /* 0x00000010020a7810 */ /* 0x000fe20007f5e0ff */
[----:B------:R-:W-:Y:S01]  /*8160*/  STL.64 [R1+0x20], R2 ;  /* 0x0000200201007387 */ /* 0x000fe20000100a00 */
[----:B------:R-:W-:Y:S01]  /*8170*/  IADD3 R18, R18, 0x40, RZ ;  /* 0x0000004012127810 */ /* 0x000fe20007ffe0ff */
[----:B------:R-:W-:-:S02]  /*8180*/  IMAD.WIDE.U32 R144, R121, c[0x0][0x1e0], RZ ;  /* 0x0000780079907a25 */ /* 0x000fc400078e00ff */
[C---:B-1----:R-:W-:Y:S01]  /*8190*/  @!P0 LEA R14, P1, R21.reuse, R16, 0x1 ;  /* 0x00000010150e8211 */ /* 0x042fe200078208ff */
[----:B------:R1:W-:Y:S01]  /*81a0*/  STL.64 [R1+0x40], R8 ;  /* 0x0000400801007387 */ /* 0x0003e20000100a00 */
[----:B------:R-:W-:Y:S01]  /*81b0*/  @!P0 SHF.R.S32.HI R0, RZ, 0x1f, R18 ;  /* 0x0000001fff008819 */ /* 0x000fe20000011412 */
[----:B------:R-:W-:Y:S01]  /*81c0*/  IMAD.X R11, RZ, RZ, R3, P2 ;  /* 0x000000ffff0b7224 */ /* 0x000fe200010e0603 */
[----:B--2---:R-:W-:Y:S02]  /*81d0*/  @!P0 LEA.HI.X R15, R21, R17, R19, 0x1, P1 ;  /* 0x00000011150f8211 */ /* 0x004fe400008f0c13 */
[----:B------:R-:W-:Y:S02]  /*81e0*/  IADD3 R12, P1, R2, 0x4, RZ ;  /* 0x00000004020c7810 */ /* 0x000fe40007f3e0ff */
[----:B------:R-:W-:Y:S01]  /*81f0*/  @!P0 LEA.HI R0, R0, R18, RZ, 0x3 ;  /* 0x0000001200008211 */ /* 0x000fe200078f18ff */
[----:B------:R2:W-:Y:S01]  /*8200*/  STL.64 [R1+0x28], R10 ;  /* 0x0000280a01007387 */ /* 0x0005e20000100a00 */
[----:B------:R-:W-:-:S02]  /*8210*/  IADD3.X R13, RZ, R3, RZ, P1, !PT ;  /* 0x00000003ff0d7210 */ /* 0x000fc40000ffe4ff */
[----:B------:R-:W-:Y:S01]  /*8220*/  @!P0 LOP3.LUT R7, R0, 0xfffffff8, RZ, 0xc0, !PT ;  /* 0xfffffff800078812 */ /* 0x000fe200078ec0ff */
[----:B------:R-:W-:Y:S02]  /*8230*/  @!P0 IMAD.SHL.U32 R0, R234, 0x2, RZ ;  /* 0x00000002ea008824 */ /* 0x000fe400078e00ff */
[----:B------:R-:W-:Y:S04]  /*8240*/  STL.64 [R1+0x38], R12 ;  /* 0x0000380c01007387 */ /* 0x000fe80000100a00 */
[----:B------:R-:W-:Y:S01]  /*8250*/  @!PT LDS RZ, [RZ] ;  /* 0x00000000fffff984 */ /* 0x000fe20000000800 */
[----:B------:R-:W-:Y:S01]  /*8260*/  @!PT LDS RZ, [RZ] ;  /* 0x00000000fffff984 */ /* 0x000fe20000000800 */
[----:B------:R-:W-:Y:S01]  /*8270*/  @!PT LDS RZ, [RZ] ;  /* 0x00000000fffff984 */ /* 0x000fe20000000800 */
[----:B------:R3:W-:Y:S01]  /*8280*/  @!P0 LDGSTS.E.BYPASS.LTC128B.128 [R0+0xb880], [R14.64], !P4 ;  /* 0x0b8800000e008fae */ /* 0x0007e2000e101d46 */
[----:B-1----:R-:W-:-:S05]  /*8290*/  IADD3 R8, P1, R2, 0x48, RZ ;  /* 0x0000004802087810 */ /* 0x002fca0007f3e0ff */
[----:B------:R-:W-:Y:S02]  /*82a0*/  IMAD.X R9, RZ, RZ, R3, P1 ;  /* 0x000000ffff097224 */ /* 0x000fe400008e0603 */
[----:B--2---:R-:W-:-:S03]  /*82b0*/  IMAD.MOV.U32 R10, RZ, RZ, R16 ;  /* 0x000000ffff0a7224 */ /* 0x004fc600078e0010 */
[----:B------:R1:W-:Y:S01]  /*82c0*/  STL.64 [R1+0x30], R8 ;  /* 0x0000300801007387 */ /* 0x0003e20000100a00 */
[----:B------:R-:W-:-:S04]  /*82d0*/  IMAD.MOV.U32 R11, RZ, RZ, R17 ;  /* 0x000000ffff0b7224 */ /* 0x000fc800078e0011 */
[----:B------:R-:W-:-:S05]  /*82e0*/  @!P0 IMAD.WIDE R10, R7, 0x2, R10 ;  /* 0x00000002070a8825 */ /* 0x000fca00078e020a */
[----:B------:R3:W-:Y:S04]  /*82f0*/  @!P0 LDGSTS.E.BYPASS.LTC128B.128 [R0+0xf880], [R10.64], !P3 ;  /* 0x0f8800000a008fae */ /* 0x0007e8000d901d46 */
[----:B------:R-:W0:Y:S01]  /*8300*/  LDGDEPBAR ;  /* 0x00000000000079af */ /* 0x000e220000000000 */
[----:B-1----:R-:W-:Y:S01]  /*8310*/  MOV R8, UR4 ;  /* 0x0000000400087c02 */ /* 0x002fe20008000f00 */
[----:B------:R-:W-:Y:S01]  /*8320*/  IMAD.U32 R9, RZ, RZ, UR5 ;  /* 0x00000005ff097e24 */ /* 0x000fe2000f8e00ff */
[----:B------:R-:W-:Y:S04]  /*8330*/  WARPSYNC 0xffffffff ;  /* 0xffffffff00007948 */ /* 0x000fe80003800000 */
[----:B------:R1:W-:Y:S01]  /*8340*/  STL.64 [R1+0x18], R8 ;  /* 0x0000180801007387 */ /* 0x0003e20000100a00 */
[----:B---3--:R-:W-:-:S04]  /*8350*/  IMAD R0, R121, c[0x0][0x1e4], RZ ;  /* 0x0000790079007a24 */ /* 0x008fc800078e02ff */
[----:B------:R-:W-:Y:S02]  /*8360*/  IMAD.IADD R141, R0, 0x1, R145 ;  /* 0x00000001008d7824 */ /* 0x000fe400078e0291 */
[----:B------:R-:W2:Y:S04]  /*8370*/  LDL R28, [R1+0xe4] ;  /* 0x0000e400011c7983 */ /* 0x000ea80000100800 */
[----:B------:R-:W3:Y:S04]  /*8380*/  LDL R0, [R1+0x64] ;  /* 0x0000640001007983 */ /* 0x000ee80000100800 */
[----:B------:R-:W4:Y:S04]  /*8390*/  LDL.64 R26, [R1+0xc0] ;  /* 0x0000c000011a7983 */ /* 0x000f280000100a00 */
[----:B------:R-:W4:Y:S01]  /*83a0*/  LDL.LU.64 R24, [R1+0xb0] ;  /* 0x0000b00001187983 */ /* 0x000f220000300a00 */
[----:B------:R-:W-:Y:S01]  /*83b0*/  SHF.R.S32.HI R137, RZ, 0x1f, R127 ;  /* 0x0000001fff897819 */ /* 0x000fe2000001147f */
[----:B------:R-:W-:Y:S01]  /*83c0*/  ULDC.64 UR4, c[0x0][0x1e0] ;  /* 0x0000780000047ab9 */ /* 0x000fe20000000a00 */
[----:B------:R-:W-:Y:S01]  /*83d0*/  IMAD.MOV.U32 R7, RZ, RZ, c[0x0][0x1e0] ;  /* 0x00007800ff077624 */ /* 0x000fe200078e00ff */
[----:B------:R-:W-:-:S02]  /*83e0*/  UIMAD.WIDE.U32 UR12, UR4, 0x20, URZ ;  /* 0x00000020040c78a5 */ /* 0x000fc4000f8e003f */
[----:B------:R-:W-:Y:S01]  /*83f0*/  USHF.L.U32 UR5, UR5, 0x5, URZ ;  /* 0x0000000505057899 */ /* 0x000fe2000800063f */
[----:B------:R-:W-:-:S03]  /*8400*/  IMAD.MOV.U32 R10, RZ, RZ, c[0x0][0x1e4] ;  /* 0x00007900ff0a7624 */ /* 0x000fc600078e00ff */
[----:B------:R-:W-:Y:S01]  /*8410*/  UIADD3 UR9, UR13, UR5, URZ ;  /* 0x000000050d097290 */ /* 0x000fe2000fffe03f */
[----:B------:R-:W-:Y:S01]  /*8420*/  ISETP.GE.AND P6, PT, R21, c[0x0][0x1d4], PT ;  /* 0x0000750015007a0c */ /* 0x000fe20003fc6270 */
[----:B------:R-:W-:Y:S01]  /*8430*/  BAR.SYNC.DEFER_BLOCKING 0x0 ;  /* 0x0000000000007b1d */ /* 0x000fe20000010000 */
[----:B------:R-:W-:Y:S02]  /*8440*/  ISETP.GE.AND P5, PT, R18, c[0x0][0x1d4], PT ;  /* 0x0000750012007a0c */ /* 0x000fe40003fa6270 */
[----:B------:R-:W-:-:S03]  /*8450*/  SHF.R.S32.HI R14, RZ, 0x4, R23 ;  /* 0x00000004ff0e7819 */ /* 0x000fc60000011417 */
[----:B------:R-:W-:Y:S01]  /*8460*/  BSSY B2, `(.L_x_1189) ;  /* 0x0000035000027945 */ /* 0x000fe20003800000 */
[----:B------:R-:W-:Y:S02]  /*8470*/  IADD3 R94, R2, 0x18, RZ ;  /* 0x00000018025e7810 */ /* 0x000fe40007ffe0ff */
[----:B------:R-:W-:Y:S01]  /*8480*/  MOV R143, 0x87b0 ;  /* 0x000087b0008f7802 */ /* 0x000fe20000000f00 */
[----:B--2---:R-:W-:-:S04]  /*8490*/  IMAD R121, R28, -0x30, R121 ;  /* 0xffffffd01c797824 */ /* 0x004fc800078e0279 */
[----:B------:R-:W-:-:S04]  /*84a0*/  IMAD.IADD R138, R121, 0x1, -R117 ;  /* 0x00000001798a7824 */ /* 0x000fc800078e0a75 */
[----:B---3--:R-:W-:-:S05]  /*84b0*/  IMAD.IADD R0, R138, 0x1, R0 ;  /* 0x000000018a007824 */ /* 0x008fca00078e0200 */
[C---:B------:R-:W-:Y:S01]  /*84c0*/  ISETP.GE.AND P2, PT, R0.reuse, 0x1, PT ;  /* 0x000000010000780c */ /* 0x040fe20003f46270 */
[----:B----4-:R-:W-:Y:S01]  /*84d0*/  IMAD.MOV.U32 R24, RZ, RZ, R26 ;  /* 0x000000ffff187224 */ /* 0x010fe200078e001a */
[C---:B------:R-:W-:Y:S02]  /*84e0*/  ISETP.GE.AND P1, PT, R0.reuse, 0x11, PT ;  /* 0x000000110000780c */ /* 0x040fe40003f26270 */
[----:B------:R-:W-:Y:S01]  /*84f0*/  ISETP.GE.AND P0, PT, R0, 0x21, PT ;  /* 0x000000210000780c */ /* 0x000fe20003f06270 */
[----:B------:R-:W-:Y:S02]  /*8500*/  IMAD R0, R141, R127, RZ ;  /* 0x0000007f8d007224 */ /* 0x000fe400078e02ff */
[----:B-1----:R-:W-:-:S04]  /*8510*/  IMAD.WIDE.U32 R8, R127, R144, R24 ;  /* 0x000000907f087225 */ /* 0x002fc800078e0018 */
[----:B------:R-:W-:Y:S02]  /*8520*/  IMAD R0, R137, R144, R0 ;  /* 0x0000009089007224 */ /* 0x000fe400078e0200 */
[----:B------:R-:W-:Y:S02]  /*8530*/  @P2 LEA R12, P3, R8, c[0x0][0x1c8], 0x1 ;  /* 0x00007200080c2a11 */ /* 0x000fe400078608ff */
[----:B------:R-:W-:Y:S01]  /*8540*/  IMAD.IADD R0, R9, 0x1, R0 ;  /* 0x0000000109007824 */ /* 0x000fe200078e0200 */
[----:B------:R-:W-:-:S04]  /*8550*/  @P1 LEA R3, P4, R7, R8, 0x4 ;  /* 0x0000000807031211 */ /* 0x000fc800078820ff */
[C---:B------:R-:W-:Y:S02]  /*8560*/  @P2 LEA.HI.X R13, R8.reuse, c[0x0][0x1cc], R0, 0x1, P3 ;  /* 0x00007300080d2a11 */ /* 0x040fe400018f0c00 */
[----:B------:R-:W-:Y:S02]  /*8570*/  @P0 IADD3 R9, P3, R8, UR12, RZ ;  /* 0x0000000c08090c10 */ /* 0x000fe4000ff7e0ff */
[----:B------:R-:W-:Y:S02]  /*8580*/  @P1 LEA.HI.X R7, R7, R0, R10, 0x4, P4 ;  /* 0x0000000007071211 */ /* 0x000fe400020f240a */
[----:B------:R-:W-:Y:S02]  /*8590*/  @P0 IADD3.X R0, R0, UR9, RZ, P3, !PT ;  /* 0x0000000900000c10 */ /* 0x000fe40009ffe4ff */
[----:B------:R-:W-:Y:S02]  /*85a0*/  @P0 LEA R8, P3, R9, c[0x0][0x1c8], 0x1 ;  /* 0x0000720009080a11 */ /* 0x000fe400078608ff */
[----:B------:R-:W-:-:S02]  /*85b0*/  @P1 LEA R10, P4, R3, c[0x0][0x1c8], 0x1 ;  /* 0x00007200030a1a11 */ /* 0x000fc400078808ff */
[----:B------:R-:W-:Y:S01]  /*85c0*/  @P0 LEA.HI.X R9, R9, c[0x0][0x1cc], R0, 0x1, P3 ;  /* 0x0000730009090a11 */ /* 0x000fe200018f0c00 */
[C---:B------:R-:W-:Y:S01]  /*85d0*/  @P2 IMAD.SHL.U32 R0, R234.reuse, 0x2, RZ ;  /* 0x00000002ea002824 */ /* 0x040fe200078e00ff */
[----:B------:R-:W-:Y:S01]  /*85e0*/  @P1 LEA.HI.X R11, R3, c[0x0][0x1cc], R7, 0x1, P4 ;  /* 0x00007300030b1a11 */ /* 0x000fe200020f0c07 */
[----:B------:R-:W-:-:S03]  /*85f0*/  @P1 IMAD.SHL.U32 R3, R234, 0x2, RZ ;  /* 0x00000002ea031824 */ /* 0x000fc600078e00ff */
[----:B------:R-:W-:Y:S01]  /*8600*/  @!PT LDS RZ, [RZ] ;  /* 0x00000000fffff984 */ /* 0x000fe20000000800 */
[----:B------:R-:W-:Y:S01]  /*8610*/  @!PT LDS RZ, [RZ] ;  /* 0x00000000fffff984 */ /* 0x000fe20000000800 */
[----:B------:R-:W-:Y:S01]  /*8620*/  @!PT LDS RZ, [RZ] ;  /* 0x00000000fffff984 */ /* 0x000fe20000000800 */
[----:B------:R1:W-:Y:S04]  /*8630*/  @P2 LDGSTS.E.BYPASS.LTC128B.128 [R0+0x5080], [R12.64], !P6 ;  /* 0x050800000c002fae */ /* 0x0003e8000f101d46 */
[----:B------:R1:W-:Y:S01]  /*8640*/  @P2 LDGSTS.E.BYPASS.LTC128B.128 [R0+0x6880], [R12.64+0x80], !P5 ;  /* 0x068800800c002fae */ /* 0x0003e2000e901d46 */
[----:B------:R-:W-:-:S03]  /*8650*/  LEA.HI R7, R23, R14, RZ, 0x1 ;  /* 0x0000000e17077211 */ /* 0x000fc600078f08ff */
[----:B------:R2:W-:Y:S04]  /*8660*/  @P1 LDGSTS.E.BYPASS.LTC128B.128 [R3+0x5880], [R10.64], !P6 ;  /* 0x058800000a031fae */ /* 0x0005e8000f101d46 */
[----:B------:R2:W-:Y:S04]  /*8670*/  @P1 LDGSTS.E.BYPASS.LTC128B.128 [R3+0x7080], [R10.64+0x80], !P5 ;  /* 0x070800800a031fae */ /* 0x0005e8000e901d46 */
[----:B------:R3:W-:Y:S01]  /*8680*/  STL.64 [R1+0xb0], R24 ;  /* 0x0000b01801007387 */ /* 0x0007e20000100a00 */
[----:B-1----:R-:W-:-:S05]  /*8690*/  @P0 IMAD.SHL.U32 R0, R234, 0x2, RZ ;  /* 0x00000002ea000824 */ /* 0x002fca00078e00ff */
[----:B------:R1:W-:Y:S01]  /*86a0*/  @P0 LDGSTS.E.BYPASS.LTC128B.128 [R0+0x6080], [R8.64], !P6 ;  /* 0x0608000008000fae */ /* 0x0003e2000f101d46 */
[----:B--2---:R-:W-:-:S03]  /*86b0*/  LOP3.LUT R3, R7, 0xfffffffe, RZ, 0xc0, !PT ;  /* 0xfffffffe07037812 */ /* 0x004fc600078ec0ff */
[----:B------:R1:W-:Y:S04]  /*86c0*/  @P0 LDGSTS.E.BYPASS.LTC128B.128 [R0+0x7880], [R8.64+0x80], !P5 ;  /* 0x0788008008000fae */ /* 0x0003e8000e901d46 */
[----:B------:R-:W0:Y:S01]  /*86d0*/  LDGDEPBAR ;  /* 0x00000000000079af */ /* 0x000e220000000000 */
[----:B------:R-:W-:-:S04]  /*86e0*/  IMAD.IADD R136, R14, 0x1, -R3 ;  /* 0x000000010e887824 */ /* 0x000fc800078e0a03 */
[----:B------:R-:W-:Y:S01]  /*86f0*/  IMAD.SHL.U32 R3, R136, 0x8, RZ ;  /* 0x0000000888037824 */ /* 0x000fe200078e00ff */
[----:B------:R-:W-:Y:S01]  /*8700*/  LOP3.LUT P5, RZ, R108, 0x4, RZ, 0xc0, !PT ;  /* 0x000000046cff7812 */ /* 0x000fe200078ac0ff */
[----:B-1----:R-:W-:-:S05]  /*8710*/  IMAD.SHL.U32 R0, R20, 0x40, RZ ;  /* 0x0000004014007824 */ /* 0x002fca00078e00ff */
[----:B------:R-:W-:Y:S01]  /*8720*/  LOP3.LUT R0, R0, 0x1c0, RZ, 0xc0, !PT ;  /* 0x000001c000007812 */ /* 0x000fe200078ec0ff */
[----:B------:R-:W-:-:S03]  /*8730*/  IMAD.SHL.U32 R8, R108, 0x40, RZ ;  /* 0x000000406c087824 */ /* 0x000fc600078e00ff */
[----:B------:R-:W-:Y:S02]  /*8740*/  SHF.R.U32.HI R7, RZ, 0x3, R0 ;  /* 0x00000003ff077819 */ /* 0x000fe40000011600 */
[----:B------:R-:W-:Y:S01]  /*8750*/  LOP3.LUT R0, R0, 0x8, R3, 0xf8, !PT ;  /* 0x0000000800007812 */ /* 0x000fe200078ef803 */
[----:B------:R-:W-:Y:S01]  /*8760*/  IMAD.SHL.U32 R3, R22, 0x40, RZ ;  /* 0x0000004016037824 */ /* 0x000fe200078e00ff */
[----:B------:R-:W-:Y:S02]  /*8770*/  LOP3.LUT R135, R8, 0x1c0, RZ, 0xc0, !PT ;  /* 0x000001c008877812 */ /* 0x000fe400078ec0ff */
[----:B------:R-:W-:Y:S02]  /*8780*/  LOP3.LUT R140, R0, R7, RZ, 0x3c, !PT ;  /* 0x00000007008c7212 */ /* 0x000fe400078e3cff */
[----:B------:R-:W-:Y:S02]  /*8790*/  LOP3.LUT R139, R3, 0xfffffe00, RZ, 0xc0, !PT ;  /* 0xfffffe00038b7812 */ /* 0x000fe400078ec0ff */
[----:B---3--:R-:W-:Y:S05]  /*87a0*/  CALL.REL.NOINC `($_ZN7cutlass13device_kernelIN5flash19enable_sm80_to_sm89INS1_16FlashAttnFwdSm80INS1_25CollectiveMainloopFwdSm80ILi4ELi1ELb0EN4cute5tupleIJNS5_1CILi128EEENS7_ILi48EEES8_EEELi128ENS_10bfloat16_tEfNS_4arch4Sm80ELb0ELb1ELb1ELb1ELb0ELb1ELb1ELb0EEENS1_21CollectiveEpilogueFwdINS6_IJS8_S8_S9_EEENS6_IJNS7_ILi1EEESH_SH_EEESB_SD_Li128ELb1ELb1ELb0ELb0EEENS1_19SingleTileSchedulerILb1ELb0ELb1ELi128EEEEEEEEEvNT_6ParamsE$_ZZN5flash25CollectiveMainloopFwdSm80ILi4ELi1ELb0EN4cute5tupleIJNS1_1CILi128EEENS3_ILi48EEES4_EEELi128EN7cutlass10bfloat16_tEfNS7_4arch4Sm80ELb0ELb1ELb1ELb1ELb0ELb1ELb1ELb0EE3mmaINS_16FlashAttnFwdSm80ISB_NS_21CollectiveEpilogueFwdINS2_IJS4_S4_S5_EEENS2_IJNS3_ILi1EEESG_SG_EEES8_SA_Li128ELb1ELb1ELb0ELb0EEENS_19SingleTileSchedulerILb1ELb0ELb1ELi128EEEE13SharedStorageENS1_6TensorINS1_11ArrayEngineIfLm128EEENS1_6LayoutINS2_IJNS2_IJNS3_ILi2EEESR_EEESR_NS3_ILi16EEEEEENS2_IJNS2_IJSG_SR_EEENS3_ILi4EEENS3_ILi8EEEEEEEEEENS_7SoftmaxILi4ELi0EEEEEbRKNSB_6ParamsERT0_RT1_iRKNS_16SeqlenInfoQKNewKILb1ELb1EEENS2_IJiiiiEEERT_ENKUlvE_clEv) ;  /* 0x000169e000007944 */ /* 0x008fea0003c00000 */
[----:B------:R-:W-:Y:S05]  /*87b0*/  BSYNC B2 ;  /* 0x0000000000027941 */ /* 0x000fea0003800000 */
.L_x_1189:
[----:B------:R-:W2:Y:S01]  /*87c0*/  LDL R122, [R1+0x10] ;  /* 0x00001000017a7983 */ /* 0x000ea20000100800 */
[----:B------:R-:W-:-:S04]  /*87d0*/  DEPBAR.LE SB0, 0x0 ;  /* 0x000080000000791a */ /* 0x000fc80000000000 */
[----:B------:R3:W5:Y:S01]  /*87e0*/  LDL R120, [R1] ;  /* 0x0000000001787983 */ /* 0x0007620000100800 */
[----:B------:R-:W-:Y:S03]  /*87f0*/  WARPSYNC 0xffffffff ;  /* 0xffffffff00007948 */ /* 0x000fe60003800000 */
[----:B--2---:R3:W-:Y:S02]  /*8800*/  STL [R1+0x74], R122 ;  /* 0x0000747a01007387 */ /* 0x0047e40000100800 */
[----:B------:R-:W2:Y:S04]  /*8810*/  LDL.64 R64, [R1+0xc8] ;  /* 0x0000c80001407983 */ /* 0x000ea80000100a00 */
[----:B------:R-:W2:Y:S04]  /*8820*/  LDL.LU.64 R82, [R1+0xb8] ;  /* 0x0000b80001527983 */ /* 0x000ea80000300a00 */
[----:B------:R-:W4:Y:S04]  /*8830*/  LDL R7, [R1+0x64] ;  /* 0x0000640001077983 */ /* 0x000f280000100800 */
[----:B---3--:R-:W3:Y:S04]  /*8840*/  LDL R123, [R1+0xac] ;  /* 0x0000ac00017b7983 */ /* 0x008ee80000100800 */
[----:B------:R-:W3:Y:S01]  /*8850*/  LDL R80, [R1+0xe8] ;  /* 0x0000e80001507983 */ /* 0x000ee20000100800 */
[----:B------:R-:W-:Y:S01]  /*8860*/  LEA.HI R2, R142, R196, RZ, 0x5 ;  /* 0x000000c48e027211 */ /* 0x000fe200078f28ff */
[----:B------:R-:W-:Y:S01]  /*8870*/  IMAD.SHL.U32 R0, R117, 0x8, RZ ;  /* 0x0000000875007824 */ /* 0x000fe200078e00ff */
[----:B------:R-:W-:Y:S01]  /*8880*/  SHF.R.U32.HI R3, RZ, 0x3, R135 ;  /* 0x00000003ff037819 */ /* 0x000fe20000011687 */
[----:B------:R-:W3:Y:S01]  /*8890*/  LDL R124, [R1+0xa4] ;  /* 0x0000a400017c7983 */ /* 0x000ee20000100800 */
[----:B------:R-:W-:Y:S01]  /*88a0*/  LOP3.LUT P0, RZ, R108, 0x2, RZ, 0xc0, !PT ;  /* 0x000000026cff7812 */ /* 0x000fe2000780c0ff */
[----:B------:R-:W-:-:S02]  /*88b0*/  ULDC.64 UR4, c[0x0][0x208] ;  /* 0x0000820000047ab9 */ /* 0x000fc40000000a00 */
[----:B------:R1:W5:Y:S01]  /*88c0*/  LDL R191, [R1+0xe4] ;  /* 0x0000e40001bf7983 */ /* 0x0003620000100800 */
[----:B------:R-:W-:Y:S01]  /*88d0*/  IMAD.SHL.U32 R2, R2, 0x20, RZ ;  /* 0x0000002002027824 */ /* 0x000fe200078e00ff */
[----:B------:R-:W-:-:S04]  /*88e0*/  LOP3.LUT R0, R135, 0x8, R0, 0xf8, !PT ;  /* 0x0000000887007812 */ /* 0x000fc800078ef800 */
[----:B------:R-:W-:Y:S02]  /*88f0*/  LOP3.LUT R2, R2, 0x7ffffc00, RZ, 0xc0, !PT ;  /* 0x7ffffc0002027812 */ /* 0x000fe400078ec0ff */
[----:B------:R-:W-:Y:S02]  /*8900*/  LOP3.LUT R0, R0, R3, RZ, 0x3c, !PT ;  /* 0x0000000300007212 */ /* 0x000fe400078e3cff */
[----:B------:R-:W-:-:S03]  /*8910*/  IADD3 R2, R140, R139, R2 ;  /* 0x0000008b8c027210 */ /* 0x000fc60007ffe002 */
[----:B------:R-:W-:Y:S02]  /*8920*/  IMAD R0, R136, 0x200, R0 ;  /* 0x0000020088007824 */ /* 0x000fe400078e0200 */
[----:B------:R-:W-:Y:S01]  /*8930*/  IMAD.SHL.U32 R223, R2, 0x2, RZ ;  /* 0x0000000202df7824 */ /* 0x000fe200078e00ff */
[----:B------:R-:W-:Y:S01]  /*8940*/  BAR.SYNC.DEFER_BLOCKING 0x0 ;  /* 0x0000000000007b1d */ /* 0x000fe20000010000 */
[----:B------:R-:W-:-:S05]  /*8950*/  IMAD.SHL.U32 R216, R0, 0x2, RZ ;  /* 0x0000000200d87824 */ /* 0x000fca00078e00ff */
[----:B-1----:R-:W-:Y:S04]  /*8960*/  LDSM.16.M88.4 R8, [R223+0xa080] ;  /* 0x00a08000df08783b */ /* 0x002fe80000000200 */
[----:B------:R-:W1:Y:S04]  /*8970*/  LDSM.16.M88.4 R16, [R216+0x5080] ;  /* 0x00508000d810783b */ /* 0x000e680000000200 */
[----:B------:R-:W1:Y:S04]  /*8980*/  LDSM.16.M88.4 R12, [R223+0x8080] ;  /* 0x00808000df0c783b */ /* 0x000e680000000200 */
[----:B------:R-:W1:Y:S04]  /*8990*/  LDSM.16.M88.4 R20, [R216+0x5880] ;  /* 0x00588000d814783b */ /* 0x000e680000000200 */
[----:B------:R-:W1:Y:S01]  /*89a0*/  LDSM.16.M88.4 R24, [R216+0x6080] ;  /* 0x00608000d818783b */ /* 0x000e620000000200 */
[----:B------:R-:W-:-:S02]  /*89b0*/  IADD3 R0, R216, 0x5080, RZ ;  /* 0x00005080d8007810 */ /* 0x000fc40007ffe0ff */
[----:B------:R-:W-:Y:S02]  /*89c0*/  IADD3 R227, R216, 0x50a0, RZ ;  /* 0x000050a0d8e37810 */ /* 0x000fe40007ffe0ff */
[----:B------:R-:W-:Y:S01]  /*89d0*/  @P0 IADD3 R227, R0, -0x20, RZ ;  /* 0xffffffe000e30810 */ /* 0x000fe20007ffe0ff */
[----:B------:R-:W-:Y:S02]  /*89e0*/  IMAD R0, R137, c[0x0][0x208], RZ ;  /* 0x0000820089007a24 */ /* 0x000fe400078e02ff */
[C---:B------:R-:W-:Y:S02]  /*89f0*/  IMAD.WIDE.U32 R2, R127.reuse, c[0x0][0x208], RZ ;  /* 0x000082007f027a25 */ /* 0x040fe400078e00ff */
[----:B------:R-:W-:Y:S02]  /*8a00*/  LDSM.16.M88.4 R40, [R227+0x800] ;  /* 0x00080000e328783b */ /* 0x000fe40000000200 */
[----:B------:R-:W-:Y:S02]  /*8a10*/  IMAD R0, R127, c[0x0][0x20c], R0 ;  /* 0x000083007f007a24 */ /* 0x000fe400078e0200 */
[----:B------:R-:W-:Y:S01]  /*8a20*/  IMAD R225, R6, 0x2, R223 ;  /* 0x0000000206e17824 */ /* 0x000fe200078e02df */
[----:B------:R-:W-:Y:S01]  /*8a30*/  LDSM.16.M88.4 R44, [R227] ;  /* 0x00000000e32c783b */ /* 0x000fe20000000200 */
[----:B------:R-:W-:-:S03]  /*8a40*/  IMAD.IADD R0, R3, 0x1, R0 ;  /* 0x0000000103007824 */ /* 0x000fc600078e0200 */
[----:B------:R-:W-:Y:S01]  /*8a50*/  LDSM.16.M88.4 R48, [R227+0x1000] ;  /* 0x00100000e330783b */ /* 0x000fe20000000200 */
[----:B------:R-:W-:Y:S01]  /*8a60*/  IMAD R3, R0, 0x30, RZ ;  /* 0x0000003000037824 */ /* 0x000fe200078e02ff */
[C---:B-1----:R-:W-:Y:S08]  /*8a70*/  HMMA.16816.F32.BF16 R28, R8.reuse, R16, RZ ;  /* 0x00000010081c723c */ /* 0x042ff000000418ff */
[----:B------:R-:W-:Y:S08]  /*8a80*/  HMMA.16816.F32.BF16 R52, R8, R18, RZ ;  /* 0x000000120834723c */ /* 0x000ff000000418ff */
[C---:B------:R-:W-:Y:S08]  /*8a90*/  HMMA.16816.F32.BF16 R72, R12.reuse, R16, RZ ;  /* 0x000000100c48723c */ /* 0x040ff000000418ff */
[----:B------:R-:W-:Y:S01]  /*8aa0*/  HMMA.16816.F32.BF16 R68, R12, R18, RZ ;  /* 0x000000120c44723c */ /* 0x000fe200000418ff */
[----:B------:R-:W1:Y:S01]  /*8ab0*/  LDSM.16.M88.4 R16, [R225+0xa080] ;  /* 0x00a08000e110783b */ /* 0x000e620000000200 */
[----:B------:R-:W-:-:S06]  /*8ac0*/  USHF.L.U32 UR10, UR4, 0x5, URZ ;  /* 0x00000005040a7899 */ /* 0x000fcc000800063f */
[----:B------:R-:W-:Y:S01]  /*8ad0*/  HMMA.16816.F32.BF16 R36, R8, R20, RZ ;  /* 0x000000140824723c */ /* 0x000fe200000418ff */
[----:B------:R-:W-:-:S07]  /*8ae0*/  UMOV UR8, 0x5 ;  /* 0x0000000500087882 */ /* 0x000fce0000000000 */
[C---:B------:R-:W-:Y:S08]  /*8af0*/  HMMA.16816.F32.BF16 R32, R8.reuse, R24, RZ ;  /* 0x000000180820723c */ /* 0x040ff000000418ff */
[C---:B------:R-:W-:Y:S08]  /*8b00*/  HMMA.16816.F32.BF16 R56, R8.reuse, R22, RZ ;  /* 0x000000160838723c */ /* 0x040ff000000418ff */
[----:B------:R-:W-:Y:S01]  /*8b10*/  HMMA.16816.F32.BF16 R76, R8, R26, RZ ;  /* 0x0000001a084c723c */ /* 0x000fe200000418ff */
[----:B------:R-:W-:Y:S01]  /*8b20*/  USHF.L.U64.HI UR5, UR4, UR8, UR5 ;  /* 0x0000000804057299 */ /* 0x000fe20008010205 */
[----:B------:R-:W-:-:S06]  /*8b30*/  IMAD.SHL.U32 R234, R234, 0x2, RZ ;  /* 0x00000002eaea7824 */ /* 0x000fcc00078e00ff */
[C---:B------:R-:W-:Y:S08]  /*8b40*/  HMMA.16816.F32.BF16 R60, R12.reuse, R20, RZ ;  /* 0x000000140c3c723c */ /* 0x040ff000000418ff */
[----:B------:R-:W-:Y:S01]  /*8b50*/  HMMA.16816.F32.BF16 R84, R12, R22, RZ ;  /* 0x000000160c54723c */ /* 0x000fe200000418ff */
[----:B------:R-:W1:Y:S01]  /*8b60*/  LDSM.16.M88.4 R20, [R225+0x8080] ;  /* 0x00808000e114783b */ /* 0x000e620000000200 */
[----:B------:R-:W-:-:S06]  /*8b70*/  IMAD R224, R4, 0x2, R223 ;  /* 0x0000000204e07824 */ /* 0x000fcc00078e02df */
[C---:B-1----:R-:W-:Y:S08]  /*8b80*/  HMMA.16816.F32.BF16 R96, R16.reuse, R40, R36 ;  /* 0x000000281060723c */ /* 0x042ff00000041824 */
[C---:B------:R-:W-:Y:S08]  /*8b90*/  HMMA.16816.F32.BF16 R100, R16.reuse, R44, R28 ;  /* 0x0000002c1064723c */ /* 0x040ff0000004181c */
[C---:B------:R-:W-:Y:S08]  /*8ba0*/  HMMA.16816.F32.BF16 R92, R16.reuse, R48, R32 ;  /* 0x00000030105c723c */ /* 0x040ff00000041820 */
[C---:B------:R-:W-:Y:S08]  /*8bb0*/  HMMA.16816.F32.BF16 R88, R16.reuse, R46, R52 ;  /* 0x0000002e1058723c */ /* 0x040ff00000041834 */
[----:B------:R-:W-:Y:S01]  /*8bc0*/  HMMA.16816.F32.BF16 R76, R16, R50, R76 ;  /* 0x00000032104c723c */ /* 0x000fe2000004184c */
[----:B------:R-:W-:-:S07]  /*8bd0*/  IMAD R226, R4, 0x2, R225 ;  /* 0x0000000204e27824 */ /* 0x000fce00078e02e1 */
[C---:B------:R-:W-:Y:S08]  /*8be0*/  HMMA.16816.F32.BF16 R72, R20.reuse, R44, R72 ;  /* 0x0000002c1448723c */ /* 0x040ff00000041848 */
[----:B------:R-:W-:Y:S01]  /*8bf0*/  HMMA.16816.F32.BF16 R52, R20, R46, R68 ;  /* 0x0000002e1434723c */ /* 0x000fe20000041844 */
[----:B--2---:R-:W-:Y:S02]  /*8c00*/  IMAD.MOV.U32 R82, RZ, RZ, R64 ;  /* 0x000000ffff527224 */ /* 0x004fe400078e0040 */
[----:B----4-:R-:W-:Y:S01]  /*8c10*/  IMAD.IADD R0, R138, 0x1, R7 ;  /* 0x000000018a007824 */ /* 0x010fe200078e0207 */
[----:B---3--:R-:W-:Y:S01]  /*8c20*/  ISETP.GE.AND P3, PT, R123, c[0x0][0x1d4], PT ;  /* 0x000075007b007a0c */ /* 0x008fe20003f66270 */
[----:B------:R-:W-:Y:S01]  /*8c30*/  IMAD.WIDE.U32 R8, R2, 0x30, R82 ;  /* 0x0000003002087825 */ /* 0x000fe200078e0052 */
[----:B------:R-:W-:-:S02]  /*8c40*/  ISETP.GE.AND P6, PT, R80, c[0x0][0x1d4], PT ;  /* 0x0000750050007a0c */ /* 0x000fc40003fc6270 */
[C---:B------:R-:W-:Y:S02]  /*8c50*/  ISETP.LT.OR P1, PT, R0.reuse, 0x1, P3 ;  /* 0x000000010000780c */ /* 0x040fe40001f21670 */
[----:B------:R-:W-:Y:S01]  /*8c60*/  ISETP.LT.OR P2, PT, R0, 0x1, P6 ;  /* 0x000000010000780c */ /* 0x000fe20003741670 */
[----:B------:R-:W-:Y:S01]  /*8c70*/  IMAD.IADD R3, R9, 0x1, R3 ;  /* 0x0000000109037824 */ /* 0x000fe200078e0203 */
[----:B------:R-:W-:Y:S01]  /*8c80*/  LEA R2, P0, R8, c[0x0][0x1f8], 0x1 ;  /* 0x00007e0008027a11 */ /* 0x000fe200078008ff */
[----:B------:R-:W-:-:S03]  /*8c90*/  IMAD.U32 R7, RZ, RZ, UR10 ;  /* 0x0000000aff077e24 */ /* 0x000fc6000f8e00ff */
[----:B------:R-:W-:Y:S02]  /*8ca0*/  LEA.HI.X R3, R8, c[0x0][0x1fc], R3, 0x1, P0 ;  /* 0x00007f0008037a11 */ /* 0x000fe400000f0c03 */
[----:B------:R-:W-:-:S03]  /*8cb0*/  IADD3 R8, P0, R2, UR10, RZ ;  /* 0x0000000a02087c10 */ /* 0x000fc6000ff1e0ff */
[----:B------:R-:W-:Y:S01]  /*8cc0*/  @!PT LDS RZ, [RZ] ;  /* 0x00000000fffff984 */ /* 0x000fe20000000800 */
[----:B------:R-:W-:Y:S01]  /*8cd0*/  @!PT LDS RZ, [RZ] ;  /* 0x00000000fffff984 */ /* 0x000fe20000000800 */
[----:B------:R-:W-:Y:S01]  /*8ce0*/  @!PT LDS RZ, [RZ] ;  /* 0x00000000fffff984 */ /* 0x000fe20000000800 */
[----:B------:R1:W-:Y:S01]  /*8cf0*/  LDGSTS.E.BYPASS.LTC128B.128 [R234+0x2080], [R2.64], !P1 ;  /* 0x0208000002ea7fae */ /* 0x0003e2000c901d46 */
[----:B------:R-:W-:Y:S02]  /*8d00*/  IADD3.X R9, R3, UR5, RZ, P0, !PT ;  /* 0x0000000503097c10 */ /* 0x000fe400087fe4ff */
[----:B------:R-:W-:Y:S01]  /*8d10*/  IADD3 R10, P1, P0, R7, 0x80, R2 ;  /* 0x00000080070a7810 */ /* 0x000fe2000783e002 */
[----:B------:R1:W-:Y:S01]  /*8d20*/  LDGSTS.E.BYPASS.LTC128B.128 [R234+0x3880], [R2.64+0x80], !P2 ;  /* 0x0388008002ea7fae */ /* 0x0003e2000d101d46 */
[----:B------:R-:W-:Y:S02]  /*8d30*/  ISETP.GE.AND P2, PT, R123, c[0x0][0x1d4], PT ;  /* 0x000075007b007a0c */ /* 0x000fe40003f46270 */
[C---:B------:R-:W-:Y:S02]  /*8d40*/  ISETP.LT.OR P4, PT, R0.reuse, 0x11, P3 ;  /* 0x000000110000780c */ /* 0x040fe40001f81670 */
[----:B------:R-:W-:Y:S02]  /*8d50*/  IADD3.X R11, RZ, UR5, R3, P1, P0 ;  /* 0x00000005ff0b7c10 */ /* 0x000fe40008fe0403 */
[----:B------:R-:W-:-:S02]  /*8d60*/  ISETP.LT.OR P3, PT, R0, 0x11, P6 ;  /* 0x000000110000780c */ /* 0x000fc40003761670 */
[C---:B------:R-:W-:Y:S02]  /*8d70*/  ISETP.LT.OR P2, PT, R0.reuse, 0x21, P2 ;  /* 0x000000210000780c */ /* 0x040fe40001741670 */
[----:B------:R-:W-:Y:S01]  /*8d80*/  ISETP.LT.OR P1, PT, R0, 0x21, P6 ;  /* 0x000000210000780c */ /* 0x000fe20003721670 */
[----:B------:R-:W-:Y:S01]  /*8d90*/  IMAD.MOV.U32 R0, RZ, RZ, 0x40 ;  /* 0x00000040ff007424 */ /* 0x000fe200078e00ff */
[----:B------:R-:W-:Y:S03]  /*8da0*/  HMMA.16816.F32.BF16 R64, R12, R24, RZ ;  /* 0x000000180c40723c */ /* 0x000fe600000418ff */
[----:B------:R2:W-:Y:S01]  /*8db0*/  LDGSTS.E.BYPASS.LTC128B.128 [R234+0x2880], [R8.64], !P4 ;  /* 0x0288000008ea7fae */ /* 0x0005e2000e101d46 */
[----:B------:R-:W-:-:S03]  /*8dc0*/  SEL R0, R0, 0xffffffc0, !P5 ;  /* 0xffffffc000007807 */ /* 0x000fc60006800000 */
[----:B------:R2:W-:Y:S01]  /*8dd0*/  LDGSTS.E.BYPASS.LTC128B.128 [R234+0x4080], [R10.64], !P3 ;  /* 0x040800000aea7fae */ /* 0x0005e2000d901d46 */
[----:B-1----:R-:W-:Y:S01]  /*8de0*/  IADD3 R2, P0, R8, UR10, RZ ;  /* 0x0000000a08027c10 */ /* 0x002fe2000ff1e0ff */
[----:B------:R-:W-:-:S03]  /*8df0*/  IMAD.IADD R222, R216, 0x1, R0 ;  /* 0x00000001d8de7824 */ /* 0x000fc600078e0200 */
[----:B------:R-:W-:Y:S01]  /*8e00*/  IADD3.X R3, R9, UR5, RZ, P0, !PT ;  /* 0x0000000509037c10 */ /* 0x000fe200087fe4ff */
[----:B------:R-:W-:Y:S01]  /*8e10*/  HMMA.16816.F32.BF16 R24, R12, R26, RZ ;  /* 0x0000001a0c18723c */ /* 0x000fe200000418ff */
[----:B------:R1:W-:Y:S04]  /*8e20*/  STL.64 [R1+0xb8], R82 ;  /* 0x0000b85201007387 */ /* 0x0003e80000100a00 */
[----:B------:R3:W-:Y:S04]  /*8e30*/  LDGSTS.E.BYPASS.LTC128B.128 [R234+0x3080], [R2.64], !P2 ;  /* 0x0308000002ea7fae */ /* 0x0007e8000d101d46 */
[----:B------:R3:W-:Y:S04]  /*8e40*/  LDGSTS.E.BYPASS.LTC128B.128 [R234+0x4880], [R2.64+0x80], !P1 ;  /* 0x0488008002ea7fae */ /* 0x0007e8000c901d46 */
[----:B------:R-:W-:Y:S04]  /*8e50*/  LDSM.16.M88.4 R12, [R224+0xa080] ;  /* 0x00a08000e00c783b */ /* 0x000fe80000000200 */
[----:B------:R-:W4:Y:S04]  /*8e60*/  LDSM.16.M88.4 R36, [R222+0x6080] ;  /* 0x00608000de24783b */ /* 0x000f280000000200 */
[----:B------:R-:W3:Y:S04]  /*8e70*/  LDSM.16.M88.4 R28, [R222+0x5880] ;  /* 0x00588000de1c783b */ /* 0x000ee80000000200 */
[----:B------:R-:W3:Y:S01]  /*8e80*/  LDSM.16.M88.4 R32, [R222+0x5080] ;  /* 0x00508000de20783b */ /* 0x000ee20000000200 */
[----:B-1----:R-:W-:Y:S03]  /*8e90*/  HMMA.16816.F32.BF16 R80, R16, R42, R56 ;  /* 0x0000002a1050723c */ /* 0x002fe60000041838 */
[----:B------:R-:W1:Y:S01]  /*8ea0*/  LDSM.16.M88.4 R16, [R224+0x8080] ;  /* 0x00808000e010783b */ /* 0x000e620000000200 */
[----:B------:R-:W-:-:S03]  /*8eb0*/  IMAD.IADD R221, R0, 0x1, R227 ;  /* 0x0000000100dd7824 */ /* 0x000fc600078e02e3 */
[----:B--2---:R-:W-:Y:S01]  /*8ec0*/  LDSM.16.M88.4 R8, [R226+0xa080] ;  /* 0x00a08000e208783b */ /* 0x004fe20000000200 */
[----:B------:R-:W-:Y:S03]  /*8ed0*/  HMMA.16816.F32.BF16 R60, R20, R40, R60 ;  /* 0x00000028143c723c */ /* 0x000fe6000004183c */
[----:B------:R-:W-:Y:S01]  /*8ee0*/  LDSM.16.M88.4 R68, [R221+0x1000] ;  /* 0x00100000dd44783b */ /* 0x000fe20000000200 */
[----:B------:R-:W-:-:S03]  /*8ef0*/  IMAD R228, R6, 0x2, R224 ;  /* 0x0000000206e47824 */ /* 0x000fc600078e02e0 */
[----:B------:R-:W0:Y:S01]  /*8f00*/  LDGDEPBAR ;  /* 0x00000000000079af */ /* 0x000e220000000000 */
[C---:B------:R-:W-:Y:S03]  /*8f10*/  HMMA.16816.F32.BF16 R56, R20.reuse, R48, R64 ;  /* 0x000000301438723c */ /* 0x040fe60000041840 */
[----:B------:R-:W-:Y:S05]  /*8f20*/  LDSM.16.M88.4 R64, [R221+0x800] ;  /* 0x00080000dd40783b */ /* 0x000fea0000000200 */
[C---:B------:R-:W-:Y:S01]  /*8f30*/  HMMA.16816.F32.BF16 R44, R20.reuse, R42, R84 ;  /* 0x0000002a142c723c */ /* 0x040fe20000041854 */
[----:B------:R-:W2:Y:S07]  /*8f40*/  LDSM.16.M88.4 R40, [R221] ;  /* 0x00000000dd28783b */ /* 0x000eae0000000200 */
[----:B------:R-:W-:Y:S01]  /*8f50*/  HMMA.16816.F32.BF16 R48, R20, R50, R24 ;  /* 0x000000321430723c */ /* 0x000fe20000041818 */
[----:B------:R-:W1:Y:S04]  /*8f60*/  LDSM.16.M88.4 R24, [R226+0x8080] ;  /* 0x00808000e218783b */ /* 0x000e680000000200 */
[----:B------:R-:W-:Y:S03]  /*8f70*/  LDSM.16.M88.4 R20, [R223+0xe080] ;  /* 0x00e08000df14783b */ /* 0x000fe60000000200 */
[C---:B----4-:R-:W-:Y:S08]  /*8f80*/  HMMA.16816.F32.BF16 R104, R12.reuse, R36, R92 ;  /* 0x000000240c68723c */ /* 0x050ff0000004185c */
[C---:B---3--:R-:W-:Y:S08]  /*8f90*/  HMMA.16816.F32.BF16 R92, R12.reuse, R30, R80 ;  /* 0x0000001e0c5c723c */ /* 0x048ff00000041850 */
[C---:B------:R-:W-:Y:S08]  /*8fa0*/  HMMA.16816.F32.BF16 R84, R12.reuse, R32, R100 ;  /* 0x000000200c54723c */ /* 0x040ff00000041864 */
[C---:B------:R-:W-:Y:S08]  /*8fb0*/  HMMA.16816.F32.BF16 R96, R12.reuse, R28, R96 ;  /* 0x0000001c0c60723c */ /* 0x040ff00000041860 */
[C---:B------:R-:W-:Y:S08]  /*8fc0*/  HMMA.16816.F32.BF16 R88, R12.reuse, R34, R88 ;  /* 0x000000220c58723c */ /* 0x040ff00000041858 */
[----:B------:R-:W-:Y:S08]  /*8fd0*/  HMMA.16816.F32.BF16 R80, R12, R38, R76 ;  /* 0x000000260c50723c */ /* 0x000ff0000004184c */
[C---:B-1----:R-:W-:Y:S08]  /*8fe0*/  HMMA.16816.F32.BF16 R12, R16.reuse, R32, R72 ;  /* 0x00000020100c723c */ /* 0x042ff00000041848 */
[C---:B------:R-:W-:Y:S01]  /*8ff0*/  HMMA.16816.F32.BF16 R52, R16.reuse, R34, R52 ;  /* 0x000000221034723c */ /* 0x040fe20000041834 */
[----:B------:R-:W1:Y:S07]  /*9000*/  LDSM.16.M88.4 R32, [R216+0x6880] ;  /* 0x00688000d820783b */ /* 0x000e6e0000000200 */
[C---:B------:R-:W-:Y:S08]  /*9010*/  HMMA.16816.F32.BF16 R60, R16.reuse, R28, R60 ;  /* 0x0000001c103c723c */ /* 0x040ff0000004183c */
[C---:B------:R-:W-:Y:S01]  /*9020*/  HMMA.16816.F32.BF16 R108, R16.reuse, R30, R44 ;  /* 0x0000001e106c723c */ /* 0x040fe2000004182c */
[----:B------:R-:W3:Y:S07]  /*9030*/  LDSM.16.M88.4 R28, [R216+0x7080] ;  /* 0x00708000d81c783b */ /* 0x000eee0000000200 */
[C---:B------:R-:W-:Y:S08]  /*9040*/  HMMA.16816.F32.BF16 R112, R16.reuse, R36, R56 ;  /* 0x000000241070723c */ /* 0x040ff00000041838 */
[----:B------:R-:W-:Y:S01]  /*9050*/  HMMA.16816.F32.BF16 R56, R16, R38, R48 ;  /* 0x000000261038723c */ /* 0x000fe20000041830 */
[----:B------:R-:W4:Y:S04]  /*9060*/  LDSM.16.M88.4 R16, [R216+0x7880] ;  /* 0x00788000d810783b */ /* 0x000f280000000200 */
[----:B------:R-:W-:Y:S03]  /*9070*/  LDSM.16.M88.4 R48, [R227+0x2000] ;  /* 0x00200000e330783b */ /* 0x000fe60000000200 */
[C---:B--2---:R-:W-:Y:S08]  /*9080*/  HMMA.16816.F32.BF16 R44, R8.reuse, R40, R84 ;  /* 0x00000028082c723c */ /* 0x044ff00000041854 */
[C---:B------:R-:W-:Y:S08]  /*9090*/  HMMA.16816.F32.BF16 R72, R8.reuse, R64, R96 ;  /* 0x000000400848723c */ /* 0x040ff00000041860 */
[----:B------:R-:W-:Y:S08]  /*90a0*/  HMMA.16816.F32.BF16 R36, R8, R42, R88 ;  /* 0x0000002a0824723c */ /* 0x000ff00000041858 */
[----:B------:R-:W-:Y:S01]  /*90b0*/  HMMA.16816.F32.BF16 R96, R24, R40, R12 ;  /* 0x000000281860723c */ /* 0x000fe2000004180c */
[----:B------:R-:W2:Y:S07]  /*90c0*/  LDSM.16.M88.4 R12, [R223+0xc080] ;  /* 0x00c08000df0c783b */ /* 0x000eae0000000200 */
[C---:B------:R-:W-:Y:S08]  /*90d0*/  HMMA.16816.F32.BF16 R76, R8.reuse, R66, R92 ;  /* 0x00000042084c723c */ /* 0x040ff0000004185c */
[C---:B------:R-:W-:Y:S08]  /*90e0*/  HMMA.16816.F32.BF16 R104, R8.reuse, R68, R104 ;  /* 0x000000440868723c */ /* 0x040ff00000041868 */
[----:B------:R-:W-:Y:S01]  /*90f0*/  HMMA.16816.F32.BF16 R100, R8, R70, R80 ;  /* 0x000000460864723c */ /* 0x000fe20000041850 */
[----:B------:R-:W1:Y:S07]  /*9100*/  LDSM.16.M88.4 R8, [R225+0xe080] ;  /* 0x00e08000e108783b */ /* 0x000e6e0000000200 */
[C---:B------:R-:W-:Y:S01]  /*9110*/  HMMA.16816.F32.BF16 R92, R24.reuse, R64, R60 ;  /* 0x00000040185c723c */ /* 0x040fe2000004183c */
[----:B------:R-:W2:Y:S07]  /*9120*/  LDSM.16.M88.4 R60, [R227+0x2800] ;  /* 0x00280000e33c783b */ /* 0x000eae0000000200 */
[C---:B------:R-:W-:Y:S01]  /*9130*/  HMMA.16816.F32.BF16 R88, R24.reuse, R42, R52 ;  /* 0x0000002a1858723c */ /* 0x040fe20000041834 */
[----:B------:R-:W2:Y:S07]  /*9140*/  LDSM.16.M88.4 R52, [R227+0x1800] ;  /* 0x00180000e334783b */ /* 0x000eae0000000200 */
[C---:B------:R-:W-:Y:S08]  /*9150*/  HMMA.16816.F32.BF16 R108, R24.reuse, R66, R108 ;  /* 0x00000042186c723c */ /* 0x040ff0000004186c */
[C---:B------:R-:W-:Y:S08]  /*9160*/  HMMA.16816.F32.BF16 R112, R24.reuse, R68, R112 ;  /* 0x000000441870723c */ /* 0x040ff00000041870 */
[----:B------:R-:W-:Y:S01]  /*9170*/  HMMA.16816.F32.BF16 R84, R24, R70, R56 ;  /* 0x000000461854723c */ /* 0x000fe20000041838 */
[----:B------:R-:W2:Y:S07]  /*9180*/  LDSM.16.M88.4 R24, [R225+0xc080] ;  /* 0x00c08000e118783b */ /* 0x000eae0000000200 */
[C---:B-1----:R-:W-:Y:S08]  /*9190*/  HMMA.16816.F32.BF16 R80, R20.reuse, R32, R44 ;  /* 0x000000201450723c */ /* 0x042ff0000004182c */
[C---:B------:R-:W-:Y:S08]  /*91a0*/  HMMA.16816.F32.BF16 R56, R20.reuse, R34, R36 ;  /* 0x000000221438723c */ /* 0x040ff00000041824 */
[C---:B---3--:R-:W-:Y:S08]  /*91b0*/  HMMA.16816.F32.BF16 R44, R20.reuse, R28, R72 ;  /* 0x0000001c142c723c */ /* 0x048ff00000041848 */
[C---:B------:R-:W-:Y:S08]  /*91c0*/  HMMA.16816.F32.BF16 R40, R20.reuse, R30, R76 ;  /* 0x0000001e1428723c */ /* 0x040ff0000004184c */
[----:B----4-:R-:W-:Y:S08]  /*91d0*/  HMMA.16816.F32.BF16 R36, R20, R16, R104 ;  /* 0x000000101424723c */ /* 0x010ff00000041868 */
[C---:B--2---:R-:W-:Y:S08]  /*91e0*/  HMMA.16816.F32.BF16 R76, R12.reuse, R32, R96 ;  /* 0x000000200c4c723c */ /* 0x044ff00000041860 */
        /* <DEDUP_REMOVED lines=28> */
[----:B------:R-:W-:Y:S01]  /*93b0*/  ISETP.GT.AND P0, PT, R127, R124, PT ;  /* 0x0000007c7f00720c */ /* 0x000fe20003f04270 */
[----:B------:R-:W-:-:S05]  /*93c0*/  DEPBAR.LE SB0, 0x0 ;  /* 0x000080000000791a */ /* 0x000fca0000000000 */
        /* <DEDUP_REMOVED lines=11> */
[----:B------:R-:W-:Y:S01]  /*9480*/  HMMA.16816.F32.BF16 R16, R16, R38, R60 ;  /* 0x000000261010723c */ /* 0x000fe2000004183c */
[----:B------:R-:W-:Y:S01]  /*9490*/  BSSY B0, `(.L_x_1190) ;  /* 0x0000035000007945 */ /* 0x000fe20003800000 */
[----:B------:R-:W-:-:S06]  /*94a0*/  IADD3 R233, R227, 0x800, RZ ;  /* 0x00000800e3e97810 */ /* 0x000fcc0007ffe0ff */
[----:B----4-:R-:W-:Y:S01]  /*94b0*/  HMMA.16816.F32.BF16 R60, R8, R26, R56 ;  /* 0x0000001a083c723c */ /* 0x010fe20000041838 */
[C---:B------:R-:W-:Y:S02]  /*94c0*/  IADD3 R232, R227.reuse, 0x1000, RZ ;  /* 0x00001000e3e87810 */ /* 0x040fe40007ffe0ff */
[----:B------:R-:W-:-:S05]  /*94d0*/  IADD3 R231, R227, 0x1800, RZ ;  /* 0x00001800e3e77810 */ /* 0x000fca0007ffe0ff */
[----:B------:R-:W-:Y:S01]  /*94e0*/  HMMA.16816.F32.BF16 R84, R8, R32, R84 ;  /* 0x000000200854723c */ /* 0x000fe20000041854 */
[C---:B------:R-:W-:Y:S02]  /*94f0*/  IADD3 R230, R227.reuse, 0x2000, RZ ;  /* 0x00002000e3e67810 */ /* 0x040fe40007ffe0ff */
[----:B------:R-:W-:-:S05]  /*9500*/  IADD3 R229, R227, 0x2800, RZ ;  /* 0x00002800e3e57810 */ /* 0x000fca0007ffe0ff */
        /* <DEDUP_REMOVED lines=11> */
[----:B------:R-:W-:Y:S01]  /*95c0*/  @!UPT UIADD3 URZ, URZ, URZ, URZ ;  /* 0x0000003f3f3ff290 */ /* 0x000fe2000fffe03f */
[----:B------:R-:W-:Y:S11]  /*95d0*/  @!P0 BRA `(.L_x_1191) ;  /* 0x0000020000008947 */ /* 0x000ff60003800000 */
[----:B------:R-:W2:Y:S04]  /*95e0*/  LDL.64 R128, [R1+0xb0] ;  /* 0x0000b00001807983 */ /* 0x000ea80000100a00 */
[----:B------:R-:W3:Y:S01]  /*95f0*/  LDL.64 R124, [R1+0xc0] ;  /* 0x0000c000017c7983 */ /* 0x000ee20000100a00 */
[----:B-----5:R-:W-:-:S02]  /*9600*/  IADD3 R0, R191, -0x2, RZ ;  /* 0xfffffffebf007810 */ /* 0x020fc40007ffe0ff */
[----:B------:R-:W-:Y:S02]  /*9610*/  ISETP.GE.AND P4, PT, R123, c[0x0][0x1d4], PT ;  /* 0x000075007b007a0c */ /* 0x000fe40003f86270 */
[----:B------:R-:W-:Y:S01]  /*9620*/  SHF.R.S32.HI R8, RZ, 0x1f, R0 ;  /* 0x0000001fff087819 */ /* 0x000fe20000011400 */
[----:B------:R-:W-:Y:S02]  /*9630*/  IMAD R7, R141, R0, RZ ;  /* 0x000000008d077224 */ /* 0x000fe400078e02ff */
[----:B--2---:R-:W-:Y:S02]  /*9640*/  IMAD.MOV.U32 R3, RZ, RZ, R129 ;  /* 0x000000ffff037224 */ /* 0x004fe400078e0081 */
[----:B---3--:R-:W-:-:S04]  /*9650*/  IMAD.MOV.U32 R2, RZ, RZ, R124 ;  /* 0x000000ffff027224 */ /* 0x008fc800078e007c */
[----:B------:R-:W-:-:S04]  /*9660*/  IMAD.WIDE.U32 R10, R0, R144, R2 ;  /* 0x00000090000a7225 */ /* 0x000fc800078e0002 */
[----:B------:R-:W-:Y:S01]  /*9670*/  IMAD.MOV.U32 R3, RZ, RZ, c[0x0][0x1e0] ;  /* 0x00007800ff037624 */ /* 0x000fe200078e00ff */
[----:B------:R-:W-:Y:S01]  /*9680*/  LEA R2, P0, R10, c[0x0][0x1c8], 0x1 ;  /* 0x000072000a027a11 */ /* 0x000fe200078008ff */
[----:B------:R-:W-:Y:S02]  /*9690*/  IMAD R0, R8, R144, R7 ;  /* 0x0000009008007224 */ /* 0x000fe400078e0207 */
[----:B------:R-:W-:Y:S01]  /*96a0*/  IMAD.MOV.U32 R7, RZ, RZ, c[0x0][0x1e4] ;  /* 0x00007900ff077624 */ /* 0x000fe200078e00ff */
[----:B------:R-:W-:Y:S01]  /*96b0*/  SHF.L.U32 R9, R3, 0x5, RZ ;  /* 0x0000000503097819 */ /* 0x000fe200000006ff */
[----:B------:R-:W-:-:S03]  /*96c0*/  IMAD.IADD R0, R11, 0x1, R0 ;  /* 0x000000010b007824 */ /* 0x000fc600078e0200 */
[----:B------:R-:W-:Y:S02]  /*96d0*/  SHF.L.U64.HI R7, R3, 0x5, R7 ;  /* 0x0000000503077819 */ /* 0x000fe40000010207 */
[-C--:B------:R-:W-:Y:S02]  /*96e0*/  IADD3 R8, P3, R2, R9.reuse, RZ ;  /* 0x0000000902087210 */ /* 0x080fe40007f7e0ff */
[----:B------:R-:W-:Y:S02]  /*96f0*/  LEA.HI.X R3, R10, c[0x0][0x1cc], R0, 0x1, P0 ;  /* 0x000073000a037a11 */ /* 0x000fe400000f0c00 */
[----:B------:R-:W-:Y:S02]  /*9700*/  IADD3 R12, P2, P1, R9, 0x80, R2 ;  /* 0x00000080090c7810 */ /* 0x000fe4000795e002 */
[----:B------:R-:W-:Y:S01]  /*9710*/  IADD3 R10, P0, R8, R9, RZ ;  /* 0x00000009080a7210 */ /* 0x000fe20007f1e0ff */
[C-C-:B------:R-:W-:Y:S01]  /*9720*/  IMAD.X R9, R7.reuse, 0x1, R3.reuse, P3 ;  /* 0x0000000107097824 */ /* 0x140fe200018e0603 */
[----:B------:R-:W-:Y:S01]  /*9730*/  IADD3.X R13, R7, RZ, R3, P2, P1 ;  /* 0x000000ff070d7210 */ /* 0x000fe200017e2403 */
[----:B------:R-:W-:Y:S01]  /*9740*/  @!PT LDS RZ, [RZ] ;  /* 0x00000000fffff984 */ /* 0x000fe20000000800 */
[----:B------:R-:W-:Y:S01]  /*9750*/  @!PT LDS RZ, [RZ] ;  /* 0x00000000fffff984 */ /* 0x000fe20000000800 */
[----:B------:R-:W-:Y:S01]  /*9760*/  @!PT LDS RZ, [RZ] ;  /* 0x00000000fffff984 */ /* 0x000fe20000000800 */
[----:B------:R1:W-:Y:S03]  /*9770*/  LDGSTS.E.BYPASS.LTC128B.128 [R234+0x5080], [R2.64], !P4 ;  /* 0x0508000002ea7fae */ /* 0x0003e6000e101d46 */
[----:B------:R-:W-:Y:S01]  /*9780*/  IADD3.X R11, R9, R7, RZ, P0, !PT ;  /* 0x00000007090b7210 */ /* 0x000fe200007fe4ff */
[----:B------:R1:W-:Y:S04]  /*9790*/  LDGSTS.E.BYPASS.LTC128B.128 [R234+0x6880], [R2.64+0x80], !P6 ;  /* 0x0688008002ea7fae */ /* 0x0003e8000f101d46 */
[----:B------:R1:W-:Y:S04]  /*97a0*/  LDGSTS.E.BYPASS.LTC128B.128 [R234+0x5880], [R8.64], !P4 ;  /* 0x0588000008ea7fae */ /* 0x0003e8000e101d46 */
[----:B------:R1:W-:Y:S04]  /*97b0*/  LDGSTS.E.BYPASS.LTC128B.128 [R234+0x7080], [R12.64], !P6 ;  /* 0x070800000cea7fae */ /* 0x0003e8000f101d46 */
[----:B------:R1:W-:Y:S04]  /*97c0*/  LDGSTS.E.BYPASS.LTC128B.128 [R234+0x6080], [R10.64], !P4 ;  /* 0x060800000aea7fae */ /* 0x0003e8000e101d46 */
[----:B------:R1:W-:Y:S02]  /*97d0*/  LDGSTS.E.BYPASS.LTC128B.128 [R234+0x7880], [R10.64+0x80], !P6 ;  /* 0x078800800aea7fae */ /* 0x0003e4000f101d46 */
.L_x_1191:
[----:B------:R-:W-:Y:S05]  /*97e0*/  BSYNC B0 ;  /* 0x0000000000007941 */ /* 0x000fea0003800000 */
.L_x_1190:
[----:B------:R-:W2:Y:S01]  /*97f0*/  LDL R214, [R1+0x4] ;  /* 0x0000040001d67983 */ /* 0x000ea20000100800 */
[----:B------:R-:W-:Y:S01]  /*9800*/  FMUL.FTZ R0, R49, c[0x0][0x320] ;  /* 0x0000c80031007a20 */ /* 0x000fe20000410000 */
[----:B------:R-:W-:Y:S01]  /*9810*/  LOP3.LUT R236, R236, 0xfffffdff, RZ, 0xc0, !PT ;  /* 0xfffffdffecec7812 */ /* 0x000fe200078ec0ff */
[----:B------:R-:W-:Y:S01]  /*9820*/  IMAD.MOV.U32 R7, RZ, RZ, c[0x0][0x2c4] ;  /* 0x0000b100ff077624 */ /* 0x000fe200078e00ff */
[----:B------:R-:W-:Y:S01]  /*9830*/  MOV R64, c[0x0][0x32c] ;  /* 0x0000cb0000407a02 */ /* 0x000fe20000000f00 */
[----:B------:R3:W4:Y:S01]  /*9840*/  MUFU.TANH R25, R0 ;  /* 0x0000000000197308 */ /* 0x0007220000002400 */
[----:B-1----:R-:W-:Y:S01]  /*9850*/  FMUL.FTZ R2, R40, c[0x0][0x320] ;  /* 0x0000c80028027a20 */ /* 0x002fe20000410000 */
[----:B------:R-:W-:Y:S01]  /*9860*/  ULDC UR4, c[0x0][0x324] ;  /* 0x0000c90000047ab9 */ /* 0x000fe20000000800 */
[----:B------:R-:W-:Y:S01]  /*9870*/  ISETP.NE.AND P0, PT, R7, 0x1, PT ;  /* 0x000000010700780c */ /* 0x000fe20003f05270 */
[----:B------:R-:W-:Y:S01]  /*9880*/  FMUL.FTZ R9, R41, c[0x0][0x320] ;  /* 0x0000c80029097a20 */ /* 0x000fe20000410000 */
[----:B------:R-:W-:Y:S01]  /*9890*/  ULOP3.LUT UR4, URZ, UR4, URZ, 0x33, !UPT ;  /* 0x000000043f047292 */ /* 0x000fe2000f8e333f */
[----:B------:R-:W-:Y:S01]  /*98a0*/  FMUL.FTZ R10, R36, c[0x0][0x320] ;  /* 0x0000c800240a7a20 */ /* 0x000fe20000410000 */
[----:B------:R-:W0:Y:S01]  /*98b0*/  LDGDEPBAR ;  /* 0x00000000000079af */ /* 0x000e220000000000 */
[----:B------:R-:W1:Y:S01]  /*98c0*/  MUFU.TANH R22, R2 ;  /* 0x0000000200167308 */ /* 0x000e620000002400 */
[----:B---3--:R-:W-:-:S07]  /*98d0*/  FMUL.FTZ R0, R44, c[0x0][0x320] ;  /* 0x0000c8002c007a20 */ /* 0x008fce0000410000 */
[----:B------:R-:W3:Y:S01]  /*98e0*/  MUFU.TANH R20, R9 ;  /* 0x0000000900147308 */ /* 0x000ee20000002400 */
[----:B------:R-:W-:-:S04]  /*98f0*/  @P0 LOP3.LUT R236, R236, 0x200, RZ, 0xfc, !PT ;  /* 0x00000200ecec0812 */ /* 0x000fc800078efcff */
[----:B------:R-:W-:-:S03]  /*9900*/  LOP3.LUT R236, R236, 0xfffffeff, RZ, 0xc0, !PT ;  /* 0xfffffeffecec7812 */ /* 0x000fc600078ec0ff */
[----:B------:R1:W1:Y:S08]  /*9910*/  MUFU.TANH R24, R0 ;  /* 0x0000000000187308 */ /* 0x0002700000002400 */
[----:B------:R-:W2:Y:S01]  /*9920*/  MUFU.TANH R19, R10 ;  /* 0x0000000a00137308 */ /* 0x000ea20000002400 */
[----:B-1----:R-:W-:-:S07]  /*9930*/  FMUL.FTZ R0, R45, c[0x0][0x320] ;  /* 0x0000c8002d007a20 */ /* 0x002fce0000410000 */
[----:B------:R1:W1:Y:S02]  /*9940*/  MUFU.TANH R23, R0 ;  /* 0x0000000000177308 */ /* 0x0002640000002400 */
[----:B-1---5:R-:W-:-:S04]  /*9950*/  SHF.R.S32.HI R0, RZ, 0x1f, R120 ;  /* 0x0000001fff007819 */ /* 0x022fc80000011478 */
[CC--:B------:R-:W-:Y:S02]  /*9960*/  LEA.HI R3, R0.reuse, R120.reuse, RZ, 0x2 ;  /* 0x0000007800037211 */ /* 0x0c0fe400078f10ff */
[----:B------:R-:W-:Y:S02]  /*9970*/  LEA.HI R0, R0, R120, RZ, 0x5 ;  /* 0x0000007800007211 */ /* 0x000fe400078f28ff */
[----:B------:R-:W-:Y:S02]  /*9980*/  LOP3.LUT R3, R3, 0xfffffffc, RZ, 0xc0, !PT ;  /* 0xfffffffc03037812 */ /* 0x000fe400078ec0ff */
[--C-:B------:R-:W-:Y:S02]  /*9990*/  SHF.R.S32.HI R7, RZ, 0x5, R0.reuse ;  /* 0x00000005ff077819 */ /* 0x100fe40000011400 */
[----:B------:R-:W-:Y:S01]  /*99a0*/  SHF.R.S32.HI R2, RZ, 0x1f, R0 ;  /* 0x0000001fff027819 */ /* 0x000fe20000011400 */
[----:B------:R-:W-:Y:S01]  /*99b0*/  IMAD.IADD R3, R120, 0x1, -R3 ;  /* 0x0000000178037824 */ /* 0x000fe200078e0a03 */
[----:B------:R-:W-:-:S02]  /*99c0*/  LOP3.LUT R0, R0, 0xffffffe0, RZ, 0xc0, !PT ;  /* 0xffffffe000007812 */ /* 0x000fc400078ec0ff */
[----:B------:R-:W-:Y:S02]  /*99d0*/  LEA.HI R8, R2, R7, RZ, 0x2 ;  /* 0x0000000702087211 */ /* 0x000fe400078f10ff */
[----:B------:R-:W-:Y:S01]  /*99e0*/  LEA.HI R2, R3, R3, RZ, 0x1 ;  /* 0x0000000303027211 */ /* 0x000fe200078f08ff */
[----:B------:R-:W-:Y:S01]  /*99f0*/  IMAD.IADD R0, R120, 0x1, -R0 ;  /* 0x0000000178007824 */ /* 0x000fe200078e0a00 */
[----:B------:R-:W-:Y:S02]  /*9a00*/  LOP3.LUT R8, R8, 0xffffffc, RZ, 0xc0, !PT ;  /* 0x0ffffffc08087812 */ /* 0x000fe400078ec0ff */
[C---:B------:R-:W-:Y:S02]  /*9a10*/  LOP3.LUT R9, R2.reuse, 0x1ffffffe, RZ, 0xc0, !PT ;  /* 0x1ffffffe02097812 */ /* 0x040fe400078ec0ff */
[----:B------:R-:W-:Y:S01]  /*9a20*/  SHF.R.S32.HI R12, RZ, 0x1f, R0 ;  /* 0x0000001fff0c7819 */ /* 0x000fe20000011400 */
[----:B------:R-:W-:Y:S01]  /*9a30*/  IMAD.IADD R11, R7, 0x1, -R8 ;  /* 0x00000001070b7824 */ /* 0x000fe200078e0a08 */
[----:B------:R-:W-:Y:S01]  /*9a40*/  SHF.L.U32 R2, R2, 0x5, RZ ;  /* 0x0000000502027819 */ /* 0x000fe200000006ff */
[----:B------:R-:W-:Y:S01]  /*9a50*/  IMAD.IADD R8, R3, 0x1, -R9 ;  /* 0x0000000103087824 */ /* 0x000fe200078e0a09 */
[----:B------:R-:W-:Y:S01]  /*9a60*/  LEA.HI R7, R12, R0, RZ, 0x2 ;  /* 0x000000000c077211 */ /* 0x000fe200078f10ff */
[----:B------:R-:W-:Y:S01]  /*9a70*/  FMUL.FTZ R3, R37, c[0x0][0x320] ;  /* 0x0000c80025037a20 */ /* 0x000fe20000410000 */
[----:B------:R-:W-:Y:S01]  /*9a80*/  LOP3.LUT R9, R2, 0xffffffc0, RZ, 0xc0, !PT ;  /* 0xffffffc002097812 */ /* 0x000fe200078ec0ff */
[----:B------:R-:W-:Y:S01]  /*9a90*/  IMAD.SHL.U32 R13, R11, 0x10, RZ ;  /* 0x000000100b0d7824 */ /* 0x000fe200078e00ff */
[----:B------:R-:W-:Y:S01]  /*9aa0*/  SHF.R.S32.HI R14, RZ, 0x2, R7 ;  /* 0x00000002ff0e7819 */ /* 0x000fe20000011407 */
[----:B------:R1:W1:Y:S01]  /*9ab0*/  MUFU.TANH R16, R3 ;  /* 0x0000000300107308 */ /* 0x0002620000002400 */
[----:B------:R-:W-:Y:S01]  /*9ac0*/  IMAD.SHL.U32 R8, R8, 0x8, RZ ;  /* 0x0000000808087824 */ /* 0x000fe200078e00ff */
[----:B------:R1:W-:Y:S04]  /*9ad0*/  STL [R1+0xd4], R9 ;  /* 0x0000d40901007387 */ /* 0x0003e80000100800 */
[----:B------:R1:W-:Y:S04]  /*9ae0*/  STL [R1+0xdc], R14 ;  /* 0x0000dc0e01007387 */ /* 0x0003e80000100800 */
[----:B------:R1:W-:Y:S04]  /*9af0*/  STL [R1+0xd8], R13 ;  /* 0x0000d80d01007387 */ /* 0x0003e80000100800 */
[----:B------:R1:W-:Y:S01]  /*9b00*/  STL [R1+0xd0], R8 ;  /* 0x0000d00801007387 */ /* 0x0003e20000100800 */
[----:B--2---:R-:W-:-:S05]  /*9b10*/  IMAD R2, R214, 0x80, R14 ;  /* 0x00000080d6027824 */ /* 0x004fca00078e020e */
[----:B-1----:R-:W-:Y:S01]  /*9b20*/  IADD3 R3, R9, R2, R13 ;  /* 0x0000000209037210 */ /* 0x002fe20007ffe00d */
[----:B------:R-:W-:-:S03]  /*9b30*/  FMUL.FTZ R2, R32, c[0x0][0x320] ;  /* 0x0000c80020027a20 */ /* 0x000fc60000410000 */
[----:B------:R-:W-:Y:S01]  /*9b40*/  IADD3 R9, R8, R3, RZ ;  /* 0x0000000308097210 */ /* 0x000fe20007ffe0ff */
[----:B------:R1:W2:Y:S04]  /*9b50*/  MUFU.TANH R14, R2 ;  /* 0x00000002000e7308 */ /* 0x0002a80000002400 */
[----:B------:R-:W-:-:S05]  /*9b60*/  @P0 IMAD.HI.U32 R3, R9, c[0x0][0x2c8], RZ ;  /* 0x0000b20009030a27 */ /* 0x000fca00078e00ff */
[----:B------:R-:W-:Y:S01]  /*9b70*/  @P0 SHF.R.U32.HI R9, RZ, c[0x0][0x2cc], R3 ;  /* 0x0000b300ff090a19 */ /* 0x000fe20000011603 */
[----:B------:R-:W-:Y:S01]  /*9b80*/  FMUL.FTZ R3, R56, c[0x0][0x320] ;  /* 0x0000c80038037a20 */ /* 0x000fe20000410000 */
[----:B------:R-:W-:-:S03]  /*9b90*/  ISETP.GE.AND P0, PT, R64, 0x1, PT ;  /* 0x000000014000780c */ /* 0x000fc60003f06270 */
[----:B------:R-:W2:Y:S01]  /*9ba0*/  MUFU.TANH R12, R3 ;  /* 0x00000003000c7308 */ /* 0x000ea20000002400 */
[----:B-1----:R-:W-:-:S07]  /*9bb0*/  FMUL.FTZ R2, R33, c[0x0][0x320] ;  /* 0x0000c80021027a20 */ /* 0x002fce0000410000 */
[----:B------:R1:W1:Y:S02]  /*9bc0*/  MUFU.TANH R13, R2 ;  /* 0x00000002000d7308 */ /* 0x0002640000002400 */
[----:B------:R-:W-:Y:S02]  /*9bd0*/  @P0 LOP3.LUT R236, R236, 0x100, RZ, 0xfc, !PT ;  /* 0x00000100ecec0812 */ /* 0x000fe400078efcff */
[----:B-1----:R-:W-:Y:S02]  /*9be0*/  LOP3.LUT R2, R7, 0x7ffffffc, RZ, 0xc0, !PT ;  /* 0x7ffffffc07027812 */ /* 0x002fe400078ec0ff */
[----:B------:R-:W1:Y:S03]  /*9bf0*/  SHFL.IDX PT, R7, R9, RZ, 0x1c1f ;  /* 0x001c1fff09077589 */ /* 0x000e6600000e0000 */
[----:B------:R-:W-:Y:S02]  /*9c00*/  IMAD.IADD R3, R0, 0x1, -R2 ;  /* 0x0000000100037824 */ /* 0x000fe400078e0a02 */
[----:B------:R-:W-:-:S02]  /*9c10*/  FMUL.FTZ R2, R57, c[0x0][0x320] ;  /* 0x0000c80039027a20 */ /* 0x000fc40000410000 */
[----:B------:R-:W-:Y:S02]  /*9c20*/  IMAD.IADD R0, R121, 0x1, R5 ;  /* 0x0000000179007824 */ /* 0x000fe400078e0205 */
[----:B------:R-:W-:Y:S01]  /*9c30*/  IMAD.SHL.U32 R8, R3, 0x2, RZ ;  /* 0x0000000203087824 */ /* 0x000fe200078e00ff */
[----:B------:R1:W1:Y:S01]  /*9c40*/  MUFU.TANH R11, R2 ;  /* 0x00000002000b7308 */ /* 0x0002620000002400 */
[----:B------:R-:W-:Y:S02]  /*9c50*/  FMUL.FTZ R3, R48, c[0x0][0x320] ;  /* 0x0000c80030037a20 */ /* 0x000fe40000410000 */
[--C-:B------:R-:W-:Y:S01]  /*9c60*/  IMAD.IADD R18, R0, 0x1, -R8.reuse ;  /* 0x0000000100127824 */ /* 0x100fe200078e0a08 */
[----:B------:R2:W-:Y:S01]  /*9c70*/  STL [R1+0x90], R8 ;  /* 0x0000900801007387 */ /* 0x0005e20000100800 */
[----:B------:R-:W-:-:S03]  /*9c80*/  IMAD.IADD R21, R121, 0x1, -R8 ;  /* 0x0000000179157824 */ /* 0x000fc600078e0a08 */
[----:B------:R2:W2:Y:S01]  /*9c90*/  MUFU.TANH R10, R3 ;  /* 0x00000003000a7308 */ /* 0x0004a20000002400 */
[----:B-1----:R-:W-:Y:S02]  /*9ca0*/  IADD3 R2, -R8, 0x1, R0 ;  /* 0x0000000108027810 */ /* 0x002fe40007ffe100 */
[----:B------:R-:W-:-:S03]  /*9cb0*/  IADD3 R0, R139, R140, RZ ;  /* 0x0000008c8b007210 */ /* 0x000fc60007ffe0ff */
[----:B------:R-:W-:-:S05]  /*9cc0*/  IMAD.IADD R2, R2, 0x1, -R122 ;  /* 0x0000000102027824 */ /* 0x000fca00078e0a7a */
[C---:B------:R-:W-:Y:S02]  /*9cd0*/  IADD3 R15, R2.reuse, c[0x0][0x328], RZ ;  /* 0x0000ca00020f7a10 */ /* 0x040fe40007ffe0ff */
[----:B------:R-:W-:-:S03]  /*9ce0*/  IADD3 R17, R2, UR4, RZ ;  /* 0x0000000402117c10 */ /* 0x000fc6000fffe0ff */
[--C-:B--2---:R-:W-:Y:S02]  /*9cf0*/  IMAD.IADD R3, R15, 0x1, R7.reuse ;  /* 0x000000010f037824 */ /* 0x104fe400078e0207 */
[----:B------:R-:W-:-:S03]  /*9d00*/  IMAD.IADD R2, R17, 0x1, R7 ;  /* 0x0000000111027824 */ /* 0x000fc600078e0207 */
[----:B------:R-:W-:Y:S01]  /*9d10*/  IMNMX R3, R18, R3, PT ;  /* 0x0000000312037217 */ /* 0x000fe20003800200 */
[----:B------:R-:W-:Y:S05]  /*9d20*/  @!P0 BRA `(.L_x_1192) ;  /* 0x0000012000008947 */ /* 0x000fea0003800000 */
[----:B---34-:R-:W-:Y:S01]  /*9d30*/  IADD3 R7, -R122, R5, R7 ;  /* 0x000000057a077210 */ /* 0x018fe20007ffe107 */
        /* <DEDUP_REMOVED lines=9> */
.L_x_1194:
[----:B------:R-:W-:-:S13]  /*9dd0*/  ISETP.NE.AND P0, PT, R64, 0x1, PT ;  /* 0x000000014000780c */ /* 0x000fda0003f05270 */
[----:B------:R-:W-:-:S05]  /*9de0*/  @P0 IMAD.HI.U32 R8, R7, c[0x0][0x330], RZ ;  /* 0x0000cc0007080a27 */ /* 0x000fca00078e00ff */
[----:B------:R-:W-:Y:S02]  /*9df0*/  @P0 SHF.R.U32.HI R7, RZ, c[0x0][0x334], R8 ;  /* 0x0000cd00ff070a19 */ /* 0x000fe40000011608 */
.L_x_1195:
[----:B------:R-:W-:Y:S05]  /*9e00*/  BSYNC B0 ;  /* 0x0000000000007941 */ /* 0x000fea0003800000 */
.L_x_1193:
[----:B------:R-:W-:-:S05]  /*9e10*/  IMAD R7, R7, c[0x0][0x32c], R21 ;  /* 0x0000cb0007077a24 */ /* 0x000fca00078e0215 */
[----:B------:R-:W-:Y:S02]  /*9e20*/  IADD3 R8, R7, c[0x0][0x32c], RZ ;  /* 0x0000cb0007087a10 */ /* 0x000fe40007ffe0ff */
[----:B------:R-:W-:Y:S02]  /*9e30*/  IMNMX R2, R2, R7, !PT ;  /* 0x0000000702027217 */ /* 0x000fe40007800200 */
[----:B------:R-:W-:Y:S02]  /*9e40*/  IMNMX R3, R3, R8, PT ;  /* 0x0000000803037217 */ /* 0x000fe40003800200 */
.L_x_1192:
[C---:B---34-:R-:W-:Y:S01]  /*9e50*/  ISETP.GE.AND P0, PT, R121.reuse, 0x2, PT ;  /* 0x000000027900780c */ /* 0x058fe20003f06270 */
[----:B------:R-:W1:Y:S01]  /*9e60*/  SHFL.IDX PT, R7, R9, 0x1, 0x1c1f ;  /* 0x003c1f0009077f89 */ /* 0x000e6200000e0000 */
[----:B------:R-:W-:Y:S02]  /*9e70*/  ISETP.GE.AND P1, PT, R121, 0x9, PT ;  /* 0x000000097900780c */ /* 0x000fe40003f26270 */
[----:B------:R-:W-:Y:S02]  /*9e80*/  P2R R31, PR, RZ, 0x1 ;  /* 0x00000001ff1f7803 */ /* 0x000fe40000000000 */
[----:B------:R-:W-:-:S02]  /*9e90*/  ISETP.GT.AND P0, PT, R2, 0x1, !P0 ;  /* 0x000000010200780c */ /* 0x000fc40004704270 */
[----:B------:R-:W-:Y:S02]  /*9ea0*/  P2R R30, PR, RZ, 0x2 ;  /* 0x00000002ff1e7803 */ /* 0x000fe40000000000 */
[----:B------:R-:W-:Y:S02]  /*9eb0*/  ISETP.LT.OR P0, PT, R3, 0x2, P0 ;  /* 0x000000020300780c */ /* 0x000fe40000701670 */
[----:B------:R-:W-:Y:S02]  /*9ec0*/  ISETP.GE.AND P6, PT, R121, 0x11, PT ;  /* 0x000000117900780c */ /* 0x000fe40003fc6270 */
[----:B------:R-:W-:Y:S02]  /*9ed0*/  FSEL R48, R11, -INF , !P0 ;  /* 0xff8000000b307808 */ /* 0x000fe40004000000 */
[----:B------:R-:W-:Y:S02]  /*9ee0*/  ISETP.GT.AND P0, PT, R2, 0x8, !P1 ;  /* 0x000000080200780c */ /* 0x000fe40004f04270 */
[----:B------:R-:W-:-:S02]  /*9ef0*/  ISETP.GE.AND P1, PT, R121, 0xa, PT ;  /* 0x0000000a7900780c */ /* 0x000fc40003f26270 */
[----:B------:R-:W-:Y:S02]  /*9f00*/  ISETP.LT.OR P0, PT, R3, 0x9, P0 ;  /* 0x000000090300780c */ /* 0x000fe40000701670 */
[C---:B------:R-:W-:Y:S02]  /*9f10*/  ISETP.GE.AND P5, PT, R121.reuse, 0x12, PT ;  /* 0x000000127900780c */ /* 0x040fe40003fa6270 */
[----:B------:R-:W-:Y:S02]  /*9f20*/  FSEL R49, R10, -INF , !P0 ;  /* 0xff8000000a317808 */ /* 0x000fe40004000000 */
[----:B------:R-:W-:Y:S02]  /*9f30*/  ISETP.GT.AND P0, PT, R2, 0x9, !P1 ;  /* 0x000000090200780c */ /* 0x000fe40004f04270 */
[----:B------:R-:W-:Y:S02]  /*9f40*/  ISETP.GE.AND P4, PT, R121, 0x19, PT ;  /* 0x000000197900780c */ /* 0x000fe40003f86270 */
[----:B------:R-:W-:-:S02]  /*9f50*/  ISETP.LT.OR P0, PT, R3, 0xa, P0 ;  /* 0x0000000a0300780c */ /* 0x000fc40000701670 */
[----:B------:R-:W-:Y:S02]  /*9f60*/  ISETP.GE.AND P3, PT, R121, 0x1a, PT ;  /* 0x0000001a7900780c */ /* 0x000fe40003f66270 */
[----:B------:R-:W-:Y:S02]  /*9f70*/  FSEL R52, R25, -INF , !P0 ;  /* 0xff80000019347808 */ /* 0x000fe40004000000 */
[----:B------:R-:W-:Y:S02]  /*9f80*/  ISETP.GT.AND P0, PT, R2, 0x10, !P6 ;  /* 0x000000100200780c */ /* 0x000fe40007704270 */
[----:B------:R-:W-:Y:S02]  /*9f90*/  ISETP.GE.AND P2, PT, R121, 0x21, PT ;  /* 0x000000217900780c */ /* 0x000fe40003f46270 */
[----:B------:R-:W-:Y:S02]  /*9fa0*/  ISETP.LT.OR P0, PT, R3, 0x11, P0 ;  /* 0x000000110300780c */ /* 0x000fe40000701670 */
[----:B------:R-:W-:-:S02]  /*9fb0*/  P2R R29, PR, RZ, 0x2 ;  /* 0x00000002ff1d7803 */ /* 0x000fc40000000000 */
[----:B------:R-:W-:Y:S02]  /*9fc0*/  FSEL R53, R24, -INF , !P0 ;  /* 0xff80000018357808 */ /* 0x000fe40004000000 */
[----:B------:R-:W-:Y:S02]  /*9fd0*/  ISETP.GT.AND P0, PT, R2, 0x11, !P5 ;  /* 0x000000110200780c */ /* 0x000fe40006f04270 */
[----:B------:R-:W-:Y:S02]  /*9fe0*/  ISETP.GE.AND P1, PT, R121, 0x22, PT ;  /* 0x000000227900780c */ /* 0x000fe40003f26270 */
[----:B------:R-:W-:Y:S02]  /*9ff0*/  ISETP.LT.OR P0, PT, R3, 0x12, P0 ;  /* 0x000000120300780c */ /* 0x000fe40000701670 */
[----:B------:R-:W-:Y:S02]  /*a000*/  P2R R28, PR, RZ, 0x2 ;  /* 0x00000002ff1c7803 */ /* 0x000fe40000000000 */
[----:B------:R-:W-:-:S02]  /*a010*/  FSEL R55, R23, -INF , !P0 ;  /* 0xff80000017377808 */ /* 0x000fc40004000000 */
        /* <DEDUP_REMOVED lines=21> */
[----:B------:R-:W-:-:S04]  /*a170*/  ISETP.GE.AND P0, PT, R121, 0x2a, PT ;  /* 0x0000002a7900780c */ /* 0x000fc80003f06270 */
[----:B------:R-:W-:Y:S02]  /*a180*/  P2R R26, PR, RZ, 0x1 ;  /* 0x00000001ff1a7803 */ /* 0x000fe40000000000 */
[----:B------:R-:W-:Y:S01]  /*a190*/  ISETP.GT.AND P0, PT, R2, 0x29, !P0 ;  /* 0x000000290200780c */ /* 0x000fe20004704270 */
[----:B------:R-:W-:-:S03]  /*a1a0*/  FMUL.FTZ R2, R42, c[0x0][0x320] ;  /* 0x0000c8002a027a20 */ /* 0x000fc60000410000 */
[----:B------:R-:W-:Y:S01]  /*a1b0*/  ISETP.LT.OR P0, PT, R3, 0x2a, P0 ;  /* 0x0000002a0300780c */ /* 0x000fe20000701670 */
[----:B------:R2:W3:Y:S01]  /*a1c0*/  MUFU.TANH R25, R2 ;  /* 0x0000000200197308 */ /* 0x0004e20000002400 */
[----:B-1----:R-:W-:Y:S02]  /*a1d0*/  IMAD.IADD R3, R15, 0x1, R7 ;  /* 0x000000010f037824 */ /* 0x002fe400078e0207 */
[----:B------:R-:W-:Y:S02]  /*a1e0*/  FSEL R172, R13, -INF , !P0 ;  /* 0xff8000000dac7808 */ /* 0x000fe40004000000 */
[----:B------:R-:W-:Y:S02]  /*a1f0*/  ISETP.GE.AND P0, PT, R64, 0x1, PT ;  /* 0x000000014000780c */ /* 0x000fe40003f06270 */
[----:B------:R-:W-:Y:S01]  /*a200*/  IMNMX R3, R18, R3, PT ;  /* 0x0000000312037217 */ /* 0x000fe20003800200 */
[----:B--2---:R-:W-:-:S04]  /*a210*/  FMUL.FTZ R2, R46, c[0x0][0x320] ;  /* 0x0000c8002e027a20 */ /* 0x004fc80000410000 */
[----:B------:R1:W2:Y:S02]  /*a220*/  MUFU.TANH R24, R2 ;  /* 0x0000000200187308 */ /* 0x0002a40000002400 */
[----:B-1----:R-:W-:-:S06]  /*a230*/  FMUL.FTZ R2, R34, c[0x0][0x320] ;  /* 0x0000c80022027a20 */ /* 0x002fcc0000410000 */
[----:B------:R1:W4:Y:S02]  /*a240*/  MUFU.TANH R23, R2 ;  /* 0x0000000200177308 */ /* 0x0003240000002400 */
        /* <DEDUP_REMOVED lines=30> */
.L_x_1198:
[----:B------:R-:W-:-:S13]  /*a430*/  ISETP.NE.AND P0, PT, R64, 0x1, PT ;  /* 0x000000014000780c */ /* 0x000fda0003f05270 */
[----:B------:R-:W-:-:S05]  /*a440*/  @P0 IMAD.HI.U32 R8, R7, c[0x0][0x330], RZ ;  /* 0x0000cc0007080a27 */ /* 0x000fca00078e00ff */
[----:B------:R-:W-:Y:S02]  /*a450*/  @P0 SHF.R.U32.HI R7, RZ, c[0x0][0x334], R8 ;  /* 0x0000cd00ff070a19 */ /* 0x000fe40000011608 */
.L_x_1199:
[----:B------:R-:W-:Y:S05]  /*a460*/  BSYNC B0 ;  /* 0x0000000000007941 */ /* 0x000fea0003800000 */
.L_x_1197:
[----:B------:R-:W-:-:S05]  /*a470*/  IMAD R7, R7, c[0x0][0x32c], R21 ;  /* 0x0000cb0007077a24 */ /* 0x000fca00078e0215 */
[----:B------:R-:W-:Y:S02]  /*a480*/  IADD3 R8, R7, c[0x0][0x32c], RZ ;  /* 0x0000cb0007087a10 */ /* 0x000fe40007ffe0ff */
[----:B------:R-:W-:Y:S02]  /*a490*/  IMNMX R2, R2, R7, !PT ;  /* 0x0000000702027217 */ /* 0x000fe40007800200 */
[----:B------:R-:W-:Y:S02]  /*a4a0*/  IMNMX R3, R3, R8, PT ;  /* 0x0000000803037217 */ /* 0x000fe40003800200 */
.L_x_1196:
        /* <DEDUP_REMOVED lines=36> */
[----:B------:R-:W-:-:S04]  /*a6f0*/  ISETP.GT.AND P0, PT, R2, RZ, !P1 ;  /* 0x000000ff0200720c */ /* 0x000fc80004f04270 */
[----:B------:R-:W-:-:S04]  /*a700*/  ISETP.LT.OR P0, PT, R3, 0x1, P0 ;  /* 0x000000010300780c */ /* 0x000fc80000701670 */
[----:B------:R-:W-:Y:S02]  /*a710*/  FSEL R32, R16, -INF , !P0 ;  /* 0xff80000010207808 */ /* 0x000fe40004000000 */
[----:B------:R-:W-:-:S04]  /*a720*/  ISETP.NE.AND P0, PT, R26, RZ, PT ;  /* 0x000000ff1a00720c */ /* 0x000fc80003f05270 */
        /* <DEDUP_REMOVED lines=42> */
.L_x_1202:
[----:B------:R-:W-:-:S13]  /*a9d0*/  ISETP.NE.AND P0, PT, R64, 0x1, PT ;  /* 0x000000014000780c */ /* 0x000fda0003f05270 */
[----:B------:R-:W-:-:S05]  /*a9e0*/  @P0 IMAD.HI.U32 R8, R7, c[0x0][0x330], RZ ;  /* 0x0000cc0007080a27 */ /* 0x000fca00078e00ff */
[----:B------:R-:W-:Y:S02]  /*a9f0*/  @P0 SHF.R.U32.HI R7, RZ, c[0x0][0x334], R8 ;  /* 0x0000cd00ff070a19 */ /* 0x000fe40000011608 */
.L_x_1203:
[----:B------:R-:W-:Y:S05]  /*aa00*/  BSYNC B0 ;  /* 0x0000000000007941 */ /* 0x000fea0003800000 */
.L_x_1201:
[----:B------:R-:W-:-:S05]  /*aa10*/  IMAD R7, R7, c[0x0][0x32c], R21 ;  /* 0x0000cb0007077a24 */ /* 0x000fca00078e0215 */
[----:B------:R-:W-:Y:S02]  /*aa20*/  IADD3 R8, R7, c[0x0][0x32c], RZ ;  /* 0x0000cb0007087a10 */ /* 0x000fe40007ffe0ff */
[----:B------:R-:W-:Y:S02]  /*aa30*/  IMNMX R2, R2, R7, !PT ;  /* 0x0000000702027217 */ /* 0x000fe40007800200 */
[----:B------:R-:W-:Y:S02]  /*aa40*/  IMNMX R3, R3, R8, PT ;  /* 0x0000000803037217 */ /* 0x000fe40003800200 */
.L_x_1200:
        /* <DEDUP_REMOVED lines=82> */
.L_x_1206:
[----:B------:R-:W-:-:S13]  /*af70*/  ISETP.NE.AND P0, PT, R64, 0x1, PT ;  /* 0x000000014000780c */ /* 0x000fda0003f05270 */
[----:B------:R-:W-:-:S05]  /*af80*/  @P0 IMAD.HI.U32 R8, R7, c[0x0][0x330], RZ ;  /* 0x0000cc0007080a27 */ /* 0x000fca00078e00ff */
[----:B------:R-:W-:Y:S02]  /*af90*/  @P0 SHF.R.U32.HI R7, RZ, c[0x0][0x334], R8 ;  /* 0x0000cd00ff070a19 */ /* 0x000fe40000011608 */
.L_x_1207:
[----:B------:R-:W-:Y:S05]  /*afa0*/  BSYNC B0 ;  /* 0x0000000000007941 */ /* 0x000fea0003800000 */
.L_x_1205:
[----:B------:R-:W-:-:S05]  /*afb0*/  IMAD R7, R7, c[0x0][0x32c], R21 ;  /* 0x0000cb0007077a24 */ /* 0x000fca00078e0215 */
[----:B------:R-:W-:Y:S02]  /*afc0*/  IADD3 R8, R7, c[0x0][0x32c], RZ ;  /* 0x0000cb0007087a10 */ /* 0x000fe40007ffe0ff */
[----:B------:R-:W-:Y:S02]  /*afd0*/  IMNMX R2, R2, R7, !PT ;  /* 0x0000000702027217 */ /* 0x000fe40007800200 */
[----:B------:R-:W-:Y:S02]  /*afe0*/  IMNMX R3, R3, R8, PT ;  /* 0x0000000803037217 */ /* 0x000fe40003800200 */
.L_x_1204:
[----:B--234-:R-:W-:Y:S01]  /*aff0*/  FMNMX.FTZ R140, R40, R48, !PT ;  /* 0x00000030288c7209 */ /* 0x01cfe20007810000 */
[----:B------:R-:W-:Y:S01]  /*b000*/  STL [R1+0xec], R5 ;  /* 0x0000ec0501007387 */ /* 0x000fe20000100800 */
[----:B------:R-:W-:Y:S01]  /*b010*/  ISETP.NE.AND P0, PT, R31, RZ, PT ;  /* 0x000000ff1f00720c */ /* 0x000fe20003f05270 */
[----:B------:R-:W-:Y:S01]  /*b020*/  IMAD.SHL.U32 R217, R0, 0x2, RZ ;  /* 0x0000000200d97824 */ /* 0x000fe200078e00ff */
[----:B------:R-:W-:Y:S01]  /*b030*/  FMNMX.FTZ R140, R49, R140, !PT ;  /* 0x0000008c318c7209 */ /* 0x000fe20007810000 */
[----:B------:R-:W-:Y:S01]  /*b040*/  STL [R1+0xf8], R222 ;  /* 0x0000f8de01007387 */ /* 0x000fe20000100800 */
[----:B------:R-:W-:Y:S01]  /*b050*/  ISETP.GT.AND P0, PT, R2, 0x1, !P0 ;  /* 0x000000010200780c */ /* 0x000fe20004704270 */
[----:B------:R-:W-:Y:S01]  /*b060*/  IMAD R218, R6, 0x2, R217 ;  /* 0x0000000206da7824 */ /* 0x000fe200078e02d9 */
[----:B------:R-:W-:Y:S01]  /*b070*/  FMNMX.FTZ R140, R52, R140, !PT ;  /* 0x0000008c348c7209 */ /* 0x000fe20007810000 */
[----:B------:R-:W-:Y:S01]  /*b080*/  STL [R1+0xf4], R221 ;  /* 0x0000f4dd01007387 */ /* 0x000fe20000100800 */
[----:B------:R-:W-:Y:S01]  /*b090*/  ISETP.LT.OR P0, PT, R3, 0x2, P0 ;  /* 0x000000020300780c */ /* 0x000fe20000701670 */
[----:B------:R-:W-:Y:S01]  /*b0a0*/  IMAD R219, R4, 0x2, R218 ;  /* 0x0000000204db7824 */ /* 0x000fe200078e02da */
[----:B------:R-:W-:Y:S01]  /*b0b0*/  FMNMX.FTZ R140, R53, R140, !PT ;  /* 0x0000008c358c7209 */ /* 0x000fe20007810000 */
[----:B------:R-:W-:Y:S01]  /*b0c0*/  STL [R1+0xf0], R216 ;  /* 0x0000f0d801007387 */ /* 0x000fe20000100800 */
[----:B------:R-:W-:-:S02]  /*b0d0*/  FSEL R13, R13, -INF , !P0 ;  /* 0xff8000000d0d7808 */ /* 0x000fc40004000000 */
[----:B------:R-:W-:Y:S01]  /*b0e0*/  FMNMX.FTZ R140, R55, R140, !PT ;  /* 0x0000008c378c7209 */ /* 0x000fe20007810000 */
[----:B------:R-:W-:Y:S01]  /*b0f0*/  LDSM.16.MT88.4 R80, [R219+0x2080] ;  /* 0x00208000db50783b */ /* 0x000fe20000004200 */
[----:B------:R-:W-:Y:S02]  /*b100*/  ISETP.NE.AND P0, PT, R30, RZ, PT ;  /* 0x000000ff1e00720c */ /* 0x000fe40003f05270 */
[----:B------:R-:W-:Y:S01]  /*b110*/  FMNMX.FTZ R140, R54, R140, !PT ;  /* 0x0000008c368c7209 */ /* 0x000fe20007810000 */
[----:B------:R-:W-:Y:S01]  /*b120*/  LDSM.16.MT88.4 R84, [R217+0x2880] ;  /* 0x00288000d954783b */ /* 0x000fe20000004200 */
[----:B------:R-:W-:Y:S02]  /*b130*/  ISETP.GT.AND P0, PT, R2, 0x8, !P0 ;  /* 0x000000080200780c */ /* 0x000fe40004704270 */
[----:B------:R-:W-:Y:S01]  /*b140*/  FMNMX.FTZ R140, R56, R140, !PT ;  /* 0x0000008c388c7209 */ /* 0x000fe20007810000 */
[----:B------:R-:W-:Y:S01]  /*b150*/  LDSM.16.MT88.4 R72, [R217+0x3880] ;  /* 0x00388000d948783b */ /* 0x000fe20000004200 */
[----:B------:R-:W-:-:S02]  /*b160*/  ISETP.LT.OR P0, PT, R3, 0x9, P0 ;  /* 0x000000090300780c */ /* 0x000fc40000701670 */
[----:B------:R-:W-:Y:S01]  /*b170*/  FMNMX.FTZ R140, R175, R140, !PT ;  /* 0x0000008caf8c7209 */ /* 0x000fe20007810000 */
[----:B------:R-:W-:Y:S01]  /*b180*/  LDSM.16.MT88.4 R60, [R218+0x2080] ;  /* 0x00208000da3c783b */ /* 0x000fe20000004200 */
[----:B------:R-:W-:Y:S02]  /*b190*/  FSEL R15, R12, -INF , !P0 ;  /* 0xff8000000c0f7808 */ /* 0x000fe40004000000 */
[----:B------:R-:W-:Y:S02]  /*b1a0*/  FMNMX.FTZ R140, R174, R140, !PT ;  /* 0x0000008cae8c7209 */ /* 0x000fe40007810000 */
[----:B------:R-:W-:Y:S02]  /*b1b0*/  ISETP.NE.AND P0, PT, R29, RZ, PT ;  /* 0x000000ff1d00720c */ /* 0x000fe40003f05270 */
[----:B------:R-:W-:Y:S02]  /*b1c0*/  FMNMX.FTZ R140, R173, R140, !PT ;  /* 0x0000008cad8c7209 */ /* 0x000fe40007810000 */
[----:B------:R-:W-:-:S02]  /*b1d0*/  ISETP.GT.AND P0, PT, R2, 0x9, !P0 ;  /* 0x000000090200780c */ /* 0x000fc40004704270 */
[----:B------:R-:W-:Y:S02]  /*b1e0*/  FMNMX.FTZ R140, R172, R140, !PT ;  /* 0x0000008cac8c7209 */ /* 0x000fe40007810000 */
[----:B------:R-:W-:Y:S02]  /*b1f0*/  ISETP.LT.OR P0, PT, R3, 0xa, P0 ;  /* 0x0000000a0300780c */ /* 0x000fe40000701670 */
[----:B------:R-:W-:Y:S01]  /*b200*/  FMNMX.FTZ R142, R32, R35, !PT ;  /* 0x00000023208e7209 */ /* 0x000fe20007810000 */
[----:B------:R-:W1:Y:S01]  /*b210*/  SHFL.BFLY PT, R7, R140, 0x2, 0x1f ;  /* 0x0c401f008c077f89 */ /* 0x000e6200000e0000 */
[----:B------:R-:W-:Y:S02]  /*b220*/  FSEL R12, R11, -INF , !P0 ;  /* 0xff8000000b0c7808 */ /* 0x000fe40004000000 */
[----:B------:R-:W-:Y:S02]  /*b230*/  ISETP.GT.AND P0, PT, R2, 0x10, !P6 ;  /* 0x000000100200780c */ /* 0x000fe40007704270 */
[----:B------:R-:W-:-:S02]  /*b240*/  FMNMX.FTZ R142, R37, R142, !PT ;  /* 0x0000008e258e7209 */ /* 0x000fc40007810000 */
[----:B------:R-:W-:Y:S02]  /*b250*/  ISETP.LT.OR P0, PT, R3, 0x11, P0 ;  /* 0x000000110300780c */ /* 0x000fe40000701670 */
[----:B------:R-:W-:Y:S02]  /*b260*/  FMNMX.FTZ R142, R38, R142, !PT ;  /* 0x0000008e268e7209 */ /* 0x000fe40007810000 */
[----:B------:R-:W-:Y:S02]  /*b270*/  FSEL R17, R20, -INF , !P0 ;  /* 0xff80000014117808 */ /* 0x000fe40004000000 */
[----:B------:R-:W-:Y:S02]  /*b280*/  FMNMX.FTZ R142, R39, R142, !PT ;  /* 0x0000008e278e7209 */ /* 0x000fe40007810000 */
[----:B------:R-:W-:Y:S02]  /*b290*/  ISETP.GT.AND P0, PT, R2, 0x11, !P5 ;  /* 0x000000110200780c */ /* 0x000fe40006f04270 */
[----:B------:R-:W-:-:S02]  /*b2a0*/  FMNMX.FTZ R142, R42, R142, !PT ;  /* 0x0000008e2a8e7209 */ /* 0x000fc40007810000 */
[----:B------:R-:W-:Y:S02]  /*b2b0*/  ISETP.LT.OR P0, PT, R3, 0x12, P0 ;  /* 0x000000120300780c */ /* 0x000fe40000701670 */
[----:B------:R-:W-:Y:S02]  /*b2c0*/  FMNMX.FTZ R142, R43, R142, !PT ;  /* 0x0000008e2b8e7209 */ /* 0x000fe40007810000 */
[----:B------:R-:W-:Y:S02]  /*b2d0*/  FSEL R25, R14, -INF , !P0 ;  /* 0xff8000000e197808 */ /* 0x000fe40004000000 */
[----:B-1----:R-:W-:Y:S02]  /*b2e0*/  FMNMX.FTZ R140, R140, R7, !PT ;  /* 0x000000078c8c7209 */ /* 0x002fe40007810000 */
[----:B------:R-:W-:Y:S02]  /*b2f0*/  ISETP.GT.AND P0, PT, R2, 0x18, !P4 ;  /* 0x000000180200780c */ /* 0x000fe40006704270 */
[----:B------:R-:W-:Y:S01]  /*b300*/  FMNMX.FTZ R142, R44, R142, !PT ;  /* 0x0000008e2c8e7209 */ /* 0x000fe20007810000 */
[----:B------:R-:W1:Y:S01]  /*b310*/  SHFL.BFLY PT, R7, R140, 0x1, 0x1f ;  /* 0x0c201f008c077f89 */ /* 0x000e6200000e0000 */
[----:B------:R-:W-:-:S02]  /*b320*/  ISETP.LT.OR P0, PT, R3, 0x19, P0 ;  /* 0x000000190300780c */ /* 0x000fc40000701670 */
[----:B------:R-:W-:Y:S02]  /*b330*/  FMNMX.FTZ R142, R159, R142, !PT ;  /* 0x0000008e9f8e7209 */ /* 0x000fe40007810000 */
[----:B------:R-:W-:Y:S02]  /*b340*/  ISETP.NE.AND P6, PT, R26, RZ, PT ;  /* 0x000000ff1a00720c */ /* 0x000fe40003fc5270 */
[----:B------:R-:W-:Y:S02]  /*b350*/  FSEL R26, R9, -INF , !P0 ;  /* 0xff800000091a7808 */ /* 0x000fe40004000000 */
[----:B------:R-:W-:Y:S02]  /*b360*/  ISETP.GT.AND P0, PT, R2, 0x19, !P3 ;  /* 0x000000190200780c */ /* 0x000fe40005f04270 */
[----:B------:R-:W-:Y:S02]  /*b370*/  FMNMX.FTZ R142, R158, R142, !PT ;  /* 0x0000008e9e8e7209 */ /* 0x000fe40007810000 */
[----:B------:R-:W-:-:S02]  /*b380*/  ISETP.LT.OR P0, PT, R3, 0x1a, P0 ;  /* 0x0000001a0300780c */ /* 0x000fc40000701670 */
[----:B------:R-:W-:Y:S02]  /*b390*/  FMNMX.FTZ R142, R157, R142, !PT ;  /* 0x0000008e9d8e7209 */ /* 0x000fe40007810000 */
[----:B------:R-:W-:Y:S02]  /*b3a0*/  ISETP.NE.AND P5, PT, R27, RZ, PT ;  /* 0x000000ff1b00720c */ /* 0x000fe40003fa5270 */
[----:B------:R-:W-:Y:S02]  /*b3b0*/  FSEL R27, R16, -INF , !P0 ;  /* 0xff800000101b7808 */ /* 0x000fe40004000000 */
[----:B------:R-:W-:Y:S02]  /*b3c0*/  ISETP.GT.AND P0, PT, R2, 0x20, !P2 ;  /* 0x000000200200780c */ /* 0x000fe40005704270 */
[----:B------:R-:W-:Y:S02]  /*b3d0*/  FMNMX.FTZ R142, R156, R142, !PT ;  /* 0x0000008e9c8e7209 */ /* 0x000fe40007810000 */
[----:B------:R-:W-:-:S02]  /*b3e0*/  ISETP.LT.OR P0, PT, R3, 0x21, P0 ;  /* 0x000000210300780c */ /* 0x000fc40000701670 */
[----:B-1----:R-:W-:Y:S02]  /*b3f0*/  FMNMX.FTZ R140, R140, R7, !PT ;  /* 0x000000078c8c7209 */ /* 0x002fe40007810000 */
[----:B------:R-:W1:Y:S01]  /*b400*/  SHFL.BFLY PT, R7, R142, 0x2, 0x1f ;  /* 0x0c401f008e077f89 */ /* 0x000e6200000e0000 */
[----:B------:R-:W-:Y:S02]  /*b410*/  FSEL R143, R19, -INF , !P0 ;  /* 0xff800000138f7808 */ /* 0x000fe40004000000 */
[----:B------:R-:W-:Y:S01]  /*b420*/  ISETP.GT.AND P0, PT, R2, RZ, !P1 ;  /* 0x000000ff0200720c */ /* 0x000fe20004f04270 */
[----:B------:R-:W-:Y:S01]  /*b430*/  FMUL.FTZ R24, R140, c[0x0][0x2d0] ;  /* 0x0000b4008c187a20 */ /* 0x000fe20000410000 */
[----:B------:R-:W-:Y:S02]  /*b440*/  FMNMX.FTZ R141, R22, R23, !PT ;  /* 0x00000017168d7209 */ /* 0x000fe40007810000 */
[----:B------:R-:W-:Y:S02]  /*b450*/  ISETP.LT.OR P0, PT, R3, 0x1, P0 ;  /* 0x000000010300780c */ /* 0x000fe40000701670 */
[----:B------:R-:W-:-:S02]  /*b460*/  FMNMX.FTZ R141, R33, R141, !PT ;  /* 0x0000008d218d7209 */ /* 0x000fc40007810000 */
[----:B------:R-:W-:Y:S02]  /*b470*/  FSEL R11, R10, -INF , !P0 ;  /* 0xff8000000a0b7808 */ /* 0x000fe40004000000 */
[----:B------:R-:W-:Y:S02]  /*b480*/  FSETP.NEU.FTZ.AND P0, PT, R140, -INF , PT ;  /* 0xff8000008c00780b */ /* 0x000fe40003f1d000 */
[----:B------:R-:W-:Y:S02]  /*b490*/  FMNMX.FTZ R141, R34, R141, !PT ;  /* 0x0000008d228d7209 */ /* 0x000fe40007810000 */
[----:B------:R-:W-:Y:S02]  /*b4a0*/  FSEL R24, R24, RZ, P0 ;  /* 0x000000ff18187208 */ /* 0x000fe40000000000 */
[----:B------:R-:W-:Y:S02]  /*b4b0*/  FMNMX.FTZ R141, R36, R141, !PT ;  /* 0x0000008d248d7209 */ /* 0x000fe40007810000 */
[----:B------:R-:W-:Y:S01]  /*b4c0*/  ISETP.NE.AND P4, PT, R28, RZ, PT ;  /* 0x000000ff1c00720c */ /* 0x000fe20003f85270 */
[--C-:B------:R-:W-:Y:S01]  /*b4d0*/  FFMA.FTZ R8, R40, c[0x0][0x2d0], -R24.reuse ;  /* 0x0000b40028087a23 */ /* 0x100fe20000010818 */
[----:B------:R-:W-:Y:S01]  /*b4e0*/  FMNMX.FTZ R141, R41, R141, !PT ;  /* 0x0000008d298d7209 */ /* 0x000fe20007810000 */
[----:B------:R-:W-:Y:S01]  /*b4f0*/  FFMA.FTZ R9, R56, c[0x0][0x2d0], -R24 ;  /* 0x0000b40038097a23 */ /* 0x000fe20000010818 */
[----:B-1----:R-:W-:Y:S01]  /*b500*/  FMNMX.FTZ R142, R142, R7, !PT ;  /* 0x000000078e8e7209 */ /* 0x002fe20007810000 */
[----:B------:R1:W-:Y:S01]  /*b510*/  MUFU.EX2 R241, R8 ;  /* 0x0000000800f17308 */ /* 0x0003e20000000800 */
[----:B------:R-:W-:Y:S01]  /*b520*/  FMNMX.FTZ R141, R45, R141, !PT ;  /* 0x0000008d2d8d7209 */ /* 0x000fe20007810000 */
[----:B------:R-:W-:Y:S01]  /*b530*/  LDSM.16.MT88.4 R28, [R219+0x3880] ;  /* 0x00388000db1c783b */ /* 0x000fe20000004200 */
[----:B------:R-:W-:-:S02]  /*b540*/  ISETP.GT.AND P1, PT, R2, 0x21, !P4 ;  /* 0x000000210200780c */ /* 0x000fc40006724270 */
[----:B------:R-:W-:Y:S01]  /*b550*/  FMNMX.FTZ R141, R57, R141, !PT ;  /* 0x0000008d398d7209 */ /* 0x000fe20007810000 */
[----:B------:R-:W2:Y:S01]  /*b560*/  SHFL.BFLY PT, R7, R142, 0x1, 0x1f ;  /* 0x0c201f008e077f89 */ /* 0x000ea200000e0000 */
[----:B------:R-:W-:Y:S01]  /*b570*/  ISETP.GT.AND P3, PT, R2, 0x29, !P6 ;  /* 0x000000290200780c */ /* 0x000fe20007764270 */
[----:B------:R-:W-:Y:S01]  /*b580*/  MUFU.EX2 R120, R9 ;  /* 0x0000000900787308 */ /* 0x000fe20000000800 */
[----:B------:R-:W-:Y:S02]  /*b590*/  FMNMX.FTZ R141, R154, R141, !PT ;  /* 0x0000008d9a8d7209 */ /* 0x000fe40007810000 */
[----:B------:R-:W-:Y:S02]  /*b5a0*/  ISETP.LT.OR P2, PT, R3, 0x22, P1 ;  /* 0x000000220300780c */ /* 0x000fe40000f41670 */
[----:B------:R-:W-:Y:S02]  /*b5b0*/  FMNMX.FTZ R141, R153, R141, !PT ;  /* 0x0000008d998d7209 */ /* 0x000fe40007810000 */
[----:B------:R-:W-:Y:S01]  /*b5c0*/  FSEL R137, R46, -INF , !P2 ;  /* 0xff8000002e897808 */ /* 0x000fe20005000000 */
[----:B-1----:R-:W-:Y:S01]  /*b5d0*/  FFMA.FTZ R8, R48, c[0x0][0x2d0], -R24 ;  /* 0x0000b40030087a23 */ /* 0x002fe20000010818 */
[----:B------:R-:W-:-:S02]  /*b5e0*/  FMNMX.FTZ R141, R152, R141, !PT ;  /* 0x0000008d988d7209 */ /* 0x000fc40007810000 */
[----:B------:R-:W-:Y:S01]  /*b5f0*/  LEA R220, R4, R217, 0x1 ;  /* 0x000000d904dc7211 */ /* 0x000fe200078e08ff */
[----:B------:R-:W1:Y:S01]  /*b600*/  MUFU.EX2 R5, R8 ;  /* 0x0000000800057308 */ /* 0x000e620000000800 */
[----:B------:R-:W-:-:S03]  /*b610*/  FMNMX.FTZ R141, R155, R141, !PT ;  /* 0x0000008d9b8d7209 */ /* 0x000fc60007810000 */
[----:B------:R-:W-:Y:S04]  /*b620*/  LDSM.16.MT88.4 R68, [R220+0x2080] ;  /* 0x00208000dc44783b */ /* 0x000fe80000004200 */
[----:B------:R-:W3:Y:S01]  /*b630*/  SHFL.BFLY PT, R10, R141, 0x2, 0x1f ;  /* 0x0c401f008d0a7f89 */ /* 0x000ee200000e0000 */
[----:B--2---:R-:W-:-:S03]  /*b640*/  FMNMX.FTZ R142, R142, R7, !PT ;  /* 0x000000078e8e7209 */ /* 0x004fc60007810000 */
[----:B------:R-:W-:Y:S01]  /*b650*/  LDSM.16.MT88.4 R76, [R220+0x4080] ;  /* 0x00408000dc4c783b */ /* 0x000fe20000004200 */
[C---:B------:R-:W-:Y:S01]  /*b660*/  FSETP.NEU.FTZ.AND P0, PT, R142.reuse, -INF , PT ;  /* 0xff8000008e00780b */ /* 0x040fe20003f1d000 */
[----:B------:R-:W-:Y:S01]  /*b670*/  FMUL.FTZ R7, R142, c[0x0][0x2d0] ;  /* 0x0000b4008e077a20 */ /* 0x000fe20000410000 */
[----:B-1----:R-:W-:Y:S01]  /*b680*/  F2FP.BF16.PACK_AB R20, R5, R241 ;  /* 0x000000f10514723e */ /* 0x002fe200000010ff */
[----:B------:R-:W-:-:S03]  /*b690*/  FFMA.FTZ R8, R49, c[0x0][0x2d0], -R24 ;  /* 0x0000b40031087a23 */ /* 0x000fc60000010818 */
[----:B------:R-:W-:Y:S01]  /*b6a0*/  FSEL R7, R7, RZ, P0 ;  /* 0x000000ff07077208 */ /* 0x000fe20000000000 */
[----:B------:R1:W-:Y:S01]  /*b6b0*/  MUFU.EX2 R235, R8 ;  /* 0x0000000800eb7308 */ /* 0x0003e20000000800 */
[----:B------:R-:W-:-:S03]  /*b6c0*/  ISETP.GT.AND P0, PT, R2, 0x28, !P5 ;  /* 0x000000280200780c */ /* 0x000fc60006f04270 */
[----:B------:R-:W-:Y:S01]  /*b6d0*/  FFMA.FTZ R2, R35, c[0x0][0x2d0], -R7 ;  /* 0x0000b40023027a23 */ /* 0x000fe20000010807 */
[C---:B------:R-:W-:Y:S02]  /*b6e0*/  ISETP.LT.OR P1, PT, R3.reuse, 0x29, P0 ;  /* 0x000000290300780c */ /* 0x040fe40000721670 */
[----:B------:R-:W-:Y:S01]  /*b6f0*/  ISETP.LT.OR P0, PT, R3, 0x2a, P3 ;  /* 0x0000002a0300780c */ /* 0x000fe20001f01670 */
[----:B------:R-:W-:Y:S01]  /*b700*/  MUFU.EX2 R245, R2 ;  /* 0x0000000200f57308 */ /* 0x000fe20000000800 */
[----:B------:R-:W-:Y:S02]  /*b710*/  FSEL R139, R50, -INF , !P1 ;  /* 0xff800000328b7808 */ /* 0x000fe40004800000 */
[----:B---3--:R-:W-:Y:S01]  /*b720*/  FMNMX.FTZ R141, R141, R10, !PT ;  /* 0x0000000a8d8d7209 */ /* 0x008fe20007810000 */
[----:B------:R-:W-:Y:S01]  /*b730*/  LDSM.16.MT88.4 R48, [R217+0x2080] ;  /* 0x00208000d930783b */ /* 0x000fe20000004200 */
[----:B------:R-:W-:Y:S01]  /*b740*/  FSEL R138, R47, -INF , !P0 ;  /* 0xff8000002f8a7808 */ /* 0x000fe20004000000 */
[----:B-1----:R-:W-:-:S02]  /*b750*/  FFMA.FTZ R8, R52, c[0x0][0x2d0], -R24 ;  /* 0x0000b40034087a23 */ /* 0x002fc40000010818 */
[----:B------:R-:W1:Y:S02]  /*b760*/  SHFL.BFLY PT, R10, R141, 0x1, 0x1f ;  /* 0x0c201f008d0a7f89 */ /* 0x000e6400000e0000 */
[----:B------:R2:W-:Y:S02]  /*b770*/  MUFU.EX2 R192, R8 ;  /* 0x0000000800c07308 */ /* 0x0005e40000000800 */
[----:B--2---:R-:W-:-:S06]  /*b780*/  FFMA.FTZ R8, R53, c[0x0][0x2d0], -R24 ;  /* 0x0000b40035087a23 */ /* 0x004fcc0000010818 */
[----:B------:R2:W-:Y:S01]  /*b790*/  MUFU.EX2 R194, R8 ;  /* 0x0000000800c27308 */ /* 0x0005e20000000800 */
[----:B-1----:R-:W-:-:S04]  /*b7a0*/  FMNMX.FTZ R141, R141, R10, !PT ;  /* 0x0000000a8d8d7209 */ /* 0x002fc80007810000 */
[----:B------:R-:W-:Y:S01]  /*b7b0*/  FSETP.NEU.FTZ.AND P0, PT, R141, -INF , PT ;  /* 0xff8000008d00780b */ /* 0x000fe20003f1d000 */
[----:B--2---:R-:W-:-:S04]  /*b7c0*/  FFMA.FTZ R8, R55, c[0x0][0x2d0], -R24 ;  /* 0x0000b40037087a23 */ /* 0x004fc80000010818 */
[----:B------:R1:W-:Y:S02]  /*b7d0*/  MUFU.EX2 R190, R8 ;  /* 0x0000000800be7308 */ /* 0x0003e40000000800 */
[----:B-1----:R-:W-:Y:S02]  /*b7e0*/  FFMA.FTZ R8, R54, c[0x0][0x2d0], -R24 ;  /* 0x0000b40036087a23 */ /* 0x002fe40000010818 */
[----:B------:R-:W-:Y:S04]  /*b7f0*/  LDSM.16.MT88.4 R52, [R219+0x2880] ;  /* 0x00288000db34783b */ /* 0x000fe80000004200 */
[----:B------:R1:W2:Y:S02]  /*b800*/  MUFU.EX2 R247, R8 ;  /* 0x0000000800f77308 */ /* 0x0002a40000000800 */
[----:B-1----:R-:W-:-:S02]  /*b810*/  FMNMX.FTZ R8, R11, R13, !PT ;  /* 0x0000000d0b087209 */ /* 0x002fc40007810000 */
[----:B--2---:R-:W-:Y:S02]  /*b820*/  F2FP.BF16.PACK_AB R14, R120, R247 ;  /* 0x000000f7780e723e */ /* 0x004fe400000010ff */
[----:B------:R-:W-:-:S04]  /*b830*/  FMNMX.FTZ R8, R15, R8, !PT ;  /* 0x000000080f087209 */ /* 0x000fc80007810000 */
[----:B------:R-:W-:Y:S01]  /*b840*/  FMNMX.FTZ R9, R12, R8, !PT ;  /* 0x000000080c097209 */ /* 0x000fe20007810000 */
[----:B------:R-:W-:-:S03]  /*b850*/  FFMA.FTZ R8, R32, c[0x0][0x2d0], -R7 ;  /* 0x0000b40020087a23 */ /* 0x000fc60000010807 */
[----:B------:R-:W-:Y:S01]  /*b860*/  FMNMX.FTZ R9, R17, R9, !PT ;  /* 0x0000000911097209 */ /* 0x000fe20007810000 */
[----:B------:R1:W2:Y:S03]  /*b870*/  MUFU.EX2 R242, R8 ;  /* 0x0000000800f27308 */ /* 0x0002a60000000800 */
[----:B-1----:R-:W-:Y:S02]  /*b880*/  FMNMX.FTZ R8, R25, R9, !PT ;  /* 0x0000000919087209 */ /* 0x002fe40007810000 */
[----:B--2---:R-:W-:Y:S02]  /*b890*/  F2FP.BF16.PACK_AB R21, R245, R242 ;  /* 0x000000f2f515723e */ /* 0x004fe400000010ff */
[----:B------:R-:W-:-:S04]  /*b8a0*/  FMNMX.FTZ R8, R26, R8, !PT ;  /* 0x000000081a087209 */ /* 0x000fc80007810000 */
[----:B------:R-:W-:Y:S01]  /*b8b0*/  FMNMX.FTZ R2, R27, R8, !PT ;  /* 0x000000081b027209 */ /* 0x000fe20007810000 */
[----:B------:R-:W-:-:S03]  /*b8c0*/  FFMA.FTZ R8, R37, c[0x0][0x2d0], -R7 ;  /* 0x0000b40025087a23 */ /* 0x000fc60000010807 */
[----:B------:R-:W-:Y:S01]  /*b8d0*/  FMNMX.FTZ R2, R143, R2, !PT ;  /* 0x000000028f027209 */ /* 0x000fe20007810000 */
[----:B------:R1:W-:Y:S03]  /*b8e0*/  MUFU.EX2 R222, R8 ;  /* 0x0000000800de7308 */ /* 0x0003e60000000800 */
[----:B------:R-:W-:Y:S01]  /*b8f0*/  FMNMX.FTZ R3, R137, R2, !PT ;  /* 0x0000000289037209 */ /* 0x000fe20007810000 */
[----:B------:R-:W-:-:S03]  /*b900*/  FFMA.FTZ R2, R38, c[0x0][0x2d0], -R7 ;  /* 0x0000b40026027a23 */ /* 0x000fc60000010807 */
[----:B------:R-:W-:Y:S01]  /*b910*/  FMNMX.FTZ R3, R139, R3, !PT ;  /* 0x000000038b037209 */ /* 0x000fe20007810000 */
[----:B------:R2:W-:Y:S03]  /*b920*/  MUFU.EX2 R193, R2 ;  /* 0x0000000200c17308 */ /* 0x0005e60000000800 */
[----:B------:R-:W-:-:S05]  /*b930*/  FMNMX.FTZ R3, R138, R3, !PT ;  /* 0x000000038a037209 */ /* 0x000fca0007810000 */
[----:B------:R-:W3:Y:S01]  /*b940*/  SHFL.BFLY PT, R9, R3, 0x2, 0x1f ;  /* 0x0c401f0003097f89 */ /* 0x000ee200000e0000 */
[----:B-1----:R-:W-:-:S04]  /*b950*/  FFMA.FTZ R8, R43, c[0x0][0x2d0], -R7 ;  /* 0x0000b4002b087a23 */ /* 0x002fc80000010807 */
[----:B------:R1:W-:Y:S01]  /*b960*/  MUFU.EX2 R246, R8 ;  /* 0x0000000800f67308 */ /* 0x0003e20000000800 */
[----:B--2---:R-:W-:-:S07]  /*b970*/  FFMA.FTZ R2, R39, c[0x0][0x2d0], -R7 ;  /* 0x0000b40027027a23 */ /* 0x004fce0000010807 */
[----:B------:R2:W-:Y:S01]  /*b980*/  MUFU.EX2 R215, R2 ;  /* 0x0000000200d77308 */ /* 0x0005e20000000800 */
[----:B-1----:R-:W-:Y:S01]  /*b990*/  FFMA.FTZ R8, R44, c[0x0][0x2d0], -R7 ;  /* 0x0000b4002c087a23 */ /* 0x002fe20000010807 */
[----:B---3--:R-:W-:-:S06]  /*b9a0*/  FMNMX.FTZ R3, R3, R9, !PT ;  /* 0x0000000903037209 */ /* 0x008fcc0007810000 */
[----:B------:R-:W-:Y:S01]  /*b9b0*/  MUFU.EX2 R189, R8 ;  /* 0x0000000800bd7308 */ /* 0x000fe20000000800 */
[----:B--2---:R-:W-:-:S07]  /*b9c0*/  FFMA.FTZ R2, R42, c[0x0][0x2d0], -R7 ;  /* 0x0000b4002a027a23 */ /* 0x004fce0000010807 */
[----:B------:R1:W2:Y:S02]  /*b9d0*/  MUFU.EX2 R18, R2 ;  /* 0x0000000200127308 */ /* 0x0002a40000000800 */
[----:B-1----:R-:W-:Y:S02]  /*b9e0*/  FMUL.FTZ R2, R141, c[0x0][0x2d0] ;  /* 0x0000b4008d027a20 */ /* 0x002fe40000410000 */
[----:B--2---:R-:W-:-:S03]  /*b9f0*/  IMAD.MOV.U32 R4, RZ, RZ, R18 ;  /* 0x000000ffff047224 */ /* 0x004fc600078e0012 */
[----:B------:R-:W-:-:S05]  /*ba00*/  FSEL R2, R2, RZ, P0 ;  /* 0x000000ff02027208 */ /* 0x000fca0000000000 */
[--C-:B------:R-:W-:Y:S01]  /*ba10*/  FFMA.FTZ R8, R22, c[0x0][0x2d0], -R2.reuse ;  /* 0x0000b40016087a23 */ /* 0x100fe20000010802 */
[----:B------:R-:W-:Y:S01]  /*ba20*/  F2FP.BF16.PACK_AB R22, R192, R235 ;  /* 0x000000ebc016723e */ /* 0x000fe200000010ff */
[--C-:B------:R-:W-:Y:S02]  /*ba30*/  FFMA.FTZ R0, R33, c[0x0][0x2d0], -R2.reuse ;  /* 0x0000b40021007a23 */ /* 0x100fe40000010802 */
[----:B------:R1:W-:Y:S08]  /*ba40*/  MUFU.EX2 R239, R8 ;  /* 0x0000000800ef7308 */ /* 0x0003f00000000800 */
[----:B------:R2:W-:Y:S01]  /*ba50*/  MUFU.EX2 R221, R0 ;  /* 0x0000000000dd7308 */ /* 0x0005e20000000800 */
[----:B-1----:R-:W-:Y:S01]  /*ba60*/  FFMA.FTZ R8, R23, c[0x0][0x2d0], -R2 ;  /* 0x0000b40017087a23 */ /* 0x002fe20000010802 */
[----:B------:R-:W-:-:S06]  /*ba70*/  F2FP.BF16.PACK_AB R23, R193, R222 ;  /* 0x000000dec117723e */ /* 0x000fcc00000010ff */
[----:B------:R1:W3:Y:S01]  /*ba80*/  MUFU.EX2 R238, R8 ;  /* 0x0000000800ee7308 */ /* 0x0002e20000000800 */
[----:B--2---:R-:W-:Y:S01]  /*ba90*/  FFMA.FTZ R0, R34, c[0x0][0x2d0], -R2 ;  /* 0x0000b40022007a23 */ /* 0x004fe20000010802 */
[C---:B------:R-:W-:Y:S01]  /*baa0*/  HMMA.16816.F32.BF16 R108, R20.reuse, R80, RZ ;  /* 0x00000050146c723c */ /* 0x040fe200000418ff */
[----:B------:R-:W-:Y:S05]  /*bab0*/  LDSM.16.MT88.4 R32, [R220+0x3880] ;  /* 0x00388000dc20783b */ /* 0x000fea0000004200 */
[----:B------:R2:W4:Y:S02]  /*bac0*/  MUFU.EX2 R195, R0 ;  /* 0x0000000000c37308 */ /* 0x0005240000000800 */
[----:B------:R-:W-:Y:S01]  /*bad0*/  HMMA.16816.F32.BF16 R116, R20, R60, RZ ;  /* 0x0000003c1474723c */ /* 0x000fe200000418ff */
[----:B-1----:R-:W1:Y:S01]  /*bae0*/  SHFL.BFLY PT, R8, R3, 0x1, 0x1f ;  /* 0x0c201f0003087f89 */ /* 0x002e6200000e0000 */
[----:B---3--:R-:W-:-:S06]  /*baf0*/  F2FP.BF16.PACK_AB R16, R238, R239 ;  /* 0x000000efee10723e */ /* 0x008fcc00000010ff */
[C---:B------:R-:W-:Y:S01]  /*bb00*/  HMMA.16816.F32.BF16 R112, R20.reuse, R68, RZ ;  /* 0x000000441470723c */ /* 0x040fe200000418ff */
[--C-:B--2---:R-:W-:Y:S01]  /*bb10*/  FFMA.FTZ R0, R36, c[0x0][0x2d0], -R2.reuse ;  /* 0x0000b40024007a23 */ /* 0x104fe20000010802 */
[----:B----4-:R-:W-:Y:S01]  /*bb20*/  F2FP.BF16.PACK_AB R18, R195, R221 ;  /* 0x000000ddc312723e */ /* 0x010fe200000010ff */
[----:B------:R-:W-:Y:S02]  /*bb30*/  LDSM.16.MT88.4 R36, [R218+0x3880] ;  /* 0x00388000da24783b */ /* 0x000fe40000004200 */
[----:B------:R2:W-:Y:S03]  /*bb40*/  MUFU.EX2 R237, R0 ;  /* 0x0000000000ed7308 */ /* 0x0005e60000000800 */
[----:B------:R-:W-:Y:S01]  /*bb50*/  HMMA.16816.F32.BF16 R104, R20, R72, RZ ;  /* 0x000000481468723c */ /* 0x000fe200000418ff */
[----:B-1----:R-:W-:Y:S01]  /*bb60*/  FMNMX.FTZ R136, R3, R8, !PT ;  /* 0x0000000803887209 */ /* 0x002fe20007810000 */
[----:B------:R-:W-:-:S02]  /*bb70*/  FFMA.FTZ R3, R45, c[0x0][0x2d0], -R2 ;  /* 0x0000b4002d037a23 */ /* 0x000fc40000010802 */
[----:B------:R-:W1:Y:S01]  /*bb80*/  LDSM.16.MT88.4 R44, [R218+0x2880] ;  /* 0x00288000da2c783b */ /* 0x000e620000004200 */
[----:B--2---:R-:W-:Y:S01]  /*bb90*/  FFMA.FTZ R0, R41, c[0x0][0x2d0], -R2 ;  /* 0x0000b40029007a23 */ /* 0x004fe20000010802 */
[C---:B------:R-:W-:Y:S01]  /*bba0*/  FSETP.NEU.FTZ.AND P0, PT, R136.reuse, -INF , PT ;  /* 0xff8000008800780b */ /* 0x040fe20003f1d000 */
[----:B------:R-:W-:Y:S01]  /*bbb0*/  MUFU.EX2 R244, R3 ;  /* 0x0000000300f47308 */ /* 0x000fe20000000800 */
[----:B------:R-:W2:Y:S07]  /*bbc0*/  LDSM.16.MT88.4 R40, [R220+0x2880] ;  /* 0x00288000dc28783b */ /* 0x000eae0000004200 */
[----:B------:R3:W4:Y:S02]  /*bbd0*/  MUFU.EX2 R240, R0 ;  /* 0x0000000000f07308 */ /* 0x0007240000000800 */
[----:B---3--:R-:W-:-:S05]  /*bbe0*/  FMUL.FTZ R0, R136, c[0x0][0x2d0] ;  /* 0x0000b40088007a20 */ /* 0x008fca0000410000 */
[----:B------:R-:W-:-:S05]  /*bbf0*/  FSEL R0, R0, RZ, P0 ;  /* 0x000000ff00007208 */ /* 0x000fca0000000000 */
[--C-:B------:R-:W-:Y:S02]  /*bc00*/  FFMA.FTZ R3, R11, c[0x0][0x2d0], -R0.reuse ;  /* 0x0000b4000b037a23 */ /* 0x100fe40000010800 */
[----:B------:R-:W-:Y:S02]  /*bc10*/  HMMA.16816.F32.BF16 R8, R20, R48, RZ ;  /* 0x000000301408723c */ /* 0x000fe400000418ff */
[----:B------:R3:W-:Y:S02]  /*bc20*/  MUFU.EX2 R204, R3 ;  /* 0x0000000300cc7308 */ /* 0x0007e40000000800 */
[----:B---3--:R-:W-:Y:S01]  /*bc30*/  FFMA.FTZ R3, R13, c[0x0][0x2d0], -R0 ;  /* 0x0000b4000d037a23 */ /* 0x008fe20000010800 */
[----:B------:R-:W-:-:S05]  /*bc40*/  F2FP.BF16.PACK_AB R13, R4, R215 ;  /* 0x000000d7040d723e */ /* 0x000fca00000010ff */
[----:B------:R3:W-:Y:S02]  /*bc50*/  MUFU.EX2 R216, R3 ;  /* 0x0000000300d87308 */ /* 0x0007e40000000800 */
[----:B---3--:R-:W-:Y:S01]  /*bc60*/  FFMA.FTZ R3, R15, c[0x0][0x2d0], -R0 ;  /* 0x0000b4000f037a23 */ /* 0x008fe20000010800 */
[----:B------:R-:W-:-:S05]  /*bc70*/  F2FP.BF16.PACK_AB R15, R189, R246 ;  /* 0x000000f6bd0f723e */ /* 0x000fca00000010ff */
[----:B------:R3:W-:Y:S02]  /*bc80*/  MUFU.EX2 R252, R3 ;  /* 0x0000000300fc7308 */ /* 0x0007e40000000800 */
[----:B---3--:R-:W-:Y:S01]  /*bc90*/  FFMA.FTZ R3, R12, c[0x0][0x2d0], -R0 ;  /* 0x0000b4000c037a23 */ /* 0x008fe20000010800 */
[----:B------:R-:W-:-:S05]  /*bca0*/  F2FP.BF16.PACK_AB R12, R190, R194 ;  /* 0x000000c2be0c723e */ /* 0x000fca00000010ff */
[----:B------:R3:W1:Y:S02]  /*bcb0*/  MUFU.EX2 R205, R3 ;  /* 0x0000000300cd7308 */ /* 0x0006640000000800 */
[C---:B------:R-:W-:Y:S07]  /*bcc0*/  HMMA.16816.F32.BF16 R176, R12.reuse, R84, R8 ;  /* 0x000000540cb0723c */ /* 0x040fee0000041808 */
[----:B----4-:R-:W-:Y:S01]  /*bcd0*/  F2FP.BF16.PACK_AB R8, R240, R237 ;  /* 0x000000edf008723e */ /* 0x010fe200000010ff */
[C---:B------:R-:W-:Y:S01]  /*bce0*/  HMMA.16816.F32.BF16 R108, R12.reuse, R52, R108 ;  /* 0x000000340c6c723c */ /* 0x040fe2000004186c */
[----:B---3--:R-:W-:Y:S01]  /*bcf0*/  FFMA.FTZ R3, R57, c[0x0][0x2d0], -R2 ;  /* 0x0000b40039037a23 */ /* 0x008fe20000010802 */
[----:B-1----:R-:W-:Y:S01]  /*bd00*/  F2FP.BF16.PACK_AB R19, R205, R252 ;  /* 0x000000fccd13723e */ /* 0x002fe200000010ff */
[----:B------:R-:W1:Y:S02]  /*bd10*/  LDSM.16.MT88.4 R56, [R217+0x4080] ;  /* 0x00408000d938783b */ /* 0x000e640000004200 */
[----:B------:R3:W-:Y:S03]  /*bd20*/  MUFU.EX2 R6, R3 ;  /* 0x0000000300067308 */ /* 0x0007e60000000800 */
[C---:B------:R-:W-:Y:S08]  /*bd30*/  HMMA.16816.F32.BF16 R164, R12.reuse, R44, R116 ;  /* 0x0000002c0ca4723c */ /* 0x040ff00000041874 */
[----:B--2---:R-:W-:Y:S01]  /*bd40*/  HMMA.16816.F32.BF16 R180, R12, R40, R112 ;  /* 0x000000280cb4723c */ /* 0x004fe20000041870 */
[----:B---3--:R-:W-:Y:S01]  /*bd50*/  FFMA.FTZ R3, R17, c[0x0][0x2d0], -R0 ;  /* 0x0000b40011037a23 */ /* 0x008fe20000010800 */
[----:B------:R-:W-:-:S03]  /*bd60*/  F2FP.BF16.PACK_AB R17, R216, R204 ;  /* 0x000000ccd811723e */ /* 0x000fc600000010ff */
[----:B------:R2:W-:Y:S04]  /*bd70*/  MUFU.EX2 R207, R3 ;  /* 0x0000000300cf7308 */ /* 0x0005e80000000800 */
[C---:B------:R-:W-:Y:S08]  /*bd80*/  HMMA.16816.F32.BF16 R92, R16.reuse, R80, RZ ;  /* 0x00000050105c723c */ /* 0x040ff000000418ff */
[----:B------:R-:W-:Y:S01]  /*bd90*/  HMMA.16816.F32.BF16 R64, R16, R48, RZ ;  /* 0x000000301040723c */ /* 0x000fe200000418ff */
[----:B--2---:R-:W-:-:S04]  /*bda0*/  FFMA.FTZ R3, R25, c[0x0][0x2d0], -R0 ;  /* 0x0000b40019037a23 */ /* 0x004fc80000010800 */
[----:B------:R2:W3:Y:S03]  /*bdb0*/  MUFU.EX2 R206, R3 ;  /* 0x0000000300ce7308 */ /* 0x0004e60000000800 */
[C---:B------:R-:W-:Y:S08]  /*bdc0*/  HMMA.16816.F32.BF16 R88, R16.reuse, R72, RZ ;  /* 0x000000481058723c */ /* 0x040ff000000418ff */
[----:B------:R-:W-:Y:S01]  /*bdd0*/  HMMA.16816.F32.BF16 R100, R16, R60, RZ ;  /* 0x0000003c1064723c */ /* 0x000fe200000418ff */
[----:B--2---:R-:W-:Y:S01]  /*bde0*/  FFMA.FTZ R3, R26, c[0x0][0x2d0], -R0 ;  /* 0x0000b4001a037a23 */ /* 0x004fe20000010800 */
[----:B---3--:R-:W-:-:S06]  /*bdf0*/  F2FP.BF16.PACK_AB R9, R206, R207 ;  /* 0x000000cfce09723e */ /* 0x008fcc00000010ff */
[C---:B------:R-:W-:Y:S01]  /*be00*/  HMMA.16816.F32.BF16 R96, R16.reuse, R68, RZ ;  /* 0x000000441060723c */ /* 0x040fe200000418ff */
[----:B------:R-:W-:Y:S01]  /*be10*/  MOV R26, R120 ;  /* 0x00000078001a7202 */ /* 0x000fe20000000f00 */
[----:B------:R2:W-:Y:S06]  /*be20*/  MUFU.EX2 R213, R3 ;  /* 0x0000000300d57308 */ /* 0x0005ec0000000800 */
[C---:B------:R-:W-:Y:S08]  /*be30*/  HMMA.16816.F32.BF16 R112, R16.reuse, R36, RZ ;  /* 0x000000241070723c */ /* 0x040ff000000418ff */
[----:B------:R-:W-:Y:S01]  /*be40*/  HMMA.16816.F32.BF16 R116, R16, R62, RZ ;  /* 0x0000003e1074723c */ /* 0x000fe200000418ff */
[----:B--2---:R-:W-:Y:S01]  /*be50*/  FFMA.FTZ R3, R27, c[0x0][0x2d0], -R0 ;  /* 0x0000b4001b037a23 */ /* 0x004fe20000010800 */
[----:B------:R-:W-:-:S03]  /*be60*/  MOV R27, R6 ;  /* 0x00000006001b7202 */ /* 0x000fc60000000f00 */
[----:B------:R-:W2:Y:S01]  /*be70*/  MUFU.EX2 R212, R3 ;  /* 0x0000000300d47308 */ /* 0x000ea20000000800 */
[----:B------:R-:W-:Y:S02]  /*be80*/  F2FP.BF16.PACK_AB R10, R27, R244 ;  /* 0x000000f41b0a723e */ /* 0x000fe400000010ff */
[C---:B------:R-:W-:Y:S08]  /*be90*/  HMMA.16816.F32.BF16 R120, R16.reuse, R70, RZ ;  /* 0x000000461078723c */ /* 0x040ff000000418ff */
[----:B------:R-:W-:Y:S01]  /*bea0*/  HMMA.16816.F32.BF16 R124, R16, R82, RZ ;  /* 0x00000052107c723c */ /* 0x000fe200000418ff */
[----:B--2---:R-:W-:-:S07]  /*beb0*/  F2FP.BF16.PACK_AB R11, R212, R213 ;  /* 0x000000d5d40b723e */ /* 0x004fce00000010ff */
[----:B------:R-:W-:Y:S08]  /*bec0*/  HMMA.16816.F32.BF16 R128, R16, R74, RZ ;  /* 0x0000004a1080723c */ /* 0x000ff000000418ff */
[C---:B------:R-:W-:Y:S01]  /*bed0*/  HMMA.16816.F32.BF16 R92, R8.reuse, R52, R92 ;  /* 0x00000034085c723c */ /* 0x040fe2000004185c */
[----:B------:R-:W2:Y:S04]  /*bee0*/  LDL R53, [R1+0x64] ;  /* 0x0000640001357983 */ /* 0x000ea80000100800 */
[----:B------:R-:W2:Y:S03]  /*bef0*/  LDL R52, [R1+0x58] ;  /* 0x0000580001347983 */ /* 0x000ea60000100800 */
[C---:B------:R-:W-:Y:S01]  /*bf00*/  HMMA.16816.F32.BF16 R160, R8.reuse, R84, R64 ;  /* 0x0000005408a0723c */ /* 0x040fe20000041840 */
[----:B------:R-:W3:Y:S07]  /*bf10*/  LDSM.16.MT88.4 R64, [R218+0x4080] ;  /* 0x00408000da40783b */ /* 0x000eee0000004200 */
[C---:B-1----:R-:W-:Y:S08]  /*bf20*/  HMMA.16816.F32.BF16 R88, R8.reuse, R56, R88 ;  /* 0x000000380858723c */ /* 0x042ff00000041858 */
[----:B------:R-:W-:Y:S01]  /*bf30*/  HMMA.16816.F32.BF16 R168, R8, R44, R100 ;  /* 0x0000002c08a8723c */ /* 0x000fe20000041864 */
[----:B------:R-:W-:Y:S01]  /*bf40*/  IMAD.MOV.U32 R25, RZ, RZ, R92 ;  /* 0x000000ffff197224 */ /* 0x000fe200078e005c */
[----:B------:R-:W-:Y:S01]  /*bf50*/  MOV R3, R94 ;  /* 0x0000005e00037202 */ /* 0x000fe20000000f00 */
[----:B------:R-:W-:-:S02]  /*bf60*/  IMAD.MOV.U32 R188, RZ, RZ, R95 ;  /* 0x000000ffffbc7224 */ /* 0x000fc400078e005f */
[----:B------:R-:W-:Y:S02]  /*bf70*/  IMAD.MOV.U32 R6, RZ, RZ, R93 ;  /* 0x000000ffff067224 */ /* 0x000fe400078e005d */
[----:B------:R-:W-:Y:S01]  /*bf80*/  IMAD.MOV.U32 R45, RZ, RZ, R109 ;  /* 0x000000ffff2d7224 */ /* 0x000fe200078e006d */
[----:B------:R-:W-:Y:S01]  /*bf90*/  HMMA.16816.F32.BF16 R184, R8, R40, R96 ;  /* 0x0000002808b8723c */ /* 0x000fe20000041860 */
[----:B------:R-:W-:-:S06]  /*bfa0*/  IMAD.MOV.U32 R44, RZ, RZ, R110 ;  /* 0x000000ffff2c7224 */ /* 0x000fcc00078e006e */
[----:B------:R-:W-:Y:S01]  /*bfb0*/  MOV R41, R111 ;  /* 0x0000006f00297202 */ /* 0x000fe20000000f00 */
[----:B------:R-:W-:Y:S01]  /*bfc0*/  IMAD.MOV.U32 R40, RZ, RZ, R108 ;  /* 0x000000ffff287224 */ /* 0x000fe200078e006c */
[----:B------:R-:W-:Y:S01]  /*bfd0*/  HMMA.16816.F32.BF16 R96, R16, R32, RZ ;  /* 0x000000201060723c */ /* 0x000fe200000418ff */
[----:B------:R-:W-:Y:S02]  /*bfe0*/  IMAD.MOV.U32 R85, RZ, RZ, R88 ;  /* 0x000000ffff557224 */ /* 0x000fe400078e0058 */
[----:B------:R-:W-:-:S05]  /*bff0*/  IMAD.MOV.U32 R84, RZ, RZ, R90 ;  /* 0x000000ffff547224 */ /* 0x000fca00078e005a */
[C---:B------:R-:W-:Y:S08]  /*c000*/  HMMA.16816.F32.BF16 R92, R16.reuse, R28, RZ ;  /* 0x0000001c105c723c */ /* 0x040ff000000418ff */
[C---:B------:R-:W-:Y:S08]  /*c010*/  HMMA.16816.F32.BF16 R108, R16.reuse, R50, RZ ;  /* 0x00000032106c723c */ /* 0x040ff000000418ff */
[C---:B------:R-:W-:Y:S08]  /*c020*/  HMMA.16816.F32.BF16 R132, R16.reuse, R38, RZ ;  /* 0x000000261084723c */ /* 0x040ff000000418ff */
[C---:B------:R-:W-:Y:S08]  /*c030*/  HMMA.16816.F32.BF16 R148, R16.reuse, R34, RZ ;  /* 0x000000221094723c */ /* 0x040ff000000418ff */
[----:B------:R-:W-:Y:S01]  /*c040*/  HMMA.16816.F32.BF16 R144, R16, R30, RZ ;  /* 0x0000001e1090723c */ /* 0x000fe200000418ff */
[----:B------:R-:W1:Y:S07]  /*c050*/  LDSM.16.MT88.4 R16, [R219+0x4080] ;  /* 0x00408000db10783b */ /* 0x000e6e0000004200 */
[----:B------:R-:W-:Y:S07]  /*c060*/  HMMA.16816.F32.BF16 R248, R12, R56, R104 ;  /* 0x000000380cf8723c */ /* 0x000fee0000041868 */
[----:B------:R-:W-:Y:S01]  /*c070*/  MOV R57, R91 ;  /* 0x0000005b00397202 */ /* 0x000fe20000000f00 */
[----:B------:R-:W-:Y:S01]  /*c080*/  HMMA.16816.F32.BF16 R104, R20, R36, RZ ;  /* 0x000000241468723c */ /* 0x000fe200000418ff */
[----:B------:R-:W-:-:S07]  /*c090*/  IMAD.MOV.U32 R56, RZ, RZ, R89 ;  /* 0x000000ffff387224 */ /* 0x000fce00078e0059 */
[C---:B------:R-:W-:Y:S08]  /*c0a0*/  HMMA.16816.F32.BF16 R100, R20.reuse, R32, RZ ;  /* 0x000000201464723c */ /* 0x040ff000000418ff */
[C---:B------:R-:W-:Y:S08]  /*c0b0*/  HMMA.16816.F32.BF16 R80, R20.reuse, R82, RZ ;  /* 0x000000521450723c */ /* 0x040ff000000418ff */
[C---:B------:R-:W-:Y:S08]  /*c0c0*/  HMMA.16816.F32.BF16 R88, R20.reuse, R50, RZ ;  /* 0x000000321458723c */ /* 0x040ff000000418ff */
[C---:B------:R-:W-:Y:S08]  /*c0d0*/  HMMA.16816.F32.BF16 R48, R20.reuse, R38, RZ ;  /* 0x000000261430723c */ /* 0x040ff000000418ff */
[C---:B------:R-:W-:Y:S08]  /*c0e0*/  HMMA.16816.F32.BF16 R36, R20.reuse, R34, RZ ;  /* 0x000000221424723c */ /* 0x040ff000000418ff */
[C---:B------:R-:W-:Y:S08]  /*c0f0*/  HMMA.16816.F32.BF16 R32, R20.reuse, R28, RZ ;  /* 0x0000001c1420723c */ /* 0x040ff000000418ff */
[----:B------:R-:W-:Y:S08]  /*c100*/  HMMA.16816.F32.BF16 R72, R20, R74, RZ ;  /* 0x0000004a1448723c */ /* 0x000ff000000418ff */
[-C--:B---3--:R-:W-:Y:S07]  /*c110*/  HMMA.16816.F32.BF16 R196, R8, R64.reuse, R112 ;  /* 0x0000004008c4723c */ /* 0x088fee0000041870 */
[----:B------:R-:W-:Y:S01]  /*c120*/  IMAD.MOV.U32 R113, RZ, RZ, R3 ;  /* 0x000000ffff717224 */ /* 0x000fe200078e0003 */
[----:B------:R-:W-:Y:S01]  /*c130*/  HMMA.16816.F32.BF16 R208, R12, R64, R104 ;  /* 0x000000400cd0723c */ /* 0x000fe20000041868 */
[----:B------:R-:W-:-:S02]  /*c140*/  FFMA.FTZ R3, R175, c[0x0][0x2d0], -R24 ;  /* 0x0000b400af037a23 */ /* 0x000fc40000010818 */
[----:B------:R-:W-:-:S04]  /*c150*/  IMAD.MOV.U32 R112, RZ, RZ, R242 ;  /* 0x000000ffff707224 */ /* 0x000fc800078e00f2 */
[----:B------:R-:W-:Y:S01]  /*c160*/  MOV R65, R241 ;  /* 0x000000f100417202 */ /* 0x000fe20000000f00 */
[----:B------:R-:W-:Y:S01]  /*c170*/  HMMA.16816.F32.BF16 R104, R12, R76, R100 ;  /* 0x0000004c0c68723c */ /* 0x000fe20000041864 */
[----:B------:R-:W-:-:S07]  /*c180*/  IMAD.MOV.U32 R64, RZ, RZ, R240 ;  /* 0x000000ffff407224 */ /* 0x000fce00078e00f0 */
[C---:B------:R-:W-:Y:S07]  /*c190*/  HMMA.16816.F32.BF16 R100, R12.reuse, R54, R80 ;  /* 0x000000360c64723c */ /* 0x040fee0000041850 */
[----:B------:R-:W-:Y:S01]  /*c1a0*/  IMAD.MOV.U32 R83, RZ, RZ, R252 ;  /* 0x000000ffff537224 */ /* 0x000fe200078e00fc */
[----:B------:R-:W-:Y:S01]  /*c1b0*/  HMMA.16816.F32.BF16 R88, R12, R86, R88 ;  /* 0x000000560c58723c */ /* 0x000fe20000041858 */
[----:B------:R3:W-:Y:S07]  /*c1c0*/  MUFU.EX2 R252, R3 ;  /* 0x0000000300fc7308 */ /* 0x0007ee0000000800 */
[----:B------:R-:W-:Y:S07]  /*c1d0*/  HMMA.16816.F32.BF16 R240, R8, R76, R96 ;  /* 0x0000004c08f0723c */ /* 0x000fee0000041860 */
[----:B------:R-:W-:Y:S01]  /*c1e0*/  IMAD.MOV.U32 R99, RZ, RZ, R247 ;  /* 0x000000ffff637224 */ /* 0x000fe200078e00f7 */
[----:B-1----:R-:W-:Y:S01]  /*c1f0*/  HMMA.16816.F32.BF16 R200, R12, R16, R32 ;  /* 0x000000100cc8723c */ /* 0x002fe20000041820 */
[----:B---3--:R-:W-:Y:S01]  /*c200*/  FFMA.FTZ R3, R174, c[0x0][0x2d0], -R24 ;  /* 0x0000b400ae037a23 */ /* 0x008fe20000010818 */
[----:B------:R-:W-:Y:S01]  /*c210*/  MOV R98, R246 ;  /* 0x000000f600627202 */ /* 0x000fe20000000f00 */
[----:B------:R-:W-:-:S02]  /*c220*/  IMAD.MOV.U32 R97, RZ, RZ, R245 ;  /* 0x000000ffff617224 */ /* 0x000fc400078e00f5 */
[----:B------:R-:W-:-:S03]  /*c230*/  IMAD.MOV.U32 R96, RZ, RZ, R244 ;  /* 0x000000ffff607224 */ /* 0x000fc600078e00f4 */
[----:B------:R-:W-:Y:S01]  /*c240*/  HMMA.16816.F32.BF16 R244, R8, R16, R92 ;  /* 0x0000001008f4723c */ /* 0x000fe2000004185c */
[----:B------:R1:W3:Y:S01]  /*c250*/  MUFU.EX2 R92, R3 ;  /* 0x00000003005c7308 */ /* 0x0002e20000000800 */
[----:B------:R-:W-:-:S05]  /*c260*/  MOV R76, R85 ;  /* 0x00000055004c7202 */ /* 0x000fca0000000f00 */
[----:B------:R-:W-:Y:S01]  /*c270*/  IMAD.MOV.U32 R94, RZ, RZ, R84 ;  /* 0x000000ffff5e7224 */ /* 0x000fe200078e0054 */
[----:B------:R-:W-:Y:S01]  /*c280*/  HMMA.16816.F32.BF16 R32, R12, R58, R72 ;  /* 0x0000003a0c20723c */ /* 0x000fe20000041848 */
[----:B------:R-:W-:-:S07]  /*c290*/  IMAD.MOV.U32 R93, RZ, RZ, R239 ;  /* 0x000000ffff5d7224 */ /* 0x000fce00078e00ef */
[----:B------:R-:W-:Y:S01]  /*c2a0*/  HMMA.16816.F32.BF16 R60, R20, R62, RZ ;  /* 0x0000003e143c723c */ /* 0x000fe200000418ff */
[----:B-1----:R-:W-:-:S07]  /*c2b0*/  FFMA.FTZ R3, R173, c[0x0][0x2d0], -R24 ;  /* 0x0000b400ad037a23 */ /* 0x002fce0000010818 */
[----:B------:R-:W-:Y:S01]  /*c2c0*/  HMMA.16816.F32.BF16 R84, R8, R86, R108 ;  /* 0x000000560854723c */ /* 0x000fe2000004186c */
[----:B------:R1:W4:Y:S01]  /*c2d0*/  MUFU.EX2 R111, R3 ;  /* 0x00000003006f7308 */ /* 0x0003220000000800 */
[----:B------:R-:W-:Y:S01]  /*c2e0*/  IMAD.MOV.U32 R74, RZ, RZ, R235 ;  /* 0x000000ffff4a7224 */ /* 0x000fe200078e00eb */
[----:B------:R-:W-:Y:S02]  /*c2f0*/  MOV R73, R237 ;  /* 0x000000ed00497202 */ /* 0x000fe40000000f00 */
[----:B------:R-:W-:-:S03]  /*c300*/  MOV R72, R238 ;  /* 0x000000ee00487202 */ /* 0x000fc60000000f00 */
[----:B------:R-:W-:Y:S01]  /*c310*/  HMMA.16816.F32.BF16 R68, R20, R70, RZ ;  /* 0x000000461444723c */ /* 0x000fe200000418ff */
[----:B------:R-:W-:-:S07]  /*c320*/  IMAD.MOV.U32 R75, RZ, RZ, R215 ;  /* 0x000000ffff4b7224 */ /* 0x000fce00078e00d7 */
[----:B------:R-:W-:Y:S01]  /*c330*/  HMMA.16816.F32.BF16 R20, R20, R30, RZ ;  /* 0x0000001e1414723c */ /* 0x000fe200000418ff */
[----:B-1----:R-:W-:-:S07]  /*c340*/  FFMA.FTZ R3, R172, c[0x0][0x2d0], -R24 ;  /* 0x0000b400ac037a23 */ /* 0x002fce0000010818 */
[----:B------:R-:W-:Y:S01]  /*c350*/  HMMA.16816.F32.BF16 R124, R8, R54, R124 ;  /* 0x00000036087c723c */ /* 0x000fe2000004187c */
[----:B------:R1:W-:Y:S01]  /*c360*/  MUFU.EX2 R239, R3 ;  /* 0x0000000300ef7308 */ /* 0x0003e20000000800 */
[----:B------:R-:W-:Y:S01]  /*c370*/  IMAD.MOV.U32 R115, RZ, RZ, R27 ;  /* 0x000000ffff737224 */ /* 0x000fe200078e001b */
[----:B------:R-:W-:Y:S01]  /*c380*/  MOV R80, R26 ;  /* 0x0000001a00507202 */ /* 0x000fe20000000f00 */
[----:B------:R-:W-:-:S04]  /*c390*/  IMAD.MOV.U32 R114, RZ, RZ, R25 ;  /* 0x000000ffff727224 */ /* 0x000fc800078e0019 */
[----:B------:R-:W-:Y:S01]  /*c3a0*/  HMMA.16816.F32.BF16 R36, R12, R78, R36 ;  /* 0x0000004e0c24723c */ /* 0x000fe20000041824 */
[----:B------:R-:W-:-:S07]  /*c3b0*/  IMAD.MOV.U32 R109, RZ, RZ, R189 ;  /* 0x000000ffff6d7224 */ /* 0x000fce00078e00bd */
[----:B------:R-:W-:Y:S01]  /*c3c0*/  HMMA.16816.F32.BF16 R144, R8, R18, R144 ;  /* 0x000000120890723c */ /* 0x000fe20000041890 */
[----:B-1----:R-:W-:Y:S01]  /*c3d0*/  FFMA.FTZ R3, R159, c[0x0][0x2d0], -R7 ;  /* 0x0000b4009f037a23 */ /* 0x002fe20000010807 */
[----:B------:R-:W-:Y:S02]  /*c3e0*/  MOV R77, R56 ;  /* 0x00000038004d7202 */ /* 0x000fe40000000f00 */
[----:B------:R-:W-:Y:S01]  /*c3f0*/  MOV R82, R41 ;  /* 0x0000002900527202 */ /* 0x000fe20000000f00 */
[----:B------:R1:W-:Y:S03]  /*c400*/  MUFU.EX2 R235, R3 ;  /* 0x0000000300eb7308 */ /* 0x0003e60000000800 */
[C---:B------:R-:W-:Y:S01]  /*c410*/  HMMA.16816.F32.BF16 R48, R12.reuse, R66, R48 ;  /* 0x000000420c30723c */ /* 0x040fe20000041830 */
[----:B------:R-:W-:Y:S01]  /*c420*/  IMAD.MOV.U32 R95, RZ, RZ, R57 ;  /* 0x000000ffff5f7224 */ /* 0x000fe200078e0039 */
[----:B------:R-:W-:Y:S06]  /*c430*/  LDSM.16.MT88.4 R172, [R218+0x3080] ;  /* 0x00308000daac783b */ /* 0x000fec0000004200 */
[----:B------:R-:W-:Y:S01]  /*c440*/  HMMA.16816.F32.BF16 R28, R12, R18, R20 ;  /* 0x000000120c1c723c */ /* 0x000fe20000041814 */
[----:B-1----:R-:W-:-:S07]  /*c450*/  FFMA.FTZ R3, R158, c[0x0][0x2d0], -R7 ;  /* 0x0000b4009e037a23 */ /* 0x002fce0000010807 */
[----:B------:R-:W-:Y:S01]  /*c460*/  HMMA.16816.F32.BF16 R68, R12, R42, R68 ;  /* 0x0000002a0c44723c */ /* 0x000fe20000041844 */
[----:B------:R1:W-:Y:S01]  /*c470*/  MUFU.EX2 R237, R3 ;  /* 0x0000000300ed7308 */ /* 0x0003e20000000800 */
[----:B------:R-:W-:-:S06]  /*c480*/  IMAD.MOV.U32 R81, RZ, RZ, R44 ;  /* 0x000000ffff517224 */ /* 0x000fcc00078e002c */
[----:B------:R-:W-:Y:S01]  /*c490*/  HMMA.16816.F32.BF16 R60, R12, R46, R60 ;  /* 0x0000002e0c3c723c */ /* 0x000fe2000004183c */
[----:B-1----:R-:W-:-:S04]  /*c4a0*/  FFMA.FTZ R3, R157, c[0x0][0x2d0], -R7 ;  /* 0x0000b4009d037a23 */ /* 0x002fc80000010807 */
[----:B------:R1:W-:Y:S02]  /*c4b0*/  MUFU.EX2 R238, R3 ;  /* 0x0000000300ee7308 */ /* 0x0003e40000000800 */
[----:B-1----:R-:W-:Y:S02]  /*c4c0*/  FFMA.FTZ R3, R156, c[0x0][0x2d0], -R7 ;  /* 0x0000b4009c037a23 */ /* 0x002fe40000010807 */
[----:B------:R-:W1:Y:S04]  /*c4d0*/  LDSM.16.MT88.4 R156, [R217+0x3080] ;  /* 0x00308000d99c783b */ /* 0x000e680000004200 */
[----:B------:R2:W-:Y:S02]  /*c4e0*/  MUFU.EX2 R215, R3 ;  /* 0x0000000300d77308 */ /* 0x0005e40000000800 */
[----:B--2---:R-:W-:-:S06]  /*c4f0*/  FFMA.FTZ R3, R154, c[0x0][0x2d0], -R2 ;  /* 0x0000b4009a037a23 */ /* 0x004fcc0000010802 */
[----:B------:R2:W-:Y:S01]  /*c500*/  MUFU.EX2 R54, R3 ;  /* 0x0000000300367308 */ /* 0x0005e20000000800 */
[----:B------:R-:W-:Y:S01]  /*c510*/  HMMA.16816.F32.BF16 R24, R8, R78, R148 ;  /* 0x0000004e0818723c */ /* 0x000fe20000041894 */
[----:B------:R-:W-:Y:S01]  /*c520*/  MOV R19, R188 ;  /* 0x000000bc00137202 */ /* 0x000fe20000000f00 */
[----:B--2---:R-:W-:-:S05]  /*c530*/  FFMA.FTZ R3, R153, c[0x0][0x2d0], -R2 ;  /* 0x0000b40099037a23 */ /* 0x004fca0000010802 */
[----:B------:R2:W1:Y:S01]  /*c540*/  MUFU.EX2 R55, R3 ;  /* 0x0000000300377308 */ /* 0x0004620000000800 */
[----:B------:R-:W-:Y:S01]  /*c550*/  MOV R79, R191 ;  /* 0x000000bf004f7202 */ /* 0x000fe20000000f00 */
[----:B------:R-:W-:Y:S02]  /*c560*/  IMAD.MOV.U32 R78, RZ, RZ, R190 ;  /* 0x000000ffff4e7224 */ /* 0x000fe400078e00be */
[----:B------:R-:W1:Y:S01]  /*c570*/  LDSM.16.MT88.4 R188, [R220+0x3080] ;  /* 0x00308000dcbc783b */ /* 0x000e620000004200 */
[--C-:B--2---:R-:W-:Y:S02]  /*c580*/  FFMA.FTZ R3, R152, c[0x0][0x2d0], -R2.reuse ;  /* 0x0000b40098037a23 */ /* 0x104fe40000010802 */
[----:B------:R-:W-:-:S04]  /*c590*/  FFMA.FTZ R2, R155, c[0x0][0x2d0], -R2 ;  /* 0x0000b4009b027a23 */ /* 0x000fc80000010802 */
[----:B------:R2:W-:Y:S08]  /*c5a0*/  MUFU.EX2 R16, R2 ;  /* 0x0000000200107308 */ /* 0x0005f00000000800 */
[----:B------:R-:W1:Y:S01]  /*c5b0*/  MUFU.EX2 R17, R3 ;  /* 0x0000000300117308 */ /* 0x000e620000000800 */
[----:B--2---:R-:W-:-:S07]  /*c5c0*/  FFMA.FTZ R2, R143, c[0x0][0x2d0], -R0 ;  /* 0x0000b4008f027a23 */ /* 0x004fce0000010800 */
[----:B------:R2:W-:Y:S01]  /*c5d0*/  MUFU.EX2 R7, R2 ;  /* 0x0000000200077308 */ /* 0x0005e20000000800 */
[----:B------:R-:W-:Y:S02]  /*c5e0*/  IMAD.MOV.U32 R56, RZ, RZ, R40 ;  /* 0x000000ffff387224 */ /* 0x000fe400078e0028 */
[----:B--2---:R-:W-:-:S05]  /*c5f0*/  FFMA.FTZ R2, R137, c[0x0][0x2d0], -R0 ;  /* 0x0000b40089027a23 */ /* 0x004fca0000010800 */
[----:B------:R2:W1:Y:S01]  /*c600*/  MUFU.EX2 R3, R2 ;  /* 0x0000000200037308 */ /* 0x0004620000000800 */
[C---:B------:R-:W-:Y:S01]  /*c610*/  HMMA.16816.F32.BF16 R40, R8.reuse, R42, R120 ;  /* 0x0000002a0828723c */ /* 0x040fe20000041878 */
[--C-:B--2---:R-:W-:Y:S02]  /*c620*/  FFMA.FTZ R2, R139, c[0x0][0x2d0], -R0.reuse ;  /* 0x0000b4008b027a23 */ /* 0x104fe40000010800 */
[----:B------:R-:W-:Y:S02]  /*c630*/  FFMA.FTZ R0, R138, c[0x0][0x2d0], -R0 ;  /* 0x0000b4008a007a23 */ /* 0x000fe40000010800 */
[----:B------:R-:W-:Y:S02]  /*c640*/  IMAD.MOV.U32 R138, RZ, RZ, R6 ;  /* 0x000000ffff8a7224 */ /* 0x000fe400078e0006 */
[----:B------:R-:W-:Y:S08]  /*c650*/  MUFU.EX2 R2, R2 ;  /* 0x0000000200027308 */ /* 0x000ff00000000800 */
[----:B------:R-:W2:Y:S01]  /*c660*/  MUFU.EX2 R6, R0 ;  /* 0x0000000000067308 */ /* 0x000ea20000000800 */
[----:B---3--:R-:W-:Y:S01]  /*c670*/  IMAD.MOV.U32 R18, RZ, RZ, R92 ;  /* 0x000000ffff127224 */ /* 0x008fe200078e005c */
[----:B----4-:R-:W-:Y:S01]  /*c680*/  MOV R143, R111 ;  /* 0x0000006f008f7202 */ /* 0x010fe20000000f00 */
[----:B------:R-:W-:Y:S01]  /*c690*/  HMMA.16816.F32.BF16 R20, R8, R58, R128 ;  /* 0x0000003a0814723c */ /* 0x000fe20000041880 */
[----:B------:R-:W-:-:S06]  /*c6a0*/  IMAD.MOV.U32 R57, RZ, RZ, R45 ;  /* 0x000000ffff397224 */ /* 0x000fcc00078e002d */
[----:B-1----:R-:W-:Y:S01]  /*c6b0*/  F2FP.BF16.PACK_AB R128, R55, R54 ;  /* 0x000000363780723e */ /* 0x002fe200000010ff */
[----:B------:R-:W-:Y:S01]  /*c6c0*/  HMMA.16816.F32.BF16 R12, R8, R66, R132 ;  /* 0x00000042080c723c */ /* 0x000fe20000041884 */
[----:B------:R-:W-:Y:S02]  /*c6d0*/  F2FP.BF16.PACK_AB R130, R16, R17 ;  /* 0x000000111082723e */ /* 0x000fe400000010ff */
[----:B------:R-:W-:Y:S02]  /*c6e0*/  F2FP.BF16.PACK_AB R129, R3, R7 ;  /* 0x000000070381723e */ /* 0x000fe400000010ff */
[----:B--2---:R-:W-:Y:S02]  /*c6f0*/  F2FP.BF16.PACK_AB R131, R6, R2 ;  /* 0x000000020683723e */ /* 0x004fe400000010ff */
[----:B------:R-:W-:Y:S02]  /*c700*/  F2FP.BF16.PACK_AB R132, R18, R252 ;  /* 0x000000fc1284723e */ /* 0x000fe400000010ff */
[----:B------:R-:W-:-:S02]  /*c710*/  F2FP.BF16.PACK_AB R133, R237, R235 ;  /* 0x000000ebed85723e */ /* 0x000fc400000010ff */
[----:B------:R-:W-:Y:S02]  /*c720*/  F2FP.BF16.PACK_AB R134, R239, R143 ;  /* 0x0000008fef86723e */ /* 0x000fe400000010ff */
[----:B------:R-:W-:Y:S01]  /*c730*/  F2FP.BF16.PACK_AB R135, R215, R238 ;  /* 0x000000eed787723e */ /* 0x000fe200000010ff */
[----:B------:R-:W-:Y:S01]  /*c740*/  HMMA.16816.F32.BF16 R44, R8, R46, R116 ;  /* 0x0000002e082c723c */ /* 0x000fe20000041874 */
[----:B------:R-:W-:Y:S02]  /*c750*/  IMAD.MOV.U32 R120, RZ, RZ, R112 ;  /* 0x000000ffff787224 */ /* 0x000fe400078e0070 */
[----:B------:R-:W-:Y:S02]  /*c760*/  IMAD.MOV.U32 R111, RZ, RZ, R93 ;  /* 0x000000ffff6f7224 */ /* 0x000fe400078e005d */
[----:B------:R-:W-:Y:S02]  /*c770*/  IMAD.MOV.U32 R92, RZ, RZ, R193 ;  /* 0x000000ffff5c7224 */ /* 0x000fe400078e00c1 */
[----:B------:R-:W-:Y:S01]  /*c780*/  IMAD.MOV.U32 R123, RZ, RZ, R99 ;  /* 0x000000ffff7b7224 */ /* 0x000fe200078e0063 */
[----:B------:R-:W-:Y:S01]  /*c790*/  MOV R117, R97 ;  /* 0x0000006100757202 */ /* 0x000fe20000000f00 */
[-C--:B------:R-:W-:Y:S01]  /*c7a0*/  HMMA.16816.F32.BF16 R152, R128, R156.reuse, R160 ;  /* 0x0000009c8098723c */ /* 0x080fe200000418a0 */
[----:B------:R-:W-:Y:S01]  /*c7b0*/  MOV R119, R94 ;  /* 0x0000005e00777202 */ /* 0x000fe20000000f00 */
[----:B------:R-:W-:Y:S01]  /*c7c0*/  IMAD.MOV.U32 R118, RZ, RZ, R96 ;  /* 0x000000ffff767224 */ /* 0x000fe200078e0060 */
[----:B------:R-:W-:Y:S01]  /*c7d0*/  MOV R94, R195 ;  /* 0x000000c3005e7202 */ /* 0x000fe20000000f00 */
[----:B------:R-:W-:Y:S01]  /*c7e0*/  IMAD.MOV.U32 R93, RZ, RZ, R194 ;  /* 0x000000ffff5d7224 */ /* 0x000fe200078e00c2 */
[----:B------:R-:W-:Y:S01]  /*c7f0*/  MOV R58, R81 ;  /* 0x00000051003a7202 */ /* 0x000fe20000000f00 */
[----:B------:R-:W-:Y:S01]  /*c800*/  IMAD.MOV.U32 R110, RZ, RZ, R95 ;  /* 0x000000ffff6e7224 */ /* 0x000fe200078e005f */
[----:B------:R-:W-:Y:S01]  /*c810*/  LDSM.16.MT88.4 R8, [R219+0x4880] ;  /* 0x00488000db08783b */ /* 0x000fe20000004200 */
[C---:B------:R-:W-:Y:S08]  /*c820*/  HMMA.16816.F32.BF16 R148, R132.reuse, R156, R176 ;  /* 0x0000009c8494723c */ /* 0x040ff000000418b0 */
[-C--:B------:R-:W-:Y:S07]  /*c830*/  HMMA.16816.F32.BF16 R160, R132, R158.reuse, R88 ;  /* 0x0000009e84a0723c */ /* 0x080fee0000041858 */
[----:B------:R-:W-:Y:S01]  /*c840*/  MOV R91, R192 ;  /* 0x000000c0005b7202 */ /* 0x000fe20000000f00 */
[----:B------:R-:W-:Y:S01]  /*c850*/  HMMA.16816.F32.BF16 R156, R128, R158, R84 ;  /* 0x0000009e809c723c */ /* 0x000fe20000041854 */
[----:B------:R-:W-:Y:S01]  /*c860*/  IMAD.MOV.U32 R88, RZ, RZ, R19 ;  /* 0x000000ffff587224 */ /* 0x000fe200078e0013 */
[----:B------:R-:W-:Y:S01]  /*c870*/  MOV R89, R78 ;  /* 0x0000004e00597202 */ /* 0x000fe20000000f00 */
[----:B------:R-:W-:-:S02]  /*c880*/  IMAD.MOV.U32 R19, RZ, RZ, R79 ;  /* 0x000000ffff137224 */ /* 0x000fc400078e004f */
[----:B------:R-:W-:Y:S02]  /*c890*/  IMAD.MOV.U32 R78, RZ, RZ, R117 ;  /* 0x000000ffff4e7224 */ /* 0x000fe400078e0075 */
[----:B------:R-:W-:Y:S01]  /*c8a0*/  MOV R86, R138 ;  /* 0x0000008a00567202 */ /* 0x000fe20000000f00 */
[-C--:B------:R-:W-:Y:S01]  /*c8b0*/  HMMA.16816.F32.BF16 R180, R132, R188.reuse, R180 ;  /* 0x000000bc84b4723c */ /* 0x080fe200000418b4 */
[----:B------:R-:W-:Y:S01]  /*c8c0*/  IMAD.MOV.U32 R138, RZ, RZ, R120 ;  /* 0x000000ffff8a7224 */ /* 0x000fe200078e0078 */
[----:B------:R-:W-:Y:S01]  /*c8d0*/  MOV R120, R119 ;  /* 0x0000007700787202 */ /* 0x000fe20000000f00 */
[----:B------:R-:W-:Y:S01]  /*c8e0*/  IMAD.MOV.U32 R79, RZ, RZ, R118 ;  /* 0x000000ffff4f7224 */ /* 0x000fe200078e0076 */
[----:B------:R-:W-:Y:S01]  /*c8f0*/  MOV R117, R222 ;  /* 0x000000de00757202 */ /* 0x000fe20000000f00 */
[----:B------:R-:W-:Y:S01]  /*c900*/  IMAD.MOV.U32 R118, RZ, RZ, R221 ;  /* 0x000000ffff767224 */ /* 0x000fe200078e00dd */
[----:B------:R-:W-:Y:S01]  /*c910*/  MOV R119, R5 ;  /* 0x0000000500777202 */ /* 0x000fe20000000f00 */
[----:B------:R1:W5:Y:S01]  /*c920*/  LDL.LU R222, [R1+0xf8] ;  /* 0x0000f80001de7983 */ /* 0x0003620000300800 */
[----:B------:R-:W-:Y:S03]  /*c930*/  HMMA.16816.F32.BF16 R184, R128, R188, R184 ;  /* 0x000000bc80b8723c */ /* 0x000fe600000418b8 */
[----:B------:R1:W5:Y:S04]  /*c940*/  LDL.LU R221, [R1+0xf4] ;  /* 0x0000f40001dd7983 */ /* 0x0003680000300800 */
[----:B------:R1:W5:Y:S01]  /*c950*/  LDL.LU R5, [R1+0xec] ;  /* 0x0000ec0001057983 */ /* 0x0003620000300800 */
[-C--:B------:R-:W-:Y:S08]  /*c960*/  HMMA.16816.F32.BF16 R192, R132, R190.reuse, R68 ;  /* 0x000000be84c0723c */ /* 0x080ff00000041844 */
[----:B------:R-:W-:Y:S07]  /*c970*/  HMMA.16816.F32.BF16 R188, R128, R190, R40 ;  /* 0x000000be80bc723c */ /* 0x000fee0000041828 */
[----:B------:R-:W-:-:S02]  /*c980*/  IMAD.MOV.U32 R42, RZ, RZ, R216 ;  /* 0x000000ffff2a7224 */ /* 0x000fc400078e00d8 */
[----:B------:R1:W5:Y:S01]  /*c990*/  LDL.LU R216, [R1+0xf0] ;  /* 0x0000f00001d87983 */ /* 0x0003620000300800 */
[----:B------:R-:W-:-:S03]  /*c9a0*/  IMAD.MOV.U32 R116, RZ, RZ, R98 ;  /* 0x000000ffff747224 */ /* 0x000fc600078e0062 */
[----:B------:R-:W2:Y:S01]  /*c9b0*/  LDSM.16.MT88.4 R96, [R218+0x4880] ;  /* 0x00488000da60783b */ /* 0x000ea20000004200 */
[----:B------:R-:W-:Y:S02]  /*c9c0*/  IMAD.MOV.U32 R108, RZ, RZ, R80 ;  /* 0x000000ffff6c7224 */ /* 0x000fe400078e0050 */
[----:B------:R-:W-:Y:S02]  /*c9d0*/  IMAD.MOV.U32 R59, RZ, RZ, R82 ;  /* 0x000000ffff3b7224 */ /* 0x000fe400078e0052 */
[----:B------:R-:W-:Y:S02]  /*c9e0*/  IMAD.MOV.U32 R95, RZ, RZ, R83 ;  /* 0x000000ffff5f7224 */ /* 0x000fe400078e0053 */
[----:B------:R-:W3:Y:S01]  /*c9f0*/  LDSM.16.MT88.4 R80, [R217+0x4880] ;  /* 0x00488000d950783b */ /* 0x000ee20000004200 */
[----:B------:R-:W-:Y:S01]  /*ca00*/  MOV R122, R64 ;  /* 0x00000040007a7202 */ /* 0x000fe20000000f00 */
[----:B------:R-:W-:Y:S02]  /*ca10*/  IMAD.MOV.U32 R121, RZ, RZ, R65 ;  /* 0x000000ffff797224 */ /* 0x000fe400078e0041 */
[----:B------:R-:W4:Y:S01]  /*ca20*/  LDSM.16.MT88.4 R64, [R219+0x3080] ;  /* 0x00308000db40783b */ /* 0x000f220000004200 */
[----:B------:R-:W-:Y:S01]  /*ca30*/  MOV R0, R114 ;  /* 0x0000007200007202 */ /* 0x000fe20000000f00 */
[----:B------:R-:W-:Y:S01]  /*ca40*/  IMAD.MOV.U32 R139, RZ, RZ, R113 ;  /* 0x000000ffff8b7224 */ /* 0x000fe200078e0071 */
[----:B------:R-:W-:Y:S01]  /*ca50*/  MOV R90, R121 ;  /* 0x00000079005a7202 */ /* 0x000fe20000000f00 */
[----:B------:R-:W-:-:S02]  /*ca60*/  IMAD.MOV.U32 R84, RZ, RZ, R91 ;  /* 0x000000ffff547224 */ /* 0x000fc400078e005b */
[----:B------:R-:W-:Y:S01]  /*ca70*/  IMAD.MOV.U32 R91, RZ, RZ, R122 ;  /* 0x000000ffff5b7224 */ /* 0x000fe200078e007a */
[-C--:B------:R-:W-:Y:S01]  /*ca80*/  HMMA.16816.F32.BF16 R164, R132, R172.reuse, R164 ;  /* 0x000000ac84a4723c */ /* 0x080fe200000418a4 */
[----:B------:R-:W-:Y:S02]  /*ca90*/  IMAD.MOV.U32 R85, RZ, RZ, R0 ;  /* 0x000000ffff557224 */ /* 0x000fe400078e0000 */
[----:B------:R-:W-:Y:S01]  /*caa0*/  IMAD.MOV.U32 R87, RZ, RZ, R139 ;  /* 0x000000ffff577224 */ /* 0x000fe200078e008b */
[----:B------:R-:W-:Y:S01]  /*cab0*/  MOV R139, R116 ;  /* 0x00000074008b7202 */ /* 0x000fe20000000f00 */
[----:B------:R-:W-:Y:S01]  /*cac0*/  IMAD.MOV.U32 R0, RZ, RZ, R123 ;  /* 0x000000ffff007224 */ /* 0x000fe200078e007b */
[----:B------:R-:W-:Y:S02]  /*cad0*/  MOV R122, R73 ;  /* 0x00000049007a7202 */ /* 0x000fe40000000f00 */
[----:B------:R-:W-:Y:S01]  /*cae0*/  HMMA.16816.F32.BF16 R168, R128, R172, R168 ;  /* 0x000000ac80a8723c */ /* 0x000fe200000418a8 */
[----:B------:R-:W-:Y:S01]  /*caf0*/  IMAD.MOV.U32 R121, RZ, RZ, R110 ;  /* 0x000000ffff797224 */ /* 0x000fe200078e006e */
[----:B------:R-:W-:Y:S01]  /*cb00*/  MOV R43, R89 ;  /* 0x00000059002b7202 */ /* 0x000fe20000000f00 */
[----:B------:R-:W-:-:S05]  /*cb10*/  IMAD.MOV.U32 R123, RZ, RZ, R74 ;  /* 0x000000ffff7b7224 */ /* 0x000fca00078e004a */
[----:B------:R-:W-:Y:S01]  /*cb20*/  HMMA.16816.F32.BF16 R176, R132, R174, R60 ;  /* 0x000000ae84b0723c */ /* 0x000fe2000004183c */
[----:B------:R-:W-:Y:S02]  /*cb30*/  IMAD.MOV.U32 R110, RZ, RZ, R72 ;  /* 0x000000ffff6e7224 */ /* 0x000fe400078e0048 */
[----:B------:R-:W-:-:S04]  /*cb40*/  IMAD.MOV.U32 R116, RZ, RZ, R75 ;  /* 0x000000ffff747224 */ /* 0x000fc800078e004b */
[----:B------:R-:W-:Y:S01]  /*cb50*/  IMAD.MOV.U32 R63, RZ, RZ, R88 ;  /* 0x000000ffff3f7224 */ /* 0x000fe200078e0058 */
[----:B------:R-:W-:Y:S01]  /*cb60*/  HMMA.16816.F32.BF16 R172, R128, R174, R44 ;  /* 0x000000ae80ac723c */ /* 0x000fe2000004182c */
[----:B------:R-:W-:-:S06]  /*cb70*/  IMAD.MOV.U32 R41, RZ, RZ, R122 ;  /* 0x000000ffff297224 */ /* 0x000fcc00078e007a */
[----:B------:R-:W-:Y:S01]  /*cb80*/  IMAD.MOV.U32 R44, RZ, RZ, R90 ;  /* 0x000000ffff2c7224 */ /* 0x000fe200078e005a */
[----:B------:R-:W-:Y:S02]  /*cb90*/  MOV R45, R91 ;  /* 0x0000005b002d7202 */ /* 0x000fe40000000f00 */
[----:B--2---:R-:W-:Y:S01]  /*cba0*/  HMMA.16816.F32.BF16 R88, R132, R96, R208 ;  /* 0x000000608458723c */ /* 0x004fe200000418d0 */
[----:B------:R-:W-:Y:S01]  /*cbb0*/  IMAD.MOV.U32 R46, RZ, RZ, R0 ;  /* 0x000000ffff2e7224 */ /* 0x000fe200078e0000 */
[----:B------:R-:W-:Y:S01]  /*cbc0*/  MOV R47, R139 ;  /* 0x0000008b002f7202 */ /* 0x000fe20000000f00 */
[----:B------:R-:W-:Y:S01]  /*cbd0*/  IMAD.MOV.U32 R0, RZ, RZ, R78 ;  /* 0x000000ffff007224 */ /* 0x000fe200078e004e */
[----:B------:R-:W-:-:S03]  /*cbe0*/  MOV R139, R79 ;  /* 0x0000004f008b7202 */ /* 0x000fc60000000f00 */
[----:B------:R-:W-:Y:S01]  /*cbf0*/  MOV R211, R119 ;  /* 0x0000007700d37202 */ /* 0x000fe20000000f00 */
[----:B---3--:R-:W-:Y:S01]  /*cc00*/  HMMA.16816.F32.BF16 R72, R132, R80, R248 ;  /* 0x000000508448723c */ /* 0x008fe200000418f8 */
[----:B------:R-:W-:Y:S01]  /*cc10*/  IMAD.MOV.U32 R78, RZ, RZ, R120 ;  /* 0x000000ffff4e7224 */ /* 0x000fe200078e0078 */
[----:B------:R-:W-:-:S05]  /*cc20*/  MOV R79, R121 ;  /* 0x00000079004f7202 */ /* 0x000fca0000000f00 */
[----:B------:R-:W-:Y:S02]  /*cc30*/  MOV R248, R123 ;  /* 0x0000007b00f87202 */ /* 0x000fe40000000f00 */
[----:B------:R-:W-:Y:S01]  /*cc40*/  HMMA.16816.F32.BF16 R120, R132, R8, R200 ;  /* 0x000000088478723c */ /* 0x000fe200000418c8 */
[----:B------:R-:W-:Y:S02]  /*cc50*/  IMAD.MOV.U32 R137, RZ, RZ, R115 ;  /* 0x000000ffff897224 */ /* 0x000fe400078e0073 */
[----:B------:R-:W2:Y:S04]  /*cc60*/  LDSM.16.MT88.4 R112, [R220+0x4880] ;  /* 0x00488000dc70783b */ /* 0x000ea80000004200 */
[----:B------:R-:W-:Y:S01]  /*cc70*/  IMAD.MOV.U32 R202, RZ, RZ, R211 ;  /* 0x000000ffffca7224 */ /* 0x000fe200078e00d3 */
[----:B------:R-:W-:Y:S01]  /*cc80*/  MOV R211, R42 ;  /* 0x0000002a00d37202 */ /* 0x000fe20000000f00 */
[----:B------:R-:W-:Y:S01]  /*cc90*/  IMAD.MOV.U32 R42, RZ, RZ, c[0x0][0x2c4] ;  /* 0x0000b100ff2a7624 */ /* 0x000fe200078e00ff */
[----:B------:R-:W-:-:S04]  /*cca0*/  MOV R249, R117 ;  /* 0x0000007500f97202 */ /* 0x000fc80000000f00 */
[----:B------:R-:W-:Y:S01]  /*ccb0*/  ISETP.NE.AND P6, PT, R42, 0x1, PT ;  /* 0x000000012a00780c */ /* 0x000fe20003fc5270 */
[----:B------:R-:W-:Y:S01]  /*ccc0*/  IMAD.MOV.U32 R250, RZ, RZ, R118 ;  /* 0x000000fffffa7224 */ /* 0x000fe200078e0076 */
[----:B------:R-:W-:Y:S01]  /*ccd0*/  MOV R42, R43 ;  /* 0x0000002b002a7202 */ /* 0x000fe20000000f00 */
[----:B------:R-:W-:Y:S02]  /*cce0*/  IMAD.MOV.U32 R251, RZ, RZ, R84 ;  /* 0x000000fffffb7224 */ /* 0x000fe400078e0054 */
[----:B------:R-:W-:Y:S01]  /*ccf0*/  IMAD.MOV.U32 R43, RZ, RZ, R4 ;  /* 0x000000ffff2b7224 */ /* 0x000fe200078e0004 */
[----:B------:R-:W-:Y:S01]  /*cd00*/  SHF.L.U32 R4, R214, 0x7, RZ ;  /* 0x00000007d6047819 */ /* 0x000fe200000006ff */
[----:B------:R-:W-:Y:S01]  /*cd10*/  IMAD.MOV.U32 R208, RZ, RZ, R249 ;  /* 0x000000ffffd07224 */ /* 0x000fe200078e00f9 */
[----:B------:R-:W-:Y:S01]  /*cd20*/  MOV R203, R248 ;  /* 0x000000f800cb7202 */ /* 0x000fe20000000f00 */
[----:B------:R-:W-:Y:S01]  /*cd30*/  IMAD.MOV.U32 R210, RZ, RZ, R251 ;  /* 0x000000ffffd27224 */ /* 0x000fe200078e00fb */
[----:B------:R-:W-:Y:S01]  /*cd40*/  MOV R209, R250 ;  /* 0x000000fa00d17202 */ /* 0x000fe20000000f00 */
[----:B----4-:R-:W-:Y:S01]  /*cd50*/  HMMA.16816.F32.BF16 R68, R132, R66, R100 ;  /* 0x000000428444723c */ /* 0x010fe20000041864 */
[----:B------:R-:W-:Y:S01]  /*cd60*/  IMAD.MOV.U32 R248, RZ, RZ, R92 ;  /* 0x000000fffff87224 */ /* 0x000fe200078e005c */
[----:B------:R-:W-:Y:S01]  /*cd70*/  MOV R251, R93 ;  /* 0x0000005d00fb7202 */ /* 0x000fe20000000f00 */
[----:B------:R-:W-:Y:S01]  /*cd80*/  IMAD.MOV.U32 R249, RZ, RZ, R94 ;  /* 0x000000fffff97224 */ /* 0x000fe200078e005e */
[----:B------:R-:W-:-:S04]  /*cd90*/  MOV R250, R95 ;  /* 0x0000005f00fa7202 */ /* 0x000fc80000000f00 */
[----:B------:R-:W-:Y:S08]  /*cda0*/  HMMA.16816.F32.BF16 R100, R132, R98, R48 ;  /* 0x000000628464723c */ /* 0x000ff00000041830 */
[C---:B------:R-:W-:Y:S08]  /*cdb0*/  HMMA.16816.F32.BF16 R92, R128.reuse, R96, R196 ;  /* 0x00000060805c723c */ /* 0x040ff000000418c4 */
[----:B------:R-:W-:Y:S07]  /*cdc0*/  HMMA.16816.F32.BF16 R96, R128, R98, R12 ;  /* 0x000000628060723c */ /* 0x000fee000004180c */
[----:B------:R-:W-:-:S04]  /*cdd0*/  @P6 IMAD.HI.U32 R12, R4, c[0x0][0x2c8], RZ ;  /* 0x0000b200040c6a27 */ /* 0x000fc800078e00ff */
[----:B------:R-:W-:Y:S02]  /*cde0*/  FADD.FTZ R13, R44, R202 ;  /* 0x000000ca2c0d7221 */ /* 0x000fe40000010000 */
[----:B------:R-:W-:Y:S02]  /*cdf0*/  FADD.FTZ R14, R138, R0 ;  /* 0x000000008a0e7221 */ /* 0x000fe40000010000 */
[----:B------:R-:W-:Y:S01]  /*ce00*/  IMAD.MOV.U32 R0, RZ, RZ, R4 ;  /* 0x000000ffff007224 */ /* 0x000fe200078e0004 */
[----:B------:R-:W-:Y:S01]  /*ce10*/  @P6 SHF.R.U32.HI R0, RZ, c[0x0][0x2cc], R12 ;  /* 0x0000b300ff006a19 */ /* 0x000fe2000001160c */
[----:B------:R-:W-:Y:S02]  /*ce20*/  FADD.FTZ R15, R111, R110 ;  /* 0x0000006e6f0f7221 */ /* 0x000fe40000010000 */
[----:B------:R-:W-:Y:S02]  /*ce30*/  FADD.FTZ R13, R203, R13 ;  /* 0x0000000dcb0d7221 */ /* 0x000fe40000010000 */
[----:B------:R-:W-:Y:S01]  /*ce40*/  FADD.FTZ R14, R208, R14 ;  /* 0x0000000ed00e7221 */ /* 0x000fe20000010000 */
[----:B------:R-:W-:Y:S01]  /*ce50*/  MOV R60, R85 ;  /* 0x00000055003c7202 */ /* 0x000fe20000000f00 */
[----:B------:R-:W-:Y:S01]  /*ce60*/  FADD.FTZ R12, R204, R211 ;  /* 0x000000d3cc0c7221 */ /* 0x000fe20000010000 */
[----:B------:R-:W-:Y:S01]  /*ce70*/  MOV R62, R87 ;  /* 0x00000057003e7202 */ /* 0x000fe20000000f00 */
[----:B------:R-:W-:-:S02]  /*ce80*/  IMAD.MOV.U32 R61, RZ, RZ, R86 ;  /* 0x000000ffff3d7224 */ /* 0x000fc400078e0056 */
[----:B------:R-:W-:Y:S02]  /*ce90*/  FADD.FTZ R15, R209, R15 ;  /* 0x0000000fd10f7221 */ /* 0x000fe40000010000 */
[----:B------:R-:W-:Y:S02]  /*cea0*/  IMAD.MOV.U32 R40, RZ, RZ, R116 ;  /* 0x000000ffff287224 */ /* 0x000fe400078e0074 */
        /* <DEDUP_REMOVED lines=8> */
[----:B------:R-:W-:Y:S01]  /*cf30*/  IMAD.MOV.U32 R44, RZ, RZ, R45 ;  /* 0x000000ffff2c7224 */ /* 0x000fe200078e002d */
[----:B------:R-:W-:Y:S01]  /*cf40*/  HMMA.16816.F32.BF16 R60, R128, R64, R60 ;  /* 0x00000040803c723c */ /* 0x000fe2000004183c */
[----:B------:R-:W-:Y:S01]  /*cf50*/  MOV R45, R46 ;  /* 0x0000002e002d7202 */ /* 0x000fe20000000f00 */
[----:B------:R-:W-:Y:S02]  /*cf60*/  FADD.FTZ R15, R41, R15 ;  /* 0x0000000f290f7221 */ /* 0x000fe40000010000 */
[----:B------:R-:W-:Y:S02]  /*cf70*/  IMAD.MOV.U32 R46, RZ, RZ, R47 ;  /* 0x000000ffff2e7224 */ /* 0x000fe400078e002f */
[----:B------:R-:W-:-:S02]  /*cf80*/  FADD.FTZ R13, R42, R13 ;  /* 0x0000000d2a0d7221 */ /* 0x000fc40000010000 */
[----:B------:R-:W-:Y:S01]  /*cf90*/  HMMA.16816.F32.BF16 R64, R128, R66, R124 ;  /* 0x000000428040723c */ /* 0x000fe2000004187c */
[----:B------:R-:W-:Y:S01]  /*cfa0*/  FADD.FTZ R12, R207, R12 ;  /* 0x0000000ccf0c7221 */ /* 0x000fe20000010000 */
[----:B------:R-:W-:Y:S01]  /*cfb0*/  MOV R47, R139 ;  /* 0x0000008b002f7202 */ /* 0x000fe20000000f00 */
[----:B------:R-:W-:-:S05]  /*cfc0*/  IMAD.MOV.U32 R138, RZ, RZ, R108 ;  /* 0x000000ffff8a7224 */ /* 0x000fca00078e006c */
[----:B------:R-:W-:Y:S01]  /*cfd0*/  HMMA.16816.F32.BF16 R124, R128, R8, R244 ;  /* 0x00000008807c723c */ /* 0x000fe200000418f4 */
[----:B------:R-:W-:Y:S01]  /*cfe0*/  FADD.FTZ R13, R45, R13 ;  /* 0x0000000d2d0d7221 */ /* 0x000fe20000010000 */
[----:B------:R-:W-:-:S05]  /*cff0*/  MOV R139, R109 ;  /* 0x0000006d008b7202 */ /* 0x000fca0000000f00 */
[----:B------:R-:W-:Y:S02]  /*d000*/  FADD.FTZ R9, R43, R14 ;  /* 0x0000000e2b097221 */ /* 0x000fe40000010000 */
[----:B------:R-:W-:Y:S02]  /*d010*/  FADD.FTZ R8, R44, R15 ;  /* 0x0000000f2c087221 */ /* 0x000fe40000010000 */
[----:B------:R-:W-:Y:S02]  /*d020*/  FADD.FTZ R14, R46, R9 ;  /* 0x000000092e0e7221 */ /* 0x000fe40000010000 */
[----:B------:R-:W-:Y:S01]  /*d030*/  FADD.FTZ R9, R206, R12 ;  /* 0x0000000cce097221 */ /* 0x000fe20000010000 */
[----:B--2---:R-:W-:Y:S01]  /*d040*/  HMMA.16816.F32.BF16 R104, R132, R112, R104 ;  /* 0x000000708468723c */ /* 0x004fe20000041868 */
[----:B------:R-:W-:Y:S02]  /*d050*/  FADD.FTZ R12, R47, R8 ;  /* 0x000000082f0c7221 */ /* 0x000fe40000010000 */
[----:B------:R-:W-:-:S02]  /*d060*/  FADD.FTZ R8, R138, R13 ;  /* 0x0000000d8a087221 */ /* 0x000fc40000010000 */
[----:B------:R-:W-:-:S03]  /*d070*/  FADD.FTZ R9, R213, R9 ;  /* 0x00000009d5097221 */ /* 0x000fc60000010000 */
[C---:B------:R-:W-:Y:S08]  /*d080*/  HMMA.16816.F32.BF16 R84, R132.reuse, R82, R32 ;  /* 0x000000528454723c */ /* 0x040ff00000041820 */
[----:B------:R-:W-:Y:S08]  /*d090*/  HMMA.16816.F32.BF16 R116, R132, R114, R36 ;  /* 0x000000728474723c */ /* 0x000ff00000041824 */
[C---:B------:R-:W-:Y:S08]  /*d0a0*/  HMMA.16816.F32.BF16 R76, R128.reuse, R80, R76 ;  /* 0x00000050804c723c */ /* 0x040ff0000004184c */
[C---:B------:R-:W-:Y:S08]  /*d0b0*/  HMMA.16816.F32.BF16 R108, R128.reuse, R112, R240 ;  /* 0x00000070806c723c */ /* 0x040ff000000418f0 */
[C---:B------:R-:W-:Y:S08]  /*d0c0*/  HMMA.16816.F32.BF16 R80, R128.reuse, R82, R20 ;  /* 0x000000528050723c */ /* 0x040ff00000041814 */
[----:B------:R-:W-:Y:S08]  /*d0d0*/  HMMA.16816.F32.BF16 R112, R128, R114, R24 ;  /* 0x000000728070723c */ /* 0x000ff00000041818 */
[-C--:B------:R-:W-:Y:S08]  /*d0e0*/  HMMA.16816.F32.BF16 R132, R132, R10.reuse, R28 ;  /* 0x0000000a8484723c */ /* 0x080ff0000004181c */
[----:B------:R-:W-:Y:S07]  /*d0f0*/  HMMA.16816.F32.BF16 R128, R128, R10, R144 ;  /* 0x0000000a8080723c */ /* 0x000fee0000041890 */
        /* <DEDUP_REMOVED lines=11> */
[----:B------:R-:W-:-:S03]  /*d1b0*/  FADD.FTZ R10, R143, R10 ;  /* 0x0000000a8f0a7221 */ /* 0x000fc60000010000 */
[----:B------:R2:W-:Y:S01]  /*d1c0*/  STL [R1+0x98], R2 ;  /* 0x0000980201007387 */ /* 0x0005e20000100800 */
[----:B------:R-:W-:Y:S02]  /*d1d0*/  FADD.FTZ R8, R239, R10 ;  /* 0x0000000aef087221 */ /* 0x000fe40000010000 */
[----:B------:R-:W-:Y:S01]  /*d1e0*/  FADD.FTZ R12, R137, R12 ;  /* 0x0000000c890c7221 */ /* 0x000fe20000010000 */
[----:B------:R-:W-:Y:S02]  /*d1f0*/  MOV R143, c[0x0][0x32c] ;  /* 0x0000cb00008f7a02 */ /* 0x000fe40000000f00 */
[----:B------:R-:W-:Y:S01]  /*d200*/  STL [R1+0x94], R8 ;  /* 0x0000940801007387 */ /* 0x000fe20000100800 */
[----:B------:R-:W-:Y:S01]  /*d210*/  FADD.FTZ R11, R54, R12 ;  /* 0x0000000c360b7221 */ /* 0x000fe20000010000 */
[----:B------:R-:W-:-:S03]  /*d220*/  ISETP.GE.AND P6, PT, R143, 0x1, PT ;  /* 0x000000018f00780c */ /* 0x000fc60003fc6270 */
[----:B------:R-:W-:Y:S02]  /*d230*/  FADD.FTZ R9, R55, R11 ;  /* 0x0000000b37097221 */ /* 0x000fe40000010000 */
[----:B--2---:R-:W-:-:S05]  /*d240*/  FADD.FTZ R2, R6, R7 ;  /* 0x0000000706027221 */ /* 0x004fca0000010000 */
[----:B------:R-:W-:Y:S01]  /*d250*/  STL [R1+0xa0], R2 ;  /* 0x0000a00201007387 */ /* 0x000fe20000100800 */
[----:B------:R-:W-:Y:S01]  /*d260*/  FADD.FTZ R9, R17, R9 ;  /* 0x0000000911097221 */ /* 0x000fe20000010000 */
[----:B------:R-:W-:-:S03]  /*d270*/  IADD3 R0, -R52, R53, R0 ;  /* 0x0000003534007210 */ /* 0x000fc60007ffe100 */
[----:B------:R-:W-:Y:S01]  /*d280*/  FADD.FTZ R3, R16, R9 ;  /* 0x0000000910037221 */ /* 0x000fe20000010000 */
[----:B------:R-:W-:-:S04]  /*d290*/  IADD3 R235, R19, -0x2, RZ ;  /* 0xfffffffe13eb7810 */ /* 0x000fc80007ffe0ff */
[----:B------:R2:W-:Y:S02]  /*d2a0*/  STL [R1+0x9c], R3 ;  /* 0x00009c0301007387 */ /* 0x0005e40000100800 */
[----:B--2---:R-:W-:Y:S01]  /*d2b0*/  IADD3 R3, R0, c[0x0][0x328], RZ ;  /* 0x0000ca0000037a10 */ /* 0x004fe20007ffe0ff */
        /* <DEDUP_REMOVED lines=11> */
.L_x_1210:
[----:B------:R-:W-:-:S13]  /*d370*/  ISETP.NE.AND P0, PT, R143, 0x1, PT ;  /* 0x000000018f00780c */ /* 0x000fda0003f05270 */
[----:B------:R-:W-:-:S05]  /*d380*/  @P0 IMAD.HI.U32 R0, R2, c[0x0][0x330], RZ ;  /* 0x0000cc0002000a27 */ /* 0x000fca00078e00ff */
[----:B------:R-:W-:Y:S02]  /*d390*/  @P0 SHF.R.U32.HI R2, RZ, c[0x0][0x334], R0 ;  /* 0x0000cd00ff020a19 */ /* 0x000fe40000011600 */
.L_x_1211:
[----:B------:R-:W-:Y:S05]  /*d3a0*/  BSYNC B0 ;  /* 0x0000000000007941 */ /* 0x000fea0003800000 */
.L_x_1209:
[----:B------:R-:W-:-:S05]  /*d3b0*/  IMAD R2, R2, R143, c[0x0][0x32c] ;  /* 0x0000cb0002027624 */ /* 0x000fca00078e028f */
[----:B------:R-:W-:-:S04]  /*d3c0*/  IMNMX R3, R3, R2, PT ;  /* 0x0000000203037217 */ /* 0x000fc80003800200 */
.L_x_1208:
[----:B-1----:R-:W2:Y:S01]  /*d3d0*/  LDL R2, [R1+0xa4] ;  /* 0x0000a40001027983 */ /* 0x002ea20000100800 */
[----:B------:R-:W-:-:S05]  /*d3e0*/  IMAD.HI R3, R3, 0x2aaaaaab, RZ ;  /* 0x2aaaaaab03037827 */ /* 0x000fca00078e02ff */
[----:B------:R-:W-:-:S04]  /*d3f0*/  SHF.R.U32.HI R0, RZ, 0x1f, R3 ;  /* 0x0000001fff007819 */ /* 0x000fc80000011603 */
[----:B------:R-:W-:-:S04]  /*d400*/  LEA.HI.SX32 R3, R3, R0, 0x1d ;  /* 0x0000000003037211 */ /* 0x000fc800078feaff */
[----:B--2---:R-:W-:-:S04]  /*d410*/  IMNMX R2, R2, R3, !PT ;  /* 0x0000000302027217 */ /* 0x004fc80007800200 */
[----:B------:R-:W-:Y:S01]  /*d420*/  ISETP.GE.AND P0, PT, R235, R2, PT ;  /* 0x00000002eb00720c */ /* 0x000fe20003f06270 */
[----:B------:R1:W-:-:S12]  /*d430*/  STL [R1+0xa8], R2 ;  /* 0x0000a80201007387 */ /* 0x0003d80000100800 */
[----:B------:R-:W-:Y:S05]  /*d440*/  @!P0 BRA `(.L_x_1212) ;  /* 0x00004bd000008947 */ /* 0x000fea0003800000 */
.L_x_1229:
[----:B--2---:R-:W2:Y:S01]  /*d450*/  LDL R4, [R1+0xa4] ;  /* 0x0000a40001047983 */ /* 0x004ea20000100800 */
[----:B------:R-:W-:Y:S04]  /*d460*/  DEPBAR.LE SB0, 0x0 ;  /* 0x000080000000791a */ /* 0x000fe80000000000 */
[----:B------:R-:W3:Y:S01]  /*d470*/  LDL.64 R212, [R1+0xb8] ;  /* 0x0000b80001d47983 */ /* 0x000ee20000100a00 */
[----:B------:R-:W-:Y:S05]  /*d480*/  WARPSYNC 0xffffffff ;  /* 0xffffffff00007948 */ /* 0x000fea0003800000 */
[----:B------:R-:W3:Y:S06]  /*d490*/  LDL.64 R138, [R1+0xc8] ;  /* 0x0000c800018a7983 */ /* 0x000eec0000100a00 */
[----:B------:R-:W4:Y:S04]  /*d4a0*/  LDL R143, [R1+0xac] ;  /* 0x0000ac00018f7983 */ /* 0x000f280000100800 */
[----:B------:R-:W4:Y:S04]  /*d4b0*/  LDL R137, [R1+0xe8] ;  /* 0x0000e80001897983 */ /* 0x000f280000100800 */
[----:B------:R-:W-:Y:S08]  /*d4c0*/  BAR.SYNC.DEFER_BLOCKING 0x0 ;  /* 0x0000000000007b1d */ /* 0x000ff00000010000 */
[----:B------:R-:W-:Y:S08]  /*d4d0*/  LDSM.16.M88.4 R52, [R223+0x8080] ;  /* 0x00808000df34783b */ /* 0x000ff00000000200 */
[----:B-----5:R-:W1:Y:S08]  /*d4e0*/  LDSM.16.M88.4 R20, [R216+0x5080] ;  /* 0x00508000d814783b */ /* 0x020e700000000200 */
[----:B------:R-:W1:Y:S08]  /*d4f0*/  LDSM.16.M88.4 R48, [R223+0xa080] ;  /* 0x00a08000df30783b */ /* 0x000e700000000200 */
[----:B------:R-:W1:Y:S08]  /*d500*/  LDSM.16.M88.4 R36, [R216+0x5880] ;  /* 0x00588000d824783b */ /* 0x000e700000000200 */
[----:B------:R-:W4:Y:S06]  /*d510*/  LDL.64 R250, [R1+0xc0] ;  /* 0x0000c00001fa7983 */ /* 0x000f2c0000100a00 */
[----:B------:R-:W1:Y:S08]  /*d520*/  LDSM.16.M88.4 R144, [R216+0x6080] ;  /* 0x00608000d890783b */ /* 0x000e700000000200 */
[----:B------:R-:W4:Y:S01]  /*d530*/  LDL R252, [R1+0xdc] ;  /* 0x0000dc0001fc7983 */ /* 0x000f220000100800 */
[-C--:B-1----:R-:W-:Y:S03]  /*d540*/  HMMA.16816.F32.BF16 R8, R52, R20.reuse, RZ ;  /* 0x000000143408723c */ /* 0x082fe600000418ff */
[----:B------:R-:W-:Y:S05]  /*d550*/  LDSM.16.M88.4 R196, [R225+0x8080] ;  /* 0x00808000e1c4783b */ /* 0x000fea0000000200 */
[C---:B------:R-:W-:Y:S03]  /*d560*/  HMMA.16816.F32.BF16 R12, R48.reuse, R20, RZ ;  /* 0x00000014300c723c */ /* 0x040fe600000418ff */
[----:B------:R-:W4:Y:S04]  /*d570*/  LDL R248, [R1+0xd8] ;  /* 0x0000d80001f87983 */ /* 0x000f280000100800 */
[----:B------:R-:W1:Y:S01]  /*d580*/  LDSM.16.M88.4 R200, [R227] ;  /* 0x00000000e3c8783b */ /* 0x000e620000000200 */
[-C--:B------:R-:W-:Y:S07]  /*d590*/  HMMA.16816.F32.BF16 R16, R48, R22.reuse, RZ ;  /* 0x000000163010723c */ /* 0x080fee00000418ff */
[----:B------:R-:W4:Y:S01]  /*d5a0*/  LDL R249, [R1+0xd0] ;  /* 0x0000d00001f97983 */ /* 0x000f220000100800 */
[C---:B------:R-:W-:Y:S03]  /*d5b0*/  HMMA.16816.F32.BF16 R20, R52.reuse, R22, RZ ;  /* 0x000000163414723c */ /* 0x040fe600000418ff */
[----:B------:R-:W1:Y:S05]  /*d5c0*/  LDSM.16.M88.4 R204, [R225+0xa080] ;  /* 0x00a08000e1cc783b */ /* 0x000e6a0000000200 */
[-C--:B------:R-:W-:Y:S03]  /*d5d0*/  HMMA.16816.F32.BF16 R24, R52, R36.reuse, RZ ;  /* 0x000000243418723c */ /* 0x080fe600000418ff */
[----:B------:R-:W1:Y:S05]  /*d5e0*/  LDSM.16.M88.4 R208, [R233] ;  /* 0x00000000e9d0783b */ /* 0x000e6a0000000200 */
        /* <DEDUP_REMOVED lines=20> */
[----:B--2---:R-:W-:Y:S11]  /*d730*/  ISETP.GT.AND P0, PT, R4, R235, PT ;  /* 0x000000eb0400720c */ /* 0x004ff60003f04270 */
[----:B------:R-:W-:Y:S02]  /*d740*/  @!UPT UIADD3 URZ, URZ, URZ, URZ ;  /* 0x0000003f3f3ff290 */ /* 0x000fe4000fffe03f */
[----:B------:R-:W-:Y:S01]  /*d750*/  @!P0 SHF.R.S32.HI R0, RZ, 0x1f, R235 ;  /* 0x0000001fff008819 */ /* 0x000fe200000114eb */
[----:B------:R-:W-:Y:S01]  /*d760*/  @!P0 IMAD.WIDE.U32 R2, R235, c[0x0][0x208], RZ ;  /* 0x00008200eb028a25 */ /* 0x000fe200078e00ff */
[----:B---3--:R-:W-:Y:S02]  /*d770*/  @!P0 MOV R139, R213 ;  /* 0x000000d5008b8202 */ /* 0x008fe40000000f00 */
[----:B----4-:R-:W-:Y:S01]  /*d780*/  ISETP.GE.AND P4, PT, R143, c[0x0][0x1d4], PT ;  /* 0x000075008f007a0c */ /* 0x010fe20003f86270 */
[----:B------:R-:W-:Y:S01]  /*d790*/  @!P0 IMAD R0, R0, c[0x0][0x208], RZ ;  /* 0x0000820000008a24 */ /* 0x000fe200078e02ff */
[----:B------:R-:W2:Y:S01]  /*d7a0*/  LDL R143, [R1+0xd4] ;  /* 0x0000d400018f7983 */ /* 0x000ea20000100800 */
[----:B------:R-:W-:Y:S01]  /*d7b0*/  @!P0 IMAD.WIDE.U32 R138, R2, 0x30, R138 ;  /* 0x00000030028a8825 */ /* 0x000fe200078e008a */
[----:B------:R-:W-:Y:S03]  /*d7c0*/  ISETP.GE.AND P3, PT, R137, c[0x0][0x1d4], PT ;  /* 0x0000750089007a0c */ /* 0x000fe60003f66270 */
[----:B------:R-:W-:Y:S01]  /*d7d0*/  @!P0 IMAD R0, R235, c[0x0][0x20c], R0 ;  /* 0x00008300eb008a24 */ /* 0x000fe200078e0200 */
[----:B------:R-:W-:Y:S04]  /*d7e0*/  @!P0 LEA R6, P1, R138, c[0x0][0x1f8], 0x1 ;  /* 0x00007e008a068a11 */ /* 0x000fe800078208ff */
[----:B------:R-:W-:Y:S02]  /*d7f0*/  @!P0 IADD3 R0, R3, R0, RZ ;  /* 0x0000000003008210 */ /* 0x000fe40007ffe0ff */
[----:B------:R-:W-:Y:S03]  /*d800*/  @!P0 IADD3 R2, P2, R6, UR10, RZ ;  /* 0x0000000a06028c10 */ /* 0x000fe6000ff5e0ff */
[----:B------:R-:W-:Y:S05]  /*d810*/  @!P0 IMAD R0, R0, 0x30, RZ ;  /* 0x0000003000008824 */ /* 0x000fea00078e02ff */
[----:B------:R-:W-:Y:S04]  /*d820*/  @!P0 IADD3 R0, R139, R0, RZ ;  /* 0x000000008b008210 */ /* 0x000fe80007ffe0ff */
[----:B------:R-:W-:Y:S02]  /*d830*/  @!P0 LEA.HI.X R7, R138, c[0x0][0x1fc], R0, 0x1, P1 ;  /* 0x00007f008a078a11 */ /* 0x000fe400008f0c00 */
[----:B------:R-:W-:Y:S02]  /*d840*/  @!P0 IADD3 R138, P1, R2, UR10, RZ ;  /* 0x0000000a028a8c10 */ /* 0x000fe4000ff3e0ff */
[----:B------:R-:W-:Y:S01]  /*d850*/  @!P0 IADD3.X R3, R7, UR5, RZ, P2, !PT ;  /* 0x0000000507038c10 */ /* 0x000fe200097fe4ff */
[----:B------:R-:W-:Y:S01]  /*d860*/  @!PT LDS RZ, [RZ] ;  /* 0x00000000fffff984 */ /* 0x000fe20000000800 */
[----:B------:R-:W-:Y:S01]  /*d870*/  @!PT LDS RZ, [RZ] ;  /* 0x00000000fffff984 */ /* 0x000fe20000000800 */
[----:B------:R-:W-:Y:S01]  /*d880*/  @!PT LDS RZ, [RZ] ;  /* 0x00000000fffff984 */ /* 0x000fe20000000800 */
[----:B------:R1:W-:Y:S01]  /*d890*/  @!P0 LDGSTS.E.BYPASS.LTC128B.128 [R234+0x2080], [R6.64], !P4 ;  /* 0x0208000006ea8fae */ /* 0x0003e2000e101d46 */
[----:B------:R-:W-:Y:S02]  /*d8a0*/  MOV R0, R4 ;  /* 0x0000000400007202 */ /* 0x000fe40000000f00 */
[----:B------:R-:W-:Y:S05]  /*d8b0*/  @!P0 IADD3.X R139, R3, UR5, RZ, P1, !PT ;  /* 0x00000005038b8c10 */ /* 0x000fea0008ffe4ff */
[----:B------:R1:W-:Y:S08]  /*d8c0*/  @!P0 LDGSTS.E.BYPASS.LTC128B.128 [R234+0x3880], [R6.64+0x80], !P3 ;  /* 0x0388008006ea8fae */ /* 0x0003f0000d901d46 */
[----:B------:R3:W-:Y:S08]  /*d8d0*/  @!P0 LDGSTS.E.BYPASS.LTC128B.128 [R234+0x2880], [R2.64], !P4 ;  /* 0x0288000002ea8fae */ /* 0x0007f0000e101d46 */
[----:B------:R3:W-:Y:S08]  /*d8e0*/  @!P0 LDGSTS.E.BYPASS.LTC128B.128 [R234+0x4080], [R2.64+0x80], !P3 ;  /* 0x0408008002ea8fae */ /* 0x0007f0000d901d46 */
[----:B------:R4:W-:Y:S08]  /*d8f0*/  @!P0 LDGSTS.E.BYPASS.LTC128B.128 [R234+0x3080], [R138.64], !P4 ;  /* 0x030800008aea8fae */ /* 0x0009f0000e101d46 */
[----:B------:R4:W-:Y:S01]  /*d900*/  @!P0 LDGSTS.E.BYPASS.LTC128B.128 [R234+0x4880], [R138.64+0x80], !P3 ;  /* 0x048800808aea8fae */ /* 0x0009e2000d901d46 */
[C---:B------:R-:W-:Y:S07]  /*d910*/  ISETP.GT.AND P0, PT, R235.reuse, R0, PT ;  /* 0x00000000eb00720c */ /* 0x040fee0003f04270 */
[----:B------:R-:W-:Y:S06]  /*d920*/  LDSM.16.M88.4 R200, [R224+0x8080] ;  /* 0x00808000e0c8783b */ /* 0x000fec0000000200 */
[----:B-1----:R-:W-:Y:S02]  /*d930*/  @P0 IADD3 R6, R235, -0x1, RZ ;  /* 0xffffffffeb060810 */ /* 0x002fe40007ffe0ff */
[----:B------:R-:W1:Y:S02]  /*d940*/  LDSM.16.M88.4 R204, [R222+0x5080] ;  /* 0x00508000decc783b */ /* 0x000e640000000200 */
[----:B------:R-:W-:Y:S05]  /*d950*/  @P0 SHF.R.S32.HI R0, RZ, 0x1f, R6 ;  /* 0x0000001fff000819 */ /* 0x000fea0000011406 */
[----:B------:R-:W-:Y:S01]  /*d960*/  @P0 IMAD R0, R0, c[0x0][0x1e0], RZ ;  /* 0x0000780000000a24 */ /* 0x000fe200078e02ff */
[----:B------:R-:W4:Y:S03]  /*d970*/  LDSM.16.M88.4 R208, [R224+0xa080] ;  /* 0x00a08000e0d0783b */ /* 0x000f260000000200 */
[C---:B------:R-:W-:Y:S02]  /*d980*/  @P0 IMAD R0, R6.reuse, c[0x0][0x1e4], R0 ;  /* 0x0000790006000a24 */ /* 0x040fe400078e0200 */
[----:B------:R-:W-:Y:S03]  /*d990*/  @P0 IMAD.WIDE.U32 R6, R6, c[0x0][0x1e0], RZ ;  /* 0x0000780006060a25 */ /* 0x000fe600078e00ff */
[----:B------:R-:W4:Y:S02]  /*d9a0*/  LDSM.16.M88.4 R212, [R222+0x5880] ;  /* 0x00588000ded4783b */ /* 0x000f240000000200 */
[----:B------:R-:W-:Y:S05]  /*d9b0*/  @P0 IADD3 R0, R7, R0, RZ ;  /* 0x0000000007000210 */ /* 0x000fea0007ffe0ff */
[----:B------:R-:W-:Y:S01]  /*d9c0*/  @P0 IMAD R0, R0, 0x30, RZ ;  /* 0x0000003000000824 */ /* 0x000fe200078e02ff */
[----:B------:R-:W2:Y:S04]  /*d9d0*/  LDL R4, [R1+0x4] ;  /* 0x0000040001047983 */ /* 0x000ea80000100800 */
[----:B------:R-:W4:Y:S08]  /*d9e0*/  LDSM.16.M88.4 R144, [R222+0x6080] ;  /* 0x00608000de90783b */ /* 0x000f300000000200 */
[----:B---3--:R-:W3:Y:S01]  /*d9f0*/  LDL.64 R2, [R1+0xb0] ;  /* 0x0000b00001027983 */ /* 0x008ee20000100a00 */
[-C--:B-1----:R-:W-:Y:S05]  /*da00*/  HMMA.16816.F32.BF16 R8, R200, R204.reuse, R8 ;  /* 0x000000ccc808723c */ /* 0x082fea0000041808 */
[----:B------:R-:W-:Y:S03]  /*da10*/  LDSM.16.M88.4 R196, [R226+0x8080] ;  /* 0x00808000e2c4783b */ /* 0x000fe60000000200 */
[C---:B----4-:R-:W-:Y:S05]  /*da20*/  HMMA.16816.F32.BF16 R12, R208.reuse, R204, R12 ;  /* 0x000000ccd00c723c */ /* 0x050fea000004180c */
[----:B------:R-:W0:Y:S03]  /*da30*/  LDGDEPBAR ;  /* 0x00000000000079af */ /* 0x000e260000000000 */
[-C--:B------:R-:W-:Y:S08]  /*da40*/  HMMA.16816.F32.BF16 R16, R208, R206.reuse, R16 ;  /* 0x000000ced010723c */ /* 0x080ff00000041810 */
[C---:B------:R-:W-:Y:S01]  /*da50*/  HMMA.16816.F32.BF16 R20, R200.reuse, R206, R20 ;  /* 0x000000cec814723c */ /* 0x040fe20000041814 */
[----:B------:R-:W1:Y:S07]  /*da60*/  LDSM.16.M88.4 R204, [R221] ;  /* 0x00000000ddcc783b */ /* 0x000e6e0000000200 */
        /* <DEDUP_REMOVED lines=8> */
[----:B------:R-:W4:Y:S07]  /*daf0*/  LDSM.16.M88.4 R208, [R226+0xa080] ;  /* 0x00a08000e2d0783b */ /* 0x000f2e0000000200 */
[----:B------:R-:W-:Y:S01]  /*db00*/  HMMA.16816.F32.BF16 R52, R200, R146, R52 ;  /* 0x00000092c834723c */ /* 0x000fe20000041834 */
[----:B------:R-:W4:Y:S07]  /*db10*/  LDSM.16.M88.4 R144, [R221+0x1000] ;  /* 0x00100000dd90783b */ /* 0x000f2e0000000200 */
[-C--:B-1----:R-:W-:Y:S01]  /*db20*/  HMMA.16816.F32.BF16 R8, R196, R204.reuse, R8 ;  /* 0x000000ccc408723c */ /* 0x082fe20000041808 */
[----:B------:R-:W-:Y:S07]  /*db30*/  LDSM.16.M88.4 R200, [R223+0xc080] ;  /* 0x00c08000dfc8783b */ /* 0x000fee0000000200 */
[C---:B----4-:R-:W-:Y:S08]  /*db40*/  HMMA.16816.F32.BF16 R12, R208.reuse, R204, R12 ;  /* 0x000000ccd00c723c */ /* 0x050ff0000004180c */
        /* <DEDUP_REMOVED lines=13> */
[----:B------:R-:W2:Y:S07]  /*dc20*/  LDSM.16.M88.4 R144, [R216+0x7880] ;  /* 0x00788000d890783b */ /* 0x000eae0000000200 */
[-C--:B-1----:R-:W-:Y:S01]  /*dc30*/  HMMA.16816.F32.BF16 R8, R200, R204.reuse, R8 ;  /* 0x000000ccc808723c */ /* 0x082fe20000041808 */
[----:B------:R-:W-:Y:S07]  /*dc40*/  LDSM.16.M88.4 R196, [R225+0xc080] ;  /* 0x00c08000e1c4783b */ /* 0x000fee0000000200 */
[C---:B----4-:R-:W-:Y:S08]  /*dc50*/  HMMA.16816.F32.BF16 R12, R208.reuse, R204, R12 ;  /* 0x000000ccd00c723c */ /* 0x050ff0000004180c */
[-C--:B------:R-:W-:Y:S08]  /*dc60*/  HMMA.16816.F32.BF16 R16, R208, R206.reuse, R16 ;  /* 0x000000ced010723c */ /* 0x080ff00000041810 */
[C---:B------:R-:W-:Y:S01]  /*dc70*/  HMMA.16816.F32.BF16 R20, R200.reuse, R206, R20 ;  /* 0x000000cec814723c */ /* 0x040fe20000041814 */
[----:B------:R-:W1:Y:S07]  /*dc80*/  LDSM.16.M88.4 R204, [R231] ;  /* 0x00000000e7cc783b */ /* 0x000e6e0000000200 */
[-C--:B------:R-:W-:Y:S08]  /*dc90*/  HMMA.16816.F32.BF16 R24, R200, R212.reuse, R24 ;  /* 0x000000d4c818723c */ /* 0x080ff00000041818 */
[C---:B------:R-:W-:Y:S08]  /*dca0*/  HMMA.16816.F32.BF16 R28, R208.reuse, R212, R28 ;  /* 0x000000d4d01c723c */ /* 0x040ff0000004181c */
[-C--:B------:R-:W-:Y:S08]  /*dcb0*/  HMMA.16816.F32.BF16 R32, R208, R214.reuse, R32 ;  /* 0x000000d6d020723c */ /* 0x080ff00000041820 */
[C---:B------:R-:W-:Y:S01]  /*dcc0*/  HMMA.16816.F32.BF16 R36, R200.reuse, R214, R36 ;  /* 0x000000d6c824723c */ /* 0x040fe20000041824 */
[----:B------:R-:W4:Y:S07]  /*dcd0*/  LDSM.16.M88.4 R212, [R225+0xe080] ;  /* 0x00e08000e1d4783b */ /* 0x000f2e0000000200 */
[-C--:B--2---:R-:W-:Y:S01]  /*dce0*/  HMMA.16816.F32.BF16 R40, R200, R144.reuse, R40 ;  /* 0x00000090c828723c */ /* 0x084fe20000041828 */
[----:B------:R2:W-:Y:S03]  /*dcf0*/  STL [R1+0x70], R4 ;  /* 0x0000700401007387 */ /* 0x0005e60000100800 */
[----:B---3--:R-:W-:Y:S04]  /*dd00*/  @P0 MOV R2, R250 ;  /* 0x000000fa00020202 */ /* 0x008fe80000000f00 */
[C---:B------:R-:W-:Y:S04]  /*dd10*/  HMMA.16816.F32.BF16 R44, R208.reuse, R144, R44 ;  /* 0x00000090d02c723c */ /* 0x040fe8000004182c */
[----:B------:R-:W-:Y:S04]  /*dd20*/  @P0 IMAD.WIDE.U32 R2, R6, 0x30, R2 ;  /* 0x0000003006020825 */ /* 0x000fe800078e0002 */
[-C--:B------:R-:W-:Y:S01]  /*dd30*/  HMMA.16816.F32.BF16 R48, R208, R146.reuse, R48 ;  /* 0x00000092d030723c */ /* 0x080fe20000041830 */
[----:B------:R-:W3:Y:S03]  /*dd40*/  LDSM.16.M88.4 R208, [R230] ;  /* 0x00000000e6d0783b */ /* 0x000ee60000000200 */
[----:B------:R-:W-:Y:S04]  /*dd50*/  @P0 IADD3 R0, R3, R0, RZ ;  /* 0x0000000003000210 */ /* 0x000fe80007ffe0ff */
[----:B------:R-:W-:Y:S01]  /*dd60*/  HMMA.16816.F32.BF16 R52, R200, R146, R52 ;  /* 0x00000092c834723c */ /* 0x000fe20000041834 */
[----:B------:R-:W3:Y:S03]  /*dd70*/  LDSM.16.M88.4 R144, [R229] ;  /* 0x00000000e590783b */ /* 0x000ee60000000200 */
[----:B--2---:R-:W-:Y:S04]  /*dd80*/  LEA R4, R4, R252, 0x7 ;  /* 0x000000fc04047211 */ /* 0x004fe800078e38ff */
[-C--:B-1----:R-:W-:Y:S01]  /*dd90*/  HMMA.16816.F32.BF16 R8, R196, R204.reuse, R8 ;  /* 0x000000ccc408723c */ /* 0x082fe20000041808 */
[----:B------:R-:W-:Y:S04]  /*dda0*/  LDSM.16.M88.4 R200, [R224+0xc080] ;  /* 0x00c08000e0c8783b */ /* 0x000fe80000000200 */
[----:B------:R-:W-:Y:S02]  /*ddb0*/  IADD3 R4, R143, R4, R248 ;  /* 0x000000048f047210 */ /* 0x000fe40007ffe0f8 */
[----:B------:R-:W-:Y:S01]  /*ddc0*/  MOV R143, c[0x0][0x1e0] ;  /* 0x00007800008f7a02 */ /* 0x000fe20000000f00 */
[C---:B----4-:R-:W-:Y:S01]  /*ddd0*/  HMMA.16816.F32.BF16 R12, R212.reuse, R204, R12 ;  /* 0x000000ccd40c723c */ /* 0x050fe2000004180c */
[----:B------:R-:W-:Y:S03]  /*dde0*/  MOV R248, c[0x0][0x2c4] ;  /* 0x0000b10000f87a02 */ /* 0x000fe60000000f00 */
[----:B------:R-:W-:Y:S02]  /*ddf0*/  IADD3 R6, R249, R4, RZ ;  /* 0x00000004f9067210 */ /* 0x000fe40007ffe0ff */
[----:B------:R-:W-:Y:S02]  /*de00*/  ISETP.NE.AND P5, PT, R248, 0x1, PT ;  /* 0x00000001f800780c */ /* 0x000fe40003fa5270 */
[-C--:B------:R-:W-:Y:S08]  /*de10*/  HMMA.16816.F32.BF16 R16, R212, R206.reuse, R16 ;  /* 0x000000ced410723c */ /* 0x080ff00000041810 */
[C---:B------:R-:W-:Y:S01]  /*de20*/  HMMA.16816.F32.BF16 R20, R196.reuse, R206, R20 ;  /* 0x000000cec414723c */ /* 0x040fe20000041814 */
[----:B------:R-:W1:Y:S03]  /*de30*/  LDSM.16.M88.4 R204, [R222+0x6880] ;  /* 0x00688000decc783b */ /* 0x000e660000000200 */
[----:B------:R-:W-:Y:S04]  /*de40*/  @P5 IMAD.HI.U32 R3, R6, c[0x0][0x2c8], RZ ;  /* 0x0000b20006035a27 */ /* 0x000fe800078e00ff */
[-C--:B---3--:R-:W-:Y:S04]  /*de50*/  HMMA.16816.F32.BF16 R24, R196, R208.reuse, R24 ;  /* 0x000000d0c418723c */ /* 0x088fe80000041818 */
[----:B------:R-:W-:Y:S04]  /*de60*/  @P5 SHF.R.U32.HI R6, RZ, c[0x0][0x2cc], R3 ;  /* 0x0000b300ff065a19 */ /* 0x000fe80000011603 */
[C---:B------:R-:W-:Y:S01]  /*de70*/  HMMA.16816.F32.BF16 R28, R212.reuse, R208, R28 ;  /* 0x000000d0d41c723c */ /* 0x040fe2000004181c */
[----:B------:R-:W-:Y:S07]  /*de80*/  SHFL.IDX PT, R4, R6, RZ, 0x1c1f ;  /* 0x001c1fff06047589 */ /* 0x000fee00000e0000 */
        /* <DEDUP_REMOVED lines=9> */
[-C--:B-1----:R-:W-:Y:S01]  /*df20*/  HMMA.16816.F32.BF16 R8, R200, R204.reuse, R8 ;  /* 0x000000ccc808723c */ /* 0x082fe20000041808 */
[----:B------:R-:W-:Y:S07]  /*df30*/  LDSM.16.M88.4 R196, [R226+0xc080] ;  /* 0x00c08000e2c4783b */ /* 0x000fee0000000200 */
[C---:B--2---:R-:W-:Y:S08]  /*df40*/  HMMA.16816.F32.BF16 R12, R208.reuse, R204, R12 ;  /* 0x000000ccd00c723c */ /* 0x044ff0000004180c */
[-C--:B------:R-:W-:Y:S08]  /*df50*/  HMMA.16816.F32.BF16 R16, R208, R206.reuse, R16 ;  /* 0x000000ced010723c */ /* 0x080ff00000041810 */
[C---:B------:R-:W-:Y:S01]  /*df60*/  HMMA.16816.F32.BF16 R20, R200.reuse, R206, R20 ;  /* 0x000000cec814723c */ /* 0x040fe20000041814 */
[----:B------:R-:W1:Y:S07]  /*df70*/  LDSM.16.M88.4 R204, [R221+0x1800] ;  /* 0x00180000ddcc783b */ /* 0x000e6e0000000200 */
[-C--:B---3--:R-:W-:Y:S08]  /*df80*/  HMMA.16816.F32.BF16 R24, R200, R212.reuse, R24 ;  /* 0x000000d4c818723c */ /* 0x088ff00000041818 */
[C---:B------:R-:W-:Y:S08]  /*df90*/  HMMA.16816.F32.BF16 R28, R208.reuse, R212, R28 ;  /* 0x000000d4d01c723c */ /* 0x040ff0000004181c */
[-C--:B------:R-:W-:Y:S08]  /*dfa0*/  HMMA.16816.F32.BF16 R32, R208, R214.reuse, R32 ;  /* 0x000000d6d020723c */ /* 0x080ff00000041820 */
[C---:B------:R-:W-:Y:S01]  /*dfb0*/  HMMA.16816.F32.BF16 R36, R200.reuse, R214, R36 ;  /* 0x000000d6c824723c */ /* 0x040fe20000041824 */
[----:B------:R-:W2:Y:S07]  /*dfc0*/  LDSM.16.M88.4 R212, [R228+0xe080] ;  /* 0x00e08000e4d4783b */ /* 0x000eae0000000200 */
[-C--:B----4-:R-:W-:Y:S08]  /*dfd0*/  HMMA.16816.F32.BF16 R40, R200, R144.reuse, R40 ;  /* 0x00000090c828723c */ /* 0x090ff00000041828 */
[C---:B------:R-:W-:Y:S08]  /*dfe0*/  HMMA.16816.F32.BF16 R44, R208.reuse, R144, R44 ;  /* 0x00000090d02c723c */ /* 0x040ff0000004182c */
[-C--:B------:R-:W-:Y:S08]  /*dff0*/  HMMA.16816.F32.BF16 R48, R208, R146.reuse, R48 ;  /* 0x00000092d030723c */ /* 0x080ff00000041830 */
[----:B------:R-:W-:Y:S08]  /*e000*/  HMMA.16816.F32.BF16 R52, R200, R146, R52 ;  /* 0x00000092c834723c */ /* 0x000ff00000041834 */
[-C--:B-1----:R-:W-:Y:S08]  /*e010*/  HMMA.16816.F32.BF16 R8, R196, R204.reuse, R8 ;  /* 0x000000ccc408723c */ /* 0x082ff00000041808 */
[C---:B--2---:R-:W-:Y:S08]  /*e020*/  HMMA.16816.F32.BF16 R12, R212.reuse, R204, R12 ;  /* 0x000000ccd40c723c */ /* 0x044ff0000004180c */
        /* <DEDUP_REMOVED lines=21> */
[----:B------:R-:W-:Y:S09]  /*e180*/  FMUL.FTZ R23, R23, c[0x0][0x320] ;  /* 0x0000c80017177a20 */ /* 0x000ff20000410000 */
[----:B------:R1:W1:Y:S10]  /*e190*/  MUFU.TANH R211, R11 ;  /* 0x0000000b00d37308 */ /* 0x0002740000002400 */
        /* <DEDUP_REMOVED lines=14> */
[C---:B------:R-:W-:Y:S01]  /*e280*/  @P0 LEA R8, P1, R2.reuse, c[0x0][0x1c8], 0x1 ;  /* 0x0000720002080a11 */ /* 0x040fe200078208ff */
[-C--:B------:R-:W-:Y:S04]  /*e290*/  HMMA.16816.F32.BF16 R32, R212, R10.reuse, R32 ;  /* 0x0000000ad420723c */ /* 0x080fe80000041820 */
[----:B------:R-:W-:Y:S04]  /*e2a0*/  @P0 LEA.HI.X R9, R2, c[0x0][0x1cc], R0, 0x1, P1 ;  /* 0x0000730002090a11 */ /* 0x000fe800008f0c00 */
[----:B------:R-:W2:Y:S01]  /*e2b0*/  MUFU.TANH R139, R21 ;  /* 0x00000015008b7308 */ /* 0x000ea20000002400 */
[----:B------:R-:W-:Y:S01]  /*e2c0*/  FMUL.FTZ R24, R24, c[0x0][0x320] ;  /* 0x0000c80018187a20 */ /* 0x000fe20000410000 */
[C---:B------:R-:W-:Y:S01]  /*e2d0*/  HMMA.16816.F32.BF16 R36, R196.reuse, R10, R36 ;  /* 0x0000000ac424723c */ /* 0x040fe20000041824 */
[----:B------:R-:W-:Y:S01]  /*e2e0*/  @!PT LDS RZ, [RZ] ;  /* 0x00000000fffff984 */ /* 0x000fe20000000800 */
[----:B------:R-:W-:Y:S01]  /*e2f0*/  @!PT LDS RZ, [RZ] ;  /* 0x00000000fffff984 */ /* 0x000fe20000000800 */
[----:B------:R-:W-:Y:S01]  /*e300*/  @!PT LDS RZ, [RZ] ;  /* 0x00000000fffff984 */ /* 0x000fe20000000800 */
[----:B------:R2:W-:Y:S03]  /*e310*/  @P0 LDGSTS.E.BYPASS.LTC128B.128 [R234+0x5080], [R8.64], !P4 ;  /* 0x0508000008ea0fae */ /* 0x0005e6000e101d46 */
[----:B------:R-:W-:Y:S04]  /*e320*/  FMUL.FTZ R25, R25, c[0x0][0x320] ;  /* 0x0000c80019197a20 */ /* 0x000fe80000410000 */
[----:B------:R2:W2:Y:S01]  /*e330*/  MUFU.TANH R138, R24 ;  /* 0x00000018008a7308 */ /* 0x0004a20000002400 */
[----:B------:R-:W-:Y:S03]  /*e340*/  @P0 SHF.L.U32 R10, R143, 0x5, RZ ;  /* 0x000000058f0a0819 */ /* 0x000fe600000006ff */
[----:B------:R-:W-:Y:S01]  /*e350*/  FMUL.FTZ R27, R27, c[0x0][0x320] ;  /* 0x0000c8001b1b7a20 */ /* 0x000fe20000410000 */
[----:B------:R-:W-:Y:S01]  /*e360*/  MOV R11, c[0x0][0x1e4] ;  /* 0x00007900000b7a02 */ /* 0x000fe20000000f00 */
[----:B------:R3:W-:Y:S01]  /*e370*/  @P0 LDGSTS.E.BYPASS.LTC128B.128 [R234+0x6880], [R8.64+0x80], !P3 ;  /* 0x0688008008ea0fae */ /* 0x0007e2000d901d46 */
[-C--:B-1----:R-:W-:Y:S03]  /*e380*/  HMMA.16816.F32.BF16 R40, R196, R12.reuse, R40 ;  /* 0x0000000cc428723c */ /* 0x082fe60000041828 */
[-C--:B------:R-:W-:Y:S01]  /*e390*/  @P0 IADD3 R2, P2, R8, R10.reuse, RZ ;  /* 0x0000000a08020210 */ /* 0x080fe20007f5e0ff */
[----:B------:R-:W-:Y:S01]  /*e3a0*/  FMUL.FTZ R28, R28, c[0x0][0x320] ;  /* 0x0000c8001c1c7a20 */ /* 0x000fe20000410000 */
[----:B------:R-:W1:Y:S01]  /*e3b0*/  MUFU.TANH R137, R25 ;  /* 0x0000001900897308 */ /* 0x000e620000002400 */
[----:B------:R-:W-:Y:S01]  /*e3c0*/  @P0 SHF.L.U64.HI R0, R143, 0x5, R11 ;  /* 0x000000058f000819 */ /* 0x000fe2000001020b */
[----:B------:R-:W-:Y:S01]  /*e3d0*/  FMUL.FTZ R29, R29, c[0x0][0x320] ;  /* 0x0000c8001d1d7a20 */ /* 0x000fe20000410000 */
[----:B------:R-:W-:Y:S01]  /*e3e0*/  @P0 IADD3 R10, P1, R2, R10, RZ ;  /* 0x0000000a020a0210 */ /* 0x000fe20007f3e0ff */
[C---:B------:R-:W-:Y:S04]  /*e3f0*/  HMMA.16816.F32.BF16 R44, R212.reuse, R12, R44 ;  /* 0x0000000cd42c723c */ /* 0x040fe8000004182c */
[----:B------:R-:W-:Y:S01]  /*e400*/  FMUL.FTZ R20, R37, c[0x0][0x320] ;  /* 0x0000c80025147a20 */ /* 0x000fe20000410000 */
[-C--:B------:R-:W-:Y:S01]  /*e410*/  @P0 IADD3.X R3, R9, R0.reuse, RZ, P2, !PT ;  /* 0x0000000009030210 */ /* 0x080fe200017fe4ff */
[----:B------:R1:W1:Y:S01]  /*e420*/  MUFU.TANH R201, R27 ;  /* 0x0000001b00c97308 */ /* 0x0002620000002400 */
[----:B------:R-:W3:Y:S01]  /*e430*/  LDL R37, [R1+0x74] ;  /* 0x0000740001257983 */ /* 0x000ee20000100800 */
[-C--:B------:R-:W-:Y:S03]  /*e440*/  HMMA.16816.F32.BF16 R48, R212, R14.reuse, R48 ;  /* 0x0000000ed430723c */ /* 0x080fe60000041830 */
[----:B------:R3:W-:Y:S01]  /*e450*/  @P0 LDGSTS.E.BYPASS.LTC128B.128 [R234+0x5880], [R2.64], !P4 ;  /* 0x0588000002ea0fae */ /* 0x0007e2000e101d46 */
[----:B--2---:R-:W-:Y:S01]  /*e460*/  FMUL.FTZ R24, R36, c[0x0][0x320] ;  /* 0x0000c80024187a20 */ /* 0x004fe20000410000 */
[----:B------:R-:W-:Y:S01]  /*e470*/  @P0 IADD3.X R11, R3, R0, RZ, P1, !PT ;  /* 0x00000000030b0210 */ /* 0x000fe20000ffe4ff */
[----:B------:R-:W-:Y:S02]  /*e480*/  FMUL.FTZ R30, R30, c[0x0][0x320] ;  /* 0x0000c8001e1e7a20 */ /* 0x000fe40000410000 */
[----:B------:R2:W2:Y:S01]  /*e490*/  MUFU.TANH R207, R28 ;  /* 0x0000001c00cf7308 */ /* 0x0004a20000002400 */
[----:B------:R-:W-:Y:S01]  /*e4a0*/  FMUL.FTZ R31, R31, c[0x0][0x320] ;  /* 0x0000c8001f1f7a20 */ /* 0x000fe20000410000 */
[----:B------:R-:W-:Y:S01]  /*e4b0*/  HMMA.16816.F32.BF16 R52, R196, R14, R52 ;  /* 0x0000000ec434723c */ /* 0x000fe20000041834 */
[----:B------:R-:W3:Y:S03]  /*e4c0*/  LDL R36, [R1+0x90] ;  /* 0x0000900001247983 */ /* 0x000ee60000100800 */
[----:B------:R-:W-:Y:S01]  /*e4d0*/  FMUL.FTZ R32, R32, c[0x0][0x320] ;  /* 0x0000c80020207a20 */ /* 0x000fe20000410000 */
[----:B------:R3:W-:Y:S01]  /*e4e0*/  @P0 LDGSTS.E.BYPASS.LTC128B.128 [R234+0x7080], [R2.64+0x80], !P3 ;  /* 0x0708008002ea0fae */ /* 0x0007e2000d901d46 */
[----:B------:R-:W-:Y:S02]  /*e4f0*/  FMUL.FTZ R33, R33, c[0x0][0x320] ;  /* 0x0000c80021217a20 */ /* 0x000fe40000410000 */
[----:B------:R4:W3:Y:S01]  /*e500*/  MUFU.TANH R206, R29 ;  /* 0x0000001d00ce7308 */ /* 0x0008e20000002400 */
[----:B------:R-:W-:Y:S03]  /*e510*/  FMUL.FTZ R34, R34, c[0x0][0x320] ;  /* 0x0000c80022227a20 */ /* 0x000fe60000410000 */
[----:B------:R-:W-:Y:S01]  /*e520*/  FMUL.FTZ R35, R35, c[0x0][0x320] ;  /* 0x0000c80023237a20 */ /* 0x000fe20000410000 */
[----:B------:R3:W-:Y:S01]  /*e530*/  @P0 LDGSTS.E.BYPASS.LTC128B.128 [R234+0x6080], [R10.64], !P4 ;  /* 0x060800000aea0fae */ /* 0x0007e2000e101d46 */
[----:B------:R-:W-:Y:S02]  /*e540*/  FMUL.FTZ R19, R40, c[0x0][0x320] ;  /* 0x0000c80028137a20 */ /* 0x000fe40000410000 */
[----:B------:R-:W-:Y:S02]  /*e550*/  FMUL.FTZ R18, R41, c[0x0][0x320] ;  /* 0x0000c80029127a20 */ /* 0x000fe40000410000 */
[----:B------:R4:W3:Y:S01]  /*e560*/  MUFU.TANH R238, R30 ;  /* 0x0000001e00ee7308 */ /* 0x0008e20000002400 */
[----:B-1----:R-:W-:Y:S02]  /*e570*/  FMUL.FTZ R27, R42, c[0x0][0x320] ;  /* 0x0000c8002a1b7a20 */ /* 0x002fe40000410000 */
[----:B------:R1:W-:Y:S01]  /*e580*/  @P0 LDGSTS.E.BYPASS.LTC128B.128 [R234+0x7880], [R10.64+0x80], !P3 ;  /* 0x078800800aea0fae */ /* 0x0003e2000d901d46 */
[----:B------:R-:W-:Y:S02]  /*e590*/  FMUL.FTZ R25, R43, c[0x0][0x320] ;  /* 0x0000c8002b197a20 */ /* 0x000fe40000410000 */
[----:B------:R-:W-:Y:S02]  /*e5a0*/  FMUL.FTZ R47, R47, c[0x0][0x320] ;  /* 0x0000c8002f2f7a20 */ /* 0x000fe40000410000 */
[----:B--2---:R-:W-:Y:S02]  /*e5b0*/  FMUL.FTZ R28, R48, c[0x0][0x320] ;  /* 0x0000c800301c7a20 */ /* 0x004fe40000410000 */
[----:B------:R2:W1:Y:S01]  /*e5c0*/  MUFU.TANH R237, R31 ;  /* 0x0000001f00ed7308 */ /* 0x0004620000002400 */
[----:B------:R-:W0:Y:S01]  /*e5d0*/  LDGDEPBAR ;  /* 0x00000000000079af */ /* 0x000e220000000000 */
[----:B------:R-:W-:Y:S02]  /*e5e0*/  FMUL.FTZ R50, R50, c[0x0][0x320] ;  /* 0x0000c80032327a20 */ /* 0x000fe40000410000 */
[----:B----4-:R-:W-:Y:S02]  /*e5f0*/  FMUL.FTZ R29, R45, c[0x0][0x320] ;  /* 0x0000c8002d1d7a20 */ /* 0x010fe40000410000 */
[----:B------:R-:W-:Y:S02]  /*e600*/  FMUL.FTZ R51, R51, c[0x0][0x320] ;  /* 0x0000c80033337a20 */ /* 0x000fe40000410000 */
[----:B------:R-:W-:Y:S02]  /*e610*/  FMUL.FTZ R15, R52, c[0x0][0x320] ;  /* 0x0000c800340f7a20 */ /* 0x000fe40000410000 */
[----:B------:R4:W1:Y:S01]  /*e620*/  MUFU.TANH R200, R32 ;  /* 0x0000002000c87308 */ /* 0x0008620000002400 */
[----:B------:R-:W-:Y:S02]  /*e630*/  FMUL.FTZ R16, R54, c[0x0][0x320] ;  /* 0x0000c80036107a20 */ /* 0x000fe40000410000 */
[----:B------:R-:W-:Y:S02]  /*e640*/  FMUL.FTZ R26, R26, c[0x0][0x320] ;  /* 0x0000c8001a1a7a20 */ /* 0x000fe40000410000 */
[----:B------:R-:W-:Y:S02]  /*e650*/  FMUL.FTZ R30, R44, c[0x0][0x320] ;  /* 0x0000c8002c1e7a20 */ /* 0x000fe40000410000 */
[----:B------:R-:W-:Y:S02]  /*e660*/  FMUL.FTZ R49, R49, c[0x0][0x320] ;  /* 0x0000c80031317a20 */ /* 0x000fe40000410000 */
[----:B------:R-:W-:Y:S01]  /*e670*/  FMUL.FTZ R53, R53, c[0x0][0x320] ;  /* 0x0000c80035357a20 */ /* 0x000fe20000410000 */
[----:B------:R1:W1:Y:S01]  /*e680*/  MUFU.TANH R147, R33 ;  /* 0x0000002100937308 */ /* 0x0002620000002400 */
[----:B------:R-:W-:Y:S02]  /*e690*/  FMUL.FTZ R55, R55, c[0x0][0x320] ;  /* 0x0000c80037377a20 */ /* 0x000fe40000410000 */
[----:B------:R-:W-:Y:S02]  /*e6a0*/  IMAD R0, R235, -0x30, RZ ;  /* 0xffffffd0eb007824 */ /* 0x000fe400078e02ff */
[----:B--2---:R-:W-:Y:S05]  /*e6b0*/  FMUL.FTZ R31, R39, c[0x0][0x320] ;  /* 0x0000c800271f7a20 */ /* 0x004fea0000410000 */
[----:B------:R2:W2:Y:S01]  /*e6c0*/  MUFU.TANH R208, R22 ;  /* 0x0000001600d07308 */ /* 0x0004a20000002400 */
[----:B----4-:R-:W-:Y:S01]  /*e6d0*/  FMUL.FTZ R32, R38, c[0x0][0x320] ;  /* 0x0000c80026207a20 */ /* 0x010fe20000410000 */
[----:B------:R-:W-:Y:S04]  /*e6e0*/  MOV R38, c[0x0][0x32c] ;  /* 0x0000cb0000267a02 */ /* 0x000fe80000000f00 */
[----:B------:R-:W-:Y:S04]  /*e6f0*/  ISETP.GE.AND P3, PT, R38, 0x1, PT ;  /* 0x000000012600780c */ /* 0x000fe80003f66270 */
[----:B------:R4:W2:Y:S01]  /*e700*/  MUFU.TANH R205, R23 ;  /* 0x0000001700cd7308 */ /* 0x0008a20000002400 */
[----:B-1----:R-:W-:Y:S09]  /*e710*/  FMUL.FTZ R33, R46, c[0x0][0x320] ;  /* 0x0000c8002e217a20 */ /* 0x002ff20000410000 */
        /* <DEDUP_REMOVED lines=17> */
[----:B------:R-:W1:Y:S10]  /*e830*/  MUFU.TANH R50, R50 ;  /* 0x0000003200327308 */ /* 0x000e740000002400 */
[----:B------:R-:W1:Y:S10]  /*e840*/  MUFU.TANH R51, R51 ;  /* 0x0000003300337308 */ /* 0x000e740000002400 */
[----:B------:R-:W1:Y:S10]  /*e850*/  MUFU.TANH R15, R15 ;  /* 0x0000000f000f7308 */ /* 0x000e740000002400 */
[----:B------:R4:W1:Y:S10]  /*e860*/  MUFU.TANH R143, R53 ;  /* 0x00000035008f7308 */ /* 0x0008740000002400 */
[----:B------:R-:W1:Y:S10]  /*e870*/  MUFU.TANH R16, R16 ;  /* 0x0000001000107308 */ /* 0x000e740000002400 */
[----:B------:R4:W1:Y:S01]  /*e880*/  MUFU.TANH R144, R55 ;  /* 0x0000003700907308 */ /* 0x0008620000002400 */
[----:B---3--:R-:W-:Y:S04]  /*e890*/  IADD3 R8, -R36, 0x1, R0 ;  /* 0x0000000124087810 */ /* 0x008fe80007ffe100 */
[----:B------:R-:W-:Y:S04]  /*e8a0*/  IADD3 R8, -R37, R8, R5 ;  /* 0x0000000825087210 */ /* 0x000fe80007ffe105 */
[C---:B------:R-:W-:Y:S02]  /*e8b0*/  IADD3 R7, R8.reuse, c[0x0][0x328], RZ ;  /* 0x0000ca0008077a10 */ /* 0x040fe40007ffe0ff */
[----:B------:R-:W-:Y:S02]  /*e8c0*/  IADD3 R8, R8, UR4, RZ ;  /* 0x0000000408087c10 */ /* 0x000fe4000fffe0ff */
[C---:B------:R-:W-:Y:S02]  /*e8d0*/  IADD3 R3, R4.reuse, R7, RZ ;  /* 0x0000000704037210 */ /* 0x040fe40007ffe0ff */
[----:B------:R-:W-:Y:S01]  /*e8e0*/  IADD3 R2, R4, R8, RZ ;  /* 0x0000000804027210 */ /* 0x000fe20007ffe0ff */
[----:B------:R-:W-:-:S05]  /*e8f0*/  @!P3 BRA `(.L_x_1213) ;  /* 0x000001800000b947 */ /* 0x000fca0003800000 */
[----:B--2---:R-:W-:Y:S01]  /*e900*/  IADD3 R4, -R37, R5, R4 ;  /* 0x0000000525047210 */ /* 0x004fe20007ffe104 */
        /* <DEDUP_REMOVED lines=12> */
.L_x_1215:
[----:B------:R-:W-:Y:S04]  /*e9d0*/  MOV R9, c[0x0][0x32c] ;  /* 0x0000cb0000097a02 */ /* 0x000fe80000000f00 */
[----:B------:R-:W-:Y:S11]  /*e9e0*/  ISETP.NE.AND P0, PT, R9, 0x1, PT ;  /* 0x000000010900780c */ /* 0x000ff60003f05270 */
[----:B------:R-:W-:Y:S02]  /*e9f0*/  @!UPT UIADD3 URZ, URZ, URZ, URZ ;  /* 0x0000003f3f3ff290 */ /* 0x000fe4000fffe03f */
[----:B------:R-:W-:Y:S05]  /*ea00*/  @P0 IMAD.HI.U32 R9, R4, c[0x0][0x330], RZ ;  /* 0x0000cc0004090a27 */ /* 0x000fea00078e00ff */
[----:B------:R-:W-:Y:S02]  /*ea10*/  @P0 SHF.R.U32.HI R4, RZ, c[0x0][0x334], R9 ;  /* 0x0000cd00ff040a19 */ /* 0x000fe40000011609 */
.L_x_1216:
[----:B------:R-:W-:Y:S05]  /*ea20*/  BSYNC B0 ;  /* 0x0000000000007941 */ /* 0x000fea0003800000 */
.L_x_1214:
[----:B------:R-:W-:Y:S04]  /*ea30*/  IMAD.IADD R9, R0, 0x1, -R36 ;  /* 0x0000000100097824 */ /* 0x000fe800078e0a24 */
[----:B------:R-:W-:Y:S05]  /*ea40*/  IMAD R4, R4, c[0x0][0x32c], R9 ;  /* 0x0000cb0004047a24 */ /* 0x000fea00078e0209 */
[----:B------:R-:W-:Y:S02]  /*ea50*/  IADD3 R9, R4, c[0x0][0x32c], RZ ;  /* 0x0000cb0004097a10 */ /* 0x000fe40007ffe0ff */
[----:B------:R-:W-:Y:S02]  /*ea60*/  IMNMX R2, R2, R4, !PT ;  /* 0x0000000402027217 */ /* 0x000fe40007800200 */
[----:B------:R-:W-:Y:S02]  /*ea70*/  IMNMX R3, R3, R9, PT ;  /* 0x0000000903037217 */ /* 0x000fe40003800200 */
.L_x_1213:
[C---:B--2---:R-:W-:Y:S01]  /*ea80*/  ISETP.GE.AND P0, PT, R0.reuse, 0x1, PT ;  /* 0x000000010000780c */ /* 0x044fe20003f06270 */
[----:B------:R-:W2:Y:S01]  /*ea90*/  SHFL.IDX PT, R4, R6, 0x1, 0x1c1f ;  /* 0x003c1f0006047f89 */ /* 0x000ea200000e0000 */
[----:B------:R-:W-:Y:S02]  /*eaa0*/  ISETP.GE.AND P1, PT, R0, 0x2, PT ;  /* 0x000000020000780c */ /* 0x000fe40003f26270 */
[----:B------:R-:W-:Y:S02]  /*eab0*/  P2R R14, PR, RZ, 0x1 ;  /* 0x00000001ff0e7803 */ /* 0x000fe40000000000 */
[----:B------:R-:W-:Y:S02]  /*eac0*/  ISETP.GT.AND P0, PT, R2, RZ, !P0 ;  /* 0x000000ff0200720c */ /* 0x000fe40004704270 */
[----:B------:R-:W-:Y:S02]  /*ead0*/  P2R R13, PR, RZ, 0x2 ;  /* 0x00000002ff0d7803 */ /* 0x000fe40000000000 */
[C---:B------:R-:W-:Y:S02]  /*eae0*/  ISETP.LT.OR P0, PT, R3.reuse, 0x1, P0 ;  /* 0x000000010300780c */ /* 0x040fe40000701670 */
[----:B------:R-:W-:Y:S02]  /*eaf0*/  ISETP.GE.AND P6, PT, R0, 0x11, PT ;  /* 0x000000110000780c */ /* 0x000fe40003fc6270 */
[----:B------:R-:W-:Y:S02]  /*eb00*/  FSEL R17, R204, -INF , !P0 ;  /* 0xff800000cc117808 */ /* 0x000fe40004000000 */
[----:B------:R-:W-:Y:S02]  /*eb10*/  ISETP.GT.AND P0, PT, R2, 0x1, !P1 ;  /* 0x000000010200780c */ /* 0x000fe40004f04270 */
[----:B------:R-:W-:Y:S02]  /*eb20*/  ISETP.GE.AND P1, PT, R0, 0x9, PT ;  /* 0x000000090000780c */ /* 0x000fe40003f26270 */
[----:B------:R-:W-:Y:S02]  /*eb30*/  ISETP.LT.OR P0, PT, R3, 0x2, P0 ;  /* 0x000000020300780c */ /* 0x000fe40000701670 */
[----:B------:R-:W-:Y:S02]  /*eb40*/  P2R R12, PR, RZ, 0x2 ;  /* 0x00000002ff0c7803 */ /* 0x000fe40000000000 */
[----:B------:R-:W-:Y:S02]  /*eb50*/  FSEL R21, R203, -INF , !P0 ;  /* 0xff800000cb157808 */ /* 0x000fe40004000000 */
[----:B------:R-:W-:Y:S02]  /*eb60*/  ISETP.GT.AND P0, PT, R2, 0x8, !P1 ;  /* 0x000000080200780c */ /* 0x000fe40004f04270 */
[C---:B------:R-:W-:Y:S02]  /*eb70*/  ISETP.GE.AND P1, PT, R0.reuse, 0xa, PT ;  /* 0x0000000a0000780c */ /* 0x040fe40003f26270 */
[C---:B------:R-:W-:Y:S02]  /*eb80*/  ISETP.LT.OR P0, PT, R3.reuse, 0x9, P0 ;  /* 0x000000090300780c */ /* 0x040fe40000701670 */
[----:B------:R-:W-:Y:S02]  /*eb90*/  ISETP.GE.AND P5, PT, R0, 0x12, PT ;  /* 0x000000120000780c */ /* 0x000fe40003fa6270 */
[----:B----4-:R-:W-:Y:S02]  /*eba0*/  FSEL R23, R146, -INF , !P0 ;  /* 0xff80000092177808 */ /* 0x010fe40004000000 */
[----:B------:R-:W-:Y:S02]  /*ebb0*/  ISETP.GT.AND P0, PT, R2, 0x9, !P1 ;  /* 0x000000090200780c */ /* 0x000fe40004f04270 */
[C---:B------:R-:W-:Y:S02]  /*ebc0*/  ISETP.GE.AND P4, PT, R0.reuse, 0x19, PT ;  /* 0x000000190000780c */ /* 0x040fe40003f86270 */
[----:B------:R-:W-:Y:S02]  /*ebd0*/  ISETP.LT.OR P0, PT, R3, 0xa, P0 ;  /* 0x0000000a0300780c */ /* 0x000fe40000701670 */
[----:B------:R-:W-:Y:S02]  /*ebe0*/  ISETP.GE.AND P3, PT, R0, 0x1a, PT ;  /* 0x0000001a0000780c */ /* 0x000fe40003f66270 */
[----:B------:R-:W-:Y:S02]  /*ebf0*/  FSEL R22, R139, -INF , !P0 ;  /* 0xff8000008b167808 */ /* 0x000fe40004000000 */
[----:B------:R-:W-:Y:S02]  /*ec00*/  ISETP.GT.AND P0, PT, R2, 0x10, !P6 ;  /* 0x000000100200780c */ /* 0x000fe40007704270 */
[----:B------:R-:W-:Y:S02]  /*ec10*/  ISETP.GE.AND P2, PT, R0, 0x21, PT ;  /* 0x000000210000780c */ /* 0x000fe40003f46270 */
[C---:B------:R-:W-:Y:S02]  /*ec20*/  ISETP.LT.OR P0, PT, R3.reuse, 0x11, P0 ;  /* 0x000000110300780c */ /* 0x040fe40000701670 */
[----:B------:R-:W-:Y:S02]  /*ec30*/  P2R R11, PR, RZ, 0x2 ;  /* 0x00000002ff0b7803 */ /* 0x000fe40000000000 */
[----:B------:R-:W-:Y:S02]  /*ec40*/  FSEL R203, R138, -INF , !P0 ;  /* 0xff8000008acb7808 */ /* 0x000fe40004000000 */
[----:B------:R-:W-:Y:S02]  /*ec50*/  ISETP.GT.AND P0, PT, R2, 0x11, !P5 ;  /* 0x000000110200780c */ /* 0x000fe40006f04270 */
[----:B------:R-:W-:Y:S02]  /*ec60*/  ISETP.GE.AND P1, PT, R0, 0x22, PT ;  /* 0x000000220000780c */ /* 0x000fe40003f26270 */
[----:B------:R-:W-:Y:S04]  /*ec70*/  ISETP.LT.OR P0, PT, R3, 0x12, P0 ;  /* 0x000000120300780c */ /* 0x000fe80000701670 */
[----:B------:R-:W-:Y:S02]  /*ec80*/  FSEL R204, R137, -INF , !P0 ;  /* 0xff80000089cc7808 */ /* 0x000fe40004000000 */
[----:B------:R-:W-:Y:S04]  /*ec90*/  ISETP.GT.AND P0, PT, R2, 0x18, !P4 ;  /* 0x000000180200780c */ /* 0x000fe80006704270 */
[C---:B------:R-:W-:Y:S04]  /*eca0*/  ISETP.LT.OR P0, PT, R3.reuse, 0x19, P0 ;  /* 0x000000190300780c */ /* 0x040fe80000701670 */
[----:B-1----:R-:W-:Y:S02]  /*ecb0*/  FSEL R209, R24, -INF , !P0 ;  /* 0xff80000018d17808 */ /* 0x002fe40004000000 */
[----:B------:R-:W-:Y:S04]  /*ecc0*/  ISETP.GT.AND P0, PT, R2, 0x19, !P3 ;  /* 0x000000190200780c */ /* 0x000fe80005f04270 */
[C---:B------:R-:W-:Y:S04]  /*ecd0*/  ISETP.LT.OR P0, PT, R3.reuse, 0x1a, P0 ;  /* 0x0000001a0300780c */ /* 0x040fe80000701670 */
[----:B------:R-:W-:Y:S02]  /*ece0*/  FSEL R210, R20, -INF , !P0 ;  /* 0xff80000014d27808 */ /* 0x000fe40004000000 */
[C---:B------:R-:W-:Y:S04]  /*ecf0*/  ISETP.GT.AND P0, PT, R2.reuse, 0x20, !P2 ;  /* 0x000000200200780c */ /* 0x040fe80005704270 */
[----:B------:R-:W-:Y:S04]  /*ed00*/  ISETP.LT.OR P0, PT, R3, 0x21, P0 ;  /* 0x000000210300780c */ /* 0x000fe80000701670 */
[----:B------:R-:W-:Y:S02]  /*ed10*/  FSEL R250, R19, -INF , !P0 ;  /* 0xff80000013fa7808 */ /* 0x000fe40004000000 */
[----:B------:R-:W-:Y:S04]  /*ed20*/  ISETP.GT.AND P0, PT, R2, 0x21, !P1 ;  /* 0x000000210200780c */ /* 0x000fe80004f04270 */
[C---:B------:R-:W-:Y:S04]  /*ed30*/  ISETP.LT.OR P0, PT, R3.reuse, 0x22, P0 ;  /* 0x000000220300780c */ /* 0x040fe80000701670 */
[----:B------:R-:W-:Y:S02]  /*ed40*/  FSEL R252, R18, -INF , !P0 ;  /* 0xff80000012fc7808 */ /* 0x000fe40004000000 */
[----:B------:R-:W-:Y:S04]  /*ed50*/  ISETP.GE.AND P0, PT, R0, 0x29, PT ;  /* 0x000000290000780c */ /* 0x000fe80003f06270 */
[----:B------:R-:W-:Y:S02]  /*ed60*/  P2R R10, PR, RZ, 0x1 ;  /* 0x00000001ff0a7803 */ /* 0x000fe40000000000 */
[----:B------:R-:W-:Y:S04]  /*ed70*/  ISETP.GT.AND P0, PT, R2, 0x28, !P0 ;  /* 0x000000280200780c */ /* 0x000fe80004704270 */
[----:B------:R-:W-:Y:S04]  /*ed80*/  ISETP.LT.OR P0, PT, R3, 0x29, P0 ;  /* 0x000000290300780c */ /* 0x000fe80000701670 */
[----:B------:R-:W-:Y:S02]  /*ed90*/  FSEL R44, R15, -INF , !P0 ;  /* 0xff8000000f2c7808 */ /* 0x000fe40004000000 */
[----:B------:R-:W-:Y:S04]  /*eda0*/  ISETP.GE.AND P0, PT, R0, 0x2a, PT ;  /* 0x0000002a0000780c */ /* 0x000fe80003f06270 */
[----:B------:R-:W-:Y:S02]  /*edb0*/  P2R R9, PR, RZ, 0x1 ;  /* 0x00000001ff097803 */ /* 0x000fe40000000000 */
[----:B------:R-:W-:Y:S01]  /*edc0*/  ISETP.GT.AND P0, PT, R2, 0x29, !P0 ;  /* 0x000000290200780c */ /* 0x000fe20004704270 */
[--C-:B--2---:R-:W-:Y:S03]  /*edd0*/  IMAD.IADD R2, R8, 0x1, R4.reuse ;  /* 0x0000000108027824 */ /* 0x104fe600078e0204 */
[----:B------:R-:W-:Y:S01]  /*ede0*/  ISETP.LT.OR P0, PT, R3, 0x2a, P0 ;  /* 0x0000002a0300780c */ /* 0x000fe20000701670 */
[----:B------:R-:W-:Y:S03]  /*edf0*/  IMAD.IADD R3, R7, 0x1, R4 ;  /* 0x0000000107037824 */ /* 0x000fe600078e0204 */
        /* <DEDUP_REMOVED lines=17> */
.L_x_1219:
[----:B------:R-:W-:Y:S04]  /*ef10*/  MOV R15, c[0x0][0x32c] ;  /* 0x0000cb00000f7a02 */ /* 0x000fe80000000f00 */
[----:B------:R-:W-:Y:S11]  /*ef20*/  ISETP.NE.AND P0, PT, R15, 0x1, PT ;  /* 0x000000010f00780c */ /* 0x000ff60003f05270 */
[----:B------:R-:W-:Y:S02]  /*ef30*/  @!UPT UIADD3 URZ, URZ, URZ, URZ ;  /* 0x0000003f3f3ff290 */ /* 0x000fe4000fffe03f */
[----:B------:R-:W-:Y:S05]  /*ef40*/  @P0 IMAD.HI.U32 R15, R4, c[0x0][0x330], RZ ;  /* 0x0000cc00040f0a27 */ /* 0x000fea00078e00ff */
[----:B------:R-:W-:Y:S02]  /*ef50*/  @P0 SHF.R.U32.HI R4, RZ, c[0x0][0x334], R15 ;  /* 0x0000cd00ff040a19 */ /* 0x000fe4000001160f */
.L_x_1220:
[----:B------:R-:W-:Y:S05]  /*ef60*/  BSYNC B0 ;  /* 0x0000000000007941 */ /* 0x000fea0003800000 */
.L_x_1218:
[----:B------:R-:W-:Y:S04]  /*ef70*/  IMAD.IADD R15, R0, 0x1, -R36 ;  /* 0x00000001000f7824 */ /* 0x000fe800078e0a24 */
[----:B------:R-:W-:Y:S05]  /*ef80*/  IMAD R4, R4, c[0x0][0x32c], R15 ;  /* 0x0000cb0004047a24 */ /* 0x000fea00078e020f */
[----:B------:R-:W-:Y:S02]  /*ef90*/  IADD3 R15, R4, c[0x0][0x32c], RZ ;  /* 0x0000cb00040f7a10 */ /* 0x000fe40007ffe0ff */
[----:B------:R-:W-:Y:S02]  /*efa0*/  IMNMX R2, R2, R4, !PT ;  /* 0x0000000402027217 */ /* 0x000fe40007800200 */
[----:B------:R-:W-:Y:S02]  /*efb0*/  IMNMX R3, R3, R15, PT ;  /* 0x0000000f03037217 */ /* 0x000fe40003800200 */
.L_x_1217:
        /* <DEDUP_REMOVED lines=25> */
[C---:B------:R-:W-:Y:S04]  /*f150*/  ISETP.GT.AND P0, PT, R2.reuse, 0x20, !P2 ;  /* 0x000000200200780c */ /* 0x040fe80005704270 */
[----:B------:R-:W-:Y:S04]  /*f160*/  ISETP.LT.OR P0, PT, R3, 0x21, P0 ;  /* 0x000000210300780c */ /* 0x000fe80000701670 */
[----:B------:R-:W-:Y:S02]  /*f170*/  FSEL R248, R27, -INF , !P0 ;  /* 0xff8000001bf87808 */ /* 0x000fe40004000000 */
        /* <DEDUP_REMOVED lines=8> */
[C---:B------:R-:W-:Y:S04]  /*f200*/  ISETP.GT.AND P0, PT, R2.reuse, RZ, !P0 ;  /* 0x000000ff0200720c */ /* 0x040fe80004704270 */
[----:B------:R-:W-:Y:S04]  /*f210*/  ISETP.LT.OR P0, PT, R3, 0x1, P0 ;  /* 0x000000010300780c */ /* 0x000fe80000701670 */
[----:B------:R-:W-:Y:S02]  /*f220*/  FSEL R16, R241, -INF , !P0 ;  /* 0xff800000f1107808 */ /* 0x000fe40004000000 */
[----:B------:R-:W-:Y:S04]  /*f230*/  ISETP.NE.AND P0, PT, R9, RZ, PT ;  /* 0x000000ff0900720c */ /* 0x000fe80003f05270 */
[----:B------:R-:W-:Y:S01]  /*f240*/  ISETP.GT.AND P0, PT, R2, 0x29, !P0 ;  /* 0x000000290200780c */ /* 0x000fe20004704270 */
[--C-:B-1----:R-:W-:Y:S03]  /*f250*/  IMAD.IADD R2, R8, 0x1, R4.reuse ;  /* 0x0000000108027824 */ /* 0x102fe600078e0204 */
        /* <DEDUP_REMOVED lines=19> */
.L_x_1223:
[----:B------:R-:W-:Y:S04]  /*f390*/  MOV R15, c[0x0][0x32c] ;  /* 0x0000cb00000f7a02 */ /* 0x000fe80000000f00 */
[----:B------:R-:W-:Y:S11]  /*f3a0*/  ISETP.NE.AND P0, PT, R15, 0x1, PT ;  /* 0x000000010f00780c */ /* 0x000ff60003f05270 */
[----:B------:R-:W-:Y:S02]  /*f3b0*/  @!UPT UIADD3 URZ, URZ, URZ, URZ ;  /* 0x0000003f3f3ff290 */ /* 0x000fe4000fffe03f */
[----:B------:R-:W-:Y:S05]  /*f3c0*/  @P0 IMAD.HI.U32 R15, R4, c[0x0][0x330], RZ ;  /* 0x0000cc00040f0a27 */ /* 0x000fea00078e00ff */
[----:B------:R-:W-:Y:S02]  /*f3d0*/  @P0 SHF.R.U32.HI R4, RZ, c[0x0][0x334], R15 ;  /* 0x0000cd00ff040a19 */ /* 0x000fe4000001160f */
.L_x_1224:
[----:B------:R-:W-:Y:S05]  /*f3e0*/  BSYNC B0 ;  /* 0x0000000000007941 */ /* 0x000fea0003800000 */
.L_x_1222:
[----:B------:R-:W-:Y:S04]  /*f3f0*/  IMAD.IADD R15, R0, 0x1, -R36 ;  /* 0x00000001000f7824 */ /* 0x000fe800078e0a24 */
[----:B------:R-:W-:Y:S05]  /*f400*/  IMAD R4, R4, c[0x0][0x32c], R15 ;  /* 0x0000cb0004047a24 */ /* 0x000fea00078e020f */
[----:B------:R-:W-:Y:S02]  /*f410*/  IADD3 R15, R4, c[0x0][0x32c], RZ ;  /* 0x0000cb00040f7a10 */ /* 0x000fe40007ffe0ff */
[----:B------:R-:W-:Y:S02]  /*f420*/  IMNMX R2, R2, R4, !PT ;  /* 0x0000000402027217 */ /* 0x000fe40007800200 */
[----:B------:R-:W-:Y:S02]  /*f430*/  IMNMX R3, R3, R15, PT ;  /* 0x0000000f03037217 */ /* 0x000fe40003800200 */
.L_x_1221:
[----:B------:R-:W-:Y:S04]  /*f440*/  ISETP.NE.AND P0, PT, R13, RZ, PT ;  /* 0x000000ff0d00720c */ /* 0x000fe80003f05270 */
[----:B------:R-:W-:Y:S04]  /*f450*/  ISETP.GT.AND P0, PT, R2, 0x1, !P0 ;  /* 0x000000010200780c */ /* 0x000fe80004704270 */
[C---:B------:R-:W-:Y:S04]  /*f460*/  ISETP.LT.OR P0, PT, R3.reuse, 0x2, P0 ;  /* 0x000000020300780c */ /* 0x040fe80000701670 */
        /* <DEDUP_REMOVED lines=36> */
[----:B------:R-:W-:Y:S02]  /*f6b0*/  ISETP.GT.AND P0, PT, R2, 0x29, !P0 ;  /* 0x000000290200780c */ /* 0x000fe40004704270 */
[----:B------:R-:W1:Y:S02]  /*f6c0*/  SHFL.IDX PT, R2, R6, 0x3, 0x1c1f ;  /* 0x007c1f0006027f89 */ /* 0x000e6400000e0000 */
[----:B------:R-:W-:Y:S04]  /*f6d0*/  ISETP.LT.OR P0, PT, R3, 0x2a, P0 ;  /* 0x0000002a0300780c */ /* 0x000fe80000701670 */
[----:B------:R-:W-:Y:S02]  /*f6e0*/  FSEL R145, R145, -INF , !P0 ;  /* 0xff80000091917808 */ /* 0x000fe40004000000 */
[----:B------:R-:W-:Y:S01]  /*f6f0*/  ISETP.GE.AND P0, PT, R38, 0x1, PT ;  /* 0x000000012600780c */ /* 0x000fe20003f06270 */
[--C-:B-1----:R-:W-:Y:S02]  /*f700*/  IMAD.IADD R7, R7, 0x1, R2.reuse ;  /* 0x0000000107077824 */ /* 0x102fe400078e0202 */
[----:B------:R-:W-:Y:S10]  /*f710*/  IMAD.IADD R6, R8, 0x1, R2 ;  /* 0x0000000108067824 */ /* 0x000ff400078e0202 */
        /* <DEDUP_REMOVED lines=14> */
.L_x_1227:
[----:B------:R-:W-:Y:S04]  /*f800*/  MOV R3, c[0x0][0x32c] ;  /* 0x0000cb0000037a02 */ /* 0x000fe80000000f00 */
[----:B------:R-:W-:Y:S11]  /*f810*/  ISETP.NE.AND P0, PT, R3, 0x1, PT ;  /* 0x000000010300780c */ /* 0x000ff60003f05270 */
[----:B------:R-:W-:Y:S02]  /*f820*/  @!UPT UIADD3 URZ, URZ, URZ, URZ ;  /* 0x0000003f3f3ff290 */ /* 0x000fe4000fffe03f */
[----:B------:R-:W-:Y:S05]  /*f830*/  @P0 IMAD.HI.U32 R3, R2, c[0x0][0x330], RZ ;  /* 0x0000cc0002030a27 */ /* 0x000fea00078e00ff */
[----:B------:R-:W-:Y:S02]  /*f840*/  @P0 SHF.R.U32.HI R2, RZ, c[0x0][0x334], R3 ;  /* 0x0000cd00ff020a19 */ /* 0x000fe40000011603 */
.L_x_1228:
[----:B------:R-:W-:Y:S05]  /*f850*/  BSYNC B0 ;  /* 0x0000000000007941 */ /* 0x000fea0003800000 */
.L_x_1226:
[----:B------:R-:W-:Y:S04]  /*f860*/  IMAD.IADD R0, R0, 0x1, -R36 ;  /* 0x0000000100007824 */ /* 0x000fe800078e0a24 */
[----:B------:R-:W-:Y:S05]  /*f870*/  IMAD R2, R2, c[0x0][0x32c], R0 ;  /* 0x0000cb0002027a24 */ /* 0x000fea00078e0200 */
[----:B------:R-:W-:Y:S02]  /*f880*/  IADD3 R0, R2, c[0x0][0x32c], RZ ;  /* 0x0000cb0002007a10 */ /* 0x000fe40007ffe0ff */
[----:B------:R-:W-:Y:S02]  /*f890*/  IMNMX R6, R6, R2, !PT ;  /* 0x0000000206067217 */ /* 0x000fe40007800200 */
[----:B------:R-:W-:Y:S02]  /*f8a0*/  IMNMX R7, R7, R0, PT ;  /* 0x0000000007077217 */ /* 0x000fe40003800200 */
.L_x_1225:
[----:B------:R-:W-:Y:S01]  /*f8b0*/  FMNMX.FTZ R0, R17, R140, !PT ;  /* 0x0000008c11007209 */ /* 0x000fe20007810000 */
[----:B------:R-:W-:Y:S01]  /*f8c0*/  LDSM.16.MT88.4 R40, [R218+0x2080] ;  /* 0x00208000da28783b */ /* 0x000fe20000004200 */
[----:B------:R-:W-:Y:S02]  /*f8d0*/  FMNMX.FTZ R2, R16, R142, !PT ;  /* 0x0000008e10027209 */ /* 0x000fe40007810000 */
[----:B------:R-:W-:Y:S02]  /*f8e0*/  FMNMX.FTZ R0, R21, R0, !PT ;  /* 0x0000000015007209 */ /* 0x000fe40007810000 */
[----:B------:R-:W-:Y:S02]  /*f8f0*/  ISETP.NE.AND P0, PT, R14, RZ, PT ;  /* 0x000000ff0e00720c */ /* 0x000fe40003f05270 */
[----:B------:R-:W-:Y:S02]  /*f900*/  FMNMX.FTZ R0, R23, R0, !PT ;  /* 0x0000000017007209 */ /* 0x000fe40007810000 */
[----:B------:R-:W-:Y:S02]  /*f910*/  FMNMX.FTZ R2, R20, R2, !PT ;  /* 0x0000000214027209 */ /* 0x000fe40007810000 */
[----:B------:R-:W-:Y:S02]  /*f920*/  FMNMX.FTZ R0, R22, R0, !PT ;  /* 0x0000000016007209 */ /* 0x000fe40007810000 */
[----:B------:R-:W-:Y:S02]  /*f930*/  ISETP.GT.AND P0, PT, R6, RZ, !P0 ;  /* 0x000000ff0600720c */ /* 0x000fe40004704270 */
[----:B------:R-:W-:Y:S02]  /*f940*/  FMNMX.FTZ R0, R203, R0, !PT ;  /* 0x00000000cb007209 */ /* 0x000fe40007810000 */
[----:B------:R-:W-:Y:S02]  /*f950*/  FMNMX.FTZ R2, R24, R2, !PT ;  /* 0x0000000218027209 */ /* 0x000fe40007810000 */
        /* <DEDUP_REMOVED lines=27> */
[----:B------:R-:W-:Y:S02]  /*fb10*/  FMNMX.FTZ R4, R15, R141, !PT ;  /* 0x0000008d0f047209 */ /* 0x000fe40007810000 */
[----:B------:R-:W-:Y:S02]  /*fb20*/  ISETP.GT.AND P0, PT, R6, 0x9, !P0 ;  /* 0x000000090600780c */ /* 0x000fe40004704270 */
[----:B------:R-:W-:Y:S02]  /*fb30*/  FMNMX.FTZ R2, R144, R2, !PT ;  /* 0x0000000290027209 */ /* 0x000fe40007810000 */
[----:B------:R-:W-:Y:S02]  /*fb40*/  ISETP.LT.OR P0, PT, R7, 0xa, P0 ;  /* 0x0000000a0700780c */ /* 0x000fe40000701670 */
[----:B------:R-:W-:Y:S02]  /*fb50*/  FMNMX.FTZ R4, R19, R4, !PT ;  /* 0x0000000413047209 */ /* 0x000fe40007810000 */
[----:B-1----:R-:W-:Y:S02]  /*fb60*/  FMNMX.FTZ R0, R0, R3, !PT ;  /* 0x0000000300007209 */ /* 0x002fe40007810000 */
[----:B------:R-:W-:Y:S01]  /*fb70*/  FSEL R11, R243, -INF , !P0 ;  /* 0xff800000f30b7808 */ /* 0x000fe20004000000 */
[----:B------:R-:W1:Y:S01]  /*fb80*/  SHFL.BFLY PT, R3, R2, 0x2, 0x1f ;  /* 0x0c401f0002037f89 */ /* 0x000e6200000e0000 */
[----:B------:R-:W-:Y:S02]  /*fb90*/  ISETP.GT.AND P0, PT, R6, 0x10, !P6 ;  /* 0x000000100600780c */ /* 0x000fe40007704270 */
[----:B------:R-:W-:Y:S02]  /*fba0*/  ISETP.NE.AND P6, PT, R9, RZ, PT ;  /* 0x000000ff0900720c */ /* 0x000fe40003fc5270 */
[----:B------:R-:W-:Y:S02]  /*fbb0*/  FMNMX.FTZ R9, R18, R4, !PT ;  /* 0x0000000412097209 */ /* 0x000fe40007810000 */
[----:B------:R-:W-:Y:S01]  /*fbc0*/  ISETP.LT.OR P0, PT, R7, 0x11, P0 ;  /* 0x000000110700780c */ /* 0x000fe20000701670 */
[----:B------:R-:W2:Y:S01]  /*fbd0*/  SHFL.BFLY PT, R4, R0, 0x1, 0x1f ;  /* 0x0c201f0000047f89 */ /* 0x000ea200000e0000 */
[----:B------:R-:W-:Y:S02]  /*fbe0*/  FMNMX.FTZ R9, R25, R9, !PT ;  /* 0x0000000919097209 */ /* 0x000fe40007810000 */
[----:B------:R-:W-:Y:S02]  /*fbf0*/  FSEL R238, R238, -INF , !P0 ;  /* 0xff800000eeee7808 */ /* 0x000fe40004000000 */
[----:B------:R-:W-:Y:S02]  /*fc00*/  FMNMX.FTZ R9, R207, R9, !PT ;  /* 0x00000009cf097209 */ /* 0x000fe40007810000 */
[----:B------:R-:W-:Y:S02]  /*fc10*/  ISETP.GT.AND P0, PT, R6, 0x11, !P5 ;  /* 0x000000110600780c */ /* 0x000fe40006f04270 */
[----:B------:R-:W-:Y:S02]  /*fc20*/  FMNMX.FTZ R9, R206, R9, !PT ;  /* 0x00000009ce097209 */ /* 0x000fe40007810000 */
[----:B------:R-:W-:Y:S02]  /*fc30*/  ISETP.LT.OR P0, PT, R7, 0x12, P0 ;  /* 0x000000120700780c */ /* 0x000fe40000701670 */
[----:B------:R-:W-:Y:S02]  /*fc40*/  FMNMX.FTZ R9, R212, R9, !PT ;  /* 0x00000009d4097209 */ /* 0x000fe40007810000 */
[----:B------:R-:W-:Y:S02]  /*fc50*/  FSEL R237, R237, -INF , !P0 ;  /* 0xff800000eded7808 */ /* 0x000fe40004000000 */
[----:B------:R-:W-:Y:S02]  /*fc60*/  FMNMX.FTZ R9, R213, R9, !PT ;  /* 0x00000009d5097209 */ /* 0x000fe40007810000 */
[----:B-1----:R-:W-:Y:S02]  /*fc70*/  FMNMX.FTZ R3, R2, R3, !PT ;  /* 0x0000000302037209 */ /* 0x002fe40007810000 */
[----:B------:R-:W-:Y:S02]  /*fc80*/  FMNMX.FTZ R2, R251, R9, !PT ;  /* 0x00000009fb027209 */ /* 0x000fe40007810000 */
[----:B------:R-:W-:Y:S02]  /*fc90*/  ISETP.GT.AND P0, PT, R6, 0x18, !P4 ;  /* 0x000000180600780c */ /* 0x000fe40006704270 */
[----:B--2---:R-:W-:Y:S02]  /*fca0*/  FMNMX.FTZ R139, R0, R4, !PT ;  /* 0x00000004008b7209 */ /* 0x004fe40007810000 */
[----:B------:R-:W-:Y:S01]  /*fcb0*/  FMNMX.FTZ R0, R29, R2, !PT ;  /* 0x000000021d007209 */ /* 0x000fe20007810000 */
[----:B------:R-:W1:Y:S01]  /*fcc0*/  SHFL.BFLY PT, R4, R3, 0x1, 0x1f ;  /* 0x0c201f0003047f89 */ /* 0x000e6200000e0000 */
[----:B------:R-:W-:Y:S01]  /*fcd0*/  ISETP.LT.OR P0, PT, R7, 0x19, P0 ;  /* 0x000000190700780c */ /* 0x000fe20000701670 */
[----:B------:R-:W-:Y:S01]  /*fce0*/  FMUL.FTZ R147, R139, c[0x0][0x2d0] ;  /* 0x0000b4008b937a20 */ /* 0x000fe20000410000 */
[----:B------:R-:W-:Y:S02]  /*fcf0*/  FMNMX.FTZ R0, R54, R0, !PT ;  /* 0x0000000036007209 */ /* 0x000fe40007810000 */
[----:B------:R-:W-:Y:S02]  /*fd00*/  FMNMX.FTZ R9, R8, R136, !PT ;  /* 0x0000008808097209 */ /* 0x000fe40007810000 */
[----:B------:R-:W-:Y:S02]  /*fd10*/  FMNMX.FTZ R0, R145, R0, !PT ;  /* 0x0000000091007209 */ /* 0x000fe40007810000 */
[----:B------:R-:W-:Y:S02]  /*fd20*/  FSEL R214, R34, -INF , !P0 ;  /* 0xff80000022d67808 */ /* 0x000fe40004000000 */
[----:B------:R-:W-:Y:S01]  /*fd30*/  ISETP.GT.AND P0, PT, R6, 0x19, !P3 ;  /* 0x000000190600780c */ /* 0x000fe20005f04270 */
[----:B------:R-:W2:Y:S01]  /*fd40*/  SHFL.BFLY PT, R2, R0, 0x2, 0x1f ;  /* 0x0c401f0000027f89 */ /* 0x000ea200000e0000 */
[----:B------:R-:W-:Y:S02]  /*fd50*/  FMNMX.FTZ R9, R13, R9, !PT ;  /* 0x000000090d097209 */ /* 0x000fe40007810000 */
[----:B------:R-:W-:Y:S02]  /*fd60*/  ISETP.LT.OR P0, PT, R7, 0x1a, P0 ;  /* 0x0000001a0700780c */ /* 0x000fe40000701670 */
[----:B------:R-:W-:Y:S02]  /*fd70*/  FMNMX.FTZ R9, R12, R9, !PT ;  /* 0x000000090c097209 */ /* 0x000fe40007810000 */
[----:B------:R-:W-:Y:S02]  /*fd80*/  FSEL R215, R35, -INF , !P0 ;  /* 0xff80000023d77808 */ /* 0x000fe40004000000 */
[----:B------:R-:W-:Y:S02]  /*fd90*/  ISETP.GT.AND P0, PT, R6, 0x20, !P2 ;  /* 0x000000200600780c */ /* 0x000fe40005704270 */
[----:B------:R-:W-:Y:S02]  /*fda0*/  ISETP.NE.AND P5, PT, R10, RZ, PT ;  /* 0x000000ff0a00720c */ /* 0x000fe40003fa5270 */
[----:B-1----:R-:W-:Y:S02]  /*fdb0*/  FMNMX.FTZ R138, R3, R4, !PT ;  /* 0x00000004038a7209 */ /* 0x002fe40007810000 */
[----:B------:R-:W-:Y:S02]  /*fdc0*/  FMNMX.FTZ R3, R11, R9, !PT ;  /* 0x000000090b037209 */ /* 0x000fe40007810000 */
[----:B------:R-:W-:Y:S01]  /*fdd0*/  ISETP.LT.OR P0, PT, R7, 0x21, P0 ;  /* 0x000000210700780c */ /* 0x000fe20000701670 */
[----:B------:R-:W-:Y:S01]  /*fde0*/  FMUL.FTZ R200, R138, c[0x0][0x2d0] ;  /* 0x0000b4008ac87a20 */ /* 0x000fe20000410000 */
[----:B------:R-:W-:Y:S02]  /*fdf0*/  FMNMX.FTZ R3, R238, R3, !PT ;  /* 0x00000003ee037209 */ /* 0x000fe40007810000 */
[----:B------:R-:W-:Y:S02]  /*fe00*/  FSEL R242, R33, -INF , !P0 ;  /* 0xff80000021f27808 */ /* 0x000fe40004000000 */
[----:B------:R-:W-:Y:S02]  /*fe10*/  ISETP.GT.AND P0, PT, R6, 0x21, !P1 ;  /* 0x000000210600780c */ /* 0x000fe40004f04270 */
[----:B--2---:R-:W-:Y:S02]  /*fe20*/  FMNMX.FTZ R0, R0, R2, !PT ;  /* 0x0000000200007209 */ /* 0x004fe40007810000 */
[----:B------:R-:W-:Y:S02]  /*fe30*/  FMNMX.FTZ R2, R237, R3, !PT ;  /* 0x00000003ed027209 */ /* 0x000fe40007810000 */
[----:B------:R-:W-:Y:S01]  /*fe40*/  ISETP.LT.OR P0, PT, R7, 0x22, P0 ;  /* 0x000000220700780c */ /* 0x000fe20000701670 */
[----:B------:R-:W1:Y:S01]  /*fe50*/  SHFL.BFLY PT, R3, R0, 0x1, 0x1f ;  /* 0x0c201f0000037f89 */ /* 0x000e6200000e0000 */
[----:B------:R-:W-:Y:S02]  /*fe60*/  FMNMX.FTZ R2, R214, R2, !PT ;  /* 0x00000002d6027209 */ /* 0x000fe40007810000 */
[----:B------:R-:W-:Y:S02]  /*fe70*/  FSEL R240, R47, -INF , !P0 ;  /* 0xff8000002ff07808 */ /* 0x000fe40004000000 */
[----:B------:R-:W-:Y:S02]  /*fe80*/  ISETP.GT.AND P0, PT, R6, 0x28, !P5 ;  /* 0x000000280600780c */ /* 0x000fe40006f04270 */
[----:B------:R-:W-:Y:S02]  /*fe90*/  FMNMX.FTZ R2, R215, R2, !PT ;  /* 0x00000002d7027209 */ /* 0x000fe40007810000 */
[C---:B------:R-:W-:Y:S02]  /*fea0*/  ISETP.LT.OR P0, PT, R7.reuse, 0x29, P0 ;  /* 0x000000290700780c */ /* 0x040fe40000701670 */
[----:B------:R-:W-:Y:S02]  /*feb0*/  FMNMX.FTZ R2, R242, R2, !PT ;  /* 0x00000002f2027209 */ /* 0x000fe40007810000 */
[----:B------:R-:W-:Y:S02]  /*fec0*/  FSEL R239, R50, -INF , !P0 ;  /* 0xff80000032ef7808 */ /* 0x000fe40004000000 */
[----:B------:R-:W-:Y:S02]  /*fed0*/  ISETP.GT.AND P0, PT, R6, 0x29, !P6 ;  /* 0x000000290600780c */ /* 0x000fe40007704270 */
[----:B------:R-:W-:Y:S02]  /*fee0*/  FSETP.NEU.FTZ.AND P1, PT, R138, -INF , PT ;  /* 0xff8000008a00780b */ /* 0x000fe40003f3d000 */
[----:B------:R-:W-:Y:S02]  /*fef0*/  ISETP.LT.OR P0, PT, R7, 0x2a, P0 ;  /* 0x0000002a0700780c */ /* 0x000fe40000701670 */
[----:B------:R-:W-:Y:S02]  /*ff00*/  FMNMX.FTZ R2, R240, R2, !PT ;  /* 0x00000002f0027209 */ /* 0x000fe40007810000 */
[----:B------:R-:W-:Y:S02]  /*ff10*/  FSEL R200, R200, RZ, P1 ;  /* 0x000000ffc8c87208 */ /* 0x000fe40000800000 */
[----:B------:R-:W-:Y:S02]  /*ff20*/  FSEL R146, R51, -INF , !P0 ;  /* 0xff80000033927808 */ /* 0x000fe40004000000 */
[----:B------:R-:W-:Y:S01]  /*ff30*/  FMNMX.FTZ R2, R239, R2, !PT ;  /* 0x00000002ef027209 */ /* 0x000fe20007810000 */
[--C-:B------:R-:W-:Y:S01]  /*ff40*/  FFMA.FTZ R4, R24, c[0x0][0x2d0], -R200.reuse ;  /* 0x0000b40018047a23 */ /* 0x100fe200000108c8 */
[----:B-1----:R-:W-:Y:S01]  /*ff50*/  FMNMX.FTZ R137, R0, R3, !PT ;  /* 0x0000000300897209 */ /* 0x002fe20007810000 */
[--C-:B------:R-:W-:Y:S01]  /*ff60*/  FFMA.FTZ R3, R26, c[0x0][0x2d0], -R200.reuse ;  /* 0x0000b4001a037a23 */ /* 0x100fe200000108c8 */
[----:B------:R-:W-:Y:S01]  /*ff70*/  FMNMX.FTZ R2, R146, R2, !PT ;  /* 0x0000000292027209 */ /* 0x000fe20007810000 */
[----:B------:R-:W-:Y:S01]  /*ff80*/  MUFU.EX2 R39, R4 ;  /* 0x0000000400277308 */ /* 0x000fe20000000800 */
[----:B------:R-:W-:Y:S01]  /*ff90*/  FSETP.NEU.FTZ.AND P2, PT, R139, -INF , PT ;  /* 0xff8000008b00780b */ /* 0x000fe20003f5d000 */
[C---:B------:R-:W-:Y:S01]  /*ffa0*/  FMUL.FTZ R201, R137.reuse, c[0x0][0x2d0] ;  /* 0x0000b40089c97a20 */ /* 0x040fe20000410000 */
[----:B------:R-:W-:Y:S01]  /*ffb0*/  FSETP.NEU.FTZ.AND P0, PT, R137, -INF , PT ;  /* 0xff8000008900780b */ /* 0x000fe20003f1d000 */
[----:B------:R-:W1:Y:S01]  /*ffc0*/  SHFL.BFLY PT, R0, R2, 0x2, 0x1f ;  /* 0x0c401f0002007f89 */ /* 0x000e6200000e0000 */
[----:B------:R-:W-:Y:S01]  /*ffd0*/  FSEL R147, R147, RZ, P2 ;  /* 0x000000ff93937208 */ /* 0x000fe20001000000 */
[--C-:B------:R-:W-:Y:S01]  /*ffe0*/  FFMA.FTZ R16, R16, c[0x0][0x2d0], -R200.reuse ;  /* 0x0000b40010107a23 */ /* 0x100fe200000108c8 */
[----:B------:R-:W-:Y:S01]  /*fff0*/  FSEL R201, R201, RZ, P0 ;  /* 0x000000ffc9c97208 */ /* 0x000fe20000000000 */
[----:B------:R-:W-:Y:S02]  /*10000*/  FFMA.FTZ R20, R20, c[0x0][0x2d0], -R200 ;  /* 0x0000b40014147a23 */ /* 0x000fe400000108c8 */
[----:B------:R1:W2:Y:S01]  /*10010*/  MUFU.EX2 R53, R3 ;  /* 0x0000000300357308 */ /* 0x0002a20000000800 */
[--C-:B------:R-:W-:Y:S02]  /*10020*/  FFMA.FTZ R22, R22, c[0x0][0x2d0], -R147.reuse ;  /* 0x0000b40016167a23 */ /* 0x100fe40000010893 */
[--C-:B------:R-:W-:Y:S02]  /*10030*/  FFMA.FTZ R23, R23, c[0x0][0x2d0], -R147.reuse ;  /* 0x0000b40017177a23 */ /* 0x100fe40000010893 */
[--C-:B------:R-:W-:Y:S02]  /*10040*/  FFMA.FTZ R17, R17, c[0x0][0x2d0], -R147.reuse ;  /* 0x0000b40011117a23 */ /* 0x100fe40000010893 */
[----:B------:R-:W-:Y:S02]  /*10050*/  FFMA.FTZ R21, R21, c[0x0][0x2d0], -R147 ;  /* 0x0000b40015157a23 */ /* 0x000fe40000010893 */
[--C-:B------:R-:W-:Y:S01]  /*10060*/  FFMA.FTZ R15, R15, c[0x0][0x2d0], -R201.reuse ;  /* 0x0000b4000f0f7a23 */ /* 0x100fe200000108c9 */
[----:B------:R-:W-:Y:S01]  /*10070*/  MUFU.EX2 R27, R22 ;  /* 0x00000016001b7308 */ /* 0x000fe20000000800 */
[--C-:B------:R-:W-:Y:S02]  /*10080*/  FFMA.FTZ R19, R19, c[0x0][0x2d0], -R201.reuse ;  /* 0x0000b40013137a23 */ /* 0x100fe400000108c9 */
[--C-:B------:R-:W-:Y:S07]  /*10090*/  FFMA.FTZ R18, R18, c[0x0][0x2d0], -R201.reuse ;  /* 0x0000b40012127a23 */ /* 0x100fee00000108c9 */
[----:B------:R-:W3:Y:S01]  /*100a0*/  MUFU.EX2 R31, R23 ;  /* 0x00000017001f7308 */ /* 0x000ee20000000800 */
[----:B-1----:R-:W-:Y:S01]  /*100b0*/  FMNMX.FTZ R3, R2, R0, !PT ;  /* 0x0000000002037209 */ /* 0x002fe20007810000 */
[----:B------:R-:W-:Y:S01]  /*100c0*/  FFMA.FTZ R2, R25, c[0x0][0x2d0], -R201 ;  /* 0x0000b40019027a23 */ /* 0x000fe200000108c9 */
[----:B------:R-:W-:Y:S02]  /*100d0*/  FSEL R0, R139, RZ, P2 ;  /* 0x000000ff8b007208 */ /* 0x000fe40001000000 */
[----:B--2---:R-:W-:Y:S01]  /*100e0*/  F2FP.BF16.PACK_AB R199, R53, R39 ;  /* 0x0000002735c7723e */ /* 0x004fe200000010ff */
[----:B------:R-:W1:Y:S04]  /*100f0*/  SHFL.BFLY PT, R4, R3, 0x1, 0x1f ;  /* 0x0c201f0003047f89 */ /* 0x000e6800000e0000 */
[----:B------:R2:W-:Y:S01]  /*10100*/  MUFU.EX2 R52, R2 ;  /* 0x0000000200347308 */ /* 0x0005e20000000800 */
[----:B------:R-:W-:Y:S04]  /*10110*/  FADD.FTZ R0, -R0, R140 ;  /* 0x0000008c00007221 */ /* 0x000fe80000010100 */
[----:B------:R-:W-:Y:S05]  /*10120*/  FMUL.FTZ R0, R0, c[0x0][0x2d0] ;  /* 0x0000b40000007a20 */ /* 0x000fea0000410000 */
[----:B------:R4:W5:Y:S01]  /*10130*/  MUFU.EX2 R7, R0 ;  /* 0x0000000000077308 */ /* 0x0009620000000800 */
[----:B---3--:R-:W-:Y:S09]  /*10140*/  MOV R140, R31 ;  /* 0x0000001f008c7202 */ /* 0x008ff20000000f00 */
[----:B------:R-:W-:Y:S01]  /*10150*/  MUFU.EX2 R46, R17 ;  /* 0x00000011002e7308 */ /* 0x000fe20000000800 */
[----:B-1----:R-:W-:Y:S02]  /*10160*/  FMNMX.FTZ R3, R3, R4, !PT ;  /* 0x0000000403037209 */ /* 0x002fe40007810000 */
[----:B--2---:R-:W-:Y:S03]  /*10170*/  FSEL R2, R138, RZ, P1 ;  /* 0x000000ff8a027208 */ /* 0x004fe60000800000 */
[----:B------:R-:W-:Y:S02]  /*10180*/  FMUL.FTZ R4, R3, c[0x0][0x2d0] ;  /* 0x0000b40003047a20 */ /* 0x000fe40000410000 */
[----:B------:R-:W-:Y:S01]  /*10190*/  FADD.FTZ R2, -R2, R142 ;  /* 0x0000008e02027221 */ /* 0x000fe20000010100 */
[----:B------:R-:W-:Y:S01]  /*101a0*/  MOV R142, R27 ;  /* 0x0000001b008e7202 */ /* 0x000fe20000000f00 */
[----:B------:R-:W1:Y:S01]  /*101b0*/  MUFU.EX2 R30, R21 ;  /* 0x00000015001e7308 */ /* 0x000e620000000800 */
[----:B------:R-:W2:Y:S01]  /*101c0*/  LDSM.16.MT88.4 R24, [R217+0x2080] ;  /* 0x00208000d918783b */ /* 0x000ea20000004200 */
[----:B----4-:R-:W-:Y:S01]  /*101d0*/  FSEL R0, R137, RZ, P0 ;  /* 0x000000ff89007208 */ /* 0x010fe20000000000 */
[----:B------:R-:W-:Y:S01]  /*101e0*/  FMUL.FTZ R2, R2, c[0x0][0x2d0] ;  /* 0x0000b40002027a20 */ /* 0x000fe20000410000 */
[----:B------:R-:W-:Y:S01]  /*101f0*/  FSETP.NEU.FTZ.AND P0, PT, R3, -INF , PT ;  /* 0xff8000000300780b */ /* 0x000fe20003f1d000 */
[C---:B-----5:R-:W-:Y:S01]  /*10200*/  FMUL.FTZ R9, R7.reuse, R149 ;  /* 0x0000009507097220 */ /* 0x060fe20000410000 */
[----:B------:R-:W-:Y:S01]  /*10210*/  F2FP.BF16.PACK_AB R198, R142, R140 ;  /* 0x0000008c8ec6723e */ /* 0x000fe200000010ff */
[----:B------:R-:W-:Y:S01]  /*10220*/  FADD.FTZ R0, -R0, R141 ;  /* 0x0000008d00007221 */ /* 0x000fe20000010100 */
[----:B------:R-:W-:Y:S01]  /*10230*/  FSEL R4, R4, RZ, P0 ;  /* 0x000000ff04047208 */ /* 0x000fe20000000000 */
[C---:B------:R-:W-:Y:S01]  /*10240*/  FMUL.FTZ R56, R7.reuse, R56 ;  /* 0x0000003807387220 */ /* 0x040fe20000410000 */
[----:B------:R-:W3:Y:S01]  /*10250*/  MUFU.EX2 R6, R2 ;  /* 0x0000000200067308 */ /* 0x000ee20000000800 */
[----:B------:R-:W-:Y:S02]  /*10260*/  FMUL.FTZ R0, R0, c[0x0][0x2d0] ;  /* 0x0000b40000007a20 */ /* 0x000fe40000410000 */
[--C-:B------:R-:W-:Y:S02]  /*10270*/  FFMA.FTZ R8, R8, c[0x0][0x2d0], -R4.reuse ;  /* 0x0000b40008087a23 */ /* 0x100fe40000010804 */
[C---:B------:R-:W-:Y:S02]  /*10280*/  FMUL.FTZ R57, R7.reuse, R57 ;  /* 0x0000003907397220 */ /* 0x040fe40000410000 */
[C---:B------:R-:W-:Y:S02]  /*10290*/  FMUL.FTZ R68, R7.reuse, R68 ;  /* 0x0000004407447220 */ /* 0x040fe40000410000 */
[C---:B------:R-:W-:Y:S01]  /*102a0*/  FMUL.FTZ R69, R7.reuse, R69 ;  /* 0x0000004507457220 */ /* 0x040fe20000410000 */
[----:B------:R4:W5:Y:S01]  /*102b0*/  MUFU.EX2 R2, R0 ;  /* 0x0000000000027308 */ /* 0x0009620000000800 */
[C---:B------:R-:W-:Y:S02]  /*102c0*/  FMUL.FTZ R72, R7.reuse, R72 ;  /* 0x0000004807487220 */ /* 0x040fe40000410000 */
[C---:B------:R-:W-:Y:S01]  /*102d0*/  FMUL.FTZ R73, R7.reuse, R73 ;  /* 0x0000004907497220 */ /* 0x040fe20000410000 */
[----:B-1----:R-:W-:Y:S01]  /*102e0*/  F2FP.BF16.PACK_AB R196, R30, R46 ;  /* 0x0000002e1ec4723e */ /* 0x002fe200000010ff */
[C---:B------:R-:W-:Y:S01]  /*102f0*/  FMUL.FTZ R21, R7.reuse, R161 ;  /* 0x000000a107157220 */ /* 0x040fe20000410000 */
[----:B------:R-:W-:Y:S01]  /*10300*/  MOV R161, R30 ;  /* 0x0000001e00a17202 */ /* 0x000fe20000000f00 */
[C---:B------:R-:W-:Y:S02]  /*10310*/  FMUL.FTZ R84, R7.reuse, R84 ;  /* 0x0000005407547220 */ /* 0x040fe40000410000 */
[C---:B------:R-:W-:Y:S01]  /*10320*/  FMUL.FTZ R85, R7.reuse, R85 ;  /* 0x0000005507557220 */ /* 0x040fe20000410000 */
[----:B------:R1:W-:Y:S01]  /*10330*/  MUFU.EX2 R141, R8 ;  /* 0x00000008008d7308 */ /* 0x0003e20000000800 */
[C---:B------:R-:W-:Y:S02]  /*10340*/  FMUL.FTZ R88, R7.reuse, R88 ;  /* 0x0000005807587220 */ /* 0x040fe40000410000 */
[----:B------:R-:W-:Y:S02]  /*10350*/  FMUL.FTZ R89, R7, R89 ;  /* 0x0000005907597220 */ /* 0x000fe40000410000 */
[C---:B---3--:R-:W-:Y:S02]  /*10360*/  FMUL.FTZ R10, R6.reuse, R150 ;  /* 0x00000096060a7220 */ /* 0x048fe40000410000 */
[C---:B------:R-:W-:Y:S01]  /*10370*/  FMUL.FTZ R22, R6.reuse, R162 ;  /* 0x000000a206167220 */ /* 0x040fe20000410000 */
[----:B------:R-:W-:Y:S01]  /*10380*/  MOV R162, R29 ;  /* 0x0000001d00a27202 */ /* 0x000fe20000000f00 */
[C---:B------:R-:W-:Y:S01]  /*10390*/  FMUL.FTZ R23, R6.reuse, R163 ;  /* 0x000000a306177220 */ /* 0x040fe20000410000 */
[----:B------:R3:W-:Y:S01]  /*103a0*/  MUFU.EX2 R48, R16 ;  /* 0x0000001000307308 */ /* 0x0007e20000000800 */
[C---:B------:R-:W-:Y:S02]  /*103b0*/  FMUL.FTZ R55, R6.reuse, R195 ;  /* 0x000000c306377220 */ /* 0x040fe40000410000 */
[----:B------:R-:W-:Y:S02]  /*103c0*/  FMUL.FTZ R58, R6, R58 ;  /* 0x0000003a063a7220 */ /* 0x000fe40000410000 */
[--C-:B----4-:R-:W-:Y:S02]  /*103d0*/  FFMA.FTZ R0, R13, c[0x0][0x2d0], -R4.reuse ;  /* 0x0000b4000d007a23 */ /* 0x110fe40000010804 */
[C---:B-----5:R-:W-:Y:S02]  /*103e0*/  FMUL.FTZ R13, R2.reuse, R153 ;  /* 0x00000099020d7220 */ /* 0x060fe40000410000 */
[C---:B------:R-:W-:Y:S01]  /*103f0*/  FMUL.FTZ R17, R2.reuse, R157 ;  /* 0x0000009d02117220 */ /* 0x040fe20000410000 */
[----:B------:R-:W4:Y:S01]  /*10400*/  MUFU.EX2 R47, R0 ;  /* 0x00000000002f7308 */ /* 0x000f220000000800 */
[C---:B------:R-:W-:Y:S02]  /*10410*/  FMUL.FTZ R29, R2.reuse, R169 ;  /* 0x000000a9021d7220 */ /* 0x040fe40000410000 */
[----:B------:R-:W-:Y:S02]  /*10420*/  FMUL.FTZ R32, R2, R172 ;  /* 0x000000ac02207220 */ /* 0x000fe40000410000 */
[--C-:B-1----:R-:W-:Y:S02]  /*10430*/  FFMA.FTZ R8, R11, c[0x0][0x2d0], -R4.reuse ;  /* 0x0000b4000b087a23 */ /* 0x102fe40000010804 */
[----:B------:R-:W-:Y:S02]  /*10440*/  FMUL.FTZ R11, R6, R151 ;  /* 0x00000097060b7220 */ /* 0x000fe40000410000 */
[----:B------:R-:W-:Y:S01]  /*10450*/  FMUL.FTZ R33, R2, R173 ;  /* 0x000000ad02217220 */ /* 0x000fe20000410000 */
[----:B------:R-:W1:Y:S01]  /*10460*/  MUFU.EX2 R38, R20 ;  /* 0x0000001400267308 */ /* 0x000e620000000800 */
[----:B------:R-:W-:Y:S01]  /*10470*/  MOV R173, R39 ;  /* 0x0000002700ad7202 */ /* 0x000fe20000000f00 */
[----:B------:R-:W-:Y:S01]  /*10480*/  FMUL.FTZ R39, R6, R179 ;  /* 0x000000b306277220 */ /* 0x000fe20000410000 */
[----:B------:R-:W-:Y:S01]  /*10490*/  MOV R179, R45 ;  /* 0x0000002d00b37202 */ /* 0x000fe20000000f00 */
[C---:B---3--:R-:W-:Y:S02]  /*104a0*/  FMUL.FTZ R16, R2.reuse, R156 ;  /* 0x0000009c02107220 */ /* 0x048fe40000410000 */
[----:B------:R-:W-:Y:S01]  /*104b0*/  FMUL.FTZ R45, R2, R185 ;  /* 0x000000b9022d7220 */ /* 0x000fe20000410000 */
[----:B------:R-:W-:Y:S01]  /*104c0*/  MOV R185, R179 ;  /* 0x000000b300b97202 */ /* 0x000fe20000000f00 */
[----:B------:R-:W-:Y:S02]  /*104d0*/  FMUL.FTZ R59, R6, R59 ;  /* 0x0000003b063b7220 */ /* 0x000fe40000410000 */
[----:B------:R3:W-:Y:S01]  /*104e0*/  MUFU.EX2 R241, R8 ;  /* 0x0000000800f17308 */ /* 0x0007e20000000800 */
[C---:B------:R-:W-:Y:S02]  /*104f0*/  FMUL.FTZ R60, R2.reuse, R60 ;  /* 0x0000003c023c7220 */ /* 0x040fe40000410000 */
[----:B------:R-:W-:Y:S01]  /*10500*/  FMUL.FTZ R61, R2, R61 ;  /* 0x0000003d023d7220 */ /* 0x000fe20000410000 */
[----:B----4-:R-:W-:Y:S01]  /*10510*/  F2FP.BF16.PACK_AB R149, R47, R141 ;  /* 0x0000008d2f95723e */ /* 0x010fe200000010ff */
[----:B------:R-:W-:Y:S02]  /*10520*/  FFMA.FTZ R0, R12, c[0x0][0x2d0], -R4 ;  /* 0x0000b4000c007a23 */ /* 0x000fe40000010804 */
[C---:B------:R-:W-:Y:S02]  /*10530*/  FMUL.FTZ R12, R2.reuse, R152 ;  /* 0x00000098020c7220 */ /* 0x040fe40000410000 */
[C---:B------:R-:W-:Y:S01]  /*10540*/  FMUL.FTZ R64, R2.reuse, R64 ;  /* 0x0000004002407220 */ /* 0x040fe20000410000 */
[----:B------:R4:W5:Y:S01]  /*10550*/  MUFU.EX2 R37, R0 ;  /* 0x0000000000257308 */ /* 0x0009620000000800 */
[----:B------:R-:W-:Y:S02]  /*10560*/  FMUL.FTZ R65, R2, R65 ;  /* 0x0000004102417220 */ /* 0x000fe40000410000 */
[----:B------:R-:W-:Y:S01]  /*10570*/  FMUL.FTZ R70, R6, R70 ;  /* 0x0000004606467220 */ /* 0x000fe20000410000 */
[----:B-1----:R-:W-:Y:S01]  /*10580*/  F2FP.BF16.PACK_AB R197, R38, R48 ;  /* 0x0000003026c5723e */ /* 0x002fe200000010ff */
[C---:B------:R-:W-:Y:S01]  /*10590*/  FMUL.FTZ R20, R7.reuse, R160 ;  /* 0x000000a007147220 */ /* 0x040fe20000410000 */
[----:B------:R-:W-:Y:S01]  /*105a0*/  MOV R160, R44 ;  /* 0x0000002c00a07202 */ /* 0x000fe20000000f00 */
[----:B------:R-:W-:Y:S02]  /*105b0*/  FMUL.FTZ R44, R2, R184 ;  /* 0x000000b8022c7220 */ /* 0x000fe40000410000 */
[C---:B------:R-:W-:Y:S01]  /*105c0*/  FMUL.FTZ R71, R6.reuse, R71 ;  /* 0x0000004706477220 */ /* 0x040fe20000410000 */
[----:B------:R-:W1:Y:S01]  /*105d0*/  MUFU.EX2 R49, R15 ;  /* 0x0000000f00317308 */ /* 0x000e620000000800 */
[C---:B------:R-:W-:Y:S02]  /*105e0*/  FMUL.FTZ R74, R6.reuse, R74 ;  /* 0x0000004a064a7220 */ /* 0x040fe40000410000 */
[----:B------:R-:W-:Y:S02]  /*105f0*/  FMUL.FTZ R75, R6, R75 ;  /* 0x0000004b064b7220 */ /* 0x000fe40000410000 */
[----:B---3--:R-:W-:Y:S02]  /*10600*/  FMUL.FTZ R8, R7, R148 ;  /* 0x0000009407087220 */ /* 0x008fe40000410000 */
[C---:B------:R-:W-:Y:S02]  /*10610*/  FMUL.FTZ R76, R2.reuse, R76 ;  /* 0x0000004c024c7220 */ /* 0x040fe40000410000 */
[C---:B------:R-:W-:Y:S01]  /*10620*/  FMUL.FTZ R77, R2.reuse, R77 ;  /* 0x0000004d024d7220 */ /* 0x040fe20000410000 */
[----:B------:R-:W3:Y:S01]  /*10630*/  MUFU.EX2 R28, R19 ;  /* 0x00000013001c7308 */ /* 0x000ee20000000800 */
[C---:B------:R-:W-:Y:S01]  /*10640*/  FMUL.FTZ R80, R2.reuse, R80 ;  /* 0x0000005002507220 */ /* 0x040fe20000410000 */
[-C--:B--2---:R-:W-:Y:S05]  /*10650*/  HMMA.16816.F32.BF16 R8, R196, R24.reuse, R8 ;  /* 0x00000018c408723c */ /* 0x084fea0000041808 */
[----:B----4-:R-:W-:Y:S01]  /*10660*/  FSEL R0, R3, RZ, P0 ;  /* 0x000000ff03007208 */ /* 0x010fe20000000000 */
[----:B------:R-:W-:Y:S01]  /*10670*/  FMUL.FTZ R81, R2, R81 ;  /* 0x0000005102517220 */ /* 0x000fe20000410000 */
[-C--:B-----5:R-:W-:Y:S01]  /*10680*/  F2FP.BF16.PACK_AB R151, R241, R37.reuse ;  /* 0x00000025f197723e */ /* 0x0a0fe200000010ff */
[----:B------:R-:W2:Y:S01]  /*10690*/  MUFU.EX2 R36, R18 ;  /* 0x0000001200247308 */ /* 0x000ea20000000800 */
[----:B------:R-:W-:Y:S03]  /*106a0*/  MOV R169, R37 ;  /* 0x0000002500a97202 */ /* 0x000fe60000000f00 */
[----:B------:R-:W-:Y:S02]  /*106b0*/  FADD.FTZ R0, -R0, R136 ;  /* 0x0000008800007221 */ /* 0x000fe40000010100 */
[--C-:B------:R-:W-:Y:S02]  /*106c0*/  FFMA.FTZ R136, R203, c[0x0][0x2d0], -R147.reuse ;  /* 0x0000b400cb887a23 */ /* 0x100fe40000010893 */
[----:B------:R-:W-:Y:S02]  /*106d0*/  FMUL.FTZ R0, R0, c[0x0][0x2d0] ;  /* 0x0000b40000007a20 */ /* 0x000fe40000410000 */
[C---:B------:R-:W-:Y:S01]  /*106e0*/  FMUL.FTZ R37, R7.reuse, R177 ;  /* 0x000000b107257220 */ /* 0x040fe20000410000 */
[----:B------:R-:W-:Y:S01]  /*106f0*/  MOV R177, R38 ;  /* 0x0000002600b17202 */ /* 0x000fe20000000f00 */
[----:B------:R-:W-:Y:S01]  /*10700*/  FMUL.FTZ R38, R6, R178 ;  /* 0x000000b206267220 */ /* 0x000fe20000410000 */
[-C--:B-1----:R-:W-:Y:S01]  /*10710*/  MOV R178, R49.reuse ;  /* 0x0000003100b27202 */ /* 0x082fe20000000f00 */
[----:B------:R-:W1:Y:S01]  /*10720*/  MUFU.EX2 R0, R0 ;  /* 0x0000000000007308 */ /* 0x000e620000000800 */
[----:B---3--:R-:W-:Y:S01]  /*10730*/  F2FP.BF16.PACK_AB R148, R28, R49 ;  /* 0x000000311c94723e */ /* 0x008fe200000010ff */
[C---:B------:R-:W-:Y:S01]  /*10740*/  FMUL.FTZ R49, R2.reuse, R189 ;  /* 0x000000bd02317220 */ /* 0x040fe20000410000 */
[----:B------:R-:W-:Y:S01]  /*10750*/  MOV R163, R28 ;  /* 0x0000001c00a37202 */ /* 0x000fe20000000f00 */
[----:B------:R-:W-:Y:S01]  /*10760*/  FMUL.FTZ R28, R2, R168 ;  /* 0x000000a8021c7220 */ /* 0x000fe20000410000 */
[----:B------:R-:W-:Y:S01]  /*10770*/  MOV R179, R177 ;  /* 0x000000b100b37202 */ /* 0x000fe20000000f00 */
[C---:B------:R-:W-:Y:S01]  /*10780*/  FMUL.FTZ R86, R6.reuse, R86 ;  /* 0x0000005606567220 */ /* 0x040fe20000410000 */
[----:B------:R-:W-:Y:S01]  /*10790*/  MOV R177, R163 ;  /* 0x000000a300b17202 */ /* 0x000fe20000000f00 */
[----:B------:R-:W-:Y:S01]  /*107a0*/  FMUL.FTZ R87, R6, R87 ;  /* 0x0000005706577220 */ /* 0x000fe20000410000 */
[----:B--2---:R-:W-:Y:S01]  /*107b0*/  F2FP.BF16.PACK_AB R150, R52, R36 ;  /* 0x000000243496723e */ /* 0x004fe200000010ff */
[C---:B------:R-:W-:Y:S01]  /*107c0*/  FMUL.FTZ R90, R6.reuse, R90 ;  /* 0x0000005a065a7220 */ /* 0x040fe20000410000 */
[----:B------:R-:W-:Y:S01]  /*107d0*/  MOV R172, R36 ;  /* 0x0000002400ac7202 */ /* 0x000fe20000000f00 */
[C---:B------:R-:W-:Y:S01]  /*107e0*/  FMUL.FTZ R36, R7.reuse, R176 ;  /* 0x000000b007247220 */ /* 0x040fe20000410000 */
[----:B------:R-:W-:Y:S01]  /*107f0*/  MOV R176, R54 ;  /* 0x0000003600b07202 */ /* 0x000fe20000000f00 */
[C---:B------:R-:W-:Y:S02]  /*10800*/  FMUL.FTZ R54, R6.reuse, R194 ;  /* 0x000000c206367220 */ /* 0x040fe40000410000 */
[----:B------:R-:W-:Y:S02]  /*10810*/  FMUL.FTZ R91, R6, R91 ;  /* 0x0000005b065b7220 */ /* 0x000fe40000410000 */
[C---:B------:R-:W-:Y:S02]  /*10820*/  FMUL.FTZ R92, R2.reuse, R92 ;  /* 0x0000005c025c7220 */ /* 0x040fe40000410000 */
[C---:B------:R-:W-:Y:S02]  /*10830*/  FMUL.FTZ R93, R2.reuse, R93 ;  /* 0x0000005d025d7220 */ /* 0x040fe40000410000 */
[----:B------:R-:W-:Y:S02]  /*10840*/  FMUL.FTZ R96, R2, R96 ;  /* 0x0000006002607220 */ /* 0x000fe40000410000 */
[C---:B-1----:R-:W-:Y:S02]  /*10850*/  FMUL.FTZ R14, R0.reuse, R154 ;  /* 0x0000009a000e7220 */ /* 0x042fe40000410000 */
[C---:B------:R-:W-:Y:S02]  /*10860*/  FMUL.FTZ R15, R0.reuse, R155 ;  /* 0x0000009b000f7220 */ /* 0x040fe40000410000 */
[----:B------:R-:W1:Y:S01]  /*10870*/  LDSM.16.MT88.4 R152, [R220+0x2080] ;  /* 0x00208000dc98783b */ /* 0x000e620000004200 */
[C---:B------:R-:W-:Y:S02]  /*10880*/  FMUL.FTZ R18, R0.reuse, R158 ;  /* 0x0000009e00127220 */ /* 0x040fe40000410000 */
[C---:B------:R-:W-:Y:S02]  /*10890*/  FMUL.FTZ R19, R0.reuse, R159 ;  /* 0x0000009f00137220 */ /* 0x040fe40000410000 */
[C---:B------:R-:W-:Y:S03]  /*108a0*/  HMMA.16816.F32.BF16 R12, R148.reuse, R24, R12 ;  /* 0x00000018940c723c */ /* 0x040fe6000004180c */
[----:B------:R-:W2:Y:S01]  /*108b0*/  LDSM.16.MT88.4 R156, [R219+0x2080] ;  /* 0x00208000db9c783b */ /* 0x000ea20000004200 */
[C---:B------:R-:W-:Y:S02]  /*108c0*/  FMUL.FTZ R50, R0.reuse, R190 ;  /* 0x000000be00327220 */ /* 0x040fe40000410000 */
[C---:B------:R-:W-:Y:S02]  /*108d0*/  FMUL.FTZ R51, R0.reuse, R191 ;  /* 0x000000bf00337220 */ /* 0x040fe40000410000 */
[-C--:B------:R-:W-:Y:S04]  /*108e0*/  HMMA.16816.F32.BF16 R16, R148, R26.reuse, R16 ;  /* 0x0000001a9410723c */ /* 0x080fe80000041810 */
[C---:B------:R-:W-:Y:S02]  /*108f0*/  FMUL.FTZ R62, R0.reuse, R62 ;  /* 0x0000003e003e7220 */ /* 0x040fe40000410000 */
[C---:B------:R-:W-:Y:S02]  /*10900*/  FMUL.FTZ R63, R0.reuse, R63 ;  /* 0x0000003f003f7220 */ /* 0x040fe40000410000 */
[C---:B------:R-:W-:Y:S04]  /*10910*/  HMMA.16816.F32.BF16 R20, R196.reuse, R26, R20 ;  /* 0x0000001ac414723c */ /* 0x040fe80000041814 */
[C---:B------:R-:W-:Y:S02]  /*10920*/  FMUL.FTZ R30, R0.reuse, R170 ;  /* 0x000000aa001e7220 */ /* 0x040fe40000410000 */
[----:B------:R-:W-:Y:S02]  /*10930*/  FMUL.FTZ R31, R0, R171 ;  /* 0x000000ab001f7220 */ /* 0x000fe40000410000 */
[C---:B------:R-:W-:Y:S02]  /*10940*/  FMUL.FTZ R27, R6.reuse, R167 ;  /* 0x000000a7061b7220 */ /* 0x040fe40000410000 */
[----:B------:R3:W-:Y:S02]  /*10950*/  MUFU.EX2 R167, R136 ;  /* 0x0000008800a77308 */ /* 0x0007e40000000800 */
[C---:B------:R-:W-:Y:S01]  /*10960*/  FMUL.FTZ R24, R7.reuse, R164 ;  /* 0x000000a407187220 */ /* 0x040fe20000410000 */
[----:B------:R-:W-:Y:S01]  /*10970*/  MOV R164, R53 ;  /* 0x0000003500a47202 */ /* 0x000fe20000000f00 */
[C---:B------:R-:W-:Y:S01]  /*10980*/  FMUL.FTZ R25, R7.reuse, R165 ;  /* 0x000000a507197220 */ /* 0x040fe20000410000 */
[----:B------:R-:W-:Y:S01]  /*10990*/  MOV R165, R47 ;  /* 0x0000002f00a57202 */ /* 0x000fe20000000f00 */
[----:B------:R-:W-:Y:S01]  /*109a0*/  FMUL.FTZ R26, R6, R166 ;  /* 0x000000a6061a7220 */ /* 0x000fe20000410000 */
[----:B------:R-:W-:Y:S01]  /*109b0*/  MOV R166, R52 ;  /* 0x0000003400a67202 */ /* 0x000fe20000000f00 */
[C---:B------:R-:W-:Y:S02]  /*109c0*/  FMUL.FTZ R52, R7.reuse, R192 ;  /* 0x000000c007347220 */ /* 0x040fe40000410000 */
[C---:B------:R-:W-:Y:S02]  /*109d0*/  FMUL.FTZ R53, R7.reuse, R193 ;  /* 0x000000c107357220 */ /* 0x040fe40000410000 */
[----:B------:R-:W-:Y:S01]  /*109e0*/  LDSM.16.MT88.4 R192, [R220+0x3080] ;  /* 0x00308000dcc0783b */ /* 0x000fe20000004200 */
[-C--:B------:R-:W-:Y:S03]  /*109f0*/  HMMA.16816.F32.BF16 R24, R196, R40.reuse, R24 ;  /* 0x00000028c418723c */ /* 0x080fe60000041818 */
[C---:B------:R-:W-:Y:S02]  /*10a00*/  FMUL.FTZ R47, R0.reuse, R187 ;  /* 0x000000bb002f7220 */ /* 0x040fe40000410000 */
[C---:B------:R-:W-:Y:S02]  /*10a10*/  FMUL.FTZ R66, R0.reuse, R66 ;  /* 0x0000004200427220 */ /* 0x040fe40000410000 */
[----:B------:R-:W-:Y:S01]  /*10a20*/  FMUL.FTZ R67, R0, R67 ;  /* 0x0000004300437220 */ /* 0x000fe20000410000 */
[C---:B------:R-:W-:Y:S04]  /*10a30*/  HMMA.16816.F32.BF16 R28, R148.reuse, R40, R28 ;  /* 0x00000028941c723c */ /* 0x040fe8000004181c */
[--C-:B---3--:R-:W-:Y:S02]  /*10a40*/  FFMA.FTZ R136, R204, c[0x0][0x2d0], -R147.reuse ;  /* 0x0000b400cc887a23 */ /* 0x108fe40000010893 */
[C---:B------:R-:W-:Y:S01]  /*10a50*/  FMUL.FTZ R34, R0.reuse, R174 ;  /* 0x000000ae00227220 */ /* 0x040fe20000410000 */
[----:B------:R-:W-:Y:S01]  /*10a60*/  MOV R174, R46 ;  /* 0x0000002e00ae7202 */ /* 0x000fe20000000f00 */
[----:B------:R3:W4:Y:S01]  /*10a70*/  MUFU.EX2 R170, R136 ;  /* 0x0000008800aa7308 */ /* 0x0007220000000800 */
[C---:B------:R-:W-:Y:S03]  /*10a80*/  FMUL.FTZ R40, R7.reuse, R180 ;  /* 0x000000b407287220 */ /* 0x040fe60000410000 */
[C---:B------:R-:W-:Y:S01]  /*10a90*/  FMUL.FTZ R35, R0.reuse, R175 ;  /* 0x000000af00237220 */ /* 0x040fe20000410000 */
[----:B------:R-:W-:Y:S01]  /*10aa0*/  MOV R175, R48 ;  /* 0x0000003000af7202 */ /* 0x000fe20000000f00 */
[----:B------:R-:W-:Y:S02]  /*10ab0*/  FMUL.FTZ R46, R0, R186 ;  /* 0x000000ba002e7220 */ /* 0x000fe40000410000 */
[----:B------:R-:W5:Y:S01]  /*10ac0*/  LDL.LU R186, [R1+0x94] ;  /* 0x0000940001ba7983 */ /* 0x000f620000300800 */
[C---:B------:R-:W-:Y:S02]  /*10ad0*/  FMUL.FTZ R41, R7.reuse, R181 ;  /* 0x000000b507297220 */ /* 0x040fe40000410000 */
[-C--:B------:R-:W-:Y:S03]  /*10ae0*/  HMMA.16816.F32.BF16 R32, R148, R42.reuse, R32 ;  /* 0x0000002a9420723c */ /* 0x080fe60000041820 */
[----:B------:R-:W-:Y:S02]  /*10af0*/  FMUL.FTZ R48, R2, R188 ;  /* 0x000000bc02307220 */ /* 0x000fe40000410000 */
[C---:B------:R-:W-:Y:S02]  /*10b00*/  FMUL.FTZ R78, R0.reuse, R78 ;  /* 0x0000004e004e7220 */ /* 0x040fe40000410000 */
[C---:B------:R-:W-:Y:S01]  /*10b10*/  FMUL.FTZ R79, R0.reuse, R79 ;  /* 0x0000004f004f7220 */ /* 0x040fe20000410000 */
[C---:B------:R-:W-:Y:S04]  /*10b20*/  HMMA.16816.F32.BF16 R36, R196.reuse, R42, R36 ;  /* 0x0000002ac424723c */ /* 0x040fe80000041824 */
[----:B------:R-:W-:Y:S02]  /*10b30*/  FMUL.FTZ R82, R0, R82 ;  /* 0x0000005200527220 */ /* 0x000fe40000410000 */
[--C-:B---3--:R-:W-:Y:S02]  /*10b40*/  FFMA.FTZ R136, R202, c[0x0][0x2d0], -R200.reuse ;  /* 0x0000b400ca887a23 */ /* 0x108fe400000108c8 */
[C---:B------:R-:W-:Y:S02]  /*10b50*/  FMUL.FTZ R42, R6.reuse, R182 ;  /* 0x000000b6062a7220 */ /* 0x040fe40000410000 */
[----:B------:R3:W-:Y:S02]  /*10b60*/  MUFU.EX2 R168, R136 ;  /* 0x0000008800a87308 */ /* 0x0007e40000000800 */
[----:B------:R-:W-:Y:S02]  /*10b70*/  FMUL.FTZ R43, R6, R183 ;  /* 0x000000b7062b7220 */ /* 0x000fe40000410000 */
[C---:B------:R-:W-:Y:S02]  /*10b80*/  FMUL.FTZ R83, R0.reuse, R83 ;  /* 0x0000005300537220 */ /* 0x040fe40000410000 */
[C---:B------:R-:W-:Y:S02]  /*10b90*/  FMUL.FTZ R94, R0.reuse, R94 ;  /* 0x0000005e005e7220 */ /* 0x040fe40000410000 */
[----:B------:R-:W-:Y:S01]  /*10ba0*/  FMUL.FTZ R95, R0, R95 ;  /* 0x0000005f005f7220 */ /* 0x000fe20000410000 */
[-C--:B-1----:R-:W-:Y:S03]  /*10bb0*/  HMMA.16816.F32.BF16 R40, R196, R152.reuse, R40 ;  /* 0x00000098c428723c */ /* 0x082fe60000041828 */
[----:B------:R-:W-:Y:S02]  /*10bc0*/  FMUL.FTZ R97, R2, R97 ;  /* 0x0000006102617220 */ /* 0x000fe40000410000 */
[C---:B------:R-:W-:Y:S02]  /*10bd0*/  FMUL.FTZ R98, R0.reuse, R98 ;  /* 0x0000006200627220 */ /* 0x040fe40000410000 */
[----:B------:R-:W-:Y:S01]  /*10be0*/  FMUL.FTZ R99, R0, R99 ;  /* 0x0000006300637220 */ /* 0x000fe20000410000 */
[C---:B------:R-:W-:Y:S04]  /*10bf0*/  HMMA.16816.F32.BF16 R44, R148.reuse, R152, R44 ;  /* 0x00000098942c723c */ /* 0x040fe8000004182c */
[C---:B------:R-:W-:Y:S02]  /*10c00*/  FMUL.FTZ R100, R7.reuse, R100 ;  /* 0x0000006407647220 */ /* 0x040fe40000410000 */
[----:B------:R-:W-:Y:S02]  /*10c10*/  FMUL.FTZ R101, R7, R101 ;  /* 0x0000006507657220 */ /* 0x000fe40000410000 */
[-C--:B------:R-:W-:Y:S04]  /*10c20*/  HMMA.16816.F32.BF16 R48, R148, R154.reuse, R48 ;  /* 0x0000009a9430723c */ /* 0x080fe80000041830 */
[--C-:B---3--:R-:W-:Y:S02]  /*10c30*/  FFMA.FTZ R136, R205, c[0x0][0x2d0], -R200.reuse ;  /* 0x0000b400cd887a23 */ /* 0x108fe400000108c8 */
[C---:B------:R-:W-:Y:S02]  /*10c40*/  FMUL.FTZ R102, R6.reuse, R102 ;  /* 0x0000006606667220 */ /* 0x040fe40000410000 */
[C---:B------:R-:W-:Y:S01]  /*10c50*/  HMMA.16816.F32.BF16 R52, R196.reuse, R154, R52 ;  /* 0x0000009ac434723c */ /* 0x040fe20000041834 */
[----:B------:R1:W3:Y:S01]  /*10c60*/  MUFU.EX2 R171, R136 ;  /* 0x0000008800ab7308 */ /* 0x0002e20000000800 */
[----:B------:R-:W3:Y:S02]  /*10c70*/  LDSM.16.MT88.4 R152, [R217+0x3880] ;  /* 0x00388000d998783b */ /* 0x000ee40000004200 */
[C---:B------:R-:W-:Y:S02]  /*10c80*/  FMUL.FTZ R103, R6.reuse, R103 ;  /* 0x0000006706677220 */ /* 0x040fe40000410000 */
[C---:B------:R-:W-:Y:S02]  /*10c90*/  FMUL.FTZ R104, R7.reuse, R104 ;  /* 0x0000006807687220 */ /* 0x040fe40000410000 */
[-C--:B--2---:R-:W-:Y:S04]  /*10ca0*/  HMMA.16816.F32.BF16 R56, R196, R156.reuse, R56 ;  /* 0x0000009cc438723c */ /* 0x084fe80000041838 */
        /* <DEDUP_REMOVED lines=10> */
[----:B------:R-:W2:Y:S02]  /*10d50*/  LDSM.16.MT88.4 R156, [R218+0x3880] ;  /* 0x00388000da9c783b */ /* 0x000ea40000004200 */
[C---:B------:R-:W-:Y:S02]  /*10d60*/  FMUL.FTZ R110, R0.reuse, R110 ;  /* 0x0000006e006e7220 */ /* 0x040fe40000410000 */
[----:B------:R-:W-:Y:S02]  /*10d70*/  FMUL.FTZ R111, R0, R111 ;  /* 0x0000006f006f7220 */ /* 0x000fe40000410000 */
[C---:B------:R-:W-:Y:S01]  /*10d80*/  FMUL.FTZ R112, R2.reuse, R112 ;  /* 0x0000007002707220 */ /* 0x040fe20000410000 */
[-C--:B---3--:R-:W-:Y:S03]  /*10d90*/  HMMA.16816.F32.BF16 R72, R196, R152.reuse, R72 ;  /* 0x00000098c448723c */ /* 0x088fe60000041848 */
[----:B------:R-:W-:Y:S02]  /*10da0*/  FMUL.FTZ R113, R2, R113 ;  /* 0x0000007102717220 */ /* 0x000fe40000410000 */
[C---:B------:R-:W-:Y:S02]  /*10db0*/  FMUL.FTZ R114, R0.reuse, R114 ;  /* 0x0000007200727220 */ /* 0x040fe40000410000 */
[----:B------:R-:W-:Y:S01]  /*10dc0*/  FMUL.FTZ R115, R0, R115 ;  /* 0x0000007300737220 */ /* 0x000fe20000410000 */
[C---:B------:R-:W-:Y:S04]  /*10dd0*/  HMMA.16816.F32.BF16 R76, R148.reuse, R152, R76 ;  /* 0x00000098944c723c */ /* 0x040fe8000004184c */
[C---:B------:R-:W-:Y:S02]  /*10de0*/  FMUL.FTZ R116, R7.reuse, R116 ;  /* 0x0000007407747220 */ /* 0x040fe40000410000 */
[C---:B------:R-:W-:Y:S02]  /*10df0*/  FMUL.FTZ R117, R7.reuse, R117 ;  /* 0x0000007507757220 */ /* 0x040fe40000410000 */
[-C--:B------:R-:W-:Y:S04]  /*10e00*/  HMMA.16816.F32.BF16 R80, R148, R154.reuse, R80 ;  /* 0x0000009a9450723c */ /* 0x080fe80000041850 */
[----:B-1----:R-:W-:Y:S02]  /*10e10*/  FFMA.FTZ R136, R210, c[0x0][0x2d0], -R147 ;  /* 0x0000b400d2887a23 */ /* 0x002fe40000010893 */
[C---:B------:R-:W-:Y:S02]  /*10e20*/  FMUL.FTZ R118, R6.reuse, R118 ;  /* 0x0000007606767220 */ /* 0x040fe40000410000 */
[C---:B------:R-:W-:Y:S01]  /*10e30*/  HMMA.16816.F32.BF16 R84, R196.reuse, R154, R84 ;  /* 0x0000009ac454723c */ /* 0x040fe20000041854 */
[----:B------:R1:W-:Y:S01]  /*10e40*/  MUFU.EX2 R182, R136 ;  /* 0x0000008800b67308 */ /* 0x0003e20000000800 */
[----:B------:R-:W3:Y:S02]  /*10e50*/  LDSM.16.MT88.4 R152, [R220+0x3880] ;  /* 0x00388000dc98783b */ /* 0x000ee40000004200 */
[C---:B------:R-:W-:Y:S02]  /*10e60*/  FMUL.FTZ R119, R6.reuse, R119 ;  /* 0x0000007706777220 */ /* 0x040fe40000410000 */
[C---:B------:R-:W-:Y:S02]  /*10e70*/  FMUL.FTZ R132, R7.reuse, R132 ;  /* 0x0000008407847220 */ /* 0x040fe40000410000 */
[-C--:B--2---:R-:W-:Y:S04]  /*10e80*/  HMMA.16816.F32.BF16 R88, R196, R156.reuse, R88 ;  /* 0x0000009cc458723c */ /* 0x084fe80000041858 */
[C---:B------:R-:W-:Y:S02]  /*10e90*/  FMUL.FTZ R133, R7.reuse, R133 ;  /* 0x0000008507857220 */ /* 0x040fe40000410000 */
        /* <DEDUP_REMOVED lines=25> */
[----:B------:R-:W3:Y:S02]  /*11030*/  LDSM.16.MT88.4 R152, [R217+0x2880] ;  /* 0x00288000d998783b */ /* 0x000ee40000004200 */
[----:B------:R-:W-:Y:S04]  /*11040*/  FMUL.FTZ R131, R0, R131 ;  /* 0x0000008300837220 */ /* 0x000fe80000410000 */
[-C--:B--2---:R-:W-:Y:S08]  /*11050*/  HMMA.16816.F32.BF16 R120, R196, R156.reuse, R120 ;  /* 0x0000009cc478723c */ /* 0x084ff00000041878 */
[C---:B------:R-:W-:Y:S08]  /*11060*/  HMMA.16816.F32.BF16 R124, R148.reuse, R156, R124 ;  /* 0x0000009c947c723c */ /* 0x040ff0000004187c */
[-C--:B------:R-:W-:Y:S04]  /*11070*/  HMMA.16816.F32.BF16 R128, R148, R158.reuse, R128 ;  /* 0x0000009e9480723c */ /* 0x080fe80000041880 */
[--C-:B-1----:R-:W-:Y:S03]  /*11080*/  FFMA.FTZ R136, R207, c[0x0][0x2d0], -R201.reuse ;  /* 0x0000b400cf887a23 */ /* 0x102fe600000108c9 */
[----:B----4-:R-:W-:Y:S01]  /*11090*/  F2FP.BF16.PACK_AB R148, R170, R167 ;  /* 0x000000a7aa94723e */ /* 0x010fe200000010ff */
[----:B------:R-:W-:Y:S01]  /*110a0*/  HMMA.16816.F32.BF16 R132, R196, R158, R132 ;  /* 0x0000009ec484723c */ /* 0x000fe20000041884 */
[----:B------:R1:W-:Y:S03]  /*110b0*/  MUFU.EX2 R246, R136 ;  /* 0x0000008800f67308 */ /* 0x0003e60000000800 */
[----:B------:R-:W-:Y:S01]  /*110c0*/  F2FP.BF16.PACK_AB R149, R171, R168 ;  /* 0x000000a8ab95723e */ /* 0x000fe200000010ff */
[--C-:B-1----:R-:W-:Y:S06]  /*110d0*/  FFMA.FTZ R136, R206, c[0x0][0x2d0], -R201.reuse ;  /* 0x0000b400ce887a23 */ /* 0x102fec00000108c9 */
[----:B------:R1:W2:Y:S02]  /*110e0*/  MUFU.EX2 R245, R136 ;  /* 0x0000008800f57308 */ /* 0x0002a40000000800 */
[--C-:B-1----:R-:W-:Y:S01]  /*110f0*/  FFMA.FTZ R136, R212, c[0x0][0x2d0], -R201.reuse ;  /* 0x0000b400d4887a23 */ /* 0x102fe200000108c9 */
[----:B--2---:R-:W-:Y:S07]  /*11100*/  F2FP.BF16.PACK_AB R156, R245, R246 ;  /* 0x000000f6f59c723e */ /* 0x004fee00000010ff */
[----:B------:R1:W-:Y:S02]  /*11110*/  MUFU.EX2 R244, R136 ;  /* 0x0000008800f47308 */ /* 0x0003e40000000800 */
[----:B-1----:R-:W-:Y:S08]  /*11120*/  FFMA.FTZ R136, R213, c[0x0][0x2d0], -R201 ;  /* 0x0000b400d5887a23 */ /* 0x002ff000000108c9 */
[----:B------:R1:W2:Y:S02]  /*11130*/  MUFU.EX2 R243, R136 ;  /* 0x0000008800f37308 */ /* 0x0002a40000000800 */
[--C-:B-1----:R-:W-:Y:S01]  /*11140*/  FFMA.FTZ R136, R238, c[0x0][0x2d0], -R4.reuse ;  /* 0x0000b400ee887a23 */ /* 0x102fe20000010804 */
[----:B------:R-:W-:Y:S02]  /*11150*/  MOV R238, R182 ;  /* 0x000000b600ee7202 */ /* 0x000fe40000000f00 */
[----:B------:R-:W-:Y:S05]  /*11160*/  MOV R182, R160 ;  /* 0x000000a000b67202 */ /* 0x000fea0000000f00 */
[----:B------:R1:W-:Y:S01]  /*11170*/  MUFU.EX2 R205, R136 ;  /* 0x0000008800cd7308 */ /* 0x0003e20000000800 */
[----:B--2---:R-:W-:Y:S01]  /*11180*/  F2FP.BF16.PACK_AB R158, R243, R244 ;  /* 0x000000f4f39e723e */ /* 0x004fe200000010ff */
[--C-:B-1----:R-:W-:Y:S01]  /*11190*/  FFMA.FTZ R136, R237, c[0x0][0x2d0], -R4.reuse ;  /* 0x0000b400ed887a23 */ /* 0x102fe20000010804 */
[----:B------:R-:W-:Y:S02]  /*111a0*/  MOV R237, R181 ;  /* 0x000000b500ed7202 */ /* 0x000fe40000000f00 */
[----:B------:R-:W-:Y:S05]  /*111b0*/  MOV R181, R162 ;  /* 0x000000a200b57202 */ /* 0x000fea0000000f00 */
[----:B------:R1:W2:Y:S01]  /*111c0*/  MUFU.EX2 R204, R136 ;  /* 0x0000008800cc7308 */ /* 0x0002a20000000800 */
[----:B------:R-:W-:Y:S02]  /*111d0*/  F2FP.BF16.PACK_AB R151, R247, R237 ;  /* 0x000000edf797723e */ /* 0x000fe400000010ff */
[----:B------:R-:W-:Y:S02]  /*111e0*/  MOV R184, R181 ;  /* 0x000000b500b87202 */ /* 0x000fe40000000f00 */
[----:B------:R-:W-:Y:S02]  /*111f0*/  MOV R181, R178 ;  /* 0x000000b200b57202 */ /* 0x000fe40000000f00 */
[----:B------:R-:W-:Y:S01]  /*11200*/  MOV R178, R140 ;  /* 0x0000008c00b27202 */ /* 0x000fe20000000f00 */
[--C-:B-1----:R-:W-:Y:S01]  /*11210*/  FFMA.FTZ R136, R214, c[0x0][0x2d0], -R4.reuse ;  /* 0x0000b400d6887a23 */ /* 0x102fe20000010804 */
[----:B--2---:R-:W-:Y:S03]  /*11220*/  F2FP.BF16.PACK_AB R157, R204, R205 ;  /* 0x000000cdcc9d723e */ /* 0x004fe600000010ff */
[----:B------:R1:W-:Y:S02]  /*11230*/  MUFU.EX2 R203, R136 ;  /* 0x0000008800cb7308 */ /* 0x0003e40000000800 */
[----:B-1----:R-:W-:Y:S01]  /*11240*/  FFMA.FTZ R136, R215, c[0x0][0x2d0], -R4 ;  /* 0x0000b400d7887a23 */ /* 0x002fe20000010804 */
[----:B------:R-:W-:Y:S02]  /*11250*/  MOV R215, R180 ;  /* 0x000000b400d77202 */ /* 0x000fe40000000f00 */
[----:B------:R-:W-:Y:S05]  /*11260*/  MOV R180, R176 ;  /* 0x000000b000b47202 */ /* 0x000fea0000000f00 */
[----:B------:R1:W2:Y:S01]  /*11270*/  MUFU.EX2 R202, R136 ;  /* 0x0000008800ca7308 */ /* 0x0002a20000000800 */
[----:B------:R-:W-:Y:S02]  /*11280*/  MOV R176, R161 ;  /* 0x000000a100b07202 */ /* 0x000fe40000000f00 */
[----:B------:R-:W4:Y:S01]  /*11290*/  LDSM.16.MT88.4 R160, [R218+0x2880] ;  /* 0x00288000daa0783b */ /* 0x000f220000004200 */
[----:B------:R-:W-:Y:S02]  /*112a0*/  F2FP.BF16.PACK_AB R150, R238, R215 ;  /* 0x000000d7ee96723e */ /* 0x000fe400000010ff */
[----:B------:R-:W-:Y:S02]  /*112b0*/  MOV R183, R180 ;  /* 0x000000b400b77202 */ /* 0x000fe40000000f00 */
[----:B------:R-:W-:Y:S02]  /*112c0*/  MOV R180, R175 ;  /* 0x000000af00b47202 */ /* 0x000fe40000000f00 */
[----:B------:R-:W-:Y:S01]  /*112d0*/  MOV R175, R142 ;  /* 0x0000008e00af7202 */ /* 0x000fe20000000f00 */
[-C--:B---3--:R-:W-:Y:S05]  /*112e0*/  HMMA.16816.F32.BF16 R8, R148, R152.reuse, R8 ;  /* 0x000000989408723c */ /* 0x088fea0000041808 */
[--C-:B-1----:R-:W-:Y:S01]  /*112f0*/  FFMA.FTZ R136, R250, c[0x0][0x2d0], -R147.reuse ;  /* 0x0000b400fa887a23 */ /* 0x102fe20000010893 */
[----:B--2---:R-:W-:Y:S02]  /*11300*/  F2FP.BF16.PACK_AB R159, R202, R203 ;  /* 0x000000cbca9f723e */ /* 0x004fe400000010ff */
[----:B------:R-:W-:Y:S01]  /*11310*/  MOV R250, R171 ;  /* 0x000000ab00fa7202 */ /* 0x000fe20000000f00 */
[----:B------:R1:W-:Y:S04]  /*11320*/  MUFU.EX2 R214, R136 ;  /* 0x0000008800d67308 */ /* 0x0003e80000000800 */
[C---:B------:R-:W-:Y:S08]  /*11330*/  HMMA.16816.F32.BF16 R12, R156.reuse, R152, R12 ;  /* 0x000000989c0c723c */ /* 0x040ff0000004180c */
[-C--:B------:R-:W-:Y:S08]  /*11340*/  HMMA.16816.F32.BF16 R16, R156, R154.reuse, R16 ;  /* 0x0000009a9c10723c */ /* 0x080ff00000041810 */
[C---:B------:R-:W-:Y:S01]  /*11350*/  HMMA.16816.F32.BF16 R20, R148.reuse, R154, R20 ;  /* 0x0000009a9414723c */ /* 0x040fe20000041814 */
[----:B------:R-:W2:Y:S03]  /*11360*/  LDSM.16.MT88.4 R152, [R220+0x2880] ;  /* 0x00288000dc98783b */ /* 0x000ea60000004200 */
[--C-:B-1----:R-:W-:Y:S01]  /*11370*/  FFMA.FTZ R136, R252, c[0x0][0x2d0], -R147.reuse ;  /* 0x0000b400fc887a23 */ /* 0x102fe20000010893 */
[----:B------:R-:W-:Y:S03]  /*11380*/  MOV R252, R170 ;  /* 0x000000aa00fc7202 */ /* 0x000fe60000000f00 */
[-C--:B----4-:R-:W-:Y:S01]  /*11390*/  HMMA.16816.F32.BF16 R24, R148, R160.reuse, R24 ;  /* 0x000000a09418723c */ /* 0x090fe20000041818 */
[----:B------:R1:W3:Y:S07]  /*113a0*/  MUFU.EX2 R213, R136 ;  /* 0x0000008800d57308 */ /* 0x0002ee0000000800 */
[C---:B------:R-:W-:Y:S08]  /*113b0*/  HMMA.16816.F32.BF16 R28, R156.reuse, R160, R28 ;  /* 0x000000a09c1c723c */ /* 0x040ff0000004181c */
[-C--:B------:R-:W-:Y:S08]  /*113c0*/  HMMA.16816.F32.BF16 R32, R156, R162.reuse, R32 ;  /* 0x000000a29c20723c */ /* 0x080ff00000041820 */
[C---:B------:R-:W-:Y:S01]  /*113d0*/  HMMA.16816.F32.BF16 R36, R148.reuse, R162, R36 ;  /* 0x000000a29424723c */ /* 0x040fe20000041824 */
[----:B------:R-:W4:Y:S03]  /*113e0*/  LDSM.16.MT88.4 R160, [R219+0x2880] ;  /* 0x00288000dba0783b */ /* 0x000f260000004200 */
[--C-:B-1----:R-:W-:Y:S01]  /*113f0*/  FFMA.FTZ R136, R248, c[0x0][0x2d0], -R200.reuse ;  /* 0x0000b400f8887a23 */ /* 0x102fe200000108c8 */
[----:B------:R-:W-:Y:S03]  /*11400*/  MOV R248, R169 ;  /* 0x000000a900f87202 */ /* 0x000fe60000000f00 */
[----:B------:R1:W-:Y:S01]  /*11410*/  MUFU.EX2 R212, R136 ;  /* 0x0000008800d47308 */ /* 0x0003e20000000800 */
[-C--:B--2---:R-:W-:Y:S08]  /*11420*/  HMMA.16816.F32.BF16 R40, R148, R152.reuse, R40 ;  /* 0x000000989428723c */ /* 0x084ff00000041828 */
[C---:B------:R-:W-:Y:S08]  /*11430*/  HMMA.16816.F32.BF16 R44, R156.reuse, R152, R44 ;  /* 0x000000989c2c723c */ /* 0x040ff0000004182c */
[-C--:B------:R-:W-:Y:S04]  /*11440*/  HMMA.16816.F32.BF16 R48, R156, R154.reuse, R48 ;  /* 0x0000009a9c30723c */ /* 0x080fe80000041830 */
[--C-:B-1----:R-:W-:Y:S04]  /*11450*/  FFMA.FTZ R136, R249, c[0x0][0x2d0], -R200.reuse ;  /* 0x0000b400f9887a23 */ /* 0x102fe800000108c8 */
[C---:B------:R-:W-:Y:S01]  /*11460*/  HMMA.16816.F32.BF16 R52, R148.reuse, R154, R52 ;  /* 0x0000009a9434723c */ /* 0x040fe20000041834 */
[----:B------:R-:W1:Y:S01]  /*11470*/  LDSM.16.MT88.4 R152, [R217+0x4080] ;  /* 0x00408000d998783b */ /* 0x000e620000004200 */
[----:B------:R2:W1:Y:S02]  /*11480*/  MUFU.EX2 R211, R136 ;  /* 0x0000008800d37308 */ /* 0x0004640000000800 */
[----:B------:R-:W-:Y:S04]  /*11490*/  MOV R249, R168 ;  /* 0x000000a800f97202 */ /* 0x000fe80000000f00 */
[-C--:B----4-:R-:W-:Y:S08]  /*114a0*/  HMMA.16816.F32.BF16 R56, R148, R160.reuse, R56 ;  /* 0x000000a09438723c */ /* 0x090ff00000041838 */
[C---:B------:R-:W-:Y:S08]  /*114b0*/  HMMA.16816.F32.BF16 R60, R156.reuse, R160, R60 ;  /* 0x000000a09c3c723c */ /* 0x040ff0000004183c */
[-C--:B------:R-:W-:Y:S04]  /*114c0*/  HMMA.16816.F32.BF16 R64, R156, R162.reuse, R64 ;  /* 0x000000a29c40723c */ /* 0x080fe80000041840 */
[--C-:B--2---:R-:W-:Y:S01]  /*114d0*/  FFMA.FTZ R136, R182, c[0x0][0x2d0], -R147.reuse ;  /* 0x0000b400b6887a23 */ /* 0x104fe20000010893 */
[----:B------:R-:W-:Y:S01]  /*114e0*/  MOV R182, R179 ;  /* 0x000000b300b67202 */ /* 0x000fe20000000f00 */
[----:B------:R-:W-:Y:S01]  /*114f0*/  FFMA.FTZ R147, R143, c[0x0][0x2d0], -R147 ;  /* 0x0000b4008f937a23 */ /* 0x000fe20000010893 */
[----:B------:R-:W-:Y:S01]  /*11500*/  MOV R179, R174 ;  /* 0x000000ae00b37202 */ /* 0x000fe20000000f00 */
[C---:B------:R-:W-:Y:S01]  /*11510*/  HMMA.16816.F32.BF16 R68, R148.reuse, R162, R68 ;  /* 0x000000a29444723c */ /* 0x040fe20000041844 */
[----:B------:R2:W-:Y:S01]  /*11520*/  MUFU.EX2 R210, R136 ;  /* 0x0000008800d27308 */ /* 0x0005e20000000800 */
[----:B------:R-:W4:Y:S02]  /*11530*/  LDSM.16.MT88.4 R160, [R218+0x4080] ;  /* 0x00408000daa0783b */ /* 0x000f240000004200 */
[----:B------:R-:W-:Y:S02]  /*11540*/  MOV R174, R141 ;  /* 0x0000008d00ae7202 */ /* 0x000fe40000000f00 */
[----:B------:R-:W-:Y:S02]  /*11550*/  MOV R187, R179 ;  /* 0x000000b300bb7202 */ /* 0x000fe40000000f00 */
[-C--:B-1----:R-:W-:Y:S02]  /*11560*/  HMMA.16816.F32.BF16 R72, R148, R152.reuse, R72 ;  /* 0x000000989448723c */ /* 0x082fe40000041848 */
[----:B------:R-:W1:Y:S01]  /*11570*/  LDSM.16.MT88.4 R140, [R220+0x4080] ;  /* 0x00408000dc8c783b */ /* 0x000e620000004200 */
[----:B------:R3:W1:Y:S01]  /*11580*/  MUFU.EX2 R209, R147 ;  /* 0x0000009300d17308 */ /* 0x0006620000000800 */
[----:B-----5:R-:W-:Y:S04]  /*11590*/  FFMA.FTZ R7, R7, R186, R187 ;  /* 0x000000ba07077223 */ /* 0x020fe800000100bb */
[C---:B------:R-:W-:Y:S08]  /*115a0*/  HMMA.16816.F32.BF16 R76, R156.reuse, R152, R76 ;  /* 0x000000989c4c723c */ /* 0x040ff0000004184c */
[-C--:B------:R-:W-:Y:S04]  /*115b0*/  HMMA.16816.F32.BF16 R80, R156, R154.reuse, R80 ;  /* 0x0000009a9c50723c */ /* 0x080fe80000041850 */
[--C-:B--2---:R-:W-:Y:S01]  /*115c0*/  FFMA.FTZ R136, R185, c[0x0][0x2d0], -R200.reuse ;  /* 0x0000b400b9887a23 */ /* 0x104fe200000108c8 */
[----:B------:R-:W-:Y:S01]  /*115d0*/  MOV R185, R180 ;  /* 0x000000b400b97202 */ /* 0x000fe20000000f00 */
[----:B------:R-:W-:Y:S01]  /*115e0*/  FFMA.FTZ R200, R144, c[0x0][0x2d0], -R200 ;  /* 0x0000b40090c87a23 */ /* 0x000fe200000108c8 */
[----:B------:R-:W-:Y:S01]  /*115f0*/  MOV R180, R178 ;  /* 0x000000b200b47202 */ /* 0x000fe20000000f00 */
[C---:B------:R-:W-:Y:S01]  /*11600*/  HMMA.16816.F32.BF16 R84, R148.reuse, R154, R84 ;  /* 0x0000009a9454723c */ /* 0x040fe20000041854 */
[----:B------:R-:W2:Y:S01]  /*11610*/  LDL.LU R144, [R1+0x9c] ;  /* 0x00009c0001907983 */ /* 0x000ea20000300800 */
[----:B------:R5:W-:Y:S03]  /*11620*/  MUFU.EX2 R207, R136 ;  /* 0x0000008800cf7308 */ /* 0x000be60000000800 */
[----:B---3--:R-:W3:Y:S03]  /*11630*/  LDL.LU R147, [R1+0x98] ;  /* 0x0000980001937983 */ /* 0x008ee60000300800 */
[-C--:B----4-:R-:W-:Y:S01]  /*11640*/  HMMA.16816.F32.BF16 R88, R148, R160.reuse, R88 ;  /* 0x000000a09458723c */ /* 0x090fe20000041858 */
[----:B------:R-:W4:Y:S03]  /*11650*/  LDSM.16.MT88.4 R152, [R219+0x4080] ;  /* 0x00408000db98783b */ /* 0x000f260000004200 */
[----:B------:R-:W1:Y:S04]  /*11660*/  MUFU.EX2 R208, R200 ;  /* 0x000000c800d07308 */ /* 0x000e680000000800 */
[C---:B------:R-:W-:Y:S08]  /*11670*/  HMMA.16816.F32.BF16 R92, R156.reuse, R160, R92 ;  /* 0x000000a09c5c723c */ /* 0x040ff0000004185c */
[-C--:B------:R-:W-:Y:S04]  /*11680*/  HMMA.16816.F32.BF16 R96, R156, R162.reuse, R96 ;  /* 0x000000a29c60723c */ /* 0x080fe80000041860 */
[--C-:B-----5:R-:W-:Y:S01]  /*11690*/  FFMA.FTZ R136, R251, c[0x0][0x2d0], -R201.reuse ;  /* 0x0000b400fb887a23 */ /* 0x120fe200000108c9 */
[----:B------:R-:W-:Y:S03]  /*116a0*/  MOV R251, R167 ;  /* 0x000000a700fb7202 */ /* 0x000fe60000000f00 */
[C---:B------:R-:W-:Y:S01]  /*116b0*/  HMMA.16816.F32.BF16 R100, R148.reuse, R162, R100 ;  /* 0x000000a29464723c */ /* 0x040fe20000041864 */
[----:B------:R5:W-:Y:S01]  /*116c0*/  MUFU.EX2 R206, R136 ;  /* 0x0000008800ce7308 */ /* 0x000be20000000800 */
[----:B------:R-:W4:Y:S06]  /*116d0*/  LDSM.16.MT88.4 R160, [R217+0x3080] ;  /* 0x00308000d9a0783b */ /* 0x000f2c0000004200 */
[-C--:B-1----:R-:W-:Y:S08]  /*116e0*/  HMMA.16816.F32.BF16 R104, R148, R140.reuse, R104 ;  /* 0x0000008c9468723c */ /* 0x082ff00000041868 */
[C---:B------:R-:W-:Y:S07]  /*116f0*/  HMMA.16816.F32.BF16 R108, R156.reuse, R140, R108 ;  /* 0x0000008c9c6c723c */ /* 0x040fee000004186c */
[----:B------:R-:W-:Y:S01]  /*11700*/  F2FP.BF16.PACK_AB R140, R213, R214 ;  /* 0x000000d6d58c723e */ /* 0x000fe200000010ff */
[-C--:B------:R-:W-:Y:S04]  /*11710*/  HMMA.16816.F32.BF16 R112, R156, R142.reuse, R112 ;  /* 0x0000008e9c70723c */ /* 0x080fe80000041870 */
[--C-:B-----5:R-:W-:Y:S01]  /*11720*/  FFMA.FTZ R136, R184, c[0x0][0x2d0], -R201.reuse ;  /* 0x0000b400b8887a23 */ /* 0x120fe200000108c9 */
[----:B------:R-:W-:Y:S02]  /*11730*/  MOV R184, R181 ;  /* 0x000000b500b87202 */ /* 0x000fe40000000f00 */
[----:B------:R-:W-:Y:S01]  /*11740*/  MOV R181, R177 ;  /* 0x000000b100b57202 */ /* 0x000fe20000000f00 */
[C---:B------:R-:W-:Y:S01]  /*11750*/  HMMA.16816.F32.BF16 R116, R148.reuse, R142, R116 ;  /* 0x0000008e9474723c */ /* 0x040fe20000041874 */
[----:B------:R1:W-:Y:S03]  /*11760*/  MUFU.EX2 R200, R136 ;  /* 0x0000008800c87308 */ /* 0x0003e60000000800 */
[----:B------:R-:W-:Y:S03]  /*11770*/  F2FP.BF16.PACK_AB R141, R211, R212 ;  /* 0x000000d4d38d723e */ /* 0x000fe600000010ff */
[----:B------:R-:W-:Y:S01]  /*11780*/  F2FP.BF16.PACK_AB R142, R209, R210 ;  /* 0x000000d2d18e723e */ /* 0x000fe200000010ff */
[-C--:B----4-:R-:W-:Y:S04]  /*11790*/  HMMA.16816.F32.BF16 R120, R148, R152.reuse, R120 ;  /* 0x000000989478723c */ /* 0x090fe80000041878 */
[----:B------:R-:W-:Y:S04]  /*117a0*/  F2FP.BF16.PACK_AB R143, R208, R207 ;  /* 0x000000cfd08f723e */ /* 0x000fe800000010ff */
[C---:B------:R-:W-:Y:S08]  /*117b0*/  HMMA.16816.F32.BF16 R124, R156.reuse, R152, R124 ;  /* 0x000000989c7c723c */ /* 0x040ff0000004187c */
[-C--:B------:R-:W-:Y:S04]  /*117c0*/  HMMA.16816.F32.BF16 R128, R156, R154.reuse, R128 ;  /* 0x0000009a9c80723c */ /* 0x080fe80000041880 */
[--C-:B-1----:R-:W-:Y:S01]  /*117d0*/  FFMA.FTZ R136, R183, c[0x0][0x2d0], -R201.reuse ;  /* 0x0000b400b7887a23 */ /* 0x102fe200000108c9 */
[----:B------:R-:W-:Y:S01]  /*117e0*/  MOV R183, R176 ;  /* 0x000000b000b77202 */ /* 0x000fe20000000f00 */
[----:B------:R-:W-:Y:S01]  /*117f0*/  FFMA.FTZ R201, R145, c[0x0][0x2d0], -R201 ;  /* 0x0000b40091c97a23 */ /* 0x000fe200000108c9 */
[----:B------:R-:W1:Y:S01]  /*11800*/  LDSM.16.MT88.4 R176, [R218+0x3080] ;  /* 0x00308000dab0783b */ /* 0x000e620000004200 */
[----:B------:R-:W-:Y:S01]  /*11810*/  HMMA.16816.F32.BF16 R132, R148, R154, R132 ;  /* 0x0000009a9484723c */ /* 0x000fe20000041884 */
[----:B------:R4:W-:Y:S07]  /*11820*/  MUFU.EX2 R199, R136 ;  /* 0x0000008800c77308 */ /* 0x0009ee0000000800 */
[-C--:B------:R-:W-:Y:S01]  /*11830*/  HMMA.16816.F32.BF16 R148, R140, R160.reuse, R8 ;  /* 0x000000a08c94723c */ /* 0x080fe20000041808 */
[----:B------:R-:W5:Y:S02]  /*11840*/  LDSM.16.MT88.4 R8, [R219+0x3080] ;  /* 0x00308000db08783b */ /* 0x000f640000004200 */
[----:B------:R-:W-:Y:S02]  /*11850*/  MUFU.EX2 R201, R201 ;  /* 0x000000c900c97308 */ /* 0x000fe40000000800 */
[--C-:B----4-:R-:W-:Y:S01]  /*11860*/  FFMA.FTZ R136, R242, c[0x0][0x2d0], -R4.reuse ;  /* 0x0000b400f2887a23 */ /* 0x110fe20000010804 */
[----:B------:R-:W-:Y:S07]  /*11870*/  MOV R242, R166 ;  /* 0x000000a600f27202 */ /* 0x000fee0000000f00 */
[----:B------:R4:W-:Y:S02]  /*11880*/  MUFU.EX2 R198, R136 ;  /* 0x0000008800c67308 */ /* 0x0009e40000000800 */
[--C-:B----4-:R-:W-:Y:S01]  /*11890*/  FFMA.FTZ R136, R240, c[0x0][0x2d0], -R4.reuse ;  /* 0x0000b400f0887a23 */ /* 0x110fe20000010804 */
[----:B------:R-:W-:Y:S07]  /*118a0*/  MOV R240, R165 ;  /* 0x000000a500f07202 */ /* 0x000fee0000000f00 */
[----:B------:R4:W1:Y:S02]  /*118b0*/  MUFU.EX2 R197, R136 ;  /* 0x0000008800c57308 */ /* 0x0008640000000800 */
[--C-:B----4-:R-:W-:Y:S01]  /*118c0*/  FFMA.FTZ R136, R239, c[0x0][0x2d0], -R4.reuse ;  /* 0x0000b400ef887a23 */ /* 0x110fe20000010804 */
[----:B-1----:R-:W-:Y:S01]  /*118d0*/  F2FP.BF16.PACK_AB R145, R197, R198 ;  /* 0x000000c6c591723e */ /* 0x002fe200000010ff */
[----:B------:R-:W-:Y:S01]  /*118e0*/  FFMA.FTZ R4, R146, c[0x0][0x2d0], -R4 ;  /* 0x0000b40092047a23 */ /* 0x000fe20000010804 */
[----:B------:R-:W-:Y:S05]  /*118f0*/  F2FP.BF16.PACK_AB R146, R201, R199 ;  /* 0x000000c7c992723e */ /* 0x000fea00000010ff */
[----:B------:R-:W-:Y:S01]  /*11900*/  MUFU.EX2 R196, R136 ;  /* 0x0000008800c47308 */ /* 0x000fe20000000800 */
[----:B------:R-:W-:Y:S09]  /*11910*/  MOV R239, R164 ;  /* 0x000000a400ef7202 */ /* 0x000ff20000000f00 */
[----:B------:R1:W4:Y:S02]  /*11920*/  MUFU.EX2 R136, R4 ;  /* 0x0000000400887308 */ /* 0x0003240000000800 */
[----:B-1----:R-:W-:Y:S01]  /*11930*/  FADD.FTZ R4, R183, R7 ;  /* 0x00000007b7047221 */ /* 0x002fe20000010000 */
[----:B------:R-:W-:Y:S01]  /*11940*/  MOV R7, R173 ;  /* 0x000000ad00077202 */ /* 0x000fe20000000f00 */
[----:B--2---:R-:W-:Y:S01]  /*11950*/  FFMA.FTZ R2, R2, R144, R184 ;  /* 0x0000009002027223 */ /* 0x004fe200000100b8 */
[----:B------:R-:W-:Y:S01]  /*11960*/  F2FP.BF16.PACK_AB R144, R200, R206 ;  /* 0x000000cec890723e */ /* 0x000fe200000010ff */
[----:B---3--:R-:W-:Y:S01]  /*11970*/  FFMA.FTZ R6, R6, R147, R185 ;  /* 0x0000009306067223 */ /* 0x008fe200000100b9 */
[----:B----4-:R-:W-:Y:S03]  /*11980*/  F2FP.BF16.PACK_AB R147, R136, R196 ;  /* 0x000000c48893723e */ /* 0x010fe600000010ff */
[----:B------:R-:W-:Y:S04]  /*11990*/  FADD.FTZ R6, R182, R6 ;  /* 0x00000006b6067221 */ /* 0x000fe80000010000 */
[C---:B------:R-:W-:Y:S01]  /*119a0*/  HMMA.16816.F32.BF16 R152, R144.reuse, R160, R12 ;  /* 0x000000a09098723c */ /* 0x040fe2000004180c */
[----:B------:R-:W1:Y:S03]  /*119b0*/  LDSM.16.MT88.4 R12, [R217+0x4880] ;  /* 0x00488000d90c783b */ /* 0x000e660000004200 */
[----:B------:R-:W-:Y:S04]  /*119c0*/  FADD.FTZ R7, R7, R6 ;  /* 0x0000000607077221 */ /* 0x000fe80000010000 */
[-C--:B------:R-:W-:Y:S01]  /*119d0*/  HMMA.16816.F32.BF16 R156, R144, R162.reuse, R16 ;  /* 0x000000a2909c723c */ /* 0x080fe20000041810 */
[----:B------:R-:W2:Y:S07]  /*119e0*/  LDSM.16.MT88.4 R16, [R218+0x4880] ;  /* 0x00488000da10783b */ /* 0x000eae0000004200 */
[C---:B------:R-:W-:Y:S01]  /*119f0*/  HMMA.16816.F32.BF16 R160, R140.reuse, R162, R20 ;  /* 0x000000a28ca0723c */ /* 0x040fe20000041814 */
[----:B------:R-:W3:Y:S07]  /*11a00*/  LDSM.16.MT88.4 R20, [R220+0x4880] ;  /* 0x00488000dc14783b */ /* 0x000eee0000004200 */
[-C--:B------:R-:W-:Y:S01]  /*11a10*/  HMMA.16816.F32.BF16 R164, R140, R176.reuse, R24 ;  /* 0x000000b08ca4723c */ /* 0x080fe20000041818 */
[----:B------:R-:W2:Y:S07]  /*11a20*/  LDSM.16.MT88.4 R24, [R219+0x4880] ;  /* 0x00488000db18783b */ /* 0x000eae0000004200 */
[C---:B------:R-:W-:Y:S01]  /*11a30*/  HMMA.16816.F32.BF16 R168, R144.reuse, R176, R28 ;  /* 0x000000b090a8723c */ /* 0x040fe2000004181c */
[----:B------:R-:W4:Y:S06]  /*11a40*/  LDL.LU R28, [R1+0xa0] ;  /* 0x0000a000011c7983 */ /* 0x000f2c0000300800 */
[----:B------:R-:W-:Y:S02]  /*11a50*/  MOV R31, R175 ;  /* 0x000000af001f7202 */ /* 0x000fe40000000f00 */
[----:B------:R-:W-:Y:S03]  /*11a60*/  MOV R30, R174 ;  /* 0x000000ae001e7202 */ /* 0x000fe60000000f00 */
[----:B------:R-:W-:Y:S02]  /*11a70*/  MOV R29, R172 ;  /* 0x000000ac001d7202 */ /* 0x000fe40000000f00 */
[-C--:B------:R-:W-:Y:S07]  /*11a80*/  HMMA.16816.F32.BF16 R172, R144, R178.reuse, R32 ;  /* 0x000000b290ac723c */ /* 0x080fee0000041820 */
[----:B------:R-:W-:Y:S01]  /*11a90*/  MOV R34, R181 ;  /* 0x000000b500227202 */ /* 0x000fe20000000f00 */
[C---:B------:R-:W-:Y:S04]  /*11aa0*/  HMMA.16816.F32.BF16 R176, R140.reuse, R178, R36 ;  /* 0x000000b28cb0723c */ /* 0x040fe80000041824 */
[----:B------:R-:W-:Y:S01]  /*11ab0*/  MOV R35, R180 ;  /* 0x000000b400237202 */ /* 0x000fe20000000f00 */
[----:B------:R-:W-:Y:S03]  /*11ac0*/  FADD.FTZ R2, R34, R2 ;  /* 0x0000000222027221 */ /* 0x000fe60000010000 */
[-C--:B------:R-:W-:Y:S04]  /*11ad0*/  HMMA.16816.F32.BF16 R180, R140, R192.reuse, R40 ;  /* 0x000000c08cb4723c */ /* 0x080fe80000041828 */
[----:B------:R-:W-:Y:S04]  /*11ae0*/  FADD.FTZ R4, R35, R4 ;  /* 0x0000000423047221 */ /* 0x000fe80000010000 */
[C---:B------:R-:W-:Y:S08]  /*11af0*/  HMMA.16816.F32.BF16 R184, R144.reuse, R192, R44 ;  /* 0x000000c090b8723c */ /* 0x040ff0000004182c */
[-C--:B------:R-:W-:Y:S08]  /*11b00*/  HMMA.16816.F32.BF16 R188, R144, R194.reuse, R48 ;  /* 0x000000c290bc723c */ /* 0x080ff00000041830 */
[C---:B------:R-:W-:Y:S08]  /*11b10*/  HMMA.16816.F32.BF16 R192, R140.reuse, R194, R52 ;  /* 0x000000c28cc0723c */ /* 0x040ff00000041834 */
[-C--:B-----5:R-:W-:Y:S08]  /*11b20*/  HMMA.16816.F32.BF16 R56, R140, R8.reuse, R56 ;  /* 0x000000088c38723c */ /* 0x0a0ff00000041838 */
[C---:B------:R-:W-:Y:S01]  /*11b30*/  HMMA.16816.F32.BF16 R60, R144.reuse, R8, R60 ;  /* 0x00000008903c723c */ /* 0x040fe2000004183c */
[----:B------:R-:W5:Y:S06]  /*11b40*/  LDL R9, [R1+0xa8] ;  /* 0x0000a80001097983 */ /* 0x000f6c0000100800 */
[----:B------:R-:W-:Y:S01]  /*11b50*/  FADD.FTZ R8, R29, R2 ;  /* 0x000000021d087221 */ /* 0x000fe20000010000 */
[-C--:B------:R-:W-:Y:S04]  /*11b60*/  HMMA.16816.F32.BF16 R64, R144, R10.reuse, R64 ;  /* 0x0000000a9040723c */ /* 0x080fe80000041840 */
[----:B------:R-:W-:Y:S04]  /*11b70*/  FADD.FTZ R2, R31, R4 ;  /* 0x000000041f027221 */ /* 0x000fe80000010000 */
[C---:B------:R-:W-:Y:S08]  /*11b80*/  HMMA.16816.F32.BF16 R68, R140.reuse, R10, R68 ;  /* 0x0000000a8c44723c */ /* 0x040ff00000041844 */
[-C--:B-1----:R-:W-:Y:S08]  /*11b90*/  HMMA.16816.F32.BF16 R72, R140, R12.reuse, R72 ;  /* 0x0000000c8c48723c */ /* 0x082ff00000041848 */
        /* <DEDUP_REMOVED lines=14> */
[----:B------:R-:W-:Y:S07]  /*11c80*/  HMMA.16816.F32.BF16 R132, R140, R26, R132 ;  /* 0x0000001a8c84723c */ /* 0x000fee0000041884 */
[----:B------:R-:W-:Y:S02]  /*11c90*/  MOV R142, R138 ;  /* 0x0000008a008e7202 */ /* 0x000fe40000000f00 */
[----:B------:R-:W-:Y:S03]  /*11ca0*/  MOV R140, R139 ;  /* 0x0000008b008c7202 */ /* 0x000fe60000000f00 */
[----:B------:R-:W-:Y:S01]  /*11cb0*/  MOV R141, R137 ;  /* 0x00000089008d7202 */ /* 0x000fe20000000f00 */
[----:B----4-:R-:W-:Y:S02]  /*11cc0*/  FFMA.FTZ R6, R0, R28, R30 ;  /* 0x0000001c00067223 */ /* 0x010fe4000001001e */
        /* <DEDUP_REMOVED lines=36> */
[----:B-----5:R-:W-:Y:S01]  /*11f10*/  ISETP.GT.AND P0, PT, R235, R9, PT ;  /* 0x00000009eb00720c */ /* 0x020fe20003f04270 */
[----:B------:R-:W-:Y:S02]  /*11f20*/  FADD.FTZ R4, R201, R4 ;  /* 0x00000004c9047221 */ /* 0x000fe40000010000 */
[----:B------:R-:W-:Y:S01]  /*11f30*/  FADD.FTZ R2, R136, R2 ;  /* 0x0000000288027221 */ /* 0x000fe20000010000 */
[----:B------:R2:W-:Y:S01]  /*11f40*/  STL [R1+0x98], R6 ;  /* 0x0000980601007387 */ /* 0x0005e20000100800 */
[----:B------:R-:W-:Y:S03]  /*11f50*/  MOV R136, R3 ;  /* 0x0000000300887202 */ /* 0x000fe60000000f00 */
[----:B------:R2:W-:Y:S04]  /*11f60*/  STL [R1+0x9c], R4 ;  /* 0x00009c0401007387 */ /* 0x0005e80000100800 */
[----:B------:R2:W-:Y:S01]  /*11f70*/  STL [R1+0xa0], R2 ;  /* 0x0000a00201007387 */ /* 0x0005e20000100800 */
[----:B-1----:R-:W-:Y:S04]  /*11f80*/  IADD3 R0, R235, -0x1, RZ ;  /* 0xffffffffeb007810 */ /* 0x002fe80007ffe0ff */
[----:B------:R-:W-:Y:S01]  /*11f90*/  MOV R235, R0 ;  /* 0x0000000000eb7202 */ /* 0x000fe20000000f00 */
[----:B------:R-:W-:-:S05]  /*11fa0*/  @P0 BRA `(.L_x_1229) ;  /* 0xffffb4a000000947 */ /* 0x000fca000383ffff */
[----:B------:R-:W3:Y:S01]  /*11fb0*/  LDL.LU R238, [R1+0x70] ;  /* 0x0000700001ee7983 */ /* 0x000ee20000300800 */
[----:B------:R-:W-:Y:S01]  /*11fc0*/  IMAD.MOV.U32 R142, RZ, RZ, R138 ;  /* 0x000000ffff8e7224 */ /* 0x000fe200078e008a */
[----:B------:R-:W-:Y:S01]  /*11fd0*/  MOV R140, R139 ;  /* 0x0000008b008c7202 */ /* 0x000fe20000000f00 */
[----:B------:R-:W-:Y:S01]  /*11fe0*/  IMAD.MOV.U32 R136, RZ, RZ, R3 ;  /* 0x000000ffff887224 */ /* 0x000fe200078e0003 */
[----:B------:R-:W-:-:S02]  /*11ff0*/  MOV R141, R137 ;  /* 0x00000089008d7202 */ /* 0x000fc40000000f00 */
[----:B------:R-:W-:Y:S01]  /*12000*/  MOV R235, R0 ;  /* 0x0000000000eb7202 */ /* 0x000fe20000000f00 */
[----:B--23--:R-:W-:Y:S02]  /*12010*/  IMAD.SHL.U32 R4, R238, 0x80, RZ ;  /* 0x00000080ee047824 */ /* 0x00cfe400078e00ff */
.L_x_1212:
[----:B-1----:R-:W2:Y:S04]  /*12020*/  LDL R2, [R1+0x64] ;  /* 0x0000640001027983 */ /* 0x002ea80000100800 */
[----:B------:R-:W3:Y:S01]  /*12030*/  LDL R3, [R1+0x58] ;  /* 0x0000580001037983 */ /* 0x000ee20000100800 */
[----:B------:R-:W-:Y:S01]  /*12040*/  IMAD.MOV.U32 R0, RZ, RZ, c[0x0][0x2c4] ;  /* 0x0000b100ff007624 */ /* 0x000fe200078e00ff */
[----:B------:R-:W-:Y:S01]  /*12050*/  IADD3 R4, R4, 0x7f, RZ ;  /* 0x0000007f04047810 */ /* 0x000fe20007ffe0ff */
[----:B------:R-:W-:Y:S01]  /*12060*/  IMAD.MOV.U32 R6, RZ, RZ, c[0x0][0x32c] ;  /* 0x0000cb00ff067624 */ /* 0x000fe200078e00ff */
[----:B------:R-:W-:Y:S02]  /*12070*/  LOP3.LUT R236, R236, 0xfffffdff, RZ, 0xc0, !PT ;  /* 0xfffffdffecec7812 */ /* 0x000fe400078ec0ff */
[----:B------:R-:W-:-:S13]  /*12080*/  ISETP.NE.AND P0, PT, R0, 0x1, PT ;  /* 0x000000010000780c */ /* 0x000fda0003f05270 */
[----:B------:R-:W-:Y:S01]  /*12090*/  @P0 IMAD.HI.U32 R0, R4, c[0x0][0x2c8], RZ ;  /* 0x0000b20004000a27 */ /* 0x000fe200078e00ff */
[----:B------:R-:W-:-:S04]  /*120a0*/  @P0 LOP3.LUT R236, R236, 0x200, RZ, 0xfc, !PT ;  /* 0x00000200ecec0812 */ /* 0x000fc800078efcff */
[----:B------:R-:W-:Y:S02]  /*120b0*/  @P0 SHF.R.U32.HI R4, RZ, c[0x0][0x2cc], R0 ;  /* 0x0000b300ff040a19 */ /* 0x000fe40000011600 */
[----:B------:R-:W-:Y:S02]  /*120c0*/  ISETP.GE.AND P0, PT, R6, 0x1, PT ;  /* 0x000000010600780c */ /* 0x000fe40003f06270 */
[----:B------:R-:W-:-:S11]  /*120d0*/  LOP3.LUT R236, R236, 0xfffffeff, RZ, 0xc0, !PT ;  /* 0xfffffeffecec7812 */ /* 0x000fd600078ec0ff */
[----:B------:R-:W-:Y:S02]  /*120e0*/  @P0 LOP3.LUT R236, R236, 0x100, RZ, 0xfc, !PT ;  /* 0x00000100ecec0812 */ /* 0x000fe400078efcff */
[----:B--2---:R-:W-:-:S05]  /*120f0*/  IADD3 R4, R4, 0x1, R2 ;  /* 0x0000000104047810 */ /* 0x004fca0007ffe002 */
[----:B---3--:R-:W-:-:S05]  /*12100*/  IMAD.IADD R3, R4, 0x1, -R3 ;  /* 0x0000000104037824 */ /* 0x008fca00078e0a03 */
[----:B------:R-:W-:Y:S01]  /*12110*/  IADD3 R2, R3, -c[0x0][0x324], RZ ;  /* 0x8000c90003027a10 */ /* 0x000fe20007ffe0ff */
[----:B------:R-:W-:Y:S05]  /*12120*/  @!P0 BRA `(.L_x_1230) ;  /* 0x0000010000008947 */ /* 0x000fea0003800000 */
[----:B------:R-:W-:Y:S01]  /*12130*/  MOV R0, R3 ;  /* 0x0000000300007202 */ /* 0x000fe20000000f00 */
        /* <DEDUP_REMOVED lines=9> */
.L_x_1232:
[----:B------:R-:W-:-:S13]  /*121d0*/  ISETP.NE.AND P0, PT, R6, 0x1, PT ;  /* 0x000000010600780c */ /* 0x000fda0003f05270 */
[----:B------:R-:W-:-:S05]  /*121e0*/  @P0 IMAD.HI.U32 R3, R0, c[0x0][0x330], RZ ;  /* 0x0000cc0000030a27 */ /* 0x000fca00078e00ff */
[----:B------:R-:W-:Y:S02]  /*121f0*/  @P0 SHF.R.U32.HI R0, RZ, c[0x0][0x334], R3 ;  /* 0x0000cd00ff000a19 */ /* 0x000fe40000011603 */
.L_x_1233:
[----:B------:R-:W-:Y:S05]  /*12200*/  BSYNC B0 ;  /* 0x0000000000007941 */ /* 0x000fea0003800000 */
.L_x_1231:
[----:B------:R-:W-:-:S05]  /*12210*/  IMAD R0, R0, c[0x0][0x32c], RZ ;  /* 0x0000cb0000007a24 */ /* 0x000fca00078e02ff */
[----:B------:R-:W-:-:S03]  /*12220*/  IMNMX R2, R2, R0, !PT ;  /* 0x0000000002027217 */ /* 0x000fc60007800200 */
.L_x_1230:
[----:B------:R-:W2:Y:S01]  /*12230*/  LDL R3, [R1+0xa4] ;  /* 0x0000a40001037983 */ /* 0x000ea20000100800 */
[----:B------:R-:W-:-:S05]  /*12240*/  IADD3 R2, R2, 0x2f, RZ ;  /* 0x0000002f02027810 */ /* 0x000fca0007ffe0ff */
[----:B------:R-:W-:-:S05]  /*12250*/  IMAD.HI R2, R2, 0x2aaaaaab, RZ ;  /* 0x2aaaaaab02027827 */ /* 0x000fca00078e02ff */
[----:B------:R-:W-:-:S04]  /*12260*/  SHF.R.U32.HI R0, RZ, 0x1f, R2 ;  /* 0x0000001fff007819 */ /* 0x000fc80000011602 */
[----:B------:R-:W-:-:S04]  /*12270*/  LEA.HI.SX32 R0, R2, R0, 0x1d ;  /* 0x0000000002007211 */ /* 0x000fc800078feaff */
[----:B--2---:R-:W-:-:S04]  /*12280*/  IMNMX R3, R3, R0, !PT ;  /* 0x0000000003037217 */ /* 0x004fc80007800200 */
[----:B------:R-:W-:Y:S01]  /*12290*/  ISETP.GE.AND P0, PT, R235, R3, PT ;  /* 0x00000003eb00720c */ /* 0x000fe20003f06270 */
[----:B------:R1:W-:-:S12]  /*122a0*/  STL [R1+0xa8], R3 ;  /* 0x0000a80301007387 */ /* 0x0003d80000100800 */
[----:B------:R-:W-:Y:S05]  /*122b0*/  @!P0 BRA `(.L_x_1234) ;  /* 0x000036f000008947 */ /* 0x000fea0003800000 */
[----:B-1----:R-:W-:Y:S01]  /*122c0*/  MOV R3, R142 ;  /* 0x0000008e00037202 */ /* 0x002fe20000000f00 */
[----:B------:R-:W-:Y:S01]  /*122d0*/  IMAD.MOV.U32 R137, RZ, RZ, R136 ;  /* 0x000000ffff897224 */ /* 0x000fe200078e0088 */
[----:B------:R-:W-:Y:S01]  /*122e0*/  MOV R2, R140 ;  /* 0x0000008c00027202 */ /* 0x000fe20000000f00 */
[----:B------:R-:W-:Y:S01]  /*122f0*/  IMAD.MOV.U32 R237, RZ, RZ, R235 ;  /* 0x000000ffffed7224 */ /* 0x000fe200078e00eb */
[----:B------:R-:W-:Y:S02]  /*12300*/  MOV R6, R141 ;  /* 0x0000008d00067202 */ /* 0x000fe40000000f00 */
.L_x_1235:
[----:B------:R-:W2:Y:S01]  /*12310*/  LDL R235, [R1+0xa4] ;  /* 0x0000a40001eb7983 */ /* 0x000ea20000100800 */
[----:B------:R-:W-:Y:S04]  /*12320*/  DEPBAR.LE SB0, 0x0 ;  /* 0x000080000000791a */ /* 0x000fe80000000000 */
[----:B------:R-:W3:Y:S01]  /*12330*/  LDL.64 R210, [R1+0xb8] ;  /* 0x0000b80001d27983 */ /* 0x000ee20000100a00 */
[----:B------:R-:W-:Y:S05]  /*12340*/  WARPSYNC 0xffffffff ;  /* 0xffffffff00007948 */ /* 0x000fea0003800000 */
[----:B------:R-:W4:Y:S06]  /*12350*/  LDL.64 R208, [R1+0xc8] ;  /* 0x0000c80001d07983 */ /* 0x000f2c0000100a00 */
[----:B------:R-:W3:Y:S04]  /*12360*/  LDL R7, [R1+0xac] ;  /* 0x0000ac0001077983 */ /* 0x000ee80000100800 */
[----:B------:R-:W3:Y:S04]  /*12370*/  LDL R4, [R1+0xe8] ;  /* 0x0000e80001047983 */ /* 0x000ee80000100800 */
[----:B------:R-:W-:Y:S08]  /*12380*/  BAR.SYNC.DEFER_BLOCKING 0x0 ;  /* 0x0000000000007b1d */ /* 0x000ff00000010000 */
[----:B------:R-:W-:Y:S08]  /*12390*/  LDSM.16.M88.4 R52, [R223+0x8080] ;  /* 0x00808000df34783b */ /* 0x000ff00000000200 */
[----:B-----5:R-:W1:Y:S08]  /*123a0*/  LDSM.16.M88.4 R20, [R216+0x5080] ;  /* 0x00508000d814783b */ /* 0x020e700000000200 */
[----:B------:R-:W1:Y:S08]  /*123b0*/  LDSM.16.M88.4 R48, [R223+0xa080] ;  /* 0x00a08000df30783b */ /* 0x000e700000000200 */
[----:B------:R-:W1:Y:S08]  /*123c0*/  LDSM.16.M88.4 R36, [R216+0x5880] ;  /* 0x00588000d824783b */ /* 0x000e700000000200 */
[----:B------:R-:W1:Y:S08]  /*123d0*/  LDSM.16.M88.4 R140, [R216+0x6080] ;  /* 0x00608000d88c783b */ /* 0x000e700000000200 */
[----:B------:R-:W-:Y:S01]  /*123e0*/  LDSM.16.M88.4 R144, [R225+0x8080] ;  /* 0x00808000e190783b */ /* 0x000fe20000000200 */
[-C--:B-1----:R-:W-:Y:S07]  /*123f0*/  HMMA.16816.F32.BF16 R8, R52, R20.reuse, RZ ;  /* 0x000000143408723c */ /* 0x082fee00000418ff */
[----:B------:R-:W1:Y:S01]  /*12400*/  LDSM.16.M88.4 R196, [R227] ;  /* 0x00000000e3c4783b */ /* 0x000e620000000200 */
[C---:B------:R-:W-:Y:S07]  /*12410*/  HMMA.16816.F32.BF16 R12, R48.reuse, R20, RZ ;  /* 0x00000014300c723c */ /* 0x040fee00000418ff */
[----:B------:R-:W1:Y:S01]  /*12420*/  LDSM.16.M88.4 R200, [R225+0xa080] ;  /* 0x00a08000e1c8783b */ /* 0x000e620000000200 */
[-C--:B------:R-:W-:Y:S07]  /*12430*/  HMMA.16816.F32.BF16 R16, R48, R22.reuse, RZ ;  /* 0x000000163010723c */ /* 0x080fee00000418ff */
[----:B------:R-:W1:Y:S01]  /*12440*/  LDSM.16.M88.4 R204, [R233] ;  /* 0x00000000e9cc783b */ /* 0x000e620000000200 */
        /* <DEDUP_REMOVED lines=26> */
[----:B----4-:R-:W-:Y:S02]  /*125f0*/  @!P0 MOV R198, R208 ;  /* 0x000000d000c68202 */ /* 0x010fe40000000f00 */
[----:B---3--:R-:W-:Y:S01]  /*12600*/  @!P0 MOV R199, R211 ;  /* 0x000000d300c78202 */ /* 0x008fe20000000f00 */
[----:B------:R-:W-:Y:S01]  /*12610*/  @!P0 IMAD R0, R0, c[0x0][0x208], RZ ;  /* 0x0000820000008a24 */ /* 0x000fe200078e02ff */
[----:B------:R-:W-:Y:S02]  /*12620*/  ISETP.GE.AND P4, PT, R7, c[0x0][0x1d4], PT ;  /* 0x0000750007007a0c */ /* 0x000fe40003f86270 */
[----:B------:R-:W-:Y:S01]  /*12630*/  ISETP.GE.AND P3, PT, R4, c[0x0][0x1d4], PT ;  /* 0x0000750004007a0c */ /* 0x000fe20003f66270 */
[----:B------:R-:W-:Y:S02]  /*12640*/  @!P0 IMAD R0, R237, c[0x0][0x20c], R0 ;  /* 0x00008300ed008a24 */ /* 0x000fe400078e0200 */
[----:B------:R-:W-:Y:S03]  /*12650*/  @!P0 IMAD.WIDE.U32 R198, R138, 0x30, R198 ;  /* 0x000000308ac68825 */ /* 0x000fe600078e00c6 */
[----:B------:R-:W-:Y:S02]  /*12660*/  @!P0 IADD3 R0, R139, R0, RZ ;  /* 0x000000008b008210 */ /* 0x000fe40007ffe0ff */
[----:B------:R-:W-:Y:S03]  /*12670*/  @!P0 LEA R138, P1, R198, c[0x0][0x1f8], 0x1 ;  /* 0x00007e00c68a8a11 */ /* 0x000fe600078208ff */
[----:B------:R-:W-:Y:S01]  /*12680*/  @!P0 IMAD R0, R0, 0x30, RZ ;  /* 0x0000003000008824 */ /* 0x000fe200078e02ff */
[----:B------:R-:W-:Y:S04]  /*12690*/  @!P0 IADD3 R196, P2, R138, UR10, RZ ;  /* 0x0000000a8ac48c10 */ /* 0x000fe8000ff5e0ff */
[----:B------:R-:W-:Y:S04]  /*126a0*/  @!P0 IADD3 R0, R199, R0, RZ ;  /* 0x00000000c7008210 */ /* 0x000fe80007ffe0ff */
[----:B------:R-:W-:Y:S02]  /*126b0*/  @!P0 LEA.HI.X R139, R198, c[0x0][0x1fc], R0, 0x1, P1 ;  /* 0x00007f00c68b8a11 */ /* 0x000fe400008f0c00 */
[----:B------:R-:W-:Y:S02]  /*126c0*/  @!P0 IADD3 R198, P1, R196, UR10, RZ ;  /* 0x0000000ac4c68c10 */ /* 0x000fe4000ff3e0ff */
[----:B------:R-:W-:Y:S01]  /*126d0*/  @!P0 IADD3.X R197, R139, UR5, RZ, P2, !PT ;  /* 0x000000058bc58c10 */ /* 0x000fe200097fe4ff */
[----:B------:R-:W-:Y:S01]  /*126e0*/  @!PT LDS RZ, [RZ] ;  /* 0x00000000fffff984 */ /* 0x000fe20000000800 */
[----:B------:R-:W-:Y:S01]  /*126f0*/  @!PT LDS RZ, [RZ] ;  /* 0x00000000fffff984 */ /* 0x000fe20000000800 */
[----:B------:R-:W-:Y:S01]  /*12700*/  @!PT LDS RZ, [RZ] ;  /* 0x00000000fffff984 */ /* 0x000fe20000000800 */
[----:B------:R1:W-:Y:S03]  /*12710*/  @!P0 LDGSTS.E.BYPASS.LTC128B.128 [R234+0x2080], [R138.64], !P4 ;  /* 0x020800008aea8fae */ /* 0x0003e6000e101d46 */
[----:B------:R-:W-:Y:S05]  /*12720*/  @!P0 IADD3.X R199, R197, UR5, RZ, P1, !PT ;  /* 0x00000005c5c78c10 */ /* 0x000fea0008ffe4ff */
[----:B------:R1:W-:Y:S08]  /*12730*/  @!P0 LDGSTS.E.BYPASS.LTC128B.128 [R234+0x3880], [R138.64+0x80], !P3 ;  /* 0x038800808aea8fae */ /* 0x0003f0000d901d46 */
[----:B------:R2:W-:Y:S08]  /*12740*/  @!P0 LDGSTS.E.BYPASS.LTC128B.128 [R234+0x2880], [R196.64], !P4 ;  /* 0x02880000c4ea8fae */ /* 0x0005f0000e101d46 */
[----:B------:R2:W-:Y:S08]  /*12750*/  @!P0 LDGSTS.E.BYPASS.LTC128B.128 [R234+0x4080], [R196.64+0x80], !P3 ;  /* 0x04080080c4ea8fae */ /* 0x0005f0000d901d46 */
[----:B------:R2:W-:Y:S08]  /*12760*/  @!P0 LDGSTS.E.BYPASS.LTC128B.128 [R234+0x3080], [R198.64], !P4 ;  /* 0x03080000c6ea8fae */ /* 0x0005f0000e101d46 */
[----:B------:R2:W-:Y:S01]  /*12770*/  @!P0 LDGSTS.E.BYPASS.LTC128B.128 [R234+0x4880], [R198.64+0x80], !P3 ;  /* 0x04880080c6ea8fae */ /* 0x0005e2000d901d46 */
[C---:B------:R-:W-:Y:S02]  /*12780*/  ISETP.GT.AND P0, PT, R237.reuse, R235, PT ;  /* 0x000000ebed00720c */ /* 0x040fe40003f04270 */
[----:B------:R-:W-:Y:S05]  /*12790*/  IADD3 R235, R237, -0x1, RZ ;  /* 0xffffffffedeb7810 */ /* 0x000fea0007ffe0ff */
[----:B------:R-:W-:Y:S08]  /*127a0*/  LDSM.16.M88.4 R204, [R222+0x5080] ;  /* 0x00508000decc783b */ /* 0x000ff00000000200 */
[----:B------:R-:W-:Y:S08]  /*127b0*/  LDSM.16.M88.4 R208, [R224+0xa080] ;  /* 0x00a08000e0d0783b */ /* 0x000ff00000000200 */
[----:B------:R-:W-:Y:S08]  /*127c0*/  LDSM.16.M88.4 R212, [R222+0x5880] ;  /* 0x00588000ded4783b */ /* 0x000ff00000000200 */
[----:B--2---:R-:W2:Y:S08]  /*127d0*/  LDSM.16.M88.4 R196, [R224+0x8080] ;  /* 0x00808000e0c4783b */ /* 0x004eb00000000200 */
[----:B------:R-:W0:Y:S08]  /*127e0*/  LDGDEPBAR ;  /* 0x00000000000079af */ /* 0x000e300000000000 */
[----:B------:R-:W3:Y:S08]  /*127f0*/  LDSM.16.M88.4 R200, [R222+0x6080] ;  /* 0x00608000dec8783b */ /* 0x000ef00000000200 */
[----:B------:R-:W-:Y:S08]  /*12800*/  LDSM.16.M88.4 R140, [R226+0x8080] ;  /* 0x00808000e28c783b */ /* 0x000ff00000000200 */
[----:B------:R-:W4:Y:S01]  /*12810*/  LDSM.16.M88.4 R144, [R221] ;  /* 0x00000000dd90783b */ /* 0x000f220000000200 */
        /* <DEDUP_REMOVED lines=9> */
[----:B------:R-:W1:Y:S07]  /*128b0*/  LDSM.16.M88.4 R212, [R221+0x800] ;  /* 0x00080000ddd4783b */ /* 0x000e6e0000000200 */
[-C--:B---3--:R-:W-:Y:S08]  /*128c0*/  HMMA.16816.F32.BF16 R40, R196, R200.reuse, R40 ;  /* 0x000000c8c428723c */ /* 0x088ff00000041828 */
[C---:B------:R-:W-:Y:S08]  /*128d0*/  HMMA.16816.F32.BF16 R44, R208.reuse, R200, R44 ;  /* 0x000000c8d02c723c */ /* 0x040ff0000004182c */
[-C--:B------:R-:W-:Y:S01]  /*128e0*/  HMMA.16816.F32.BF16 R48, R208, R202.reuse, R48 ;  /* 0x000000cad030723c */ /* 0x080fe20000041830 */
[----:B------:R-:W3:Y:S07]  /*128f0*/  LDSM.16.M88.4 R208, [R221+0x1000] ;  /* 0x00100000ddd0783b */ /* 0x000eee0000000200 */
[----:B------:R-:W-:Y:S01]  /*12900*/  HMMA.16816.F32.BF16 R52, R196, R202, R52 ;  /* 0x000000cac434723c */ /* 0x000fe20000041834 */
[----:B------:R-:W-:Y:S07]  /*12910*/  LDSM.16.M88.4 R196, [R216+0x6880] ;  /* 0x00688000d8c4783b */ /* 0x000fee0000000200 */
[-C--:B----4-:R-:W-:Y:S01]  /*12920*/  HMMA.16816.F32.BF16 R8, R140, R144.reuse, R8 ;  /* 0x000000908c08723c */ /* 0x090fe20000041808 */
[----:B------:R-:W-:Y:S07]  /*12930*/  LDSM.16.M88.4 R200, [R223+0xe080] ;  /* 0x00e08000dfc8783b */ /* 0x000fee0000000200 */
[C---:B--2---:R-:W-:Y:S08]  /*12940*/  HMMA.16816.F32.BF16 R12, R204.reuse, R144, R12 ;  /* 0x00000090cc0c723c */ /* 0x044ff0000004180c */
[-C--:B------:R-:W-:Y:S08]  /*12950*/  HMMA.16816.F32.BF16 R16, R204, R146.reuse, R16 ;  /* 0x00000092cc10723c */ /* 0x080ff00000041810 */
[C---:B------:R-:W-:Y:S01]  /*12960*/  HMMA.16816.F32.BF16 R20, R140.reuse, R146, R20 ;  /* 0x000000928c14723c */ /* 0x040fe20000041814 */
[----:B------:R-:W2:Y:S07]  /*12970*/  LDSM.16.M88.4 R144, [R223+0xc080] ;  /* 0x00c08000df90783b */ /* 0x000eae0000000200 */
[-C--:B-1----:R-:W-:Y:S08]  /*12980*/  HMMA.16816.F32.BF16 R24, R140, R212.reuse, R24 ;  /* 0x000000d48c18723c */ /* 0x082ff00000041818 */
        /* <DEDUP_REMOVED lines=10> */
[-C--:B--2---:R-:W-:Y:S01]  /*12a30*/  HMMA.16816.F32.BF16 R8, R144, R196.reuse, R8 ;  /* 0x000000c49008723c */ /* 0x084fe20000041808 */
[----:B------:R-:W-:Y:S07]  /*12a40*/  LDSM.16.M88.4 R208, [R225+0xe080] ;  /* 0x00e08000e1d0783b */ /* 0x000fee0000000200 */
[C---:B------:R-:W-:Y:S08]  /*12a50*/  HMMA.16816.F32.BF16 R12, R200.reuse, R196, R12 ;  /* 0x000000c4c80c723c */ /* 0x040ff0000004180c */
[-C--:B------:R-:W-:Y:S08]  /*12a60*/  HMMA.16816.F32.BF16 R16, R200, R198.reuse, R16 ;  /* 0x000000c6c810723c */ /* 0x080ff00000041810 */
[C---:B------:R-:W-:Y:S01]  /*12a70*/  HMMA.16816.F32.BF16 R20, R144.reuse, R198, R20 ;  /* 0x000000c69014723c */ /* 0x040fe20000041814 */
[----:B------:R-:W2:Y:S07]  /*12a80*/  LDSM.16.M88.4 R196, [R231] ;  /* 0x00000000e7c4783b */ /* 0x000eae0000000200 */
[-C--:B-1----:R-:W-:Y:S08]  /*12a90*/  HMMA.16816.F32.BF16 R24, R144, R212.reuse, R24 ;  /* 0x000000d49018723c */ /* 0x082ff00000041818 */
[C---:B------:R-:W-:Y:S08]  /*12aa0*/  HMMA.16816.F32.BF16 R28, R200.reuse, R212, R28 ;  /* 0x000000d4c81c723c */ /* 0x040ff0000004181c */
[-C--:B------:R-:W-:Y:S08]  /*12ab0*/  HMMA.16816.F32.BF16 R32, R200, R214.reuse, R32 ;  /* 0x000000d6c820723c */ /* 0x080ff00000041820 */
[C---:B------:R-:W-:Y:S01]  /*12ac0*/  HMMA.16816.F32.BF16 R36, R144.reuse, R214, R36 ;  /* 0x000000d69024723c */ /* 0x040fe20000041824 */
[----:B------:R-:W1:Y:S07]  /*12ad0*/  LDSM.16.M88.4 R212, [R230] ;  /* 0x00000000e6d4783b */ /* 0x000e6e0000000200 */
[-C--:B---3--:R-:W-:Y:S08]  /*12ae0*/  HMMA.16816.F32.BF16 R40, R144, R204.reuse, R40 ;  /* 0x000000cc9028723c */ /* 0x088ff00000041828 */
[C---:B------:R-:W-:Y:S08]  /*12af0*/  HMMA.16816.F32.BF16 R44, R200.reuse, R204, R44 ;  /* 0x000000ccc82c723c */ /* 0x040ff0000004182c */
[-C--:B------:R-:W-:Y:S01]  /*12b00*/  HMMA.16816.F32.BF16 R48, R200, R206.reuse, R48 ;  /* 0x000000cec830723c */ /* 0x080fe20000041830 */
[----:B------:R-:W3:Y:S07]  /*12b10*/  LDSM.16.M88.4 R200, [R229] ;  /* 0x00000000e5c8783b */ /* 0x000eee0000000200 */
[----:B------:R-:W-:Y:S01]  /*12b20*/  HMMA.16816.F32.BF16 R52, R144, R206, R52 ;  /* 0x000000ce9034723c */ /* 0x000fe20000041834 */
[----:B------:R-:W-:Y:S07]  /*12b30*/  LDSM.16.M88.4 R144, [R224+0xc080] ;  /* 0x00c08000e090783b */ /* 0x000fee0000000200 */
[-C--:B--2---:R-:W-:Y:S01]  /*12b40*/  HMMA.16816.F32.BF16 R8, R140, R196.reuse, R8 ;  /* 0x000000c48c08723c */ /* 0x084fe20000041808 */
[----:B------:R-:W-:Y:S07]  /*12b50*/  LDSM.16.M88.4 R204, [R224+0xe080] ;  /* 0x00e08000e0cc783b */ /* 0x000fee0000000200 */
        /* <DEDUP_REMOVED lines=12> */
[----:B------:R-:W-:Y:S07]  /*12c20*/  LDSM.16.M88.4 R208, [R221+0x1800] ;  /* 0x00180000ddd0783b */ /* 0x000fee0000000200 */
[----:B------:R-:W-:Y:S01]  /*12c30*/  HMMA.16816.F32.BF16 R52, R140, R202, R52 ;  /* 0x000000ca8c34723c */ /* 0x000fe20000041834 */
[----:B------:R-:W3:Y:S07]  /*12c40*/  LDSM.16.M88.4 R140, [R222+0x7880] ;  /* 0x00788000de8c783b */ /* 0x000eee0000000200 */
[-C--:B--2---:R-:W-:Y:S01]  /*12c50*/  HMMA.16816.F32.BF16 R8, R144, R196.reuse, R8 ;  /* 0x000000c49008723c */ /* 0x084fe20000041808 */
[----:B------:R-:W2:Y:S07]  /*12c60*/  LDSM.16.M88.4 R200, [R226+0xc080] ;  /* 0x00c08000e2c8783b */ /* 0x000eae0000000200 */
[C---:B------:R-:W-:Y:S08]  /*12c70*/  HMMA.16816.F32.BF16 R12, R204.reuse, R196, R12 ;  /* 0x000000c4cc0c723c */ /* 0x040ff0000004180c */
[-C--:B------:R-:W-:Y:S08]  /*12c80*/  HMMA.16816.F32.BF16 R16, R204, R198.reuse, R16 ;  /* 0x000000c6cc10723c */ /* 0x080ff00000041810 */
[C---:B------:R-:W-:Y:S01]  /*12c90*/  HMMA.16816.F32.BF16 R20, R144.reuse, R198, R20 ;  /* 0x000000c69014723c */ /* 0x040fe20000041814 */
[----:B------:R-:W4:Y:S07]  /*12ca0*/  LDSM.16.M88.4 R196, [R228+0xe080] ;  /* 0x00e08000e4c4783b */ /* 0x000f2e0000000200 */
[-C--:B-1----:R-:W-:Y:S08]  /*12cb0*/  HMMA.16816.F32.BF16 R24, R144, R212.reuse, R24 ;  /* 0x000000d49018723c */ /* 0x082ff00000041818 */
[C---:B------:R-:W-:Y:S08]  /*12cc0*/  HMMA.16816.F32.BF16 R28, R204.reuse, R212, R28 ;  /* 0x000000d4cc1c723c */ /* 0x040ff0000004181c */
[-C--:B------:R-:W-:Y:S08]  /*12cd0*/  HMMA.16816.F32.BF16 R32, R204, R214.reuse, R32 ;  /* 0x000000d6cc20723c */ /* 0x080ff00000041820 */
[C---:B------:R-:W-:Y:S08]  /*12ce0*/  HMMA.16816.F32.BF16 R36, R144.reuse, R214, R36 ;  /* 0x000000d69024723c */ /* 0x040ff00000041824 */
[-C--:B---3--:R-:W-:Y:S08]  /*12cf0*/  HMMA.16816.F32.BF16 R40, R144, R140.reuse, R40 ;  /* 0x0000008c9028723c */ /* 0x088ff00000041828 */
[C---:B------:R-:W-:Y:S08]  /*12d00*/  HMMA.16816.F32.BF16 R44, R204.reuse, R140, R44 ;  /* 0x0000008ccc2c723c */ /* 0x040ff0000004182c */
[-C--:B------:R-:W-:Y:S08]  /*12d10*/  HMMA.16816.F32.BF16 R48, R204, R142.reuse, R48 ;  /* 0x0000008ecc30723c */ /* 0x080ff00000041830 */
[----:B------:R-:W-:Y:S08]  /*12d20*/  HMMA.16816.F32.BF16 R52, R144, R142, R52 ;  /* 0x0000008e9034723c */ /* 0x000ff00000041834 */
[-C--:B--2---:R-:W-:Y:S08]  /*12d30*/  HMMA.16816.F32.BF16 R8, R200, R208.reuse, R8 ;  /* 0x000000d0c808723c */ /* 0x084ff00000041808 */
        /* <DEDUP_REMOVED lines=22> */
[----:B------:R1:W-:Y:S01]  /*12ea0*/  MUFU.TANH R145, R11 ;  /* 0x0000000b00917308 */ /* 0x0003e20000002400 */
[----:B------:R-:W-:Y:S01]  /*12eb0*/  FMUL.FTZ R23, R23, c[0x0][0x320] ;  /* 0x0000c80017177a20 */ /* 0x000fe20000410000 */
[----:B--2---:R-:W-:Y:S08]  /*12ec0*/  FMNMX.FTZ R140, R136, R140, !PT ;  /* 0x0000008c888c7209 */ /* 0x004ff00007810000 */
[----:B------:R-:W-:Y:S10]  /*12ed0*/  MUFU.TANH R147, R12 ;  /* 0x0000000c00937308 */ /* 0x000ff40000002400 */
[----:B------:R-:W-:Y:S01]  /*12ee0*/  MUFU.TANH R204, R13 ;  /* 0x0000000d00cc7308 */ /* 0x000fe20000002400 */
[----:B-1----:R-:W1:Y:S09]  /*12ef0*/  LDSM.16.M88.4 R8, [R221+0x2000] ;  /* 0x00200000dd08783b */ /* 0x002e720000000200 */
[----:B------:R-:W-:Y:S10]  /*12f00*/  MUFU.TANH R205, R14 ;  /* 0x0000000e00cd7308 */ /* 0x000ff40000002400 */
[----:B------:R2:W-:Y:S10]  /*12f10*/  MUFU.TANH R206, R15 ;  /* 0x0000000f00ce7308 */ /* 0x0005f40000002400 */
[----:B------:R-:W3:Y:S10]  /*12f20*/  MUFU.TANH R20, R20 ;  /* 0x0000001400147308 */ /* 0x000ef40000002400 */
[----:B------:R-:W4:Y:S01]  /*12f30*/  MUFU.TANH R21, R21 ;  /* 0x0000001500157308 */ /* 0x000f220000002400 */
[----:B--2---:R-:W2:Y:S01]  /*12f40*/  LDSM.16.M88.4 R12, [R221+0x2800] ;  /* 0x00280000dd0c783b */ /* 0x004ea20000000200 */
[-C--:B-1----:R-:W-:Y:S01]  /*12f50*/  HMMA.16816.F32.BF16 R24, R200, R8.reuse, R24 ;  /* 0x00000008c818723c */ /* 0x082fe20000041818 */
[----:B------:R-:W-:Y:S07]  /*12f60*/  DEPBAR.LE SB0, 0x0 ;  /* 0x000080000000791a */ /* 0x000fee0000000000 */
[----:B------:R-:W-:Y:S01]  /*12f70*/  MUFU.TANH R16, R16 ;  /* 0x0000001000107308 */ /* 0x000fe20000002400 */
[----:B------:R-:W-:Y:S01]  /*12f80*/  BAR.SYNC.DEFER_BLOCKING 0x0 ;  /* 0x0000000000007b1d */ /* 0x000fe20000010000 */
[C---:B------:R-:W-:Y:S05]  /*12f90*/  HMMA.16816.F32.BF16 R28, R196.reuse, R8, R28 ;  /* 0x00000008c41c723c */ /* 0x040fea000004181c */
[----:B---3--:R-:W-:Y:S03]  /*12fa0*/  FMNMX.FTZ R140, R20, R140, !PT ;  /* 0x0000008c148c7209 */ /* 0x008fe60007810000 */
[----:B------:R-:W-:Y:S01]  /*12fb0*/  MUFU.TANH R17, R17 ;  /* 0x0000001100117308 */ /* 0x000fe20000002400 */
[-C--:B------:R-:W-:Y:S03]  /*12fc0*/  HMMA.16816.F32.BF16 R32, R196, R10.reuse, R32 ;  /* 0x0000000ac420723c */ /* 0x080fe60000041820 */
[----:B----4-:R-:W-:Y:S05]  /*12fd0*/  FMNMX.FTZ R140, R21, R140, !PT ;  /* 0x0000008c158c7209 */ /* 0x010fea0007810000 */
[C---:B------:R-:W-:Y:S01]  /*12fe0*/  HMMA.16816.F32.BF16 R36, R200.reuse, R10, R36 ;  /* 0x0000000ac824723c */ /* 0x040fe20000041824 */
[----:B------:R-:W-:Y:S03]  /*12ff0*/  MUFU.TANH R22, R22 ;  /* 0x0000001600167308 */ /* 0x000fe60000002400 */
[----:B------:R-:W-:Y:S02]  /*13000*/  FMUL.FTZ R24, R24, c[0x0][0x320] ;  /* 0x0000c80018187a20 */ /* 0x000fe40000410000 */
[----:B------:R-:W-:Y:S01]  /*13010*/  FMUL.FTZ R25, R25, c[0x0][0x320] ;  /* 0x0000c80019197a20 */ /* 0x000fe20000410000 */
[----:B------:R-:W-:Y:S01]  /*13020*/  @P0 MOV R11, c[0x0][0x1e0] ;  /* 0x00007800000b0a02 */ /* 0x000fe20000000f00 */
[----:B------:R-:W-:Y:S03]  /*13030*/  FMUL.FTZ R26, R26, c[0x0][0x320] ;  /* 0x0000c8001a1a7a20 */ /* 0x000fe60000410000 */
[----:B------:R-:W1:Y:S01]  /*13040*/  MUFU.TANH R213, R24 ;  /* 0x0000001800d57308 */ /* 0x000e620000002400 */
[----:B------:R-:W-:Y:S02]  /*13050*/  FMUL.FTZ R27, R27, c[0x0][0x320] ;  /* 0x0000c8001b1b7a20 */ /* 0x000fe40000410000 */
[----:B------:R-:W-:Y:S01]  /*13060*/  FMUL.FTZ R28, R28, c[0x0][0x320] ;  /* 0x0000c8001c1c7a20 */ /* 0x000fe20000410000 */
[-C--:B--2---:R-:W-:Y:S03]  /*13070*/  HMMA.16816.F32.BF16 R40, R200, R12.reuse, R40 ;  /* 0x0000000cc828723c */ /* 0x084fe60000041828 */
[----:B------:R-:W-:Y:S02]  /*13080*/  FMUL.FTZ R33, R33, c[0x0][0x320] ;  /* 0x0000c80021217a20 */ /* 0x000fe40000410000 */
[----:B------:R-:W-:Y:S01]  /*13090*/  FMUL.FTZ R29, R29, c[0x0][0x320] ;  /* 0x0000c8001d1d7a20 */ /* 0x000fe20000410000 */
[----:B------:R-:W2:Y:S01]  /*130a0*/  MUFU.TANH R212, R25 ;  /* 0x0000001900d47308 */ /* 0x000ea20000002400 */
[----:B------:R-:W-:Y:S01]  /*130b0*/  FMUL.FTZ R32, R32, c[0x0][0x320] ;  /* 0x0000c80020207a20 */ /* 0x000fe20000410000 */
[C---:B------:R-:W-:Y:S04]  /*130c0*/  HMMA.16816.F32.BF16 R44, R196.reuse, R12, R44 ;  /* 0x0000000cc42c723c */ /* 0x040fe8000004182c */
[----:B------:R-:W-:Y:S02]  /*130d0*/  FMUL.FTZ R36, R36, c[0x0][0x320] ;  /* 0x0000c80024247a20 */ /* 0x000fe40000410000 */
[----:B------:R-:W-:Y:S01]  /*130e0*/  FMUL.FTZ R37, R37, c[0x0][0x320] ;  /* 0x0000c80025257a20 */ /* 0x000fe20000410000 */
[----:B------:R-:W-:Y:S01]  /*130f0*/  @P0 MOV R12, c[0x0][0x1e4] ;  /* 0x00007900000c0a02 */ /* 0x000fe20000000f00 */
[----:B------:R-:W3:Y:S01]  /*13100*/  MUFU.TANH R207, R36 ;  /* 0x0000002400cf7308 */ /* 0x000ee20000002400 */
[-C--:B------:R-:W-:Y:S03]  /*13110*/  HMMA.16816.F32.BF16 R48, R196, R14.reuse, R48 ;  /* 0x0000000ec430723c */ /* 0x080fe60000041830 */
[----:B-1----:R-:W-:Y:S01]  /*13120*/  FMNMX.FTZ R140, R213, R140, !PT ;  /* 0x0000008cd58c7209 */ /* 0x002fe20007810000 */
[----:B------:R-:W-:Y:S02]  /*13130*/  FMUL.FTZ R38, R38, c[0x0][0x320] ;  /* 0x0000c80026267a20 */ /* 0x000fe40000410000 */
[----:B------:R-:W-:Y:S02]  /*13140*/  FMUL.FTZ R39, R39, c[0x0][0x320] ;  /* 0x0000c80027277a20 */ /* 0x000fe40000410000 */
[----:B------:R-:W-:Y:S01]  /*13150*/  HMMA.16816.F32.BF16 R52, R200, R14, R52 ;  /* 0x0000000ec834723c */ /* 0x000fe20000041834 */
[----:B------:R-:W-:Y:S01]  /*13160*/  MUFU.TANH R242, R28 ;  /* 0x0000001c00f27308 */ /* 0x000fe20000002400 */
[----:B------:R-:W4:Y:S02]  /*13170*/  LDL.64 R14, [R1+0xc0] ;  /* 0x0000c000010e7983 */ /* 0x000f240000100a00 */
[----:B------:R-:W-:Y:S01]  /*13180*/  FMUL.FTZ R41, R41, c[0x0][0x320] ;  /* 0x0000c80029297a20 */ /* 0x000fe20000410000 */
[----:B--2---:R-:W-:Y:S01]  /*13190*/  FMNMX.FTZ R140, R212, R140, !PT ;  /* 0x0000008cd48c7209 */ /* 0x004fe20007810000 */
[----:B------:R-:W-:Y:S02]  /*131a0*/  FMUL.FTZ R40, R40, c[0x0][0x320] ;  /* 0x0000c80028287a20 */ /* 0x000fe40000410000 */
[----:B------:R-:W2:Y:S01]  /*131b0*/  LDL.64 R24, [R1+0xb0] ;  /* 0x0000b00001187983 */ /* 0x000ea20000100a00 */
[----:B------:R-:W-:Y:S02]  /*131c0*/  FMUL.FTZ R42, R42, c[0x0][0x320] ;  /* 0x0000c8002a2a7a20 */ /* 0x000fe40000410000 */
[----:B------:R-:W-:Y:S01]  /*131d0*/  MUFU.TANH R0, R41 ;  /* 0x0000002900007308 */ /* 0x000fe20000002400 */
[----:B------:R-:W-:Y:S02]  /*131e0*/  FMUL.FTZ R43, R43, c[0x0][0x320] ;  /* 0x0000c8002b2b7a20 */ /* 0x000fe40000410000 */
[----:B------:R-:W-:Y:S01]  /*131f0*/  FMUL.FTZ R44, R44, c[0x0][0x320] ;  /* 0x0000c8002c2c7a20 */ /* 0x000fe20000410000 */
[----:B---3--:R-:W-:Y:S01]  /*13200*/  FMNMX.FTZ R140, R207, R140, !PT ;  /* 0x0000008ccf8c7209 */ /* 0x008fe20007810000 */
        /* <DEDUP_REMOVED lines=16> */
[----:B------:R-:W-:Y:S01]  /*13310*/  FMUL.FTZ R35, R35, c[0x0][0x320] ;  /* 0x0000c80023237a20 */ /* 0x000fe20000410000 */
[----:B-1----:R-:W-:Y:S08]  /*13320*/  FMNMX.FTZ R140, R208, R140, !PT ;  /* 0x0000008cd08c7209 */ /* 0x002ff00007810000 */
[----:B------:R-:W1:Y:S01]  /*13330*/  MUFU.TANH R241, R29 ;  /* 0x0000001d00f17308 */ /* 0x000e620000002400 */
[----:B---3--:R-:W-:Y:S02]  /*13340*/  MOV R53, R0 ;  /* 0x0000000000357202 */ /* 0x008fe40000000f00 */
[----:B------:R-:W-:Y:S07]  /*13350*/  FMNMX.FTZ R0, R147, R6, !PT ;  /* 0x0000000693007209 */ /* 0x000fee0007810000 */
[----:B------:R-:W3:Y:S01]  /*13360*/  MUFU.TANH R243, R32 ;  /* 0x0000002000f37308 */ /* 0x000ee20000002400 */
[----:B------:R-:W-:Y:S02]  /*13370*/  FMNMX.FTZ R0, R204, R0, !PT ;  /* 0x00000000cc007209 */ /* 0x000fe40007810000 */
[----:B------:R-:W-:Y:S02]  /*13380*/  MOV R203, R4 ;  /* 0x0000000400cb7202 */ /* 0x000fe40000000f00 */
[----:B------:R-:W-:Y:S02]  /*13390*/  FMNMX.FTZ R0, R16, R0, !PT ;  /* 0x0000000010007209 */ /* 0x000fe40007810000 */
[----:B------:R-:W-:Y:S03]  /*133a0*/  FMNMX.FTZ R140, R203, R140, !PT ;  /* 0x0000008ccb8c7209 */ /* 0x000fe60007810000 */
[----:B------:R-:W3:Y:S01]  /*133b0*/  MUFU.TANH R244, R33 ;  /* 0x0000002100f47308 */ /* 0x000ee20000002400 */
[----:B------:R-:W-:Y:S02]  /*133c0*/  FMNMX.FTZ R0, R17, R0, !PT ;  /* 0x0000000011007209 */ /* 0x000fe40007810000 */
[----:B------:R-:W-:Y:S02]  /*133d0*/  FMNMX.FTZ R140, R53, R140, !PT ;  /* 0x0000008c358c7209 */ /* 0x000fe40007810000 */
[----:B------:R-:W-:Y:S02]  /*133e0*/  FMNMX.FTZ R0, R242, R0, !PT ;  /* 0x00000000f2007209 */ /* 0x000fe40007810000 */
[----:B------:R-:W-:Y:S02]  /*133f0*/  FMNMX.FTZ R4, R146, R3, !PT ;  /* 0x0000000392047209 */ /* 0x000fe40007810000 */
[----:B-1----:R-:W-:Y:S01]  /*13400*/  FMNMX.FTZ R0, R241, R0, !PT ;  /* 0x00000000f1007209 */ /* 0x002fe20007810000 */
[----:B------:R-:W-:Y:S01]  /*13410*/  MUFU.TANH R214, R38 ;  /* 0x0000002600d67308 */ /* 0x000fe20000002400 */
[----:B------:R-:W-:Y:S02]  /*13420*/  FMNMX.FTZ R4, R145, R4, !PT ;  /* 0x0000000491047209 */ /* 0x000fe40007810000 */
[----:B---3--:R-:W-:Y:S02]  /*13430*/  FMNMX.FTZ R0, R243, R0, !PT ;  /* 0x00000000f3007209 */ /* 0x008fe40007810000 */
[----:B------:R-:W-:Y:S05]  /*13440*/  FMNMX.FTZ R4, R22, R4, !PT ;  /* 0x0000000416047209 */ /* 0x000fea0007810000 */
[----:B------:R-:W1:Y:S01]  /*13450*/  MUFU.TANH R38, R52 ;  /* 0x0000003400267308 */ /* 0x000e620000002400 */
[----:B------:R-:W-:Y:S09]  /*13460*/  FMNMX.FTZ R0, R244, R0, !PT ;  /* 0x00000000f4007209 */ /* 0x000ff20007810000 */
[----:B------:R-:W3:Y:S10]  /*13470*/  MUFU.TANH R247, R44 ;  /* 0x0000002c00f77308 */ /* 0x000ef40000002400 */
[----:B------:R-:W3:Y:S01]  /*13480*/  MUFU.TANH R245, R45 ;  /* 0x0000002d00f57308 */ /* 0x000ee20000002400 */
[----:B-1----:R-:W-:Y:S04]  /*13490*/  FMNMX.FTZ R140, R38, R140, !PT ;  /* 0x0000008c268c7209 */ /* 0x002fe80007810000 */
[----:B------:R-:W-:Y:S05]  /*134a0*/  FMNMX.FTZ R140, R248, R140, !PT ;  /* 0x0000008cf88c7209 */ /* 0x000fea0007810000 */
[----:B------:R-:W1:Y:S01]  /*134b0*/  MUFU.TANH R13, R48 ;  /* 0x00000030000d7308 */ /* 0x000e620000002400 */
[----:B------:R-:W1:Y:S01]  /*134c0*/  SHFL.BFLY PT, R7, R140, 0x2, 0x1f ;  /* 0x0c401f008c077f89 */ /* 0x000e6200000e0000 */
[----:B---3--:R-:W-:Y:S08]  /*134d0*/  FMNMX.FTZ R0, R247, R0, !PT ;  /* 0x00000000f7007209 */ /* 0x008ff00007810000 */
[----:B------:R-:W3:Y:S01]  /*134e0*/  MUFU.TANH R23, R23 ;  /* 0x0000001700177308 */ /* 0x000ee20000002400 */
[----:B------:R-:W-:Y:S09]  /*134f0*/  FMNMX.FTZ R0, R245, R0, !PT ;  /* 0x00000000f5007209 */ /* 0x000ff20007810000 */
[----:B------:R-:W3:Y:S01]  /*13500*/  MUFU.TANH R28, R49 ;  /* 0x00000031001c7308 */ /* 0x000ee20000002400 */
[----:B-1----:R-:W-:Y:S02]  /*13510*/  FMNMX.FTZ R0, R13, R0, !PT ;  /* 0x000000000d007209 */ /* 0x002fe40007810000 */
[----:B------:R-:W-:Y:S02]  /*13520*/  FMNMX.FTZ R140, R140, R7, !PT ;  /* 0x000000078c8c7209 */ /* 0x000fe40007810000 */
[----:B------:R-:W-:Y:S05]  /*13530*/  FMNMX.FTZ R7, R205, R137, !PT ;  /* 0x00000089cd077209 */ /* 0x000fea0007810000 */
[----:B------:R-:W1:Y:S01]  /*13540*/  MUFU.TANH R239, R26 ;  /* 0x0000001a00ef7308 */ /* 0x000e620000002400 */
[----:B------:R-:W1:Y:S01]  /*13550*/  SHFL.BFLY PT, R9, R140, 0x1, 0x1f ;  /* 0x0c201f008c097f89 */ /* 0x000e6200000e0000 */
[----:B------:R-:W-:Y:S02]  /*13560*/  FMNMX.FTZ R7, R206, R7, !PT ;  /* 0x00000007ce077209 */ /* 0x000fe40007810000 */
[----:B---3--:R-:W-:Y:S06]  /*13570*/  FMNMX.FTZ R4, R23, R4, !PT ;  /* 0x0000000417047209 */ /* 0x008fec0007810000 */
[----:B------:R-:W3:Y:S01]  /*13580*/  MUFU.TANH R238, R27 ;  /* 0x0000001b00ee7308 */ /* 0x000ee20000002400 */
[----:B------:R-:W-:Y:S05]  /*13590*/  FMNMX.FTZ R0, R28, R0, !PT ;  /* 0x000000001c007209 */ /* 0x000fea0007810000 */
[----:B------:R-:W3:Y:S04]  /*135a0*/  SHFL.BFLY PT, R141, R0, 0x2, 0x1f ;  /* 0x0c401f00008d7f89 */ /* 0x000ee800000e0000 */
[----:B------:R-:W3:Y:S01]  /*135b0*/  MUFU.TANH R215, R39 ;  /* 0x0000002700d77308 */ /* 0x000ee20000002400 */
[----:B-1----:R-:W-:Y:S02]  /*135c0*/  FMNMX.FTZ R4, R239, R4, !PT ;  /* 0x00000004ef047209 */ /* 0x002fe40007810000 */
[----:B------:R-:W-:Y:S07]  /*135d0*/  FMNMX.FTZ R140, R140, R9, !PT ;  /* 0x000000098c8c7209 */ /* 0x000fee0007810000 */
[----:B------:R-:W1:Y:S01]  /*135e0*/  MUFU.TANH R209, R42 ;  /* 0x0000002a00d17308 */ /* 0x000e620000002400 */
[----:B------:R-:W-:Y:S01]  /*135f0*/  FMUL.FTZ R143, R140, c[0x0][0x2d0] ;  /* 0x0000b4008c8f7a20 */ /* 0x000fe20000410000 */
[----:B---3--:R-:W-:Y:S04]  /*13600*/  FMNMX.FTZ R4, R238, R4, !PT ;  /* 0x00000004ee047209 */ /* 0x008fe80007810000 */
[----:B------:R-:W-:Y:S04]  /*13610*/  FMNMX.FTZ R4, R214, R4, !PT ;  /* 0x00000004d6047209 */ /* 0x000fe80007810000 */
[----:B------:R-:W3:Y:S01]  /*13620*/  MUFU.TANH R33, R43 ;  /* 0x0000002b00217308 */ /* 0x000ee20000002400 */
[----:B------:R-:W-:Y:S02]  /*13630*/  FMNMX.FTZ R141, R0, R141, !PT ;  /* 0x0000008d008d7209 */ /* 0x000fe40007810000 */
[----:B------:R-:W-:Y:S07]  /*13640*/  FMNMX.FTZ R4, R215, R4, !PT ;  /* 0x00000004d7047209 */ /* 0x000fee0007810000 */
[----:B------:R-:W3:Y:S01]  /*13650*/  MUFU.TANH R18, R18 ;  /* 0x0000001200127308 */ /* 0x000ee20000002400 */
[----:B-1----:R-:W-:Y:S09]  /*13660*/  FMNMX.FTZ R4, R209, R4, !PT ;  /* 0x00000004d1047209 */ /* 0x002ff20007810000 */
        /* <DEDUP_REMOVED lines=9> */
[----:B------:R-:W-:Y:S05]  /*13700*/  FMNMX.FTZ R4, R249, R4, !PT ;  /* 0x00000004f9047209 */ /* 0x000fea0007810000 */
[----:B------:R-:W3:Y:S04]  /*13710*/  SHFL.BFLY PT, R8, R4, 0x2, 0x1f ;  /* 0x0c401f0004087f89 */ /* 0x000ee800000e0000 */
[----:B------:R-:W3:Y:S01]  /*13720*/  MUFU.TANH R202, R34 ;  /* 0x0000002200ca7308 */ /* 0x000ee20000002400 */
[----:B-1----:R-:W-:Y:S01]  /*13730*/  FMNMX.FTZ R7, R201, R0, !PT ;  /* 0x00000000c9077209 */ /* 0x002fe20007810000 */
[----:B------:R-:W-:Y:S08]  /*13740*/  FMUL.FTZ R0, R51, c[0x0][0x320] ;  /* 0x0000c80033007a20 */ /* 0x000ff00000410000 */
[----:B------:R1:W-:Y:S01]  /*13750*/  MUFU.TANH R139, R0 ;  /* 0x00000000008b7308 */ /* 0x0003e20000002400 */
[----:B---3--:R-:W-:Y:S09]  /*13760*/  FMNMX.FTZ R7, R200, R7, !PT ;  /* 0x00000007c8077209 */ /* 0x008ff20007810000 */
[----:B------:R-:W3:Y:S01]  /*13770*/  MUFU.TANH R240, R35 ;  /* 0x0000002300f07308 */ /* 0x000ee20000002400 */
[----:B------:R-:W-:Y:S02]  /*13780*/  FMNMX.FTZ R4, R4, R8, !PT ;  /* 0x0000000804047209 */ /* 0x000fe40007810000 */
[----:B------:R-:W-:Y:S01]  /*13790*/  FMNMX.FTZ R7, R202, R7, !PT ;  /* 0x00000007ca077209 */ /* 0x000fe20007810000 */
[----:B------:R-:W2:Y:S06]  /*137a0*/  SHFL.BFLY PT, R8, R141, 0x1, 0x1f ;  /* 0x0c201f008d087f89 */ /* 0x000eac00000e0000 */
[----:B------:R-:W4:Y:S01]  /*137b0*/  MUFU.TANH R48, R46 ;  /* 0x0000002e00307308 */ /* 0x000f220000002400 */
[----:B-1----:R-:W-:Y:S01]  /*137c0*/  FADD.FTZ R0, -R140, R2 ;  /* 0x000000028c007221 */ /* 0x002fe20000010100 */
[----:B------:R-:W1:Y:S03]  /*137d0*/  SHFL.BFLY PT, R142, R4, 0x1, 0x1f ;  /* 0x0c201f00048e7f89 */ /* 0x000e6600000e0000 */
[----:B------:R-:W-:Y:S05]  /*137e0*/  FMUL.FTZ R0, R0, c[0x0][0x2d0] ;  /* 0x0000b40000007a20 */ /* 0x000fea0000410000 */
[----:B------:R-:W1:Y:S01]  /*137f0*/  MUFU.TANH R246, R47 ;  /* 0x0000002f00f67308 */ /* 0x000e620000002400 */
[----:B---3--:R-:W-:Y:S09]  /*13800*/  FMNMX.FTZ R2, R240, R7, !PT ;  /* 0x00000007f0027209 */ /* 0x008ff20007810000 */
[----:B------:R3:W3:Y:S01]  /*13810*/  MUFU.EX2 R7, R0 ;  /* 0x0000000000077308 */ /* 0x0006e20000000800 */
[----:B--2---:R-:W-:Y:S01]  /*13820*/  FMNMX.FTZ R141, R141, R8, !PT ;  /* 0x000000088d8d7209 */ /* 0x004fe20007810000 */
[----:B------:R-:W-:Y:S01]  /*13830*/  FFMA.FTZ R8, R144, c[0x0][0x2d0], -R143 ;  /* 0x0000b40090087a23 */ /* 0x000fe2000001088f */
[----:B----4-:R-:W-:Y:S03]  /*13840*/  FMNMX.FTZ R2, R48, R2, !PT ;  /* 0x0000000230027209 */ /* 0x010fe60007810000 */
[----:B------:R-:W-:Y:S01]  /*13850*/  FMUL.FTZ R198, R141, c[0x0][0x2d0] ;  /* 0x0000b4008dc67a20 */ /* 0x000fe20000410000 */
[----:B-1----:R-:W-:Y:S03]  /*13860*/  FMNMX.FTZ R142, R4, R142, !PT ;  /* 0x0000008e048e7209 */ /* 0x002fe60007810000 */
[----:B------:R-:W1:Y:S01]  /*13870*/  MUFU.TANH R138, R50 ;  /* 0x00000032008a7308 */ /* 0x000e620000002400 */
[--C-:B------:R-:W-:Y:S02]  /*13880*/  FFMA.FTZ R10, R147, c[0x0][0x2d0], -R198.reuse ;  /* 0x0000b400930a7a23 */ /* 0x100fe400000108c6 */
[----:B------:R-:W-:Y:S07]  /*13890*/  FMUL.FTZ R197, R142, c[0x0][0x2d0] ;  /* 0x0000b4008ec57a20 */ /* 0x000fee0000410000 */
[----:B------:R2:W-:Y:S01]  /*138a0*/  MUFU.EX2 R29, R8 ;  /* 0x00000008001d7308 */ /* 0x0005e20000000800 */
[----:B---3--:R-:W-:Y:S01]  /*138b0*/  FMNMX.FTZ R0, R246, R2, !PT ;  /* 0x00000002f6007209 */ /* 0x008fe20007810000 */
[----:B------:R-:W-:Y:S02]  /*138c0*/  FADD.FTZ R2, -R142, R3 ;  /* 0x000000038e027221 */ /* 0x000fe40000010100 */
[C---:B------:R-:W-:Y:S02]  /*138d0*/  FMUL.FTZ R56, R7.reuse, R56 ;  /* 0x0000003807387220 */ /* 0x040fe40000410000 */
[----:B------:R-:W-:Y:S04]  /*138e0*/  FMUL.FTZ R2, R2, c[0x0][0x2d0] ;  /* 0x0000b40002027a20 */ /* 0x000fe80000410000 */
[----:B------:R3:W-:Y:S01]  /*138f0*/  MUFU.EX2 R199, R10 ;  /* 0x0000000a00c77308 */ /* 0x0007e20000000800 */
[C---:B------:R-:W-:Y:S02]  /*13900*/  FMUL.FTZ R57, R7.reuse, R57 ;  /* 0x0000003907397220 */ /* 0x040fe40000410000 */
[C---:B------:R-:W-:Y:S01]  /*13910*/  FMUL.FTZ R68, R7.reuse, R68 ;  /* 0x0000004407447220 */ /* 0x040fe20000410000 */
[----:B-1----:R-:W-:Y:S01]  /*13920*/  FMNMX.FTZ R0, R138, R0, !PT ;  /* 0x000000008a007209 */ /* 0x002fe20007810000 */
[C---:B------:R-:W-:Y:S02]  /*13930*/  FMUL.FTZ R69, R7.reuse, R69 ;  /* 0x0000004507457220 */ /* 0x040fe40000410000 */
[----:B------:R-:W-:Y:S01]  /*13940*/  FMUL.FTZ R72, R7, R72 ;  /* 0x0000004807487220 */ /* 0x000fe20000410000 */
[----:B------:R-:W-:Y:S01]  /*13950*/  FMNMX.FTZ R0, R139, R0, !PT ;  /* 0x000000008b007209 */ /* 0x000fe20007810000 */
[C---:B------:R-:W-:Y:S01]  /*13960*/  FMUL.FTZ R73, R7.reuse, R73 ;  /* 0x0000004907497220 */ /* 0x040fe20000410000 */
[----:B------:R1:W4:Y:S01]  /*13970*/  MUFU.EX2 R4, R2 ;  /* 0x0000000200047308 */ /* 0x0003220000000800 */
[----:B------:R-:W-:Y:S02]  /*13980*/  FMUL.FTZ R84, R7, R84 ;  /* 0x0000005407547220 */ /* 0x000fe40000410000 */
[----:B------:R-:W4:Y:S01]  /*13990*/  SHFL.BFLY PT, R3, R0, 0x2, 0x1f ;  /* 0x0c401f0000037f89 */ /* 0x000f2200000e0000 */
[----:B--2---:R-:W-:Y:S04]  /*139a0*/  @P0 IMAD.WIDE.U32 R8, R235, c[0x0][0x1e0], RZ ;  /* 0x00007800eb080a25 */ /* 0x004fe800078e00ff */
[C---:B------:R-:W-:Y:S02]  /*139b0*/  FMUL.FTZ R85, R7.reuse, R85 ;  /* 0x0000005507557220 */ /* 0x040fe40000410000 */
[C---:B------:R-:W-:Y:S02]  /*139c0*/  FMUL.FTZ R88, R7.reuse, R88 ;  /* 0x0000005807587220 */ /* 0x040fe40000410000 */
[C---:B------:R-:W-:Y:S02]  /*139d0*/  FMUL.FTZ R89, R7.reuse, R89 ;  /* 0x0000005907597220 */ /* 0x040fe40000410000 */
[----:B---3--:R-:W-:Y:S01]  /*139e0*/  FFMA.FTZ R10, R204, c[0x0][0x2d0], -R198 ;  /* 0x0000b400cc0a7a23 */ /* 0x008fe200000108c6 */
[----:B------:R-:W-:Y:S01]  /*139f0*/  MOV R204, R13 ;  /* 0x0000000d00cc7202 */ /* 0x000fe20000000f00 */
[C---:B------:R-:W-:Y:S02]  /*13a00*/  FMUL.FTZ R100, R7.reuse, R100 ;  /* 0x0000006407647220 */ /* 0x040fe40000410000 */
[C---:B------:R-:W-:Y:S02]  /*13a10*/  FMUL.FTZ R101, R7.reuse, R101 ;  /* 0x0000006507657220 */ /* 0x040fe40000410000 */
[C---:B------:R-:W-:Y:S02]  /*13a20*/  FMUL.FTZ R104, R7.reuse, R104 ;  /* 0x0000006807687220 */ /* 0x040fe40000410000 */
[----:B------:R-:W-:Y:S02]  /*13a30*/  FMUL.FTZ R105, R7, R105 ;  /* 0x0000006907697220 */ /* 0x000fe40000410000 */
[----:B-1----:R-:W-:Y:S02]  /*13a40*/  FADD.FTZ R2, -R141, R6 ;  /* 0x000000068d027221 */ /* 0x002fe40000010100 */
[----:B----4-:R-:W-:Y:S01]  /*13a50*/  FMUL.FTZ R54, R4, R194 ;  /* 0x000000c204367220 */ /* 0x010fe20000410000 */
[----:B------:R-:W-:Y:S01]  /*13a60*/  FMNMX.FTZ R0, R0, R3, !PT ;  /* 0x0000000300007209 */ /* 0x000fe20007810000 */
[----:B------:R-:W-:Y:S02]  /*13a70*/  FMUL.FTZ R2, R2, c[0x0][0x2d0] ;  /* 0x0000b40002027a20 */ /* 0x000fe40000410000 */
[--C-:B------:R-:W-:Y:S02]  /*13a80*/  FFMA.FTZ R3, R21, c[0x0][0x2d0], -R143.reuse ;  /* 0x0000b40015037a23 */ /* 0x100fe4000001088f */
[----:B------:R1:W2:Y:S01]  /*13a90*/  MUFU.EX2 R6, R2 ;  /* 0x0000000200067308 */ /* 0x0002a20000000800 */
        /* <DEDUP_REMOVED lines=15> */
[C---:B--2---:R-:W-:Y:S02]  /*13b90*/  FMUL.FTZ R13, R6.reuse, R153 ;  /* 0x00000099060d7220 */ /* 0x044fe40000410000 */
[----:B------:R-:W1:Y:S01]  /*13ba0*/  MUFU.EX2 R250, R2 ;  /* 0x0000000200fa7308 */ /* 0x000e620000000800 */
[C---:B------:R-:W-:Y:S02]  /*13bb0*/  FMUL.FTZ R33, R6.reuse, R173 ;  /* 0x000000ad06217220 */ /* 0x040fe40000410000 */
[----:B------:R-:W-:Y:S02]  /*13bc0*/  FMUL.FTZ R49, R6, R189 ;  /* 0x000000bd06317220 */ /* 0x000fe40000410000 */
[----:B---3--:R-:W-:Y:S02]  /*13bd0*/  FFMA.FTZ R3, R146, c[0x0][0x2d0], -R197 ;  /* 0x0000b40092037a23 */ /* 0x008fe400000108c5 */
        /* <DEDUP_REMOVED lines=10> */
[----:B-1----:R-:W-:Y:S01]  /*13c80*/  F2FP.BF16.PACK_AB R144, R250, R29 ;  /* 0x0000001dfa90723e */ /* 0x002fe200000010ff */
[----:B------:R-:W-:Y:S02]  /*13c90*/  FFMA.FTZ R2, R20, c[0x0][0x2d0], -R143 ;  /* 0x0000b40014027a23 */ /* 0x000fe4000001088f */
[C---:B------:R-:W-:Y:S01]  /*13ca0*/  FMUL.FTZ R20, R7.reuse, R160 ;  /* 0x000000a007147220 */ /* 0x040fe20000410000 */
[----:B------:R-:W-:Y:S01]  /*13cb0*/  MOV R160, R53 ;  /* 0x0000003500a07202 */ /* 0x000fe20000000f00 */
[----:B------:R1:W3:Y:S01]  /*13cc0*/  MUFU.EX2 R252, R2 ;  /* 0x0000000200fc7308 */ /* 0x0002e20000000800 */
[----:B------:R-:W-:Y:S02]  /*13cd0*/  FMUL.FTZ R53, R7, R193 ;  /* 0x000000c107357220 */ /* 0x000fe40000410000 */
[C---:B------:R-:W-:Y:S02]  /*13ce0*/  FMUL.FTZ R93, R6.reuse, R93 ;  /* 0x0000005d065d7220 */ /* 0x040fe40000410000 */
[--C-:B--2---:R-:W-:Y:S02]  /*13cf0*/  FFMA.FTZ R3, R145, c[0x0][0x2d0], -R197.reuse ;  /* 0x0000b40091037a23 */ /* 0x104fe400000108c5 */
[C---:B------:R-:W-:Y:S02]  /*13d00*/  FMUL.FTZ R96, R6.reuse, R96 ;  /* 0x0000006006607220 */ /* 0x040fe40000410000 */
[----:B------:R-:W-:Y:S01]  /*13d10*/  FMUL.FTZ R97, R6, R97 ;  /* 0x0000006106617220 */ /* 0x000fe20000410000 */
[----:B------:R2:W4:Y:S01]  /*13d20*/  MUFU.EX2 R32, R3 ;  /* 0x0000000300207308 */ /* 0x0005220000000800 */
[C---:B------:R-:W-:Y:S02]  /*13d30*/  FMUL.FTZ R102, R4.reuse, R102 ;  /* 0x0000006604667220 */ /* 0x040fe40000410000 */
[C---:B------:R-:W-:Y:S02]  /*13d40*/  FMUL.FTZ R103, R4.reuse, R103 ;  /* 0x0000006704677220 */ /* 0x040fe40000410000 */
[C---:B------:R-:W-:Y:S02]  /*13d50*/  FMUL.FTZ R106, R4.reuse, R106 ;  /* 0x0000006a046a7220 */ /* 0x040fe40000410000 */
[----:B------:R-:W-:Y:S02]  /*13d60*/  FMUL.FTZ R107, R4, R107 ;  /* 0x0000006b046b7220 */ /* 0x000fe40000410000 */
[C---:B------:R-:W-:Y:S02]  /*13d70*/  FMUL.FTZ R108, R6.reuse, R108 ;  /* 0x0000006c066c7220 */ /* 0x040fe40000410000 */
[C---:B------:R-:W-:Y:S02]  /*13d80*/  FMUL.FTZ R109, R6.reuse, R109 ;  /* 0x0000006d066d7220 */ /* 0x040fe40000410000 */
[C---:B------:R-:W-:Y:S01]  /*13d90*/  FMUL.FTZ R112, R6.reuse, R112 ;  /* 0x0000007006707220 */ /* 0x040fe20000410000 */
[----:B-1----:R-:W1:Y:S01]  /*13da0*/  SHFL.BFLY PT, R2, R0, 0x1, 0x1f ;  /* 0x0c201f0000027f89 */ /* 0x002e6200000e0000 */
[----:B---3--:R-:W-:Y:S01]  /*13db0*/  F2FP.BF16.PACK_AB R146, R39, R252 ;  /* 0x000000fc2792723e */ /* 0x008fe200000010ff */
[----:B------:R-:W-:Y:S02]  /*13dc0*/  FMUL.FTZ R113, R6, R113 ;  /* 0x0000007106717220 */ /* 0x000fe40000410000 */
[C---:B------:R-:W-:Y:S02]  /*13dd0*/  FMUL.FTZ R116, R7.reuse, R116 ;  /* 0x0000007407747220 */ /* 0x040fe40000410000 */
[C---:B------:R-:W-:Y:S02]  /*13de0*/  FMUL.FTZ R117, R7.reuse, R117 ;  /* 0x0000007507757220 */ /* 0x040fe40000410000 */
[----:B------:R-:W-:Y:S02]  /*13df0*/  FMUL.FTZ R118, R4, R118 ;  /* 0x0000007604767220 */ /* 0x000fe40000410000 */
[--C-:B--2---:R-:W-:Y:S01]  /*13e00*/  FFMA.FTZ R3, R22, c[0x0][0x2d0], -R197.reuse ;  /* 0x0000b40016037a23 */ /* 0x104fe200000108c5 */
[----:B----4-:R-:W-:Y:S01]  /*13e10*/  F2FP.BF16.PACK_AB R145, R32, R52 ;  /* 0x000000342091723e */ /* 0x010fe200000010ff */
[----:B------:R-:W-:Y:S01]  /*13e20*/  FMUL.FTZ R22, R4, R162 ;  /* 0x000000a204167220 */ /* 0x000fe20000410000 */
[----:B------:R-:W-:Y:S01]  /*13e30*/  MOV R162, R29 ;  /* 0x0000001d00a27202 */ /* 0x000fe20000000f00 */
[----:B------:R2:W-:Y:S01]  /*13e40*/  MUFU.EX2 R37, R3 ;  /* 0x0000000300257308 */ /* 0x0005e20000000800 */
[----:B------:R-:W-:Y:S02]  /*13e50*/  FMUL.FTZ R29, R6, R169 ;  /* 0x000000a9061d7220 */ /* 0x000fe40000410000 */
[C---:B------:R-:W-:Y:S02]  /*13e60*/  FMUL.FTZ R119, R4.reuse, R119 ;  /* 0x0000007704777220 */ /* 0x040fe40000410000 */
[C---:B------:R-:W-:Y:S02]  /*13e70*/  FMUL.FTZ R120, R7.reuse, R120 ;  /* 0x0000007807787220 */ /* 0x040fe40000410000 */
[----:B------:R-:W-:Y:S02]  /*13e80*/  FMUL.FTZ R121, R7, R121 ;  /* 0x0000007907797220 */ /* 0x000fe40000410000 */
[----:B------:R-:W-:Y:S01]  /*13e90*/  FMUL.FTZ R122, R4, R122 ;  /* 0x0000007a047a7220 */ /* 0x000fe20000410000 */
[----:B-1----:R-:W-:Y:S01]  /*13ea0*/  FMNMX.FTZ R136, R0, R2, !PT ;  /* 0x0000000200887209 */ /* 0x002fe20007810000 */
[----:B------:R-:W-:Y:S01]  /*13eb0*/  FFMA.FTZ R0, R23, c[0x0][0x2d0], -R197 ;  /* 0x0000b40017007a23 */ /* 0x000fe200000108c5 */
[----:B------:R-:W-:Y:S01]  /*13ec0*/  @P0 SHF.R.S32.HI R2, RZ, 0x1f, R235 ;  /* 0x0000001fff020819 */ /* 0x000fe200000114eb */
[----:B------:R-:W-:Y:S01]  /*13ed0*/  FMUL.FTZ R23, R4, R163 ;  /* 0x000000a304177220 */ /* 0x000fe20000410000 */
[----:B------:R-:W-:Y:S01]  /*13ee0*/  MOV R163, R28 ;  /* 0x0000001c00a37202 */ /* 0x000fe20000000f00 */
[----:B------:R1:W3:Y:S01]  /*13ef0*/  MUFU.EX2 R45, R0 ;  /* 0x00000000002d7308 */ /* 0x0002e20000000800 */
[----:B------:R-:W-:Y:S02]  /*13f00*/  FMUL.FTZ R28, R6, R168 ;  /* 0x000000a8061c7220 */ /* 0x000fe40000410000 */
[----:B------:R-:W-:Y:S02]  /*13f10*/  @P0 IMAD R2, R2, c[0x0][0x1e0], RZ ;  /* 0x0000780002020a24 */ /* 0x000fe400078e02ff */
[----:B------:R-:W-:Y:S02]  /*13f20*/  FMUL.FTZ R123, R4, R123 ;  /* 0x0000007b047b7220 */ /* 0x000fe40000410000 */
[----:B------:R-:W-:Y:S01]  /*13f30*/  @P0 IMAD R2, R235, c[0x0][0x1e4], R2 ;  /* 0x00007900eb020a24 */ /* 0x000fe200078e0202 */
[----:B--2---:R-:W-:Y:S01]  /*13f40*/  @P0 MOV R3, R25 ;  /* 0x0000001900030202 */ /* 0x004fe20000000f00 */
[C---:B------:R-:W-:Y:S03]  /*13f50*/  FMUL.FTZ R124, R6.reuse, R124 ;  /* 0x0000007c067c7220 */ /* 0x040fe60000410000 */
[----:B------:R-:W-:Y:S01]  /*13f60*/  @P0 IADD3 R9, R9, R2, RZ ;  /* 0x0000000209090210 */ /* 0x000fe20007ffe0ff */
[C---:B------:R-:W-:Y:S01]  /*13f70*/  FMUL.FTZ R125, R6.reuse, R125 ;  /* 0x0000007d067d7220 */ /* 0x040fe20000410000 */
[----:B------:R-:W-:Y:S01]  /*13f80*/  @P0 MOV R2, R14 ;  /* 0x0000000e00020202 */ /* 0x000fe20000000f00 */
[----:B------:R-:W-:Y:S01]  /*13f90*/  FMUL.FTZ R128, R6, R128 ;  /* 0x0000008006807220 */ /* 0x000fe20000410000 */
[----:B------:R2:W-:Y:S01]  /*13fa0*/  MUFU.EX2 R14, R10 ;  /* 0x0000000a000e7308 */ /* 0x0005e20000000800 */
[----:B------:R-:W-:Y:S02]  /*13fb0*/  @P0 IMAD R9, R9, 0x30, RZ ;  /* 0x0000003009090824 */ /* 0x000fe400078e02ff */
[----:B------:R-:W-:Y:S04]  /*13fc0*/  @P0 IMAD.WIDE.U32 R2, R8, 0x30, R2 ;  /* 0x0000003008020825 */ /* 0x000fe800078e0002 */
[----:B------:R-:W-:Y:S01]  /*13fd0*/  FMUL.FTZ R129, R6, R129 ;  /* 0x0000008106817220 */ /* 0x000fe20000410000 */
[----:B------:R-:W-:Y:S01]  /*13fe0*/  @P0 IADD3 R9, R3, R9, RZ ;  /* 0x0000000903090210 */ /* 0x000fe20007ffe0ff */
[----:B------:R-:W-:Y:S01]  /*13ff0*/  FFMA.FTZ R3, R16, c[0x0][0x2d0], -R198 ;  /* 0x0000b40010037a23 */ /* 0x000fe200000108c6 */
[----:B------:R-:W-:Y:S01]  /*14000*/  @P0 LEA R8, P1, R2, c[0x0][0x1c8], 0x1 ;  /* 0x0000720002080a11 */ /* 0x000fe200078208ff */
[----:B-1----:R-:W-:Y:S01]  /*14010*/  FADD.FTZ R0, -R136, R137 ;  /* 0x0000008988007221 */ /* 0x002fe20000010100 */
[----:B---3--:R-:W-:Y:S01]  /*14020*/  F2FP.BF16.PACK_AB R147, R45, R37 ;  /* 0x000000252d93723e */ /* 0x008fe200000010ff */
[----:B------:R1:W-:Y:S01]  /*14030*/  MUFU.EX2 R36, R3 ;  /* 0x0000000300247308 */ /* 0x0003e20000000800 */
[----:B------:R-:W-:Y:S01]  /*14040*/  @P0 LEA.HI.X R9, R2, c[0x0][0x1cc], R9, 0x1, P1 ;  /* 0x0000730002090a11 */ /* 0x000fe200008f0c09 */
[----:B------:R-:W-:Y:S01]  /*14050*/  FMUL.FTZ R137, R136, c[0x0][0x2d0] ;  /* 0x0000b40088897a20 */ /* 0x000fe20000410000 */
[----:B------:R-:W-:Y:S01]  /*14060*/  MOV R173, R45 ;  /* 0x0000002d00ad7202 */ /* 0x000fe20000000f00 */
[----:B------:R-:W-:Y:S02]  /*14070*/  FMUL.FTZ R0, R0, c[0x0][0x2d0] ;  /* 0x0000b40000007a20 */ /* 0x000fe40000410000 */
[----:B------:R3:W-:Y:S01]  /*14080*/  @P0 LDGSTS.E.BYPASS.LTC128B.128 [R234+0x5080], [R8.64], !P4 ;  /* 0x0508000008ea0fae */ /* 0x0007e2000e101d46 */
[C---:B------:R-:W-:Y:S02]  /*14090*/  FMUL.FTZ R16, R6.reuse, R156 ;  /* 0x0000009c06107220 */ /* 0x040fe40000410000 */
[----:B------:R-:W-:Y:S01]  /*140a0*/  FMUL.FTZ R45, R6, R185 ;  /* 0x000000b9062d7220 */ /* 0x000fe20000410000 */
[----:B------:R-:W4:Y:S01]  /*140b0*/  MUFU.EX2 R0, R0 ;  /* 0x0000000000007308 */ /* 0x000f220000000800 */
[----:B--2---:R-:W-:Y:S01]  /*140c0*/  @P0 SHF.L.U32 R10, R11, 0x5, RZ ;  /* 0x000000050b0a0819 */ /* 0x004fe200000006ff */
[----:B------:R-:W-:Y:S01]  /*140d0*/  FMUL.FTZ R132, R7, R132 ;  /* 0x0000008407847220 */ /* 0x000fe20000410000 */
[----:B------:R-:W-:Y:S01]  /*140e0*/  @P0 SHF.L.U64.HI R11, R11, 0x5, R12 ;  /* 0x000000050b0b0819 */ /* 0x000fe2000001020c */
[----:B------:R3:W-:Y:S01]  /*140f0*/  @P0 LDGSTS.E.BYPASS.LTC128B.128 [R234+0x6880], [R8.64+0x80], !P3 ;  /* 0x0688008008ea0fae */ /* 0x0007e2000d901d46 */
[----:B------:R-:W-:Y:S01]  /*14100*/  @P0 IADD3 R2, P2, R8, R10, RZ ;  /* 0x0000000a08020210 */ /* 0x000fe20007f5e0ff */
[--C-:B------:R-:W-:Y:S01]  /*14110*/  FFMA.FTZ R12, R17, c[0x0][0x2d0], -R198.reuse ;  /* 0x0000b400110c7a23 */ /* 0x100fe200000108c6 */
[----:B------:R-:W-:Y:S01]  /*14120*/  MOV R185, R160 ;  /* 0x000000a000b97202 */ /* 0x000fe20000000f00 */
[----:B------:R-:W-:Y:S01]  /*14130*/  FMUL.FTZ R17, R6, R157 ;  /* 0x0000009d06117220 */ /* 0x000fe20000410000 */
[----:B------:R-:W-:Y:S01]  /*14140*/  @P0 IADD3 R10, P1, R2, R10, RZ ;  /* 0x0000000a020a0210 */ /* 0x000fe20007f3e0ff */
[----:B------:R-:W2:Y:S01]  /*14150*/  MUFU.EX2 R44, R12 ;  /* 0x0000000c002c7308 */ /* 0x000ea20000000800 */
[----:B------:R-:W-:Y:S02]  /*14160*/  FMUL.FTZ R133, R7, R133 ;  /* 0x0000008507857220 */ /* 0x000fe40000410000 */
[C---:B------:R-:W-:Y:S01]  /*14170*/  FMUL.FTZ R134, R4.reuse, R134 ;  /* 0x0000008604867220 */ /* 0x040fe20000410000 */
[----:B-1----:R-:W-:Y:S01]  /*14180*/  @P0 IADD3.X R3, R9, R11, RZ, P2, !PT ;  /* 0x0000000b09030210 */ /* 0x002fe200017fe4ff */
[----:B------:R-:W-:Y:S02]  /*14190*/  FMUL.FTZ R135, R4, R135 ;  /* 0x0000008704877220 */ /* 0x000fe40000410000 */
[--C-:B------:R-:W-:Y:S01]  /*141a0*/  FFMA.FTZ R138, R138, c[0x0][0x2d0], -R137.reuse ;  /* 0x0000b4008a8a7a23 */ /* 0x100fe20000010889 */
[----:B------:R-:W-:Y:S01]  /*141b0*/  @P0 IADD3.X R11, R3, R11, RZ, P1, !PT ;  /* 0x0000000b030b0210 */ /* 0x000fe20000ffe4ff */
[----:B------:R1:W-:Y:S04]  /*141c0*/  @P0 LDGSTS.E.BYPASS.LTC128B.128 [R234+0x5880], [R2.64], !P4 ;  /* 0x0588000002ea0fae */ /* 0x0003e8000e101d46 */
[----:B------:R-:W-:Y:S01]  /*141d0*/  MUFU.EX2 R138, R138 ;  /* 0x0000008a008a7308 */ /* 0x000fe20000000800 */
[C---:B----4-:R-:W-:Y:S02]  /*141e0*/  FMUL.FTZ R15, R0.reuse, R155 ;  /* 0x0000009b000f7220 */ /* 0x050fe40000410000 */
[C---:B------:R-:W-:Y:S01]  /*141f0*/  FMUL.FTZ R35, R0.reuse, R175 ;  /* 0x000000af00237220 */ /* 0x040fe20000410000 */
[----:B------:R1:W-:Y:S01]  /*14200*/  @P0 LDGSTS.E.BYPASS.LTC128B.128 [R234+0x7080], [R2.64+0x80], !P3 ;  /* 0x0708008002ea0fae */ /* 0x0003e2000d901d46 */
[----:B------:R-:W-:Y:S01]  /*14210*/  MOV R175, R251 ;  /* 0x000000fb00af7202 */ /* 0x000fe20000000f00 */
[----:B------:R-:W-:Y:S01]  /*14220*/  FMUL.FTZ R30, R0, R170 ;  /* 0x000000aa001e7220 */ /* 0x000fe20000410000 */
[----:B------:R-:W-:Y:S01]  /*14230*/  MOV R170, R32 ;  /* 0x0000002000aa7202 */ /* 0x000fe20000000f00 */
[--C-:B---3--:R-:W-:Y:S01]  /*14240*/  FFMA.FTZ R8, R205, c[0x0][0x2d0], -R137.reuse ;  /* 0x0000b400cd087a23 */ /* 0x108fe20000010889 */
[----:B------:R-:W-:Y:S01]  /*14250*/  MOV R205, R14 ;  /* 0x0000000e00cd7202 */ /* 0x000fe20000000f00 */
[C---:B------:R-:W-:Y:S01]  /*14260*/  FMUL.FTZ R9, R7.reuse, R149 ;  /* 0x0000009507097220 */ /* 0x040fe20000410000 */
[----:B--2---:R-:W-:Y:S01]  /*14270*/  MOV R168, R44 ;  /* 0x0000002c00a87202 */ /* 0x004fe20000000f00 */
[----:B------:R2:W-:Y:S01]  /*14280*/  @P0 LDGSTS.E.BYPASS.LTC128B.128 [R234+0x6080], [R10.64], !P4 ;  /* 0x060800000aea0fae */ /* 0x0005e2000e101d46 */
[----:B------:R3:W-:Y:S01]  /*14290*/  MUFU.EX2 R196, R8 ;  /* 0x0000000800c47308 */ /* 0x0007e20000000800 */
[----:B------:R-:W-:Y:S02]  /*142a0*/  FMUL.FTZ R12, R6, R152 ;  /* 0x00000098060c7220 */ /* 0x000fe40000410000 */
[----:B------:R-:W-:Y:S02]  /*142b0*/  FMUL.FTZ R14, R0, R154 ;  /* 0x0000009a000e7220 */ /* 0x000fe40000410000 */
[----:B------:R-:W-:Y:S01]  /*142c0*/  FMUL.FTZ R32, R6, R172 ;  /* 0x000000ac06207220 */ /* 0x000fe20000410000 */
[----:B------:R-:W-:Y:S01]  /*142d0*/  MOV R172, R250 ;  /* 0x000000fa00ac7202 */ /* 0x000fe20000000f00 */
[----:B------:R2:W-:Y:S01]  /*142e0*/  @P0 LDGSTS.E.BYPASS.LTC128B.128 [R234+0x7880], [R10.64+0x80], !P3 ;  /* 0x078800800aea0fae */ /* 0x0005e2000d901d46 */
[----:B------:R-:W-:Y:S01]  /*142f0*/  FMUL.FTZ R31, R0, R171 ;  /* 0x000000ab001f7220 */ /* 0x000fe20000410000 */
[----:B------:R-:W-:Y:S01]  /*14300*/  MOV R171, R39 ;  /* 0x0000002700ab7202 */ /* 0x000fe20000000f00 */
[----:B------:R-:W-:Y:S01]  /*14310*/  FMUL.FTZ R39, R4, R179 ;  /* 0x000000b304277220 */ /* 0x000fe20000410000 */
[----:B------:R-:W-:Y:S01]  /*14320*/  MOV R179, R247 ;  /* 0x000000f700b37202 */ /* 0x000fe20000000f00 */
[C---:B------:R-:W-:Y:S01]  /*14330*/  FMUL.FTZ R34, R0.reuse, R174 ;  /* 0x000000ae00227220 */ /* 0x040fe20000410000 */
[----:B------:R-:W-:Y:S01]  /*14340*/  MOV R174, R52 ;  /* 0x0000003400ae7202 */ /* 0x000fe20000000f00 */
[C---:B------:R-:W-:Y:S01]  /*14350*/  FMUL.FTZ R46, R0.reuse, R186 ;  /* 0x000000ba002e7220 */ /* 0x040fe20000410000 */
[----:B------:R-:W4:Y:S01]  /*14360*/  LDSM.16.MT88.4 R24, [R217+0x2080] ;  /* 0x00208000d918783b */ /* 0x000f220000004200 */
[----:B------:R-:W-:Y:S01]  /*14370*/  FMUL.FTZ R47, R0, R187 ;  /* 0x000000bb002f7220 */ /* 0x000fe20000410000 */
[----:B------:R-:W-:Y:S01]  /*14380*/  MOV R186, R203 ;  /* 0x000000cb00ba7202 */ /* 0x000fe20000000f00 */
[--C-:B-1----:R-:W-:Y:S01]  /*14390*/  FFMA.FTZ R2, R206, c[0x0][0x2d0], -R137.reuse ;  /* 0x0000b400ce027a23 */ /* 0x102fe20000010889 */
[----:B------:R-:W-:Y:S01]  /*143a0*/  MOV R206, R209 ;  /* 0x000000d100ce7202 */ /* 0x000fe20000000f00 */
[C---:B------:R-:W-:Y:S01]  /*143b0*/  FMUL.FTZ R50, R0.reuse, R190 ;  /* 0x000000be00327220 */ /* 0x040fe20000410000 */
[----:B------:R-:W-:Y:S01]  /*143c0*/  MOV R3, R248 ;  /* 0x000000f800037202 */ /* 0x000fe20000000f00 */
[----:B------:R1:W1:Y:S01]  /*143d0*/  MUFU.EX2 R209, R2 ;  /* 0x0000000200d17308 */ /* 0x0002620000000800 */
[----:B------:R-:W4:Y:S01]  /*143e0*/  LDSM.16.MT88.4 R40, [R218+0x2080] ;  /* 0x00208000da28783b */ /* 0x000f220000004200 */
[----:B---3--:R-:W-:Y:S01]  /*143f0*/  FMUL.FTZ R8, R7, R148 ;  /* 0x0000009407087220 */ /* 0x008fe20000410000 */
[----:B------:R-:W-:Y:S01]  /*14400*/  F2FP.BF16.PACK_AB R148, R205, R199 ;  /* 0x000000c7cd94723e */ /* 0x000fe200000010ff */
[C---:B------:R-:W-:Y:S02]  /*14410*/  FMUL.FTZ R51, R0.reuse, R191 ;  /* 0x000000bf00337220 */ /* 0x040fe40000410000 */
[----:B------:R-:W-:Y:S02]  /*14420*/  FMUL.FTZ R52, R7, R192 ;  /* 0x000000c007347220 */ /* 0x000fe40000410000 */
[C---:B------:R-:W-:Y:S01]  /*14430*/  FMUL.FTZ R62, R0.reuse, R62 ;  /* 0x0000003e003e7220 */ /* 0x040fe20000410000 */
[----:B------:R-:W3:Y:S01]  /*14440*/  LDSM.16.MT88.4 R152, [R220+0x2080] ;  /* 0x00208000dc98783b */ /* 0x000ee20000004200 */
[----:B------:R-:W-:Y:S02]  /*14450*/  FMUL.FTZ R63, R0, R63 ;  /* 0x0000003f003f7220 */ /* 0x000fe40000410000 */
[----:B--2---:R-:W-:Y:S01]  /*14460*/  FMUL.FTZ R10, R4, R150 ;  /* 0x00000096040a7220 */ /* 0x004fe20000410000 */
[----:B------:R-:W-:Y:S01]  /*14470*/  F2FP.BF16.PACK_AB R150, R44, R36 ;  /* 0x000000242c96723e */ /* 0x000fe200000010ff */
[----:B------:R-:W-:Y:S02]  /*14480*/  FMUL.FTZ R11, R4, R151 ;  /* 0x00000097040b7220 */ /* 0x000fe40000410000 */
[----:B------:R-:W-:Y:S01]  /*14490*/  FMUL.FTZ R44, R6, R184 ;  /* 0x000000b8062c7220 */ /* 0x000fe20000410000 */
[----:B------:R-:W-:Y:S01]  /*144a0*/  LDSM.16.MT88.4 R192, [R220+0x3080] ;  /* 0x00308000dcc0783b */ /* 0x000fe20000004200 */
[C---:B------:R-:W-:Y:S02]  /*144b0*/  FMUL.FTZ R66, R0.reuse, R66 ;  /* 0x0000004200427220 */ /* 0x040fe40000410000 */
[C---:B------:R-:W-:Y:S02]  /*144c0*/  FMUL.FTZ R67, R0.reuse, R67 ;  /* 0x0000004300437220 */ /* 0x040fe40000410000 */
[----:B------:R-:W-:Y:S02]  /*144d0*/  FMUL.FTZ R78, R0, R78 ;  /* 0x0000004e004e7220 */ /* 0x000fe40000410000 */
[--C-:B-1----:R-:W-:Y:S01]  /*144e0*/  FFMA.FTZ R2, R18, c[0x0][0x2d0], -R137.reuse ;  /* 0x0000b40012027a23 */ /* 0x102fe20000010889 */
[----:B------:R-:W0:Y:S01]  /*144f0*/  LDGDEPBAR ;  /* 0x00000000000079af */ /* 0x000e220000000000 */
[C---:B------:R-:W-:Y:S01]  /*14500*/  FMUL.FTZ R18, R0.reuse, R158 ;  /* 0x0000009e00127220 */ /* 0x040fe20000410000 */
[----:B------:R-:W-:Y:S01]  /*14510*/  F2FP.BF16.PACK_AB R149, R209, R196 ;  /* 0x000000c4d195723e */ /* 0x000fe200000010ff */
[----:B------:R1:W-:Y:S01]  /*14520*/  MUFU.EX2 R210, R2 ;  /* 0x0000000200d27308 */ /* 0x0003e20000000800 */
[C---:B------:R-:W-:Y:S02]  /*14530*/  FMUL.FTZ R79, R0.reuse, R79 ;  /* 0x0000004f004f7220 */ /* 0x040fe40000410000 */
[C---:B------:R-:W-:Y:S01]  /*14540*/  FMUL.FTZ R82, R0.reuse, R82 ;  /* 0x0000005200527220 */ /* 0x040fe20000410000 */
[-C--:B----4-:R-:W-:Y:S05]  /*14550*/  HMMA.16816.F32.BF16 R8, R144, R24.reuse, R8 ;  /* 0x000000189008723c */ /* 0x090fea0000041808 */
[C---:B------:R-:W-:Y:S02]  /*14560*/  FMUL.FTZ R83, R0.reuse, R83 ;  /* 0x0000005300537220 */ /* 0x040fe40000410000 */
[C---:B------:R-:W-:Y:S02]  /*14570*/  FMUL.FTZ R94, R0.reuse, R94 ;  /* 0x0000005e005e7220 */ /* 0x040fe40000410000 */
[C---:B------:R-:W-:Y:S03]  /*14580*/  FMUL.FTZ R95, R0.reuse, R95 ;  /* 0x0000005f005f7220 */ /* 0x040fe60000410000 */
[C---:B------:R-:W-:Y:S02]  /*14590*/  FMUL.FTZ R98, R0.reuse, R98 ;  /* 0x0000006200627220 */ /* 0x040fe40000410000 */
[C---:B------:R-:W-:Y:S02]  /*145a0*/  FMUL.FTZ R99, R0.reuse, R99 ;  /* 0x0000006300637220 */ /* 0x040fe40000410000 */
[C---:B------:R-:W-:Y:S02]  /*145b0*/  FMUL.FTZ R110, R0.reuse, R110 ;  /* 0x0000006e006e7220 */ /* 0x040fe40000410000 */
[C---:B------:R-:W-:Y:S02]  /*145c0*/  FMUL.FTZ R111, R0.reuse, R111 ;  /* 0x0000006f006f7220 */ /* 0x040fe40000410000 */
[----:B-1----:R-:W-:Y:S02]  /*145d0*/  FFMA.FTZ R2, R19, c[0x0][0x2d0], -R137 ;  /* 0x0000b40013027a23 */ /* 0x002fe40000010889 */
[C---:B------:R-:W-:Y:S02]  /*145e0*/  FMUL.FTZ R19, R0.reuse, R159 ;  /* 0x0000009f00137220 */ /* 0x040fe40000410000 */
[----:B------:R1:W2:Y:S01]  /*145f0*/  MUFU.EX2 R211, R2 ;  /* 0x0000000200d37308 */ /* 0x0002a20000000800 */
[----:B------:R-:W4:Y:S01]  /*14600*/  LDSM.16.MT88.4 R156, [R219+0x2080] ;  /* 0x00208000db9c783b */ /* 0x000f220000004200 */
[C---:B------:R-:W-:Y:S02]  /*14610*/  FMUL.FTZ R114, R0.reuse, R114 ;  /* 0x0000007200727220 */ /* 0x040fe40000410000 */
[C---:B------:R-:W-:Y:S02]  /*14620*/  FMUL.FTZ R115, R0.reuse, R115 ;  /* 0x0000007300737220 */ /* 0x040fe40000410000 */
[C---:B------:R-:W-:Y:S02]  /*14630*/  FMUL.FTZ R126, R0.reuse, R126 ;  /* 0x0000007e007e7220 */ /* 0x040fe40000410000 */
[C---:B------:R-:W-:Y:S02]  /*14640*/  FMUL.FTZ R127, R0.reuse, R127 ;  /* 0x0000007f007f7220 */ /* 0x040fe40000410000 */
[C---:B------:R-:W-:Y:S02]  /*14650*/  FMUL.FTZ R130, R0.reuse, R130 ;  /* 0x0000008200827220 */ /* 0x040fe40000410000 */
[----:B------:R-:W-:Y:S02]  /*14660*/  FMUL.FTZ R131, R0, R131 ;  /* 0x0000008300837220 */ /* 0x000fe40000410000 */
[--C-:B------:R-:W-:Y:S02]  /*14670*/  FFMA.FTZ R3, R3, c[0x0][0x2d0], -R143.reuse ;  /* 0x0000b40003037a23 */ /* 0x100fe4000001088f */
[--C-:B-1----:R-:W-:Y:S01]  /*14680*/  FFMA.FTZ R2, R213, c[0x0][0x2d0], -R143.reuse ;  /* 0x0000b400d5027a23 */ /* 0x102fe2000001088f */
[----:B--2---:R-:W-:Y:S03]  /*14690*/  F2FP.BF16.PACK_AB R151, R211, R210 ;  /* 0x000000d2d397723e */ /* 0x004fe600000010ff */
[----:B------:R1:W-:Y:S04]  /*146a0*/  MUFU.EX2 R169, R2 ;  /* 0x0000000200a97308 */ /* 0x0003e80000000800 */
[C---:B------:R-:W-:Y:S07]  /*146b0*/  HMMA.16816.F32.BF16 R12, R148.reuse, R24, R12 ;  /* 0x00000018940c723c */ /* 0x040fee000004180c */
[C---:B------:R-:W-:Y:S01]  /*146c0*/  FMUL.FTZ R25, R7.reuse, R165 ;  /* 0x000000a507197220 */ /* 0x040fe20000410000 */
[-C--:B------:R-:W-:Y:S04]  /*146d0*/  HMMA.16816.F32.BF16 R16, R148, R26.reuse, R16 ;  /* 0x0000001a9410723c */ /* 0x080fe80000041810 */
[----:B------:R-:W-:Y:S01]  /*146e0*/  MOV R165, R252 ;  /* 0x000000fc00a57202 */ /* 0x000fe20000000f00 */
[C---:B------:R-:W-:Y:S01]  /*146f0*/  FMUL.FTZ R24, R7.reuse, R164 ;  /* 0x000000a407187220 */ /* 0x040fe20000410000 */
[----:B------:R-:W-:Y:S01]  /*14700*/  MOV R164, R48 ;  /* 0x0000003000a47202 */ /* 0x000fe20000000f00 */
[----:B------:R-:W-:Y:S01]  /*14710*/  FMUL.FTZ R48, R6, R188 ;  /* 0x000000bc06307220 */ /* 0x000fe20000410000 */
[C---:B------:R-:W-:Y:S04]  /*14720*/  HMMA.16816.F32.BF16 R20, R144.reuse, R26, R20 ;  /* 0x0000001a9014723c */ /* 0x040fe80000041814 */
[--C-:B-1----:R-:W-:Y:S03]  /*14730*/  FFMA.FTZ R2, R212, c[0x0][0x2d0], -R143.reuse ;  /* 0x0000b400d4027a23 */ /* 0x102fe6000001088f */
[C---:B------:R-:W-:Y:S01]  /*14740*/  FMUL.FTZ R26, R4.reuse, R166 ;  /* 0x000000a6041a7220 */ /* 0x040fe20000410000 */
[----:B------:R1:W2:Y:S01]  /*14750*/  MUFU.EX2 R252, R2 ;  /* 0x0000000200fc7308 */ /* 0x0002a20000000800 */
[C---:B------:R-:W-:Y:S03]  /*14760*/  FMUL.FTZ R27, R4.reuse, R167 ;  /* 0x000000a7041b7220 */ /* 0x040fe60000410000 */
[----:B------:R-:W-:Y:S01]  /*14770*/  MOV R166, R36 ;  /* 0x0000002400a67202 */ /* 0x000fe20000000f00 */
[C---:B------:R-:W-:Y:S01]  /*14780*/  FMUL.FTZ R36, R7.reuse, R176 ;  /* 0x000000b007247220 */ /* 0x040fe20000410000 */
[----:B------:R-:W-:Y:S02]  /*14790*/  MOV R176, R246 ;  /* 0x000000f600b07202 */ /* 0x000fe40000000f00 */
[-C--:B------:R-:W-:Y:S03]  /*147a0*/  HMMA.16816.F32.BF16 R24, R144, R40.reuse, R24 ;  /* 0x000000289018723c */ /* 0x080fe60000041818 */
[----:B------:R-:W-:Y:S01]  /*147b0*/  MOV R167, R37 ;  /* 0x0000002500a77202 */ /* 0x000fe20000000f00 */
[C---:B------:R-:W-:Y:S01]  /*147c0*/  FMUL.FTZ R37, R7.reuse, R177 ;  /* 0x000000b107257220 */ /* 0x040fe20000410000 */
[----:B------:R-:W-:Y:S01]  /*147d0*/  MOV R177, R38 ;  /* 0x0000002600b17202 */ /* 0x000fe20000000f00 */
[C---:B------:R-:W-:Y:S01]  /*147e0*/  FMUL.FTZ R38, R4.reuse, R178 ;  /* 0x000000b204267220 */ /* 0x040fe20000410000 */
[----:B------:R-:W-:Y:S01]  /*147f0*/  MOV R178, R245 ;  /* 0x000000f500b27202 */ /* 0x000fe20000000f00 */
[C---:B------:R-:W-:Y:S04]  /*14800*/  HMMA.16816.F32.BF16 R28, R148.reuse, R40, R28 ;  /* 0x00000028941c723c */ /* 0x040fe8000004181c */
[----:B------:R-:W-:Y:S02]  /*14810*/  MOV R184, R177 ;  /* 0x000000b100b87202 */ /* 0x000fe40000000f00 */
[----:B------:R-:W-:Y:S01]  /*14820*/  MOV R177, R163 ;  /* 0x000000a300b17202 */ /* 0x000fe20000000f00 */
[----:B------:R-:W-:Y:S01]  /*14830*/  FMUL.FTZ R40, R7, R180 ;  /* 0x000000b407287220 */ /* 0x000fe20000410000 */
[-C--:B------:R-:W-:Y:S04]  /*14840*/  HMMA.16816.F32.BF16 R32, R148, R42.reuse, R32 ;  /* 0x0000002a9420723c */ /* 0x080fe80000041820 */
[--C-:B-1----:R-:W-:Y:S01]  /*14850*/  FFMA.FTZ R2, R207, c[0x0][0x2d0], -R143.reuse ;  /* 0x0000b400cf027a23 */ /* 0x102fe2000001088f */
[----:B------:R-:W-:Y:S01]  /*14860*/  MOV R180, R249 ;  /* 0x000000f900b47202 */ /* 0x000fe20000000f00 */
[----:B------:R-:W-:Y:S01]  /*14870*/  FMUL.FTZ R41, R7, R181 ;  /* 0x000000b507297220 */ /* 0x000fe20000410000 */
[----:B------:R-:W-:Y:S01]  /*14880*/  MOV R181, R244 ;  /* 0x000000f400b57202 */ /* 0x000fe20000000f00 */
[C---:B------:R-:W-:Y:S01]  /*14890*/  HMMA.16816.F32.BF16 R36, R144.reuse, R42, R36 ;  /* 0x0000002a9024723c */ /* 0x040fe20000041824 */
[----:B------:R1:W-:Y:S06]  /*148a0*/  MUFU.EX2 R251, R2 ;  /* 0x0000000200fb7308 */ /* 0x0003ec0000000800 */
[C---:B------:R-:W-:Y:S01]  /*148b0*/  FMUL.FTZ R42, R4.reuse, R182 ;  /* 0x000000b6042a7220 */ /* 0x040fe20000410000 */
[----:B------:R-:W-:Y:S01]  /*148c0*/  MOV R182, R161 ;  /* 0x000000a100b67202 */ /* 0x000fe20000000f00 */
[----:B------:R-:W-:Y:S03]  /*148d0*/  FMUL.FTZ R43, R4, R183 ;  /* 0x000000b7042b7220 */ /* 0x000fe60000410000 */
[----:B------:R-:W-:Y:S02]  /*148e0*/  MOV R183, R206 ;  /* 0x000000ce00b77202 */ /* 0x000fe40000000f00 */
[----:B------:R-:W-:Y:S02]  /*148f0*/  MOV R206, R204 ;  /* 0x000000cc00ce7202 */ /* 0x000fe40000000f00 */
[-C--:B---3--:R-:W-:Y:S08]  /*14900*/  HMMA.16816.F32.BF16 R40, R144, R152.reuse, R40 ;  /* 0x000000989028723c */ /* 0x088ff00000041828 */
[C---:B------:R-:W-:Y:S04]  /*14910*/  HMMA.16816.F32.BF16 R44, R148.reuse, R152, R44 ;  /* 0x00000098942c723c */ /* 0x040fe8000004182c */
[----:B-1----:R-:W-:Y:S04]  /*14920*/  FFMA.FTZ R2, R208, c[0x0][0x2d0], -R143 ;  /* 0x0000b400d0027a23 */ /* 0x002fe8000001088f */
        /* <DEDUP_REMOVED lines=13> */
[--C-:B-1----:R-:W-:Y:S02]  /*14a00*/  FFMA.FTZ R2, R238, c[0x0][0x2d0], -R197.reuse ;  /* 0x0000b400ee027a23 */ /* 0x102fe400000108c5 */
[----:B------:R1:W-:Y:S02]  /*14a10*/  MUFU.EX2 R238, R3 ;  /* 0x0000000300ee7308 */ /* 0x0003e40000000800 */
[-C--:B------:R-:W-:Y:S08]  /*14a20*/  HMMA.16816.F32.BF16 R80, R148, R154.reuse, R80 ;  /* 0x0000009a9450723c */ /* 0x080ff00000041850 */
[C---:B------:R-:W-:Y:S01]  /*14a30*/  HMMA.16816.F32.BF16 R84, R144.reuse, R154, R84 ;  /* 0x0000009a9054723c */ /* 0x040fe20000041854 */
[----:B------:R2:W2:Y:S01]  /*14a40*/  MUFU.EX2 R248, R2 ;  /* 0x0000000200f87308 */ /* 0x0004a20000000800 */
[----:B------:R-:W3:Y:S06]  /*14a50*/  LDSM.16.MT88.4 R152, [R220+0x3880] ;  /* 0x00388000dc98783b */ /* 0x000eec0000004200 */
[-C--:B----4-:R-:W-:Y:S04]  /*14a60*/  HMMA.16816.F32.BF16 R88, R144, R156.reuse, R88 ;  /* 0x0000009c9058723c */ /* 0x090fe80000041858 */
[--C-:B-1----:R-:W-:Y:S01]  /*14a70*/  FFMA.FTZ R3, R180, c[0x0][0x2d0], -R197.reuse ;  /* 0x0000b400b4037a23 */ /* 0x102fe200000108c5 */
[----:B------:R-:W-:Y:S03]  /*14a80*/  MOV R180, R165 ;  /* 0x000000a500b47202 */ /* 0x000fe60000000f00 */
[C---:B------:R-:W-:Y:S01]  /*14a90*/  HMMA.16816.F32.BF16 R92, R148.reuse, R156, R92 ;  /* 0x0000009c945c723c */ /* 0x040fe2000004185c */
[----:B------:R1:W-:Y:S07]  /*14aa0*/  MUFU.EX2 R212, R3 ;  /* 0x0000000300d47308 */ /* 0x0003ee0000000800 */
[-C--:B------:R-:W-:Y:S04]  /*14ab0*/  HMMA.16816.F32.BF16 R96, R148, R158.reuse, R96 ;  /* 0x0000009e9460723c */ /* 0x080fe80000041860 */
[--C-:B--2---:R-:W-:Y:S04]  /*14ac0*/  FFMA.FTZ R2, R214, c[0x0][0x2d0], -R197.reuse ;  /* 0x0000b400d6027a23 */ /* 0x104fe800000108c5 */
[C---:B------:R-:W-:Y:S01]  /*14ad0*/  HMMA.16816.F32.BF16 R100, R144.reuse, R158, R100 ;  /* 0x0000009e9064723c */ /* 0x040fe20000041864 */
[----:B------:R2:W-:Y:S01]  /*14ae0*/  MUFU.EX2 R247, R2 ;  /* 0x0000000200f77308 */ /* 0x0005e20000000800 */
[----:B------:R-:W4:Y:S06]  /*14af0*/  LDSM.16.MT88.4 R156, [R219+0x3880] ;  /* 0x00388000db9c783b */ /* 0x000f2c0000004200 */
[-C--:B---3--:R-:W-:Y:S02]  /*14b00*/  HMMA.16816.F32.BF16 R104, R144, R152.reuse, R104 ;  /* 0x000000989068723c */ /* 0x088fe40000041868 */
[----:B-1----:R-:W3:Y:S06]  /*14b10*/  LDL.LU R3, [R1+0x9c] ;  /* 0x00009c0001037983 */ /* 0x002eec0000300800 */
[C---:B------:R-:W-:Y:S04]  /*14b20*/  HMMA.16816.F32.BF16 R108, R148.reuse, R152, R108 ;  /* 0x00000098946c723c */ /* 0x040fe8000004186c */
[----:B--2---:R-:W-:Y:S04]  /*14b30*/  FFMA.FTZ R2, R215, c[0x0][0x2d0], -R197 ;  /* 0x0000b400d7027a23 */ /* 0x004fe800000108c5 */
[-C--:B------:R-:W-:Y:S01]  /*14b40*/  HMMA.16816.F32.BF16 R112, R148, R154.reuse, R112 ;  /* 0x0000009a9470723c */ /* 0x080fe20000041870 */
[----:B------:R1:W2:Y:S07]  /*14b50*/  MUFU.EX2 R246, R2 ;  /* 0x0000000200f67308 */ /* 0x0002ae0000000800 */
[C---:B------:R-:W-:Y:S01]  /*14b60*/  HMMA.16816.F32.BF16 R116, R144.reuse, R154, R116 ;  /* 0x0000009a9074723c */ /* 0x040fe20000041874 */
[----:B------:R-:W2:Y:S07]  /*14b70*/  LDSM.16.MT88.4 R152, [R217+0x2880] ;  /* 0x00288000d998783b */ /* 0x000eae0000004200 */
[-C--:B----4-:R-:W-:Y:S08]  /*14b80*/  HMMA.16816.F32.BF16 R120, R144, R156.reuse, R120 ;  /* 0x0000009c9078723c */ /* 0x090ff00000041878 */
[C---:B------:R-:W-:Y:S04]  /*14b90*/  HMMA.16816.F32.BF16 R124, R148.reuse, R156, R124 ;  /* 0x0000009c947c723c */ /* 0x040fe8000004187c */
[--C-:B-1----:R-:W-:Y:S04]  /*14ba0*/  FFMA.FTZ R2, R242, c[0x0][0x2d0], -R198.reuse ;  /* 0x0000b400f2027a23 */ /* 0x102fe800000108c6 */
[-C--:B------:R-:W-:Y:S01]  /*14bb0*/  HMMA.16816.F32.BF16 R128, R148, R158.reuse, R128 ;  /* 0x0000009e9480723c */ /* 0x080fe20000041880 */
[----:B------:R1:W-:Y:S07]  /*14bc0*/  MUFU.EX2 R245, R2 ;  /* 0x0000000200f57308 */ /* 0x0003ee0000000800 */
[----:B------:R-:W-:Y:S01]  /*14bd0*/  HMMA.16816.F32.BF16 R132, R144, R158, R132 ;  /* 0x0000009e9084723c */ /* 0x000fe20000041884 */
[----:B------:R-:W-:Y:S06]  /*14be0*/  LDSM.16.MT88.4 R156, [R220+0x2880] ;  /* 0x00288000dc9c783b */ /* 0x000fec0000004200 */
[----:B------:R-:W-:Y:S02]  /*14bf0*/  F2FP.BF16.PACK_AB R144, R252, R169 ;  /* 0x000000a9fc90723e */ /* 0x000fe400000010ff */
[----:B------:R-:W-:Y:S03]  /*14c00*/  F2FP.BF16.PACK_AB R146, R250, R251 ;  /* 0x000000fbfa92723e */ /* 0x000fe600000010ff */
[----:B------:R-:W-:Y:S02]  /*14c10*/  F2FP.BF16.PACK_AB R145, R248, R249 ;  /* 0x000000f9f891723e */ /* 0x000fe400000010ff */
[----:B--2---:R-:W-:Y:S01]  /*14c20*/  F2FP.BF16.PACK_AB R147, R246, R247 ;  /* 0x000000f7f693723e */ /* 0x004fe200000010ff */
[--C-:B-1----:R-:W-:Y:S06]  /*14c30*/  FFMA.FTZ R2, R241, c[0x0][0x2d0], -R198.reuse ;  /* 0x0000b400f1027a23 */ /* 0x102fec00000108c6 */
[-C--:B------:R-:W-:Y:S01]  /*14c40*/  HMMA.16816.F32.BF16 R8, R144, R152.reuse, R8 ;  /* 0x000000989008723c */ /* 0x080fe20000041808 */
[----:B------:R1:W2:Y:S02]  /*14c50*/  MUFU.EX2 R244, R2 ;  /* 0x0000000200f47308 */ /* 0x0002a40000000800 */
[--C-:B-1----:R-:W-:Y:S01]  /*14c60*/  FFMA.FTZ R2, R243, c[0x0][0x2d0], -R198.reuse ;  /* 0x0000b400f3027a23 */ /* 0x102fe200000108c6 */
[----:B--2---:R-:W-:Y:S07]  /*14c70*/  F2FP.BF16.PACK_AB R148, R244, R245 ;  /* 0x000000f5f494723e */ /* 0x004fee00000010ff */
[----:B------:R1:W-:Y:S02]  /*14c80*/  MUFU.EX2 R243, R2 ;  /* 0x0000000200f37308 */ /* 0x0003e40000000800 */
[--C-:B-1----:R-:W-:Y:S01]  /*14c90*/  FFMA.FTZ R2, R181, c[0x0][0x2d0], -R198.reuse ;  /* 0x0000b400b5027a23 */ /* 0x102fe200000108c6 */
[----:B------:R-:W-:Y:S02]  /*14ca0*/  MOV R181, R175 ;  /* 0x000000af00b57202 */ /* 0x000fe40000000f00 */
[----:B------:R-:W-:Y:S05]  /*14cb0*/  MOV R175, R174 ;  /* 0x000000ae00af7202 */ /* 0x000fea0000000f00 */
[----:B------:R1:W2:Y:S01]  /*14cc0*/  MUFU.EX2 R242, R2 ;  /* 0x0000000200f27308 */ /* 0x0002a20000000800 */
[----:B------:R-:W-:Y:S02]  /*14cd0*/  MOV R174, R162 ;  /* 0x000000a200ae7202 */ /* 0x000fe40000000f00 */
[----:B------:R-:W4:Y:S01]  /*14ce0*/  LDSM.16.MT88.4 R160, [R218+0x2880] ;  /* 0x00288000daa0783b */ /* 0x000f220000004200 */
[--C-:B-1----:R-:W-:Y:S01]  /*14cf0*/  FFMA.FTZ R2, R201, c[0x0][0x2d0], -R137.reuse ;  /* 0x0000b400c9027a23 */ /* 0x102fe20000010889 */
[----:B--2---:R-:W-:Y:S05]  /*14d00*/  F2FP.BF16.PACK_AB R150, R242, R243 ;  /* 0x000000f3f296723e */ /* 0x004fea00000010ff */
[----:B------:R1:W-:Y:S02]  /*14d10*/  MUFU.EX2 R204, R2 ;  /* 0x0000000200cc7308 */ /* 0x0003e40000000800 */
[--C-:B-1----:R-:W-:Y:S08]  /*14d20*/  FFMA.FTZ R2, R200, c[0x0][0x2d0], -R137.reuse ;  /* 0x0000b400c8027a23 */ /* 0x102ff00000010889 */
[----:B------:R1:W2:Y:S02]  /*14d30*/  MUFU.EX2 R203, R2 ;  /* 0x0000000200cb7308 */ /* 0x0002a40000000800 */
[--C-:B-1----:R-:W-:Y:S01]  /*14d40*/  FFMA.FTZ R2, R202, c[0x0][0x2d0], -R137.reuse ;  /* 0x0000b400ca027a23 */ /* 0x102fe20000010889 */
[----:B--2---:R-:W-:Y:S07]  /*14d50*/  F2FP.BF16.PACK_AB R149, R203, R204 ;  /* 0x000000cccb95723e */ /* 0x004fee00000010ff */
[----:B------:R1:W-:Y:S02]  /*14d60*/  MUFU.EX2 R201, R2 ;  /* 0x0000000200c97308 */ /* 0x0003e40000000800 */
[----:B-1----:R-:W-:Y:S08]  /*14d70*/  FFMA.FTZ R2, R240, c[0x0][0x2d0], -R137 ;  /* 0x0000b400f0027a23 */ /* 0x002ff00000010889 */
[----:B------:R-:W1:Y:S02]  /*14d80*/  MUFU.EX2 R202, R2 ;  /* 0x0000000200ca7308 */ /* 0x000e640000000800 */
[----:B-1----:R-:W-:Y:S01]  /*14d90*/  F2FP.BF16.PACK_AB R151, R202, R201 ;  /* 0x000000c9ca97723e */ /* 0x002fe200000010ff */
[--C-:B------:R-:W-:Y:S07]  /*14da0*/  FFMA.FTZ R2, R186, c[0x0][0x2d0], -R143.reuse ;  /* 0x0000b400ba027a23 */ /* 0x100fee000001088f */
[----:B------:R1:W-:Y:S01]  /*14db0*/  MUFU.EX2 R241, R2 ;  /* 0x0000000200f17308 */ /* 0x0003e20000000800 */
[C---:B------:R-:W-:Y:S08]  /*14dc0*/  HMMA.16816.F32.BF16 R12, R148.reuse, R152, R12 ;  /* 0x00000098940c723c */ /* 0x040ff0000004180c */
[-C--:B------:R-:W-:Y:S08]  /*14dd0*/  HMMA.16816.F32.BF16 R16, R148, R154.reuse, R16 ;  /* 0x0000009a9410723c */ /* 0x080ff00000041810 */
[C---:B------:R-:W-:Y:S01]  /*14de0*/  HMMA.16816.F32.BF16 R20, R144.reuse, R154, R20 ;  /* 0x0000009a9014723c */ /* 0x040fe20000041814 */
[----:B------:R-:W2:Y:S03]  /*14df0*/  LDSM.16.MT88.4 R152, [R219+0x2880] ;  /* 0x00288000db98783b */ /* 0x000ea60000004200 */
[----:B-1----:R-:W-:Y:S04]  /*14e00*/  FFMA.FTZ R2, R185, c[0x0][0x2d0], -R143 ;  /* 0x0000b400b9027a23 */ /* 0x002fe8000001088f */
[-C--:B----4-:R-:W-:Y:S01]  /*14e10*/  HMMA.16816.F32.BF16 R24, R144, R160.reuse, R24 ;  /* 0x000000a09018723c */ /* 0x090fe20000041818 */
[----:B------:R1:W4:Y:S03]  /*14e20*/  MUFU.EX2 R239, R2 ;  /* 0x0000000200ef7308 */ /* 0x0003260000000800 */
[----:B---3--:R-:W-:Y:S01]  /*14e30*/  FFMA.FTZ R3, R6, R3, R199 ;  /* 0x0000000306037223 */ /* 0x008fe200000100c7 */
[----:B------:R-:W-:Y:S03]  /*14e40*/  MOV R6, R168 ;  /* 0x000000a800067202 */ /* 0x000fe60000000f00 */
[C---:B------:R-:W-:Y:S08]  /*14e50*/  HMMA.16816.F32.BF16 R28, R148.reuse, R160, R28 ;  /* 0x000000a0941c723c */ /* 0x040ff0000004181c */
[-C--:B------:R-:W-:Y:S08]  /*14e60*/  HMMA.16816.F32.BF16 R32, R148, R162.reuse, R32 ;  /* 0x000000a29420723c */ /* 0x080ff00000041820 */
[C---:B------:R-:W-:Y:S01]  /*14e70*/  HMMA.16816.F32.BF16 R36, R144.reuse, R162, R36 ;  /* 0x000000a29024723c */ /* 0x040fe20000041824 */
[----:B------:R-:W3:Y:S03]  /*14e80*/  LDSM.16.MT88.4 R160, [R217+0x4080] ;  /* 0x00408000d9a0783b */ /* 0x000ee60000004200 */
[----:B-1----:R-:W-:Y:S01]  /*14e90*/  FFMA.FTZ R2, R184, c[0x0][0x2d0], -R143 ;  /* 0x0000b400b8027a23 */ /* 0x002fe2000001088f */
[----:B------:R-:W-:Y:S02]  /*14ea0*/  MOV R184, R174 ;  /* 0x000000ae00b87202 */ /* 0x000fe40000000f00 */
[----:B------:R-:W-:Y:S01]  /*14eb0*/  MOV R174, R171 ;  /* 0x000000ab00ae7202 */ /* 0x000fe20000000f00 */
[-C--:B------:R-:W-:Y:S01]  /*14ec0*/  HMMA.16816.F32.BF16 R40, R144, R156.reuse, R40 ;  /* 0x0000009c9028723c */ /* 0x080fe20000041828 */
[----:B------:R1:W1:Y:S03]  /*14ed0*/  MUFU.EX2 R240, R2 ;  /* 0x0000000200f07308 */ /* 0x0002660000000800 */
[----:B------:R-:W-:Y:S04]  /*14ee0*/  MOV R171, R205 ;  /* 0x000000cd00ab7202 */ /* 0x000fe80000000f00 */
[C---:B------:R-:W-:Y:S08]  /*14ef0*/  HMMA.16816.F32.BF16 R44, R148.reuse, R156, R44 ;  /* 0x0000009c942c723c */ /* 0x040ff0000004182c */
[-C--:B------:R-:W-:Y:S08]  /*14f00*/  HMMA.16816.F32.BF16 R48, R148, R158.reuse, R48 ;  /* 0x0000009e9430723c */ /* 0x080ff00000041830 */
[C---:B------:R-:W-:Y:S01]  /*14f10*/  HMMA.16816.F32.BF16 R52, R144.reuse, R158, R52 ;  /* 0x0000009e9034723c */ /* 0x040fe20000041834 */
[----:B------:R-:W4:Y:S03]  /*14f20*/  LDSM.16.MT88.4 R156, [R218+0x4080] ;  /* 0x00408000da9c783b */ /* 0x000f260000004200 */
[--C-:B-1----:R-:W-:Y:S04]  /*14f30*/  FFMA.FTZ R2, R183, c[0x0][0x2d0], -R197.reuse ;  /* 0x0000b400b7027a23 */ /* 0x102fe800000108c5 */
[-C--:B--2---:R-:W-:Y:S01]  /*14f40*/  HMMA.16816.F32.BF16 R56, R144, R152.reuse, R56 ;  /* 0x000000989038723c */ /* 0x084fe20000041838 */
[----:B------:R-:W2:Y:S01]  /*14f50*/  LDL.LU R183, [R1+0x94] ;  /* 0x0000940001b77983 */ /* 0x000ea20000300800 */
[----:B------:R1:W-:Y:S06]  /*14f60*/  MUFU.EX2 R215, R2 ;  /* 0x0000000200d77308 */ /* 0x0003ec0000000800 */
[C---:B------:R-:W-:Y:S08]  /*14f70*/  HMMA.16816.F32.BF16 R60, R148.reuse, R152, R60 ;  /* 0x00000098943c723c */ /* 0x040ff0000004183c */
[-C--:B------:R-:W-:Y:S08]  /*14f80*/  HMMA.16816.F32.BF16 R64, R148, R154.reuse, R64 ;  /* 0x0000009a9440723c */ /* 0x080ff00000041840 */
[C---:B------:R-:W-:Y:S01]  /*14f90*/  HMMA.16816.F32.BF16 R68, R144.reuse, R154, R68 ;  /* 0x0000009a9044723c */ /* 0x040fe20000041844 */
[----:B------:R-:W4:Y:S03]  /*14fa0*/  LDSM.16.MT88.4 R152, [R220+0x4080] ;  /* 0x00408000dc98783b */ /* 0x000f260000004200 */
[--C-:B-1----:R-:W-:Y:S01]  /*14fb0*/  FFMA.FTZ R2, R182, c[0x0][0x2d0], -R197.reuse ;  /* 0x0000b400b6027a23 */ /* 0x102fe200000108c5 */
[----:B------:R-:W-:Y:S02]  /*14fc0*/  MOV R182, R175 ;  /* 0x000000af00b67202 */ /* 0x000fe40000000f00 */
[----:B------:R-:W-:Y:S01]  /*14fd0*/  MOV R175, R172 ;  /* 0x000000ac00af7202 */ /* 0x000fe20000000f00 */
[-C--:B---3--:R-:W-:Y:S01]  /*14fe0*/  HMMA.16816.F32.BF16 R72, R144, R160.reuse, R72 ;  /* 0x000000a09048723c */ /* 0x088fe20000041848 */
[----:B------:R1:W3:Y:S03]  /*14ff0*/  MUFU.EX2 R213, R2 ;  /* 0x0000000200d57308 */ /* 0x0002e60000000800 */
[----:B------:R-:W-:Y:S04]  /*15000*/  MOV R172, R166 ;  /* 0x000000a600ac7202 */ /* 0x000fe80000000f00 */
[C---:B------:R-:W-:Y:S08]  /*15010*/  HMMA.16816.F32.BF16 R76, R148.reuse, R160, R76 ;  /* 0x000000a0944c723c */ /* 0x040ff0000004184c */
[-C--:B------:R-:W-:Y:S08]  /*15020*/  HMMA.16816.F32.BF16 R80, R148, R162.reuse, R80 ;  /* 0x000000a29450723c */ /* 0x080ff00000041850 */
[C---:B------:R-:W-:Y:S01]  /*15030*/  HMMA.16816.F32.BF16 R84, R144.reuse, R162, R84 ;  /* 0x000000a29054723c */ /* 0x040fe20000041854 */
[----:B------:R-:W3:Y:S03]  /*15040*/  LDSM.16.MT88.4 R160, [R219+0x4080] ;  /* 0x00408000dba0783b */ /* 0x000ee60000004200 */
[----:B-1----:R-:W-:Y:S01]  /*15050*/  FFMA.FTZ R2, R181, c[0x0][0x2d0], -R197 ;  /* 0x0000b400b5027a23 */ /* 0x002fe200000108c5 */
[----:B------:R-:W-:Y:S02]  /*15060*/  MOV R181, R173 ;  /* 0x000000ad00b57202 */ /* 0x000fe40000000f00 */
[----:B------:R-:W-:Y:S01]  /*15070*/  MOV R173, R167 ;  /* 0x000000a700ad7202 */ /* 0x000fe20000000f00 */
[-C--:B----4-:R-:W-:Y:S01]  /*15080*/  HMMA.16816.F32.BF16 R88, R144, R156.reuse, R88 ;  /* 0x0000009c9058723c */ /* 0x090fe20000041858 */
[----:B------:R1:W4:Y:S07]  /*15090*/  MUFU.EX2 R214, R2 ;  /* 0x0000000200d67308 */ /* 0x00032e0000000800 */
[C---:B------:R-:W-:Y:S01]  /*150a0*/  HMMA.16816.F32.BF16 R92, R148.reuse, R156, R92 ;  /* 0x0000009c945c723c */ /* 0x040fe2000004185c */
[----:B------:R-:W2:Y:S04]  /*150b0*/  LDL.LU R156, [R1+0xa0] ;  /* 0x0000a000019c7983 */ /* 0x000ea80000300800 */
[----:B------:R-:W2:Y:S03]  /*150c0*/  LDL.LU R157, [R1+0x98] ;  /* 0x00009800019d7983 */ /* 0x000ea60000300800 */
[-C--:B------:R-:W-:Y:S08]  /*150d0*/  HMMA.16816.F32.BF16 R96, R148, R158.reuse, R96 ;  /* 0x0000009e9460723c */ /* 0x080ff00000041860 */
[C---:B------:R-:W-:Y:S04]  /*150e0*/  HMMA.16816.F32.BF16 R100, R144.reuse, R158, R100 ;  /* 0x0000009e9064723c */ /* 0x040fe80000041864 */
[--C-:B-1----:R-:W-:Y:S04]  /*150f0*/  FFMA.FTZ R2, R179, c[0x0][0x2d0], -R198.reuse ;  /* 0x0000b400b3027a23 */ /* 0x102fe800000108c6 */
[-C--:B------:R-:W-:Y:S01]  /*15100*/  HMMA.16816.F32.BF16 R104, R144, R152.reuse, R104 ;  /* 0x000000989068723c */ /* 0x080fe20000041868 */
[----:B------:R1:W-:Y:S07]  /*15110*/  MUFU.EX2 R207, R2 ;  /* 0x0000000200cf7308 */ /* 0x0003ee0000000800 */
[C---:B------:R-:W-:Y:S08]  /*15120*/  HMMA.16816.F32.BF16 R108, R148.reuse, R152, R108 ;  /* 0x00000098946c723c */ /* 0x040ff0000004186c */
[-C--:B------:R-:W-:Y:S08]  /*15130*/  HMMA.16816.F32.BF16 R112, R148, R154.reuse, R112 ;  /* 0x0000009a9470723c */ /* 0x080ff00000041870 */
[C---:B------:R-:W-:Y:S04]  /*15140*/  HMMA.16816.F32.BF16 R116, R144.reuse, R154, R116 ;  /* 0x0000009a9074723c */ /* 0x040fe80000041874 */
[--C-:B-1----:R-:W-:Y:S04]  /*15150*/  FFMA.FTZ R2, R178, c[0x0][0x2d0], -R198.reuse ;  /* 0x0000b400b2027a23 */ /* 0x102fe800000108c6 */
[-C--:B---3--:R-:W-:Y:S01]  /*15160*/  HMMA.16816.F32.BF16 R120, R144, R160.reuse, R120 ;  /* 0x000000a09078723c */ /* 0x088fe20000041878 */
[----:B------:R1:W-:Y:S07]  /*15170*/  MUFU.EX2 R208, R2 ;  /* 0x0000000200d07308 */ /* 0x0003ee0000000800 */
[C---:B------:R-:W-:Y:S08]  /*15180*/  HMMA.16816.F32.BF16 R124, R148.reuse, R160, R124 ;  /* 0x000000a0947c723c */ /* 0x040ff0000004187c */
[-C--:B------:R-:W-:Y:S08]  /*15190*/  HMMA.16816.F32.BF16 R128, R148, R162.reuse, R128 ;  /* 0x000000a29480723c */ /* 0x080ff00000041880 */
[----:B------:R-:W-:Y:S04]  /*151a0*/  HMMA.16816.F32.BF16 R132, R144, R162, R132 ;  /* 0x000000a29084723c */ /* 0x000fe80000041884 */
[--C-:B-1----:R-:W-:Y:S03]  /*151b0*/  FFMA.FTZ R2, R206, c[0x0][0x2d0], -R198.reuse ;  /* 0x0000b400ce027a23 */ /* 0x102fe600000108c6 */
[----:B------:R-:W-:Y:S01]  /*151c0*/  F2FP.BF16.PACK_AB R144, R239, R241 ;  /* 0x000000f1ef90723e */ /* 0x000fe200000010ff */
[----:B------:R1:W-:Y:S01]  /*151d0*/  MUFU.EX2 R206, R2 ;  /* 0x0000000200ce7308 */ /* 0x0003e20000000800 */
[----:B------:R-:W-:Y:S03]  /*151e0*/  F2FP.BF16.PACK_AB R146, R238, R240 ;  /* 0x000000f0ee92723e */ /* 0x000fe600000010ff */
[----:B------:R-:W-:Y:S02]  /*151f0*/  F2FP.BF16.PACK_AB R145, R213, R215 ;  /* 0x000000d7d591723e */ /* 0x000fe400000010ff */
[----:B----4-:R-:W-:Y:S01]  /*15200*/  F2FP.BF16.PACK_AB R147, R212, R214 ;  /* 0x000000d6d493723e */ /* 0x010fe200000010ff */
[----:B-1----:R-:W-:Y:S04]  /*15210*/  FFMA.FTZ R2, R177, c[0x0][0x2d0], -R198 ;  /* 0x0000b400b1027a23 */ /* 0x002fe800000108c6 */
[----:B------:R1:W3:Y:S02]  /*15220*/  MUFU.EX2 R205, R2 ;  /* 0x0000000200cd7308 */ /* 0x0002e40000000800 */
[--C-:B-1----:R-:W-:Y:S01]  /*15230*/  FFMA.FTZ R2, R164, c[0x0][0x2d0], -R137.reuse ;  /* 0x0000b400a4027a23 */ /* 0x102fe20000010889 */
[----:B---3--:R-:W-:Y:S01]  /*15240*/  F2FP.BF16.PACK_AB R198, R205, R206 ;  /* 0x000000cecdc6723e */ /* 0x008fe200000010ff */
[----:B------:R-:W1:Y:S06]  /*15250*/  LDSM.16.MT88.4 R164, [R217+0x3080] ;  /* 0x00308000d9a4783b */ /* 0x000e6c0000004200 */
[----:B------:R3:W-:Y:S02]  /*15260*/  MUFU.EX2 R143, R2 ;  /* 0x00000002008f7308 */ /* 0x0007e40000000800 */
[--C-:B---3--:R-:W-:Y:S02]  /*15270*/  FFMA.FTZ R2, R176, c[0x0][0x2d0], -R137.reuse ;  /* 0x0000b400b0027a23 */ /* 0x108fe40000010889 */
[----:B------:R-:W-:Y:S01]  /*15280*/  FFMA.FTZ R137, R139, c[0x0][0x2d0], -R137 ;  /* 0x0000b4008b897a23 */ /* 0x000fe20000010889 */
[----:B------:R-:W3:Y:S05]  /*15290*/  LDSM.16.MT88.4 R176, [R218+0x3080] ;  /* 0x00308000dab0783b */ /* 0x000eea0000004200 */
[----:B------:R-:W4:Y:S01]  /*152a0*/  MUFU.EX2 R200, R2 ;  /* 0x0000000200c87308 */ /* 0x000f220000000800 */
[----:B------:R-:W-:Y:S01]  /*152b0*/  MOV R139, R169 ;  /* 0x000000a9008b7202 */ /* 0x000fe20000000f00 */
[-C--:B-1----:R-:W-:Y:S08]  /*152c0*/  HMMA.16816.F32.BF16 R148, R144, R164.reuse, R8 ;  /* 0x000000a49094723c */ /* 0x082ff00000041808 */
[----:B------:R-:W1:Y:S01]  /*152d0*/  MUFU.EX2 R137, R137 ;  /* 0x0000008900897308 */ /* 0x000e620000000800 */
[----:B------:R-:W2:Y:S03]  /*152e0*/  LDSM.16.MT88.4 R8, [R219+0x3080] ;  /* 0x00308000db08783b */ /* 0x000ea60000004200 */
[----:B----4-:R-:W-:Y:S02]  /*152f0*/  F2FP.BF16.PACK_AB R197, R200, R143 ;  /* 0x0000008fc8c5723e */ /* 0x010fe400000010ff */
[----:B-1----:R-:W-:Y:S01]  /*15300*/  F2FP.BF16.PACK_AB R199, R137, R138 ;  /* 0x0000008a89c7723e */ /* 0x002fe200000010ff */
[----:B--2---:R-:W-:Y:S01]  /*15310*/  FFMA.FTZ R7, R7, R183, R184 ;  /* 0x000000b707077223 */ /* 0x004fe200000100b8 */
[----:B------:R-:W-:Y:S02]  /*15320*/  MOV R183, R181 ;  /* 0x000000b500b77202 */ /* 0x000fe40000000f00 */
[----:B------:R-:W-:Y:S01]  /*15330*/  MOV R181, R171 ;  /* 0x000000ab00b57202 */ /* 0x000fe20000000f00 */
[----:B------:R-:W-:Y:S01]  /*15340*/  FFMA.FTZ R2, R0, R156, R196 ;  /* 0x0000009c00027223 */ /* 0x000fe200000100c4 */
[----:B------:R-:W-:Y:S02]  /*15350*/  F2FP.BF16.PACK_AB R196, R208, R207 ;  /* 0x000000cfd0c4723e */ /* 0x000fe400000010ff */
[----:B------:R-:W-:Y:S01]  /*15360*/  MOV R0, R175 ;  /* 0x000000af00007202 */ /* 0x000fe20000000f00 */
[----:B------:R-:W-:Y:S01]  /*15370*/  FFMA.FTZ R4, R4, R157, R182 ;  /* 0x0000009d04047223 */ /* 0x000fe200000100b6 */
[----:B------:R-:W-:Y:S01]  /*15380*/  MOV R182, R170 ;  /* 0x000000aa00b67202 */ /* 0x000fe20000000f00 */
[----:B------:R-:W-:Y:S02]  /*15390*/  FADD.FTZ R2, R209, R2 ;  /* 0x00000002d1027221 */ /* 0x000fe40000010000 */
[C---:B------:R-:W-:Y:S01]  /*153a0*/  HMMA.16816.F32.BF16 R152, R196.reuse, R164, R12 ;  /* 0x000000a4c498723c */ /* 0x040fe2000004180c */
[----:B------:R-:W1:Y:S03]  /*153b0*/  LDSM.16.MT88.4 R12, [R217+0x4880] ;  /* 0x00488000d90c783b */ /* 0x000e660000004200 */
[----:B------:R-:W-:Y:S02]  /*153c0*/  FADD.FTZ R2, R210, R2 ;  /* 0x00000002d2027221 */ /* 0x000fe40000010000 */
[----:B------:R-:W-:Y:S02]  /*153d0*/  FADD.FTZ R0, R0, R7 ;  /* 0x0000000700007221 */ /* 0x000fe40000010000 */
[-C--:B------:R-:W-:Y:S01]  /*153e0*/  HMMA.16816.F32.BF16 R156, R196, R166.reuse, R16 ;  /* 0x000000a6c49c723c */ /* 0x080fe20000041810 */
[----:B------:R-:W2:Y:S07]  /*153f0*/  LDSM.16.MT88.4 R16, [R218+0x4880] ;  /* 0x00488000da10783b */ /* 0x000eae0000004200 */
[C---:B------:R-:W-:Y:S01]  /*15400*/  HMMA.16816.F32.BF16 R160, R144.reuse, R166, R20 ;  /* 0x000000a690a0723c */ /* 0x040fe20000041814 */
[----:B------:R-:W4:Y:S07]  /*15410*/  LDSM.16.MT88.4 R20, [R220+0x4880] ;  /* 0x00488000dc14783b */ /* 0x000f2e0000004200 */
[-C--:B---3--:R-:W-:Y:S01]  /*15420*/  HMMA.16816.F32.BF16 R164, R144, R176.reuse, R24 ;  /* 0x000000b090a4723c */ /* 0x088fe20000041818 */
[----:B------:R-:W2:Y:S07]  /*15430*/  LDSM.16.MT88.4 R24, [R219+0x4880] ;  /* 0x00488000db18783b */ /* 0x000eae0000004200 */
[C---:B------:R-:W-:Y:S07]  /*15440*/  HMMA.16816.F32.BF16 R168, R196.reuse, R176, R28 ;  /* 0x000000b0c4a8723c */ /* 0x040fee000004181c */
[----:B------:R-:W-:Y:S02]  /*15450*/  MOV R30, R174 ;  /* 0x000000ae001e7202 */ /* 0x000fe40000000f00 */
[----:B------:R-:W-:Y:S03]  /*15460*/  MOV R28, R173 ;  /* 0x000000ad001c7202 */ /* 0x000fe60000000f00 */
[----:B------:R-:W-:Y:S02]  /*15470*/  MOV R29, R172 ;  /* 0x000000ac001d7202 */ /* 0x000fe40000000f00 */
[-C--:B------:R-:W-:Y:S01]  /*15480*/  HMMA.16816.F32.BF16 R172, R196, R178.reuse, R32 ;  /* 0x000000b2c4ac723c */ /* 0x080fe20000041820 */
[----:B------:R-:W3:Y:S02]  /*15490*/  LDL R32, [R1+0xa8] ;  /* 0x0000a80001207983 */ /* 0x000ee40000100800 */
[----:B------:R-:W-:Y:S04]  /*154a0*/  MOV R31, R183 ;  /* 0x000000b7001f7202 */ /* 0x000fe80000000f00 */
[----:B------:R-:W-:Y:S01]  /*154b0*/  MOV R33, R182 ;  /* 0x000000b600217202 */ /* 0x000fe20000000f00 */
[C---:B------:R-:W-:Y:S04]  /*154c0*/  HMMA.16816.F32.BF16 R176, R144.reuse, R178, R36 ;  /* 0x000000b290b0723c */ /* 0x040fe80000041824 */
[----:B------:R-:W-:Y:S02]  /*154d0*/  MOV R34, R181 ;  /* 0x000000b500227202 */ /* 0x000fe40000000f00 */
[----:B------:R-:W-:Y:S02]  /*154e0*/  MOV R35, R180 ;  /* 0x000000b400237202 */ /* 0x000fe40000000f00 */
[-C--:B------:R-:W-:Y:S04]  /*154f0*/  HMMA.16816.F32.BF16 R180, R144, R192.reuse, R40 ;  /* 0x000000c090b4723c */ /* 0x080fe80000041828 */
[----:B------:R-:W-:Y:S02]  /*15500*/  FADD.FTZ R3, R34, R3 ;  /* 0x0000000322037221 */ /* 0x000fe40000010000 */
        /* <DEDUP_REMOVED lines=8> */
[----:B------:R-:W-:Y:S04]  /*15590*/  FADD.FTZ R2, R245, R7 ;  /* 0x00000007f5027221 */ /* 0x000fe80000010000 */
[-C--:B------:R-:W-:Y:S08]  /*155a0*/  HMMA.16816.F32.BF16 R56, R144, R8.reuse, R56 ;  /* 0x000000089038723c */ /* 0x080ff00000041838 */
[C---:B------:R-:W-:Y:S07]  /*155b0*/  HMMA.16816.F32.BF16 R60, R196.reuse, R8, R60 ;  /* 0x00000008c43c723c */ /* 0x040fee000004183c */
[----:B------:R-:W-:Y:S01]  /*155c0*/  FADD.FTZ R8, R33, R4 ;  /* 0x0000000421087221 */ /* 0x000fe20000010000 */
        /* <DEDUP_REMOVED lines=17> */
[-C--:B--2---:R-:W-:Y:S04]  /*156e0*/  HMMA.16816.F32.BF16 R88, R144, R16.reuse, R88 ;  /* 0x000000109058723c */ /* 0x084fe80000041858 */
        /* <DEDUP_REMOVED lines=11> */
[-C--:B----4-:R-:W-:Y:S04]  /*157a0*/  HMMA.16816.F32.BF16 R104, R144, R20.reuse, R104 ;  /* 0x000000149068723c */ /* 0x090fe80000041868 */
        /* <DEDUP_REMOVED lines=14> */
[C---:B------:R-:W-:Y:S01]  /*15890*/  HMMA.16816.F32.BF16 R124, R196.reuse, R24, R124 ;  /* 0x00000018c47c723c */ /* 0x040fe2000004187c */
[----:B------:R1:W-:Y:S03]  /*158a0*/  STL [R1+0x94], R6 ;  /* 0x0000940601007387 */ /* 0x0003e60000100800 */
[----:B------:R-:W-:Y:S02]  /*158b0*/  FADD.FTZ R2, R205, R2 ;  /* 0x00000002cd027221 */ /* 0x000fe40000010000 */
[----:B------:R-:W-:Y:S02]  /*158c0*/  FADD.FTZ R0, R138, R3 ;  /* 0x000000038a007221 */ /* 0x000fe40000010000 */
[-C--:B------:R-:W-:Y:S01]  /*158d0*/  HMMA.16816.F32.BF16 R128, R196, R26.reuse, R128 ;  /* 0x0000001ac480723c */ /* 0x080fe20000041880 */
[----:B------:R2:W-:Y:S03]  /*158e0*/  STL [R1+0x9c], R2 ;  /* 0x00009c0201007387 */ /* 0x0005e60000100800 */
[----:B------:R-:W-:Y:S02]  /*158f0*/  FADD.FTZ R3, R212, R4 ;  /* 0x00000004d4037221 */ /* 0x000fe40000010000 */
[----:B------:R-:W-:Y:S01]  /*15900*/  FADD.FTZ R0, R137, R0 ;  /* 0x0000000089007221 */ /* 0x000fe20000010000 */
[----:B------:R-:W-:Y:S01]  /*15910*/  MOV R137, R136 ;  /* 0x0000008800897202 */ /* 0x000fe20000000f00 */
[----:B------:R-:W-:Y:S01]  /*15920*/  HMMA.16816.F32.BF16 R132, R144, R26, R132 ;  /* 0x0000001a9084723c */ /* 0x000fe20000041884 */
[----:B------:R4:W-:Y:S04]  /*15930*/  STL [R1+0x98], R3 ;  /* 0x0000980301007387 */ /* 0x0009e80000100800 */
[----:B------:R3:W-:Y:S01]  /*15940*/  STL [R1+0xa0], R0 ;  /* 0x0000a00001007387 */ /* 0x0007e20000100800 */
[----:B-1----:R-:W-:Y:S02]  /*15950*/  MOV R6, R141 ;  /* 0x0000008d00067202 */ /* 0x002fe40000000f00 */
[----:B--2---:R-:W-:Y:S04]  /*15960*/  MOV R2, R140 ;  /* 0x0000008c00027202 */ /* 0x004fe80000000f00 */
[----:B----4-:R-:W-:Y:S02]  /*15970*/  MOV R3, R142 ;  /* 0x0000008e00037202 */ /* 0x010fe40000000f00 */
[----:B---3--:R-:W-:Y:S02]  /*15980*/  ISETP.GT.AND P0, PT, R237, R32, PT ;  /* 0x00000020ed00720c */ /* 0x008fe40003f04270 */
[----:B------:R-:W-:Y:S11]  /*15990*/  MOV R237, R235 ;  /* 0x000000eb00ed7202 */ /* 0x000ff60000000f00 */
[----:B------:R-:W-:-:S05]  /*159a0*/  @P0 BRA `(.L_x_1235) ;  /* 0xffffc96000000947 */ /* 0x000fca000383ffff */
.L_x_1234:
[----:B------:R-:W2:Y:S02]  /*159b0*/  LDL R0, [R1+0xa4] ;  /* 0x0000a40001007983 */ /* 0x000ea40000100800 */
[----:B--2---:R-:W-:-:S13]  /*159c0*/  ISETP.GE.AND P0, PT, R235, R0, PT ;  /* 0x00000000eb00720c */ /* 0x004fda0003f06270 */
[----:B------:R-:W-:Y:S05]  /*159d0*/  @!P0 BRA `(.L_x_1236) ;  /* 0x00004d6000008947 */ /* 0x000fea0003800000 */
[----:B------:R-:W2:Y:S04]  /*159e0*/  LDL.64 R10, [R1+0xc8] ;  /* 0x0000c800010a7983 */ /* 0x000ea80000100a00 */
[----:B------:R-:W3:Y:S01]  /*159f0*/  LDL.64 R14, [R1+0xb8] ;  /* 0x0000b800010e7983 */ /* 0x000ee20000100a00 */
[----:B------:R-:W-:Y:S01]  /*15a00*/  MOV R0, UR12 ;  /* 0x0000000c00007c02 */ /* 0x000fe20008000f00 */
[----:B-1----:R-:W-:Y:S01]  /*15a10*/  IMAD.MOV.U32 R3, RZ, RZ, 0x30 ;  /* 0x00000030ff037424 */ /* 0x002fe200078e00ff */
[----:B------:R-:W-:Y:S01]  /*15a20*/  MOV R8, c[0x0][0x1e4] ;  /* 0x0000790000087a02 */ /* 0x000fe20000000f00 */
[----:B------:R-:W-:Y:S01]  /*15a30*/  IMAD.U32 R2, RZ, RZ, UR10 ;  /* 0x0000000aff027e24 */ /* 0x000fe2000f8e00ff */
[----:B------:R-:W-:Y:S01]  /*15a40*/  IADD3 R9, P1, R0, 0x80, RZ ;  /* 0x0000008000097810 */ /* 0x000fe20007f3e0ff */
[----:B------:R-:W-:Y:S01]  /*15a50*/  IMAD R0, R3, c[0x0][0x20c], RZ ;  /* 0x0000830003007a24 */ /* 0x000fe200078e02ff */
[----:B------:R-:W-:Y:S01]  /*15a60*/  MOV R6, R140 ;  /* 0x0000008c00067202 */ /* 0x000fe20000000f00 */
[----:B------:R-:W-:Y:S01]  /*15a70*/  IMAD.MOV.U32 R4, RZ, RZ, c[0x0][0x1e0] ;  /* 0x00007800ff047624 */ /* 0x000fe200078e00ff */
[----:B------:R-:W-:Y:S01]  /*15a80*/  MOV R137, R141 ;  /* 0x0000008d00897202 */ /* 0x000fe20000000f00 */
[----:B------:R-:W-:Y:S01]  /*15a90*/  STL [R1+0x84], R9 ;  /* 0x0000840901007387 */ /* 0x000fe20000100800 */
[----:B------:R-:W-:-:S02]  /*15aa0*/  IMAD.MOV.U32 R7, RZ, RZ, R142 ;  /* 0x000000ffff077224 */ /* 0x000fc400078e008e */
[----:B------:R-:W-:Y:S01]  /*15ab0*/  IMAD.MOV.U32 R138, RZ, RZ, R136 ;  /* 0x000000ffff8a7224 */ /* 0x000fe200078e0088 */
[----:B--2---:R-:W-:Y:S01]  /*15ac0*/  IADD3 R12, P2, R10, 0x40, RZ ;  /* 0x000000400a0c7810 */ /* 0x004fe20007f5e0ff */
[----:B------:R-:W-:Y:S01]  /*15ad0*/  IMAD.WIDE.U32 R10, R3, c[0x0][0x208], RZ ;  /* 0x00008200030a7a25 */ /* 0x000fe200078e00ff */
[----:B------:R-:W-:Y:S02]  /*15ae0*/  IADD3 R3, P0, R2, 0x80, RZ ;  /* 0x0000008002037810 */ /* 0x000fe40007f1e0ff */
[----:B------:R-:W-:Y:S02]  /*15af0*/  SHF.L.U64.HI R2, R4, 0x5, R8 ;  /* 0x0000000504027819 */ /* 0x000fe40000010208 */
[----:B---3--:R-:W-:Y:S01]  /*15b00*/  IADD3.X R13, RZ, R15, RZ, P2, !PT ;  /* 0x0000000fff0d7210 */ /* 0x008fe200017fe4ff */
[----:B------:R1:W-:Y:S01]  /*15b10*/  STL [R1+0x8c], R3 ;  /* 0x00008c0301007387 */ /* 0x0003e20000100800 */
[----:B------:R-:W-:-:S03]  /*15b20*/  IADD3.X R2, RZ, UR9, RZ, P1, !PT ;  /* 0x00000009ff027c10 */ /* 0x000fc60008ffe4ff */
[----:B------:R2:W-:Y:S04]  /*15b30*/  STL.64 [R1+0x78], R12 ;  /* 0x0000780c01007387 */ /* 0x0005e80000100a00 */
[----:B------:R2:W-:Y:S01]  /*15b40*/  STL [R1+0x80], R2 ;  /* 0x0000800201007387 */ /* 0x0005e20000100800 */
[----:B-1----:R-:W-:Y:S02]  /*15b50*/  IMAD.IADD R3, R11, 0x1, R0 ;  /* 0x000000010b037824 */ /* 0x002fe400078e0200 */
[----:B------:R-:W-:-:S05]  /*15b60*/  IMAD.X R0, RZ, RZ, UR5, P0 ;  /* 0x00000005ff007e24 */ /* 0x000fca00080e06ff */
[----:B------:R2:W-:Y:S02]  /*15b70*/  STL [R1+0x88], R0 ;  /* 0x0000880001007387 */ /* 0x0005e40000100800 */
.L_x_1253:
[----:B------:R-:W3:Y:S01]  /*15b80*/  LDL.64 R18, [R1+0xb8] ;  /* 0x0000b80001127983 */ /* 0x000ee20000100a00 */
[----:B------:R-:W-:Y:S04]  /*15b90*/  DEPBAR.LE SB0, 0x0 ;  /* 0x000080000000791a */ /* 0x000fe80000000000 */
[----:B------:R-:W-:Y:S01]  /*15ba0*/  WARPSYNC 0xffffffff ;  /* 0xffffffff00007948 */ /* 0x000fe20003800000 */
[----:B------:R-:W4:Y:S01]  /*15bb0*/  LDL.64 R16, [R1+0xc8] ;  /* 0x0000c80001107983 */ /* 0x000f220000100a00 */
[----:B--2---:R-:W-:Y:S02]  /*15bc0*/  MOV R2, 0x30 ;  /* 0x0000003000027802 */ /* 0x004fe40000000f00 */
[----:B------:R-:W-:Y:S02]  /*15bd0*/  MOV R0, 0x30 ;  /* 0x0000003000007802 */ /* 0x000fe40000000f00 */
[----:B------:R-:W-:Y:S01]  /*15be0*/  MOV R26, 0x30 ;  /* 0x00000030001a7802 */ /* 0x000fe20000000f00 */
[----:B------:R-:W2:Y:S01]  /*15bf0*/  LDL R29, [R1+0xac] ;  /* 0x0000ac00011d7983 */ /* 0x000ea20000100800 */
[----:B------:R-:W-:Y:S01]  /*15c00*/  IMAD.WIDE.U32 R2, R2, c[0x0][0x208], RZ ;  /* 0x0000820002027a25 */ /* 0x000fe200078e00ff */
[----:B------:R-:W-:Y:S02]  /*15c10*/  SHF.R.S32.HI R2, RZ, 0x1f, R235 ;  /* 0x0000001fff027819 */ /* 0x000fe400000114eb */
[----:B------:R-:W2:Y:S01]  /*15c20*/  LDL.64 R30, [R1+0x78] ;  /* 0x00007800011e7983 */ /* 0x000ea20000100a00 */
[----:B------:R-:W-:Y:S02]  /*15c30*/  IMAD R0, R0, c[0x0][0x20c], RZ ;  /* 0x0000830000007a24 */ /* 0x000fe400078e02ff */
[----:B------:R-:W-:Y:S03]  /*15c40*/  IMAD.WIDE.U32 R26, R26, c[0x0][0x208], RZ ;  /* 0x000082001a1a7a25 */ /* 0x000fe600078e00ff */
[----:B------:R-:W2:Y:S01]  /*15c50*/  LDL R28, [R1+0xe8] ;  /* 0x0000e800011c7983 */ /* 0x000ea20000100800 */
[----:B------:R-:W-:Y:S03]  /*15c60*/  IADD3 R0, R3, R0, RZ ;  /* 0x0000000003007210 */ /* 0x000fe60007ffe0ff */
[----:B------:R-:W2:Y:S02]  /*15c70*/  LDL R41, [R1+0x8c] ;  /* 0x00008c0001297983 */ /* 0x000ea40000100800 */
[----:B------:R-:W-:Y:S02]  /*15c80*/  IMAD R0, R0, R235, RZ ;  /* 0x000000eb00007224 */ /* 0x000fe400078e02ff */
[----:B------:R-:W2:Y:S02]  /*15c90*/  LDL R40, [R1+0x88] ;  /* 0x0000880001287983 */ /* 0x000ea40000100800 */
[----:B------:R-:W-:Y:S02]  /*15ca0*/  IMAD R0, R2, R26, R0 ;  /* 0x0000001a02007224 */ /* 0x000fe400078e0200 */
[----:B------:R-:W-:Y:S08]  /*15cb0*/  BAR.SYNC.DEFER_BLOCKING 0x0 ;  /* 0x0000000000007b1d */ /* 0x000ff00000010000 */
[----:B------:R-:W-:Y:S08]  /*15cc0*/  LDSM.16.M88.4 R52, [R223+0x8080] ;  /* 0x00808000df34783b */ /* 0x000ff00000000200 */
[----:B-----5:R-:W1:Y:S08]  /*15cd0*/  LDSM.16.M88.4 R20, [R216+0x5080] ;  /* 0x00508000d814783b */ /* 0x020e700000000200 */
[----:B------:R-:W1:Y:S08]  /*15ce0*/  LDSM.16.M88.4 R48, [R223+0xa080] ;  /* 0x00a08000df30783b */ /* 0x000e700000000200 */
[----:B------:R-:W2:Y:S08]  /*15cf0*/  LDSM.16.M88.4 R36, [R216+0x5880] ;  /* 0x00588000d824783b */ /* 0x000eb00000000200 */
[----:B------:R-:W2:Y:S04]  /*15d00*/  LDL R250, [R1+0xa4] ;  /* 0x0000a40001fa7983 */ /* 0x000ea80000100800 */
[----:B------:R-:W2:Y:S08]  /*15d10*/  LDSM.16.M88.4 R140, [R216+0x6080] ;  /* 0x00608000d88c783b */ /* 0x000eb00000000200 */
[----:B------:R-:W2:Y:S01]  /*15d20*/  LDL.64 R248, [R1+0xb0] ;  /* 0x0000b00001f87983 */ /* 0x000ea20000100a00 */
[-C--:B-1----:R-:W-:Y:S05]  /*15d30*/  HMMA.16816.F32.BF16 R8, R52, R20.reuse, RZ ;  /* 0x000000143408723c */ /* 0x082fea00000418ff */
[----:B------:R-:W-:Y:S03]  /*15d40*/  LDSM.16.M88.4 R144, [R225+0x8080] ;  /* 0x00808000e190783b */ /* 0x000fe60000000200 */
[C---:B------:R-:W-:Y:S05]  /*15d50*/  HMMA.16816.F32.BF16 R12, R48.reuse, R20, RZ ;  /* 0x00000014300c723c */ /* 0x040fea00000418ff */
[----:B------:R-:W1:Y:S08]  /*15d60*/  LDSM.16.M88.4 R196, [R227] ;  /* 0x00000000e3c4783b */ /* 0x000e700000000200 */
[----:B------:R-:W1:Y:S08]  /*15d70*/  LDSM.16.M88.4 R200, [R225+0xa080] ;  /* 0x00a08000e1c8783b */ /* 0x000e700000000200 */
[----:B------:R-:W1:Y:S08]  /*15d80*/  LDSM.16.M88.4 R204, [R233] ;  /* 0x00000000e9cc783b */ /* 0x000e700000000200 */
[----:B------:R-:W1:Y:S08]  /*15d90*/  LDSM.16.M88.4 R208, [R232] ;  /* 0x00000000e8d0783b */ /* 0x000e700000000200 */
[----:B------:R-:W2:Y:S06]  /*15da0*/  LDL.64 R246, [R1+0xc0] ;  /* 0x0000c00001f67983 */ /* 0x000eac0000100a00 */
[----:B------:R-:W2:Y:S04]  /*15db0*/  LDL R244, [R1+0xdc] ;  /* 0x0000dc0001f47983 */ /* 0x000ea80000100800 */
[----:B------:R-:W2:Y:S04]  /*15dc0*/  LDL R139, [R1+0x4] ;  /* 0x00000400018b7983 */ /* 0x000ea80000100800 */
[----:B------:R-:W2:Y:S04]  /*15dd0*/  LDL R242, [R1+0xd8] ;  /* 0x0000d80001f27983 */ /* 0x000ea80000100800 */
[----:B------:R-:W2:Y:S04]  /*15de0*/  LDL R240, [R1+0xd4] ;  /* 0x0000d40001f07983 */ /* 0x000ea80000100800 */
[----:B------:R-:W2:Y:S01]  /*15df0*/  LDL R241, [R1+0xd0] ;  /* 0x0000d00001f17983 */ /* 0x000ea20000100800 */
[----:B---3--:R-:W-:Y:S02]  /*15e00*/  MOV R25, R19 ;  /* 0x0000001300197202 */ /* 0x008fe40000000f00 */
[----:B----4-:R-:W-:Y:S02]  /*15e10*/  MOV R24, R16 ;  /* 0x0000001000187202 */ /* 0x010fe40000000f00 */
[-C--:B------:R-:W-:Y:S03]  /*15e20*/  HMMA.16816.F32.BF16 R16, R48, R22.reuse, RZ ;  /* 0x000000163010723c */ /* 0x080fe600000418ff */
[-C--:B------:R-:W-:Y:S01]  /*15e30*/  IMAD.WIDE.U32 R24, R235, R26.reuse, R24 ;  /* 0x0000001aeb187225 */ /* 0x080fe200078e0018 */
[----:B--2---:R-:W-:Y:S04]  /*15e40*/  ISETP.GE.AND P4, PT, R29, c[0x0][0x1d4], PT ;  /* 0x000075001d007a0c */ /* 0x004fe80003f86270 */
[C---:B------:R-:W-:Y:S04]  /*15e50*/  HMMA.16816.F32.BF16 R20, R52.reuse, R22, RZ ;  /* 0x000000163414723c */ /* 0x040fe800000418ff */
[----:B------:R-:W-:Y:S01]  /*15e60*/  LEA R32, P1, R24, c[0x0][0x1f8], 0x1 ;  /* 0x00007e0018207a11 */ /* 0x000fe200078208ff */
[----:B------:R-:W-:Y:S01]  /*15e70*/  IMAD.WIDE.U32 R2, R235, R26, R30 ;  /* 0x0000001aeb027225 */ /* 0x000fe200078e001e */
[----:B------:R-:W-:Y:S02]  /*15e80*/  IADD3 R4, R25, R0, RZ ;  /* 0x0000000019047210 */ /* 0x000fe40007ffe0ff */
[----:B------:R-:W-:Y:S04]  /*15e90*/  ISETP.GE.AND P3, PT, R28, c[0x0][0x1d4], PT ;  /* 0x000075001c007a0c */ /* 0x000fe80003f66270 */
[----:B------:R-:W-:Y:S02]  /*15ea0*/  LEA.HI.X R33, R24, c[0x0][0x1fc], R4, 0x1, P1 ;  /* 0x00007f0018217a11 */ /* 0x000fe400008f0c04 */
[-C--:B------:R-:W-:Y:S01]  /*15eb0*/  HMMA.16816.F32.BF16 R24, R52, R36.reuse, RZ ;  /* 0x000000243418723c */ /* 0x080fe200000418ff */
[----:B------:R-:W-:Y:S02]  /*15ec0*/  LEA R34, P0, R2, c[0x0][0x1f8], 0x1 ;  /* 0x00007e0002227a11 */ /* 0x000fe400078008ff */
[----:B------:R-:W-:Y:S01]  /*15ed0*/  IADD3 R0, R0, R3, RZ ;  /* 0x0000000300007210 */ /* 0x000fe20007ffe0ff */
[----:B------:R-:W-:Y:S01]  /*15ee0*/  @!PT LDS RZ, [RZ] ;  /* 0x00000000fffff984 */ /* 0x000fe20000000800 */
[----:B------:R-:W-:Y:S01]  /*15ef0*/  @!PT LDS RZ, [RZ] ;  /* 0x00000000fffff984 */ /* 0x000fe20000000800 */
[----:B------:R-:W-:Y:S01]  /*15f00*/  @!PT LDS RZ, [RZ] ;  /* 0x00000000fffff984 */ /* 0x000fe20000000800 */
[----:B------:R2:W-:Y:S03]  /*15f10*/  LDGSTS.E.BYPASS.LTC128B.128 [R234+0x2080], [R32.64], !P4 ;  /* 0x0208000020ea7fae */ /* 0x0005e6000e101d46 */
[----:B------:R-:W-:Y:S01]  /*15f20*/  LEA.HI.X R35, R2, c[0x0][0x1fc], R0, 0x1, P0 ;  /* 0x00007f0002237a11 */ /* 0x000fe200000f0c00 */
[C---:B------:R-:W-:Y:S04]  /*15f30*/  HMMA.16816.F32.BF16 R28, R48.reuse, R36, RZ ;  /* 0x00000024301c723c */ /* 0x040fe800000418ff */
[----:B------:R-:W-:Y:S01]  /*15f40*/  IADD3 R2, P0, R32, UR10, RZ ;  /* 0x0000000a20027c10 */ /* 0x000fe2000ff1e0ff */
[----:B------:R2:W-:Y:S03]  /*15f50*/  LDGSTS.E.BYPASS.LTC128B.128 [R234+0x3880], [R34.64], !P3 ;  /* 0x0388000022ea7fae */ /* 0x0005e6000d901d46 */
[----:B------:R-:W-:Y:S04]  /*15f60*/  IADD3.X R3, R33, UR5, RZ, P0, !PT ;  /* 0x0000000521037c10 */ /* 0x000fe800087fe4ff */
[C---:B------:R-:W-:Y:S01]  /*15f70*/  IADD3 R36, P0, R2.reuse, UR10, RZ ;  /* 0x0000000a02247c10 */ /* 0x040fe2000ff1e0ff */
[----:B------:R3:W-:Y:S03]  /*15f80*/  LDGSTS.E.BYPASS.LTC128B.128 [R234+0x2880], [R2.64], !P4 ;  /* 0x0288000002ea7fae */ /* 0x0007e6000e101d46 */
[C---:B------:R-:W-:Y:S05]  /*15f90*/  IADD3.X R37, R3.reuse, UR5, RZ, P0, !PT ;  /* 0x0000000503257c10 */ /* 0x040fea00087fe4ff */
[----:B------:R3:W-:Y:S08]  /*15fa0*/  LDGSTS.E.BYPASS.LTC128B.128 [R234+0x4080], [R2.64+0x80], !P3 ;  /* 0x0408008002ea7fae */ /* 0x0007f0000d901d46 */
[----:B------:R4:W-:Y:S01]  /*15fb0*/  LDGSTS.E.BYPASS.LTC128B.128 [R234+0x3080], [R36.64], !P4 ;  /* 0x0308000024ea7fae */ /* 0x0009e2000e101d46 */
[-C--:B--2---:R-:W-:Y:S01]  /*15fc0*/  HMMA.16816.F32.BF16 R32, R48, R38.reuse, RZ ;  /* 0x000000263020723c */ /* 0x084fe200000418ff */
[----:B---3--:R-:W-:Y:S04]  /*15fd0*/  IADD3 R2, P0, R2, R41, RZ ;  /* 0x0000002902027210 */ /* 0x008fe80007f1e0ff */
[----:B------:R-:W-:Y:S02]  /*15fe0*/  IADD3.X R3, R3, R40, RZ, P0, !PT ;  /* 0x0000002803037210 */ /* 0x000fe400007fe4ff */
[C---:B------:R-:W-:Y:S01]  /*15ff0*/  ISETP.GT.AND P0, PT, R235.reuse, R250, PT ;  /* 0x000000faeb00720c */ /* 0x040fe20003f04270 */
[C---:B----4-:R-:W-:Y:S02]  /*16000*/  HMMA.16816.F32.BF16 R36, R52.reuse, R38, RZ ;  /* 0x000000263424723c */ /* 0x050fe400000418ff */
[----:B------:R2:W-:Y:S06]  /*16010*/  LDGSTS.E.BYPASS.LTC128B.128 [R234+0x4880], [R2.64], !P3 ;  /* 0x0488000002ea7fae */ /* 0x0005ec000d901d46 */
[-C--:B------:R-:W-:Y:S02]  /*16020*/  HMMA.16816.F32.BF16 R40, R52, R140.reuse, RZ ;  /* 0x0000008c3428723c */ /* 0x080fe400000418ff */
[----:B------:R-:W0:Y:S02]  /*16030*/  LDGDEPBAR ;  /* 0x00000000000079af */ /* 0x000e240000000000 */
[----:B------:R-:W-:Y:S04]  /*16040*/  @P0 IADD3 R0, R235, -0x1, RZ ;  /* 0xffffffffeb000810 */ /* 0x000fe80007ffe0ff */
[C---:B------:R-:W-:Y:S08]  /*16050*/  HMMA.16816.F32.BF16 R44, R48.reuse, R140, RZ ;  /* 0x0000008c302c723c */ /* 0x040ff000000418ff */
[-C--:B------:R-:W-:Y:S01]  /*16060*/  HMMA.16816.F32.BF16 R48, R48, R142.reuse, RZ ;  /* 0x0000008e3030723c */ /* 0x080fe200000418ff */
[----:B--2---:R-:W-:Y:S03]  /*16070*/  @P0 SHF.R.S32.HI R2, RZ, 0x1f, R0 ;  /* 0x0000001fff020819 */ /* 0x004fe60000011400 */
[----:B------:R-:W-:Y:S04]  /*16080*/  @P0 MOV R3, R249 ;  /* 0x000000f900030202 */ /* 0x000fe80000000f00 */
[----:B------:R-:W-:Y:S01]  /*16090*/  HMMA.16816.F32.BF16 R52, R52, R142, RZ ;  /* 0x0000008e3434723c */ /* 0x000fe200000418ff */
[----:B------:R-:W-:Y:S03]  /*160a0*/  LDSM.16.M88.4 R140, [R224+0x8080] ;  /* 0x00808000e08c783b */ /* 0x000fe60000000200 */
[----:B------:R-:W-:Y:S04]  /*160b0*/  @P0 IMAD R2, R2, c[0x0][0x1e0], RZ ;  /* 0x0000780002020a24 */ /* 0x000fe800078e02ff */
[-C--:B-1----:R-:W-:Y:S05]  /*160c0*/  HMMA.16816.F32.BF16 R8, R144, R196.reuse, R8 ;  /* 0x000000c49008723c */ /* 0x082fea0000041808 */
[----:B------:R-:W-:Y:S03]  /*160d0*/  @P0 IMAD R2, R0, c[0x0][0x1e4], R2 ;  /* 0x0000790000020a24 */ /* 0x000fe600078e0202 */
        /* <DEDUP_REMOVED lines=12> */
[----:B------:R-:W2:Y:S07]  /*161a0*/  LDSM.16.M88.4 R200, [R224+0xa080] ;  /* 0x00a08000e0c8783b */ /* 0x000eae0000000200 */
        /* <DEDUP_REMOVED lines=14> */
[-C--:B------:R-:W-:Y:S01]  /*16290*/  HMMA.16816.F32.BF16 R48, R200, R206.reuse, R48 ;  /* 0x000000cec830723c */ /* 0x080fe20000041830 */
[----:B------:R-:W2:Y:S07]  /*162a0*/  LDSM.16.M88.4 R200, [R226+0xa080] ;  /* 0x00a08000e2c8783b */ /* 0x000eae0000000200 */
        /* <DEDUP_REMOVED lines=13> */
[-C--:B-1----:R-:W-:Y:S08]  /*16380*/  HMMA.16816.F32.BF16 R40, R144, R204.reuse, R40 ;  /* 0x000000cc9028723c */ /* 0x082ff00000041828 */
[C---:B------:R-:W-:Y:S08]  /*16390*/  HMMA.16816.F32.BF16 R44, R200.reuse, R204, R44 ;  /* 0x000000ccc82c723c */ /* 0x040ff0000004182c */
[-C--:B------:R-:W-:Y:S01]  /*163a0*/  HMMA.16816.F32.BF16 R48, R200, R206.reuse, R48 ;  /* 0x000000cec830723c */ /* 0x080fe20000041830 */
[----:B------:R-:W1:Y:S07]  /*163b0*/  LDSM.16.M88.4 R200, [R223+0xe080] ;  /* 0x00e08000dfc8783b */ /* 0x000e6e0000000200 */
[----:B------:R-:W-:Y:S01]  /*163c0*/  HMMA.16816.F32.BF16 R52, R144, R206, R52 ;  /* 0x000000ce9034723c */ /* 0x000fe20000041834 */
[----:B------:R-:W3:Y:S07]  /*163d0*/  LDSM.16.M88.4 R144, [R216+0x7080] ;  /* 0x00708000d890783b */ /* 0x000eee0000000200 */
[-C--:B--2---:R-:W-:Y:S01]  /*163e0*/  HMMA.16816.F32.BF16 R8, R140, R196.reuse, R8 ;  /* 0x000000c48c08723c */ /* 0x084fe20000041808 */
[----:B------:R-:W2:Y:S07]  /*163f0*/  LDSM.16.M88.4 R204, [R216+0x7880] ;  /* 0x00788000d8cc783b */ /* 0x000eae0000000200 */
[C---:B-1----:R-:W-:Y:S08]  /*16400*/  HMMA.16816.F32.BF16 R12, R200.reuse, R196, R12 ;  /* 0x000000c4c80c723c */ /* 0x042ff0000004180c */
        /* <DEDUP_REMOVED lines=8> */
[-C--:B--2---:R-:W-:Y:S08]  /*16490*/  HMMA.16816.F32.BF16 R40, R140, R204.reuse, R40 ;  /* 0x000000cc8c28723c */ /* 0x084ff00000041828 */
[C---:B------:R-:W-:Y:S08]  /*164a0*/  HMMA.16816.F32.BF16 R44, R200.reuse, R204, R44 ;  /* 0x000000ccc82c723c */ /* 0x040ff0000004182c */
[-C--:B------:R-:W-:Y:S01]  /*164b0*/  HMMA.16816.F32.BF16 R48, R200, R206.reuse, R48 ;  /* 0x000000cec830723c */ /* 0x080fe20000041830 */
[----:B------:R-:W2:Y:S07]  /*164c0*/  LDSM.16.M88.4 R200, [R225+0xe080] ;  /* 0x00e08000e1c8783b */ /* 0x000eae0000000200 */
[----:B------:R-:W-:Y:S01]  /*164d0*/  HMMA.16816.F32.BF16 R52, R140, R206, R52 ;  /* 0x000000ce8c34723c */ /* 0x000fe20000041834 */
[----:B------:R-:W3:Y:S07]  /*164e0*/  LDSM.16.M88.4 R140, [R230] ;  /* 0x00000000e68c783b */ /* 0x000eee0000000200 */
[-C--:B-1----:R-:W-:Y:S01]  /*164f0*/  HMMA.16816.F32.BF16 R8, R144, R196.reuse, R8 ;  /* 0x000000c49008723c */ /* 0x082fe20000041808 */
[----:B------:R-:W1:Y:S07]  /*16500*/  LDSM.16.M88.4 R204, [R229] ;  /* 0x00000000e5cc783b */ /* 0x000e6e0000000200 */
        /* <DEDUP_REMOVED lines=20> */
[----:B------:R-:W-:Y:S07]  /*16650*/  LDSM.16.M88.4 R196, [R221+0x1800] ;  /* 0x00180000ddc4783b */ /* 0x000fee0000000200 */
        /* <DEDUP_REMOVED lines=9> */
[----:B------:R-:W-:Y:S08]  /*166f0*/  HMMA.16816.F32.BF16 R52, R140, R206, R52 ;  /* 0x000000ce8c34723c */ /* 0x000ff00000041834 */
[-C--:B-1----:R-:W-:Y:S11]  /*16700*/  HMMA.16816.F32.BF16 R8, R144, R196.reuse, R8 ;  /* 0x000000c49008723c */ /* 0x082ff60000041808 */
[----:B------:R-:W-:Y:S11]  /*16710*/  @!UPT UIADD3 URZ, URZ, URZ, URZ ;  /* 0x0000003f3f3ff290 */ /* 0x000ff6000fffe03f */
[----:B------:R-:W-:Y:S02]  /*16720*/  @!UPT UIADD3 URZ, URZ, URZ, URZ ;  /* 0x0000003f3f3ff290 */ /* 0x000fe4000fffe03f */
[----:B------:R-:W-:Y:S01]  /*16730*/  FMUL.FTZ R8, R8, c[0x0][0x320] ;  /* 0x0000c80008087a20 */ /* 0x000fe20000410000 */
[C---:B--2---:R-:W-:Y:S03]  /*16740*/  HMMA.16816.F32.BF16 R12, R200.reuse, R196, R12 ;  /* 0x000000c4c80c723c */ /* 0x044fe6000004180c */
[----:B------:R-:W1:Y:S01]  /*16750*/  MUFU.TANH R210, R8 ;  /* 0x0000000800d27308 */ /* 0x000e620000002400 */
[----:B------:R-:W-:Y:S02]  /*16760*/  FMUL.FTZ R9, R9, c[0x0][0x320] ;  /* 0x0000c80009097a20 */ /* 0x000fe40000410000 */
[----:B------:R-:W-:Y:S02]  /*16770*/  FMUL.FTZ R10, R10, c[0x0][0x320] ;  /* 0x0000c8000a0a7a20 */ /* 0x000fe40000410000 */
[----:B------:R-:W-:Y:S01]  /*16780*/  FMUL.FTZ R11, R11, c[0x0][0x320] ;  /* 0x0000c8000b0b7a20 */ /* 0x000fe20000410000 */
[-C--:B------:R-:W-:Y:S04]  /*16790*/  HMMA.16816.F32.BF16 R16, R200, R198.reuse, R16 ;  /* 0x000000c6c810723c */ /* 0x080fe80000041810 */
[----:B------:R-:W2:Y:S04]  /*167a0*/  MUFU.TANH R208, R9 ;  /* 0x0000000900d07308 */ /* 0x000ea80000002400 */
[C---:B------:R-:W-:Y:S06]  /*167b0*/  HMMA.16816.F32.BF16 R20, R144.reuse, R198, R20 ;  /* 0x000000c69014723c */ /* 0x040fec0000041814 */
[----:B------:R-:W3:Y:S01]  /*167c0*/  MUFU.TANH R214, R10 ;  /* 0x0000000a00d67308 */ /* 0x000ee20000002400 */
[----:B------:R-:W-:Y:S02]  /*167d0*/  FMUL.FTZ R12, R12, c[0x0][0x320] ;  /* 0x0000c8000c0c7a20 */ /* 0x000fe40000410000 */
[----:B------:R-:W-:Y:S03]  /*167e0*/  FMUL.FTZ R13, R13, c[0x0][0x320] ;  /* 0x0000c8000d0d7a20 */ /* 0x000fe60000410000 */
        /* <DEDUP_REMOVED lines=11> */
[----:B------:R-:W-:Y:S05]  /*168a0*/  FMUL.FTZ R20, R20, c[0x0][0x320] ;  /* 0x0000c80014147a20 */ /* 0x000fea0000410000 */
[----:B------:R1:W1:Y:S01]  /*168b0*/  MUFU.TANH R136, R21 ;  /* 0x0000001500887308 */ /* 0x0002620000002400 */
[----:B----4-:R-:W4:Y:S09]  /*168c0*/  LDSM.16.M88.4 R8, [R221+0x2000] ;  /* 0x00200000dd08783b */ /* 0x010f320000000200 */
[----:B------:R-:W2:Y:S10]  /*168d0*/  MUFU.TANH R213, R13 ;  /* 0x0000000d00d57308 */ /* 0x000eb40000002400 */
[----:B------:R-:W2:Y:S01]  /*168e0*/  MUFU.TANH R243, R14 ;  /* 0x0000000e00f37308 */ /* 0x000ea20000002400 */
[----:B-1----:R-:W2:Y:S09]  /*168f0*/  LDL R21, [R1+0x90] ;  /* 0x0000900001157983 */ /* 0x002eb20000100800 */
[----:B------:R1:W1:Y:S10]  /*16900*/  MUFU.TANH R239, R15 ;  /* 0x0000000f00ef7308 */ /* 0x0002740000002400 */
[----:B------:R3:W2:Y:S01]  /*16910*/  MUFU.TANH R140, R20 ;  /* 0x00000014008c7308 */ /* 0x0006a20000002400 */
[-C--:B----4-:R-:W-:Y:S09]  /*16920*/  HMMA.16816.F32.BF16 R24, R144, R8.reuse, R24 ;  /* 0x000000089018723c */ /* 0x090ff20000041818 */
[----:B------:R-:W4:Y:S01]  /*16930*/  MUFU.TANH R205, R22 ;  /* 0x0000001600cd7308 */ /* 0x000f220000002400 */
[C---:B------:R-:W-:Y:S01]  /*16940*/  HMMA.16816.F32.BF16 R28, R200.reuse, R8, R28 ;  /* 0x00000008c81c723c */ /* 0x040fe2000004181c */
[----:B-1----:R-:W1:Y:S01]  /*16950*/  LDSM.16.M88.4 R12, [R221+0x2800] ;  /* 0x00280000dd0c783b */ /* 0x002e620000000200 */
[----:B------:R-:W-:Y:S05]  /*16960*/  DEPBAR.LE SB0, 0x0 ;  /* 0x000080000000791a */ /* 0x000fea0000000000 */
[----:B------:R-:W-:Y:S02]  /*16970*/  @P0 IMAD.WIDE.U32 R8, R0, c[0x0][0x1e0], RZ ;  /* 0x0000780000080a25 */ /* 0x000fe400078e00ff */
[----:B------:R1:W1:Y:S01]  /*16980*/  MUFU.TANH R22, R23 ;  /* 0x0000001700167308 */ /* 0x0002620000002400 */
[-C--:B------:R-:W-:Y:S01]  /*16990*/  HMMA.16816.F32.BF16 R32, R200, R10.reuse, R32 ;  /* 0x0000000ac820723c */ /* 0x080fe20000041820 */
[----:B------:R-:W-:Y:S04]  /*169a0*/  BAR.SYNC.DEFER_BLOCKING 0x0 ;  /* 0x0000000000007b1d */ /* 0x000fe80000010000 */
[----:B------:R-:W-:Y:S02]  /*169b0*/  @P0 IADD3 R0, R9, R2, RZ ;  /* 0x0000000209000210 */ /* 0x000fe40007ffe0ff */
[----:B------:R-:W-:Y:S01]  /*169c0*/  @P0 MOV R2, R246 ;  /* 0x000000f600020202 */ /* 0x000fe20000000f00 */
[C---:B------:R-:W-:Y:S01]  /*169d0*/  HMMA.16816.F32.BF16 R36, R144.reuse, R10, R36 ;  /* 0x0000000a9024723c */ /* 0x040fe20000041824 */
[----:B------:R-:W1:Y:S01]  /*169e0*/  MUFU.TANH R211, R16 ;  /* 0x0000001000d37308 */ /* 0x000e620000002400 */
[----:B------:R-:W2:Y:S02]  /*169f0*/  LDL R9, [R1+0x80] ;  /* 0x0000800001097983 */ /* 0x000ea40000100800 */
[----:B------:R-:W-:Y:S01]  /*16a00*/  @P0 IMAD.WIDE.U32 R2, R8, 0x30, R2 ;  /* 0x0000003008020825 */ /* 0x000fe200078e0002 */
[----:B------:R-:W-:Y:S03]  /*16a10*/  LEA R8, R139, R244, 0x7 ;  /* 0x000000f48b087211 */ /* 0x000fe600078e38ff */
[----:B------:R-:W-:Y:S01]  /*16a20*/  FMUL.FTZ R30, R30, c[0x0][0x320] ;  /* 0x0000c8001e1e7a20 */ /* 0x000fe20000410000 */
[----:B------:R-:W-:Y:S02]  /*16a30*/  IADD3 R8, R240, R8, R242 ;  /* 0x00000008f0087210 */ /* 0x000fe40007ffe0f2 */
[----:B------:R-:W2:Y:S01]  /*16a40*/  MUFU.TANH R209, R17 ;  /* 0x0000001100d17308 */ /* 0x000ea20000002400 */
[----:B------:R-:W-:Y:S01]  /*16a50*/  @P0 IMAD R0, R0, 0x30, RZ ;  /* 0x0000003000000824 */ /* 0x000fe200078e02ff */
[----:B------:R-:W-:Y:S01]  /*16a60*/  MOV R240, c[0x0][0x2c4] ;  /* 0x0000b10000f07a02 */ /* 0x000fe20000000f00 */
[----:B---3--:R-:W-:Y:S01]  /*16a70*/  FMUL.FTZ R20, R24, c[0x0][0x320] ;  /* 0x0000c80018147a20 */ /* 0x008fe20000410000 */
[----:B------:R-:W-:Y:S01]  /*16a80*/  MOV R24, c[0x0][0x1e4] ;  /* 0x0000790000187a02 */ /* 0x000fe20000000f00 */
[----:B------:R-:W-:Y:S01]  /*16a90*/  FMUL.FTZ R26, R26, c[0x0][0x320] ;  /* 0x0000c8001a1a7a20 */ /* 0x000fe20000410000 */
[----:B------:R-:W-:Y:S01]  /*16aa0*/  @P0 IADD3 R4, R3, R0, RZ ;  /* 0x0000000003040210 */ /* 0x000fe20007ffe0ff */
[----:B------:R-:W-:Y:S01]  /*16ab0*/  FMUL.FTZ R27, R27, c[0x0][0x320] ;  /* 0x0000c8001b1b7a20 */ /* 0x000fe20000410000 */
[----:B------:R-:W-:Y:S01]  /*16ac0*/  @P0 SHF.L.U32 R0, R2, 0x1, RZ ;  /* 0x0000000102000819 */ /* 0x000fe200000006ff */
[----:B------:R-:W-:Y:S01]  /*16ad0*/  FMUL.FTZ R28, R28, c[0x0][0x320] ;  /* 0x0000c8001c1c7a20 */ /* 0x000fe20000410000 */
[----:B------:R3:W2:Y:S01]  /*16ae0*/  MUFU.TANH R207, R30 ;  /* 0x0000001e00cf7308 */ /* 0x0006a20000002400 */
[----:B------:R-:W-:Y:S01]  /*16af0*/  @P0 SHF.L.U64.HI R4, R2, 0x1, R4 ;  /* 0x0000000102040819 */ /* 0x000fe20000010204 */
[----:B------:R-:W-:Y:S01]  /*16b00*/  FMUL.FTZ R29, R29, c[0x0][0x320] ;  /* 0x0000c8001d1d7a20 */ /* 0x000fe20000410000 */
[----:B------:R-:W-:Y:S01]  /*16b10*/  @P0 IADD3 R2, P1, R0, c[0x0][0x1c8], RZ ;  /* 0x0000720000020a10 */ /* 0x000fe20007f3e0ff */
[-C--:B-1----:R-:W-:Y:S01]  /*16b20*/  HMMA.16816.F32.BF16 R40, R144, R12.reuse, R40 ;  /* 0x0000000c9028723c */ /* 0x082fe20000041828 */
[----:B------:R-:W-:Y:S02]  /*16b30*/  MOV R23, c[0x0][0x1e0] ;  /* 0x0000780000177a02 */ /* 0x000fe40000000f00 */
[----:B------:R-:W-:Y:S01]  /*16b40*/  @P0 IADD3.X R3, R4, c[0x0][0x1cc], RZ, P1, !PT ;  /* 0x0000730004030a10 */ /* 0x000fe20000ffe4ff */
[----:B------:R-:W-:Y:S01]  /*16b50*/  FMUL.FTZ R31, R31, c[0x0][0x320] ;  /* 0x0000c8001f1f7a20 */ /* 0x000fe20000410000 */
[----:B------:R-:W-:Y:S01]  /*16b60*/  @P0 IADD3 R0, P2, R0, 0x80, RZ ;  /* 0x0000008000000810 */ /* 0x000fe20007f5e0ff */
[----:B------:R1:W1:Y:S01]  /*16b70*/  MUFU.TANH R237, R18 ;  /* 0x0000001200ed7308 */ /* 0x0002620000002400 */
[----:B------:R-:W-:Y:S01]  /*16b80*/  SHF.L.U64.HI R23, R23, 0x5, R24 ;  /* 0x0000000517177819 */ /* 0x000fe20000010218 */
[C---:B------:R-:W-:Y:S01]  /*16b90*/  HMMA.16816.F32.BF16 R44, R200.reuse, R12, R44 ;  /* 0x0000000cc82c723c */ /* 0x040fe2000004182c */
[----:B------:R-:W2:Y:S03]  /*16ba0*/  LDL R12, [R1+0x84] ;  /* 0x00008400010c7983 */ /* 0x000ea60000100800 */
[----:B------:R-:W-:Y:S01]  /*16bb0*/  @P0 IADD3 R10, P1, R0, c[0x0][0x1c8], RZ ;  /* 0x00007200000a0a10 */ /* 0x000fe20007f3e0ff */
[----:B------:R-:W-:Y:S01]  /*16bc0*/  @!PT LDS RZ, [RZ] ;  /* 0x00000000fffff984 */ /* 0x000fe20000000800 */
[----:B------:R-:W-:Y:S01]  /*16bd0*/  @!PT LDS RZ, [RZ] ;  /* 0x00000000fffff984 */ /* 0x000fe20000000800 */
[----:B------:R-:W-:Y:S01]  /*16be0*/  @!PT LDS RZ, [RZ] ;  /* 0x00000000fffff984 */ /* 0x000fe20000000800 */
[----:B------:R4:W-:Y:S01]  /*16bf0*/  @P0 LDGSTS.E.BYPASS.LTC128B.128 [R234+0x5080], [R2.64], !P4 ;  /* 0x0508000002ea0fae */ /* 0x0009e2000e101d46 */
[----:B------:R-:W-:Y:S01]  /*16c00*/  FMUL.FTZ R32, R32, c[0x0][0x320] ;  /* 0x0000c80020207a20 */ /* 0x000fe20000410000 */
[----:B------:R-:W-:Y:S01]  /*16c10*/  MOV R13, c[0x0][0x1e0] ;  /* 0x00007800000d7a02 */ /* 0x000fe20000000f00 */
[----:B------:R4:W2:Y:S01]  /*16c20*/  MUFU.TANH R215, R19 ;  /* 0x0000001300d77308 */ /* 0x0008a20000002400 */
[----:B------:R-:W-:Y:S01]  /*16c30*/  @P0 IADD3.X R11, RZ, c[0x0][0x1cc], R4, P1, P2 ;  /* 0x00007300ff0b0a10 */ /* 0x000fe20000fe4404 */
[-C--:B------:R-:W-:Y:S03]  /*16c40*/  HMMA.16816.F32.BF16 R48, R200, R14.reuse, R48 ;  /* 0x0000000ec830723c */ /* 0x080fe60000041830 */
[----:B------:R-:W-:Y:S01]  /*16c50*/  SHF.L.U32 R13, R13, 0x5, RZ ;  /* 0x000000050d0d7819 */ /* 0x000fe200000006ff */
[----:B------:R4:W-:Y:S01]  /*16c60*/  @P0 LDGSTS.E.BYPASS.LTC128B.128 [R234+0x6880], [R10.64], !P3 ;  /* 0x068800000aea0fae */ /* 0x0009e2000d901d46 */
[----:B------:R-:W-:Y:S01]  /*16c70*/  ISETP.NE.AND P5, PT, R240, 0x1, PT ;  /* 0x00000001f000780c */ /* 0x000fe20003fa5270 */
[----:B---3--:R-:W-:Y:S01]  /*16c80*/  FMUL.FTZ R30, R40, c[0x0][0x320] ;  /* 0x0000c800281e7a20 */ /* 0x008fe20000410000 */
[----:B------:R-:W-:Y:S01]  /*16c90*/  IADD3 R8, R241, R8, RZ ;  /* 0x00000008f1087210 */ /* 0x000fe20007ffe0ff */
[----:B------:R3:W2:Y:S01]  /*16ca0*/  MUFU.TANH R196, R26 ;  /* 0x0000001a00c47308 */ /* 0x0006a20000002400 */
[----:B------:R-:W-:Y:S03]  /*16cb0*/  HMMA.16816.F32.BF16 R52, R144, R14, R52 ;  /* 0x0000000e9034723c */ /* 0x000fe60000041834 */
[----:B------:R-:W2:Y:S01]  /*16cc0*/  LDL R40, [R1+0x74] ;  /* 0x0000740001287983 */ /* 0x000ea20000100800 */
[----:B-1----:R-:W-:Y:S02]  /*16cd0*/  FMUL.FTZ R18, R25, c[0x0][0x320] ;  /* 0x0000c80019127a20 */ /* 0x002fe40000410000 */
[----:B------:R-:W-:Y:S02]  /*16ce0*/  FMUL.FTZ R17, R43, c[0x0][0x320] ;  /* 0x0000c8002b117a20 */ /* 0x000fe40000410000 */
[----:B------:R-:W-:Y:S01]  /*16cf0*/  FMUL.FTZ R47, R47, c[0x0][0x320] ;  /* 0x0000c8002f2f7a20 */ /* 0x000fe20000410000 */
[----:B------:R1:W1:Y:S03]  /*16d00*/  MUFU.TANH R143, R27 ;  /* 0x0000001b008f7308 */ /* 0x0002660000002400 */
[----:B------:R-:W-:Y:S01]  /*16d10*/  @P5 IMAD.HI.U32 R0, R8, c[0x0][0x2c8], RZ ;  /* 0x0000b20008005a27 */ /* 0x000fe200078e00ff */
[----:B----4-:R-:W-:Y:S03]  /*16d20*/  @P0 IADD3 R2, P1, R2, R13, RZ ;  /* 0x0000000d02020210 */ /* 0x010fe60007f3e0ff */
[----:B------:R-:W-:Y:S01]  /*16d30*/  FMUL.FTZ R19, R42, c[0x0][0x320] ;  /* 0x0000c8002a137a20 */ /* 0x000fe20000410000 */
[----:B------:R-:W-:Y:S01]  /*16d40*/  @P0 IADD3.X R3, R3, R23, RZ, P1, !PT ;  /* 0x0000001703030210 */ /* 0x000fe20000ffe4ff */
[----:B------:R-:W-:Y:S01]  /*16d50*/  FMUL.FTZ R25, R49, c[0x0][0x320] ;  /* 0x0000c80031197a20 */ /* 0x000fe20000410000 */
[----:B------:R4:W2:Y:S01]  /*16d60*/  MUFU.TANH R204, R28 ;  /* 0x0000001c00cc7308 */ /* 0x0008a20000002400 */
[----:B------:R-:W-:Y:S01]  /*16d70*/  @P5 SHF.R.U32.HI R8, RZ, c[0x0][0x2cc], R0 ;  /* 0x0000b300ff085a19 */ /* 0x000fe20000011600 */
[----:B------:R-:W-:Y:S01]  /*16d80*/  FMUL.FTZ R50, R50, c[0x0][0x320] ;  /* 0x0000c80032327a20 */ /* 0x000fe20000410000 */
[----:B------:R2:W-:Y:S01]  /*16d90*/  @P0 LDGSTS.E.BYPASS.LTC128B.128 [R234+0x5880], [R2.64], !P4 ;  /* 0x0588000002ea0fae */ /* 0x0005e2000e101d46 */
[----:B------:R-:W-:Y:S01]  /*16da0*/  @P0 IADD3 R10, P2, R2, R13, RZ ;  /* 0x0000000d020a0210 */ /* 0x000fe20007f5e0ff */
[----:B---3--:R-:W-:Y:S02]  /*16db0*/  FMUL.FTZ R26, R48, c[0x0][0x320] ;  /* 0x0000c800301a7a20 */ /* 0x008fe40000410000 */
[----:B------:R-:W-:Y:S01]  /*16dc0*/  FMUL.FTZ R51, R51, c[0x0][0x320] ;  /* 0x0000c80033337a20 */ /* 0x000fe20000410000 */
[----:B------:R-:W-:Y:S01]  /*16dd0*/  @P0 IADD3.X R11, R3, R23, RZ, P2, !PT ;  /* 0x00000017030b0210 */ /* 0x000fe200017fe4ff */
[----:B------:R-:W-:Y:S01]  /*16de0*/  FMUL.FTZ R15, R52, c[0x0][0x320] ;  /* 0x0000c800340f7a20 */ /* 0x000fe20000410000 */
[----:B------:R3:W2:Y:S01]  /*16df0*/  MUFU.TANH R199, R29 ;  /* 0x0000001d00c77308 */ /* 0x0006a20000002400 */
[----:B------:R2:W-:Y:S01]  /*16e00*/  @P0 LDGSTS.E.BYPASS.LTC128B.128 [R234+0x7080], [R2.64+0x80], !P3 ;  /* 0x0708008002ea0fae */ /* 0x0005e2000d901d46 */
[----:B------:R-:W-:Y:S02]  /*16e10*/  FMUL.FTZ R14, R53, c[0x0][0x320] ;  /* 0x0000c800350e7a20 */ /* 0x000fe40000410000 */
[----:B-1----:R-:W-:Y:S02]  /*16e20*/  FMUL.FTZ R27, R45, c[0x0][0x320] ;  /* 0x0000c8002d1b7a20 */ /* 0x002fe40000410000 */
[----:B------:R-:W-:Y:S02]  /*16e30*/  FMUL.FTZ R16, R54, c[0x0][0x320] ;  /* 0x0000c80036107a20 */ /* 0x000fe40000410000 */
[----:B------:R-:W-:Y:S01]  /*16e40*/  FMUL.FTZ R33, R33, c[0x0][0x320] ;  /* 0x0000c80021217a20 */ /* 0x000fe20000410000 */
[----:B------:R1:W-:Y:S01]  /*16e50*/  @P0 LDGSTS.E.BYPASS.LTC128B.128 [R234+0x6080], [R10.64], !P4 ;  /* 0x060800000aea0fae */ /* 0x0003e2000e101d46 */
[----:B------:R1:W1:Y:S01]  /*16e60*/  MUFU.TANH R206, R31 ;  /* 0x0000001f00ce7308 */ /* 0x0002620000002400 */
[----:B------:R-:W-:Y:S02]  /*16e70*/  FMUL.FTZ R34, R34, c[0x0][0x320] ;  /* 0x0000c80022227a20 */ /* 0x000fe40000410000 */
[----:B------:R-:W-:Y:S02]  /*16e80*/  FMUL.FTZ R35, R35, c[0x0][0x320] ;  /* 0x0000c80023237a20 */ /* 0x000fe40000410000 */
[----:B----4-:R-:W-:Y:S02]  /*16e90*/  FMUL.FTZ R28, R39, c[0x0][0x320] ;  /* 0x0000c800271c7a20 */ /* 0x010fe40000410000 */
[----:B------:R-:W-:Y:S01]  /*16ea0*/  FMUL.FTZ R39, R46, c[0x0][0x320] ;  /* 0x0000c8002e277a20 */ /* 0x000fe20000410000 */
[----:B------:R-:W4:Y:S01]  /*16eb0*/  SHFL.IDX PT, R4, R8, RZ, 0x1c1f ;  /* 0x001c1fff08047589 */ /* 0x000f2200000e0000 */
[----:B------:R-:W-:Y:S01]  /*16ec0*/  FMUL.FTZ R55, R55, c[0x0][0x320] ;  /* 0x0000c80037377a20 */ /* 0x000fe20000410000 */
[----:B------:R4:W2:Y:S01]  /*16ed0*/  MUFU.TANH R142, R32 ;  /* 0x00000020008e7308 */ /* 0x0008a20000002400 */
[----:B---3--:R-:W-:Y:S01]  /*16ee0*/  FMUL.FTZ R29, R41, c[0x0][0x320] ;  /* 0x0000c800291d7a20 */ /* 0x008fe20000410000 */
[----:B------:R-:W-:Y:S08]  /*16ef0*/  MOV R41, c[0x0][0x32c] ;  /* 0x0000cb0000297a02 */ /* 0x000ff00000000f00 */
[----:B------:R-:W3:Y:S01]  /*16f00*/  MUFU.TANH R20, R20 ;  /* 0x0000001400147308 */ /* 0x000ee20000002400 */
[----:B-1----:R-:W-:Y:S02]  /*16f10*/  FMUL.FTZ R31, R37, c[0x0][0x320] ;  /* 0x0000c800251f7a20 */ /* 0x002fe40000410000 */
[----:B------:R-:W-:Y:S02]  /*16f20*/  FMUL.FTZ R37, R38, c[0x0][0x320] ;  /* 0x0000c80026257a20 */ /* 0x000fe40000410000 */
[----:B------:R-:W-:Y:S05]  /*16f30*/  FMUL.FTZ R38, R44, c[0x0][0x320] ;  /* 0x0000c8002c267a20 */ /* 0x000fea0000410000 */
[----:B------:R-:W1:Y:S01]  /*16f40*/  MUFU.TANH R18, R18 ;  /* 0x0000001200127308 */ /* 0x000e620000002400 */
[----:B----4-:R-:W-:Y:S09]  /*16f50*/  FMUL.FTZ R32, R36, c[0x0][0x320] ;  /* 0x0000c80024207a20 */ /* 0x010ff20000410000 */
        /* <DEDUP_REMOVED lines=21> */
[----:B--2---:R-:W-:Y:S01]  /*170b0*/  @P0 IADD3 R12, P1, R2, R12, RZ ;  /* 0x0000000c020c0210 */ /* 0x004fe20007f3e0ff */
[----:B------:R-:W-:Y:S03]  /*170c0*/  IMAD R2, R235, -0x30, RZ ;  /* 0xffffffd0eb027824 */ /* 0x000fe600078e02ff */
[----:B------:R-:W-:Y:S02]  /*170d0*/  @P0 IADD3.X R13, R3, R9, RZ, P1, !PT ;  /* 0x00000009030d0210 */ /* 0x000fe40000ffe4ff */
[C---:B------:R-:W-:Y:S03]  /*170e0*/  IADD3 R10, -R21.reuse, 0x1, R2 ;  /* 0x00000001150a7810 */ /* 0x040fe60007ffe102 */
[----:B------:R-:W2:Y:S01]  /*170f0*/  MUFU.TANH R16, R16 ;  /* 0x0000001000107308 */ /* 0x000ea20000002400 */
[----:B------:R-:W-:Y:S01]  /*17100*/  IADD3 R11, -R21, R2, RZ ;  /* 0x00000002150b7210 */ /* 0x000fe20007ffe1ff */
[----:B------:R1:W-:Y:S01]  /*17110*/  @P0 LDGSTS.E.BYPASS.LTC128B.128 [R234+0x7880], [R12.64], !P3 ;  /* 0x078800000cea0fae */ /* 0x0003e2000d901d46 */
[----:B------:R-:W-:Y:S07]  /*17120*/  ISETP.GE.AND P3, PT, R41, 0x1, PT ;  /* 0x000000012900780c */ /* 0x000fee0003f66270 */
[----:B------:R-:W0:Y:S01]  /*17130*/  LDGDEPBAR ;  /* 0x00000000000079af */ /* 0x000e220000000000 */
[----:B------:R-:W-:Y:S04]  /*17140*/  IADD3 R10, -R40, R10, R5 ;  /* 0x0000000a280a7210 */ /* 0x000fe80007ffe105 */
[C---:B------:R-:W-:Y:S02]  /*17150*/  IADD3 R9, R10.reuse, c[0x0][0x328], RZ ;  /* 0x0000ca000a097a10 */ /* 0x040fe40007ffe0ff */
[----:B------:R-:W-:Y:S02]  /*17160*/  IADD3 R10, R10, UR4, RZ ;  /* 0x000000040a0a7c10 */ /* 0x000fe4000fffe0ff */
[-C--:B------:R-:W-:Y:S02]  /*17170*/  IADD3 R3, R9, R4.reuse, RZ ;  /* 0x0000000409037210 */ /* 0x080fe40007ffe0ff */
[----:B------:R-:W-:Y:S01]  /*17180*/  IADD3 R0, R10, R4, RZ ;  /* 0x000000040a007210 */ /* 0x000fe20007ffe0ff */
[----:B-1----:R4:W1:Y:S01]  /*17190*/  MUFU.TANH R13, R55 ;  /* 0x00000037000d7308 */ /* 0x0028620000002400 */
[----:B------:R-:W-:-:S05]  /*171a0*/  @!P3 BRA `(.L_x_1237) ;  /* 0x000001700000b947 */ /* 0x000fca0003800000 */
[----:B--23--:R-:W-:Y:S01]  /*171b0*/  IADD3 R4, -R40, R5, R4 ;  /* 0x0000000528047210 */ /* 0x00cfe20007ffe104 */
        /* <DEDUP_REMOVED lines=12> */
.L_x_1239:
[----:B------:R-:W-:Y:S04]  /*17280*/  MOV R12, c[0x0][0x32c] ;  /* 0x0000cb00000c7a02 */ /* 0x000fe80000000f00 */
[----:B------:R-:W-:Y:S11]  /*17290*/  ISETP.NE.AND P0, PT, R12, 0x1, PT ;  /* 0x000000010c00780c */ /* 0x000ff60003f05270 */
[----:B------:R-:W-:Y:S02]  /*172a0*/  @!UPT UIADD3 URZ, URZ, URZ, URZ ;  /* 0x0000003f3f3ff290 */ /* 0x000fe4000fffe03f */
[----:B------:R-:W-:Y:S05]  /*172b0*/  @P0 IMAD.HI.U32 R12, R4, c[0x0][0x330], RZ ;  /* 0x0000cc00040c0a27 */ /* 0x000fea00078e00ff */
[----:B------:R-:W-:Y:S02]  /*172c0*/  @P0 SHF.R.U32.HI R4, RZ, c[0x0][0x334], R12 ;  /* 0x0000cd00ff040a19 */ /* 0x000fe4000001160c */
.L_x_1240:
[----:B------:R-:W-:Y:S05]  /*172d0*/  BSYNC B0 ;  /* 0x0000000000007941 */ /* 0x000fea0003800000 */
.L_x_1238:
[----:B------:R-:W-:Y:S05]  /*172e0*/  IMAD R4, R4, c[0x0][0x32c], R11 ;  /* 0x0000cb0004047a24 */ /* 0x000fea00078e020b */
[----:B------:R-:W-:Y:S02]  /*172f0*/  IADD3 R12, R4, c[0x0][0x32c], RZ ;  /* 0x0000cb00040c7a10 */ /* 0x000fe40007ffe0ff */
[----:B------:R-:W-:Y:S02]  /*17300*/  IMNMX R0, R0, R4, !PT ;  /* 0x0000000400007217 */ /* 0x000fe40007800200 */
[----:B------:R-:W-:Y:S02]  /*17310*/  IMNMX R3, R3, R12, PT ;  /* 0x0000000c03037217 */ /* 0x000fe40003800200 */
.L_x_1237:
[C---:B--23--:R-:W-:Y:S02]  /*17320*/  ISETP.GE.AND P0, PT, R2.reuse, 0x2, PT ;  /* 0x000000020200780c */ /* 0x04cfe40003f06270 */
[----:B------:R-:W-:Y:S02]  /*17330*/  ISETP.GE.AND P1, PT, R2, 0x9, PT ;  /* 0x000000090200780c */ /* 0x000fe40003f26270 */
        /* <DEDUP_REMOVED lines=8> */
[C---:B------:R-:W-:Y:S02]  /*173c0*/  ISETP.LT.OR P0, PT, R3.reuse, 0x2, P0 ;  /* 0x000000020300780c */ /* 0x040fe40000701670 */
[----:B------:R-:W-:Y:S02]  /*173d0*/  @P1 LOP3.LUT R236, R236, 0x10, RZ, 0xfc, !PT ;  /* 0x00000010ecec1812 */ /* 0x000fe400078efcff */
[----:B------:R-:W-:Y:S02]  /*173e0*/  FSEL R21, R208, -INF , !P0 ;  /* 0xff800000d0157808 */ /* 0x000fe40004000000 */
[----:B------:R-:W-:Y:S02]  /*173f0*/  ISETP.GT.AND P0, PT, R0, 0x8, !P1 ;  /* 0x000000080000780c */ /* 0x000fe40004f04270 */
[----:B------:R-:W-:Y:S02]  /*17400*/  ISETP.GE.AND P1, PT, R2, 0xa, PT ;  /* 0x0000000a0200780c */ /* 0x000fe40003f26270 */
[C---:B------:R-:W-:Y:S02]  /*17410*/  ISETP.LT.OR P0, PT, R3.reuse, 0x9, P0 ;  /* 0x000000090300780c */ /* 0x040fe40000701670 */
[----:B------:R-:W-:Y:S02]  /*17420*/  LOP3.LUT R236, R236, 0xfffffffd, RZ, 0xc0, !PT ;  /* 0xfffffffdecec7812 */ /* 0x000fe400078ec0ff */
[----:B------:R-:W-:Y:S02]  /*17430*/  FSEL R24, R140, -INF , !P0 ;  /* 0xff8000008c187808 */ /* 0x000fe40004000000 */
[----:B------:R-:W-:Y:S02]  /*17440*/  ISETP.GT.AND P0, PT, R0, 0x9, !P1 ;  /* 0x000000090000780c */ /* 0x000fe40004f04270 */
[----:B------:R-:W-:Y:S02]  /*17450*/  ISETP.GE.AND P2, PT, R2, 0x22, PT ;  /* 0x000000220200780c */ /* 0x000fe40003f46270 */
[C---:B------:R-:W-:Y:S02]  /*17460*/  ISETP.LT.OR P0, PT, R3.reuse, 0xa, P0 ;  /* 0x0000000a0300780c */ /* 0x040fe40000701670 */
[----:B------:R-:W-:Y:S02]  /*17470*/  @P1 LOP3.LUT R236, R236, 0x2, RZ, 0xfc, !PT ;  /* 0x00000002ecec1812 */ /* 0x000fe400078efcff */
[----:B------:R-:W-:Y:S02]  /*17480*/  ISETP.GE.AND P1, PT, R2, 0x11, PT ;  /* 0x000000110200780c */ /* 0x000fe40003f26270 */
[----:B------:R-:W-:Y:S02]  /*17490*/  FSEL R23, R136, -INF , !P0 ;  /* 0xff80000088177808 */ /* 0x000fe40004000000 */
[----:B------:R-:W-:Y:S02]  /*174a0*/  ISETP.GT.AND P0, PT, R0, 0x10, !P1 ;  /* 0x000000100000780c */ /* 0x000fe40004f04270 */
[----:B------:R-:W-:Y:S02]  /*174b0*/  LOP3.LUT R236, R236, 0xfffffffe, RZ, 0xc0, !PT ;  /* 0xfffffffeecec7812 */ /* 0x000fe400078ec0ff */
[C---:B------:R-:W-:Y:S04]  /*174c0*/  ISETP.LT.OR P0, PT, R3.reuse, 0x11, P0 ;  /* 0x000000110300780c */ /* 0x040fe80000701670 */
[----:B----4-:R-:W-:Y:S02]  /*174d0*/  FSEL R34, R20, -INF , !P0 ;  /* 0xff80000014227808 */ /* 0x010fe40004000000 */
[----:B------:R-:W-:Y:S02]  /*174e0*/  ISETP.GT.AND P0, PT, R0, 0x11, !P6 ;  /* 0x000000110000780c */ /* 0x000fe40007704270 */
[----:B------:R-:W-:Y:S02]  /*174f0*/  @P1 LOP3.LUT R236, R236, 0x1, RZ, 0xfc, !PT ;  /* 0x00000001ecec1812 */ /* 0x000fe400078efcff */
[C---:B------:R-:W-:Y:S02]  /*17500*/  ISETP.LT.OR P0, PT, R3.reuse, 0x12, P0 ;  /* 0x000000120300780c */ /* 0x040fe40000701670 */
        /* <DEDUP_REMOVED lines=9> */
[----:B------:R-:W-:Y:S02]  /*175a0*/  LOP3.LUT R236, R236, 0xffffffdf, RZ, 0xc0, !PT ;  /* 0xffffffdfecec7812 */ /* 0x000fe400078ec0ff */
[----:B------:R-:W-:Y:S02]  /*175b0*/  FSEL R31, R31, -INF , !P0 ;  /* 0xff8000001f1f7808 */ /* 0x000fe40004000000 */
[----:B------:R-:W-:Y:S04]  /*175c0*/  ISETP.GT.AND P0, PT, R0, 0x20, !P3 ;  /* 0x000000200000780c */ /* 0x000fe80005f04270 */
[C---:B------:R-:W-:Y:S04]  /*175d0*/  ISETP.LT.OR P0, PT, R3.reuse, 0x21, P0 ;  /* 0x000000210300780c */ /* 0x040fe80000701670 */
[----:B------:R-:W-:Y:S02]  /*175e0*/  FSEL R30, R30, -INF , !P0 ;  /* 0xff8000001e1e7808 */ /* 0x000fe40004000000 */
[C---:B------:R-:W-:Y:S04]  /*175f0*/  ISETP.GT.AND P0, PT, R0.reuse, 0x21, !P2 ;  /* 0x000000210000780c */ /* 0x040fe80005704270 */
[----:B------:R-:W-:Y:S04]  /*17600*/  ISETP.LT.OR P0, PT, R3, 0x22, P0 ;  /* 0x000000220300780c */ /* 0x000fe80000701670 */
[----:B------:R-:W-:Y:S02]  /*17610*/  FSEL R29, R29, -INF , !P0 ;  /* 0xff8000001d1d7808 */ /* 0x000fe40004000000 */
[----:B------:R-:W-:Y:S02]  /*17620*/  ISETP.GT.AND P0, PT, R0, 0x28, !P1 ;  /* 0x000000280000780c */ /* 0x000fe40004f04270 */
[----:B------:R-:W-:Y:S02]  /*17630*/  ISETP.GE.AND P1, PT, R2, 0x1, PT ;  /* 0x000000010200780c */ /* 0x000fe40003f26270 */
[----:B------:R-:W-:Y:S04]  /*17640*/  ISETP.LT.OR P0, PT, R3, 0x29, P0 ;  /* 0x000000290300780c */ /* 0x000fe80000701670 */
[----:B------:R-:W-:Y:S02]  /*17650*/  FSEL R36, R15, -INF , !P0 ;  /* 0xff8000000f247808 */ /* 0x000fe40004000000 */
[----:B------:R-:W-:Y:S04]  /*17660*/  ISETP.GT.AND P0, PT, R0, RZ, !P1 ;  /* 0x000000ff0000720c */ /* 0x000fe80004f04270 */
[C---:B------:R-:W-:Y:S04]  /*17670*/  ISETP.LT.OR P0, PT, R3.reuse, 0x1, P0 ;  /* 0x000000010300780c */ /* 0x040fe80000701670 */
[----:B------:R-:W-:Y:S02]  /*17680*/  FSEL R15, R210, -INF , !P0 ;  /* 0xff800000d20f7808 */ /* 0x000fe40004000000 */
[----:B------:R-:W-:Y:S11]  /*17690*/  ISETP.GE.AND P0, PT, R2, 0x2a, PT ;  /* 0x0000002a0200780c */ /* 0x000ff60003f06270 */
[----:B------:R-:W-:Y:S02]  /*176a0*/  @!UPT UIADD3 URZ, URZ, URZ, URZ ;  /* 0x0000003f3f3ff290 */ /* 0x000fe4000fffe03f */
[----:B------:R-:W-:Y:S02]  /*176b0*/  @P0 LOP3.LUT R236, R236, 0x20, RZ, 0xfc, !PT ;  /* 0x00000020ecec0812 */ /* 0x000fe400078efcff */
[----:B------:R-:W-:Y:S04]  /*176c0*/  ISETP.GT.AND P0, PT, R0, 0x29, !P0 ;  /* 0x000000290000780c */ /* 0x000fe80004704270 */
[----:B------:R-:W-:Y:S02]  /*176d0*/  ISETP.LT.OR P0, PT, R3, 0x2a, P0 ;  /* 0x0000002a0300780c */ /* 0x000fe40000701670 */
[----:B------:R-:W2:Y:S02]  /*176e0*/  SHFL.IDX PT, R3, R8, 0x1, 0x1c1f ;  /* 0x003c1f0008037f89 */ /* 0x000ea400000e0000 */
[----:B------:R-:W-:Y:S02]  /*176f0*/  FSEL R35, R14, -INF , !P0 ;  /* 0xff8000000e237808 */ /* 0x000fe40004000000 */
[----:B------:R-:W-:Y:S01]  /*17700*/  ISETP.GE.AND P0, PT, R41, 0x1, PT ;  /* 0x000000012900780c */ /* 0x000fe20003f06270 */
[--C-:B--2---:R-:W-:Y:S02]  /*17710*/  IMAD.IADD R2, R9, 0x1, R3.reuse ;  /* 0x0000000109027824 */ /* 0x104fe400078e0203 */
        /* <DEDUP_REMOVED lines=15> */
.L_x_1243:
[----:B------:R-:W-:Y:S04]  /*17810*/  MOV R4, c[0x0][0x32c] ;  /* 0x0000cb0000047a02 */ /* 0x000fe80000000f00 */
[----:B------:R-:W-:Y:S11]  /*17820*/  ISETP.NE.AND P0, PT, R4, 0x1, PT ;  /* 0x000000010400780c */ /* 0x000ff60003f05270 */
[----:B------:R-:W-:Y:S02]  /*17830*/  @!UPT UIADD3 URZ, URZ, URZ, URZ ;  /* 0x0000003f3f3ff290 */ /* 0x000fe4000fffe03f */
[----:B------:R-:W-:Y:S05]  /*17840*/  @P0 IMAD.HI.U32 R4, R3, c[0x0][0x330], RZ ;  /* 0x0000cc0003040a27 */ /* 0x000fea00078e00ff */
[----:B------:R-:W-:Y:S02]  /*17850*/  @P0 SHF.R.U32.HI R3, RZ, c[0x0][0x334], R4 ;  /* 0x0000cd00ff030a19 */ /* 0x000fe40000011604 */
.L_x_1244:
[----:B------:R-:W-:Y:S05]  /*17860*/  BSYNC B0 ;  /* 0x0000000000007941 */ /* 0x000fea0003800000 */
.L_x_1242:
[----:B------:R-:W-:Y:S05]  /*17870*/  IMAD R3, R3, c[0x0][0x32c], R11 ;  /* 0x0000cb0003037a24 */ /* 0x000fea00078e020b */
[----:B------:R-:W-:Y:S02]  /*17880*/  IADD3 R4, R3, c[0x0][0x32c], RZ ;  /* 0x0000cb0003047a10 */ /* 0x000fe40007ffe0ff */
[----:B------:R-:W-:Y:S02]  /*17890*/  IMNMX R0, R0, R3, !PT ;  /* 0x0000000300007217 */ /* 0x000fe40007800200 */
[----:B------:R-:W-:Y:S02]  /*178a0*/  IMNMX R2, R2, R4, PT ;  /* 0x0000000402027217 */ /* 0x000fe40003800200 */
.L_x_1241:
[----:B------:R-:W-:Y:S01]  /*178b0*/  LOP3.LUT P0, RZ, R236, 0x4, RZ, 0xc0, !PT ;  /* 0x00000004ecff7812 */ /* 0x000fe2000780c0ff */
[----:B------:R-:W2:Y:S03]  /*178c0*/  SHFL.IDX PT, R3, R8, 0x2, 0x1c1f ;  /* 0x005c1f0008037f89 */ /* 0x000ea600000e0000 */
[----:B------:R-:W-:Y:S04]  /*178d0*/  ISETP.GT.AND P0, PT, R0, 0x1, !P0 ;  /* 0x000000010000780c */ /* 0x000fe80004704270 */
[----:B------:R-:W-:Y:S04]  /*178e0*/  ISETP.LT.OR P0, PT, R2, 0x2, P0 ;  /* 0x000000020200780c */ /* 0x000fe80000701670 */
[----:B------:R-:W-:Y:S02]  /*178f0*/  FSEL R18, R212, -INF , !P0 ;  /* 0xff800000d4127808 */ /* 0x000fe40004000000 */
[----:B------:R-:W-:Y:S04]  /*17900*/  LOP3.LUT P0, RZ, R236, 0x10, RZ, 0xc0, !PT ;  /* 0x00000010ecff7812 */ /* 0x000fe8000780c0ff */
        /* <DEDUP_REMOVED lines=26> */
[----:B------:R-:W-:Y:S04]  /*17ab0*/  LOP3.LUT P0, RZ, R236, 0x8, RZ, 0xc0, !PT ;  /* 0x00000008ecff7812 */ /* 0x000fe8000780c0ff */
[----:B------:R-:W-:Y:S04]  /*17ac0*/  ISETP.GT.AND P0, PT, R0, 0x28, !P0 ;  /* 0x000000280000780c */ /* 0x000fe80004704270 */
[----:B------:R-:W-:Y:S04]  /*17ad0*/  ISETP.LT.OR P0, PT, R2, 0x29, P0 ;  /* 0x000000290200780c */ /* 0x000fe80000701670 */
[----:B------:R-:W-:Y:S02]  /*17ae0*/  FSEL R240, R16, -INF , !P0 ;  /* 0xff80000010f07808 */ /* 0x000fe40004000000 */
[----:B------:R-:W-:Y:S04]  /*17af0*/  ISETP.GT.AND P0, PT, R0, RZ, !P1 ;  /* 0x000000ff0000720c */ /* 0x000fe80004f04270 */
[----:B------:R-:W-:Y:S04]  /*17b00*/  ISETP.LT.OR P0, PT, R2, 0x1, P0 ;  /* 0x000000010200780c */ /* 0x000fe80000701670 */
[----:B------:R-:W-:Y:S02]  /*17b10*/  FSEL R14, R214, -INF , !P0 ;  /* 0xff800000d60e7808 */ /* 0x000fe40004000000 */
[----:B------:R-:W-:Y:S04]  /*17b20*/  LOP3.LUT P0, RZ, R236, 0x20, RZ, 0xc0, !PT ;  /* 0x00000020ecff7812 */ /* 0x000fe8000780c0ff */
[----:B------:R-:W-:Y:S01]  /*17b30*/  ISETP.GT.AND P0, PT, R0, 0x29, !P0 ;  /* 0x000000290000780c */ /* 0x000fe20004704270 */
[--C-:B--2---:R-:W-:Y:S03]  /*17b40*/  IMAD.IADD R0, R10, 0x1, R3.reuse ;  /* 0x000000010a007824 */ /* 0x104fe600078e0203 */
[----:B------:R-:W-:Y:S01]  /*17b50*/  ISETP.LT.OR P0, PT, R2, 0x2a, P0 ;  /* 0x0000002a0200780c */ /* 0x000fe20000701670 */
[----:B------:R-:W-:Y:S03]  /*17b60*/  IMAD.IADD R2, R9, 0x1, R3 ;  /* 0x0000000109027824 */ /* 0x000fe600078e0203 */
[----:B-1----:R-:W-:Y:S02]  /*17b70*/  FSEL R212, R13, -INF , !P0 ;  /* 0xff8000000dd47808 */ /* 0x002fe40004000000 */
        /* <DEDUP_REMOVED lines=16> */
.L_x_1247:
[----:B------:R-:W-:Y:S04]  /*17c80*/  MOV R4, c[0x0][0x32c] ;  /* 0x0000cb0000047a02 */ /* 0x000fe80000000f00 */
[----:B------:R-:W-:Y:S11]  /*17c90*/  ISETP.NE.AND P0, PT, R4, 0x1, PT ;  /* 0x000000010400780c */ /* 0x000ff60003f05270 */
[----:B------:R-:W-:Y:S02]  /*17ca0*/  @!UPT UIADD3 URZ, URZ, URZ, URZ ;  /* 0x0000003f3f3ff290 */ /* 0x000fe4000fffe03f */
[----:B------:R-:W-:Y:S05]  /*17cb0*/  @P0 IMAD.HI.U32 R4, R3, c[0x0][0x330], RZ ;  /* 0x0000cc0003040a27 */ /* 0x000fea00078e00ff */
[----:B------:R-:W-:Y:S02]  /*17cc0*/  @P0 SHF.R.U32.HI R3, RZ, c[0x0][0x334], R4 ;  /* 0x0000cd00ff030a19 */ /* 0x000fe40000011604 */
.L_x_1248:
[----:B------:R-:W-:Y:S05]  /*17cd0*/  BSYNC B0 ;  /* 0x0000000000007941 */ /* 0x000fea0003800000 */
.L_x_1246:
[----:B------:R-:W-:Y:S05]  /*17ce0*/  IMAD R3, R3, c[0x0][0x32c], R11 ;  /* 0x0000cb0003037a24 */ /* 0x000fea00078e020b */
[----:B------:R-:W-:Y:S02]  /*17cf0*/  IADD3 R4, R3, c[0x0][0x32c], RZ ;  /* 0x0000cb0003047a10 */ /* 0x000fe40007ffe0ff */
[----:B------:R-:W-:Y:S02]  /*17d00*/  IMNMX R0, R0, R3, !PT ;  /* 0x0000000300007217 */ /* 0x000fe40007800200 */
[----:B------:R-:W-:Y:S02]  /*17d10*/  IMNMX R2, R2, R4, PT ;  /* 0x0000000402027217 */ /* 0x000fe40003800200 */
.L_x_1245:
[----:B------:R-:W-:Y:S01]  /*17d20*/  LOP3.LUT P0, RZ, R236, 0x4, RZ, 0xc0, !PT ;  /* 0x00000004ecff7812 */ /* 0x000fe2000780c0ff */
[----:B------:R-:W1:Y:S03]  /*17d30*/  SHFL.IDX PT, R3, R8, 0x3, 0x1c1f ;  /* 0x007c1f0008037f89 */ /* 0x000e6600000e0000 */
        /* <DEDUP_REMOVED lines=59> */
.L_x_1251:
[----:B------:R-:W-:Y:S04]  /*180f0*/  MOV R4, c[0x0][0x32c] ;  /* 0x0000cb0000047a02 */ /* 0x000fe80000000f00 */
[----:B------:R-:W-:Y:S11]  /*18100*/  ISETP.NE.AND P0, PT, R4, 0x1, PT ;  /* 0x000000010400780c */ /* 0x000ff60003f05270 */
[----:B------:R-:W-:Y:S02]  /*18110*/  @!UPT UIADD3 URZ, URZ, URZ, URZ ;  /* 0x0000003f3f3ff290 */ /* 0x000fe4000fffe03f */
[----:B------:R-:W-:Y:S05]  /*18120*/  @P0 IMAD.HI.U32 R4, R3, c[0x0][0x330], RZ ;  /* 0x0000cc0003040a27 */ /* 0x000fea00078e00ff */
[----:B------:R-:W-:Y:S02]  /*18130*/  @P0 SHF.R.U32.HI R3, RZ, c[0x0][0x334], R4 ;  /* 0x0000cd00ff030a19 */ /* 0x000fe40000011604 */
.L_x_1252:
[----:B------:R-:W-:Y:S05]  /*18140*/  BSYNC B0 ;  /* 0x0000000000007941 */ /* 0x000fea0003800000 */
.L_x_1250:
[----:B------:R-:W-:Y:S05]  /*18150*/  IMAD R11, R3, c[0x0][0x32c], R11 ;  /* 0x0000cb00030b7a24 */ /* 0x000fea00078e020b */
[----:B------:R-:W-:Y:S02]  /*18160*/  IADD3 R3, R11, c[0x0][0x32c], RZ ;  /* 0x0000cb000b037a10 */ /* 0x000fe40007ffe0ff */
[----:B------:R-:W-:Y:S02]  /*18170*/  IMNMX R0, R0, R11, !PT ;  /* 0x0000000b00007217 */ /* 0x000fe40007800200 */
[----:B------:R-:W-:Y:S02]  /*18180*/  IMNMX R2, R2, R3, PT ;  /* 0x0000000302027217 */ /* 0x000fe40003800200 */
.L_x_1249:
        /* <DEDUP_REMOVED lines=23> */
[----:B------:R-:W-:Y:S02]  /*18300*/  LOP3.LUT P0, RZ, R236, 0x4, RZ, 0xc0, !PT ;  /* 0x00000004ecff7812 */ /* 0x000fe4000780c0ff */
[----:B------:R-:W-:Y:S01]  /*18310*/  FMNMX.FTZ R3, R242, R3, !PT ;  /* 0x00000003f2037209 */ /* 0x000fe20007810000 */
[----:B------:R-:W1:Y:S01]  /*18320*/  SHFL.BFLY PT, R10, R140, 0x2, 0x1f ;  /* 0x0c401f008c0a7f89 */ /* 0x000e6200000e0000 */
        /* <DEDUP_REMOVED lines=12> */
[----:B-1----:R-:W-:Y:S02]  /*183f0*/  FMNMX.FTZ R140, R140, R10, !PT ;  /* 0x0000000a8c8c7209 */ /* 0x002fe40007810000 */
[----:B------:R-:W1:Y:S01]  /*18400*/  SHFL.BFLY PT, R10, R3, 0x2, 0x1f ;  /* 0x0c401f00030a7f89 */ /* 0x000e6200000e0000 */
[----:B------:R-:W-:Y:S02]  /*18410*/  LOP3.LUT P0, RZ, R236, 0x2, RZ, 0xc0, !PT ;  /* 0x00000002ecff7812 */ /* 0x000fe4000780c0ff */
[----:B------:R-:W-:Y:S02]  /*18420*/  FMNMX.FTZ R4, R17, R4, !PT ;  /* 0x0000000411047209 */ /* 0x000fe40007810000 */
[----:B------:R-:W-:Y:S02]  /*18430*/  ISETP.GT.AND P0, PT, R0, 0x9, !P0 ;  /* 0x000000090000780c */ /* 0x000fe40004704270 */
[----:B------:R-:W-:Y:S01]  /*18440*/  FMNMX.FTZ R4, R16, R4, !PT ;  /* 0x0000000410047209 */ /* 0x000fe20007810000 */
[----:B------:R-:W-:Y:S01]  /*18450*/  SHFL.BFLY PT, R12, R140, 0x1, 0x1f ;  /* 0x0c201f008c0c7f89 */ /* 0x000fe200000e0000 */
        /* <DEDUP_REMOVED lines=8> */
[----:B-1----:R-:W-:Y:S02]  /*184e0*/  FMNMX.FTZ R3, R3, R10, !PT ;  /* 0x0000000a03037209 */ /* 0x002fe40007810000 */
[----:B------:R-:W-:Y:S02]  /*184f0*/  ISETP.GT.AND P0, PT, R0, 0x11, !P6 ;  /* 0x000000110000780c */ /* 0x000fe40007704270 */
[----:B------:R-:W-:Y:S01]  /*18500*/  FMNMX.FTZ R10, R8, R138, !PT ;  /* 0x0000008a080a7209 */ /* 0x000fe20007810000 */
[----:B------:R-:W1:Y:S01]  /*18510*/  SHFL.BFLY PT, R142, R3, 0x1, 0x1f ;  /* 0x0c201f00038e7f89 */ /* 0x000e6200000e0000 */
[----:B------:R-:W-:Y:S02]  /*18520*/  ISETP.LT.OR P0, PT, R2, 0x12, P0 ;  /* 0x000000120200780c */ /* 0x000fe40000701670 */
[----:B------:R-:W-:Y:S02]  /*18530*/  FMNMX.FTZ R10, R9, R10, !PT ;  /* 0x0000000a090a7209 */ /* 0x000fe40007810000 */
        /* <DEDUP_REMOVED lines=8> */
[----:B------:R-:W-:Y:S02]  /*185c0*/  ISETP.LT.OR P0, PT, R2, 0x1a, P0 ;  /* 0x0000001a0200780c */ /* 0x000fe40000701670 */
[----:B------:R-:W-:Y:S02]  /*185d0*/  FMNMX.FTZ R4, R202, R4, !PT ;  /* 0x00000004ca047209 */ /* 0x000fe40007810000 */
[----:B------:R-:W-:Y:S02]  /*185e0*/  FSEL R197, R197, -INF , !P0 ;  /* 0xff800000c5c57808 */ /* 0x000fe40004000000 */
[----:B------:R-:W-:Y:S02]  /*185f0*/  ISETP.GT.AND P0, PT, R0, 0x20, !P3 ;  /* 0x000000200000780c */ /* 0x000fe40005f04270 */
[----:B-1----:R-:W-:Y:S02]  /*18600*/  FMNMX.FTZ R142, R3, R142, !PT ;  /* 0x0000008e038e7209 */ /* 0x002fe40007810000 */
[----:B------:R-:W-:Y:S02]  /*18610*/  ISETP.LT.OR P0, PT, R2, 0x21, P0 ;  /* 0x000000210200780c */ /* 0x000fe40000701670 */
[----:B------:R-:W-:Y:S01]  /*18620*/  FMNMX.FTZ R3, R28, R10, !PT ;  /* 0x0000000a1c037209 */ /* 0x000fe20007810000 */
[----:B------:R-:W-:Y:S01]  /*18630*/  FMUL.FTZ R139, R142, c[0x0][0x2d0] ;  /* 0x0000b4008e8b7a20 */ /* 0x000fe20000410000 */
[----:B------:R-:W-:Y:S02]  /*18640*/  FSEL R243, R39, -INF , !P0 ;  /* 0xff80000027f37808 */ /* 0x000fe40004000000 */
        /* <DEDUP_REMOVED lines=11> */
[----:B------:R-:W-:Y:S02]  /*18700*/  FMNMX.FTZ R4, R208, R4, !PT ;  /* 0x00000004d0047209 */ /* 0x000fe40007810000 */
[----:B------:R-:W-:Y:S02]  /*18710*/  ISETP.GT.AND P0, PT, R0, 0x29, !P6 ;  /* 0x000000290000780c */ /* 0x000fe40007704270 */
[----:B------:R-:W-:Y:S02]  /*18720*/  FMNMX.FTZ R0, R243, R3, !PT ;  /* 0x00000003f3007209 */ /* 0x000fe40007810000 */
[----:B------:R-:W-:Y:S02]  /*18730*/  FMNMX.FTZ R4, R211, R4, !PT ;  /* 0x00000004d3047209 */ /* 0x000fe40007810000 */
[----:B------:R-:W-:Y:S02]  /*18740*/  FMNMX.FTZ R0, R238, R0, !PT ;  /* 0x00000000ee007209 */ /* 0x000fe40007810000 */
[----:B------:R-:W-:Y:S02]  /*18750*/  ISETP.LT.OR P0, PT, R2, 0x2a, P0 ;  /* 0x0000002a0200780c */ /* 0x000fe40000701670 */
[----:B------:R-:W-:Y:S02]  /*18760*/  FMNMX.FTZ R4, R210, R4, !PT ;  /* 0x00000004d2047209 */ /* 0x000fe40007810000 */
[----:B------:R-:W-:Y:S02]  /*18770*/  FSEL R136, R51, -INF , !P0 ;  /* 0xff80000033887808 */ /* 0x000fe40004000000 */
[----:B------:R-:W-:Y:S02]  /*18780*/  FMNMX.FTZ R0, R237, R0, !PT ;  /* 0x00000000ed007209 */ /* 0x000fe40007810000 */
[----:B------:R-:W-:Y:S02]  /*18790*/  FMNMX.FTZ R4, R209, R4, !PT ;  /* 0x00000004d1047209 */ /* 0x000fe40007810000 */
[----:B------:R-:W-:Y:S02]  /*187a0*/  FMNMX.FTZ R0, R136, R0, !PT ;  /* 0x0000000088007209 */ /* 0x000fe40007810000 */
[----:B------:R-:W-:Y:S01]  /*187b0*/  FMNMX.FTZ R140, R140, R12, !PT ;  /* 0x0000000c8c8c7209 */ /* 0x000fe20007810000 */
[----:B------:R-:W1:Y:S01]  /*187c0*/  SHFL.BFLY PT, R25, R4, 0x2, 0x1f ;  /* 0x0c401f0004197f89 */ /* 0x000e6200000e0000 */
[----:B------:R-:W-:Y:S02]  /*187d0*/  FSETP.NEU.FTZ.AND P1, PT, R142, -INF , PT ;  /* 0xff8000008e00780b */ /* 0x000fe40003f3d000 */
[C---:B------:R-:W-:Y:S01]  /*187e0*/  FSETP.NEU.FTZ.AND P2, PT, R140.reuse, -INF , PT ;  /* 0xff8000008c00780b */ /* 0x040fe20003f5d000 */
[----:B------:R-:W-:Y:S01]  /*187f0*/  FMUL.FTZ R12, R140, c[0x0][0x2d0] ;  /* 0x0000b4008c0c7a20 */ /* 0x000fe20000410000 */
[----:B------:R-:W-:Y:S03]  /*18800*/  FSEL R139, R139, RZ, P1 ;  /* 0x000000ff8b8b7208 */ /* 0x000fe60000800000 */
[----:B------:R-:W2:Y:S01]  /*18810*/  SHFL.BFLY PT, R2, R0, 0x2, 0x1f ;  /* 0x0c401f0000027f89 */ /* 0x000ea200000e0000 */
[----:B------:R-:W-:Y:S01]  /*18820*/  FSEL R12, R12, RZ, P2 ;  /* 0x000000ff0c0c7208 */ /* 0x000fe20001000000 */
[--C-:B------:R-:W-:Y:S02]  /*18830*/  FFMA.FTZ R14, R14, c[0x0][0x2d0], -R139.reuse ;  /* 0x0000b4000e0e7a23 */ /* 0x100fe4000001088b */
[--C-:B------:R-:W-:Y:S02]  /*18840*/  FFMA.FTZ R18, R18, c[0x0][0x2d0], -R139.reuse ;  /* 0x0000b40012127a23 */ /* 0x100fe4000001088b */
[--C-:B------:R-:W-:Y:S01]  /*18850*/  FFMA.FTZ R24, R24, c[0x0][0x2d0], -R12.reuse ;  /* 0x0000b40018187a23 */ /* 0x100fe2000001080c */
[----:B------:R-:W-:Y:S01]  /*18860*/  MUFU.EX2 R53, R14 ;  /* 0x0000000e00357308 */ /* 0x000fe20000000800 */
[--C-:B------:R-:W-:Y:S02]  /*18870*/  FFMA.FTZ R15, R15, c[0x0][0x2d0], -R12.reuse ;  /* 0x0000b4000f0f7a23 */ /* 0x100fe4000001080c */
[--C-:B------:R-:W-:Y:S02]  /*18880*/  FFMA.FTZ R21, R21, c[0x0][0x2d0], -R12.reuse ;  /* 0x0000b40015157a23 */ /* 0x100fe4000001080c */
[--C-:B------:R-:W-:Y:S02]  /*18890*/  FFMA.FTZ R23, R23, c[0x0][0x2d0], -R12.reuse ;  /* 0x0000b40017177a23 */ /* 0x100fe4000001080c */
[--C-:B------:R-:W-:Y:S01]  /*188a0*/  FFMA.FTZ R20, R20, c[0x0][0x2d0], -R139.reuse ;  /* 0x0000b40014147a23 */ /* 0x100fe2000001088b */
[----:B-1----:R-:W-:Y:S02]  /*188b0*/  FMNMX.FTZ R4, R4, R25, !PT ;  /* 0x0000001904047209 */ /* 0x002fe40007810000 */
[----:B------:R1:W-:Y:S01]  /*188c0*/  MUFU.EX2 R45, R24 ;  /* 0x00000018002d7308 */ /* 0x0003e20000000800 */
[----:B------:R-:W-:Y:S02]  /*188d0*/  FFMA.FTZ R22, R22, c[0x0][0x2d0], -R139 ;  /* 0x0000b40016167a23 */ /* 0x000fe4000001088b */
[--C-:B------:R-:W-:Y:S01]  /*188e0*/  FFMA.FTZ R213, R32, c[0x0][0x2d0], -R12.reuse ;  /* 0x0000b40020d57a23 */ /* 0x100fe2000001080c */
[----:B------:R-:W3:Y:S01]  /*188f0*/  SHFL.BFLY PT, R141, R4, 0x1, 0x1f ;  /* 0x0c201f00048d7f89 */ /* 0x000ee200000e0000 */
[--C-:B------:R-:W-:Y:S01]  /*18900*/  FFMA.FTZ R214, R31, c[0x0][0x2d0], -R12.reuse ;  /* 0x0000b4001fd67a23 */ /* 0x100fe2000001080c */
[----:B--2---:R-:W-:Y:S01]  /*18910*/  FMNMX.FTZ R3, R0, R2, !PT ;  /* 0x0000000200037209 */ /* 0x004fe20007810000 */
[--C-:B------:R-:W-:Y:S01]  /*18920*/  FFMA.FTZ R247, R30, c[0x0][0x2d0], -R12.reuse ;  /* 0x0000b4001ef77a23 */ /* 0x100fe2000001080c */
[----:B------:R-:W-:Y:S02]  /*18930*/  FSEL R0, R140, RZ, P2 ;  /* 0x000000ff8c007208 */ /* 0x000fe40001000000 */
[----:B------:R-:W-:Y:S01]  /*18940*/  MUFU.EX2 R40, R15 ;  /* 0x0000000f00287308 */ /* 0x000fe20000000800 */
[----:B------:R-:W-:Y:S01]  /*18950*/  FSEL R2, R142, RZ, P1 ;  /* 0x000000ff8e027208 */ /* 0x000fe20000800000 */
[----:B------:R-:W-:Y:S02]  /*18960*/  FFMA.FTZ R246, R29, c[0x0][0x2d0], -R12 ;  /* 0x0000b4001df67a23 */ /* 0x000fe4000001080c */
[----:B------:R-:W-:Y:S02]  /*18970*/  FADD.FTZ R0, -R0, R6 ;  /* 0x0000000600007221 */ /* 0x000fe40000010100 */
[----:B------:R-:W-:Y:S02]  /*18980*/  FADD.FTZ R2, -R2, R7 ;  /* 0x0000000702027221 */ /* 0x000fe40000010100 */
[----:B------:R-:W-:Y:S02]  /*18990*/  FMUL.FTZ R0, R0, c[0x0][0x2d0] ;  /* 0x0000b40000007a20 */ /* 0x000fe40000410000 */
[----:B------:R-:W-:Y:S01]  /*189a0*/  FMUL.FTZ R2, R2, c[0x0][0x2d0] ;  /* 0x0000b40002027a20 */ /* 0x000fe20000410000 */
[----:B------:R-:W2:Y:S01]  /*189b0*/  MUFU.EX2 R49, R21 ;  /* 0x0000001500317308 */ /* 0x000ea20000000800 */
[--C-:B------:R-:W-:Y:S01]  /*189c0*/  FFMA.FTZ R245, R36, c[0x0][0x2d0], -R12.reuse ;  /* 0x0000b40024f57a23 */ /* 0x100fe2000001080c */
[----:B-1----:R-:W-:Y:S01]  /*189d0*/  LDSM.16.MT88.4 R24, [R217+0x2080] ;  /* 0x00208000d918783b */ /* 0x002fe20000004200 */
[--C-:B------:R-:W-:Y:S01]  /*189e0*/  FFMA.FTZ R244, R35, c[0x0][0x2d0], -R12.reuse ;  /* 0x0000b40023f47a23 */ /* 0x100fe2000001080c */
[----:B---3--:R-:W-:Y:S06]  /*189f0*/  FMNMX.FTZ R141, R4, R141, !PT ;  /* 0x0000008d048d7209 */ /* 0x008fec0007810000 */
[----:B------:R1:W3:Y:S01]  /*18a00*/  MUFU.EX2 R6, R0 ;  /* 0x0000000000067308 */ /* 0x0002e20000000800 */
[C---:B------:R-:W-:Y:S01]  /*18a10*/  FSETP.NEU.FTZ.AND P0, PT, R141.reuse, -INF , PT ;  /* 0xff8000008d00780b */ /* 0x040fe20003f1d000 */
[----:B------:R-:W4:Y:S01]  /*18a20*/  SHFL.BFLY PT, R4, R3, 0x1, 0x1f ;  /* 0x0c201f0003047f89 */ /* 0x000f2200000e0000 */
[----:B------:R-:W-:Y:S05]  /*18a30*/  FMUL.FTZ R143, R141, c[0x0][0x2d0] ;  /* 0x0000b4008d8f7a20 */ /* 0x000fea0000410000 */
[----:B------:R-:W-:Y:S02]  /*18a40*/  FSEL R143, R143, RZ, P0 ;  /* 0x000000ff8f8f7208 */ /* 0x000fe40000000000 */
[----:B------:R-:W5:Y:S03]  /*18a50*/  MUFU.EX2 R7, R2 ;  /* 0x0000000200077308 */ /* 0x000f660000000800 */
[--C-:B------:R-:W-:Y:S01]  /*18a60*/  FFMA.FTZ R16, R16, c[0x0][0x2d0], -R143.reuse ;  /* 0x0000b40010107a23 */ /* 0x100fe2000001088f */
[----:B--2---:R-:W-:Y:S01]  /*18a70*/  F2FP.BF16.PACK_AB R144, R49, R40 ;  /* 0x000000283190723e */ /* 0x004fe200000010ff */
[--C-:B------:R-:W-:Y:S02]  /*18a80*/  FFMA.FTZ R13, R13, c[0x0][0x2d0], -R143.reuse ;  /* 0x0000b4000d0d7a23 */ /* 0x100fe4000001088f */
[--C-:B------:R-:W-:Y:S02]  /*18a90*/  FFMA.FTZ R17, R17, c[0x0][0x2d0], -R143.reuse ;  /* 0x0000b40011117a23 */ /* 0x100fe4000001088f */
[----:B------:R-:W-:Y:S01]  /*18aa0*/  FFMA.FTZ R19, R19, c[0x0][0x2d0], -R143 ;  /* 0x0000b40013137a23 */ /* 0x000fe2000001088f */
[----:B------:R2:W2:Y:S01]  /*18ab0*/  MUFU.EX2 R248, R22 ;  /* 0x0000001600f87308 */ /* 0x0004a20000000800 */
[----:B-1----:R-:W-:Y:S01]  /*18ac0*/  FSEL R0, R141, RZ, P0 ;  /* 0x000000ff8d007208 */ /* 0x002fe20000000000 */
[C---:B---3--:R-:W-:Y:S01]  /*18ad0*/  FMUL.FTZ R21, R6.reuse, R161 ;  /* 0x000000a106157220 */ /* 0x048fe20000410000 */
[----:B----4-:R-:W-:Y:S01]  /*18ae0*/  FMNMX.FTZ R3, R3, R4, !PT ;  /* 0x0000000403037209 */ /* 0x010fe20007810000 */
[----:B------:R-:W-:Y:S02]  /*18af0*/  FMUL.FTZ R36, R6, R176 ;  /* 0x000000b006247220 */ /* 0x000fe40000410000 */
[----:B------:R-:W-:Y:S01]  /*18b00*/  FADD.FTZ R0, -R0, R137 ;  /* 0x0000008900007221 */ /* 0x000fe20000010100 */
[C---:B------:R-:W-:Y:S01]  /*18b10*/  FSETP.NEU.FTZ.AND P0, PT, R3.reuse, -INF , PT ;  /* 0xff8000000300780b */ /* 0x040fe20003f1d000 */
[----:B------:R-:W-:Y:S02]  /*18b20*/  FMUL.FTZ R4, R3, c[0x0][0x2d0] ;  /* 0x0000b40003047a20 */ /* 0x000fe40000410000 */
[----:B------:R-:W1:Y:S01]  /*18b30*/  MUFU.EX2 R37, R23 ;  /* 0x0000001700257308 */ /* 0x000e620000000800 */
[----:B------:R-:W-:Y:S02]  /*18b40*/  FMUL.FTZ R0, R0, c[0x0][0x2d0] ;  /* 0x0000b40000007a20 */ /* 0x000fe40000410000 */
[C---:B-----5:R-:W-:Y:S01]  /*18b50*/  FMUL.FTZ R10, R7.reuse, R150 ;  /* 0x00000096070a7220 */ /* 0x060fe20000410000 */
[----:B------:R-:W-:Y:S01]  /*18b60*/  FSEL R4, R4, RZ, P0 ;  /* 0x000000ff04047208 */ /* 0x000fe20000000000 */
[----:B------:R-:W-:Y:S02]  /*18b70*/  FFMA.FTZ R137, R34, c[0x0][0x2d0], -R12 ;  /* 0x0000b40022897a23 */ /* 0x000fe4000001080c */
[----:B------:R-:W-:Y:S02]  /*18b80*/  FMUL.FTZ R39, R7, R179 ;  /* 0x000000b307277220 */ /* 0x000fe40000410000 */
[--C-:B------:R-:W-:Y:S01]  /*18b90*/  FFMA.FTZ R8, R8, c[0x0][0x2d0], -R4.reuse ;  /* 0x0000b40008087a23 */ /* 0x100fe20000010804 */
[----:B------:R3:W4:Y:S01]  /*18ba0*/  MUFU.EX2 R2, R0 ;  /* 0x0000000000027308 */ /* 0x0007220000000800 */
[--C-:B------:R-:W-:Y:S02]  /*18bb0*/  FFMA.FTZ R9, R9, c[0x0][0x2d0], -R4.reuse ;  /* 0x0000b40009097a23 */ /* 0x100fe40000010804 */
[C---:B--2---:R-:W-:Y:S01]  /*18bc0*/  FMUL.FTZ R22, R7.reuse, R162 ;  /* 0x000000a207167220 */ /* 0x044fe20000410000 */
[----:B------:R-:W-:Y:S01]  /*18bd0*/  MOV R162, R248 ;  /* 0x000000f800a27202 */ /* 0x000fe20000000f00 */
[C---:B------:R-:W-:Y:S02]  /*18be0*/  FMUL.FTZ R56, R6.reuse, R56 ;  /* 0x0000003806387220 */ /* 0x040fe40000410000 */
[C---:B------:R-:W-:Y:S02]  /*18bf0*/  FMUL.FTZ R57, R6.reuse, R57 ;  /* 0x0000003906397220 */ /* 0x040fe40000410000 */
[C---:B------:R-:W-:Y:S01]  /*18c00*/  FMUL.FTZ R58, R7.reuse, R58 ;  /* 0x0000003a073a7220 */ /* 0x040fe20000410000 */
[----:B------:R2:W-:Y:S01]  /*18c10*/  MUFU.EX2 R215, R8 ;  /* 0x0000000800d77308 */ /* 0x0005e20000000800 */
[----:B------:R-:W-:Y:S02]  /*18c20*/  FMUL.FTZ R59, R7, R59 ;  /* 0x0000003b073b7220 */ /* 0x000fe40000410000 */
[C---:B------:R-:W-:Y:S01]  /*18c30*/  FMUL.FTZ R68, R6.reuse, R68 ;  /* 0x0000004406447220 */ /* 0x040fe20000410000 */
[----:B-1----:R-:W-:Y:S01]  /*18c40*/  F2FP.BF16.PACK_AB R146, R37, R45 ;  /* 0x0000002d2592723e */ /* 0x002fe200000010ff */
[C---:B------:R-:W-:Y:S02]  /*18c50*/  FMUL.FTZ R23, R7.reuse, R163 ;  /* 0x000000a307177220 */ /* 0x040fe40000410000 */
[C---:B------:R-:W-:Y:S02]  /*18c60*/  FMUL.FTZ R69, R6.reuse, R69 ;  /* 0x0000004506457220 */ /* 0x040fe40000410000 */
[C---:B------:R-:W-:Y:S01]  /*18c70*/  FMUL.FTZ R70, R7.reuse, R70 ;  /* 0x0000004607467220 */ /* 0x040fe20000410000 */
[----:B------:R-:W1:Y:S01]  /*18c80*/  MUFU.EX2 R55, R9 ;  /* 0x0000000900377308 */ /* 0x000e620000000800 */
[----:B------:R-:W-:Y:S02]  /*18c90*/  FMUL.FTZ R71, R7, R71 ;  /* 0x0000004707477220 */ /* 0x000fe40000410000 */
[----:B------:R-:W-:Y:S02]  /*18ca0*/  FMUL.FTZ R72, R6, R72 ;  /* 0x0000004806487220 */ /* 0x000fe40000410000 */
[--C-:B---3--:R-:W-:Y:S02]  /*18cb0*/  FFMA.FTZ R0, R11, c[0x0][0x2d0], -R4.reuse ;  /* 0x0000b4000b007a23 */ /* 0x108fe40000010804 */
[----:B------:R-:W-:Y:S02]  /*18cc0*/  FMUL.FTZ R11, R7, R151 ;  /* 0x00000097070b7220 */ /* 0x000fe40000410000 */
[C---:B----4-:R-:W-:Y:S01]  /*18cd0*/  FMUL.FTZ R29, R2.reuse, R169 ;  /* 0x000000a9021d7220 */ /* 0x050fe20000410000 */
[----:B------:R3:W4:Y:S01]  /*18ce0*/  MUFU.EX2 R249, R0 ;  /* 0x0000000000f97308 */ /* 0x0007220000000800 */
[----:B------:R-:W-:Y:S01]  /*18cf0*/  FMUL.FTZ R32, R2, R172 ;  /* 0x000000ac02207220 */ /* 0x000fe20000410000 */
[----:B------:R-:W-:Y:S01]  /*18d00*/  MOV R172, R37 ;  /* 0x0000002500ac7202 */ /* 0x000fe20000000f00 */
[----:B------:R-:W-:Y:S01]  /*18d10*/  FMUL.FTZ R37, R6, R177 ;  /* 0x000000b106257220 */ /* 0x000fe20000410000 */
[----:B------:R-:W-:Y:S01]  /*18d20*/  MOV R169, R49 ;  /* 0x0000003100a97202 */ /* 0x000fe20000000f00 */
[----:B--2---:R-:W-:Y:S02]  /*18d30*/  FFMA.FTZ R8, R28, c[0x0][0x2d0], -R4 ;  /* 0x0000b4001c087a23 */ /* 0x004fe40000010804 */
[C---:B------:R-:W-:Y:S02]  /*18d40*/  FMUL.FTZ R28, R2.reuse, R168 ;  /* 0x000000a8021c7220 */ /* 0x040fe40000410000 */
[C---:B------:R-:W-:Y:S01]  /*18d50*/  FMUL.FTZ R49, R2.reuse, R189 ;  /* 0x000000bd02317220 */ /* 0x040fe20000410000 */
[----:B------:R-:W2:Y:S01]  /*18d60*/  MUFU.EX2 R239, R8 ;  /* 0x0000000800ef7308 */ /* 0x000ea20000000800 */
[C---:B------:R-:W-:Y:S02]  /*18d70*/  FMUL.FTZ R60, R2.reuse, R60 ;  /* 0x0000003c023c7220 */ /* 0x040fe40000410000 */
[----:B------:R-:W-:Y:S01]  /*18d80*/  FMUL.FTZ R61, R2, R61 ;  /* 0x0000003d023d7220 */ /* 0x000fe20000410000 */
[----:B-1----:R-:W-:Y:S01]  /*18d90*/  MOV R161, R55 ;  /* 0x0000003700a17202 */ /* 0x002fe20000000f00 */
[----:B------:R-:W-:Y:S01]  /*18da0*/  FMUL.FTZ R9, R6, R149 ;  /* 0x0000009506097220 */ /* 0x000fe20000410000 */
[----:B------:R-:W-:Y:S01]  /*18db0*/  F2FP.BF16.PACK_AB R149, R55, R215 ;  /* 0x000000d73795723e */ /* 0x000fe200000010ff */
[----:B------:R-:W-:Y:S02]  /*18dc0*/  FMUL.FTZ R55, R7, R195 ;  /* 0x000000c307377220 */ /* 0x000fe40000410000 */
[C---:B------:R-:W-:Y:S01]  /*18dd0*/  FMUL.FTZ R64, R2.reuse, R64 ;  /* 0x0000004002407220 */ /* 0x040fe20000410000 */
[----:B------:R-:W1:Y:S01]  /*18de0*/  MUFU.EX2 R48, R18 ;  /* 0x0000001200307308 */ /* 0x000e620000000800 */
[----:B------:R-:W-:Y:S02]  /*18df0*/  FMUL.FTZ R65, R2, R65 ;  /* 0x0000004102417220 */ /* 0x000fe40000410000 */
[----:B------:R-:W-:Y:S01]  /*18e00*/  FMUL.FTZ R73, R6, R73 ;  /* 0x0000004906497220 */ /* 0x000fe20000410000 */
[----:B---3--:R-:W-:Y:S01]  /*18e10*/  FSEL R0, R3, RZ, P0 ;  /* 0x000000ff03007208 */ /* 0x008fe20000000000 */
[C---:B------:R-:W-:Y:S01]  /*18e20*/  FMUL.FTZ R74, R7.reuse, R74 ;  /* 0x0000004a074a7220 */ /* 0x040fe20000410000 */
[----:B----4-:R-:W-:Y:S01]  /*18e30*/  MOV R163, R249 ;  /* 0x000000f900a37202 */ /* 0x010fe20000000f00 */
[----:B------:R-:W-:Y:S02]  /*18e40*/  FMUL.FTZ R75, R7, R75 ;  /* 0x0000004b074b7220 */ /* 0x000fe40000410000 */
[----:B------:R-:W-:Y:S01]  /*18e50*/  FADD.FTZ R0, -R0, R138 ;  /* 0x0000008a00007221 */ /* 0x000fe20000010100 */
[----:B------:R-:W3:Y:S01]  /*18e60*/  MUFU.EX2 R44, R20 ;  /* 0x00000014002c7308 */ /* 0x000ee20000000800 */
[----:B------:R-:W-:Y:S02]  /*18e70*/  FFMA.FTZ R138, R33, c[0x0][0x2d0], -R12 ;  /* 0x0000b400218a7a23 */ /* 0x000fe4000001080c */
[----:B------:R-:W-:Y:S01]  /*18e80*/  FMUL.FTZ R0, R0, c[0x0][0x2d0] ;  /* 0x0000b40000007a20 */ /* 0x000fe20000410000 */
[----:B--2---:R-:W-:Y:S01]  /*18e90*/  F2FP.BF16.PACK_AB R151, R239, R249 ;  /* 0x000000f9ef97723e */ /* 0x004fe200000010ff */
[----:B------:R-:W-:Y:S02]  /*18ea0*/  FMUL.FTZ R8, R6, R148 ;  /* 0x0000009406087220 */ /* 0x000fe40000410000 */
[C---:B------:R-:W-:Y:S02]  /*18eb0*/  FMUL.FTZ R12, R2.reuse, R152 ;  /* 0x00000098020c7220 */ /* 0x040fe40000410000 */
[C---:B------:R-:W-:Y:S01]  /*18ec0*/  FMUL.FTZ R33, R2.reuse, R173 ;  /* 0x000000ad02217220 */ /* 0x040fe20000410000 */
[----:B------:R2:W4:Y:S01]  /*18ed0*/  MUFU.EX2 R38, R16 ;  /* 0x0000001000267308 */ /* 0x0005220000000800 */
[C---:B------:R-:W-:Y:S02]  /*18ee0*/  FMUL.FTZ R76, R2.reuse, R76 ;  /* 0x0000004c024c7220 */ /* 0x040fe40000410000 */
[----:B------:R-:W-:Y:S01]  /*18ef0*/  FMUL.FTZ R77, R2, R77 ;  /* 0x0000004d024d7220 */ /* 0x000fe20000410000 */
[----:B-1----:R-:W-:Y:S01]  /*18f00*/  F2FP.BF16.PACK_AB R145, R48, R53 ;  /* 0x000000353091723e */ /* 0x002fe200000010ff */
[C---:B------:R-:W-:Y:S02]  /*18f10*/  FMUL.FTZ R80, R2.reuse, R80 ;  /* 0x0000005002507220 */ /* 0x040fe40000410000 */
[----:B------:R-:W-:Y:S02]  /*18f20*/  FMUL.FTZ R81, R2, R81 ;  /* 0x0000005102517220 */ /* 0x000fe40000410000 */
[C---:B------:R-:W-:Y:S01]  /*18f30*/  FMUL.FTZ R84, R6.reuse, R84 ;  /* 0x0000005406547220 */ /* 0x040fe20000410000 */
[----:B------:R1:W-:Y:S01]  /*18f40*/  MUFU.EX2 R52, R13 ;  /* 0x0000000d00347308 */ /* 0x0003e20000000800 */
[----:B------:R-:W-:Y:S02]  /*18f50*/  FMUL.FTZ R85, R6, R85 ;  /* 0x0000005506557220 */ /* 0x000fe40000410000 */
[C---:B------:R-:W-:Y:S01]  /*18f60*/  FMUL.FTZ R86, R7.reuse, R86 ;  /* 0x0000005607567220 */ /* 0x040fe20000410000 */
[----:B---3--:R-:W-:Y:S01]  /*18f70*/  F2FP.BF16.PACK_AB R147, R248, R44 ;  /* 0x0000002cf893723e */ /* 0x008fe200000010ff */
[C---:B------:R-:W-:Y:S02]  /*18f80*/  FMUL.FTZ R20, R6.reuse, R160 ;  /* 0x000000a006147220 */ /* 0x040fe40000410000 */
[C---:B------:R-:W-:Y:S02]  /*18f90*/  FMUL.FTZ R87, R7.reuse, R87 ;  /* 0x0000005707577220 */ /* 0x040fe40000410000 */
[----:B------:R-:W-:Y:S01]  /*18fa0*/  FMUL.FTZ R88, R6, R88 ;  /* 0x0000005806587220 */ /* 0x000fe20000410000 */
[----:B------:R-:W3:Y:S01]  /*18fb0*/  MUFU.EX2 R46, R17 ;  /* 0x00000011002e7308 */ /* 0x000ee20000000800 */
[-C--:B------:R-:W-:Y:S05]  /*18fc0*/  HMMA.16816.F32.BF16 R8, R144, R24.reuse, R8 ;  /* 0x000000189008723c */ /* 0x080fea0000041808 */
[----:B--2---:R-:W-:Y:S01]  /*18fd0*/  FMUL.FTZ R16, R2, R156 ;  /* 0x0000009c02107220 */ /* 0x004fe20000410000 */
[----:B------:R-:W-:Y:S01]  /*18fe0*/  MOV R156, R40 ;  /* 0x00000028009c7202 */ /* 0x000fe20000000f00 */
[----:B------:R-:W-:Y:S01]  /*18ff0*/  FMUL.FTZ R89, R6, R89 ;  /* 0x0000005906597220 */ /* 0x000fe20000410000 */
[----:B------:R-:W2:Y:S01]  /*19000*/  LDSM.16.MT88.4 R40, [R218+0x2080] ;  /* 0x00208000da28783b */ /* 0x000ea20000004200 */
[----:B------:R-:W5:Y:S03]  /*19010*/  MUFU.EX2 R54, R19 ;  /* 0x0000001300367308 */ /* 0x000f660000000800 */
[----:B----4-:R-:W-:Y:S01]  /*19020*/  MOV R173, R38 ;  /* 0x0000002600ad7202 */ /* 0x010fe20000000f00 */
[C---:B-1----:R-:W-:Y:S02]  /*19030*/  FMUL.FTZ R13, R2.reuse, R153 ;  /* 0x00000099020d7220 */ /* 0x042fe40000410000 */
[C---:B------:R-:W-:Y:S02]  /*19040*/  FMUL.FTZ R90, R7.reuse, R90 ;  /* 0x0000005a075a7220 */ /* 0x040fe40000410000 */
[C---:B------:R-:W-:Y:S02]  /*19050*/  FMUL.FTZ R91, R7.reuse, R91 ;  /* 0x0000005b075b7220 */ /* 0x040fe40000410000 */
[----:B------:R-:W1:Y:S01]  /*19060*/  MUFU.EX2 R0, R0 ;  /* 0x0000000000007308 */ /* 0x000e620000000800 */
[C---:B------:R-:W-:Y:S02]  /*19070*/  FMUL.FTZ R92, R2.reuse, R92 ;  /* 0x0000005c025c7220 */ /* 0x040fe40000410000 */
[----:B------:R-:W-:Y:S01]  /*19080*/  FMUL.FTZ R93, R2, R93 ;  /* 0x0000005d025d7220 */ /* 0x000fe20000410000 */
[----:B---3--:R-:W-:Y:S01]  /*19090*/  F2FP.BF16.PACK_AB R148, R46, R52 ;  /* 0x000000342e94723e */ /* 0x008fe200000010ff */
[C---:B------:R-:W-:Y:S01]  /*190a0*/  FMUL.FTZ R17, R2.reuse, R157 ;  /* 0x0000009d02117220 */ /* 0x040fe20000410000 */
[----:B------:R-:W-:Y:S01]  /*190b0*/  MOV R176, R46 ;  /* 0x0000002e00b07202 */ /* 0x000fe20000000f00 */
[C---:B------:R-:W-:Y:S02]  /*190c0*/  FMUL.FTZ R96, R2.reuse, R96 ;  /* 0x0000006002607220 */ /* 0x040fe40000410000 */
[----:B------:R-:W-:Y:S01]  /*190d0*/  FMUL.FTZ R97, R2, R97 ;  /* 0x0000006102617220 */ /* 0x000fe20000410000 */
[----:B------:R-:W-:Y:S01]  /*190e0*/  MUFU.EX2 R252, R214 ;  /* 0x000000d600fc7308 */ /* 0x000fe20000000800 */
[C---:B------:R-:W-:Y:S02]  /*190f0*/  FMUL.FTZ R100, R6.reuse, R100 ;  /* 0x0000006406647220 */ /* 0x040fe40000410000 */
[----:B------:R-:W-:Y:S01]  /*19100*/  FMUL.FTZ R101, R6, R101 ;  /* 0x0000006506657220 */ /* 0x000fe20000410000 */
[----:B-----5:R-:W-:Y:S01]  /*19110*/  F2FP.BF16.PACK_AB R150, R54, R38 ;  /* 0x000000263696723e */ /* 0x020fe200000010ff */
[C---:B------:R-:W-:Y:S01]  /*19120*/  FMUL.FTZ R38, R7.reuse, R178 ;  /* 0x000000b207267220 */ /* 0x040fe20000410000 */
[----:B------:R-:W-:Y:S01]  /*19130*/  MOV R160, R54 ;  /* 0x0000003600a07202 */ /* 0x000fe20000000f00 */
[C---:B------:R-:W-:Y:S02]  /*19140*/  FMUL.FTZ R54, R7.reuse, R194 ;  /* 0x000000c207367220 */ /* 0x040fe40000410000 */
[C---:B------:R-:W-:Y:S01]  /*19150*/  FMUL.FTZ R102, R7.reuse, R102 ;  /* 0x0000006607667220 */ /* 0x040fe20000410000 */
[----:B------:R-:W3:Y:S01]  /*19160*/  MUFU.EX2 R157, R213 ;  /* 0x000000d5009d7308 */ /* 0x000ee20000000800 */
[C---:B------:R-:W-:Y:S02]  /*19170*/  FMUL.FTZ R103, R7.reuse, R103 ;  /* 0x0000006707677220 */ /* 0x040fe40000410000 */
[----:B------:R-:W-:Y:S02]  /*19180*/  FMUL.FTZ R104, R6, R104 ;  /* 0x0000006806687220 */ /* 0x000fe40000410000 */
[C---:B-1----:R-:W-:Y:S02]  /*19190*/  FMUL.FTZ R14, R0.reuse, R154 ;  /* 0x0000009a000e7220 */ /* 0x042fe40000410000 */
[C---:B------:R-:W-:Y:S02]  /*191a0*/  FMUL.FTZ R15, R0.reuse, R155 ;  /* 0x0000009b000f7220 */ /* 0x040fe40000410000 */
[----:B------:R-:W1:Y:S01]  /*191b0*/  LDSM.16.MT88.4 R152, [R220+0x2080] ;  /* 0x00208000dc98783b */ /* 0x000e620000004200 */
[C---:B------:R-:W-:Y:S01]  /*191c0*/  FMUL.FTZ R18, R0.reuse, R158 ;  /* 0x0000009e00127220 */ /* 0x040fe20000410000 */
[----:B------:R-:W-:Y:S01]  /*191d0*/  MUFU.EX2 R244, R244 ;  /* 0x000000f400f47308 */ /* 0x000fe20000000800 */
[C---:B------:R-:W-:Y:S02]  /*191e0*/  FMUL.FTZ R19, R0.reuse, R159 ;  /* 0x0000009f00137220 */ /* 0x040fe40000410000 */
[C---:B------:R-:W-:Y:S04]  /*191f0*/  HMMA.16816.F32.BF16 R12, R148.reuse, R24, R12 ;  /* 0x00000018940c723c */ /* 0x040fe8000004180c */
[C---:B------:R-:W-:Y:S01]  /*19200*/  FMUL.FTZ R30, R0.reuse, R170 ;  /* 0x000000aa001e7220 */ /* 0x040fe20000410000 */
[----:B------:R-:W-:Y:S01]  /*19210*/  MOV R170, R48 ;  /* 0x0000003000aa7202 */ /* 0x000fe20000000f00 */
[----:B------:R-:W-:Y:S01]  /*19220*/  FMUL.FTZ R31, R0, R171 ;  /* 0x000000ab001f7220 */ /* 0x000fe20000410000 */
[----:B------:R-:W-:Y:S01]  /*19230*/  MUFU.EX2 R245, R245 ;  /* 0x000000f500f57308 */ /* 0x000fe20000000800 */
[-C--:B------:R-:W-:Y:S04]  /*19240*/  HMMA.16816.F32.BF16 R16, R148, R26.reuse, R16 ;  /* 0x0000001a9410723c */ /* 0x080fe80000041810 */
[C---:B------:R-:W-:Y:S01]  /*19250*/  FMUL.FTZ R25, R6.reuse, R165 ;  /* 0x000000a506197220 */ /* 0x040fe20000410000 */
[----:B------:R-:W-:Y:S01]  /*19260*/  MOV R165, R53 ;  /* 0x0000003500a57202 */ /* 0x000fe20000000f00 */
[C---:B------:R-:W-:Y:S02]  /*19270*/  FMUL.FTZ R53, R6.reuse, R193 ;  /* 0x000000c106357220 */ /* 0x040fe40000410000 */
[C---:B------:R-:W-:Y:S01]  /*19280*/  HMMA.16816.F32.BF16 R20, R144.reuse, R26, R20 ;  /* 0x0000001a9014723c */ /* 0x040fe20000041814 */
[----:B------:R-:W-:Y:S03]  /*19290*/  MUFU.EX2 R171, R138 ;  /* 0x0000008a00ab7308 */ /* 0x000fe60000000800 */
[----:B------:R-:W-:Y:S01]  /*192a0*/  FMUL.FTZ R24, R6, R164 ;  /* 0x000000a406187220 */ /* 0x000fe20000410000 */
[----:B------:R-:W-:Y:S01]  /*192b0*/  MOV R164, R250 ;  /* 0x000000fa00a47202 */ /* 0x000fe20000000f00 */
[----:B------:R-:W-:Y:S01]  /*192c0*/  FMUL.FTZ R34, R0, R174 ;  /* 0x000000ae00227220 */ /* 0x000fe20000410000 */
[----:B------:R-:W-:Y:S01]  /*192d0*/  MOV R174, R44 ;  /* 0x0000002c00ae7202 */ /* 0x000fe20000000f00 */
[C---:B------:R-:W-:Y:S01]  /*192e0*/  FMUL.FTZ R26, R7.reuse, R166 ;  /* 0x000000a6071a7220 */ /* 0x040fe20000410000 */
[----:B------:R-:W-:Y:S03]  /*192f0*/  MOV R166, R52 ;  /* 0x0000003400a67202 */ /* 0x000fe60000000f00 */
[C---:B------:R-:W-:Y:S02]  /*19300*/  FMUL.FTZ R27, R7.reuse, R167 ;  /* 0x000000a7071b7220 */ /* 0x040fe40000410000 */
[----:B------:R-:W-:Y:S01]  /*19310*/  FMUL.FTZ R52, R6, R192 ;  /* 0x000000c006347220 */ /* 0x000fe20000410000 */
[----:B------:R-:W-:Y:S01]  /*19320*/  MUFU.EX2 R167, R137 ;  /* 0x0000008900a77308 */ /* 0x000fe20000000800 */
[----:B------:R-:W-:Y:S01]  /*19330*/  LDSM.16.MT88.4 R192, [R220+0x3080] ;  /* 0x00308000dcc0783b */ /* 0x000fe20000004200 */
[----:B------:R-:W-:Y:S01]  /*19340*/  FMUL.FTZ R35, R0, R175 ;  /* 0x000000af00237220 */ /* 0x000fe20000410000 */
[----:B------:R-:W-:Y:S01]  /*19350*/  MOV R175, R45 ;  /* 0x0000002d00af7202 */ /* 0x000fe20000000f00 */
[-C--:B--2---:R-:W-:Y:S03]  /*19360*/  HMMA.16816.F32.BF16 R24, R144, R40.reuse, R24 ;  /* 0x000000289018723c */ /* 0x084fe60000041818 */
[C---:B------:R-:W-:Y:S02]  /*19370*/  FMUL.FTZ R45, R2.reuse, R185 ;  /* 0x000000b9022d7220 */ /* 0x040fe40000410000 */
[----:B------:R-:W2:Y:S01]  /*19380*/  LDL.LU R185, [R1+0x98] ;  /* 0x0000980001b97983 */ /* 0x000ea20000300800 */
[----:B------:R-:W-:Y:S01]  /*19390*/  FMUL.FTZ R44, R2, R184 ;  /* 0x000000b8022c7220 */ /* 0x000fe20000410000 */
[----:B------:R-:W-:Y:S01]  /*193a0*/  MOV R184, R166 ;  /* 0x000000a600b87202 */ /* 0x000fe20000000f00 */
[C---:B------:R-:W-:Y:S04]  /*193b0*/  HMMA.16816.F32.BF16 R28, R148.reuse, R40, R28 ;  /* 0x00000028941c723c */ /* 0x040fe8000004181c */
[C---:B------:R-:W-:Y:S01]  /*193c0*/  FMUL.FTZ R46, R0.reuse, R186 ;  /* 0x000000ba002e7220 */ /* 0x040fe20000410000 */
[----:B------:R-:W-:Y:S01]  /*193d0*/  MOV R186, R165 ;  /* 0x000000a500ba7202 */ /* 0x000fe20000000f00 */
[----:B------:R-:W-:Y:S01]  /*193e0*/  FMUL.FTZ R47, R0, R187 ;  /* 0x000000bb002f7220 */ /* 0x000fe20000410000 */
[----:B------:R-:W4:Y:S01]  /*193f0*/  LDL.LU R165, [R1+0x94] ;  /* 0x0000940001a57983 */ /* 0x000f220000300800 */
[-C--:B------:R-:W-:Y:S04]  /*19400*/  HMMA.16816.F32.BF16 R32, R148, R42.reuse, R32 ;  /* 0x0000002a9420723c */ /* 0x080fe80000041820 */
[C---:B------:R-:W-:Y:S01]  /*19410*/  FMUL.FTZ R40, R6.reuse, R180 ;  /* 0x000000b406287220 */ /* 0x040fe20000410000 */
[----:B------:R-:W-:Y:S01]  /*19420*/  MOV R180, R176 ;  /* 0x000000b000b47202 */ /* 0x000fe20000000f00 */
[----:B------:R-:W-:Y:S01]  /*19430*/  FMUL.FTZ R41, R6, R181 ;  /* 0x000000b506297220 */ /* 0x000fe20000410000 */
[----:B------:R-:W-:Y:S01]  /*19440*/  MOV R166, R156 ;  /* 0x0000009c00a67202 */ /* 0x000fe20000000f00 */
[C---:B------:R-:W-:Y:S04]  /*19450*/  HMMA.16816.F32.BF16 R36, R144.reuse, R42, R36 ;  /* 0x0000002a9024723c */ /* 0x040fe80000041824 */
[----:B------:R-:W-:Y:S01]  /*19460*/  FMUL.FTZ R48, R2, R188 ;  /* 0x000000bc02307220 */ /* 0x000fe20000410000 */
[----:B------:R-:W-:Y:S01]  /*19470*/  MOV R181, R170 ;  /* 0x000000aa00b57202 */ /* 0x000fe20000000f00 */
[----:B------:R-:W-:Y:S01]  /*19480*/  FMUL.FTZ R50, R0, R190 ;  /* 0x000000be00327220 */ /* 0x000fe20000410000 */
[----:B------:R-:W-:Y:S01]  /*19490*/  MOV R170, R164 ;  /* 0x000000a400aa7202 */ /* 0x000fe20000000f00 */
[C---:B------:R-:W-:Y:S01]  /*194a0*/  FMUL.FTZ R43, R7.reuse, R183 ;  /* 0x000000b7072b7220 */ /* 0x040fe20000410000 */
[----:B------:R-:W-:Y:S01]  /*194b0*/  MOV R164, R162 ;  /* 0x000000a200a47202 */ /* 0x000fe20000000f00 */
[----:B------:R-:W5:Y:S02]  /*194c0*/  LDL.LU R183, [R1+0x9c] ;  /* 0x00009c0001b77983 */ /* 0x000f640000300800 */
[C---:B------:R-:W-:Y:S01]  /*194d0*/  FMUL.FTZ R42, R7.reuse, R182 ;  /* 0x000000b6072a7220 */ /* 0x040fe20000410000 */
[----:B------:R-:W-:Y:S01]  /*194e0*/  MOV R182, R169 ;  /* 0x000000a900b67202 */ /* 0x000fe20000000f00 */
[----:B------:R-:W-:Y:S01]  /*194f0*/  FFMA.FTZ R156, R208, c[0x0][0x2d0], -R143 ;  /* 0x0000b400d09c7a23 */ /* 0x000fe2000001088f */
[----:B------:R-:W-:Y:S01]  /*19500*/  MOV R169, R163 ;  /* 0x000000a300a97202 */ /* 0x000fe20000000f00 */
[C---:B------:R-:W-:Y:S01]  /*19510*/  FMUL.FTZ R51, R0.reuse, R191 ;  /* 0x000000bf00337220 */ /* 0x040fe20000410000 */
[----:B------:R3:W-:Y:S01]  /*19520*/  MUFU.EX2 R208, R246 ;  /* 0x000000f600d07308 */ /* 0x0007e20000000800 */
[C---:B------:R-:W-:Y:S01]  /*19530*/  FMUL.FTZ R62, R0.reuse, R62 ;  /* 0x0000003e003e7220 */ /* 0x040fe20000410000 */
[-C--:B-1----:R-:W-:Y:S03]  /*19540*/  HMMA.16816.F32.BF16 R40, R144, R152.reuse, R40 ;  /* 0x000000989028723c */ /* 0x082fe60000041828 */
[C---:B------:R-:W-:Y:S02]  /*19550*/  FMUL.FTZ R63, R0.reuse, R63 ;  /* 0x0000003f003f7220 */ /* 0x040fe40000410000 */
[C---:B------:R-:W-:Y:S02]  /*19560*/  FMUL.FTZ R66, R0.reuse, R66 ;  /* 0x0000004200427220 */ /* 0x040fe40000410000 */
[C---:B------:R-:W-:Y:S01]  /*19570*/  FMUL.FTZ R67, R0.reuse, R67 ;  /* 0x0000004300437220 */ /* 0x040fe20000410000 */
[C---:B------:R-:W-:Y:S04]  /*19580*/  HMMA.16816.F32.BF16 R44, R148.reuse, R152, R44 ;  /* 0x00000098942c723c */ /* 0x040fe8000004182c */
[C---:B------:R-:W-:Y:S02]  /*19590*/  FMUL.FTZ R78, R0.reuse, R78 ;  /* 0x0000004e004e7220 */ /* 0x040fe40000410000 */
[C---:B------:R-:W-:Y:S02]  /*195a0*/  FMUL.FTZ R79, R0.reuse, R79 ;  /* 0x0000004f004f7220 */ /* 0x040fe40000410000 */
[-C--:B------:R-:W-:Y:S04]  /*195b0*/  HMMA.16816.F32.BF16 R48, R148, R154.reuse, R48 ;  /* 0x0000009a9430723c */ /* 0x080fe80000041830 */
[C---:B------:R-:W-:Y:S02]  /*195c0*/  FMUL.FTZ R82, R0.reuse, R82 ;  /* 0x0000005200527220 */ /* 0x040fe40000410000 */
[----:B------:R-:W-:Y:S01]  /*195d0*/  FMUL.FTZ R83, R0, R83 ;  /* 0x0000005300537220 */ /* 0x000fe20000410000 */
[----:B---3--:R-:W-:Y:S01]  /*195e0*/  MOV R246, R169 ;  /* 0x000000a900f67202 */ /* 0x008fe20000000f00 */
[C---:B------:R-:W-:Y:S01]  /*195f0*/  HMMA.16816.F32.BF16 R52, R144.reuse, R154, R52 ;  /* 0x0000009a9034723c */ /* 0x040fe20000041834 */
[----:B------:R-:W1:Y:S03]  /*19600*/  LDSM.16.MT88.4 R152, [R219+0x2080] ;  /* 0x00208000db98783b */ /* 0x000e660000004200 */
[--C-:B------:R-:W-:Y:S02]  /*19610*/  FFMA.FTZ R137, R196, c[0x0][0x2d0], -R139.reuse ;  /* 0x0000b400c4897a23 */ /* 0x100fe4000001088b */
[C---:B------:R-:W-:Y:S02]  /*19620*/  FMUL.FTZ R94, R0.reuse, R94 ;  /* 0x0000005e005e7220 */ /* 0x040fe40000410000 */
[----:B------:R3:W-:Y:S01]  /*19630*/  MUFU.EX2 R168, R137 ;  /* 0x0000008900a87308 */ /* 0x0007e20000000800 */
[C---:B------:R-:W-:Y:S03]  /*19640*/  FMUL.FTZ R95, R0.reuse, R95 ;  /* 0x0000005f005f7220 */ /* 0x040fe60000410000 */
[C---:B------:R-:W-:Y:S02]  /*19650*/  FMUL.FTZ R98, R0.reuse, R98 ;  /* 0x0000006200627220 */ /* 0x040fe40000410000 */
[----:B------:R-:W-:Y:S02]  /*19660*/  FMUL.FTZ R99, R0, R99 ;  /* 0x0000006300637220 */ /* 0x000fe40000410000 */
[----:B------:R-:W-:Y:S02]  /*19670*/  FMUL.FTZ R105, R6, R105 ;  /* 0x0000006906697220 */ /* 0x000fe40000410000 */
[C---:B------:R-:W-:Y:S02]  /*19680*/  FMUL.FTZ R106, R7.reuse, R106 ;  /* 0x0000006a076a7220 */ /* 0x040fe40000410000 */
[C---:B------:R-:W-:Y:S02]  /*19690*/  FMUL.FTZ R107, R7.reuse, R107 ;  /* 0x0000006b076b7220 */ /* 0x040fe40000410000 */
[C---:B------:R-:W-:Y:S02]  /*196a0*/  FMUL.FTZ R108, R2.reuse, R108 ;  /* 0x0000006c026c7220 */ /* 0x040fe40000410000 */
[----:B------:R-:W-:Y:S02]  /*196b0*/  FMUL.FTZ R109, R2, R109 ;  /* 0x0000006d026d7220 */ /* 0x000fe40000410000 */
[C---:B------:R-:W-:Y:S02]  /*196c0*/  FMUL.FTZ R110, R0.reuse, R110 ;  /* 0x0000006e006e7220 */ /* 0x040fe40000410000 */
[----:B------:R-:W-:Y:S02]  /*196d0*/  FMUL.FTZ R111, R0, R111 ;  /* 0x0000006f006f7220 */ /* 0x000fe40000410000 */
[----:B------:R-:W-:Y:S02]  /*196e0*/  FMUL.FTZ R112, R2, R112 ;  /* 0x0000007002707220 */ /* 0x000fe40000410000 */
[--C-:B---3--:R-:W-:Y:S02]  /*196f0*/  FFMA.FTZ R137, R200, c[0x0][0x2d0], -R139.reuse ;  /* 0x0000b400c8897a23 */ /* 0x108fe4000001088b */
[----:B------:R-:W-:Y:S02]  /*19700*/  FMUL.FTZ R113, R2, R113 ;  /* 0x0000007102717220 */ /* 0x000fe40000410000 */
[----:B------:R3:W3:Y:S01]  /*19710*/  MUFU.EX2 R177, R137 ;  /* 0x0000008900b17308 */ /* 0x0006e20000000800 */
[C---:B------:R-:W-:Y:S02]  /*19720*/  FMUL.FTZ R114, R0.reuse, R114 ;  /* 0x0000007200727220 */ /* 0x040fe40000410000 */
[----:B------:R-:W-:Y:S01]  /*19730*/  FMUL.FTZ R115, R0, R115 ;  /* 0x0000007300737220 */ /* 0x000fe20000410000 */
        /* <DEDUP_REMOVED lines=8> */
[----:B------:R-:W-:Y:S02]  /*197c0*/  FMUL.FTZ R125, R2, R125 ;  /* 0x0000007d027d7220 */ /* 0x000fe40000410000 */
[C---:B------:R-:W-:Y:S02]  /*197d0*/  FMUL.FTZ R126, R0.reuse, R126 ;  /* 0x0000007e007e7220 */ /* 0x040fe40000410000 */
[C---:B------:R-:W-:Y:S01]  /*197e0*/  HMMA.16816.F32.BF16 R68, R144.reuse, R154, R68 ;  /* 0x0000009a9044723c */ /* 0x040fe20000041844 */
[----:B------:R-:W1:Y:S03]  /*197f0*/  LDSM.16.MT88.4 R152, [R217+0x3880] ;  /* 0x00388000d998783b */ /* 0x000e660000004200 */
[--C-:B---3--:R-:W-:Y:S02]  /*19800*/  FFMA.FTZ R137, R205, c[0x0][0x2d0], -R139.reuse ;  /* 0x0000b400cd897a23 */ /* 0x108fe4000001088b */
[----:B------:R-:W-:Y:S02]  /*19810*/  FMUL.FTZ R127, R0, R127 ;  /* 0x0000007f007f7220 */ /* 0x000fe40000410000 */
[----:B------:R3:W-:Y:S01]  /*19820*/  MUFU.EX2 R250, R137 ;  /* 0x0000008900fa7308 */ /* 0x0007e20000000800 */
[C---:B------:R-:W-:Y:S03]  /*19830*/  FMUL.FTZ R128, R2.reuse, R128 ;  /* 0x0000008002807220 */ /* 0x040fe60000410000 */
[----:B------:R-:W-:Y:S02]  /*19840*/  FMUL.FTZ R129, R2, R129 ;  /* 0x0000008102817220 */ /* 0x000fe40000410000 */
[C---:B------:R-:W-:Y:S02]  /*19850*/  FMUL.FTZ R130, R0.reuse, R130 ;  /* 0x0000008200827220 */ /* 0x040fe40000410000 */
[----:B------:R-:W-:Y:S02]  /*19860*/  FMUL.FTZ R131, R0, R131 ;  /* 0x0000008300837220 */ /* 0x000fe40000410000 */
[--C-:B------:R-:W-:Y:S01]  /*19870*/  FFMA.FTZ R158, R241, c[0x0][0x2d0], -R139.reuse ;  /* 0x0000b400f19e7a23 */ /* 0x100fe2000001088b */
[----:B------:R-:W-:Y:S01]  /*19880*/  MOV R241, R157 ;  /* 0x0000009d00f17202 */ /* 0x000fe20000000f00 */
[--C-:B------:R-:W-:Y:S01]  /*19890*/  FFMA.FTZ R157, R240, c[0x0][0x2d0], -R139.reuse ;  /* 0x0000b400f09d7a23 */ /* 0x100fe2000001088b */
[----:B------:R-:W-:Y:S01]  /*198a0*/  MOV R240, R177 ;  /* 0x000000b100f07202 */ /* 0x000fe20000000f00 */
[--C-:B------:R-:W-:Y:S01]  /*198b0*/  FFMA.FTZ R159, R242, c[0x0][0x2d0], -R139.reuse ;  /* 0x0000b400f29f7a23 */ /* 0x100fe2000001088b */
[----:B------:R-:W-:Y:S01]  /*198c0*/  LDSM.16.MT88.4 R176, [R218+0x3080] ;  /* 0x00308000dab0783b */ /* 0x000fe20000004200 */
[C---:B------:R-:W-:Y:S01]  /*198d0*/  FMUL.FTZ R120, R6.reuse, R120 ;  /* 0x0000007806787220 */ /* 0x040fe20000410000 */
[----:B------:R-:W-:Y:S01]  /*198e0*/  MOV R242, R170 ;  /* 0x000000aa00f27202 */ /* 0x000fe20000000f00 */
[----:B------:R-:W-:Y:S01]  /*198f0*/  MUFU.EX2 R205, R159 ;  /* 0x0000009f00cd7308 */ /* 0x000fe20000000800 */
[C---:B------:R-:W-:Y:S02]  /*19900*/  FMUL.FTZ R121, R6.reuse, R121 ;  /* 0x0000007906797220 */ /* 0x040fe40000410000 */
[----:B------:R-:W-:Y:S01]  /*19910*/  FMUL.FTZ R122, R7, R122 ;  /* 0x0000007a077a7220 */ /* 0x000fe20000410000 */
[----:B------:R-:W-:Y:S01]  /*19920*/  ISETP.GT.AND P0, PT, R235, R242, PT ;  /* 0x000000f2eb00720c */ /* 0x000fe20003f04270 */
[----:B------:R-:W-:Y:S02]  /*19930*/  FMUL.FTZ R123, R7, R123 ;  /* 0x0000007b077b7220 */ /* 0x000fe40000410000 */
[----:B---3--:R-:W-:Y:S02]  /*19940*/  FFMA.FTZ R137, R203, c[0x0][0x2d0], -R139 ;  /* 0x0000b400cb897a23 */ /* 0x008fe4000001088b */
[C---:B------:R-:W-:Y:S01]  /*19950*/  FMUL.FTZ R132, R6.reuse, R132 ;  /* 0x0000008406847220 */ /* 0x040fe20000410000 */
[----:B------:R3:W-:Y:S01]  /*19960*/  MUFU.EX2 R203, R247 ;  /* 0x000000f700cb7308 */ /* 0x0007e20000000800 */
[----:B------:R-:W-:Y:S02]  /*19970*/  FMUL.FTZ R133, R6, R133 ;  /* 0x0000008506857220 */ /* 0x000fe40000410000 */
[C---:B------:R-:W-:Y:S01]  /*19980*/  FMUL.FTZ R134, R7.reuse, R134 ;  /* 0x0000008607867220 */ /* 0x040fe20000410000 */
[-C--:B-1----:R-:W-:Y:S03]  /*19990*/  HMMA.16816.F32.BF16 R72, R144, R152.reuse, R72 ;  /* 0x000000989048723c */ /* 0x082fe60000041848 */
[----:B------:R-:W-:Y:S03]  /*199a0*/  FMUL.FTZ R135, R7, R135 ;  /* 0x0000008707877220 */ /* 0x000fe60000410000 */
[----:B------:R1:W-:Y:S01]  /*199b0*/  MUFU.EX2 R251, R137 ;  /* 0x0000008900fb7308 */ /* 0x0003e20000000800 */
[----:B------:R-:W-:Y:S01]  /*199c0*/  FFMA.FTZ R138, R211, c[0x0][0x2d0], -R143 ;  /* 0x0000b400d38a7a23 */ /* 0x000fe2000001088f */
[C---:B------:R-:W-:Y:S04]  /*199d0*/  HMMA.16816.F32.BF16 R76, R148.reuse, R152, R76 ;  /* 0x00000098944c723c */ /* 0x040fe8000004184c */
[----:B------:R-:W-:Y:S04]  /*199e0*/  FFMA.FTZ R139, R212, c[0x0][0x2d0], -R139 ;  /* 0x0000b400d48b7a23 */ /* 0x000fe8000001088b */
[----:B------:R-:W-:Y:S01]  /*199f0*/  MUFU.EX2 R211, R157 ;  /* 0x0000009d00d37308 */ /* 0x000fe20000000800 */
[-C--:B------:R-:W-:Y:S03]  /*19a00*/  HMMA.16816.F32.BF16 R80, R148, R154.reuse, R80 ;  /* 0x0000009a9450723c */ /* 0x080fe60000041850 */
[----:B---3--:R-:W-:Y:S05]  /*19a10*/  MOV R247, R171 ;  /* 0x000000ab00f77202 */ /* 0x008fea0000000f00 */
[C---:B------:R-:W-:Y:S01]  /*19a20*/  HMMA.16816.F32.BF16 R84, R144.reuse, R154, R84 ;  /* 0x0000009a9054723c */ /* 0x040fe20000041854 */
[----:B------:R-:W3:Y:S01]  /*19a30*/  LDSM.16.MT88.4 R152, [R218+0x3880] ;  /* 0x00388000da98783b */ /* 0x000ee20000004200 */
[----:B------:R-:W3:Y:S02]  /*19a40*/  MUFU.EX2 R212, R139 ;  /* 0x0000008b00d47308 */ /* 0x000ee40000000800 */
[--C-:B-1----:R-:W-:Y:S08]  /*19a50*/  FFMA.FTZ R137, R204, c[0x0][0x2d0], -R143.reuse ;  /* 0x0000b400cc897a23 */ /* 0x102ff0000001088f */
[----:B------:R1:W-:Y:S10]  /*19a60*/  MUFU.EX2 R214, R137 ;  /* 0x0000008900d67308 */ /* 0x0003f40000000800 */
[----:B------:R3:W-:Y:S02]  /*19a70*/  MUFU.EX2 R204, R156 ;  /* 0x0000009c00cc7308 */ /* 0x0007e40000000800 */
[----:B---3--:R-:W-:Y:S01]  /*19a80*/  F2FP.BF16.PACK_AB R139, R212, R211 ;  /* 0x000000d3d48b723e */ /* 0x008fe200000010ff */
[--C-:B-1----:R-:W-:Y:S07]  /*19a90*/  FFMA.FTZ R137, R201, c[0x0][0x2d0], -R143.reuse ;  /* 0x0000b400c9897a23 */ /* 0x102fee000001088f */
[----:B------:R1:W3:Y:S01]  /*19aa0*/  MUFU.EX2 R248, R137 ;  /* 0x0000008900f87308 */ /* 0x0002e20000000800 */
[-C--:B------:R-:W-:Y:S01]  /*19ab0*/  HMMA.16816.F32.BF16 R88, R144, R152.reuse, R88 ;  /* 0x000000989058723c */ /* 0x080fe20000041858 */
[----:B------:R-:W5:Y:S07]  /*19ac0*/  LDL.LU R156, [R1+0xa0] ;  /* 0x0000a000019c7983 */ /* 0x000f6e0000300800 */
[C---:B------:R-:W-:Y:S08]  /*19ad0*/  HMMA.16816.F32.BF16 R92, R148.reuse, R152, R92 ;  /* 0x00000098945c723c */ /* 0x040ff0000004185c */
[-C--:B------:R-:W-:Y:S04]  /*19ae0*/  HMMA.16816.F32.BF16 R96, R148, R154.reuse, R96 ;  /* 0x0000009a9460723c */ /* 0x080fe80000041860 */
[--C-:B-1----:R-:W-:Y:S04]  /*19af0*/  FFMA.FTZ R137, R199, c[0x0][0x2d0], -R143.reuse ;  /* 0x0000b400c7897a23 */ /* 0x102fe8000001088f */
[C---:B------:R-:W-:Y:S01]  /*19b00*/  HMMA.16816.F32.BF16 R100, R144.reuse, R154, R100 ;  /* 0x0000009a9064723c */ /* 0x040fe20000041864 */
[----:B------:R-:W1:Y:S01]  /*19b10*/  LDSM.16.MT88.4 R152, [R220+0x3880] ;  /* 0x00388000dc98783b */ /* 0x000e620000004200 */
[----:B------:R3:W-:Y:S02]  /*19b20*/  MUFU.EX2 R249, R137 ;  /* 0x0000008900f97308 */ /* 0x0007e40000000800 */
[----:B---3--:R-:W-:Y:S08]  /*19b30*/  FFMA.FTZ R137, R202, c[0x0][0x2d0], -R143 ;  /* 0x0000b400ca897a23 */ /* 0x008ff0000001088f */
[----:B------:R3:W-:Y:S01]  /*19b40*/  MUFU.EX2 R213, R137 ;  /* 0x0000008900d57308 */ /* 0x0007e20000000800 */
[-C--:B-1----:R-:W-:Y:S03]  /*19b50*/  HMMA.16816.F32.BF16 R104, R144, R152.reuse, R104 ;  /* 0x000000989068723c */ /* 0x082fe60000041868 */
[----:B--2---:R-:W-:Y:S05]  /*19b60*/  FFMA.FTZ R7, R7, R185, R186 ;  /* 0x000000b907077223 */ /* 0x004fea00000100ba */
[C---:B------:R-:W-:Y:S04]  /*19b70*/  HMMA.16816.F32.BF16 R108, R148.reuse, R152, R108 ;  /* 0x00000098946c723c */ /* 0x040fe8000004186c */
[--C-:B---3--:R-:W-:Y:S04]  /*19b80*/  FFMA.FTZ R137, R207, c[0x0][0x2d0], -R4.reuse ;  /* 0x0000b400cf897a23 */ /* 0x108fe80000010804 */
[-C--:B------:R-:W-:Y:S01]  /*19b90*/  HMMA.16816.F32.BF16 R112, R148, R154.reuse, R112 ;  /* 0x0000009a9470723c */ /* 0x080fe20000041870 */
[----:B------:R-:W-:Y:S07]  /*19ba0*/  MUFU.EX2 R207, R158 ;  /* 0x0000009e00cf7308 */ /* 0x000fee0000000800 */
[C---:B------:R-:W-:Y:S01]  /*19bb0*/  HMMA.16816.F32.BF16 R116, R144.reuse, R154, R116 ;  /* 0x0000009a9074723c */ /* 0x040fe20000041874 */
[----:B------:R-:W1:Y:S02]  /*19bc0*/  LDSM.16.MT88.4 R152, [R219+0x3880] ;  /* 0x00388000db98783b */ /* 0x000e640000004200 */
[----:B------:R2:W-:Y:S02]  /*19bd0*/  MUFU.EX2 R200, R137 ;  /* 0x0000008900c87308 */ /* 0x0005e40000000800 */
[----:B--2---:R-:W-:Y:S08]  /*19be0*/  FFMA.FTZ R137, R206, c[0x0][0x2d0], -R4 ;  /* 0x0000b400ce897a23 */ /* 0x004ff00000010804 */
[----:B------:R4:W-:Y:S10]  /*19bf0*/  MUFU.EX2 R206, R138 ;  /* 0x0000008a00ce7308 */ /* 0x0009f40000000800 */
[----:B------:R2:W3:Y:S01]  /*19c00*/  MUFU.EX2 R199, R137 ;  /* 0x0000008900c77308 */ /* 0x0004e20000000800 */
[-C--:B-1----:R-:W-:Y:S08]  /*19c10*/  HMMA.16816.F32.BF16 R120, R144, R152.reuse, R120 ;  /* 0x000000989078723c */ /* 0x082ff00000041878 */
[C---:B------:R-:W-:Y:S04]  /*19c20*/  HMMA.16816.F32.BF16 R124, R148.reuse, R152, R124 ;  /* 0x00000098947c723c */ /* 0x040fe8000004187c */
[----:B----4-:R-:W-:Y:S01]  /*19c30*/  FFMA.FTZ R138, R6, R165, R166 ;  /* 0x000000a5068a7223 */ /* 0x010fe200000100a6 */
[----:B------:R-:W-:Y:S01]  /*19c40*/  MOV R165, R161 ;  /* 0x000000a100a57202 */ /* 0x000fe20000000f00 */
[--C-:B------:R-:W-:Y:S01]  /*19c50*/  FFMA.FTZ R6, R237, c[0x0][0x2d0], -R4.reuse ;  /* 0x0000b400ed067a23 */ /* 0x100fe20000010804 */
[----:B------:R-:W-:Y:S01]  /*19c60*/  MOV R166, R160 ;  /* 0x000000a000a67202 */ /* 0x000fe20000000f00 */
[-C--:B------:R-:W-:Y:S01]  /*19c70*/  HMMA.16816.F32.BF16 R128, R148, R154.reuse, R128 ;  /* 0x0000009a9480723c */ /* 0x080fe20000041880 */
[----:B------:R-:W1:Y:S03]  /*19c80*/  LDSM.16.MT88.4 R148, [R217+0x2880] ;  /* 0x00288000d994783b */ /* 0x000e660000004200 */
[----:B------:R-:W-:Y:S01]  /*19c90*/  F2FP.BF16.PACK_AB R152, R248, R214 ;  /* 0x000000d6f898723e */ /* 0x000fe200000010ff */
[--C-:B--2---:R-:W-:Y:S01]  /*19ca0*/  FFMA.FTZ R137, R198, c[0x0][0x2d0], -R4.reuse ;  /* 0x0000b400c6897a23 */ /* 0x104fe20000010804 */
[----:B---3--:R-:W-:Y:S02]  /*19cb0*/  F2FP.BF16.PACK_AB R153, R199, R200 ;  /* 0x000000c8c799723e */ /* 0x008fe400000010ff */
[----:B------:R-:W-:Y:S01]  /*19cc0*/  HMMA.16816.F32.BF16 R132, R144, R154, R132 ;  /* 0x0000009a9084723c */ /* 0x000fe20000041884 */
[----:B------:R-:W-:Y:S01]  /*19cd0*/  LDSM.16.MT88.4 R160, [R217+0x3080] ;  /* 0x00308000d9a0783b */ /* 0x000fe20000004200 */
[----:B------:R2:W-:Y:S02]  /*19ce0*/  MUFU.EX2 R201, R137 ;  /* 0x0000008900c97308 */ /* 0x0005e40000000800 */
[----:B------:R-:W-:Y:S03]  /*19cf0*/  MOV R237, R166 ;  /* 0x000000a600ed7202 */ /* 0x000fe60000000f00 */
[----:B------:R-:W-:Y:S02]  /*19d00*/  F2FP.BF16.PACK_AB R144, R171, R167 ;  /* 0x000000a7ab90723e */ /* 0x000fe400000010ff */
[----:B------:R-:W-:Y:S03]  /*19d10*/  F2FP.BF16.PACK_AB R145, R240, R168 ;  /* 0x000000a8f091723e */ /* 0x000fe600000010ff */
[----:B------:R-:W-:Y:S02]  /*19d20*/  F2FP.BF16.PACK_AB R146, R252, R241 ;  /* 0x000000f1fc92723e */ /* 0x000fe400000010ff */
[----:B------:R-:W-:Y:S02]  /*19d30*/  F2FP.BF16.PACK_AB R147, R251, R250 ;  /* 0x000000fafb93723e */ /* 0x000fe400000010ff */
[----:B------:R-:W-:Y:S01]  /*19d40*/  F2FP.BF16.PACK_AB R154, R213, R249 ;  /* 0x000000f9d59a723e */ /* 0x000fe200000010ff */
[----:B--2---:R-:W-:Y:S02]  /*19d50*/  FFMA.FTZ R137, R197, c[0x0][0x2d0], -R4 ;  /* 0x0000b400c5897a23 */ /* 0x004fe40000010804 */
[----:B------:R5:W-:Y:S02]  /*19d60*/  MUFU.EX2 R197, R6 ;  /* 0x0000000600c57308 */ /* 0x000be40000000800 */
[-C--:B-1----:R-:W-:Y:S08]  /*19d70*/  HMMA.16816.F32.BF16 R8, R144, R148.reuse, R8 ;  /* 0x000000949008723c */ /* 0x082ff00000041808 */
[----:B------:R-:W1:Y:S01]  /*19d80*/  MUFU.EX2 R202, R137 ;  /* 0x0000008900ca7308 */ /* 0x000e620000000800 */
[----:B-----5:R-:W-:Y:S03]  /*19d90*/  FFMA.FTZ R6, R2, R183, R184 ;  /* 0x000000b702067223 */ /* 0x020fe600000100b8 */
[----:B------:R-:W-:Y:S02]  /*19da0*/  FADD.FTZ R2, R181, R7 ;  /* 0x00000007b5027221 */ /* 0x000fe40000010000 */
[----:B------:R-:W-:Y:S02]  /*19db0*/  FADD.FTZ R6, R180, R6 ;  /* 0x00000006b4067221 */ /* 0x000fe40000010000 */
[----:B------:R-:W-:Y:S02]  /*19dc0*/  FADD.FTZ R2, R174, R2 ;  /* 0x00000002ae027221 */ /* 0x000fe40000010000 */
[----:B------:R-:W-:Y:S01]  /*19dd0*/  FADD.FTZ R6, R173, R6 ;  /* 0x00000006ad067221 */ /* 0x000fe20000010000 */
[----:B-1----:R-:W-:Y:S01]  /*19de0*/  F2FP.BF16.PACK_AB R155, R202, R201 ;  /* 0x000000c9ca9b723e */ /* 0x002fe200000010ff */
[--C-:B------:R-:W-:Y:S02]  /*19df0*/  FFMA.FTZ R137, R210, c[0x0][0x2d0], -R143.reuse ;  /* 0x0000b400d2897a23 */ /* 0x100fe4000001088f */
[----:B------:R-:W-:Y:S02]  /*19e00*/  FFMA.FTZ R143, R209, c[0x0][0x2d0], -R143 ;  /* 0x0000b400d18f7a23 */ /* 0x000fe4000001088f */
[----:B------:R1:W-:Y:S02]  /*19e10*/  MUFU.EX2 R209, R137 ;  /* 0x0000008900d17308 */ /* 0x0003e40000000800 */
[C---:B------:R-:W-:Y:S08]  /*19e20*/  HMMA.16816.F32.BF16 R12, R152.reuse, R148, R12 ;  /* 0x00000094980c723c */ /* 0x040ff0000004180c */
[-C--:B------:R-:W-:Y:S01]  /*19e30*/  HMMA.16816.F32.BF16 R16, R152, R150.reuse, R16 ;  /* 0x000000969810723c */ /* 0x080fe20000041810 */
[----:B------:R-:W2:Y:S07]  /*19e40*/  MUFU.EX2 R210, R143 ;  /* 0x0000008f00d27308 */ /* 0x000eae0000000800 */
[C---:B------:R-:W-:Y:S01]  /*19e50*/  HMMA.16816.F32.BF16 R20, R144.reuse, R150, R20 ;  /* 0x000000969014723c */ /* 0x040fe20000041814 */
[----:B------:R-:W3:Y:S03]  /*19e60*/  LDSM.16.MT88.4 R148, [R218+0x2880] ;  /* 0x00288000da94783b */ /* 0x000ee60000004200 */
[--C-:B-1----:R-:W-:Y:S01]  /*19e70*/  FFMA.FTZ R137, R243, c[0x0][0x2d0], -R4.reuse ;  /* 0x0000b400f3897a23 */ /* 0x102fe20000010804 */
[----:B------:R-:W-:Y:S03]  /*19e80*/  MOV R243, R168 ;  /* 0x000000a800f37202 */ /* 0x000fe60000000f00 */
[----:B------:R1:W-:Y:S04]  /*19e90*/  MUFU.EX2 R198, R137 ;  /* 0x0000008900c67308 */ /* 0x0003e80000000800 */
[--C-:B-1----:R-:W-:Y:S01]  /*19ea0*/  FFMA.FTZ R137, R238, c[0x0][0x2d0], -R4.reuse ;  /* 0x0000b400ee897a23 */ /* 0x102fe20000010804 */
[----:B------:R-:W-:Y:S01]  /*19eb0*/  MOV R238, R167 ;  /* 0x000000a700ee7202 */ /* 0x000fe20000000f00 */
[----:B------:R-:W-:Y:S01]  /*19ec0*/  FFMA.FTZ R4, R136, c[0x0][0x2d0], -R4 ;  /* 0x0000b40088047a23 */ /* 0x000fe20000010804 */
[----:B------:R-:W-:Y:S03]  /*19ed0*/  F2FP.BF16.PACK_AB R136, R208, R203 ;  /* 0x000000cbd088723e */ /* 0x000fe600000010ff */
[----:B------:R1:W4:Y:S01]  /*19ee0*/  MUFU.EX2 R196, R137 ;  /* 0x0000008900c47308 */ /* 0x0003220000000800 */
[-C--:B---3--:R-:W-:Y:S09]  /*19ef0*/  HMMA.16816.F32.BF16 R24, R144, R148.reuse, R24 ;  /* 0x000000949018723c */ /* 0x088ff20000041818 */
[----:B------:R3:W5:Y:S01]  /*19f00*/  MUFU.EX2 R143, R4 ;  /* 0x00000004008f7308 */ /* 0x0007620000000800 */
[C---:B------:R-:W-:Y:S08]  /*19f10*/  HMMA.16816.F32.BF16 R28, R152.reuse, R148, R28 ;  /* 0x00000094981c723c */ /* 0x040ff0000004181c */
[-C--:B------:R-:W-:Y:S04]  /*19f20*/  HMMA.16816.F32.BF16 R32, R152, R150.reuse, R32 ;  /* 0x000000969820723c */ /* 0x080fe80000041820 */
[----:B-1----:R-:W-:Y:S04]  /*19f30*/  F2FP.BF16.PACK_AB R137, R207, R205 ;  /* 0x000000cdcf89723e */ /* 0x002fe800000010ff */
[C---:B------:R-:W-:Y:S01]  /*19f40*/  HMMA.16816.F32.BF16 R36, R144.reuse, R150, R36 ;  /* 0x000000969024723c */ /* 0x040fe20000041824 */
[----:B------:R-:W1:Y:S03]  /*19f50*/  LDSM.16.MT88.4 R148, [R220+0x2880] ;  /* 0x00288000dc94783b */ /* 0x000e660000004200 */
[----:B------:R-:W-:Y:S01]  /*19f60*/  FFMA.FTZ R0, R0, R156, R215 ;  /* 0x0000009c00007223 */ /* 0x000fe200000100d7 */
[----:B------:R-:W-:Y:S01]  /*19f70*/  MOV R215, R165 ;  /* 0x000000a500d77202 */ /* 0x000fe20000000f00 */
[----:B---3--:R-:W-:Y:S01]  /*19f80*/  FADD.FTZ R4, R182, R138 ;  /* 0x0000008ab6047221 */ /* 0x008fe20000010000 */
[----:B------:R-:W-:Y:S05]  /*19f90*/  F2FP.BF16.PACK_AB R138, R244, R245 ;  /* 0x000000f5f48a723e */ /* 0x000fea00000010ff */
[----:B------:R-:W-:Y:S04]  /*19fa0*/  FADD.FTZ R4, R175, R4 ;  /* 0x00000004af047221 */ /* 0x000fe80000010000 */
[----:B------:R-:W-:Y:S01]  /*19fb0*/  FADD.FTZ R7, R172, R4 ;  /* 0x00000004ac077221 */ /* 0x000fe20000010000 */
[----:B------:R-:W-:Y:S03]  /*19fc0*/  MOV R4, R164 ;  /* 0x000000a400047202 */ /* 0x000fe60000000f00 */
        /* <DEDUP_REMOVED lines=8> */
[----:B------:R-:W-:Y:S04]  /*1a050*/  FADD.FTZ R4, R200, R4 ;  /* 0x00000004c8047221 */ /* 0x000fe80000010000 */
[----:B------:R-:W-:Y:S01]  /*1a060*/  FADD.FTZ R4, R199, R4 ;  /* 0x00000004c7047221 */ /* 0x000fe20000010000 */
[-C--:B-1----:R-:W-:Y:S03]  /*1a070*/  HMMA.16816.F32.BF16 R40, R144, R148.reuse, R40 ;  /* 0x000000949028723c */ /* 0x082fe60000041828 */
[----:B------:R-:W-:Y:S04]  /*1a080*/  FADD.FTZ R4, R201, R4 ;  /* 0x00000004c9047221 */ /* 0x000fe80000010000 */
[----:B------:R-:W-:Y:S01]  /*1a090*/  FADD.FTZ R4, R202, R4 ;  /* 0x00000004ca047221 */ /* 0x000fe20000010000 */
        /* <DEDUP_REMOVED lines=27> */
[----:B------:R-:W-:Y:S07]  /*1a250*/  HMMA.16816.F32.BF16 R132, R144, R150, R132 ;  /* 0x000000969084723c */ /* 0x000fee0000041884 */
[----:B------:R-:W-:Y:S01]  /*1a260*/  F2FP.BF16.PACK_AB R144, R206, R204 ;  /* 0x000000ccce90723e */ /* 0x000fe200000010ff */
[-C--:B------:R-:W-:Y:S01]  /*1a270*/  HMMA.16816.F32.BF16 R148, R136, R160.reuse, R8 ;  /* 0x000000a08894723c */ /* 0x080fe20000041808 */
[----:B------:R-:W1:Y:S04]  /*1a280*/  LDSM.16.MT88.4 R8, [R219+0x3080] ;  /* 0x00308000db08783b */ /* 0x000e680000004200 */
[----:B--2---:R-:W-:Y:S02]  /*1a290*/  F2FP.BF16.PACK_AB R146, R210, R209 ;  /* 0x000000d1d292723e */ /* 0x004fe400000010ff */
[----:B----4-:R-:W-:Y:S02]  /*1a2a0*/  F2FP.BF16.PACK_AB R145, R196, R198 ;  /* 0x000000c6c491723e */ /* 0x010fe400000010ff */
[----:B-----5:R-:W-:Y:S07]  /*1a2b0*/  F2FP.BF16.PACK_AB R147, R143, R197 ;  /* 0x000000c58f93723e */ /* 0x020fee00000010ff */
[C---:B------:R-:W-:Y:S01]  /*1a2c0*/  HMMA.16816.F32.BF16 R152, R144.reuse, R160, R12 ;  /* 0x000000a09098723c */ /* 0x040fe2000004180c */
[----:B------:R-:W2:Y:S07]  /*1a2d0*/  LDSM.16.MT88.4 R12, [R217+0x4880] ;  /* 0x00488000d90c783b */ /* 0x000eae0000004200 */
[-C--:B------:R-:W-:Y:S01]  /*1a2e0*/  HMMA.16816.F32.BF16 R156, R144, R162.reuse, R16 ;  /* 0x000000a2909c723c */ /* 0x080fe20000041810 */
[----:B------:R-:W3:Y:S07]  /*1a2f0*/  LDSM.16.MT88.4 R16, [R218+0x4880] ;  /* 0x00488000da10783b */ /* 0x000eee0000004200 */
[C---:B------:R-:W-:Y:S01]  /*1a300*/  HMMA.16816.F32.BF16 R160, R136.reuse, R162, R20 ;  /* 0x000000a288a0723c */ /* 0x040fe20000041814 */
[----:B------:R-:W4:Y:S07]  /*1a310*/  LDSM.16.MT88.4 R20, [R220+0x4880] ;  /* 0x00488000dc14783b */ /* 0x000f2e0000004200 */
[-C--:B------:R-:W-:Y:S01]  /*1a320*/  HMMA.16816.F32.BF16 R164, R136, R176.reuse, R24 ;  /* 0x000000b088a4723c */ /* 0x080fe20000041818 */
[----:B------:R-:W5:Y:S07]  /*1a330*/  LDSM.16.MT88.4 R24, [R219+0x4880] ;  /* 0x00488000db18783b */ /* 0x000f6e0000004200 */
        /* <DEDUP_REMOVED lines=28> */
[-C--:B---3--:R-:W-:Y:S04]  /*1a500*/  HMMA.16816.F32.BF16 R88, R136, R16.reuse, R88 ;  /* 0x000000108858723c */ /* 0x088fe80000041858 */
[----:B------:R-:W-:Y:S02]  /*1a510*/  FADD.FTZ R7, R207, R2 ;  /* 0x00000002cf077221 */ /* 0x000fe40000010000 */
[----:B------:R-:W-:Y:S02]  /*1a520*/  FADD.FTZ R2, R198, R4 ;  /* 0x00000004c6027221 */ /* 0x000fe40000010000 */
[C---:B------:R-:W-:Y:S04]  /*1a530*/  HMMA.16816.F32.BF16 R92, R144.reuse, R16, R92 ;  /* 0x00000010905c723c */ /* 0x040fe8000004185c */
[----:B------:R-:W-:Y:S02]  /*1a540*/  FADD.FTZ R4, R206, R0 ;  /* 0x00000000ce047221 */ /* 0x000fe40000010000 */
[----:B------:R-:W-:Y:S02]  /*1a550*/  FADD.FTZ R0, R245, R6 ;  /* 0x00000006f5007221 */ /* 0x000fe40000010000 */
[-C--:B------:R-:W-:Y:S04]  /*1a560*/  HMMA.16816.F32.BF16 R96, R144, R18.reuse, R96 ;  /* 0x000000129060723c */ /* 0x080fe80000041860 */
[----:B------:R-:W-:Y:S02]  /*1a570*/  FADD.FTZ R0, R244, R0 ;  /* 0x00000000f4007221 */ /* 0x000fe40000010000 */
[----:B------:R-:W-:Y:S01]  /*1a580*/  FADD.FTZ R6, R211, R7 ;  /* 0x00000007d3067221 */ /* 0x000fe20000010000 */
[----:B------:R-:W-:Y:S01]  /*1a590*/  MOV R7, R142 ;  /* 0x0000008e00077202 */ /* 0x000fe20000000f00 */
[C---:B------:R-:W-:Y:S01]  /*1a5a0*/  HMMA.16816.F32.BF16 R100, R136.reuse, R18, R100 ;  /* 0x000000128864723c */ /* 0x040fe20000041864 */
[----:B------:R1:W-:Y:S03]  /*1a5b0*/  STL [R1+0x94], R0 ;  /* 0x0000940001007387 */ /* 0x0003e60000100800 */
[----:B------:R-:W-:Y:S02]  /*1a5c0*/  FADD.FTZ R6, R212, R6 ;  /* 0x00000006d4067221 */ /* 0x000fe40000010000 */
[----:B------:R-:W-:Y:S02]  /*1a5d0*/  FADD.FTZ R4, R209, R4 ;  /* 0x00000004d1047221 */ /* 0x000fe40000010000 */
[-C--:B----4-:R-:W-:Y:S01]  /*1a5e0*/  HMMA.16816.F32.BF16 R104, R136, R20.reuse, R104 ;  /* 0x000000148868723c */ /* 0x090fe20000041868 */
[----:B------:R2:W-:Y:S03]  /*1a5f0*/  STL [R1+0x98], R6 ;  /* 0x0000980601007387 */ /* 0x0005e60000100800 */
[----:B------:R-:W-:Y:S02]  /*1a600*/  FADD.FTZ R4, R210, R4 ;  /* 0x00000004d2047221 */ /* 0x000fe40000010000 */
[----:B------:R-:W-:Y:S02]  /*1a610*/  FADD.FTZ R2, R196, R2 ;  /* 0x00000002c4027221 */ /* 0x000fe40000010000 */
[C---:B------:R-:W-:Y:S01]  /*1a620*/  HMMA.16816.F32.BF16 R108, R144.reuse, R20, R108 ;  /* 0x00000014906c723c */ /* 0x040fe2000004186c */
[----:B------:R3:W-:Y:S03]  /*1a630*/  STL [R1+0x9c], R4 ;  /* 0x00009c0401007387 */ /* 0x0007e60000100800 */
[----:B------:R-:W-:Y:S04]  /*1a640*/  FADD.FTZ R2, R197, R2 ;  /* 0x00000002c5027221 */ /* 0x000fe80000010000 */
[-C--:B------:R-:W-:Y:S04]  /*1a650*/  HMMA.16816.F32.BF16 R112, R144, R22.reuse, R112 ;  /* 0x000000169070723c */ /* 0x080fe80000041870 */
[----:B------:R-:W-:Y:S01]  /*1a660*/  FADD.FTZ R2, R143, R2 ;  /* 0x000000028f027221 */ /* 0x000fe20000010000 */
[----:B-1----:R-:W-:Y:S03]  /*1a670*/  IADD3 R0, R235, -0x1, RZ ;  /* 0xffffffffeb007810 */ /* 0x002fe60007ffe0ff */
[C---:B------:R-:W-:Y:S01]  /*1a680*/  HMMA.16816.F32.BF16 R116, R136.reuse, R22, R116 ;  /* 0x000000168874723c */ /* 0x040fe20000041874 */
[----:B------:R3:W-:Y:S03]  /*1a690*/  STL [R1+0xa0], R2 ;  /* 0x0000a00201007387 */ /* 0x0007e60000100800 */
[----:B------:R-:W-:Y:S02]  /*1a6a0*/  MOV R235, R0 ;  /* 0x0000000000eb7202 */ /* 0x000fe40000000f00 */
[----:B--2---:R-:W-:Y:S02]  /*1a6b0*/  MOV R6, R140 ;  /* 0x0000008c00067202 */ /* 0x004fe40000000f00 */
[-C--:B-----5:R-:W-:Y:S08]  /*1a6c0*/  HMMA.16816.F32.BF16 R120, R136, R24.reuse, R120 ;  /* 0x000000188878723c */ /* 0x0a0ff00000041878 */
[C---:B------:R-:W-:Y:S08]  /*1a6d0*/  HMMA.16816.F32.BF16 R124, R144.reuse, R24, R124 ;  /* 0x00000018907c723c */ /* 0x040ff0000004187c */
[-C--:B------:R-:W-:Y:S08]  /*1a6e0*/  HMMA.16816.F32.BF16 R128, R144, R26.reuse, R128 ;  /* 0x0000001a9080723c */ /* 0x080ff00000041880 */
[----:B------:R-:W-:Y:S07]  /*1a6f0*/  HMMA.16816.F32.BF16 R132, R136, R26, R132 ;  /* 0x0000001a8884723c */ /* 0x000fee0000041884 */
[----:B------:R-:W-:Y:S02]  /*1a700*/  MOV R136, R3 ;  /* 0x0000000300887202 */ /* 0x000fe40000000f00 */
[----:B------:R-:W-:Y:S03]  /*1a710*/  MOV R137, R141 ;  /* 0x0000008d00897202 */ /* 0x000fe60000000f00 */
[----:B------:R-:W-:Y:S01]  /*1a720*/  MOV R138, R3 ;  /* 0x00000003008a7202 */ /* 0x000fe20000000f00 */
[----:B---3--:R-:W-:-:S05]  /*1a730*/  @P0 BRA `(.L_x_1253) ;  /* 0xffffb44000000947 */ /* 0x008fca000383ffff */
.L_x_1236:
[----:B------:R-:W-:Y:S02]  /*1a740*/  MOV R10, 0x1f ;  /* 0x0000001f000a7802 */ /* 0x000fe40000000f00 */
[----:B------:R-:W-:Y:S01]  /*1a750*/  MOV R8, 0xffffffff ;  /* 0xffffffff00087802 */ /* 0x000fe20000000f00 */
[----:B------:R-:W-:Y:S05]  /*1a760*/  BRA.DIV ~URZ, `(.L_x_1254) ;  /* 0x00003fa27f007947 */ /* 0x000fea000b800000 */
[----:B------:R-:W2:Y:S04]  /*1a770*/  LDL R0, [R1+0x94] ;  /* 0x0000940001007983 */ /* 0x000ea80000100800 */
[----:B--2---:R2:W3:Y:S02]  /*1a780*/  SHFL.BFLY PT, R4, R0, 0x2, 0x1f ;  /* 0x0c401f0000047f89 */ /* 0x0044e400000e0000 */
.L_x_1313:
[----:B--2---:R-:W2:Y:S02]  /*1a790*/  LDL.LU R0, [R1+0x94] ;  /* 0x0000940001007983 */ /* 0x004ea40000300800 */
[----:B--23--:R-:W-:Y:S01]  /*1a7a0*/  FADD.FTZ R4, R4, R0 ;  /* 0x0000000004047221 */ /* 0x00cfe20000010000 */
[----:B------:R-:W-:Y:S05]  /*1a7b0*/  BRA.DIV ~URZ, `(.L_x_1255) ;  /* 0x00003fb27f007947 */ /* 0x000fea000b800000 */
[----:B------:R-:W2:Y:S04]  /*1a7c0*/  LDL.LU R2, [R1+0x98] ;  /* 0x0000980001027983 */ /* 0x000ea80000300800 */
[----:B------:R-:W3:Y:S04]  /*1a7d0*/  LDL.LU R0, [R1+0x9c] ;  /* 0x00009c0001007983 */ /* 0x000ee80000300800 */
[----:B------:R-:W4:Y:S04]  /*1a7e0*/  LDL.LU R8, [R1+0xa0] ;  /* 0x0000a00001087983 */ /* 0x000f280000300800 */
[----:B--2--5:R-:W2:Y:S04]  /*1a7f0*/  SHFL.BFLY PT, R5, R2, 0x2, 0x1f ;  /* 0x0c401f0002057f89 */ /* 0x024ea800000e0000 */
[----:B---3--:R-:W3:Y:S04]  /*1a800*/  SHFL.BFLY PT, R6, R0, 0x2, 0x1f ;  /* 0x0c401f0000067f89 */ /* 0x008ee800000e0000 */
[----:B----4-:R-:W4:Y:S01]  /*1a810*/  SHFL.BFLY PT, R9, R8, 0x2, 0x1f ;  /* 0x0c401f0008097f89 */ /* 0x010f2200000e0000 */
[----:B--2---:R-:W-:-:S02]  /*1a820*/  FADD.FTZ R5, R5, R2 ;  /* 0x0000000205057221 */ /* 0x004fc40000010000 */
[----:B---3--:R-:W-:-:S03]  /*1a830*/  FADD.FTZ R6, R6, R0 ;  /* 0x0000000006067221 */ /* 0x008fc60000010000 */
[----:B------:R-:W2:Y:S01]  /*1a840*/  SHFL.BFLY PT, R2, R5, 0x1, 0x1f ;  /* 0x0c201f0005027f89 */ /* 0x000ea200000e0000 */
[----:B----4-:R-:W-:-:S03]  /*1a850*/  FADD.FTZ R9, R9, R8 ;  /* 0x0000000809097221 */ /* 0x010fc60000010000 */
[----:B------:R-:W3:Y:S04]  /*1a860*/  SHFL.BFLY PT, R0, R4, 0x1, 0x1f ;  /* 0x0c201f0004007f89 */ /* 0x000ee800000e0000 */
[----:B-1----:R-:W1:Y:S04]  /*1a870*/  SHFL.BFLY PT, R3, R6, 0x1, 0x1f ;  /* 0x0c201f0006037f89 */ /* 0x002e6800000e0000 */
[----:B------:R4:W4:Y:S01]  /*1a880*/  SHFL.BFLY PT, R7, R9, 0x1, 0x1f ;  /* 0x0c201f0009077f89 */ /* 0x00092200000e0000 */
[----:B--2---:R-:W-:Y:S02]  /*1a890*/  FADD.FTZ R5, R5, R2 ;  /* 0x0000000205057221 */ /* 0x004fe40000010000 */
[----:B---3--:R-:W-:-:S02]  /*1a8a0*/  FADD.FTZ R4, R4, R0 ;  /* 0x0000000004047221 */ /* 0x008fc40000010000 */
[----:B-1----:R-:W-:-:S03]  /*1a8b0*/  FADD.FTZ R6, R6, R3 ;  /* 0x0000000306067221 */ /* 0x002fc60000010000 */
.L_x_1314:
[----:B------:R-:W-:Y:S01]  /*1a8c0*/  FSETP.NE.FTZ.AND P2, PT, R4, RZ, PT ;  /* 0x000000ff0400720b */ /* 0x000fe20003f55000 */
[----:B------:R-:W-:Y:S01]  /*1a8d0*/  CS2R R2, SRZ ;  /* 0x0000000000027805 */ /* 0x000fe2000001ff00 */
[----:B------:R-:W-:Y:S01]  /*1a8e0*/  FSETP.NE.FTZ.AND P0, PT, R6, RZ, PT ;  /* 0x000000ff0600720b */ /* 0x000fe20003f15000 */
[----:B----4-:R-:W-:Y:S01]  /*1a8f0*/  FADD.FTZ R9, R7, R9 ;  /* 0x0000000907097221 */ /* 0x010fe20000010000 */
[----:B------:R-:W-:Y:S02]  /*1a900*/  FSETP.NE.FTZ.AND P1, PT, R5, RZ, PT ;  /* 0x000000ff0500720b */ /* 0x000fe40003f35000 */
[----:B------:R-:W-:Y:S02]  /*1a910*/  MOV R0, RZ ;  /* 0x000000ff00007202 */ /* 0x000fe40000000f00 */
[----:B------:R-:W-:-:S05]  /*1a920*/  FSETP.NE.FTZ.AND P3, PT, R9, RZ, PT ;  /* 0x000000ff0900720b */ /* 0x000fca0003f75000 */
[----:B------:R-:W1:Y:S08]  /*1a930*/  @P2 MUFU.RCP R0, R4 ;  /* 0x0000000400002308 */ /* 0x000e700000001000 */
[----:B------:R-:W2:Y:S08]  /*1a940*/  @P0 MUFU.RCP R2, R6 ;  /* 0x0000000600020308 */ /* 0x000eb00000001000 */
[----:B------:R-:W3:Y:S01]  /*1a950*/  @P1 MUFU.RCP R3, R5 ;  /* 0x0000000500031308 */ /* 0x000ee20000001000 */
        /* <DEDUP_REMOVED lines=9> */
[----:B------:R4:W5:Y:S01]  /*1a9f0*/  @P2 MUFU.LG2 R8, R4 ;  /* 0x0000000400082308 */ /* 0x0009620000000c00 */
[C---:B------:R-:W-:Y:S02]  /*1aa00*/  FMUL.FTZ R180, R0.reuse, R180 ;  /* 0x000000b400b47220 */ /* 0x040fe40000410000 */
[C---:B------:R-:W-:Y:S02]  /*1aa10*/  FMUL.FTZ R47, R0.reuse, R181 ;  /* 0x000000b5002f7220 */ /* 0x040fe40000410000 */
[C---:B------:R-:W-:Y:S02]  /*1aa20*/  FMUL.FTZ R192, R0.reuse, R192 ;  /* 0x000000c000c07220 */ /* 0x040fe40000410000 */
[C---:B------:R-:W-:Y:S01]  /*1aa30*/  FMUL.FTZ R43, R0.reuse, R193 ;  /* 0x000000c1002b7220 */ /* 0x040fe20000410000 */
[----:B------:R1:W1:Y:S01]  /*1aa40*/  @P1 MUFU.LG2 R7, R5 ;  /* 0x0000000500071308 */ /* 0x0002620000000c00 */
[----:B------:R-:W-:-:S02]  /*1aa50*/  FMUL.FTZ R10, R0, R56 ;  /* 0x00000038000a7220 */ /* 0x000fc40000410000 */
[C---:B------:R-:W-:Y:S02]  /*1aa60*/  FMUL.FTZ R42, R0.reuse, R57 ;  /* 0x00000039002a7220 */ /* 0x040fe40000410000 */
[C---:B------:R-:W-:Y:S02]  /*1aa70*/  FMUL.FTZ R68, R0.reuse, R68 ;  /* 0x0000004400447220 */ /* 0x040fe40000410000 */
[C---:B------:R-:W-:Y:S01]  /*1aa80*/  FMUL.FTZ R39, R0.reuse, R69 ;  /* 0x0000004500277220 */ /* 0x040fe20000410000 */
[----:B----4-:R-:W-:Y:S01]  /*1aa90*/  @P1 MOV R4, 0x3f317218 ;  /* 0x3f31721800041802 */ /* 0x010fe20000000f00 */
[C---:B------:R-:W-:Y:S01]  /*1aaa0*/  FMUL.FTZ R72, R0.reuse, R72 ;  /* 0x0000004800487220 */ /* 0x040fe20000410000 */
[----:B------:R-:W-:Y:S01]  /*1aab0*/  MOV R69, 0xff800000 ;  /* 0xff80000000457802 */ /* 0x000fe20000000f00 */
[C---:B------:R-:W-:Y:S01]  /*1aac0*/  FMUL.FTZ R36, R0.reuse, R73 ;  /* 0x0000004900247220 */ /* 0x040fe20000410000 */
[----:B------:R-:W-:Y:S01]  /*1aad0*/  MOV R73, 0xff800000 ;  /* 0xff80000000497802 */ /* 0x000fe20000000f00 */
[----:B------:R-:W-:-:S02]  /*1aae0*/  FMUL.FTZ R84, R0, R84 ;  /* 0x0000005400547220 */ /* 0x000fc40000410000 */
[C---:B------:R-:W-:Y:S01]  /*1aaf0*/  FMUL.FTZ R33, R0.reuse, R85 ;  /* 0x0000005500217220 */ /* 0x040fe20000410000 */
[----:B-1----:R-:W-:Y:S01]  /*1ab00*/  @P2 MOV R5, 0x3f317218 ;  /* 0x3f31721800052802 */ /* 0x002fe20000000f00 */
        /* <DEDUP_REMOVED lines=12> */
[----:B------:R-:W-:Y:S01]  /*1abd0*/  MOV R0, RZ ;  /* 0x000000ff00007202 */ /* 0x000fe20000000f00 */
[C---:B--2---:R-:W-:Y:S02]  /*1abe0*/  FMUL.FTZ R56, R2.reuse, R152 ;  /* 0x0000009802387220 */ /* 0x044fe40000410000 */
[C---:B------:R-:W-:Y:S02]  /*1abf0*/  FMUL.FTZ R153, R2.reuse, R153 ;  /* 0x0000009902997220 */ /* 0x040fe40000410000 */
[C---:B------:R-:W-:Y:S01]  /*1ac00*/  FMUL.FTZ R156, R2.reuse, R156 ;  /* 0x0000009c029c7220 */ /* 0x040fe20000410000 */
[----:B------:R-:W-:Y:S01]  /*1ac10*/  @P3 MUFU.RCP R0, R9 ;  /* 0x0000000900003308 */ /* 0x000fe20000001000 */
        /* <DEDUP_REMOVED lines=28> */
[----:B------:R-:W-:Y:S02]  /*1ade0*/  FMUL.FTZ R16, R2, R129 ;  /* 0x0000008102107220 */ /* 0x000fe40000410000 */
[C---:B---3--:R-:W-:Y:S01]  /*1adf0*/  FMUL.FTZ R150, R3.reuse, R150 ;  /* 0x0000009603967220 */ /* 0x048fe20000410000 */
[----:B------:R-:W1:Y:S01]  /*1ae00*/  @P3 MUFU.LG2 R2, R9 ;  /* 0x0000000900023308 */ /* 0x000e620000000c00 */
        /* <DEDUP_REMOVED lines=13> */
[----:B------:R-:W-:Y:S01]  /*1aee0*/  MOV R59, 0xff800000 ;  /* 0xff800000003b7802 */ /* 0x000fe20000000f00 */
        /* <DEDUP_REMOVED lines=20> */
[----:B------:R-:W-:-:S02]  /*1b030*/  @P0 FMUL.FTZ R6, R6, 0.69314718246459960938 ;  /* 0x3f31721806060820 */ /* 0x000fc40000410000 */
[----:B-----5:R-:W-:Y:S02]  /*1b040*/  @P2 FMUL.FTZ R8, R8, 0.69314718246459960938 ;  /* 0x3f31721808082820 */ /* 0x020fe40000410000 */
[----:B------:R-:W-:Y:S02]  /*1b050*/  @P0 FMUL.FTZ R3, R3, c[0x0][0x2d0] ;  /* 0x0000b40003030a20 */ /* 0x000fe40000410000 */
[----:B------:R-:W-:Y:S02]  /*1b060*/  @P2 FMUL.FTZ R5, R5, c[0x0][0x2d0] ;  /* 0x0000b40005052a20 */ /* 0x000fe40000410000 */
[----:B------:R-:W-:Y:S01]  /*1b070*/  @P0 FFMA.FTZ R73, R3, R141, R6 ;  /* 0x0000008d03490223 */ /* 0x000fe20000010006 */
[----:B------:R-:W-:Y:S01]  /*1b080*/  @P3 MOV R3, 0x3f317218 ;  /* 0x3f31721800033802 */ /* 0x000fe20000000f00 */
[----:B------:R-:W-:Y:S01]  /*1b090*/  @P1 FMUL.FTZ R7, R7, 0.69314718246459960938 ;  /* 0x3f31721807071820 */ /* 0x000fe20000410000 */
[----:B------:R-:W-:Y:S01]  /*1b0a0*/  PLOP3.LUT P0, PT, PT, PT, PT, 0x8, 0x0 ;  /* 0x000000000000781c */ /* 0x000fe20003f0e170 */
[----:B------:R-:W-:-:S02]  /*1b0b0*/  @P1 FMUL.FTZ R4, R4, c[0x0][0x2d0] ;  /* 0x0000b40004041a20 */ /* 0x000fc40000410000 */
[----:B-1----:R-:W-:Y:S02]  /*1b0c0*/  @P3 FMUL.FTZ R2, R2, 0.69314718246459960938 ;  /* 0x3f31721802023820 */ /* 0x002fe40000410000 */
[----:B------:R-:W-:Y:S02]  /*1b0d0*/  @P3 FMUL.FTZ R3, R3, c[0x0][0x2d0] ;  /* 0x0000b40003033a20 */ /* 0x000fe40000410000 */
[----:B------:R-:W-:Y:S02]  /*1b0e0*/  @P2 FFMA.FTZ R69, R5, R140, R8 ;  /* 0x0000008c05452223 */ /* 0x000fe40000010008 */
[----:B------:R-:W-:Y:S02]  /*1b0f0*/  @P1 FFMA.FTZ R71, R4, R142, R7 ;  /* 0x0000008e04471223 */ /* 0x000fe40000010007 */
        /* <DEDUP_REMOVED lines=33> */
.L_x_1162:
[----:B--2---:R-:W-:Y:S05]  /*1b310*/  @P0 BRA `(.L_x_1256) ;  /* 0x00001c6000000947 */ /* 0x004fea0003800000 */
[----:B------:R-:W2:Y:S01]  /*1b320*/  LDL R65, [R1+0xe0] ;  /* 0x0000e00001417983 */ /* 0x000ea20000100800 */
[----:B------:R-:W-:Y:S01]  /*1b330*/  F2FP.BF16.PACK_AB R40, R40, R60 ;  /* 0x0000003c2828723e */ /* 0x000fe200000010ff */
[----:B------:R-:W-:Y:S01]  /*1b340*/  WARPSYNC 0xffffffff ;  /* 0xffffffff00007948 */ /* 0x000fe20003800000 */
[----:B------:R-:W-:Y:S01]  /*1b350*/  F2FP.BF16.PACK_AB R41, R41, R58 ;  /* 0x0000003a2929723e */ /* 0x000fe200000010ff */
[----:B------:R-:W3:Y:S01]  /*1b360*/  S2R R61, SR_TID.X ;  /* 0x00000000003d7919 */ /* 0x000ee20000002100 */
        /* <DEDUP_REMOVED lines=12> */
[----:B---3--:R-:W-:Y:S02]  /*1b430*/  SHF.R.S32.HI R60, RZ, 0x1f, R61 ;  /* 0x0000001fff3c7819 */ /* 0x008fe4000001143d */
[----:B------:R-:W-:Y:S02]  /*1b440*/  F2FP.BF16.PACK_AB R52, R52, R168 ;  /* 0x000000a83434723e */ /* 0x000fe400000010ff */
[CC--:B------:R-:W-:Y:S02]  /*1b450*/  LEA.HI R2, R60.reuse, R61.reuse, RZ, 0x2 ;  /* 0x0000003d3c027211 */ /* 0x0c0fe400078f10ff */
[----:B------:R-:W-:-:S02]  /*1b460*/  LEA.HI R58, R60, R61, RZ, 0x5 ;  /* 0x0000003d3c3a7211 */ /* 0x000fc400078f28ff */
[--C-:B------:R-:W-:Y:S02]  /*1b470*/  SHF.R.S32.HI R4, RZ, 0x2, R2.reuse ;  /* 0x00000002ff047819 */ /* 0x100fe40000011402 */
[----:B------:R-:W-:Y:S02]  /*1b480*/  SHF.R.S32.HI R0, RZ, 0x1f, R2 ;  /* 0x0000001fff007819 */ /* 0x000fe40000011402 */
[----:B-1----:R-:W-:Y:S02]  /*1b490*/  SHF.R.S32.HI R57, RZ, 0x5, R58 ;  /* 0x00000005ff397819 */ /* 0x002fe4000001143a */
        /* <DEDUP_REMOVED lines=148> */
[----:B------:R-:W-:Y:S01]  /*1bde0*/  ISETP.NE.AND.EX P0, PT, RZ, c[0x0][0x50c], PT, P0 ;  /* 0x00014300ff007a0c */ /* 0x000fe20003f05300 */
[----:B------:R-:W-:-:S12]  /*1bdf0*/  IMAD.MOV.U32 R20, RZ, RZ, c[0x0][0x388] ;  /* 0x0000e200ff147624 */ /* 0x000fd800078e00ff */
[----:B------:R-:W-:-:S05]  /*1be00*/  @P0 IMAD.WIDE R2, R65, R2, c[0x0][0x508] ;  /* 0x0001420041020625 */ /* 0x000fca00078e0202 */
[----:B------:R3:W5:Y:S02]  /*1be10*/  @P0 LDG.E R20, [R2.64] ;  /* 0x0000000602140981 */ /* 0x000764000c1e1900 */
[----:B---3--:R-:W-:Y:S02]  /*1be20*/  CS2R R2, SRZ ;  /* 0x0000000000027805 */ /* 0x008fe4000001ff00 */
[--C-:B--2---:R-:W-:Y:S01]  /*1be30*/  @P1 SHF.R.S32.HI R3, RZ, 0x1f, R0.reuse ;  /* 0x0000001fff031819 */ /* 0x104fe20000011400 */
[----:B------:R-:W-:Y:S01]  /*1be40*/  @P1 IMAD.MOV.U32 R2, RZ, RZ, R0 ;  /* 0x000000ffff021224 */ /* 0x000fe200078e0000 */
[----:B------:R-:W-:Y:S05]  /*1be50*/  @P0 BRA `(.L_x_1257) ;  /* 0x0000004000000947 */ /* 0x000fea0003800000 */
[----:B-1----:R-:W-:Y:S05]  /*1be60*/  @!P1 BRA `(.L_x_1257) ;  /* 0x0000003000009947 */ /* 0x002fea0003800000 */
[----:B------:R1:W2:Y:S04]  /*1be70*/  LDG.E R0, [R4.64] ;  /* 0x0000000604007981 */ /* 0x0002a8000c1e1900 */
[----:B-1----:R-:W2:Y:S02]  /*1be80*/  LDG.E R4, [R4.64+0x4] ;  /* 0x0000040604047981 */ /* 0x002ea4000c1e1900 */
[----:B--2--5:R-:W-:-:S02]  /*1be90*/  IADD3 R20, -R0, R4, RZ ;  /* 0x0000000400147210 */ /* 0x024fc40007ffe1ff */
.L_x_1257:
[----:B-1----:R-:W-:Y:S01]  /*1bea0*/  LOP3.LUT R0, R58, 0xffffffe0, RZ, 0xc0, !PT ;  /* 0xffffffe03a007812 */ /* 0x002fe200078ec0ff */
[----:B------:R-:W1:Y:S01]  /*1beb0*/  S2R R11, SR_CTAID.Y ;  /* 0x00000000000b7919 */ /* 0x000e620000002600 */
[----:B------:R-:W-:Y:S01]  /*1bec0*/  LEA.HI R4, R21, R21, RZ, 0x1 ;  /* 0x0000001515047211 */ /* 0x000fe200078f08ff */
[----:B-----5:R-:W-:Y:S01]  /*1bed0*/  IMAD R20, R20, c[0x0][0x4e8], RZ ;  /* 0x00013a0014147a24 */ /* 0x020fe200078e02ff */
[----:B------:R-:W-:Y:S01]  /*1bee0*/  SHF.R.S32.HI R6, RZ, 0x1f, R57 ;  /* 0x0000001fff067819 */ /* 0x000fe20000011439 */
[----:B------:R-:W-:Y:S01]  /*1bef0*/  IMAD.IADD R0, R61, 0x1, -R0 ;  /* 0x000000013d007824 */ /* 0x000fe200078e0a00 */
[----:B------:R-:W-:Y:S01]  /*1bf00*/  LOP3.LUT R5, R4, 0x1ffffffe, RZ, 0xc0, !PT ;  /* 0x1ffffffe04057812 */ /* 0x000fe200078ec0ff */
[----:B------:R-:W2:Y:S01]  /*1bf10*/  S2R R80, SR_CTAID.X ;  /* 0x0000000000507919 */ /* 0x000ea20000002500 */
[----:B------:R-:W-:Y:S01]  /*1bf20*/  LEA.HI R6, R6, R57, RZ, 0x2 ;  /* 0x0000003906067211 */ /* 0x000fe200078f10ff */
[----:B------:R-:W-:Y:S01]  /*1bf30*/  IMAD.SHL.U32 R4, R4, 0x20, RZ ;  /* 0x0000002004047824 */ /* 0x000fe200078e00ff */
[----:B------:R-:W-:Y:S01]  /*1bf40*/  SHF.R.S32.HI R7, RZ, 0x1f, R0 ;  /* 0x0000001fff077819 */ /* 0x000fe20000011400 */
[----:B------:R-:W-:Y:S01]  /*1bf50*/  IMAD.IADD R8, R21, 0x1, -R5 ;  /* 0x0000000115087824 */ /* 0x000fe200078e0a05 */
[----:B------:R-:W-:Y:S01]  /*1bf60*/  LOP3.LUT R5, R6, 0xffffffc, RZ, 0xc0, !PT ;  /* 0x0ffffffc06057812 */ /* 0x000fe200078ec0ff */
[----:B------:R-:W3:Y:S01]  /*1bf70*/  S2R R10, SR_CTAID.Y ;  /* 0x00000000000a7919 */ /* 0x000ee20000002600 */
[----:B------:R-:W-:Y:S01]  /*1bf80*/  LEA.HI R7, R7, R0, RZ, 0x2 ;  /* 0x0000000007077211 */ /* 0x000fe200078f10ff */
[----:B------:R-:W-:Y:S01]  /*1bf90*/  BSSY B0, `(.L_x_1258) ;  /* 0x0000087000007945 */ /* 0x000fe20003800000 */
[----:B------:R-:W-:Y:S01]  /*1bfa0*/  LOP3.LUT R4, R4, 0xffffffc0, RZ, 0xc0, !PT ;  /* 0xffffffc004047812 */ /* 0x000fe200078ec0ff */
[----:B------:R-:W-:Y:S01]  /*1bfb0*/  IMAD.IADD R6, R57, 0x1, -R5 ;  /* 0x0000000139067824 */ /* 0x000fe200078e0a05 */
[----:B------:R-:W-:-:S02]  /*1bfc0*/  SHF.R.S32.HI R5, RZ, 0x2, R7 ;  /* 0x00000002ff057819 */ /* 0x000fc40000011407 */
[----:B------:R-:W-:Y:S01]  /*1bfd0*/  MOV R9, c[0x0][0x4e8] ;  /* 0x00013a0000097a02 */ /* 0x000fe20000000f00 */
[----:B------:R-:W-:Y:S01]  /*1bfe0*/  IMAD R7, R8, 0x8, R4 ;  /* 0x0000000808077824 */ /* 0x000fe200078e0204 */
[----:B------:R-:W-:Y:S01]  /*1bff0*/  LOP3.LUT P0, RZ, R0, 0x3, RZ, 0xc0, !PT ;  /* 0x0000000300ff7812 */ /* 0x000fe2000780c0ff */
[----:B------:R-:W-:Y:S01]  /*1c000*/  IMAD R19, R6, 0x10, R5 ;  /* 0x0000001006137824 */ /* 0x000fe200078e0205 */
[----:B------:R-:W-:Y:S01]  /*1c010*/  ISETP.NE.AND P2, PT, R9, 0x1, PT ;  /* 0x000000010900780c */ /* 0x000fe20003f45270 */
[----:B------:R-:W-:Y:S01]  /*1c020*/  IMAD R0, R3, c[0x0][0x3a0], RZ ;  /* 0x0000e80003007a24 */ /* 0x000fe200078e02ff */
[----:B------:R-:W-:Y:S01]  /*1c030*/  SEL R18, R65, RZ, !P1 ;  /* 0x000000ff41127207 */ /* 0x000fe20004800000 */
[----:B-1----:R-:W-:Y:S01]  /*1c040*/  IMAD.WIDE.U32 R4, R11, c[0x0][0x490], R2 ;  /* 0x000124000b047a25 */ /* 0x002fe200078e0002 */
[----:B------:R-:W-:Y:S02]  /*1c050*/  IADD3 R6, R19, R7, RZ ;  /* 0x0000000713067210 */ /* 0x000fe40007ffe0ff */
[----:B------:R-:W-:Y:S01]  /*1c060*/  LEA.HI R23, R60, R61, RZ, 0x6 ;  /* 0x0000003d3c177211 */ /* 0x000fe200078f30ff */
[----:B------:R-:W-:-:S02]  /*1c070*/  IMAD R7, R2, c[0x0][0x3a4], R0 ;  /* 0x0000e90002077a24 */ /* 0x000fc400078e0200 */
[----:B------:R-:W-:-:S04]  /*1c080*/  IMAD.WIDE.U32 R2, R2, c[0x0][0x3a0], RZ ;  /* 0x0000e80002027a25 */ /* 0x000fc800078e00ff */
[----:B--2---:R-:W-:Y:S01]  /*1c090*/  IMAD R0, R80, 0x80, R6 ;  /* 0x0000008050007824 */ /* 0x004fe200078e0206 */
[----:B---3--:R-:W-:Y:S02]  /*1c0a0*/  SHF.R.S32.HI R13, RZ, 0x1f, R10 ;  /* 0x0000001fff0d7819 */ /* 0x008fe4000001140a */
[----:B------:R-:W-:Y:S01]  /*1c0b0*/  IADD3 R3, R3, R7, RZ ;  /* 0x0000000703037210 */ /* 0x000fe20007ffe0ff */
[----:B------:R-:W-:Y:S01]  /*1c0c0*/  @P2 IMAD.HI.U32 R7, R0, c[0x0][0x4ec], RZ ;  /* 0x00013b0000072a27 */ /* 0x000fe200078e00ff */
[----:B------:R-:W-:Y:S02]  /*1c0d0*/  LEA.HI R10, R60, R61, RZ, 0x3 ;  /* 0x0000003d3c0a7211 */ /* 0x000fe400078f18ff */
[----:B------:R-:W-:Y:S01]  /*1c0e0*/  SHF.R.S32.HI R6, RZ, 0x1f, R65 ;  /* 0x0000001fff067819 */ /* 0x000fe20000011441 */
[----:B------:R-:W-:Y:S01]  /*1c0f0*/  IMAD R8, R13, c[0x0][0x490], RZ ;  /* 0x000124000d087a24 */ /* 0x000fe200078e02ff */
[----:B------:R-:W-:Y:S01]  /*1c100*/  SHF.R.S32.HI R21, RZ, 0x3, R10 ;  /* 0x00000003ff157819 */ /* 0x000fe2000001140a */
[----:B------:R-:W-:Y:S01]  /*1c110*/  IMAD.MOV.U32 R9, RZ, RZ, R0 ;  /* 0x000000ffff097224 */ /* 0x000fe200078e0000 */
[----:B------:R-:W-:Y:S01]  /*1c120*/  @P2 SHF.R.U32.HI R9, RZ, c[0x0][0x4f0], R7 ;  /* 0x00013c00ff092a19 */ /* 0x000fe20000011607 */
[----:B------:R-:W-:Y:S01]  /*1c130*/  IMAD R8, R11, c[0x0][0x494], R8 ;  /* 0x000125000b087a24 */ /* 0x000fe200078e0208 */
[----:B------:R-:W-:Y:S01]  /*1c140*/  LOP3.LUT R12, R10, 0xfffffff8, RZ, 0xc0, !PT ;  /* 0xfffffff80a0c7812 */ /* 0x000fe200078ec0ff */
[----:B------:R-:W-:Y:S01]  /*1c150*/  IMAD R14, R13, c[0x0][0x3e8], RZ ;  /* 0x0000fa000d0e7a24 */ /* 0x000fe200078e02ff */
[----:B------:R-:W-:Y:S01]  /*1c160*/  SEL R15, R6, RZ, !P1 ;  /* 0x000000ff060f7207 */ /* 0x000fe20004800000 */
[----:B------:R-:W-:-:S02]  /*1c170*/  IMAD.MOV R10, RZ, RZ, -R9 ;  /* 0x000000ffff0a7224 */ /* 0x000fc400078e0a09 */
[----:B------:R-:W-:Y:S01]  /*1c180*/  IMAD.WIDE.U32 R6, R11, c[0x0][0x3e8], R2 ;  /* 0x0000fa000b067a25 */ /* 0x000fe200078e0002 */
[----:B------:R-:W-:-:S03]  /*1c190*/  SHF.L.U32 R2, R21, 0x6, RZ ;  /* 0x0000000615027819 */ /* 0x000fc600000006ff */
[----:B------:R-:W-:Y:S02]  /*1c1a0*/  IMAD.IADD R5, R5, 0x1, R8 ;  /* 0x0000000105057824 */ /* 0x000fe400078e0208 */
[----:B------:R-:W-:Y:S01]  /*1c1b0*/  IMAD R10, R10, c[0x0][0x4e8], R0 ;  /* 0x00013a000a0a7a24 */ /* 0x000fe200078e0200 */
[----:B------:R-:W-:Y:S01]  /*1c1c0*/  LOP3.LUT R0, R2, 0x1c0, RZ, 0xc0, !PT ;  /* 0x000001c002007812 */ /* 0x000fe200078ec0ff */
[----:B------:R-:W-:Y:S02]  /*1c1d0*/  IMAD.IADD R12, R61, 0x1, -R12 ;  /* 0x000000013d0c7824 */ /* 0x000fe400078e0a0c */
[----:B------:R-:W-:Y:S01]  /*1c1e0*/  IMAD R8, R15, c[0x0][0x498], RZ ;  /* 0x000126000f087a24 */ /* 0x000fe200078e02ff */
[----:B------:R-:W-:Y:S01]  /*1c1f0*/  SHF.R.U32.HI R13, RZ, 0x3, R0 ;  /* 0x00000003ff0d7819 */ /* 0x000fe20000011600 */
[----:B------:R-:W-:Y:S02]  /*1c200*/  IMAD R14, R11, c[0x0][0x3ec], R14 ;  /* 0x0000fb000b0e7a24 */ /* 0x000fe400078e020e */
        /* <DEDUP_REMOVED lines=95> */
.L_x_1259:
[----:B--234-:R-:W-:Y:S05]  /*1c800*/  BSYNC B0 ;  /* 0x0000000000007941 */ /* 0x01cfea0003800000 */
.L_x_1258:
        /* <DEDUP_REMOVED lines=16> */
.L_x_1261:
[----:B------:R-:W-:Y:S05]  /*1c910*/  BSYNC B0 ;  /* 0x0000000000007941 */ /* 0x000fea0003800000 */
.L_x_1260:
        /* <DEDUP_REMOVED lines=16> */
.L_x_1263:
[----:B------:R-:W-:Y:S05]  /*1ca20*/  BSYNC B0 ;  /* 0x0000000000007941 */ /* 0x000fea0003800000 */
.L_x_1262:
        /* <DEDUP_REMOVED lines=16> */
.L_x_1265:
[----:B------:R-:W-:Y:S05]  /*1cb30*/  BSYNC B0 ;  /* 0x0000000000007941 */ /* 0x000fea0003800000 */
.L_x_1264:
        /* <DEDUP_REMOVED lines=16> */
.L_x_1267:
[----:B------:R-:W-:Y:S05]  /*1cc40*/  BSYNC B0 ;  /* 0x0000000000007941 */ /* 0x000fea0003800000 */
.L_x_1266:
        /* <DEDUP_REMOVED lines=16> */
.L_x_1269:
[----:B------:R-:W-:Y:S05]  /*1cd50*/  BSYNC B0 ;  /* 0x0000000000007941 */ /* 0x000fea0003800000 */
.L_x_1268:
        /* <DEDUP_REMOVED lines=16> */
.L_x_1271:
[----:B------:R-:W-:Y:S05]  /*1ce60*/  BSYNC B0 ;  /* 0x0000000000007941 */ /* 0x000fea0003800000 */
.L_x_1270:
        /* <DEDUP_REMOVED lines=17> */
.L_x_1256:
        /* <DEDUP_REMOVED lines=15> */
[----:B---3--:R-:W-:Y:S05]  /*1d070*/  @!P0 BRA `(.L_x_1272) ;  /* 0x0000003000008947 */ /* 0x008fea0003800000 */
[----:B------:R2:W3:Y:S04]  /*1d080*/  LDG.E R0, [R6.64] ;  /* 0x0000000606007981 */ /* 0x0004e8000c1e1900 */
[----:B--2---:R-:W3:Y:S02]  /*1d090*/  LDG.E R6, [R6.64+0x4] ;  /* 0x0000040606067981 */ /* 0x004ee4000c1e1900 */
[----:B---3-5:R-:W-:-:S02]  /*1d0a0*/  IADD3 R12, -R0, R6, RZ ;  /* 0x00000006000c7210 */ /* 0x028fc40007ffe1ff */
.L_x_1272:
[----:B---3--:R-:W2:Y:S01]  /*1d0b0*/  S2R R10, SR_TID.X ;  /* 0x00000000000a7919 */ /* 0x008ea20000002100 */
[----:B------:R-:W-:Y:S01]  /*1d0c0*/  SHF.R.S32.HI R0, RZ, 0x1f, R8 ;  /* 0x0000001fff007819 */ /* 0x000fe20000011408 */
[----:B------:R-:W-:Y:S01]  /*1d0d0*/  BSSY B0, `(.L_x_1273) ;  /* 0x0000029000007945 */ /* 0x000fe20003800000 */
[----:B------:R-:W-:Y:S01]  /*1d0e0*/  SEL R9, R8, RZ, !P0 ;  /* 0x000000ff08097207 */ /* 0x000fe20004000000 */
[----:B------:R-:W3:Y:S01]  /*1d0f0*/  S2R R2, SR_CTAID.Y ;  /* 0x0000000000027919 */ /* 0x000ee20000002600 */
[----:B------:R-:W-:-:S03]  /*1d100*/  SEL R11, R0, RZ, !P0 ;  /* 0x000000ff000b7207 */ /* 0x000fc60004000000 */
[----:B------:R-:W4:Y:S01]  /*1d110*/  S2R R14, SR_CTAID.Y ;  /* 0x00000000000e7919 */ /* 0x000f220000002600 */
[----:B--2---:R-:W-:Y:S02]  /*1d120*/  ISETP.GE.AND P1, PT, R10, 0x80, PT ;  /* 0x000000800a00780c */ /* 0x004fe40003f26270 */
[----:B---3--:R-:W-:-:S11]  /*1d130*/  SHF.R.S32.HI R15, RZ, 0x1f, R2 ;  /* 0x0000001fff0f7819 */ /* 0x008fd60000011402 */
[----:B------:R-:W-:Y:S05]  /*1d140*/  @P1 BRA `(.L_x_1274) ;  /* 0x0000021000001947 */ /* 0x000fea0003800000 */
[----:B----4-:R-:W2:Y:S01]  /*1d150*/  S2R R8, SR_CTAID.X ;  /* 0x0000000000087919 */ /* 0x010ea20000002500 */
[----:B-----5:R-:W-:Y:S01]  /*1d160*/  IMAD R0, R12, c[0x0][0x4e8], RZ ;  /* 0x00013a000c007a24 */ /* 0x020fe200078e02ff */
[----:B--2---:R-:W-:-:S04]  /*1d170*/  LEA R8, R8, R10, 0x7 ;  /* 0x0000000a08087211 */ /* 0x004fc800078e38ff */
        /* <DEDUP_REMOVED lines=30> */
.L_x_1274:
[----:B----4-:R-:W-:Y:S05]  /*1d360*/  BSYNC B0 ;  /* 0x0000000000007941 */ /* 0x010fea0003800000 */
.L_x_1273:
[----:B------:R-:W3:Y:S01]  /*1d370*/  S2R R13, SR_CTAID.X ;  /* 0x00000000000d7919 */ /* 0x000ee20000002500 */
[----:B--2---:R-:W-:Y:S01]  /*1d380*/  IMAD R0, R5, c[0x0][0x3a0], RZ ;  /* 0x0000e80005007a24 */ /* 0x004fe200078e02ff */
[----:B------:R-:W-:Y:S01]  /*1d390*/  SHF.R.S32.HI R5, RZ, 0x1f, R10 ;  /* 0x0000001fff057819 */ /* 0x000fe2000001140a */
[C---:B------:R-:W-:Y:S01]  /*1d3a0*/  IMAD.WIDE.U32 R2, R4.reuse, c[0x0][0x3a0], RZ ;  /* 0x0000e80004027a25 */ /* 0x040fe200078e00ff */
[----:B------:R-:W-:Y:S02]  /*1d3b0*/  MOV R6, c[0x0][0x4e8] ;  /* 0x00013a0000067a02 */ /* 0x000fe40000000f00 */
[----:B------:R-:W-:Y:S01]  /*1d3c0*/  LEA.HI R5, R5, R10, RZ, 0x3 ;  /* 0x0000000a05057211 */ /* 0x000fe200078f18ff */
[----:B------:R-:W-:Y:S01]  /*1d3d0*/  IMAD R0, R4, c[0x0][0x3a4], R0 ;  /* 0x0000e90004007a24 */ /* 0x000fe200078e0200 */
[----:B------:R-:W-:Y:S01]  /*1d3e0*/  ISETP.NE.AND P0, PT, R6, 0x1, PT ;  /* 0x000000010600780c */ /* 0x000fe20003f05270 */
[----:B------:R-:W-:Y:S01]  /*1d3f0*/  IMAD R6, R11, c[0x0][0x3f0], RZ ;  /* 0x0000fc000b067a24 */ /* 0x000fe200078e02ff */
[----:B------:R-:W-:-:S02]  /*1d400*/  LOP3.LUT R4, R5, 0xfffffff8, RZ, 0xc0, !PT ;  /* 0xfffffff805047812 */ /* 0x000fc400078ec0ff */
[----:B------:R-:W-:Y:S01]  /*1d410*/  IADD3 R3, R3, R0, RZ ;  /* 0x0000000003037210 */ /* 0x000fe20007ffe0ff */
[----:B------:R-:W-:Y:S01]  /*1d420*/  IMAD R0, R15, c[0x0][0x3e8], RZ ;  /* 0x0000fa000f007a24 */ /* 0x000fe200078e02ff */
[----:B------:R-:W-:Y:S01]  /*1d430*/  IADD3 R8, -R4, R10, RZ ;  /* 0x0000000a04087210 */ /* 0x000fe20007ffe1ff */
[----:B------:R-:W-:Y:S01]  /*1d440*/  IMAD R7, R9, c[0x0][0x3f4], R6 ;  /* 0x0000fd0009077a24 */ /* 0x000fe200078e0206 */
[----:B------:R-:W-:Y:S01]  /*1d450*/  SHF.R.S32.HI R10, RZ, 0x3, R5 ;  /* 0x00000003ff0a7819 */ /* 0x000fe20000011405 */
[C---:B------:R-:W-:Y:S02]  /*1d460*/  IMAD R0, R14.reuse, c[0x0][0x3ec], R0 ;  /* 0x0000fb000e007a24 */ /* 0x040fe400078e0200 */
[----:B------:R-:W-:-:S04]  /*1d470*/  IMAD.WIDE.U32 R2, R14, c[0x0][0x3e8], R2 ;  /* 0x0000fa000e027a25 */ /* 0x000fc800078e0002 */
[----:B------:R-:W-:Y:S01]  /*1d480*/  IMAD R4, R8, 0x10, R10 ;  /* 0x0000001008047824 */ /* 0x000fe200078e020a */
[----:B------:R-:W-:-:S04]  /*1d490*/  IADD3 R3, R0, R3, RZ ;  /* 0x0000000300037210 */ /* 0x000fc80007ffe0ff */
[----:B---3--:R-:W-:Y:S01]  /*1d4a0*/  LEA R4, R13, R4, 0x7 ;  /* 0x000000040d047211 */ /* 0x008fe200078e38ff */
[----:B------:R-:W-:-:S04]  /*1d4b0*/  IMAD.WIDE.U32 R2, R9, c[0x0][0x3f0], R2 ;  /* 0x0000fc0009027a25 */ /* 0x000fc800078e0002 */
[----:B------:R-:W-:Y:S01]  /*1d4c0*/  @P0 IMAD.HI.U32 R5, R4, c[0x0][0x4ec], RZ ;  /* 0x00013b0004050a27 */ /* 0x000fe200078e00ff */
[----:B------:R-:W-:-:S03]  /*1d4d0*/  IADD3 R3, R3, R7, RZ ;  /* 0x0000000703037210 */ /* 0x000fc60007ffe0ff */
[----:B------:R-:W-:Y:S01]  /*1d4e0*/  IMAD.MOV.U32 R0, RZ, RZ, R4 ;  /* 0x000000ffff007224 */ /* 0x000fe200078e0004 */
[----:B------:R-:W-:-:S04]  /*1d4f0*/  @P0 SHF.R.U32.HI R0, RZ, c[0x0][0x4f0], R5 ;  /* 0x00013c00ff000a19 */ /* 0x000fc80000011605 */
[C---:B------:R-:W-:Y:S01]  /*1d500*/  IADD3 R5, -R0.reuse, RZ, RZ ;  /* 0x000000ff00057210 */ /* 0x040fe20007ffe1ff */
[----:B------:R-:W-:Y:S01]  /*1d510*/  IMAD.WIDE.U32 R2, R0, c[0x0][0x3e0], R2 ;  /* 0x0000f80000027a25 */ /* 0x000fe200078e0002 */
[----:B------:R-:W-:-:S03]  /*1d520*/  SHF.R.S32.HI R6, RZ, 0x1f, R0 ;  /* 0x0000001fff067819 */ /* 0x000fc60000011400 */
[----:B------:R-:W-:Y:S02]  /*1d530*/  IMAD R5, R5, c[0x0][0x4e8], R4 ;  /* 0x00013a0005057a24 */ /* 0x000fe400078e0204 */
[----:B------:R-:W-:-:S03]  /*1d540*/  IMAD R6, R6, c[0x0][0x3e0], RZ ;  /* 0x0000f80006067a24 */ /* 0x000fc600078e02ff */
[----:B------:R-:W-:Y:S01]  /*1d550*/  SHF.R.S32.HI R4, RZ, 0x1f, R5 ;  /* 0x0000001fff047819 */ /* 0x000fe20000011405 */
[----:B------:R-:W-:Y:S01]  /*1d560*/  IMAD R0, R0, c[0x0][0x3e4], R6 ;  /* 0x0000f90000007a24 */ /* 0x000fe200078e0206 */
[----:B------:R-:W-:Y:S02]  /*1d570*/  SHF.L.U32 R6, R8, 0x3, RZ ;  /* 0x0000000308067819 */ /* 0x000fe400000006ff */
[----:B------:R-:W-:Y:S01]  /*1d580*/  LEA R8, R13, R10, 0x7 ;  /* 0x0000000a0d087211 */ /* 0x000fe200078e38ff */
[----:B------:R-:W-:Y:S01]  /*1d590*/  IMAD.IADD R3, R3, 0x1, R0 ;  /* 0x0000000103037824 */ /* 0x000fe200078e0200 */
[----:B------:R-:W-:Y:S01]  /*1d5a0*/  IADD3 R7, R6, 0x40, RZ ;  /* 0x0000004006077810 */ /* 0x000fe20007ffe0ff */
[----:B------:R-:W-:Y:S02]  /*1d5b0*/  IMAD R0, R4, c[0x0][0x3d8], RZ ;  /* 0x0000f60004007a24 */ /* 0x000fe400078e02ff */
[----:B------:R-:W-:-:S04]  /*1d5c0*/  IMAD.WIDE.U32 R2, R5, c[0x0][0x3d8], R2 ;  /* 0x0000f60005027a25 */ /* 0x000fc800078e0002 */
[----:B------:R-:W-:Y:S01]  /*1d5d0*/  IMAD R0, R5, c[0x0][0x3dc], R0 ;  /* 0x0000f70005007a24 */ /* 0x000fe200078e0200 */
[----:B------:R-:W-:-:S04]  /*1d5e0*/  LEA R11, P0, R2, c[0x0][0x380], 0x1 ;  /* 0x0000e000020b7a11 */ /* 0x000fc800078008ff */
[----:B------:R-:W-:-:S04]  /*1d5f0*/  IADD3 R0, R3, R0, RZ ;  /* 0x0000000003007210 */ /* 0x000fc80007ffe0ff */
[----:B------:R-:W-:Y:S01]  /*1d600*/  LEA.HI.X R9, R2, c[0x0][0x384], R0, 0x1, P0 ;  /* 0x0000e10002097a11 */ /* 0x000fe200000f0c00 */
[----:B------:R-:W-:Y:S05]  /*1d610*/  BRA.DIV ~URZ, `(.L_x_1275) ;  /* 0x000013b27f007947 */ /* 0x000fea000b800000 */
[----:B------:R2:W3:Y:S02]  /*1d620*/  SHFL.IDX PT, R0, R9, RZ, 0x181f ;  /* 0x00181fff09007589 */ /* 0x0004e400000e0000 */
.L_x_1315:
[----:B------:R-:W-:Y:S05]  /*1d630*/  BRA.DIV ~URZ, `(.L_x_1276) ;  /* 0x000014127f007947 */ /* 0x000fea000b800000 */
[----:B------:R4:W1:Y:S02]  /*1d640*/  SHFL.IDX PT, R2, R11, RZ, 0x181f ;  /* 0x00181fff0b027589 */ /* 0x00086400000e0000 */
.L_x_1316:
[----:B-----5:R-:W-:Y:S01]  /*1d650*/  IMAD R10, R12, c[0x0][0x4e8], RZ ;  /* 0x00013a000c0a7a24 */ /* 0x020fe200078e02ff */
[----:B------:R-:W-:Y:S01]  /*1d660*/  BSSY B0, `(.L_x_1277) ;  /* 0x000000d000007945 */ /* 0x000fe20003800000 */
[----:B---3--:R-:W-:-:S03]  /*1d670*/  MOV R3, R0 ;  /* 0x0000000000037202 */ /* 0x008fc60000000f00 */
[----:B------:R-:W-:-:S13]  /*1d680*/  ISETP.GE.AND P0, PT, R8, R10, PT ;  /* 0x0000000a0800720c */ /* 0x000fda0003f06270 */
[----:B------:R-:W-:Y:S05]  /*1d690*/  @P0 BRA `(.L_x_1278) ;  /* 0x0000009000000947 */ /* 0x000fea0003800000 */
[----:B------:R-:W-:Y:S02]  /*1d6a0*/  ISETP.GE.AND P0, PT, R7, c[0x0][0x3c8], PT ;  /* 0x0000f20007007a0c */ /* 0x000fe40003f06270 */
[----:B------:R-:W-:-:S11]  /*1d6b0*/  ISETP.GE.AND P1, PT, R6, c[0x0][0x3c8], PT ;  /* 0x0000f20006007a0c */ /* 0x000fd60003f26270 */
[----:B------:R-:W-:Y:S02]  /*1d6c0*/  @!P0 SHF.R.S32.HI R0, RZ, 0x1f, R7 ;  /* 0x0000001fff008819 */ /* 0x000fe40000011407 */
[----:B-1----:R-:W-:Y:S02]  /*1d6d0*/  @!P1 IMAD.WIDE R4, R6, 0x2, R2 ;  /* 0x0000000206049825 */ /* 0x002fe400078e0202 */
[----:B------:R-:W-:-:S03]  /*1d6e0*/  @!P0 LEA.HI R0, R0, R7, RZ, 0x3 ;  /* 0x0000000700008211 */ /* 0x000fc600078f18ff */
[----:B------:R1:W-:Y:S01]  /*1d6f0*/  @!P1 ST.E.128 [R4.64], RZ ;  /* 0x000000ff04009985 */ /* 0x0003e2000c101d06 */
[----:B------:R-:W-:-:S05]  /*1d700*/  @!P0 LOP3.LUT R0, R0, 0xfffffff8, RZ, 0xc0, !PT ;  /* 0xfffffff800008812 */ /* 0x000fca00078ec0ff */
[----:B------:R-:W-:-:S05]  /*1d710*/  @!P0 IMAD.WIDE R2, R0, 0x2, R2 ;  /* 0x0000000200028825 */ /* 0x000fca00078e0202 */
[----:B------:R1:W-:Y:S02]  /*1d720*/  @!P0 ST.E.128 [R2.64], RZ ;  /* 0x000000ff02008985 */ /* 0x0003e4000c101d06 */
.L_x_1278:
[----:B------:R-:W-:Y:S05]  /*1d730*/  BSYNC B0 ;  /* 0x0000000000007941 */ /* 0x000fea0003800000 */
.L_x_1277:
[----:B------:R-:W-:Y:S05]  /*1d740*/  BRA.DIV ~URZ, `(.L_x_1279) ;  /* 0x000013827f007947 */ /* 0x000fea000b800000 */
[----:B------:R3:W2:Y:S04]  /*1d750*/  SHFL.IDX PT, R0, R9, 0x1, 0x181f ;  /* 0x00381f0009007f89 */ /* 0x0006a800000e0000 */
[----:B-1----:R3:W1:Y:S02]  /*1d760*/  SHFL.IDX PT, R2, R11, 0x1, 0x181f ;  /* 0x00381f000b027f89 */ /* 0x00266400000e0000 */
.L_x_1317:
[----:B------:R-:W-:Y:S01]  /*1d770*/  IADD3 R3, R8, 0x10, RZ ;  /* 0x0000001008037810 */ /* 0x000fe20007ffe0ff */
[----:B------:R-:W-:Y:S03]  /*1d780*/  BSSY B0, `(.L_x_1280) ;  /* 0x000000d000007945 */ /* 0x000fe60003800000 */
[----:B------:R-:W-:Y:S01]  /*1d790*/  ISETP.GE.AND P0, PT, R3, R10, PT ;  /* 0x0000000a0300720c */ /* 0x000fe20003f06270 */
[----:B--2---:R-:W-:-:S12]  /*1d7a0*/  IMAD.MOV.U32 R3, RZ, RZ, R0 ;  /* 0x000000ffff037224 */ /* 0x004fd800078e0000 */
        /* <DEDUP_REMOVED lines=10> */
.L_x_1281:
[----:B------:R-:W-:Y:S05]  /*1d850*/  BSYNC B0 ;  /* 0x0000000000007941 */ /* 0x000fea0003800000 */
.L_x_1280:
[----:B------:R-:W-:Y:S05]  /*1d860*/  BRA.DIV ~URZ, `(.L_x_1282) ;  /* 0x000013527f007947 */ /* 0x000fea000b800000 */
[----:B------:R2:W3:Y:S02]  /*1d870*/  SHFL.IDX PT, R0, R9, 0x2, 0x181f ;  /* 0x00581f0009007f89 */ /* 0x0004e400000e0000 */
.L_x_1318:
[----:B------:R-:W-:Y:S05]  /*1d880*/  BRA.DIV ~URZ, `(.L_x_1283) ;  /* 0x000013b27f007947 */ /* 0x000fea000b800000 */
[----:B-1----:R1:W2:Y:S02]  /*1d890*/  SHFL.IDX PT, R2, R11, 0x2, 0x181f ;  /* 0x00581f000b027f89 */ /* 0x0022a400000e0000 */
.L_x_1319:
[----:B------:R-:W-:Y:S01]  /*1d8a0*/  IADD3 R3, R8, 0x20, RZ ;  /* 0x0000002008037810 */ /* 0x000fe20007ffe0ff */
[----:B------:R-:W-:Y:S03]  /*1d8b0*/  BSSY B0, `(.L_x_1284) ;  /* 0x000000d000007945 */ /* 0x000fe60003800000 */
[----:B------:R-:W-:Y:S01]  /*1d8c0*/  ISETP.GE.AND P0, PT, R3, R10, PT ;  /* 0x0000000a0300720c */ /* 0x000fe20003f06270 */
[----:B---3--:R-:W-:-:S12]  /*1d8d0*/  IMAD.MOV.U32 R3, RZ, RZ, R0 ;  /* 0x000000ffff037224 */ /* 0x008fd800078e0000 */
[----:B------:R-:W-:Y:S05]  /*1d8e0*/  @P0 BRA `(.L_x_1285) ;  /* 0x0000009000000947 */ /* 0x000fea0003800000 */
[----:B------:R-:W-:Y:S02]  /*1d8f0*/  ISETP.GE.AND P0, PT, R7, c[0x0][0x3c8], PT ;  /* 0x0000f20007007a0c */ /* 0x000fe40003f06270 */
[----:B------:R-:W-:-:S11]  /*1d900*/  ISETP.GE.AND P1, PT, R6, c[0x0][0x3c8], PT ;  /* 0x0000f20006007a0c */ /* 0x000fd60003f26270 */
[----:B------:R-:W-:Y:S02]  /*1d910*/  @!P0 SHF.R.S32.HI R0, RZ, 0x1f, R7 ;  /* 0x0000001fff008819 */ /* 0x000fe40000011407 */
[----:B--2---:R-:W-:Y:S02]  /*1d920*/  @!P1 IMAD.WIDE R4, R6, 0x2, R2 ;  /* 0x0000000206049825 */ /* 0x004fe400078e0202 */
[----:B------:R-:W-:-:S03]  /*1d930*/  @!P0 LEA.HI R0, R0, R7, RZ, 0x3 ;  /* 0x0000000700008211 */ /* 0x000fc600078f18ff */
[----:B------:R2:W-:Y:S01]  /*1d940*/  @!P1 ST.E.128 [R4.64], RZ ;  /* 0x000000ff04009985 */ /* 0x0005e2000c101d06 */
[----:B------:R-:W-:-:S05]  /*1d950*/  @!P0 LOP3.LUT R0, R0, 0xfffffff8, RZ, 0xc0, !PT ;  /* 0xfffffff800008812 */ /* 0x000fca00078ec0ff */
[----:B------:R-:W-:-:S05]  /*1d960*/  @!P0 IMAD.WIDE R2, R0, 0x2, R2 ;  /* 0x0000000200028825 */ /* 0x000fca00078e0202 */
[----:B------:R2:W-:Y:S02]  /*1d970*/  @!P0 ST.E.128 [R2.64], RZ ;  /* 0x000000ff02008985 */ /* 0x0005e4000c101d06 */
.L_x_1285:
[----:B------:R-:W-:Y:S05]  /*1d980*/  BSYNC B0 ;  /* 0x0000000000007941 */ /* 0x000fea0003800000 */
.L_x_1284:
[----:B------:R-:W-:Y:S05]  /*1d990*/  BRA.DIV ~URZ, `(.L_x_1286) ;  /* 0x000013227f007947 */ /* 0x000fea000b800000 */
[----:B------:R3:W1:Y:S04]  /*1d9a0*/  SHFL.IDX PT, R0, R9, 0x3, 0x181f ;  /* 0x00781f0009007f89 */ /* 0x00066800000e0000 */
[----:B--2---:R3:W2:Y:S02]  /*1d9b0*/  SHFL.IDX PT, R2, R11, 0x3, 0x181f ;  /* 0x00781f000b027f89 */ /* 0x0046a400000e0000 */
.L_x_1320:
[----:B------:R-:W-:Y:S01]  /*1d9c0*/  IADD3 R3, R8, 0x30, RZ ;  /* 0x0000003008037810 */ /* 0x000fe20007ffe0ff */
[----:B------:R-:W-:Y:S03]  /*1d9d0*/  BSSY B0, `(.L_x_1287) ;  /* 0x000000d000007945 */ /* 0x000fe60003800000 */
[----:B------:R-:W-:Y:S01]  /*1d9e0*/  ISETP.GE.AND P0, PT, R3, R10, PT ;  /* 0x0000000a0300720c */ /* 0x000fe20003f06270 */
[----:B-1----:R-:W-:-:S12]  /*1d9f0*/  IMAD.MOV.U32 R3, RZ, RZ, R0 ;  /* 0x000000ffff037224 */ /* 0x002fd800078e0000 */
        /* <DEDUP_REMOVED lines=10> */
.L_x_1288:
[----:B------:R-:W-:Y:S05]  /*1daa0*/  BSYNC B0 ;  /* 0x0000000000007941 */ /* 0x000fea0003800000 */
.L_x_1287:
[----:B------:R-:W-:Y:S05]  /*1dab0*/  BRA.DIV ~URZ, `(.L_x_1289) ;  /* 0x000012f27f007947 */ /* 0x000fea000b800000 */
[----:B------:R1:W3:Y:S02]  /*1dac0*/  SHFL.IDX PT, R0, R9, 0x4, 0x181f ;  /* 0x00981f0009007f89 */ /* 0x0002e400000e0000 */
.L_x_1321:
[----:B------:R-:W-:Y:S05]  /*1dad0*/  BRA.DIV ~URZ, `(.L_x_1290) ;  /* 0x000013527f007947 */ /* 0x000fea000b800000 */
[----:B-12---:R1:W2:Y:S02]  /*1dae0*/  SHFL.IDX PT, R2, R11, 0x4, 0x181f ;  /* 0x00981f000b027f89 */ /* 0x0062a400000e0000 */
.L_x_1322:
        /* <DEDUP_REMOVED lines=14> */
.L_x_1292:
[----:B------:R-:W-:Y:S05]  /*1dbd0*/  BSYNC B0 ;  /* 0x0000000000007941 */ /* 0x000fea0003800000 */
.L_x_1291:
[----:B------:R-:W-:Y:S05]  /*1dbe0*/  BRA.DIV ~URZ, `(.L_x_1293) ;  /* 0x000012c27f007947 */ /* 0x000fea000b800000 */
[----:B------:R3:W1:Y:S04]  /*1dbf0*/  SHFL.IDX PT, R0, R9, 0x5, 0x181f ;  /* 0x00b81f0009007f89 */ /* 0x00066800000e0000 */
[----:B--2---:R3:W2:Y:S02]  /*1dc00*/  SHFL.IDX PT, R2, R11, 0x5, 0x181f ;  /* 0x00b81f000b027f89 */ /* 0x0046a400000e0000 */
.L_x_1323:
        /* <DEDUP_REMOVED lines=14> */
.L_x_1295:
[----:B------:R-:W-:Y:S05]  /*1dcf0*/  BSYNC B0 ;  /* 0x0000000000007941 */ /* 0x000fea0003800000 */
.L_x_1294:
[----:B------:R-:W-:Y:S05]  /*1dd00*/  BRA.DIV ~URZ, `(.L_x_1296) ;  /* 0x000012927f007947 */ /* 0x000fea000b800000 */
[----:B------:R1:W3:Y:S02]  /*1dd10*/  SHFL.IDX PT, R0, R9, 0x6, 0x181f ;  /* 0x00d81f0009007f89 */ /* 0x0002e400000e0000 */
.L_x_1324:
[----:B------:R-:W-:Y:S05]  /*1dd20*/  BRA.DIV ~URZ, `(.L_x_1297) ;  /* 0x000012f27f007947 */ /* 0x000fea000b800000 */
[----:B-12---:R1:W2:Y:S02]  /*1dd30*/  SHFL.IDX PT, R2, R11, 0x6, 0x181f ;  /* 0x00d81f000b027f89 */ /* 0x0062a400000e0000 */
.L_x_1325:
        /* <DEDUP_REMOVED lines=14> */
.L_x_1299:
[----:B------:R-:W-:Y:S05]  /*1de20*/  BSYNC B0 ;  /* 0x0000000000007941 */ /* 0x000fea0003800000 */
.L_x_1298:
[----:B------:R-:W-:Y:S05]  /*1de30*/  BRA.DIV ~URZ, `(.L_x_1300) ;  /* 0x000012627f007947 */ /* 0x000fea000b800000 */
[----:B------:R3:W1:Y:S04]  /*1de40*/  SHFL.IDX PT, R0, R9, 0x7, 0x181f ;  /* 0x00f81f0009007f89 */ /* 0x00066800000e0000 */
[----:B--2---:R3:W2:Y:S02]  /*1de50*/  SHFL.IDX PT, R2, R11, 0x7, 0x181f ;  /* 0x00f81f000b027f89 */ /* 0x0046a400000e0000 */
.L_x_1326:
[----:B------:R-:W-:-:S04]  /*1de60*/  IADD3 R3, R8, 0x70, RZ ;  /* 0x0000007008037810 */ /* 0x000fc80007ffe0ff */
[----:B------:R-:W-:Y:S01]  /*1de70*/  ISETP.GE.AND P0, PT, R3, R10, PT ;  /* 0x0000000a0300720c */ /* 0x000fe20003f06270 */
[----:B-1----:R-:W-:-:S12]  /*1de80*/  IMAD.MOV.U32 R3, RZ, RZ, R0 ;  /* 0x000000ffff037224 */ /* 0x002fd800078e0000 */
[----:B------:R-:W-:Y:S05]  /*1de90*/  @P0 EXIT ;  /* 0x000000000000094d */ /* 0x000fea0003800000 */
[----:B------:R-:W-:-:S13]  /*1dea0*/  ISETP.GE.AND P0, PT, R6, c[0x0][0x3c8], PT ;  /* 0x0000f20006007a0c */ /* 0x000fda0003f06270 */
[----:B--2---:R-:W-:-:S05]  /*1deb0*/  @!P0 IMAD.WIDE R4, R6, 0x2, R2 ;  /* 0x0000000206048825 */ /* 0x004fca00078e0202 */
        /* <DEDUP_REMOVED lines=9> */
.L_x_1163:
[----:B------:R-:W-:Y:S01]  /*1df50*/  IMAD.MOV.U32 R106, RZ, RZ, R17 ;  /* 0x000000ffff6a7224 */ /* 0x000fe200078e0011 */
[----:B------:R-:W-:Y:S01]  /*1df60*/  MOV R133, 0x181f ;  /* 0x0000181f00857802 */ /* 0x000fe20000000f00 */
[----:B-1----:R-:W-:Y:S01]  /*1df70*/  IMAD.MOV.U32 R3, RZ, RZ, RZ ;  /* 0x000000ffff037224 */ /* 0x002fe200078e00ff */
[----:B------:R-:W-:Y:S02]  /*1df80*/  MOV R132, 0xffffffff ;  /* 0xffffffff00847802 */ /* 0x000fe40000000f00 */
[----:B------:R-:W-:Y:S02]  /*1df90*/  MOV R2, 0x1dfb0 ;  /* 0x0001dfb000027802 */ /* 0x000fe40000000f00 */
[----:B------:R-:W-:Y:S05]  /*1dfa0*/  CALL.REL.NOINC `($__internal_3_$__cuda_sm70_shflsync_idx_p) ;  /* 0x0000d27000007944 */ /* 0x000fea0003c00000 */
[----:B------:R-:W-:Y:S01]  /*1dfb0*/  MOV R7, R105 ;  /* 0x0000006900077202 */ /* 0x000fe20000000f00 */
[----:B------:R-:W-:Y:S05]  /*1dfc0*/  BRA `(.L_x_1301) ;  /* 0xfffe957000007947 */ /* 0x000fea000383ffff */
.L_x_1164:
[----:B------:R-:W-:Y:S01]  /*1dfd0*/  IMAD.MOV.U32 R106, RZ, RZ, R16 ;  /* 0x000000ffff6a7224 */ /* 0x000fe200078e0010 */
[----:B------:R-:W-:Y:S01]  /*1dfe0*/  MOV R133, 0x181f ;  /* 0x0000181f00857802 */ /* 0x000fe20000000f00 */
[----:B-1----:R-:W-:Y:S01]  /*1dff0*/  IMAD.MOV.U32 R3, RZ, RZ, RZ ;  /* 0x000000ffff037224 */ /* 0x002fe200078e00ff */
[----:B------:R-:W-:-:S02]  /*1e000*/  MOV R132, 0xffffffff ;  /* 0xffffffff00847802 */ /* 0x000fc40000000f00 */
[----:B------:R-:W-:Y:S02]  /*1e010*/  MOV R2, 0x1e030 ;  /* 0x0001e03000027802 */ /* 0x000fe40000000f00 */
[----:B--23--:R-:W-:Y:S05]  /*1e020*/  CALL.REL.NOINC `($__internal_3_$__cuda_sm70_shflsync_idx_p) ;  /* 0x0000d1f000007944 */ /* 0x00cfea0003c00000 */
[----:B------:R-:W-:Y:S01]  /*1e030*/  MOV R0, R105 ;  /* 0x0000006900007202 */ /* 0x000fe20000000f00 */
[----:B------:R-:W-:Y:S05]  /*1e040*/  BRA `(.L_x_1302) ;  /* 0xfffe951000007947 */ /* 0x000fea000383ffff */
.L_x_1167:
[----:B------:R-:W-:Y:S01]  /*1e050*/  IMAD.MOV.U32 R106, RZ, RZ, R17 ;  /* 0x000000ffff6a7224 */ /* 0x000fe200078e0011 */
[----:B------:R-:W-:Y:S01]  /*1e060*/  MOV R133, 0x181f ;  /* 0x0000181f00857802 */ /* 0x000fe20000000f00 */
[----:B-1----:R-:W-:Y:S01]  /*1e070*/  IMAD.MOV.U32 R3, RZ, RZ, 0x1 ;  /* 0x00000001ff037424 */ /* 0x002fe200078e00ff */
[----:B------:R-:W-:Y:S02]  /*1e080*/  MOV R132, 0xffffffff ;  /* 0xffffffff00847802 */ /* 0x000fe40000000f00 */
[----:B------:R-:W-:Y:S02]  /*1e090*/  MOV R2, 0x1e0b0 ;  /* 0x0001e0b000027802 */ /* 0x000fe40000000f00 */
[----:B--234-:R-:W-:Y:S05]  /*1e0a0*/  CALL.REL.NOINC `($__internal_3_$__cuda_sm70_shflsync_idx_p) ;  /* 0x0000d17000007944 */ /* 0x01cfea0003c00000 */
[----:B------:R-:W-:Y:S01]  /*1e0b0*/  IMAD.MOV.U32 R7, RZ, RZ, R105 ;  /* 0x000000ffff077224 */ /* 0x000fe200078e0069 */
[----:B------:R-:W-:Y:S01]  /*1e0c0*/  MOV R106, R16 ;  /* 0x00000010006a7202 */ /* 0x000fe20000000f00 */
[----:B------:R-:W-:Y:S01]  /*1e0d0*/  IMAD.MOV.U32 R3, RZ, RZ, 0x1 ;  /* 0x00000001ff037424 */ /* 0x000fe200078e00ff */
[----:B------:R-:W-:Y:S01]  /*1e0e0*/  MOV R133, 0x181f ;  /* 0x0000181f00857802 */ /* 0x000fe20000000f00 */
[----:B------:R-:W-:Y:S01]  /*1e0f0*/  IMAD.MOV.U32 R132, RZ, RZ, -0x1 ;  /* 0xffffffffff847424 */ /* 0x000fe200078e00ff */
[----:B------:R-:W-:-:S02]  /*1e100*/  MOV R2, 0x1e120 ;  /* 0x0001e12000027802 */ /* 0x000fc40000000f00 */
[----:B------:R-:W-:Y:S05]  /*1e110*/  CALL.REL.NOINC `($__internal_3_$__cuda_sm70_shflsync_idx_p) ;  /* 0x0000d10000007944 */ /* 0x000fea0003c00000 */
[----:B------:R-:W-:Y:S01]  /*1e120*/  MOV R0, R105 ;  /* 0x0000006900007202 */ /* 0x000fe20000000f00 */
[----:B------:R-:W-:Y:S05]  /*1e130*/  BRA `(.L_x_1303) ;  /* 0xfffe95c000007947 */ /* 0x000fea000383ffff */
.L_x_1170:
[----:B------:R-:W-:Y:S01]  /*1e140*/  IMAD.MOV.U32 R106, RZ, RZ, R17 ;  /* 0x000000ffff6a7224 */ /* 0x000fe200078e0011 */
[----:B------:R-:W-:Y:S01]  /*1e150*/  MOV R133, 0x181f ;  /* 0x0000181f00857802 */ /* 0x000fe20000000f00 */
[----:B-1----:R-:W-:Y:S01]  /*1e160*/  IMAD.MOV.U32 R3, RZ, RZ, 0x2 ;  /* 0x00000002ff037424 */ /* 0x002fe200078e00ff */
[----:B------:R-:W-:-:S02]  /*1e170*/  MOV R132, 0xffffffff ;  /* 0xffffffff00847802 */ /* 0x000fc40000000f00 */
[----:B------:R-:W-:Y:S02]  /*1e180*/  MOV R2, 0x1e1a0 ;  /* 0x0001e1a000027802 */ /* 0x000fe40000000f00 */
[----:B--234-:R-:W-:Y:S05]  /*1e190*/  CALL.REL.NOINC `($__internal_3_$__cuda_sm70_shflsync_idx_p) ;  /* 0x0000d08000007944 */ /* 0x01cfea0003c00000 */
[----:B------:R-:W-:Y:S01]  /*1e1a0*/  MOV R7, R105 ;  /* 0x0000006900077202 */ /* 0x000fe20000000f00 */
[----:B------:R-:W-:Y:S05]  /*1e1b0*/  BRA `(.L_x_1304) ;  /* 0xfffe96c000007947 */ /* 0x000fea000383ffff */
.L_x_1171:
[----:B------:R-:W-:Y:S01]  /*1e1c0*/  IMAD.MOV.U32 R106, RZ, RZ, R16 ;  /* 0x000000ffff6a7224 */ /* 0x000fe200078e0010 */
[----:B------:R-:W-:Y:S01]  /*1e1d0*/  MOV R133, 0x181f ;  /* 0x0000181f00857802 */ /* 0x000fe20000000f00 */
[----:B-1----:R-:W-:Y:S01]  /*1e1e0*/  IMAD.MOV.U32 R3, RZ, RZ, 0x2 ;  /* 0x00000002ff037424 */ /* 0x002fe200078e00ff */
[----:B------:R-:W-:Y:S02]  /*1e1f0*/  MOV R132, 0xffffffff ;  /* 0xffffffff00847802 */ /* 0x000fe40000000f00 */
[----:B------:R-:W-:Y:S02]  /*1e200*/  MOV R2, 0x1e220 ;  /* 0x0001e22000027802 */ /* 0x000fe40000000f00 */
[----:B--234-:R-:W-:Y:S05]  /*1e210*/  CALL.REL.NOINC `($__internal_3_$__cuda_sm70_shflsync_idx_p) ;  /* 0x0000d00000007944 */ /* 0x01cfea0003c00000 */
[----:B------:R-:W-:Y:S01]  /*1e220*/  MOV R0, R105 ;  /* 0x0000006900007202 */ /* 0x000fe20000000f00 */
[----:B------:R-:W-:Y:S05]  /*1e230*/  BRA `(.L_x_1305) ;  /* 0xfffe966000007947 */ /* 0x000fea000383ffff */
.L_x_1174:
[----:B------:R-:W-:Y:S01]  /*1e240*/  IMAD.MOV.U32 R106, RZ, RZ, R17 ;  /* 0x000000ffff6a7224 */ /* 0x000fe200078e0011 */
[----:B------:R-:W-:Y:S01]  /*1e250*/  MOV R133, 0x181f ;  /* 0x0000181f00857802 */ /* 0x000fe20000000f00 */
[----:B--2---:R-:W-:Y:S01]  /*1e260*/  IMAD.MOV.U32 R3, RZ, RZ, 0x3 ;  /* 0x00000003ff037424 */ /* 0x004fe200078e00ff */
[----:B------:R-:W-:-:S02]  /*1e270*/  MOV R132, 0xffffffff ;  /* 0xffffffff00847802 */ /* 0x000fc40000000f00 */
[----:B------:R-:W-:Y:S02]  /*1e280*/  MOV R2, 0x1e2a0 ;  /* 0x0001e2a000027802 */ /* 0x000fe40000000f00 */
[----:B-1-34-:R-:W-:Y:S05]  /*1e290*/  CALL.REL.NOINC `($__internal_3_$__cuda_sm70_shflsync_idx_p) ;  /* 0x0000cf8000007944 */ /* 0x01afea0003c00000 */
[----:B------:R-:W-:Y:S01]  /*1e2a0*/  IMAD.MOV.U32 R7, RZ, RZ, R105 ;  /* 0x000000ffff077224 */ /* 0x000fe200078e0069 */
[----:B------:R-:W-:Y:S01]  /*1e2b0*/  MOV R106, R16 ;  /* 0x00000010006a7202 */ /* 0x000fe20000000f00 */
[----:B------:R-:W-:Y:S01]  /*1e2c0*/  IMAD.MOV.U32 R3, RZ, RZ, 0x3 ;  /* 0x00000003ff037424 */ /* 0x000fe200078e00ff */
[----:B------:R-:W-:Y:S01]  /*1e2d0*/  MOV R133, 0x181f ;  /* 0x0000181f00857802 */ /* 0x000fe20000000f00 */
[----:B------:R-:W-:Y:S01]  /*1e2e0*/  IMAD.MOV.U32 R132, RZ, RZ, -0x1 ;  /* 0xffffffffff847424 */ /* 0x000fe200078e00ff */
[----:B------:R-:W-:Y:S02]  /*1e2f0*/  MOV R2, 0x1e310 ;  /* 0x0001e31000027802 */ /* 0x000fe40000000f00 */
[----:B------:R-:W-:Y:S05]  /*1e300*/  CALL.REL.NOINC `($__internal_3_$__cuda_sm70_shflsync_idx_p) ;  /* 0x0000cf1000007944 */ /* 0x000fea0003c00000 */
[----:B------:R-:W-:Y:S01]  /*1e310*/  MOV R0, R105 ;  /* 0x0000006900007202 */ /* 0x000fe20000000f00 */
[----:B------:R-:W-:Y:S05]  /*1e320*/  BRA `(.L_x_1306) ;  /* 0xfffe970000007947 */ /* 0x000fea000383ffff */
.L_x_1177:
[----:B------:R-:W-:Y:S01]  /*1e330*/  IMAD.MOV.U32 R106, RZ, RZ, R17 ;  /* 0x000000ffff6a7224 */ /* 0x000fe200078e0011 */
[----:B------:R-:W-:Y:S01]  /*1e340*/  MOV R133, 0x181f ;  /* 0x0000181f00857802 */ /* 0x000fe20000000f00 */
[----:B-1----:R-:W-:Y:S01]  /*1e350*/  IMAD.MOV.U32 R3, RZ, RZ, 0x4 ;  /* 0x00000004ff037424 */ /* 0x002fe200078e00ff */
[----:B------:R-:W-:Y:S02]  /*1e360*/  MOV R132, 0xffffffff ;  /* 0xffffffff00847802 */ /* 0x000fe40000000f00 */
[----:B------:R-:W-:-:S02]  /*1e370*/  MOV R2, 0x1e390 ;  /* 0x0001e39000027802 */ /* 0x000fc40000000f00 */
[----:B--234-:R-:W-:Y:S05]  /*1e380*/  CALL.REL.NOINC `($__internal_3_$__cuda_sm70_shflsync_idx_p) ;  /* 0x0000ce9000007944 */ /* 0x01cfea0003c00000 */
[----:B------:R-:W-:Y:S01]  /*1e390*/  MOV R7, R105 ;  /* 0x0000006900077202 */ /* 0x000fe20000000f00 */
[----:B------:R-:W-:Y:S05]  /*1e3a0*/  BRA `(.L_x_1307) ;  /* 0xfffe980000007947 */ /* 0x000fea000383ffff */
.L_x_1178:
[----:B------:R-:W-:Y:S01]  /*1e3b0*/  IMAD.MOV.U32 R106, RZ, RZ, R16 ;  /* 0x000000ffff6a7224 */ /* 0x000fe200078e0010 */
[----:B------:R-:W-:Y:S01]  /*1e3c0*/  MOV R133, 0x181f ;  /* 0x0000181f00857802 */ /* 0x000fe20000000f00 */
[----:B------:R-:W-:Y:S01]  /*1e3d0*/  IMAD.MOV.U32 R3, RZ, RZ, 0x4 ;  /* 0x00000004ff037424 */ /* 0x000fe200078e00ff */
[----:B------:R-:W-:-:S02]  /*1e3e0*/  MOV R132, 0xffffffff ;  /* 0xffffffff00847802 */ /* 0x000fc40000000f00 */
[----:B------:R-:W-:Y:S02]  /*1e3f0*/  MOV R2, 0x1e410 ;  /* 0x0001e41000027802 */ /* 0x000fe40000000f00 */
[----:B-1234-:R-:W-:Y:S05]  /*1e400*/  CALL.REL.NOINC `($__internal_3_$__cuda_sm70_shflsync_idx_p) ;  /* 0x0000ce1000007944 */ /* 0x01efea0003c00000 */
[----:B------:R-:W-:Y:S01]  /*1e410*/  MOV R0, R105 ;  /* 0x0000006900007202 */ /* 0x000fe20000000f00 */
[----:B------:R-:W-:Y:S05]  /*1e420*/  BRA `(.L_x_1308) ;  /* 0xfffe97a000007947 */ /* 0x000fea000383ffff */
.L_x_1181:
        /* <DEDUP_REMOVED lines=15> */
.L_x_1184:
        /* <DEDUP_REMOVED lines=8> */
.L_x_1185:
        /* <DEDUP_REMOVED lines=8> */
.L_x_1188:
        /* <DEDUP_REMOVED lines=15> */
.L_x_1254:
[----:B------:R2:W5:Y:S01]  /*1e710*/  LDL R0, [R1+0x94] ;  /* 0x0000940001007983 */ /* 0x0005620000100800 */
[----:B-1----:R-:W-:Y:S02]  /*1e720*/  MOV R3, 0x2 ;  /* 0x0000000200037802 */ /* 0x002fe40000000f00 */
[----:B------:R-:W-:Y:S02]  /*1e730*/  MOV R2, 0x1e750 ;  /* 0x0001e75000027802 */ /* 0x000fe40000000f00 */
[----:B--2--5:R-:W-:Y:S05]  /*1e740*/  CALL.REL.NOINC `($__internal_2_$__cuda_sm70_shflsync_bfly_p) ;  /* 0x0000ca9000007944 */ /* 0x024fea0003c00000 */
[----:B------:R-:W-:Y:S01]  /*1e750*/  MOV R4, R7 ;  /* 0x0000000700047202 */ /* 0x000fe20000000f00 */
[----:B------:R-:W-:Y:S05]  /*1e760*/  BRA `(.L_x_1313) ;  /* 0xffffc02000007947 */ /* 0x000fea000383ffff */
.L_x_1255:
[----:B------:R-:W-:Y:S01]  /*1e770*/  IMAD.MOV.U32 R0, RZ, RZ, R4 ;  /* 0x000000ffff007224 */ /* 0x000fe200078e0004 */
[----:B-1----:R-:W-:-:S02]  /*1e780*/  MOV R3, 0x1 ;  /* 0x0000000100037802 */ /* 0x002fc40000000f00 */
[----:B------:R-:W-:Y:S02]  /*1e790*/  MOV R2, 0x1e7b0 ;  /* 0x0001e7b000027802 */ /* 0x000fe40000000f00 */
[----:B-----5:R-:W-:Y:S05]  /*1e7a0*/  CALL.REL.NOINC `($__internal_2_$__cuda_sm70_shflsync_bfly_p) ;  /* 0x0000ca3000007944 */ /* 0x020fea0003c00000 */
[----:B------:R1:W5:Y:S01]  /*1e7b0*/  LDL R0, [R1+0x98] ;  /* 0x0000980001007983 */ /* 0x0003620000100800 */
[----:B------:R-:W-:Y:S01]  /*1e7c0*/  FADD.FTZ R4, R4, R7 ;  /* 0x0000000704047221 */ /* 0x000fe20000010000 */
[----:B------:R-:W-:Y:S02]  /*1e7d0*/  MOV R3, 0x2 ;  /* 0x0000000200037802 */ /* 0x000fe40000000f00 */
[----:B------:R-:W-:Y:S02]  /*1e7e0*/  MOV R2, 0x1e800 ;  /* 0x0001e80000027802 */ /* 0x000fe40000000f00 */
[----:B-1---5:R-:W-:Y:S05]  /*1e7f0*/  CALL.REL.NOINC `($__internal_2_$__cuda_sm70_shflsync_bfly_p) ;  /* 0x0000c9e000007944 */ /* 0x022fea0003c00000 */
[----:B------:R-:W2:Y:S01]  /*1e800*/  LDL.LU R0, [R1+0x98] ;  /* 0x0000980001007983 */ /* 0x000ea20000300800 */
[----:B------:R-:W-:Y:S02]  /*1e810*/  MOV R3, 0x1 ;  /* 0x0000000100037802 */ /* 0x000fe40000000f00 */
[----:B------:R-:W-:Y:S01]  /*1e820*/  MOV R2, 0x1e860 ;  /* 0x0001e86000027802 */ /* 0x000fe20000000f00 */
[----:B--2---:R-:W-:-:S05]  /*1e830*/  FADD.FTZ R5, R0, R7 ;  /* 0x0000000700057221 */ /* 0x004fca0000010000 */
[----:B------:R-:W-:Y:S02]  /*1e840*/  MOV R0, R5 ;  /* 0x0000000500007202 */ /* 0x000fe40000000f00 */
[----:B------:R-:W-:Y:S05]  /*1e850*/  CALL.REL.NOINC `($__internal_2_$__cuda_sm70_shflsync_bfly_p) ;  /* 0x0000c98000007944 */ /* 0x000fea0003c00000 */
        /* <DEDUP_REMOVED lines=22> */
[----:B------:R-:W-:Y:S05]  /*1e9c0*/  BRA `(.L_x_1314) ;  /* 0xffffbef000007947 */ /* 0x000fea000383ffff */
.L_x_1275:
[----:B------:R-:W-:Y:S01]  /*1e9d0*/  IMAD.MOV.U32 R106, RZ, RZ, R9 ;  /* 0x000000ffff6a7224 */ /* 0x000fe200078e0009 */
[----:B------:R-:W-:Y:S01]  /*1e9e0*/  MOV R133, 0x181f ;  /* 0x0000181f00857802 */ /* 0x000fe20000000f00 */
[----:B------:R-:W-:Y:S01]  /*1e9f0*/  IMAD.MOV.U32 R3, RZ, RZ, RZ ;  /* 0x000000ffff037224 */ /* 0x000fe200078e00ff */
[----:B------:R-:W-:Y:S02]  /*1ea00*/  MOV R132, 0xffffffff ;  /* 0xffffffff00847802 */ /* 0x000fe40000000f00 */
[----:B------:R-:W-:Y:S02]  /*1ea10*/  MOV R2, 0x1ea30 ;  /* 0x0001ea3000027802 */ /* 0x000fe40000000f00 */
[----:B-1---5:R-:W-:Y:S05]  /*1ea20*/  CALL.REL.NOINC `($__internal_3_$__cuda_sm70_shflsync_idx_p) ;  /* 0x0000c7f000007944 */ /* 0x022fea0003c00000 */
[----:B------:R-:W-:Y:S01]  /*1ea30*/  MOV R0, R105 ;  /* 0x0000006900007202 */ /* 0x000fe20000000f00 */
[----:B------:R-:W-:Y:S05]  /*1ea40*/  BRA `(.L_x_1315) ;  /* 0xffffebe000007947 */ /* 0x000fea000383ffff */
.L_x_1276:
[----:B------:R-:W-:Y:S01]  /*1ea50*/  IMAD.MOV.U32 R106, RZ, RZ, R11 ;  /* 0x000000ffff6a7224 */ /* 0x000fe200078e000b */
[----:B------:R-:W-:Y:S01]  /*1ea60*/  MOV R133, 0x181f ;  /* 0x0000181f00857802 */ /* 0x000fe20000000f00 */
[----:B------:R-:W-:Y:S01]  /*1ea70*/  IMAD.MOV.U32 R3, RZ, RZ, RZ ;  /* 0x000000ffff037224 */ /* 0x000fe200078e00ff */
[----:B------:R-:W-:Y:S02]  /*1ea80*/  MOV R132, 0xffffffff ;  /* 0xffffffff00847802 */ /* 0x000fe40000000f00 */
[----:B------:R-:W-:-:S02]  /*1ea90*/  MOV R2, 0x1eab0 ;  /* 0x0001eab000027802 */ /* 0x000fc40000000f00 */
[----:B-123-5:R-:W-:Y:S05]  /*1eaa0*/  CALL.REL.NOINC `($__internal_3_$__cuda_sm70_shflsync_idx_p) ;  /* 0x0000c77000007944 */ /* 0x02efea0003c00000 */
[----:B------:R-:W-:Y:S01]  /*1eab0*/  MOV R2, R105 ;  /* 0x0000006900027202 */ /* 0x000fe20000000f00 */
[----:B------:R-:W-:Y:S05]  /*1eac0*/  BRA `(.L_x_1316) ;  /* 0xffffeb8000007947 */ /* 0x000fea000383ffff */
.L_x_1279:
[----:B------:R-:W-:Y:S01]  /*1ead0*/  IMAD.MOV.U32 R106, RZ, RZ, R9 ;  /* 0x000000ffff6a7224 */ /* 0x000fe200078e0009 */
[----:B------:R-:W-:Y:S01]  /*1eae0*/  MOV R133, 0x181f ;  /* 0x0000181f00857802 */ /* 0x000fe20000000f00 */
[----:B-1----:R-:W-:Y:S01]  /*1eaf0*/  IMAD.MOV.U32 R3, RZ, RZ, 0x1 ;  /* 0x00000001ff037424 */ /* 0x002fe200078e00ff */
[----:B------:R-:W-:-:S02]  /*1eb00*/  MOV R132, 0xffffffff ;  /* 0xffffffff00847802 */ /* 0x000fc40000000f00 */
[----:B------:R-:W-:Y:S02]  /*1eb10*/  MOV R2, 0x1eb30 ;  /* 0x0001eb3000027802 */ /* 0x000fe40000000f00 */
[----:B--2-4-:R-:W-:Y:S05]  /*1eb20*/  CALL.REL.NOINC `($__internal_3_$__cuda_sm70_shflsync_idx_p) ;  /* 0x0000c6f000007944 */ /* 0x014fea0003c00000 */
        /* <DEDUP_REMOVED lines=9> */
.L_x_1282:
[----:B------:R-:W-:Y:S01]  /*1ebc0*/  IMAD.MOV.U32 R106, RZ, RZ, R9 ;  /* 0x000000ffff6a7224 */ /* 0x000fe200078e0009 */
[----:B------:R-:W-:Y:S01]  /*1ebd0*/  MOV R133, 0x181f ;  /* 0x0000181f00857802 */ /* 0x000fe20000000f00 */
[----:B-1----:R-:W-:Y:S01]  /*1ebe0*/  IMAD.MOV.U32 R3, RZ, RZ, 0x2 ;  /* 0x00000002ff037424 */ /* 0x002fe200078e00ff */
[----:B------:R-:W-:Y:S02]  /*1ebf0*/  MOV R132, 0xffffffff ;  /* 0xffffffff00847802 */ /* 0x000fe40000000f00 */
[----:B------:R-:W-:-:S02]  /*1ec00*/  MOV R2, 0x1ec20 ;  /* 0x0001ec2000027802 */ /* 0x000fc40000000f00 */
[----:B---34-:R-:W-:Y:S05]  /*1ec10*/  CALL.REL.NOINC `($__internal_3_$__cuda_sm70_shflsync_idx_p) ;  /* 0x0000c60000007944 */ /* 0x018fea0003c00000 */
[----:B------:R-:W-:Y:S01]  /*1ec20*/  MOV R0, R105 ;  /* 0x0000006900007202 */ /* 0x000fe20000000f00 */
[----:B------:R-:W-:Y:S05]  /*1ec30*/  BRA `(.L_x_1318) ;  /* 0xffffec4000007947 */ /* 0x000fea000383ffff */
.L_x_1283:
        /* <DEDUP_REMOVED lines=8> */
.L_x_1286:
[----:B------:R-:W-:Y:S01]  /*1ecc0*/  IMAD.MOV.U32 R106, RZ, RZ, R9 ;  /* 0x000000ffff6a7224 */ /* 0x000fe200078e0009 */
[----:B------:R-:W-:Y:S01]  /*1ecd0*/  MOV R133, 0x181f ;  /* 0x0000181f00857802 */ /* 0x000fe20000000f00 */
[----:B--2---:R-:W-:Y:S01]  /*1ece0*/  IMAD.MOV.U32 R3, RZ, RZ, 0x3 ;  /* 0x00000003ff037424 */ /* 0x004fe200078e00ff */
[----:B------:R-:W-:Y:S02]  /*1ecf0*/  MOV R132, 0xffffffff ;  /* 0xffffffff00847802 */ /* 0x000fe40000000f00 */
[----:B------:R-:W-:Y:S02]  /*1ed00*/  MOV R2, 0x1ed20 ;  /* 0x0001ed2000027802 */ /* 0x000fe40000000f00 */
[----:B-1--4-:R-:W-:Y:S05]  /*1ed10*/  CALL.REL.NOINC `($__internal_3_$__cuda_sm70_shflsync_idx_p) ;  /* 0x0000c50000007944 */ /* 0x012fea0003c00000 */
        /* <DEDUP_REMOVED lines=9> */
.L_x_1289:
[----:B------:R-:W-:Y:S01]  /*1edb0*/  IMAD.MOV.U32 R106, RZ, RZ, R9 ;  /* 0x000000ffff6a7224 */ /* 0x000fe200078e0009 */
[----:B------:R-:W-:Y:S01]  /*1edc0*/  MOV R133, 0x181f ;  /* 0x0000181f00857802 */ /* 0x000fe20000000f00 */
[----:B-1----:R-:W-:Y:S01]  /*1edd0*/  IMAD.MOV.U32 R3, RZ, RZ, 0x4 ;  /* 0x00000004ff037424 */ /* 0x002fe200078e00ff */
[----:B------:R-:W-:-:S02]  /*1ede0*/  MOV R132, 0xffffffff ;  /* 0xffffffff00847802 */ /* 0x000fc40000000f00 */
[----:B--2---:R-:W-:Y:S02]  /*1edf0*/  MOV R2, 0x1ee10 ;  /* 0x0001ee1000027802 */ /* 0x004fe40000000f00 */
[----:B---34-:R-:W-:Y:S05]  /*1ee00*/  CALL.REL.NOINC `($__internal_3_$__cuda_sm70_shflsync_idx_p) ;  /* 0x0000c41000007944 */ /* 0x018fea0003c00000 */
[----:B------:R-:W-:Y:S01]  /*1ee10*/  MOV R0, R105 ;  /* 0x0000006900007202 */ /* 0x000fe20000000f00 */
[----:B------:R-:W-:Y:S05]  /*1ee20*/  BRA `(.L_x_1321) ;  /* 0xffffeca000007947 */ /* 0x000fea000383ffff */
.L_x_1290:
[----:B------:R-:W-:Y:S01]  /*1ee30*/  IMAD.MOV.U32 R106, RZ, RZ, R11 ;  /* 0x000000ffff6a7224 */ /* 0x000fe200078e000b */
[----:B------:R-:W-:Y:S01]  /*1ee40*/  MOV R133, 0x181f ;  /* 0x0000181f00857802 */ /* 0x000fe20000000f00 */
[----:B-1----:R-:W-:Y:S01]  /*1ee50*/  IMAD.MOV.U32 R3, RZ, RZ, 0x4 ;  /* 0x00000004ff037424 */ /* 0x002fe200078e00ff */
[----:B------:R-:W-:Y:S02]  /*1ee60*/  MOV R132, 0xffffffff ;  /* 0xffffffff00847802 */ /* 0x000fe40000000f00 */
[----:B--2---:R-:W-:Y:S02]  /*1ee70*/  MOV R2, 0x1ee90 ;  /* 0x0001ee9000027802 */ /* 0x004fe40000000f00 */
[----:B---34-:R-:W-:Y:S05]  /*1ee80*/  CALL.REL.NOINC `($__internal_3_$__cuda_sm70_shflsync_idx_p) ;  /* 0x0000c39000007944 */ /* 0x018fea0003c00000 */
[----:B------:R-:W-:Y:S01]  /*1ee90*/  MOV R2, R105 ;  /* 0x0000006900027202 */ /* 0x000fe20000000f00 */
[----:B------:R-:W-:Y:S05]  /*1eea0*/  BRA `(.L_x_1322) ;  /* 0xffffec4000007947 */ /* 0x000fea000383ffff */
.L_x_1293:
[----:B------:R-:W-:Y:S01]  /*1eeb0*/  IMAD.MOV.U32 R106, RZ, RZ, R9 ;  /* 0x000000ffff6a7224 */ /* 0x000fe200078e0009 */
[----:B------:R-:W-:Y:S01]  /*1eec0*/  MOV R133, 0x181f ;  /* 0x0000181f00857802 */ /* 0x000fe20000000f00 */
[----:B--2---:R-:W-:Y:S01]  /*1eed0*/  IMAD.MOV.U32 R3, RZ, RZ, 0x5 ;  /* 0x00000005ff037424 */ /* 0x004fe200078e00ff */
[----:B------:R-:W-:-:S02]  /*1eee0*/  MOV R132, 0xffffffff ;  /* 0xffffffff00847802 */ /* 0x000fc40000000f00 */
[----:B------:R-:W-:Y:S02]  /*1eef0*/  MOV R2, 0x1ef10 ;  /* 0x0001ef1000027802 */ /* 0x000fe40000000f00 */
[----:B-1--4-:R-:W-:Y:S05]  /*1ef00*/  CALL.REL.NOINC `($__internal_3_$__cuda_sm70_shflsync_idx_p) ;  /* 0x0000c31000007944 */ /* 0x012fea0003c00000 */
        /* <DEDUP_REMOVED lines=9> */
.L_x_1296:
[----:B------:R-:W-:Y:S01]  /*1efa0*/  IMAD.MOV.U32 R106, RZ, RZ, R9 ;  /* 0x000000ffff6a7224 */ /* 0x000fe200078e0009 */
[----:B------:R-:W-:Y:S01]  /*1efb0*/  MOV R133, 0x181f ;  /* 0x0000181f00857802 */ /* 0x000fe20000000f00 */
[----:B-1----:R-:W-:Y:S01]  /*1efc0*/  IMAD.MOV.U32 R3, RZ, RZ, 0x6 ;  /* 0x00000006ff037424 */ /* 0x002fe200078e00ff */
[----:B------:R-:W-:Y:S02]  /*1efd0*/  MOV R132, 0xffffffff ;  /* 0xffffffff00847802 */ /* 0x000fe40000000f00 */
[----:B--2---:R-:W-:-:S02]  /*1efe0*/  MOV R2, 0x1f000 ;  /* 0x0001f00000027802 */ /* 0x004fc40000000f00 */
[----:B---34-:R-:W-:Y:S05]  /*1eff0*/  CALL.REL.NOINC `($__internal_3_$__cuda_sm70_shflsync_idx_p) ;  /* 0x0000c22000007944 */ /* 0x018fea0003c00000 */
[----:B------:R-:W-:Y:S01]  /*1f000*/  MOV R0, R105 ;  /* 0x0000006900007202 */ /* 0x000fe20000000f00 */
[----:B------:R-:W-:Y:S05]  /*1f010*/  BRA `(.L_x_1324) ;  /* 0xffffed0000007947 */ /* 0x000fea000383ffff */
.L_x_1297:
        /* <DEDUP_REMOVED lines=8> */
.L_x_1300:
        /* <DEDUP_REMOVED lines=15> */
        .type           $_ZN7cutlass13device_kernelIN5flash19enable_sm80_to_sm89INS1_16FlashAttnFwdSm80INS1_25CollectiveMainloopFwdSm80ILi4ELi1ELb0EN4cute5tupleIJNS5_1CILi128EEENS7_ILi48EEES8_EEELi128ENS_10bfloat16_tEfNS_4arch4Sm80ELb0ELb1ELb1ELb1ELb0ELb1ELb1ELb0EEENS1_21CollectiveEpilogueFwdINS6_IJS8_S8_S9_EEENS6_IJNS7_ILi1EEESH_SH_EEESB_SD_Li128ELb1ELb1ELb0ELb0EEENS1_19SingleTileSchedulerILb1ELb0ELb1ELi128EEEEEEEEEvNT_6ParamsE$_ZZN5flash25CollectiveMainloopFwdSm80ILi4ELi1ELb0EN4cute5tupleIJNS1_1CILi128EEENS3_ILi48EEES4_EEELi128EN7cutlass10bfloat16_tEfNS7_4arch4Sm80ELb0ELb1ELb1ELb1ELb0ELb1ELb1ELb0EE3mmaINS_16FlashAttnFwdSm80ISB_NS_21CollectiveEpilogueFwdINS2_IJS4_S4_S5_EEENS2_IJNS3_ILi1EEESG_SG_EEES8_SA_Li128ELb1ELb1ELb0ELb0EEENS_19SingleTileSchedulerILb1ELb0ELb1ELi128EEEE13SharedStorageENS1_6TensorINS1_11ArrayEngineIfLm128EEENS1_6LayoutINS2_IJNS2_IJNS3_ILi2EEESR_EEESR_NS3_ILi16EEEEEENS2_IJNS2_IJSG_SR_EEENS3_ILi4EEENS3_ILi8EEEEEEEEEENS_7SoftmaxILi4ELi0EEEEEbRKNSB_6ParamsERT0_RT1_iRKNS_16SeqlenInfoQKNewKILb1ELb1EEENS2_IJiiiiEEERT_ENKUlvE_clEv,@function
        .size           $_ZN7cutlass13device_kernelIN5flash19enable_sm80_to_sm89INS1_16FlashAttnFwdSm80INS1_25CollectiveMainloopFwdSm80ILi4ELi1ELb0EN4cute5tupleIJNS5_1CILi128EEENS7_ILi48EEES8_EEELi128ENS_10bfloat16_tEfNS_4arch4Sm80ELb0ELb1ELb1ELb1ELb0ELb1ELb1ELb0EEENS1_21CollectiveEpilogueFwdINS6_IJS8_S8_S9_EEENS6_IJNS7_ILi1EEESH_SH_EEESB_SD_Li128ELb1ELb1ELb0ELb0EEENS1_19SingleTileSchedulerILb1ELb0ELb1ELi128EEEEEEEEEvNT_6ParamsE$_ZZN5flash25CollectiveMainloopFwdSm80ILi4ELi1ELb0EN4cute5tupleIJNS1_1CILi128EEENS3_ILi48EEES4_EEELi128EN7cutlass10bfloat16_tEfNS7_4arch4Sm80ELb0ELb1ELb1ELb1ELb0ELb1ELb1ELb0EE3mmaINS_16FlashAttnFwdSm80ISB_NS_21CollectiveEpilogueFwdINS2_IJS4_S4_S5_EEENS2_IJNS3_ILi1EEESG_SG_EEES8_SA_Li128ELb1ELb1ELb0ELb0EEENS_19SingleTileSchedulerILb1ELb0ELb1ELi128EEEE13SharedStorageENS1_6TensorINS1_11ArrayEngineIfLm128EEENS1_6LayoutINS2_IJNS2_IJNS3_ILi2EEESR_EEESR_NS3_ILi16EEEEEENS2_IJNS2_IJSG_SR_EEENS3_ILi4EEENS3_ILi8EEEEEEEEEENS_7SoftmaxILi4ELi0EEEEEbRKNSB_6ParamsERT0_RT1_iRKNS_16SeqlenInfoQKNewKILb1ELb1EEENS2_IJiiiiEEERT_ENKUlvE_clEv,($__internal_2_$__cuda_sm70_shflsync_bfly_p - $_ZN7cutlass13device_kernelIN5flash19enable_sm80_to_sm89INS1_16FlashAttnFwdSm80INS1_25CollectiveMainloopFwdSm80ILi4ELi1ELb0EN4cute5tupleIJNS5_1CILi128EEENS7_ILi48EEES8_EEELi128ENS_10bfloat16_tEfNS_4arch4Sm80ELb0ELb1ELb1ELb1ELb0ELb1ELb1ELb0EEENS1_21CollectiveEpilogueFwdINS6_IJS8_S8_S9_EEENS6_IJNS7_ILi1EEESH_SH_EEESB_SD_Li128ELb1ELb1ELb0ELb0EEENS1_19SingleTileSchedulerILb1ELb0ELb1ELi128EEEEEEEEEvNT_6ParamsE$_ZZN5flash25CollectiveMainloopFwdSm80ILi4ELi1ELb0EN4cute5tupleIJNS1_1CILi128EEENS3_ILi48EEES4_EEELi128EN7cutlass10bfloat16_tEfNS7_4arch4Sm80ELb0ELb1ELb1ELb1ELb0ELb1ELb1ELb0EE3mmaINS_16FlashAttnFwdSm80ISB_NS_21CollectiveEpilogueFwdINS2_IJS4_S4_S5_EEENS2_IJNS3_ILi1EEESG_SG_EEES8_SA_Li128ELb1ELb1ELb0ELb0EEENS_19SingleTileSchedulerILb1ELb0ELb1ELi128EEEE13SharedStorageENS1_6TensorINS1_11ArrayEngineIfLm128EEENS1_6LayoutINS2_IJNS2_IJNS3_ILi2EEESR_EEESR_NS3_ILi16EEEEEENS2_IJNS2_IJSG_SR_EEENS3_ILi4EEENS3_ILi8EEEEEEEEEENS_7SoftmaxILi4ELi0EEEEEbRKNSB_6ParamsERT0_RT1_iRKNS_16SeqlenInfoQKNewKILb1ELb1EEENS2_IJiiiiEEERT_ENKUlvE_clEv)
$_ZN7cutlass13device_kernelIN5flash19enable_sm80_to_sm89INS1_16FlashAttnFwdSm80INS1_25CollectiveMainloopFwdSm80ILi4ELi1ELb0EN4cute5tupleIJNS5_1CILi128EEENS7_ILi48EEES8_EEELi128ENS_10bfloat16_tEfNS_4arch4Sm80ELb0ELb1ELb1ELb1ELb0ELb1ELb1ELb0EEENS1_21CollectiveEpilogueFwdINS6_IJS8_S8_S9_EEENS6_IJNS7_ILi1EEESH_SH_EEESB_SD_Li128ELb1ELb1ELb0ELb0EEENS1_19SingleTileSchedulerILb1ELb0ELb1ELi128EEEEEEEEEvNT_6ParamsE$_ZZN5flash25CollectiveMainloopFwdSm80ILi4ELi1ELb0EN4cute5tupleIJNS1_1CILi128EEENS3_ILi48EEES4_EEELi128EN7cutlass10bfloat16_tEfNS7_4arch4Sm80ELb0ELb1ELb1ELb1ELb0ELb1ELb1ELb0EE3mmaINS_16FlashAttnFwdSm80ISB_NS_21CollectiveEpilogueFwdINS2_IJS4_S4_S5_EEENS2_IJNS3_ILi1EEESG_SG_EEES8_SA_Li128ELb1ELb1ELb0ELb0EEENS_19SingleTileSchedulerILb1ELb0ELb1ELi128EEEE13SharedStorageENS1_6TensorINS1_11ArrayEngineIfLm128EEENS1_6LayoutINS2_IJNS2_IJNS3_ILi2EEESR_EEESR_NS3_ILi16EEEEEENS2_IJNS2_IJSG_SR_EEENS3_ILi4EEENS3_ILi8EEEEEEEEEENS_7SoftmaxILi4ELi0EEEEEbRKNSB_6ParamsERT0_RT1_iRKNS_16SeqlenInfoQKNewKILb1ELb1EEENS2_IJiiiiEEERT_ENKUlvE_clEv:
[----:B------:R-:W-:-:S05]  /*1f190*/  IADD3 R14, R94, -c[0x0][0x20], RZ ;  /* 0x800008005e0e7a10 */ /* 0x000fca0007ffe0ff */
[----:B------:R-:W2:Y:S01]  /*1f1a0*/  LDL.64 R2, [R14] ;  /* 0x000000000e027983 */ /* 0x000ea20000100a00 */
[----:B------:R-:W-:-:S03]  /*1f1b0*/  ULDC.64 UR4, c[0x0][0x118] ;  /* 0x0000460000047ab9 */ /* 0x000fc60000000a00 */
[----:B--2---:R-:W2:Y:S02]  /*1f1c0*/  LD.E R39, [R2.64+0x11c] ;  /* 0x00011c0402277980 */ /* 0x004ea4000c101900 */
[----:B--2---:R-:W-:-:S13]  /*1f1d0*/  ISETP.GT.AND P0, PT, R39, RZ, PT ;  /* 0x000000ff2700720c */ /* 0x004fda0003f04270 */
[----:B------:R-:W-:Y:S05]  /*1f1e0*/  @P0 BRA `(.L_x_1327) ;  /* 0x0000004000000947 */ /* 0x000fea0003800000 */
[----:B------:R-:W-:Y:S01]  /*1f1f0*/  MOV R2, R143 ;  /* 0x0000008f00027202 */ /* 0x000fe20000000f00 */
[----:B------:R-:W-:-:S04]  /*1f200*/  DEPBAR.LE SB0, 0x1 ;  /* 0x000080400000791a */ /* 0x000fc80000000000 */
[----:B------:R-:W-:-:S04]  /*1f210*/  MOV R3, 0x0 ;  /* 0x0000000000037802 */ /* 0x000fc80000000f00 */
[----:B------:R-:W-:Y:S05]  /*1f220*/  RET.REL.NODEC R2 `(_ZN7cutlass13device_kernelIN5flash19enable_sm80_to_sm89INS1_16FlashAttnFwdSm80INS1_25CollectiveMainloopFwdSm80ILi4ELi1ELb0EN4cute5tupleIJNS5_1CILi128EEENS7_ILi48EEES8_EEELi128ENS_10bfloat16_tEfNS_4arch4Sm80ELb0ELb1ELb1ELb1ELb0ELb1ELb1ELb0EEENS1_21CollectiveEpilogueFwdINS6_IJS8_S8_S9_EEENS6_IJNS7_ILi1EEESH_SH_EEESB_SD_Li128ELb1ELb1ELb0ELb0EEENS1_19SingleTileSchedulerILb1ELb0ELb1ELi128EEEEEEEEEvNT_6ParamsE) ;  /* 0xfffe0dd002007950 */ /* 0x000fea0003c3ffff */
.L_x_1327:
[----:B------:R1:W2:Y:S04]  /*1f230*/  LDL.64 R8, [R14+0x8] ;  /* 0x000008000e087983 */ /* 0x0002a80000100a00 */
[----:B------:R1:W3:Y:S04]  /*1f240*/  LDL.64 R10, [R14+0x18] ;  /* 0x000018000e0a7983 */ /* 0x0002e80000100a00 */
[----:B------:R1:W4:Y:S04]  /*1f250*/  LDL.64 R12, [R14+0x20] ;  /* 0x000020000e0c7983 */ /* 0x0003280000100a00 */
[----:B------:R-:W4:Y:S04]  /*1f260*/  LD.E.U8 R16, [R2.64+0x138] ;  /* 0x0001380402107980 */ /* 0x000f28000c101100 */
[----:B------:R2:W5:Y:S04]  /*1f270*/  LD.E R24, [R2.64+0x164] ;  /* 0x0001640402187980 */ /* 0x000568000c101900 */
[----:B------:R2:W5:Y:S04]  /*1f280*/  LD.E.64 R22, [R2.64+0x110] ;  /* 0x0001100402167980 */ /* 0x000568000c101b00 */
[----:B------:R2:W5:Y:S04]  /*1f290*/  LD.E.64 R20, [R2.64+0x128] ;  /* 0x0001280402147980 */ /* 0x000568000c101b00 */
[----:B-1----:R-:W4:Y:S04]  /*1f2a0*/  LDL.64 R14, [R14+0x10] ;  /* 0x000010000e0e7983 */ /* 0x002f280000100a00 */
[----:B--2---:R1:W2:Y:S04]  /*1f2b0*/  LD.E R29, [R8.64] ;  /* 0x00000004081d7980 */ /* 0x0042a8000c101900 */
[----:B---3--:R3:W2:Y:S04]  /*1f2c0*/  LD.E R0, [R10.64+0x20] ;  /* 0x000020040a007980 */ /* 0x0086a8000c101900 */
[----:B----4-:R4:W4:Y:S04]  /*1f2d0*/  LD.E R44, [R12.64] ;  /* 0x000000040c2c7980 */ /* 0x010928000c101900 */
[----:B-1----:R-:W4:Y:S04]  /*1f2e0*/  LD.E.64 R8, [R2.64+0x130] ;  /* 0x0001300402087980 */ /* 0x002f28000c101b00 */
[----:B---3--:R-:W3:Y:S01]  /*1f2f0*/  LD.E.64 R10, [R2.64+0x120] ;  /* 0x00012004020a7980 */ /* 0x008ee2000c101b00 */
[----:B------:R-:W-:-:S03]  /*1f300*/  ISETP.NE.AND P0, PT, R16, RZ, PT ;  /* 0x000000ff1000720c */ /* 0x000fc60003f05270 */
[----:B------:R3:W5:Y:S01]  /*1f310*/  LD.E R28, [R14.64] ;  /* 0x000000040e1c7980 */ /* 0x000762000c101900 */
[----:B--2---:R-:W-:-:S04]  /*1f320*/  SHF.R.S32.HI R7, RZ, 0x1f, R29 ;  /* 0x0000001fff077819 */ /* 0x004fc8000001141d */
[----:B------:R-:W-:-:S04]  /*1f330*/  LEA.HI R7, R7, R29, RZ, 0x3 ;  /* 0x0000001d07077211 */ /* 0x000fc800078f18ff */
[----:B----4-:R-:W-:-:S05]  /*1f340*/  LOP3.LUT R12, R7, 0xfffffff8, RZ, 0xc0, !PT ;  /* 0xfffffff8070c7812 */ /* 0x010fca00078ec0ff */
[----:B------:R-:W-:-:S04]  /*1f350*/  IMAD.IADD R38, R29, 0x1, -R12 ;  /* 0x000000011d267824 */ /* 0x000fc800078e0a0c */
[----:B------:R-:W-:Y:S01]  /*1f360*/  IMAD.SHL.U32 R26, R38, 0x4, RZ ;  /* 0x00000004261a7824 */ /* 0x000fe200078e00ff */
[----:B------:R-:W-:-:S04]  /*1f370*/  SHF.R.S32.HI R13, RZ, 0x1f, R0 ;  /* 0x0000001fff0d7819 */ /* 0x000fc80000011400 */
[----:B------:R-:W-:Y:S01]  /*1f380*/  IADD3 R45, R26, 0x20, RZ ;  /* 0x000000201a2d7810 */ /* 0x000fe20007ffe0ff */
[----:B------:R-:W-:-:S03]  /*1f390*/  IMAD R12, R9, R0, RZ ;  /* 0x00000000090c7224 */ /* 0x000fc600078e02ff */
[----:B------:R-:W-:Y:S01]  /*1f3a0*/  ISETP.GE.AND P1, PT, R45, R39, PT ;  /* 0x000000272d00720c */ /* 0x000fe20003f26270 */
[----:B---3--:R-:W-:-:S04]  /*1f3b0*/  IMAD R14, R11, R0, RZ ;  /* 0x000000000b0e7224 */ /* 0x008fc800078e02ff */
[-C--:B------:R-:W-:Y:S02]  /*1f3c0*/  IMAD R14, R10, R13.reuse, R14 ;  /* 0x0000000d0a0e7224 */ /* 0x080fe400078e020e */
[----:B------:R-:W-:Y:S01]  /*1f3d0*/  IMAD R13, R8, R13, R12 ;  /* 0x0000000d080d7224 */ /* 0x000fe200078e020c */
[----:B------:R-:W-:Y:S02]  /*1f3e0*/  SEL R12, RZ, 0xffffffff, P1 ;  /* 0xffffffffff0c7807 */ /* 0x000fe40000800000 */
[----:B------:R-:W-:Y:S02]  /*1f3f0*/  ISETP.GE.AND P2, PT, R26, R39, PT ;  /* 0x000000271a00720c */ /* 0x000fe40003f46270 */
[----:B------:R-:W-:Y:S01]  /*1f400*/  SHF.R.S32.HI R68, RZ, 0x3, R7 ;  /* 0x00000003ff447819 */ /* 0x000fe20000011407 */
[----:B------:R-:W-:Y:S01]  /*1f410*/  IMAD.SHL.U32 R12, R12, 0x2, RZ ;  /* 0x000000020c0c7824 */ /* 0x000fe200078e00ff */
[----:B------:R-:W-:Y:S01]  /*1f420*/  SEL R7, RZ, 0x1, P2 ;  /* 0x00000001ff077807 */ /* 0x000fe20001000000 */
[----:B------:R-:W-:Y:S01]  /*1f430*/  IMAD.WIDE.U32 R18, R10, R0, RZ ;  /* 0x000000000a127225 */ /* 0x000fe200078e00ff */
[----:B------:R-:W-:-:S03]  /*1f440*/  LEA R27, R44, R68, 0x7 ;  /* 0x000000442c1b7211 */ /* 0x000fc600078e38ff */
[----:B------:R-:W-:Y:S01]  /*1f450*/  IMAD.WIDE.U32 R16, R8, R0, RZ ;  /* 0x0000000008107225 */ /* 0x000fe200078e00ff */
[----:B------:R-:W-:Y:S02]  /*1f460*/  LOP3.LUT R25, R12, 0x2, R7, 0xe2, !PT ;  /* 0x000000020c197812 */ /* 0x000fe400078ee207 */
[----:B------:R-:W-:Y:S01]  /*1f470*/  LEA R0, R38, R27, 0x4 ;  /* 0x0000001b26007211 */ /* 0x000fe200078e20ff */
[----:B------:R-:W-:Y:S02]  /*1f480*/  IMAD.IADD R15, R19, 0x1, R14 ;  /* 0x00000001130f7824 */ /* 0x000fe400078e020e */
[----:B------:R-:W-:Y:S01]  /*1f490*/  IMAD.IADD R13, R17, 0x1, R13 ;  /* 0x00000001110d7824 */ /* 0x000fe200078e020d */
[----:B------:R-:W-:Y:S05]  /*1f4a0*/  @!P0 BRA `(.L_x_1328) ;  /* 0x00004f2000008947 */ /* 0x000fea0003800000 */
[----:B-----5:R-:W-:Y:S01]  /*1f4b0*/  ISETP.NE.AND P0, PT, R24, 0x1, PT ;  /* 0x000000011800780c */ /* 0x020fe20003f05270 */
[----:B------:R-:W-:-:S12]  /*1f4c0*/  BSSY B0, `(.L_x_1329) ;  /* 0x0000006000007945 */ /* 0x000fd80003800000 */
[----:B------:R-:W-:Y:S05]  /*1f4d0*/  @!P0 BRA `(.L_x_1330) ;  /* 0x0000004000008947 */ /* 0x000fea0003800000 */
[----:B------:R1:W2:Y:S04]  /*1f4e0*/  LD.E R7, [R2.64+0x168] ;  /* 0x0001680402077980 */ /* 0x0002a8000c101900 */
[----:B-1----:R-:W3:Y:S01]  /*1f4f0*/  LD.E R2, [R2.64+0x16c] ;  /* 0x00016c0402027980 */ /* 0x002ee2000c101900 */
[----:B--2---:R-:W-:-:S05]  /*1f500*/  IMAD.HI.U32 R0, R0, R7, RZ ;  /* 0x0000000700007227 */ /* 0x004fca00078e00ff */
[----:B---3--:R-:W-:Y:S02]  /*1f510*/  SHF.R.U32.HI R0, RZ, R2, R0 ;  /* 0x00000002ff007219 */ /* 0x008fe40000011600 */
.L_x_1330:
[----:B------:R-:W-:Y:S05]  /*1f520*/  BSYNC B0 ;  /* 0x0000000000007941 */ /* 0x000fea0003800000 */
.L_x_1329:
[----:B------:R-:W-:Y:S01]  /*1f530*/  MOV R14, R18 ;  /* 0x00000012000e7202 */ /* 0x000fe20000000f00 */
[----:B------:R-:W-:Y:S01]  /*1f540*/  IMAD R11, R11, R0, RZ ;  /* 0x000000000b0b7224 */ /* 0x000fe200078e02ff */
[----:B------:R-:W-:Y:S01]  /*1f550*/  MOV R12, R16 ;  /* 0x00000010000c7202 */ /* 0x000fe20000000f00 */
[-C--:B------:R-:W-:Y:S01]  /*1f560*/  IMAD R9, R9, R0.reuse, RZ ;  /* 0x0000000009097224 */ /* 0x080fe200078e02ff */
[----:B------:R-:W-:Y:S01]  /*1f570*/  SHF.R.S32.HI R7, RZ, 0x1f, R0 ;  /* 0x0000001fff077819 */ /* 0x000fe20000011400 */
[----:B------:R-:W-:-:S04]  /*1f580*/  IMAD.WIDE.U32 R14, R10, R0, R14 ;  /* 0x000000000a0e7225 */ /* 0x000fc800078e000e */
[----:B------:R-:W-:Y:S01]  /*1f590*/  IMAD.WIDE.U32 R2, R8, R0, R12 ;  /* 0x0000000008027225 */ /* 0x000fe200078e000c */
[----:B------:R-:W-:-:S03]  /*1f5a0*/  LEA R16, P1, R14, R22, 0x1 ;  /* 0x000000160e107211 */ /* 0x000fc600078208ff */
[-C--:B------:R-:W-:Y:S01]  /*1f5b0*/  IMAD R0, R10, R7.reuse, R11 ;  /* 0x000000070a007224 */ /* 0x080fe200078e020b */
[----:B------:R-:W-:Y:S01]  /*1f5c0*/  LEA R17, P0, R2, R20, 0x1 ;  /* 0x0000001402117211 */ /* 0x000fe200078008ff */
[----:B------:R-:W-:-:S03]  /*1f5d0*/  IMAD R8, R8, R7, R9 ;  /* 0x0000000708087224 */ /* 0x000fc600078e0209 */
[----:B------:R-:W-:Y:S02]  /*1f5e0*/  IADD3 R0, R15, R0, RZ ;  /* 0x000000000f007210 */ /* 0x000fe40007ffe0ff */
[----:B------:R-:W-:Y:S02]  /*1f5f0*/  IADD3 R8, R3, R8, RZ ;  /* 0x0000000803087210 */ /* 0x000fe40007ffe0ff */
[----:B------:R-:W-:Y:S02]  /*1f600*/  LEA.HI.X R14, R14, R23, R0, 0x1, P1 ;  /* 0x000000170e0e7211 */ /* 0x000fe400008f0c00 */
[----:B------:R-:W-:Y:S01]  /*1f610*/  LEA.HI.X R20, R2, R21, R8, 0x1, P0 ;  /* 0x0000001502147211 */ /* 0x000fe200000f0c08 */
[----:B------:R-:W-:Y:S05]  /*1f620*/  BRA.DIV ~URZ, `(.L_x_1331) ;  /* 0x00009d427f007947 */ /* 0x000fea000b800000 */
[----:B------:R1:W2:Y:S02]  /*1f630*/  SHFL.IDX PT, R0, R14, RZ, 0x181f ;  /* 0x00181fff0e007589 */ /* 0x0002a400000e0000 */
.L_x_1429:
[----:B------:R-:W-:Y:S05]  /*1f640*/  BRA.DIV ~URZ, `(.L_x_1332) ;  /* 0x00009da27f007947 */ /* 0x000fea000b800000 */
[----:B------:R3:W4:Y:S01]  /*1f650*/  SHFL.IDX PT, R8, R16, RZ, 0x181f ;  /* 0x00181fff10087589 */ /* 0x00072200000e0000 */
[----:B--2---:R-:W-:-:S03]  /*1f660*/  MOV R9, R0 ;  /* 0x0000000000097202 */ /* 0x004fc60000000f00 */
[----:B------:R3:W2:Y:S04]  /*1f670*/  SHFL.IDX PT, R7, R20, RZ, 0x181f ;  /* 0x00181fff14077589 */ /* 0x0006a800000e0000 */
[----:B------:R3:W1:Y:S02]  /*1f680*/  SHFL.IDX PT, R2, R17, RZ, 0x181f ;  /* 0x00181fff11027589 */ /* 0x00066400000e0000 */
.L_x_1430:
[----:B------:R-:W-:Y:S01]  /*1f690*/  IMAD R24, R28, R24, RZ ;  /* 0x000000181c187224 */ /* 0x000fe200078e02ff */
[----:B------:R-:W-:Y:S01]  /*1f6a0*/  BSSY B0, `(.L_x_1333) ;  /* 0x000001b000007945 */ /* 0x000fe20003800000 */
[----:B------:R-:W-:Y:S01]  /*1f6b0*/  CS2R R42, SRZ ;  /* 0x00000000002a7805 */ /* 0x000fe2000001ff00 */
[----:B------:R-:W-:Y:S01]  /*1f6c0*/  CS2R R30, SRZ ;  /* 0x00000000001e7805 */ /* 0x000fe2000001ff00 */
[----:B------:R-:W-:Y:S01]  /*1f6d0*/  CS2R R18, SRZ ;  /* 0x0000000000127805 */ /* 0x000fe2000001ff00 */
[----:B------:R-:W-:Y:S01]  /*1f6e0*/  ISETP.GE.AND P0, PT, R27, R24, PT ;  /* 0x000000181b00720c */ /* 0x000fe20003f06270 */
[----:B------:R-:W-:Y:S01]  /*1f6f0*/  CS2R R32, SRZ ;  /* 0x0000000000207805 */ /* 0x000fe2000001ff00 */
[----:B------:R-:W-:Y:S01]  /*1f700*/  CS2R R22, SRZ ;  /* 0x0000000000167805 */ /* 0x000fe2000001ff00 */
[----:B--2---:R-:W-:-:S10]  /*1f710*/  MOV R3, R7 ;  /* 0x0000000700037202 */ /* 0x004fd40000000f00 */
[----:B------:R-:W-:Y:S05]  /*1f720*/  @P0 BRA `(.L_x_1334) ;  /* 0x0000012000000947 */ /* 0x000fea0003800000 */
[C---:B------:R-:W-:Y:S01]  /*1f730*/  LOP3.LUT P0, RZ, R25.reuse, 0x2, RZ, 0xc0, !PT ;  /* 0x0000000219ff7812 */ /* 0x040fe2000780c0ff */
[----:B------:R-:W-:Y:S01]  /*1f740*/  CS2R R18, SRZ ;  /* 0x0000000000127805 */ /* 0x000fe2000001ff00 */
[----:B------:R-:W-:Y:S01]  /*1f750*/  LOP3.LUT R0, R25, 0x1, RZ, 0xc0, !PT ;  /* 0x0000000119007812 */ /* 0x000fe200078ec0ff */
[----:B------:R-:W-:Y:S01]  /*1f760*/  CS2R R22, SRZ ;  /* 0x0000000000167805 */ /* 0x000fe2000001ff00 */
[----:B------:R-:W-:Y:S01]  /*1f770*/  CS2R R30, SRZ ;  /* 0x00000000001e7805 */ /* 0x000fe2000001ff00 */
[----:B------:R-:W-:Y:S01]  /*1f780*/  CS2R R32, SRZ ;  /* 0x0000000000207805 */ /* 0x000fe2000001ff00 */
[----:B------:R-:W-:-:S07]  /*1f790*/  ISETP.NE.U32.AND P1, PT, R0, 0x1, PT ;  /* 0x000000010000780c */ /* 0x000fce0003f25070 */
[----:B------:R-:W-:-:S04]  /*1f7a0*/  @P0 SHF.R.S32.HI R0, RZ, 0x1f, R45 ;  /* 0x0000001fff000819 */ /* 0x000fc8000001142d */
[----:B------:R-:W-:Y:S02]  /*1f7b0*/  @P0 LEA.HI R0, R0, R45, RZ, 0x2 ;  /* 0x0000002d00000211 */ /* 0x000fe400078f10ff */
[----:B----4-:R-:W-:Y:S02]  /*1f7c0*/  @!P1 IMAD.WIDE R12, R26, 0x2, R8 ;  /* 0x000000021a0c9825 */ /* 0x010fe400078e0208 */
[----:B------:R-:W-:-:S03]  /*1f7d0*/  @P0 LOP3.LUT R0, R0, 0xfffffffc, RZ, 0xc0, !PT ;  /* 0xfffffffc00000812 */ /* 0x000fc600078ec0ff */
[----:B------:R2:W5:Y:S02]  /*1f7e0*/  @!P1 LD.E.64 R18, [R12.64] ;  /* 0x000000040c129980 */ /* 0x000564000c101b00 */
[----:B------:R-:W-:-:S04]  /*1f7f0*/  @P0 IMAD.WIDE R10, R0, 0x2, R8 ;  /* 0x00000002000a0825 */ /* 0x000fc800078e0208 */
[--C-:B-1----:R-:W-:Y:S01]  /*1f800*/  @P0 IMAD.WIDE R8, R0, 0x2, R2.reuse ;  /* 0x0000000200080825 */ /* 0x102fe200078e0202 */
[----:B------:R2:W5:Y:S03]  /*1f810*/  @P0 LD.E.64 R30, [R10.64] ;  /* 0x000000040a1e0980 */ /* 0x000566000c101b00 */
[----:B------:R-:W-:Y:S01]  /*1f820*/  @!P1 IMAD.WIDE R2, R26, 0x2, R2 ;  /* 0x000000021a029825 */ /* 0x000fe200078e0202 */
[----:B------:R2:W5:Y:S04]  /*1f830*/  @P0 LD.E.64 R32, [R8.64] ;  /* 0x0000000408200980 */ /* 0x000568000c101b00 */
[----:B------:R2:W5:Y:S02]  /*1f840*/  @!P1 LD.E.64 R22, [R2.64] ;  /* 0x0000000402169980 */ /* 0x000564000c101b00 */
.L_x_1334:
[----:B------:R-:W-:Y:S05]  /*1f850*/  BSYNC B0 ;  /* 0x0000000000007941 */ /* 0x000fea0003800000 */
.L_x_1333:
[----:B-----5:R-:W-:Y:S01]  /*1f860*/  IMAD.MOV.U32 R7, RZ, RZ, R30 ;  /* 0x000000ffff077224 */ /* 0x020fe200078e001e */
[----:B-12---:R-:W-:Y:S01]  /*1f870*/  MOV R2, R18 ;  /* 0x0000001200027202 */ /* 0x006fe20000000f00 */
[----:B------:R-:W-:-:S02]  /*1f880*/  IMAD.MOV.U32 R3, RZ, RZ, R31 ;  /* 0x000000ffff037224 */ /* 0x000fc400078e001f */
[----:B------:R-:W-:-:S03]  /*1f890*/  IMAD.MOV.U32 R0, RZ, RZ, R19 ;  /* 0x000000ffff007224 */ /* 0x000fc600078e0013 */
        /* <DEDUP_REMOVED lines=8> */
[----:B------:R-:W-:Y:S05]  /*1f920*/  BRA.DIV ~URZ, `(.L_x_1335) ;  /* 0x00009c327f007947 */ /* 0x000fea000b800000 */
[----:B------:R1:W2:Y:S04]  /*1f930*/  SHFL.IDX PT, R9, R14, 0x1, 0x181f ;  /* 0x00381f000e097f89 */ /* 0x0002a800000e0000 */
[----:B----4-:R1:W4:Y:S04]  /*1f940*/  SHFL.IDX PT, R8, R16, 0x1, 0x181f ;  /* 0x00381f0010087f89 */ /* 0x01032800000e0000 */
[----:B------:R1:W3:Y:S04]  /*1f950*/  SHFL.IDX PT, R0, R20, 0x1, 0x181f ;  /* 0x00381f0014007f89 */ /* 0x0002e800000e0000 */
[----:B------:R1:W1:Y:S02]  /*1f960*/  SHFL.IDX PT, R2, R17, 0x1, 0x181f ;  /* 0x00381f0011027f89 */ /* 0x00026400000e0000 */
.L_x_1431:
[----:B------:R-:W-:Y:S01]  /*1f970*/  IADD3 R3, R27, 0x10, RZ ;  /* 0x000000101b037810 */ /* 0x000fe20007ffe0ff */
[----:B------:R-:W-:Y:S01]  /*1f980*/  BSSY B0, `(.L_x_1336) ;  /* 0x0000019000007945 */ /* 0x000fe20003800000 */
[----:B------:R-:W-:Y:S01]  /*1f990*/  CS2R R34, SRZ ;  /* 0x0000000000227805 */ /* 0x000fe2000001ff00 */
[----:B------:R-:W-:Y:S01]  /*1f9a0*/  CS2R R40, SRZ ;  /* 0x0000000000287805 */ /* 0x000fe2000001ff00 */
[----:B------:R-:W-:Y:S01]  /*1f9b0*/  ISETP.GE.AND P0, PT, R3, R24, PT ;  /* 0x000000180300720c */ /* 0x000fe20003f06270 */
[----:B------:R-:W-:Y:S01]  /*1f9c0*/  CS2R R36, SRZ ;  /* 0x0000000000247805 */ /* 0x000fe2000001ff00 */
[----:B---3--:R-:W-:-:S11]  /*1f9d0*/  IMAD.MOV.U32 R3, RZ, RZ, R0 ;  /* 0x000000ffff037224 */ /* 0x008fd600078e0000 */
        /* <DEDUP_REMOVED lines=10> */
[----:B--2-4-:R-:W-:Y:S02]  /*1fa80*/  @!P1 IMAD.WIDE R12, R26, 0x2, R8 ;  /* 0x000000021a0c9825 */ /* 0x014fe400078e0208 */
        /* <DEDUP_REMOVED lines=8> */
.L_x_1337:
[----:B------:R-:W-:Y:S05]  /*1fb10*/  BSYNC B0 ;  /* 0x0000000000007941 */ /* 0x000fea0003800000 */
.L_x_1336:
        /* <DEDUP_REMOVED lines=13> */
[----:B------:R1:W2:Y:S02]  /*1fbf0*/  SHFL.IDX PT, R0, R14, 0x2, 0x181f ;  /* 0x00581f000e007f89 */ /* 0x0002a400000e0000 */
.L_x_1432:
[----:B------:R-:W-:Y:S05]  /*1fc00*/  BRA.DIV ~URZ, `(.L_x_1339) ;  /* 0x00009bb27f007947 */ /* 0x000fea000b800000 */
[----:B----4-:R3:W4:Y:S01]  /*1fc10*/  SHFL.IDX PT, R8, R16, 0x2, 0x181f ;  /* 0x00581f0010087f89 */ /* 0x01072200000e0000 */
[----:B--2---:R-:W-:-:S03]  /*1fc20*/  MOV R9, R0 ;  /* 0x0000000000097202 */ /* 0x004fc60000000f00 */
[----:B------:R3:W2:Y:S04]  /*1fc30*/  SHFL.IDX PT, R7, R20, 0x2, 0x181f ;  /* 0x00581f0014077f89 */ /* 0x0006a800000e0000 */
[----:B------:R3:W1:Y:S02]  /*1fc40*/  SHFL.IDX PT, R2, R17, 0x2, 0x181f ;  /* 0x00581f0011027f89 */ /* 0x00066400000e0000 */
.L_x_1433:
[----:B------:R-:W-:Y:S01]  /*1fc50*/  IADD3 R0, R27, 0x20, RZ ;  /* 0x000000201b007810 */ /* 0x000fe20007ffe0ff */
[----:B------:R-:W-:Y:S01]  /*1fc60*/  BSSY B0, `(.L_x_1340) ;  /* 0x000001b000007945 */ /* 0x000fe20003800000 */
[----:B------:R-:W-:Y:S01]  /*1fc70*/  CS2R R60, SRZ ;  /* 0x00000000003c7805 */ /* 0x000fe2000001ff00 */
[----:B------:R-:W-:Y:S01]  /*1fc80*/  CS2R R50, SRZ ;  /* 0x0000000000327805 */ /* 0x000fe2000001ff00 */
[----:B------:R-:W-:Y:S01]  /*1fc90*/  ISETP.GE.AND P0, PT, R0, R24, PT ;  /* 0x000000180000720c */ /* 0x000fe20003f06270 */
[----:B------:R-:W-:Y:S01]  /*1fca0*/  CS2R R46, SRZ ;  /* 0x00000000002e7805 */ /* 0x000fe2000001ff00 */
[----:B------:R-:W-:Y:S01]  /*1fcb0*/  CS2R R52, SRZ ;  /* 0x0000000000347805 */ /* 0x000fe2000001ff00 */
[----:B------:R-:W-:Y:S01]  /*1fcc0*/  CS2R R48, SRZ ;  /* 0x0000000000307805 */ /* 0x000fe2000001ff00 */
[----:B--2---:R-:W-:-:S09]  /*1fcd0*/  IMAD.MOV.U32 R3, RZ, RZ, R7 ;  /* 0x000000ffff037224 */ /* 0x004fd200078e0007 */
        /* <DEDUP_REMOVED lines=19> */
.L_x_1341:
[----:B------:R-:W-:Y:S05]  /*1fe10*/  BSYNC B0 ;  /* 0x0000000000007941 */ /* 0x000fea0003800000 */
.L_x_1340:
        /* <DEDUP_REMOVED lines=17> */
.L_x_1434:
        /* <DEDUP_REMOVED lines=26> */
.L_x_1344:
[----:B------:R-:W-:Y:S05]  /*200d0*/  BSYNC B0 ;  /* 0x0000000000007941 */ /* 0x000fea0003800000 */
.L_x_1343:
        /* <DEDUP_REMOVED lines=14> */
.L_x_1435:
[----:B------:R-:W-:Y:S05]  /*201c0*/  BRA.DIV ~URZ, `(.L_x_1346) ;  /* 0x000099c27f007947 */ /* 0x000fea000b800000 */
[----:B----4-:R3:W4:Y:S01]  /*201d0*/  SHFL.IDX PT, R8, R16, 0x4, 0x181f ;  /* 0x00981f0010087f89 */ /* 0x01072200000e0000 */
[----:B--2---:R-:W-:-:S03]  /*201e0*/  MOV R9, R0 ;  /* 0x0000000000097202 */ /* 0x004fc60000000f00 */
[----:B------:R3:W2:Y:S04]  /*201f0*/  SHFL.IDX PT, R7, R20, 0x4, 0x181f ;  /* 0x00981f0014077f89 */ /* 0x0006a800000e0000 */
[----:B------:R3:W1:Y:S02]  /*20200*/  SHFL.IDX PT, R2, R17, 0x4, 0x181f ;  /* 0x00981f0011027f89 */ /* 0x00066400000e0000 */
.L_x_1436:
[----:B------:R-:W-:Y:S01]  /*20210*/  IADD3 R0, R27, 0x40, RZ ;  /* 0x000000401b007810 */ /* 0x000fe20007ffe0ff */
[----:B------:R-:W-:Y:S01]  /*20220*/  BSSY B0, `(.L_x_1347) ;  /* 0x000001b000007945 */ /* 0x000fe20003800000 */
[----:B------:R-:W-:Y:S01]  /*20230*/  CS2R R66, SRZ ;  /* 0x0000000000427805 */ /* 0x000fe2000001ff00 */
[----:B------:R-:W-:Y:S01]  /*20240*/  CS2R R62, SRZ ;  /* 0x00000000003e7805 */ /* 0x000fe2000001ff00 */
[----:B------:R-:W-:Y:S01]  /*20250*/  ISETP.GE.AND P0, PT, R0, R24, PT ;  /* 0x000000180000720c */ /* 0x000fe20003f06270 */
[----:B------:R-:W-:Y:S01]  /*20260*/  CS2R R70, SRZ ;  /* 0x0000000000467805 */ /* 0x000fe2000001ff00 */
[----:B------:R-:W-:Y:S01]  /*20270*/  CS2R R64, SRZ ;  /* 0x0000000000407805 */ /* 0x000fe2000001ff00 */
[----:B--2---:R-:W-:-:S10]  /*20280*/  IMAD.MOV.U32 R3, RZ, RZ, R7 ;  /* 0x000000ffff037224 */ /* 0x004fd400078e0007 */
        /* <DEDUP_REMOVED lines=8> */
[----:B------:R-:W-:-:S04]  /*20310*/  @P0 IADD3 R0, R26, 0x20, RZ ;  /* 0x000000201a000810 */ /* 0x000fc80007ffe0ff */
[----:B------:R-:W-:Y:S02]  /*20320*/  @P0 SHF.R.S32.HI R7, RZ, 0x1f, R0 ;  /* 0x0000001fff070819 */ /* 0x000fe40000011400 */
[----:B----4-:R-:W-:Y:S02]  /*20330*/  @!P1 IMAD.WIDE R12, R26, 0x2, R8 ;  /* 0x000000021a0c9825 */ /* 0x010fe400078e0208 */
[----:B------:R-:W-:-:S03]  /*20340*/  @P0 LEA.HI R0, R7, R0, RZ, 0x2 ;  /* 0x0000000007000211 */ /* 0x000fc600078f10ff */
[----:B------:R2:W5:Y:S01]  /*20350*/  @!P1 LD.E.64 R62, [R12.64] ;  /* 0x000000040c3e9980 */ /* 0x000562000c101b00 */
[----:B------:R-:W-:-:S05]  /*20360*/  @P0 LOP3.LUT R0, R0, 0xfffffffc, RZ, 0xc0, !PT ;  /* 0xfffffffc00000812 */ /* 0x000fca00078ec0ff */
[----:B------:R-:W-:-:S04]  /*20370*/  @P0 IMAD.WIDE R10, R0, 0x2, R8 ;  /* 0x00000002000a0825 */ /* 0x000fc800078e0208 */
[--C-:B-1----:R-:W-:Y:S01]  /*20380*/  @P0 IMAD.WIDE R8, R0, 0x2, R2.reuse ;  /* 0x0000000200080825 */ /* 0x102fe200078e0202 */
[----:B------:R2:W5:Y:S03]  /*20390*/  @P0 LD.E.64 R66, [R10.64] ;  /* 0x000000040a420980 */ /* 0x000566000c101b00 */
[----:B------:R-:W-:Y:S01]  /*203a0*/  @!P1 IMAD.WIDE R2, R26, 0x2, R2 ;  /* 0x000000021a029825 */ /* 0x000fe200078e0202 */
[----:B------:R2:W5:Y:S04]  /*203b0*/  @P0 LD.E.64 R70, [R8.64] ;  /* 0x0000000408460980 */ /* 0x000568000c101b00 */
[----:B------:R2:W5:Y:S02]  /*203c0*/  @!P1 LD.E.64 R64, [R2.64] ;  /* 0x0000000402409980 */ /* 0x000564000c101b00 */
.L_x_1348:
[----:B------:R-:W-:Y:S05]  /*203d0*/  BSYNC B0 ;  /* 0x0000000000007941 */ /* 0x000fea0003800000 */
.L_x_1347:
[----:B-----5:R-:W-:Y:S01]  /*203e0*/  IMAD.MOV.U32 R7, RZ, RZ, R66 ;  /* 0x000000ffff077224 */ /* 0x020fe200078e0042 */
[----:B-12---:R-:W-:Y:S01]  /*203f0*/  MOV R2, R62 ;  /* 0x0000003e00027202 */ /* 0x006fe20000000f00 */
[----:B------:R-:W-:Y:S01]  /*20400*/  IMAD.MOV.U32 R3, RZ, RZ, R67 ;  /* 0x000000ffff037224 */ /* 0x000fe200078e0043 */
[----:B------:R-:W-:Y:S01]  /*20410*/  CS2R R78, SRZ ;  /* 0x00000000004e7805 */ /* 0x000fe2000001ff00 */
        /* <DEDUP_REMOVED lines=11> */
.L_x_1437:
[----:B------:R-:W-:Y:S05]  /*204d0*/  BRA.DIV ~URZ, `(.L_x_1350) ;  /* 0x000098a27f007947 */ /* 0x000fea000b800000 */
[----:B----4-:R4:W1:Y:S01]  /*204e0*/  SHFL.IDX PT, R8, R16, 0x5, 0x181f ;  /* 0x00b81f0010087f89 */ /* 0x01086200000e0000 */
[----:B--2---:R-:W-:-:S03]  /*204f0*/  MOV R9, R0 ;  /* 0x0000000000097202 */ /* 0x004fc60000000f00 */
[----:B------:R4:W2:Y:S04]  /*20500*/  SHFL.IDX PT, R7, R20, 0x5, 0x181f ;  /* 0x00b81f0014077f89 */ /* 0x0008a800000e0000 */
[----:B------:R4:W3:Y:S02]  /*20510*/  SHFL.IDX PT, R2, R17, 0x5, 0x181f ;  /* 0x00b81f0011027f89 */ /* 0x0008e400000e0000 */
.L_x_1438:
[----:B------:R-:W-:Y:S01]  /*20520*/  IADD3 R0, R27, 0x50, RZ ;  /* 0x000000501b007810 */ /* 0x000fe20007ffe0ff */
[----:B------:R-:W-:Y:S01]  /*20530*/  BSSY B0, `(.L_x_1351) ;  /* 0x000001a000007945 */ /* 0x000fe20003800000 */
[----:B------:R-:W-:Y:S01]  /*20540*/  CS2R R72, SRZ ;  /* 0x0000000000487805 */ /* 0x000fe2000001ff00 */
[----:B------:R-:W-:Y:S01]  /*20550*/  CS2R R76, SRZ ;  /* 0x00000000004c7805 */ /* 0x000fe2000001ff00 */
[----:B------:R-:W-:Y:S01]  /*20560*/  ISETP.GE.AND P0, PT, R0, R24, PT ;  /* 0x000000180000720c */ /* 0x000fe20003f06270 */
[----:B------:R-:W-:Y:S01]  /*20570*/  CS2R R74, SRZ ;  /* 0x00000000004a7805 */ /* 0x000fe2000001ff00 */
[----:B--2---:R-:W-:-:S11]  /*20580*/  IMAD.MOV.U32 R3, RZ, RZ, R7 ;  /* 0x000000ffff037224 */ /* 0x004fd600078e0007 */
        /* <DEDUP_REMOVED lines=10> */
[----:B-1----:R-:W-:Y:S02]  /*20630*/  @!P1 IMAD.WIDE R12, R26, 0x2, R8 ;  /* 0x000000021a0c9825 */ /* 0x002fe400078e0208 */
[----:B------:R-:W-:-:S03]  /*20640*/  @P0 LEA.HI R0, R7, R0, RZ, 0x2 ;  /* 0x0000000007000211 */ /* 0x000fc600078f10ff */
[----:B------:R1:W5:Y:S01]  /*20650*/  @!P1 LD.E.64 R72, [R12.64] ;  /* 0x000000040c489980 */ /* 0x000362000c101b00 */
[----:B------:R-:W-:-:S05]  /*20660*/  @P0 LOP3.LUT R0, R0, 0xfffffffc, RZ, 0xc0, !PT ;  /* 0xfffffffc00000812 */ /* 0x000fca00078ec0ff */
[----:B------:R-:W-:-:S04]  /*20670*/  @P0 IMAD.WIDE R10, R0, 0x2, R8 ;  /* 0x00000002000a0825 */ /* 0x000fc800078e0208 */
[--C-:B---3--:R-:W-:Y:S01]  /*20680*/  @P0 IMAD.WIDE R8, R0, 0x2, R2.reuse ;  /* 0x0000000200080825 */ /* 0x108fe200078e0202 */
[----:B------:R1:W5:Y:S03]  /*20690*/  @P0 LD.E.64 R78, [R10.64] ;  /* 0x000000040a4e0980 */ /* 0x000366000c101b00 */
[----:B------:R-:W-:Y:S01]  /*206a0*/  @!P1 IMAD.WIDE R2, R26, 0x2, R2 ;  /* 0x000000021a029825 */ /* 0x000fe200078e0202 */
[----:B------:R1:W5:Y:S04]  /*206b0*/  @P0 LD.E.64 R76, [R8.64] ;  /* 0x00000004084c0980 */ /* 0x000368000c101b00 */
[----:B------:R1:W5:Y:S02]  /*206c0*/  @!P1 LD.E.64 R74, [R2.64] ;  /* 0x00000004024a9980 */ /* 0x000364000c101b00 */
.L_x_1352:
[----:B------:R-:W-:Y:S05]  /*206d0*/  BSYNC B0 ;  /* 0x0000000000007941 */ /* 0x000fea0003800000 */
.L_x_1351:
[----:B-----5:R-:W-:Y:S01]  /*206e0*/  IMAD.MOV.U32 R7, RZ, RZ, R78 ;  /* 0x000000ffff077224 */ /* 0x020fe200078e004e */
[----:B-1-3--:R-:W-:Y:S01]  /*206f0*/  MOV R2, R72 ;  /* 0x0000004800027202 */ /* 0x00afe20000000f00 */
        /* <DEDUP_REMOVED lines=12> */
.L_x_1439:
[----:B------:R-:W-:Y:S01]  /*207c0*/  SHF.R.S32.HI R0, RZ, 0x1f, R29 ;  /* 0x0000001fff007819 */ /* 0x000fe2000001141d */
[----:B------:R-:W-:-:S03]  /*207d0*/  IMAD.SHL.U32 R2, R44, 0x80, RZ ;  /* 0x000000802c027824 */ /* 0x000fc600078e00ff */
[----:B------:R-:W-:-:S04]  /*207e0*/  LEA.HI R0, R0, R29, RZ, 0x3 ;  /* 0x0000001d00007211 */ /* 0x000fc800078f18ff */
[----:B------:R-:W-:Y:S01]  /*207f0*/  LEA.HI.SX32 R0, R0, R2, 0x1d ;  /* 0x0000000200007211 */ /* 0x000fe200078feaff */
[----:B------:R-:W-:Y:S05]  /*20800*/  BRA.DIV ~URZ, `(.L_x_1354) ;  /* 0x000097627f007947 */ /* 0x000fea000b800000 */
[----:B------:R3:W1:Y:S04]  /*20810*/  SHFL.IDX PT, R8, R16, 0x6, 0x181f ;  /* 0x00d81f0010087f89 */ /* 0x00066800000e0000 */
[----:B------:R3:W4:Y:S04]  /*20820*/  SHFL.IDX PT, R7, R20, 0x6, 0x181f ;  /* 0x00d81f0014077f89 */ /* 0x00072800000e0000 */
[----:B------:R3:W2:Y:S02]  /*20830*/  SHFL.IDX PT, R2, R17, 0x6, 0x181f ;  /* 0x00d81f0011027f89 */ /* 0x0006a400000e0000 */
.L_x_1440:
[----:B------:R-:W-:Y:S01]  /*20840*/  IADD3 R0, R0, 0x60, RZ ;  /* 0x0000006000007810 */ /* 0x000fe20007ffe0ff */
[----:B------:R-:W-:Y:S01]  /*20850*/  BSSY B0, `(.L_x_1355) ;  /* 0x000001b000007945 */ /* 0x000fe20003800000 */
[----:B------:R-:W-:Y:S01]  /*20860*/  CS2R R84, SRZ ;  /* 0x0000000000547805 */ /* 0x000fe2000001ff00 */
[----:B------:R-:W-:Y:S01]  /*20870*/  CS2R R80, SRZ ;  /* 0x0000000000507805 */ /* 0x000fe2000001ff00 */
[----:B------:R-:W-:Y:S01]  /*20880*/  ISETP.GE.AND P0, PT, R0, R24, PT ;  /* 0x000000180000720c */ /* 0x000fe20003f06270 */
[----:B------:R-:W-:Y:S01]  /*20890*/  CS2R R86, SRZ ;  /* 0x0000000000567805 */ /* 0x000fe2000001ff00 */
[----:B------:R-:W-:Y:S01]  /*208a0*/  CS2R R82, SRZ ;  /* 0x0000000000527805 */ /* 0x000fe2000001ff00 */
[----:B----4-:R-:W-:-:S10]  /*208b0*/  IMAD.MOV.U32 R3, RZ, RZ, R7 ;  /* 0x000000ffff037224 */ /* 0x010fd400078e0007 */
        /* <DEDUP_REMOVED lines=10> */
[----:B-12---:R-:W-:Y:S02]  /*20960*/  @!P1 IMAD.WIDE R12, R26, 0x2, R8 ;  /* 0x000000021a0c9825 */ /* 0x006fe400078e0208 */
[----:B------:R-:W-:-:S03]  /*20970*/  @P0 LEA.HI R0, R7, R0, RZ, 0x2 ;  /* 0x0000000007000211 */ /* 0x000fc600078f10ff */
[----:B------:R1:W5:Y:S01]  /*20980*/  @!P1 LD.E.64 R80, [R12.64] ;  /* 0x000000040c509980 */ /* 0x000362000c101b00 */
[----:B------:R-:W-:-:S05]  /*20990*/  @P0 LOP3.LUT R0, R0, 0xfffffffc, RZ, 0xc0, !PT ;  /* 0xfffffffc00000812 */ /* 0x000fca00078ec0ff */
[----:B------:R-:W-:-:S04]  /*209a0*/  @P0 IMAD.WIDE R10, R0, 0x2, R8 ;  /* 0x00000002000a0825 */ /* 0x000fc800078e0208 */
[--C-:B------:R-:W-:Y:S01]  /*209b0*/  @P0 IMAD.WIDE R8, R0, 0x2, R2.reuse ;  /* 0x0000000200080825 */ /* 0x100fe200078e0202 */
[----:B------:R1:W5:Y:S03]  /*209c0*/  @P0 LD.E.64 R84, [R10.64] ;  /* 0x000000040a540980 */ /* 0x000366000c101b00 */
[----:B------:R-:W-:Y:S01]  /*209d0*/  @!P1 IMAD.WIDE R2, R26, 0x2, R2 ;  /* 0x000000021a029825 */ /* 0x000fe200078e0202 */
[----:B------:R1:W5:Y:S04]  /*209e0*/  @P0 LD.E.64 R86, [R8.64] ;  /* 0x0000000408560980 */ /* 0x000368000c101b00 */
[----:B------:R1:W5:Y:S02]  /*209f0*/  @!P1 LD.E.64 R82, [R2.64] ;  /* 0x0000000402529980 */ /* 0x000364000c101b00 */
.L_x_1356:
[----:B------:R-:W-:Y:S05]  /*20a00*/  BSYNC B0 ;  /* 0x0000000000007941 */ /* 0x000fea0003800000 */
.L_x_1355:
        /* <DEDUP_REMOVED lines=15> */
.L_x_1441:
[----:B------:R-:W-:Y:S01]  /*20b00*/  SHF.R.S32.HI R0, RZ, 0x1f, R29 ;  /* 0x0000001fff007819 */ /* 0x000fe2000001141d */
[----:B------:R-:W-:-:S03]  /*20b10*/  IMAD.SHL.U32 R2, R44, 0x80, RZ ;  /* 0x000000802c027824 */ /* 0x000fc600078e00ff */
[----:B------:R-:W-:-:S04]  /*20b20*/  LEA.HI R0, R0, R29, RZ, 0x3 ;  /* 0x0000001d00007211 */ /* 0x000fc800078f18ff */
[----:B------:R-:W-:Y:S01]  /*20b30*/  LEA.HI.SX32 R0, R0, R2, 0x1d ;  /* 0x0000000200007211 */ /* 0x000fe200078feaff */
[----:B------:R-:W-:Y:S05]  /*20b40*/  BRA.DIV ~URZ, `(.L_x_1358) ;  /* 0x000096027f007947 */ /* 0x000fea000b800000 */
[----:B------:R4:W1:Y:S04]  /*20b50*/  SHFL.IDX PT, R8, R16, 0x7, 0x181f ;  /* 0x00f81f0010087f89 */ /* 0x00086800000e0000 */
[----:B------:R4:W3:Y:S04]  /*20b60*/  SHFL.IDX PT, R7, R20, 0x7, 0x181f ;  /* 0x00f81f0014077f89 */ /* 0x0008e800000e0000 */
[----:B------:R4:W2:Y:S02]  /*20b70*/  SHFL.IDX PT, R2, R17, 0x7, 0x181f ;  /* 0x00f81f0011027f89 */ /* 0x0008a400000e0000 */
.L_x_1442:
        /* <DEDUP_REMOVED lines=27> */
.L_x_1360:
[----:B------:R-:W-:Y:S05]  /*20d30*/  BSYNC B0 ;  /* 0x0000000000007941 */ /* 0x000fea0003800000 */
.L_x_1359:
[----:B-1----:R-:W-:Y:S01]  /*20d40*/  IADD3 R8, R94, -c[0x0][0x20], RZ ;  /* 0x800008005e087a10 */ /* 0x002fe20007ffe0ff */
[----:B------:R-:W-:-:S04]  /*20d50*/  DEPBAR.LE SB0, 0x1 ;  /* 0x000080400000791a */ /* 0x000fc80000000000 */
[----:B--2---:R1:W2:Y:S04]  /*20d60*/  LDL.64 R2, [R8+0x20] ;  /* 0x0000200008027983 */ /* 0x0042a80000100a00 */
[----:B-1----:R-:W3:Y:S01]  /*20d70*/  LDL.64 R8, [R8+0x28] ;  /* 0x0000280008087983 */ /* 0x002ee20000100a00 */
[----:B------:R-:W-:Y:S03]  /*20d80*/  WARPSYNC 0xffffffff ;  /* 0xffffffff00007948 */ /* 0x000fe60003800000 */
[----:B------:R-:W-:Y:S06]  /*20d90*/  BAR.SYNC.DEFER_BLOCKING 0x0 ;  /* 0x0000000000007b1d */ /* 0x000fec0000010000 */
[----:B--2---:R1:W2:Y:S04]  /*20da0*/  LD.E R10, [R2.64] ;  /* 0x00000004020a7980 */ /* 0x0042a8000c101900 */
[----:B---34-:R3:W4:Y:S01]  /*20db0*/  LD.E.64 R12, [R8.64] ;  /* 0x00000004080c7980 */ /* 0x018722000c101b00 */
[----:B------:R-:W-:Y:S01]  /*20dc0*/  BSSY B1, `(.L_x_1361) ;  /* 0x0000083000017945 */ /* 0x000fe20003800000 */
[----:B-1----:R-:W-:Y:S01]  /*20dd0*/  IMAD.SHL.U32 R3, R68, 0x40, RZ ;  /* 0x0000004044037824 */ /* 0x002fe200078e00ff */
[----:B---3--:R-:W-:-:S04]  /*20de0*/  SHF.R.S32.HI R8, RZ, 0x1f, R29 ;  /* 0x0000001fff087819 */ /* 0x008fc8000001141d */
[CC--:B------:R-:W-:Y:S02]  /*20df0*/  LEA.HI R0, R8.reuse, R29.reuse, RZ, 0x3 ;  /* 0x0000001d08007211 */ /* 0x0c0fe400078f18ff */
[----:B------:R-:W-:Y:S02]  /*20e00*/  LEA.HI R8, R8, R29, RZ, 0x6 ;  /* 0x0000001d08087211 */ /* 0x000fe400078f30ff */
[----:B------:R-:W-:-:S03]  /*20e10*/  LOP3.LUT R0, R0, 0xfffffff8, RZ, 0xc0, !PT ;  /* 0xfffffff800007812 */ /* 0x000fc600078ec0ff */
[----:B------:R-:W-:Y:S02]  /*20e20*/  IMAD.SHL.U32 R8, R8, 0x8, RZ ;  /* 0x0000000808087824 */ /* 0x000fe400078e00ff */
[----:B------:R-:W-:Y:S01]  /*20e30*/  IMAD.IADD R2, R29, 0x1, -R0 ;  /* 0x000000011d027824 */ /* 0x000fe200078e0a00 */
[----:B------:R-:W-:Y:S01]  /*20e40*/  LOP3.LUT R0, R3, 0x1c0, RZ, 0xc0, !PT ;  /* 0x000001c003007812 */ /* 0x000fe200078ec0ff */
[----:B-----5:R-:W-:Y:S02]  /*20e50*/  IMAD.MOV.U32 R3, RZ, RZ, R92 ;  /* 0x000000ffff037224 */ /* 0x020fe400078e005c */
[----:B------:R-:W-:-:S03]  /*20e60*/  IMAD.SHL.U32 R2, R2, 0x8, RZ ;  /* 0x0000000802027824 */ /* 0x000fc600078e00ff */
[----:B------:R-:W-:Y:S01]  /*20e70*/  PRMT R105, R105, 0x5410, R3 ;  /* 0x0000541069697816 */ /* 0x000fe20000000003 */
[----:B------:R-:W-:Y:S01]  /*20e80*/  IMAD.MOV.U32 R3, RZ, RZ, R93 ;  /* 0x000000ffff037224 */ /* 0x000fe200078e005d */
[----:B------:R-:W-:Y:S02]  /*20e90*/  LOP3.LUT R2, R0, 0x38, R2, 0xf8, !PT ;  /* 0x0000003800027812 */ /* 0x000fe400078ef802 */
[----:B------:R-:W-:Y:S02]  /*20ea0*/  SHF.R.U32.HI R0, RZ, 0x3, R0 ;  /* 0x00000003ff007819 */ /* 0x000fe40000011600 */
[----:B------:R-:W-:Y:S01]  /*20eb0*/  PRMT R105, R3, 0x7610, R105 ;  /* 0x0000761003697816 */ /* 0x000fe20000000069 */
[----:B------:R-:W-:Y:S01]  /*20ec0*/  IMAD.MOV.U32 R3, RZ, RZ, R91 ;  /* 0x000000ffff037224 */ /* 0x000fe200078e005b */
[----:B------:R-:W-:Y:S01]  /*20ed0*/  LOP3.LUT R7, R2, R0, RZ, 0x3c, !PT ;  /* 0x0000000002077212 */ /* 0x000fe200078e3cff */
[----:B------:R-:W-:Y:S02]  /*20ee0*/  IMAD.MOV.U32 R2, RZ, RZ, R44 ;  /* 0x000000ffff027224 */ /* 0x000fe400078e002c */
[----:B------:R-:W-:Y:S01]  /*20ef0*/  IMAD.MOV.U32 R0, RZ, RZ, R45 ;  /* 0x000000ffff007224 */ /* 0x000fe200078e002d */
[----:B------:R-:W-:Y:S01]  /*20f00*/  LOP3.LUT R8, R7, 0xfffffe00, R8, 0xf8, !PT ;  /* 0xfffffe0007087812 */ /* 0x000fe200078ef808 */
[----:B------:R-:W-:-:S03]  /*20f10*/  IMAD.MOV.U32 R7, RZ, RZ, R90 ;  /* 0x000000ffff077224 */ /* 0x000fc600078e005a */
[----:B------:R-:W-:Y:S01]  /*20f20*/  PRMT R29, R0, 0x5410, R2 ;  /* 0x00005410001d7816 */ /* 0x000fe20000000002 */
[----:B------:R-:W-:Y:S01]  /*20f30*/  IMAD.MOV.U32 R2, RZ, RZ, R88 ;  /* 0x000000ffff027224 */ /* 0x000fe200078e0058 */
[----:B------:R-:W-:Y:S01]  /*20f40*/  PRMT R94, R3, 0x5410, R7 ;  /* 0x00005410035e7816 */ /* 0x000fe20000000007 */
[----:B------:R-:W-:-:S05]  /*20f50*/  IMAD.MOV.U32 R0, RZ, RZ, R89 ;  /* 0x000000ffff007224 */ /* 0x000fca00078e0059 */
[----:B------:R-:W-:Y:S01]  /*20f60*/  PRMT R25, R0, 0x5410, R2 ;  /* 0x0000541000197816 */ /* 0x000fe20000000002 */
[----:B--2---:R-:W-:-:S05]  /*20f70*/  IMAD R9, R10, -0x80, R24 ;  /* 0xffffff800a097824 */ /* 0x004fca00078e0218 */
[----:B------:R-:W-:-:S04]  /*20f80*/  IMNMX R24, R9, 0x80, PT ;  /* 0x0000008009187817 */ /* 0x000fc80003800200 */
[----:B------:R-:W-:Y:S01]  /*20f90*/  ISETP.GE.AND P0, PT, R68, R24, PT ;  /* 0x000000184400720c */ /* 0x000fe20003f06270 */
[----:B----4-:R-:W-:-:S12]  /*20fa0*/  IMAD.WIDE.U32 R20, R8, 0x2, R12 ;  /* 0x0000000208147825 */ /* 0x010fd800078e000c */
[----:B------:R-:W-:Y:S05]  /*20fb0*/  @P0 BRA `(.L_x_1362) ;  /* 0x0000063000000947 */ /* 0x000fea0003800000 */
[----:B------:R-:W-:Y:S01]  /*20fc0*/  ISETP.GE.AND P0, PT, R26, R39, PT ;  /* 0x000000271a00720c */ /* 0x000fe20003f06270 */
[----:B------:R-:W-:-:S12]  /*20fd0*/  BSSY B0, `(.L_x_1363) ;  /* 0x0000030000007945 */ /* 0x000fd80003800000 */
[----:B------:R-:W-:Y:S05]  /*20fe0*/  @P0 BRA `(.L_x_1364) ;  /* 0x000002e000000947 */ /* 0x000fea0003800000 */
[----:B------:R-:W2:Y:S01]  /*20ff0*/  LD.E.128 R8, [R20.64] ;  /* 0x0000000414087980 */ /* 0x000ea2000c101d00 */
[----:B------:R-:W-:Y:S02]  /*21000*/  SHF.R.U32.HI R3, RZ, 0x10, R23 ;  /* 0x00000010ff037819 */ /* 0x000fe40000011617 */
[----:B------:R-:W-:Y:S02]  /*21010*/  SHF.R.U32.HI R7, RZ, 0x10, R19 ;  /* 0x00000010ff077819 */ /* 0x000fe40000011613 */
[----:B------:R-:W-:Y:S02]  /*21020*/  SHF.R.U64 R13, R22, 0x10, R23 ;  /* 0x00000010160d7819 */ /* 0x000fe40000001217 */
[C---:B------:R-:W-:Y:S02]  /*21030*/  PRMT R3, R15.reuse, 0x5410, R3 ;  /* 0x000054100f037816 */ /* 0x040fe40000000003 */
[----:B------:R-:W-:Y:S02]  /*21040*/  PRMT R7, R28, 0x5410, R7 ;  /* 0x000054101c077816 */ /* 0x000fe40000000007 */
[----:B------:R-:W-:Y:S01]  /*21050*/  PRMT R13, R15, 0x5432, R13 ;  /* 0x000054320f0d7816 */ /* 0x000fe2000000000d */
[----:B------:R-:W-:Y:S01]  /*21060*/  IMAD.U32 R17, R3, 0x10000, RZ ;  /* 0x0001000003117824 */ /* 0x000fe200078e00ff */
[----:B------:R-:W-:Y:S01]  /*21070*/  SHF.R.U64 R0, R18, 0x10, R19 ;  /* 0x0000001012007819 */ /* 0x000fe20000001213 */
[----:B------:R-:W-:Y:S01]  /*21080*/  IMAD.U32 R19, R7, 0x10000, RZ ;  /* 0x0001000007137824 */ /* 0x000fe200078e00ff */
[----:B------:R-:W-:-:S02]  /*21090*/  LOP3.LUT R22, R3, 0xffff0000, RZ, 0xc0, !PT ;  /* 0xffff000003167812 */ /* 0x000fc400078ec0ff */
[----:B------:R-:W-:Y:S02]  /*210a0*/  LOP3.LUT R18, R7, 0xffff0000, RZ, 0xc0, !PT ;  /* 0xffff000007127812 */ /* 0x000fe400078ec0ff */
[----:B------:R-:W-:Y:S02]  /*210b0*/  PRMT R16, R28, 0x5432, R0 ;  /* 0x000054321c107816 */ /* 0x000fe40000000000 */
[C---:B--2---:R-:W-:Y:S01]  /*210c0*/  LOP3.LUT R12, R10.reuse, 0xffff0000, RZ, 0xc0, !PT ;  /* 0xffff00000a0c7812 */ /* 0x044fe200078ec0ff */
[----:B------:R-:W-:Y:S01]  /*210d0*/  IMAD.U32 R15, R10, 0x10000, RZ ;  /* 0x000100000a0f7824 */ /* 0x000fe200078e00ff */
[C---:B------:R-:W-:Y:S01]  /*210e0*/  LOP3.LUT R10, R11.reuse, 0xffff0000, RZ, 0xc0, !PT ;  /* 0xffff00000b0a7812 */ /* 0x040fe200078ec0ff */
[----:B------:R-:W-:Y:S01]  /*210f0*/  IMAD.U32 R14, R11, 0x10000, RZ ;  /* 0x000100000b0e7824 */ /* 0x000fe200078e00ff */
[----:B------:R-:W-:Y:S01]  /*21100*/  LOP3.LUT R0, R8, 0xffff0000, RZ, 0xc0, !PT ;  /* 0xffff000008007812 */ /* 0x000fe200078ec0ff */
[----:B------:R-:W-:Y:S01]  /*21110*/  FMUL.FTZ R7, R12, R17 ;  /* 0x000000110c077220 */ /* 0x000fe20000410000 */
[----:B------:R-:W-:Y:S01]  /*21120*/  SHF.L.U32 R2, R8, 0x10, RZ ;  /* 0x0000001008027819 */ /* 0x000fe200000006ff */
[-C--:B------:R-:W-:Y:S01]  /*21130*/  FMUL.FTZ R12, R12, R19.reuse ;  /* 0x000000130c0c7220 */ /* 0x080fe20000410000 */
[C---:B------:R-:W-:Y:S01]  /*21140*/  LOP3.LUT R8, R9.reuse, 0xffff0000, RZ, 0xc0, !PT ;  /* 0xffff000009087812 */ /* 0x040fe200078ec0ff */
[----:B------:R-:W-:Y:S01]  /*21150*/  FMUL.FTZ R3, R10, R22 ;  /* 0x000000160a037220 */ /* 0x000fe20000410000 */
[----:B------:R-:W-:Y:S01]  /*21160*/  SHF.L.U32 R11, R9, 0x10, RZ ;  /* 0x00000010090b7819 */ /* 0x000fe200000006ff */
[----:B------:R-:W-:-:S02]  /*21170*/  FFMA.FTZ R19, R15, R19, -R7 ;  /* 0x000000130f137223 */ /* 0x000fc40000010807 */
[----:B------:R-:W-:Y:S01]  /*21180*/  FFMA.FTZ R15, R15, R17, R12 ;  /* 0x000000110f0f7223 */ /* 0x000fe2000001000c */
[----:B------:R-:W-:Y:S01]  /*21190*/  SHF.L.U32 R17, R16, 0x10, RZ ;  /* 0x0000001010117819 */ /* 0x000fe200000006ff */
[-C--:B------:R-:W-:Y:S01]  /*211a0*/  FMUL.FTZ R10, R10, R18.reuse ;  /* 0x000000120a0a7220 */ /* 0x080fe20000410000 */
[----:B------:R-:W-:Y:S01]  /*211b0*/  LOP3.LUT R16, R16, 0xffff0000, RZ, 0xc0, !PT ;  /* 0xffff000010107812 */ /* 0x000fe200078ec0ff */
[----:B------:R-:W-:Y:S02]  /*211c0*/  FFMA.FTZ R12, R14, R18, -R3 ;  /* 0x000000120e0c7223 */ /* 0x000fe40000010803 */
[C---:B------:R-:W-:Y:S01]  /*211d0*/  IMAD.U32 R18, R13.reuse, 0x10000, RZ ;  /* 0x000100000d127824 */ /* 0x040fe200078e00ff */
[----:B------:R-:W-:Y:S01]  /*211e0*/  LOP3.LUT R13, R13, 0xffff0000, RZ, 0xc0, !PT ;  /* 0xffff00000d0d7812 */ /* 0x000fe200078ec0ff */
[----:B------:R-:W-:Y:S02]  /*211f0*/  FMUL.FTZ R9, R8, R16 ;  /* 0x0000001008097220 */ /* 0x000fe40000410000 */
[----:B------:R-:W-:-:S02]  /*21200*/  FMUL.FTZ R3, R0, R18 ;  /* 0x0000001200037220 */ /* 0x000fc40000410000 */
[----:B------:R-:W-:Y:S02]  /*21210*/  FMUL.FTZ R0, R0, R17 ;  /* 0x0000001100007220 */ /* 0x000fe40000410000 */
[----:B------:R-:W-:Y:S02]  /*21220*/  FMUL.FTZ R7, R8, R13 ;  /* 0x0000000d08077220 */ /* 0x000fe40000410000 */
[----:B------:R-:W-:Y:S02]  /*21230*/  FFMA.FTZ R8, R2, R18, R0 ;  /* 0x0000001202087223 */ /* 0x000fe40000010000 */
[----:B------:R-:W-:Y:S01]  /*21240*/  FFMA.FTZ R14, R14, R22, R10 ;  /* 0x000000160e0e7223 */ /* 0x000fe2000001000a */
[----:B------:R-:W-:Y:S01]  /*21250*/  F2FP.BF16.PACK_AB R10, R15, R19 ;  /* 0x000000130f0a723e */ /* 0x000fe200000010ff */
[----:B------:R-:W-:Y:S02]  /*21260*/  FFMA.FTZ R3, R2, R17, -R3 ;  /* 0x0000001102037223 */ /* 0x000fe40000010803 */
[----:B------:R-:W-:-:S02]  /*21270*/  FFMA.FTZ R0, R11, R16, -R7 ;  /* 0x000000100b007223 */ /* 0x000fc40000010807 */
[----:B------:R-:W-:Y:S01]  /*21280*/  FFMA.FTZ R9, R11, R13, R9 ;  /* 0x0000000d0b097223 */ /* 0x000fe20000010009 */
[----:B------:R-:W-:Y:S02]  /*21290*/  F2FP.BF16.PACK_AB R11, R14, R12 ;  /* 0x0000000c0e0b723e */ /* 0x000fe400000010ff */
[----:B------:R-:W-:Y:S02]  /*212a0*/  F2FP.BF16.PACK_AB R8, R8, R3 ;  /* 0x000000030808723e */ /* 0x000fe400000010ff */
[----:B------:R-:W-:-:S05]  /*212b0*/  F2FP.BF16.PACK_AB R9, R9, R0 ;  /* 0x000000000909723e */ /* 0x000fca00000010ff */
[----:B------:R1:W-:Y:S02]  /*212c0*/  ST.E.128 [R20.64], R8 ;  /* 0x0000000814007985 */ /* 0x0003e4000c101d04 */
.L_x_1364:
[----:B------:R-:W-:Y:S05]  /*212d0*/  BSYNC B0 ;  /* 0x0000000000007941 */ /* 0x000fea0003800000 */
.L_x_1363:
[----:B------:R-:W-:-:S04]  /*212e0*/  IADD3 R0, R26, 0x20, RZ ;  /* 0x000000201a007810 */ /* 0x000fc80007ffe0ff */
[----:B------:R-:W-:-:S13]  /*212f0*/  ISETP.GE.AND P0, PT, R0, R39, PT ;  /* 0x000000270000720c */ /* 0x000fda0003f06270 */
[----:B------:R-:W-:Y:S05]  /*21300*/  @P0 BRA `(.L_x_1362) ;  /* 0x000002e000000947 */ /* 0x000fea0003800000 */
[----:B-1----:R-:W2:Y:S01]  /*21310*/  LD.E.128 R8, [R20.64+0x4000] ;  /* 0x0040000414087980 */ /* 0x002ea2000c101d00 */
[----:B------:R-:W-:Y:S02]  /*21320*/  SHF.R.U32.HI R3, RZ, 0x10, R33 ;  /* 0x00000010ff037819 */ /* 0x000fe40000011621 */
[----:B------:R-:W-:Y:S02]  /*21330*/  SHF.R.U32.HI R7, RZ, 0x10, R31 ;  /* 0x00000010ff077819 */ /* 0x000fe4000001161f */
[----:B------:R-:W-:Y:S02]  /*21340*/  PRMT R3, R38, 0x5410, R3 ;  /* 0x0000541026037816 */ /* 0x000fe40000000003 */
[----:B------:R-:W-:Y:S02]  /*21350*/  PRMT R7, R69, 0x5410, R7 ;  /* 0x0000541045077816 */ /* 0x000fe40000000007 */
[C---:B------:R-:W-:Y:S01]  /*21360*/  LOP3.LUT R22, R3.reuse, 0xffff0000, RZ, 0xc0, !PT ;  /* 0xffff000003167812 */ /* 0x040fe200078ec0ff */
[----:B------:R-:W-:Y:S01]  /*21370*/  IMAD.U32 R17, R3, 0x10000, RZ ;  /* 0x0001000003117824 */ /* 0x000fe200078e00ff */
[----:B------:R-:W-:Y:S01]  /*21380*/  SHF.R.U64 R13, R32, 0x10, R33 ;  /* 0x00000010200d7819 */ /* 0x000fe20000001221 */
[----:B------:R-:W-:Y:S01]  /*21390*/  IMAD.U32 R19, R7, 0x10000, RZ ;  /* 0x0001000007137824 */ /* 0x000fe200078e00ff */
[----:B------:R-:W-:-:S02]  /*213a0*/  SHF.R.U64 R0, R30, 0x10, R31 ;  /* 0x000000101e007819 */ /* 0x000fc4000000121f */
[----:B------:R-:W-:Y:S02]  /*213b0*/  LOP3.LUT R18, R7, 0xffff0000, RZ, 0xc0, !PT ;  /* 0xffff000007127812 */ /* 0x000fe400078ec0ff */
[----:B------:R-:W-:Y:S02]  /*213c0*/  PRMT R13, R38, 0x5432, R13 ;  /* 0x00005432260d7816 */ /* 0x000fe4000000000d */
        /* <DEDUP_REMOVED lines=33> */
[----:B------:R1:W-:Y:S02]  /*215e0*/  ST.E.128 [R20.64+0x4000], R8 ;  /* 0x0040000814007985 */ /* 0x0003e4000c101d04 */
.L_x_1362:
[----:B------:R-:W-:Y:S05]  /*215f0*/  BSYNC B1 ;  /* 0x0000000000017941 */ /* 0x000fea0003800000 */
.L_x_1361:
[----:B------:R-:W-:Y:S01]  /*21600*/  IADD3 R0, R68, 0x10, RZ ;  /* 0x0000001044007810 */ /* 0x000fe20007ffe0ff */
[----:B------:R-:W-:Y:S03]  /*21610*/  BSSY B1, `(.L_x_1365) ;  /* 0x0000066000017945 */ /* 0x000fe60003800000 */
[----:B------:R-:W-:-:S13]  /*21620*/  ISETP.GE.AND P0, PT, R0, R24, PT ;  /* 0x000000180000720c */ /* 0x000fda0003f06270 */
[----:B------:R-:W-:Y:S05]  /*21630*/  @P0 BRA `(.L_x_1366) ;  /* 0x0000063000000947 */ /* 0x000fea0003800000 */
[----:B------:R-:W-:Y:S01]  /*21640*/  ISETP.GE.AND P0, PT, R26, R39, PT ;  /* 0x000000271a00720c */ /* 0x000fe20003f06270 */
[----:B------:R-:W-:-:S12]  /*21650*/  BSSY B0, `(.L_x_1367) ;  /* 0x0000030000007945 */ /* 0x000fd80003800000 */
        /* <DEDUP_REMOVED lines=47> */
.L_x_1368:
[----:B------:R-:W-:Y:S05]  /*21950*/  BSYNC B0 ;  /* 0x0000000000007941 */ /* 0x000fea0003800000 */
.L_x_1367:
        /* <DEDUP_REMOVED lines=49> */
.L_x_1366:
[----:B------:R-:W-:Y:S05]  /*21c70*/  BSYNC B1 ;  /* 0x0000000000017941 */ /* 0x000fea0003800000 */
.L_x_1365:
        /* <DEDUP_REMOVED lines=53> */
.L_x_1372:
[----:B------:R-:W-:Y:S05]  /*21fd0*/  BSYNC B0 ;  /* 0x0000000000007941 */ /* 0x000fea0003800000 */
.L_x_1371:
        /* <DEDUP_REMOVED lines=49> */
.L_x_1370:
[----:B------:R-:W-:Y:S05]  /*222f0*/  BSYNC B1 ;  /* 0x0000000000017941 */ /* 0x000fea0003800000 */
.L_x_1369:
        /* <DEDUP_REMOVED lines=53> */
.L_x_1376:
[----:B------:R-:W-:Y:S05]  /*22650*/  BSYNC B0 ;  /* 0x0000000000007941 */ /* 0x000fea0003800000 */
.L_x_1375:
        /* <DEDUP_REMOVED lines=49> */
.L_x_1374:
[----:B------:R-:W-:Y:S05]  /*22970*/  BSYNC B1 ;  /* 0x0000000000017941 */ /* 0x000fea0003800000 */
.L_x_1373:
        /* <DEDUP_REMOVED lines=53> */
.L_x_1380:
[----:B------:R-:W-:Y:S05]  /*22cd0*/  BSYNC B0 ;  /* 0x0000000000007941 */ /* 0x000fea0003800000 */
.L_x_1379:
        /* <DEDUP_REMOVED lines=49> */
.L_x_1378:
[----:B------:R-:W-:Y:S05]  /*22ff0*/  BSYNC B1 ;  /* 0x0000000000017941 */ /* 0x000fea0003800000 */
.L_x_1377:
        /* <DEDUP_REMOVED lines=53> */
.L_x_1384:
[----:B------:R-:W-:Y:S05]  /*23350*/  BSYNC B0 ;  /* 0x0000000000007941 */ /* 0x000fea0003800000 */
.L_x_1383:
        /* <DEDUP_REMOVED lines=49> */
.L_x_1382:
[----:B------:R-:W-:Y:S05]  /*23670*/  BSYNC B1 ;  /* 0x0000000000017941 */ /* 0x000fea0003800000 */
.L_x_1381:
        /* <DEDUP_REMOVED lines=53> */
.L_x_1388:
[----:B------:R-:W-:Y:S05]  /*239d0*/  BSYNC B0 ;  /* 0x0000000000007941 */ /* 0x000fea0003800000 */
.L_x_1387:
        /* <DEDUP_REMOVED lines=49> */
.L_x_1386:
[----:B------:R-:W-:Y:S05]  /*23cf0*/  BSYNC B1 ;  /* 0x0000000000017941 */ /* 0x000fea0003800000 */
.L_x_1385:
[----:B------:R-:W-:Y:S01]  /*23d00*/  IADD3 R0, R68, 0x70, RZ ;  /* 0x0000007044007810 */ /* 0x000fe20007ffe0ff */
[----:B------:R-:W-:Y:S02]  /*23d10*/  IMAD.MOV.U32 R2, RZ, RZ, R143 ;  /* 0x000000ffff027224 */ /* 0x000fe400078e008f */
[----:B------:R-:W-:Y:S01]  /*23d20*/  IMAD.MOV.U32 R3, RZ, RZ, 0x0 ;  /* 0x00000000ff037424 */ /* 0x000fe200078e00ff */
[----:B------:R-:W-:-:S13]  /*23d30*/  ISETP.GE.AND P0, PT, R0, R24, PT ;  /* 0x000000180000720c */ /* 0x000fda0003f06270 */
[----:B------:R-:W-:Y:S05]  /*23d40*/  @P0 RET.REL.NODEC R2 `(_ZN7cutlass13device_kernelIN5flash19enable_sm80_to_sm89INS1_16FlashAttnFwdSm80INS1_25CollectiveMainloopFwdSm80ILi4ELi1ELb0EN4cute5tupleIJNS5_1CILi128EEENS7_ILi48EEES8_EEELi128ENS_10bfloat16_tEfNS_4arch4Sm80ELb0ELb1ELb1ELb1ELb0ELb1ELb1ELb0EEENS1_21CollectiveEpilogueFwdINS6_IJS8_S8_S9_EEENS6_IJNS7_ILi1EEESH_SH_EEESB_SD_Li128ELb1ELb1ELb0ELb0EEENS1_19SingleTileSchedulerILb1ELb0ELb1ELi128EEEEEEEEEvNT_6ParamsE) ;  /* 0xfffdc2b002000950 */ /* 0x000fea0003c3ffff */
        /* <DEDUP_REMOVED lines=49> */
.L_x_1390:
[----:B------:R-:W-:Y:S05]  /*24060*/  BSYNC B0 ;  /* 0x0000000000007941 */ /* 0x000fea0003800000 */
.L_x_1389:
[----:B------:R-:W-:Y:S01]  /*24070*/  IADD3 R0, R26, 0x20, RZ ;  /* 0x000000201a007810 */ /* 0x000fe20007ffe0ff */
[----:B------:R-:W-:Y:S02]  /*24080*/  IMAD.MOV.U32 R2, RZ, RZ, R143 ;  /* 0x000000ffff027224 */ /* 0x000fe400078e008f */
[----:B------:R-:W-:Y:S01]  /*24090*/  IMAD.MOV.U32 R3, RZ, RZ, 0x0 ;  /* 0x00000000ff037424 */ /* 0x000fe200078e00ff */
[----:B------:R-:W-:-:S13]  /*240a0*/  ISETP.GE.AND P0, PT, R0, R39, PT ;  /* 0x000000270000720c */ /* 0x000fda0003f06270 */
[----:B------:R-:W-:Y:S05]  /*240b0*/  @P0 RET.REL.NODEC R2 `(_ZN7cutlass13device_kernelIN5flash19enable_sm80_to_sm89INS1_16FlashAttnFwdSm80INS1_25CollectiveMainloopFwdSm80ILi4ELi1ELb0EN4cute5tupleIJNS5_1CILi128EEENS7_ILi48EEES8_EEELi128ENS_10bfloat16_tEfNS_4arch4Sm80ELb0ELb1ELb1ELb1ELb0ELb1ELb1ELb0EEENS1_21CollectiveEpilogueFwdINS6_IJS8_S8_S9_EEENS6_IJNS7_ILi1EEESH_SH_EEESB_SD_Li128ELb1ELb1ELb0ELb0EEENS1_19SingleTileSchedulerILb1ELb0ELb1ELi128EEEEEEEEEvNT_6ParamsE) ;  /* 0xfffdbf4002000950 */ /* 0x000fea0003c3ffff */
        /* <DEDUP_REMOVED lines=42> */
[----:B------:R-:W-:Y:S01]  /*24360*/  F2FP.BF16.PACK_AB R11, R14, R12 ;  /* 0x0000000c0e0b723e */ /* 0x000fe200000010ff */
[----:B------:R-:W-:Y:S01]  /*24370*/  IMAD.MOV.U32 R2, RZ, RZ, R143 ;  /* 0x000000ffff027224 */ /* 0x000fe200078e008f */
[----:B------:R-:W-:Y:S02]  /*24380*/  F2FP.BF16.PACK_AB R8, R8, R3 ;  /* 0x000000030808723e */ /* 0x000fe400000010ff */
[----:B------:R-:W-:Y:S02]  /*24390*/  F2FP.BF16.PACK_AB R9, R9, R0 ;  /* 0x000000000909723e */ /* 0x000fe400000010ff */
[----:B------:R-:W-:-:S03]  /*243a0*/  MOV R3, 0x0 ;  /* 0x0000000000037802 */ /* 0x000fc60000000f00 */
[----:B------:R1:W-:Y:S01]  /*243b0*/  ST.E.128 [R20.64+0x7800], R8 ;  /* 0x0078000814007985 */ /* 0x0003e2000c101d04 */
[----:B------:R-:W-:Y:S05]  /*243c0*/  RET.REL.NODEC R2 `(_ZN7cutlass13device_kernelIN5flash19enable_sm80_to_sm89INS1_16FlashAttnFwdSm80INS1_25CollectiveMainloopFwdSm80ILi4ELi1ELb0EN4cute5tupleIJNS5_1CILi128EEENS7_ILi48EEES8_EEELi128ENS_10bfloat16_tEfNS_4arch4Sm80ELb0ELb1ELb1ELb1ELb0ELb1ELb1ELb0EEENS1_21CollectiveEpilogueFwdINS6_IJS8_S8_S9_EEENS6_IJNS7_ILi1EEESH_SH_EEESB_SD_Li128ELb1ELb1ELb0ELb0EEENS1_19SingleTileSchedulerILb1ELb0ELb1ELi128EEEEEEEEEvNT_6ParamsE) ;  /* 0xfffdbc3002007950 */ /* 0x000fea0003c3ffff */
.L_x_1328:
[----:B-----5:R-:W-:Y:S01]  /*243d0*/  ISETP.NE.AND P0, PT, R24, 0x1, PT ;  /* 0x000000011800780c */ /* 0x020fe20003f05270 */
[----:B------:R-:W-:Y:S01]  /*243e0*/  BSSY B0, `(.L_x_1391) ;  /* 0x0000007000007945 */ /* 0x000fe20003800000 */
[----:B------:R-:W-:-:S11]  /*243f0*/  SHF.L.U32 R69, R38, 0x3, RZ ;  /* 0x0000000326457819 */ /* 0x000fd600000006ff */
[----:B------:R-:W-:Y:S05]  /*24400*/  @!P0 BRA `(.L_x_1392) ;  /* 0x0000004000008947 */ /* 0x000fea0003800000 */
[----:B------:R1:W2:Y:S04]  /*24410*/  LD.E R7, [R2.64+0x168] ;  /* 0x0001680402077980 */ /* 0x0002a8000c101900 */
[----:B-1----:R-:W3:Y:S01]  /*24420*/  LD.E R2, [R2.64+0x16c] ;  /* 0x00016c0402027980 */ /* 0x002ee2000c101900 */
[----:B--2---:R-:W-:-:S05]  /*24430*/  IMAD.HI.U32 R0, R0, R7, RZ ;  /* 0x0000000700007227 */ /* 0x004fca00078e00ff */
[----:B---3--:R-:W-:Y:S02]  /*24440*/  SHF.R.U32.HI R0, RZ, R2, R0 ;  /* 0x00000002ff007219 */ /* 0x008fe40000011600 */
.L_x_1392:
[----:B------:R-:W-:Y:S05]  /*24450*/  BSYNC B0 ;  /* 0x0000000000007941 */ /* 0x000fea0003800000 */
.L_x_1391:
[----:B------:R-:W-:Y:S01]  /*24460*/  MOV R14, R18 ;  /* 0x00000012000e7202 */ /* 0x000fe20000000f00 */
[----:B------:R-:W-:Y:S01]  /*24470*/  IMAD.MOV.U32 R3, RZ, RZ, R13 ;  /* 0x000000ffff037224 */ /* 0x000fe200078e000d */
[----:B------:R-:W-:Y:S01]  /*24480*/  MOV R2, R16 ;  /* 0x0000001000027202 */ /* 0x000fe20000000f00 */
[-C--:B------:R-:W-:Y:S01]  /*24490*/  IMAD R11, R11, R0.reuse, RZ ;  /* 0x000000000b0b7224 */ /* 0x080fe200078e02ff */
[----:B------:R-:W-:Y:S01]  /*244a0*/  SHF.R.S32.HI R7, RZ, 0x1f, R0 ;  /* 0x0000001fff077819 */ /* 0x000fe20000011400 */
[-C--:B------:R-:W-:Y:S02]  /*244b0*/  IMAD R9, R9, R0.reuse, RZ ;  /* 0x0000000009097224 */ /* 0x080fe400078e02ff */
[----:B------:R-:W-:-:S04]  /*244c0*/  IMAD.WIDE.U32 R12, R10, R0, R14 ;  /* 0x000000000a0c7225 */ /* 0x000fc800078e000e */
[----:B------:R-:W-:Y:S01]  /*244d0*/  IMAD.WIDE.U32 R2, R8, R0, R2 ;  /* 0x0000000008027225 */ /* 0x000fe200078e0002 */
[----:B------:R-:W-:-:S03]  /*244e0*/  LEA R14, P1, R12, R22, 0x1 ;  /* 0x000000160c0e7211 */ /* 0x000fc600078208ff */
[-C--:B------:R-:W-:Y:S01]  /*244f0*/  IMAD R10, R10, R7.reuse, R11 ;  /* 0x000000070a0a7224 */ /* 0x080fe200078e020b */
[----:B------:R-:W-:Y:S01]  /*24500*/  LEA R15, P0, R2, R20, 0x1 ;  /* 0x00000014020f7211 */ /* 0x000fe200078008ff */
[----:B------:R-:W-:-:S03]  /*24510*/  IMAD R0, R8, R7, R9 ;  /* 0x0000000708007224 */ /* 0x000fc600078e0209 */
[----:B------:R-:W-:Y:S01]  /*24520*/  IADD3 R7, R13, R10, RZ ;  /* 0x0000000a0d077210 */ /* 0x000fe20007ffe0ff */
[----:B------:R-:W-:-:S03]  /*24530*/  IMAD.IADD R0, R3, 0x1, R0 ;  /* 0x0000000103007824 */ /* 0x000fc600078e0200 */
[----:B------:R-:W-:Y:S02]  /*24540*/  LEA.HI.X R11, R12, R23, R7, 0x1, P1 ;  /* 0x000000170c0b7211 */ /* 0x000fe400008f0c07 */
[----:B------:R-:W-:Y:S01]  /*24550*/  LEA.HI.X R10, R2, R21, R0, 0x1, P0 ;  /* 0x00000015020a7211 */ /* 0x000fe200000f0c00 */
[----:B------:R-:W-:Y:S05]  /*24560*/  BRA.DIV ~URZ, `(.L_x_1393) ;  /* 0x00005d427f007947 */ /* 0x000fea000b800000 */
[----:B------:R1:W2:Y:S02]  /*24570*/  SHFL.IDX PT, R0, R11, RZ, 0x181f ;  /* 0x00181fff0b007589 */ /* 0x0002a400000e0000 */
.L_x_1443:
[----:B------:R-:W-:Y:S05]  /*24580*/  BRA.DIV ~URZ, `(.L_x_1394) ;  /* 0x00005da27f007947 */ /* 0x000fea000b800000 */
[----:B------:R3:W4:Y:S01]  /*24590*/  SHFL.IDX PT, R8, R14, RZ, 0x181f ;  /* 0x00181fff0e087589 */ /* 0x00072200000e0000 */
[----:B--2---:R-:W-:-:S03]  /*245a0*/  MOV R9, R0 ;  /* 0x0000000000097202 */ /* 0x004fc60000000f00 */
[----:B------:R3:W2:Y:S04]  /*245b0*/  SHFL.IDX PT, R7, R10, RZ, 0x181f ;  /* 0x00181fff0a077589 */ /* 0x0006a800000e0000 */
[----:B------:R3:W1:Y:S02]  /*245c0*/  SHFL.IDX PT, R3, R15, RZ, 0x181f ;  /* 0x00181fff0f037589 */ /* 0x00066400000e0000 */
.L_x_1444:
[----:B------:R-:W-:Y:S01]  /*245d0*/  IMAD R12, R28, R24, RZ ;  /* 0x000000181c0c7224 */ /* 0x000fe200078e02ff */
[----:B------:R-:W-:Y:S01]  /*245e0*/  ISETP.GE.AND P0, PT, R69, R39, PT ;  /* 0x000000274500720c */ /* 0x000fe20003f06270 */
[----:B------:R-:W-:Y:S01]  /*245f0*/  CS2R R18, SRZ ;  /* 0x0000000000127805 */ /* 0x000fe2000001ff00 */
[----:B------:R-:W-:Y:S01]  /*24600*/  SHF.R.S32.HI R13, RZ, 0x1f, R69 ;  /* 0x0000001fff0d7819 */ /* 0x000fe20000011445 */
[----:B------:R-:W-:Y:S01]  /*24610*/  CS2R R16, SRZ ;  /* 0x0000000000107805 */ /* 0x000fe2000001ff00 */
[----:B------:R-:W-:-:S13]  /*24620*/  ISETP.GE.OR P0, PT, R27, R12, P0 ;  /* 0x0000000c1b00720c */ /* 0x000fda0000706670 */
[C---:B------:R-:W-:Y:S01]  /*24630*/  @!P0 IMAD.SHL.U32 R2, R69.reuse, 0x2, RZ ;  /* 0x0000000245028824 */ /* 0x040fe200078e00ff */
[----:B------:R-:W-:-:S04]  /*24640*/  @!P0 SHF.L.U64.HI R0, R69, 0x1, R13 ;  /* 0x0000000145008819 */ /* 0x000fc8000001020d */
[----:B----4-:R-:W-:-:S05]  /*24650*/  @!P0 IADD3 R8, P1, R8, R2, RZ ;  /* 0x0000000208088210 */ /* 0x010fca0007f3e0ff */
[--C-:B------:R-:W-:Y:S01]  /*24660*/  @!P0 IMAD.X R9, R9, 0x1, R0.reuse, P1 ;  /* 0x0000000109098824 */ /* 0x100fe200008e0600 */
[----:B-1----:R-:W-:Y:S01]  /*24670*/  @!P0 IADD3 R2, P1, R3, R2, RZ ;  /* 0x0000000203028210 */ /* 0x002fe20007f3e0ff */
[----:B------:R-:W-:Y:S01]  /*24680*/  CS2R R22, SRZ ;  /* 0x0000000000167805 */ /* 0x000fe2000001ff00 */
[----:B------:R-:W-:Y:S02]  /*24690*/  CS2R R20, SRZ ;  /* 0x0000000000147805 */ /* 0x000fe4000001ff00 */
[----:B------:R-:W4:Y:S01]  /*246a0*/  @!P0 LD.E.128 R16, [R8.64] ;  /* 0x0000000408108980 */ /* 0x000f22000c101d00 */
[----:B--2---:R-:W-:-:S05]  /*246b0*/  @!P0 IMAD.X R3, R7, 0x1, R0, P1 ;  /* 0x0000000107038824 */ /* 0x004fca00008e0600 */
[----:B------:R1:W2:Y:S01]  /*246c0*/  @!P0 LD.E.128 R20, [R2.64] ;  /* 0x0000000402148980 */ /* 0x0002a2000c101d00 */
[----:B------:R-:W-:Y:S01]  /*246d0*/  CS2R R46, SRZ ;  /* 0x00000000002e7805 */ /* 0x000fe2000001ff00 */
[----:B----4-:R-:W-:Y:S02]  /*246e0*/  IMAD.MOV.U32 R7, RZ, RZ, R18 ;  /* 0x000000ffff077224 */ /* 0x010fe400078e0012 */
[----:B-1----:R-:W-:Y:S02]  /*246f0*/  IMAD.MOV.U32 R3, RZ, RZ, R19 ;  /* 0x000000ffff037224 */ /* 0x002fe400078e0013 */
[----:B------:R-:W-:Y:S02]  /*24700*/  IMAD.MOV.U32 R2, RZ, RZ, R16 ;  /* 0x000000ffff027224 */ /* 0x000fe400078e0010 */
[----:B------:R-:W-:Y:S01]  /*24710*/  IMAD.MOV.U32 R0, RZ, RZ, R17 ;  /* 0x000000ffff007224 */ /* 0x000fe200078e0011 */
[----:B------:R-:W-:Y:S01]  /*24720*/  PRMT R28, R3, 0x5410, R7 ;  /* 0x00005410031c7816 */ /* 0x000fe20000000007 */
[----:B--2---:R-:W-:Y:S01]  /*24730*/  IMAD.MOV.U32 R7, RZ, RZ, R22 ;  /* 0x000000ffff077224 */ /* 0x004fe200078e0016 */
[----:B------:R-:W-:Y:S01]  /*24740*/  PRMT R25, R2, 0x7610, R25 ;  /* 0x0000761002197816 */ /* 0x000fe20000000019 */
[----:B------:R-:W-:Y:S01]  /*24750*/  IMAD.MOV.U32 R3, RZ, RZ, R23 ;  /* 0x000000ffff037224 */ /* 0x000fe200078e0017 */
[----:B------:R-:W-:Y:S01]  /*24760*/  PRMT R26, R0, 0x7610, R26 ;  /* 0x00007610001a7816 */ /* 0x000fe2000000001a */
[----:B------:R-:W-:Y:S01]  /*24770*/  IMAD.MOV.U32 R2, RZ, RZ, R20 ;  /* 0x000000ffff027224 */ /* 0x000fe200078e0014 */
[----:B------:R-:W-:Y:S01]  /*24780*/  PRMT R25, R25, 0x5410, R7 ;  /* 0x0000541019197816 */ /* 0x000fe20000000007 */
[----:B------:R-:W-:Y:S01]  /*24790*/  IMAD.MOV.U32 R0, RZ, RZ, R21 ;  /* 0x000000ffff007224 */ /* 0x000fe200078e0015 */
[----:B------:R-:W-:-:S04]  /*247a0*/  PRMT R30, R3, 0x7610, R30 ;  /* 0x00007610031e7816 */ /* 0x000fc8000000001e */
[----:B------:R-:W-:Y:S01]  /*247b0*/  PRMT R24, R0, 0x5410, R2 ;  /* 0x0000541000187816 */ /* 0x000fe20000000002 */
[----:B------:R-:W-:Y:S05]  /*247c0*/  BRA.DIV ~URZ, `(.L_x_1395) ;  /* 0x00005cd27f007947 */ /* 0x000fea000b800000 */
[----:B------:R1:W2:Y:S04]  /*247d0*/  SHFL.IDX PT, R9, R11, 0x1, 0x181f ;  /* 0x00381f000b097f89 */ /* 0x0002a800000e0000 */
[----:B------:R1:W4:Y:S04]  /*247e0*/  SHFL.IDX PT, R8, R14, 0x1, 0x181f ;  /* 0x00381f000e087f89 */ /* 0x00032800000e0000 */
[----:B------:R1:W3:Y:S04]  /*247f0*/  SHFL.IDX PT, R7, R10, 0x1, 0x181f ;  /* 0x00381f000a077f89 */ /* 0x0002e800000e0000 */
[----:B------:R1:W1:Y:S02]  /*24800*/  SHFL.IDX PT, R2, R15, 0x1, 0x181f ;  /* 0x00381f000f027f89 */ /* 0x00026400000e0000 */
.L_x_1445:
[----:B------:R-:W-:Y:S01]  /*24810*/  IADD3 R0, R27, 0x10, RZ ;  /* 0x000000101b007810 */ /* 0x000fe20007ffe0ff */
[----:B------:R-:W-:Y:S01]  /*24820*/  BSSY B0, `(.L_x_1396) ;  /* 0x0000013000007945 */ /* 0x000fe20003800000 */
[----:B------:R-:W-:Y:S01]  /*24830*/  CS2R R44, SRZ ;  /* 0x00000000002c7805 */ /* 0x000fe2000001ff00 */
[----:B------:R-:W-:Y:S01]  /*24840*/  CS2R R42, SRZ ;  /* 0x00000000002a7805 */ /* 0x000fe2000001ff00 */
[----:B------:R-:W-:Y:S01]  /*24850*/  ISETP.GE.AND P0, PT, R0, R12, PT ;  /* 0x0000000c0000720c */ /* 0x000fe20003f06270 */
[----:B------:R-:W-:-:S12]  /*24860*/  CS2R R40, SRZ ;  /* 0x0000000000287805 */ /* 0x000fd8000001ff00 */
[----:B------:R-:W-:Y:S05]  /*24870*/  @P0 BRA `(.L_x_1397) ;  /* 0x000000d000000947 */ /* 0x000fea0003800000 */
[----:B------:R-:W-:Y:S01]  /*24880*/  ISETP.GE.AND P0, PT, R69, R39, PT ;  /* 0x000000274500720c */ /* 0x000fe20003f06270 */
[----:B------:R-:W-:Y:S01]  /*24890*/  CS2R R44, SRZ ;  /* 0x00000000002c7805 */ /* 0x000fe2000001ff00 */
[----:B------:R-:W-:Y:S01]  /*248a0*/  CS2R R42, SRZ ;  /* 0x00000000002a7805 */ /* 0x000fe2000001ff00 */
[----:B------:R-:W-:-:S10]  /*248b0*/  CS2R R40, SRZ ;  /* 0x0000000000287805 */ /* 0x000fd4000001ff00 */
[----:B------:R-:W-:Y:S05]  /*248c0*/  @P0 BRA `(.L_x_1397) ;  /* 0x0000008000000947 */ /* 0x000fea0003800000 */
[C---:B------:R-:W-:Y:S01]  /*248d0*/  IMAD.SHL.U32 R3, R69.reuse, 0x2, RZ ;  /* 0x0000000245037824 */ /* 0x040fe200078e00ff */
[----:B------:R-:W-:-:S04]  /*248e0*/  SHF.L.U64.HI R0, R69, 0x1, R13 ;  /* 0x0000000145007819 */ /* 0x000fc8000001020d */
[-C--:B----4-:R-:W-:Y:S02]  /*248f0*/  IADD3 R8, P1, R8, R3.reuse, RZ ;  /* 0x0000000308087210 */ /* 0x090fe40007f3e0ff */
[----:B-1----:R-:W-:-:S03]  /*24900*/  IADD3 R2, P0, R2, R3, RZ ;  /* 0x0000000302027210 */ /* 0x002fc60007f1e0ff */
[--C-:B--2---:R-:W-:Y:S02]  /*24910*/  IMAD.X R9, R9, 0x1, R0.reuse, P1 ;  /* 0x0000000109097824 */ /* 0x104fe400008e0600 */
[----:B---3--:R-:W-:-:S03]  /*24920*/  IMAD.X R3, R7, 0x1, R0, P0 ;  /* 0x0000000107037824 */ /* 0x008fc600000e0600 */
[----:B------:R1:W5:Y:S04]  /*24930*/  LD.E.128 R44, [R8.64] ;  /* 0x00000004082c7980 */ /* 0x000368000c101d00 */
[----:B------:R1:W5:Y:S02]  /*24940*/  LD.E.128 R40, [R2.64] ;  /* 0x0000000402287980 */ /* 0x000364000c101d00 */
.L_x_1397:
[----:B------:R-:W-:Y:S05]  /*24950*/  BSYNC B0 ;  /* 0x0000000000007941 */ /* 0x000fea0003800000 */
.L_x_1396:
[----:B---3-5:R-:W-:Y:S01]  /*24960*/  IMAD.MOV.U32 R7, RZ, RZ, R46 ;  /* 0x000000ffff077224 */ /* 0x028fe200078e002e */
[----:B-1----:R-:W-:Y:S01]  /*24970*/  MOV R2, R44 ;  /* 0x0000002c00027202 */ /* 0x002fe20000000f00 */
[----:B------:R-:W-:Y:S02]  /*24980*/  IMAD.MOV.U32 R3, RZ, RZ, R47 ;  /* 0x000000ffff037224 */ /* 0x000fe400078e002f */
        /* <DEDUP_REMOVED lines=10> */
[----:B------:R1:W3:Y:S02]  /*24a30*/  SHFL.IDX PT, R0, R11, 0x2, 0x181f ;  /* 0x00581f000b007f89 */ /* 0x0002e400000e0000 */
.L_x_1446:
[----:B------:R-:W-:Y:S05]  /*24a40*/  BRA.DIV ~URZ, `(.L_x_1399) ;  /* 0x00005cb27f007947 */ /* 0x000fea000b800000 */
[----:B----4-:R4:W1:Y:S01]  /*24a50*/  SHFL.IDX PT, R8, R14, 0x2, 0x181f ;  /* 0x00581f000e087f89 */ /* 0x01086200000e0000 */
[----:B--23--:R-:W-:-:S03]  /*24a60*/  MOV R9, R0 ;  /* 0x0000000000097202 */ /* 0x00cfc60000000f00 */
[----:B------:R4:W2:Y:S04]  /*24a70*/  SHFL.IDX PT, R7, R10, 0x2, 0x181f ;  /* 0x00581f000a077f89 */ /* 0x0008a800000e0000 */
[----:B------:R4:W3:Y:S02]  /*24a80*/  SHFL.IDX PT, R3, R15, 0x2, 0x181f ;  /* 0x00581f000f037f89 */ /* 0x0008e400000e0000 */
.L_x_1447:
[----:B------:R-:W-:Y:S01]  /*24a90*/  ISETP.GE.AND P0, PT, R69, R39, PT ;  /* 0x000000274500720c */ /* 0x000fe20003f06270 */
[----:B------:R-:W-:Y:S01]  /*24aa0*/  CS2R R58, SRZ ;  /* 0x00000000003a7805 */ /* 0x000fe2000001ff00 */
[----:B------:R-:W-:Y:S01]  /*24ab0*/  IADD3 R0, R27, 0x20, RZ ;  /* 0x000000201b007810 */ /* 0x000fe20007ffe0ff */
[----:B------:R-:W-:-:S03]  /*24ac0*/  CS2R R56, SRZ ;  /* 0x0000000000387805 */ /* 0x000fc6000001ff00 */
[----:B------:R-:W-:-:S13]  /*24ad0*/  ISETP.GE.OR P0, PT, R0, R12, P0 ;  /* 0x0000000c0000720c */ /* 0x000fda0000706670 */
[C---:B------:R-:W-:Y:S01]  /*24ae0*/  @!P0 IMAD.SHL.U32 R2, R69.reuse, 0x2, RZ ;  /* 0x0000000245028824 */ /* 0x040fe200078e00ff */
[----:B------:R-:W-:-:S04]  /*24af0*/  @!P0 SHF.L.U64.HI R0, R69, 0x1, R13 ;  /* 0x0000000145008819 */ /* 0x000fc8000001020d */
[----:B-1----:R-:W-:-:S05]  /*24b00*/  @!P0 IADD3 R8, P1, R8, R2, RZ ;  /* 0x0000000208088210 */ /* 0x002fca0007f3e0ff */
[--C-:B------:R-:W-:Y:S01]  /*24b10*/  @!P0 IMAD.X R9, R9, 0x1, R0.reuse, P1 ;  /* 0x0000000109098824 */ /* 0x100fe200008e0600 */
[----:B---3--:R-:W-:Y:S01]  /*24b20*/  @!P0 IADD3 R2, P1, R3, R2, RZ ;  /* 0x0000000203028210 */ /* 0x008fe20007f3e0ff */
[----:B------:R-:W-:Y:S01]  /*24b30*/  CS2R R54, SRZ ;  /* 0x0000000000367805 */ /* 0x000fe2000001ff00 */
[----:B------:R-:W-:Y:S02]  /*24b40*/  CS2R R52, SRZ ;  /* 0x0000000000347805 */ /* 0x000fe4000001ff00 */
[----:B------:R-:W3:Y:S01]  /*24b50*/  @!P0 LD.E.128 R56, [R8.64] ;  /* 0x0000000408388980 */ /* 0x000ee2000c101d00 */
[----:B--2---:R-:W-:-:S05]  /*24b60*/  @!P0 IMAD.X R3, R7, 0x1, R0, P1 ;  /* 0x0000000107038824 */ /* 0x004fca00008e0600 */
[----:B------:R1:W2:Y:S01]  /*24b70*/  @!P0 LD.E.128 R52, [R2.64] ;  /* 0x0000000402348980 */ /* 0x0002a2000c101d00 */
[----:B------:R-:W-:Y:S01]  /*24b80*/  CS2R R66, SRZ ;  /* 0x0000000000427805 */ /* 0x000fe2000001ff00 */
[----:B---3--:R-:W-:Y:S01]  /*24b90*/  IMAD.MOV.U32 R7, RZ, RZ, R58 ;  /* 0x000000ffff077224 */ /* 0x008fe200078e003a */
[----:B-1----:R-:W-:Y:S01]  /*24ba0*/  MOV R2, R56 ;  /* 0x0000003800027202 */ /* 0x002fe20000000f00 */
[----:B------:R-:W-:Y:S02]  /*24bb0*/  IMAD.MOV.U32 R3, RZ, RZ, R59 ;  /* 0x000000ffff037224 */ /* 0x000fe400078e003b */
[----:B------:R-:W-:-:S03]  /*24bc0*/  IMAD.MOV.U32 R0, RZ, RZ, R57 ;  /* 0x000000ffff007224 */ /* 0x000fc600078e0039 */
[----:B------:R-:W-:Y:S01]  /*24bd0*/  PRMT R112, R3, 0x5410, R7 ;  /* 0x0000541003707816 */ /* 0x000fe20000000007 */
[----:B--2---:R-:W-:Y:S01]  /*24be0*/  IMAD.MOV.U32 R7, RZ, RZ, R54 ;  /* 0x000000ffff077224 */ /* 0x004fe200078e0036 */
[----:B------:R-:W-:Y:S01]  /*24bf0*/  PRMT R110, R0, 0x5410, R2 ;  /* 0x00005410006e7816 */ /* 0x000fe20000000002 */
[----:B------:R-:W-:Y:S01]  /*24c00*/  IMAD.MOV.U32 R3, RZ, RZ, R55 ;  /* 0x000000ffff037224 */ /* 0x000fe200078e0037 */
[----:B------:R-:W-:Y:S01]  /*24c10*/  MOV R2, R52 ;  /* 0x0000003400027202 */ /* 0x000fe20000000f00 */
[----:B------:R-:W-:-:S03]  /*24c20*/  IMAD.MOV.U32 R0, RZ, RZ, R53 ;  /* 0x000000ffff007224 */ /* 0x000fc600078e0035 */
[----:B------:R-:W-:Y:S02]  /*24c30*/  PRMT R111, R3, 0x5410, R7 ;  /* 0x00005410036f7816 */ /* 0x000fe40000000007 */
[----:B------:R-:W-:Y:S01]  /*24c40*/  PRMT R109, R0, 0x5410, R2 ;  /* 0x00005410006d7816 */ /* 0x000fe20000000002 */
[----:B------:R-:W-:Y:S05]  /*24c50*/  BRA.DIV ~URZ, `(.L_x_1400) ;  /* 0x00005c127f007947 */ /* 0x000fea000b800000 */
[----:B------:R1:W2:Y:S04]  /*24c60*/  SHFL.IDX PT, R9, R11, 0x3, 0x181f ;  /* 0x00781f000b097f89 */ /* 0x0002a800000e0000 */
[----:B------:R1:W3:Y:S04]  /*24c70*/  SHFL.IDX PT, R8, R14, 0x3, 0x181f ;  /* 0x00781f000e087f89 */ /* 0x0002e800000e0000 */
[----:B------:R1:W4:Y:S04]  /*24c80*/  SHFL.IDX PT, R7, R10, 0x3, 0x181f ;  /* 0x00781f000a077f89 */ /* 0x00032800000e0000 */
[----:B------:R1:W1:Y:S02]  /*24c90*/  SHFL.IDX PT, R2, R15, 0x3, 0x181f ;  /* 0x00781f000f027f89 */ /* 0x00026400000e0000 */
.L_x_1448:
        /* <DEDUP_REMOVED lines=14> */
[-C--:B---3--:R-:W-:Y:S02]  /*24d80*/  IADD3 R8, P1, R8, R3.reuse, RZ ;  /* 0x0000000308087210 */ /* 0x088fe40007f3e0ff */
[----:B-1----:R-:W-:-:S03]  /*24d90*/  IADD3 R2, P0, R2, R3, RZ ;  /* 0x0000000302027210 */ /* 0x002fc60007f1e0ff */
[--C-:B--2---:R-:W-:Y:S02]  /*24da0*/  IMAD.X R9, R9, 0x1, R0.reuse, P1 ;  /* 0x0000000109097824 */ /* 0x104fe400008e0600 */
[----:B----4-:R-:W-:-:S03]  /*24db0*/  IMAD.X R3, R7, 0x1, R0, P0 ;  /* 0x0000000107037824 */ /* 0x010fc600000e0600 */
[----:B------:R1:W5:Y:S04]  /*24dc0*/  LD.E.128 R64, [R8.64] ;  /* 0x0000000408407980 */ /* 0x000368000c101d00 */
[----:B------:R1:W5:Y:S02]  /*24dd0*/  LD.E.128 R60, [R2.64] ;  /* 0x00000004023c7980 */ /* 0x000364000c101d00 */
.L_x_1402:
[----:B------:R-:W-:Y:S05]  /*24de0*/  BSYNC B0 ;  /* 0x0000000000007941 */ /* 0x000fea0003800000 */
.L_x_1401:
[----:B----45:R-:W-:Y:S01]  /*24df0*/  IMAD.MOV.U32 R7, RZ, RZ, R66 ;  /* 0x000000ffff077224 */ /* 0x030fe200078e0042 */
        /* <DEDUP_REMOVED lines=12> */
[----:B------:R1:W4:Y:S02]  /*24ec0*/  SHFL.IDX PT, R0, R11, 0x4, 0x181f ;  /* 0x00981f000b007f89 */ /* 0x00032400000e0000 */
.L_x_1449:
[----:B------:R-:W-:Y:S05]  /*24ed0*/  BRA.DIV ~URZ, `(.L_x_1404) ;  /* 0x00005bf27f007947 */ /* 0x000fea000b800000 */
[----:B---3--:R3:W1:Y:S01]  /*24ee0*/  SHFL.IDX PT, R8, R14, 0x4, 0x181f ;  /* 0x00981f000e087f89 */ /* 0x00866200000e0000 */
[----:B--2-4-:R-:W-:-:S03]  /*24ef0*/  MOV R9, R0 ;  /* 0x0000000000097202 */ /* 0x014fc60000000f00 */
[----:B------:R3:W2:Y:S04]  /*24f00*/  SHFL.IDX PT, R7, R10, 0x4, 0x181f ;  /* 0x00981f000a077f89 */ /* 0x0006a800000e0000 */
[----:B------:R3:W4:Y:S02]  /*24f10*/  SHFL.IDX PT, R3, R15, 0x4, 0x181f ;  /* 0x00981f000f037f89 */ /* 0x00072400000e0000 */
.L_x_1450:
        /* <DEDUP_REMOVED lines=9> */
[----:B----4-:R-:W-:Y:S01]  /*24fb0*/  @!P0 IADD3 R2, P1, R3, R2, RZ ;  /* 0x0000000203028210 */ /* 0x010fe20007f3e0ff */
[----:B------:R-:W-:Y:S01]  /*24fc0*/  CS2R R74, SRZ ;  /* 0x00000000004a7805 */ /* 0x000fe2000001ff00 */
[----:B------:R-:W-:Y:S02]  /*24fd0*/  CS2R R72, SRZ ;  /* 0x0000000000487805 */ /* 0x000fe4000001ff00 */
[----:B------:R-:W4:Y:S01]  /*24fe0*/  @!P0 LD.E.128 R76, [R8.64] ;  /* 0x00000004084c8980 */ /* 0x000f22000c101d00 */
[----:B--2---:R-:W-:-:S05]  /*24ff0*/  @!P0 IMAD.X R3, R7, 0x1, R0, P1 ;  /* 0x0000000107038824 */ /* 0x004fca00008e0600 */
[----:B------:R1:W2:Y:S01]  /*25000*/  @!P0 LD.E.128 R72, [R2.64] ;  /* 0x0000000402488980 */ /* 0x0002a2000c101d00 */
[----:B------:R-:W-:Y:S01]  /*25010*/  CS2R R86, SRZ ;  /* 0x0000000000567805 */ /* 0x000fe2000001ff00 */
[----:B----4-:R-:W-:Y:S01]  /*25020*/  IMAD.MOV.U32 R7, RZ, RZ, R78 ;  /* 0x000000ffff077224 */ /* 0x010fe200078e004e */
        /* <DEDUP_REMOVED lines=13> */
[----:B------:R1:W4:Y:S04]  /*25100*/  SHFL.IDX PT, R8, R14, 0x5, 0x181f ;  /* 0x00b81f000e087f89 */ /* 0x00032800000e0000 */
[----:B------:R1:W3:Y:S04]  /*25110*/  SHFL.IDX PT, R7, R10, 0x5, 0x181f ;  /* 0x00b81f000a077f89 */ /* 0x0002e800000e0000 */
[----:B------:R1:W1:Y:S02]  /*25120*/  SHFL.IDX PT, R2, R15, 0x5, 0x181f ;  /* 0x00b81f000f027f89 */ /* 0x00026400000e0000 */
.L_x_1451:
        /* <DEDUP_REMOVED lines=20> */
.L_x_1407:
[----:B------:R-:W-:Y:S05]  /*25270*/  BSYNC B0 ;  /* 0x0000000000007941 */ /* 0x000fea0003800000 */
.L_x_1406:
        /* <DEDUP_REMOVED lines=14> */
.L_x_1452:
[----:B------:R-:W-:Y:S05]  /*25360*/  BRA.DIV ~URZ, `(.L_x_1409) ;  /* 0x00005b327f007947 */ /* 0x000fea000b800000 */
[----:B----4-:R4:W1:Y:S01]  /*25370*/  SHFL.IDX PT, R8, R14, 0x6, 0x181f ;  /* 0x00d81f000e087f89 */ /* 0x01086200000e0000 */
[----:B--23--:R-:W-:-:S03]  /*25380*/  MOV R9, R0 ;  /* 0x0000000000097202 */ /* 0x00cfc60000000f00 */
[----:B------:R4:W2:Y:S04]  /*25390*/  SHFL.IDX PT, R7, R10, 0x6, 0x181f ;  /* 0x00d81f000a077f89 */ /* 0x0008a800000e0000 */
[----:B------:R4:W3:Y:S02]  /*253a0*/  SHFL.IDX PT, R2, R15, 0x6, 0x181f ;  /* 0x00d81f000f027f89 */ /* 0x0008e400000e0000 */
.L_x_1453:
[----:B------:R-:W-:Y:S01]  /*253b0*/  IADD3 R0, R27, 0x60, RZ ;  /* 0x000000601b007810 */ /* 0x000fe20007ffe0ff */
[----:B------:R-:W-:Y:S01]  /*253c0*/  BSSY B0, `(.L_x_1410) ;  /* 0x0000013000007945 */ /* 0x000fe20003800000 */
[----:B------:R-:W-:Y:S01]  /*253d0*/  CS2R R90, SRZ ;  /* 0x00000000005a7805 */ /* 0x000fe2000001ff00 */
[----:B------:R-:W-:Y:S01]  /*253e0*/  CS2R R88, SRZ ;  /* 0x0000000000587805 */ /* 0x000fe2000001ff00 */
[----:B------:R-:W-:Y:S01]  /*253f0*/  ISETP.GE.AND P0, PT, R0, R12, PT ;  /* 0x0000000c0000720c */ /* 0x000fe20003f06270 */
[----:B------:R-:W-:Y:S01]  /*25400*/  CS2R R98, SRZ ;  /* 0x0000000000627805 */ /* 0x000fe2000001ff00 */
[----:B------:R-:W-:-:S11]  /*25410*/  CS2R R96, SRZ ;  /* 0x0000000000607805 */ /* 0x000fd6000001ff00 */
[----:B------:R-:W-:Y:S05]  /*25420*/  @P0 BRA `(.L_x_1411) ;  /* 0x000000c000000947 */ /* 0x000fea0003800000 */
[----:B------:R-:W-:Y:S01]  /*25430*/  ISETP.GE.AND P0, PT, R69, R39, PT ;  /* 0x000000274500720c */ /* 0x000fe20003f06270 */
[----:B------:R-:W-:-:S12]  /*25440*/  CS2R R90, SRZ ;  /* 0x00000000005a7805 */ /* 0x000fd8000001ff00 */
[----:B------:R-:W-:Y:S05]  /*25450*/  @P0 BRA `(.L_x_1411) ;  /* 0x0000009000000947 */ /* 0x000fea0003800000 */
[----:B------:R-:W-:Y:S01]  /*25460*/  IMAD.SHL.U32 R3, R69, 0x2, RZ ;  /* 0x0000000245037824 */ /* 0x000fe200078e00ff */
[----:B------:R-:W-:-:S04]  /*25470*/  SHF.R.S32.HI R0, RZ, 0x1f, R69 ;  /* 0x0000001fff007819 */ /* 0x000fc80000011445 */
[----:B------:R-:W-:Y:S02]  /*25480*/  SHF.L.U64.HI R0, R69, 0x1, R0 ;  /* 0x0000000145007819 */ /* 0x000fe40000010200 */
[-C--:B-1----:R-:W-:Y:S02]  /*25490*/  IADD3 R8, P1, R8, R3.reuse, RZ ;  /* 0x0000000308087210 */ /* 0x082fe40007f3e0ff */
[----:B---3--:R-:W-:-:S03]  /*254a0*/  IADD3 R2, P0, R2, R3, RZ ;  /* 0x0000000302027210 */ /* 0x008fc60007f1e0ff */
[--C-:B------:R-:W-:Y:S02]  /*254b0*/  IMAD.X R9, R9, 0x1, R0.reuse, P1 ;  /* 0x0000000109097824 */ /* 0x100fe400008e0600 */
[----:B--2---:R-:W-:-:S03]  /*254c0*/  IMAD.X R3, R7, 0x1, R0, P0 ;  /* 0x0000000107037824 */ /* 0x004fc600000e0600 */
[----:B------:R1:W5:Y:S04]  /*254d0*/  LD.E.128 R88, [R8.64] ;  /* 0x0000000408587980 */ /* 0x000368000c101d00 */
[----:B------:R1:W5:Y:S02]  /*254e0*/  LD.E.128 R96, [R2.64] ;  /* 0x0000000402607980 */ /* 0x000364000c101d00 */
.L_x_1411:
[----:B------:R-:W-:Y:S05]  /*254f0*/  BSYNC B0 ;  /* 0x0000000000007941 */ /* 0x000fea0003800000 */
.L_x_1410:
[----:B--2--5:R-:W-:Y:S01]  /*25500*/  IMAD.MOV.U32 R7, RZ, RZ, R90 ;  /* 0x000000ffff077224 */ /* 0x024fe200078e005a */
[----:B-1-3--:R-:W-:Y:S01]  /*25510*/  MOV R2, R88 ;  /* 0x0000005800027202 */ /* 0x00afe20000000f00 */
        /* <DEDUP_REMOVED lines=13> */
[----:B------:R1:W3:Y:S04]  /*255f0*/  SHFL.IDX PT, R8, R14, 0x7, 0x181f ;  /* 0x00f81f000e087f89 */ /* 0x0002e800000e0000 */
[----:B------:R1:W4:Y:S04]  /*25600*/  SHFL.IDX PT, R7, R10, 0x7, 0x181f ;  /* 0x00f81f000a077f89 */ /* 0x00032800000e0000 */
[----:B------:R1:W1:Y:S02]  /*25610*/  SHFL.IDX PT, R0, R15, 0x7, 0x181f ;  /* 0x00f81f000f007f89 */ /* 0x00026400000e0000 */
.L_x_1454:
[----:B------:R-:W-:Y:S01]  /*25620*/  IADD3 R2, R27, 0x70, RZ ;  /* 0x000000701b027810 */ /* 0x000fe20007ffe0ff */
[----:B------:R-:W-:Y:S01]  /*25630*/  BSSY B0, `(.L_x_1413) ;  /* 0x0000012000007945 */ /* 0x000fe20003800000 */
[----:B------:R-:W-:Y:S01]  /*25640*/  CS2R R100, SRZ ;  /* 0x0000000000647805 */ /* 0x000fe2000001ff00 */
[----:B------:R-:W-:Y:S01]  /*25650*/  CS2R R106, SRZ ;  /* 0x00000000006a7805 */ /* 0x000fe2000001ff00 */
[----:B------:R-:W-:Y:S01]  /*25660*/  ISETP.GE.AND P0, PT, R2, R12, PT ;  /* 0x0000000c0200720c */ /* 0x000fe20003f06270 */
[----:B------:R-:W-:-:S12]  /*25670*/  CS2R R104, SRZ ;  /* 0x0000000000687805 */ /* 0x000fd8000001ff00 */
[----:B------:R-:W-:Y:S05]  /*25680*/  @P0 BRA `(.L_x_1414) ;  /* 0x000000c000000947 */ /* 0x000fea0003800000 */
[C---:B------:R-:W-:Y:S01]  /*25690*/  ISETP.GE.AND P0, PT, R69.reuse, R39, PT ;  /* 0x000000274500720c */ /* 0x040fe20003f06270 */
[----:B------:R-:W-:Y:S01]  /*256a0*/  IMAD.SHL.U32 R2, R69, 0x2, RZ ;  /* 0x0000000245027824 */ /* 0x000fe200078e00ff */
[----:B------:R-:W-:Y:S01]  /*256b0*/  SHF.R.S32.HI R3, RZ, 0x1f, R69 ;  /* 0x0000001fff037819 */ /* 0x000fe20000011445 */
[----:B------:R-:W-:-:S03]  /*256c0*/  CS2R R102, SRZ ;  /* 0x0000000000667805 */ /* 0x000fc6000001ff00 */
[-C--:B-1--4-:R-:W-:Y:S02]  /*256d0*/  IADD3 R10, P1, R0, R2.reuse, RZ ;  /* 0x00000002000a7210 */ /* 0x092fe40007f3e0ff */
[----:B---3--:R-:W-:Y:S02]  /*256e0*/  IADD3 R2, P2, R8, R2, RZ ;  /* 0x0000000208027210 */ /* 0x008fe40007f5e0ff */
[----:B------:R-:W-:-:S05]  /*256f0*/  SHF.L.U64.HI R0, R69, 0x1, R3 ;  /* 0x0000000145007819 */ /* 0x000fca0000010203 */
[--C-:B--2---:R-:W-:Y:S02]  /*25700*/  IMAD.X R3, R9, 0x1, R0.reuse, P2 ;  /* 0x0000000109037824 */ /* 0x104fe400010e0600 */
[----:B------:R-:W-:Y:S01]  /*25710*/  IMAD.X R11, R7, 0x1, R0, P1 ;  /* 0x00000001070b7824 */ /* 0x000fe200008e0600 */
[----:B------:R-:W-:Y:S05]  /*25720*/  @P0 BRA `(.L_x_1414) ;  /* 0x0000002000000947 */ /* 0x000fea0003800000 */
[----:B------:R1:W5:Y:S04]  /*25730*/  LD.E.128 R100, [R2.64] ;  /* 0x0000000402647980 */ /* 0x000368000c101d00 */
[----:B------:R1:W5:Y:S02]  /*25740*/  LD.E.128 R104, [R10.64] ;  /* 0x000000040a687980 */ /* 0x000364000c101d00 */
.L_x_1414:
[----:B------:R-:W-:Y:S05]  /*25750*/  BSYNC B0 ;  /* 0x0000000000007941 */ /* 0x000fea0003800000 */
.L_x_1413:
[----:B-1----:R-:W-:Y:S01]  /*25760*/  IADD3 R0, R94, -c[0x0][0x20], RZ ;  /* 0x800008005e007a10 */ /* 0x002fe20007ffe0ff */
[----:B------:R-:W-:-:S04]  /*25770*/  DEPBAR.LE SB0, 0x1 ;  /* 0x000080400000791a */ /* 0x000fc80000000000 */
[----:B----4-:R-:W4:Y:S04]  /*25780*/  LDL.64 R2, [R0+0x20] ;  /* 0x0000200000027983 */ /* 0x010f280000100a00 */
[----:B--23--:R-:W2:Y:S01]  /*25790*/  LDL.64 R8, [R0+0x28] ;  /* 0x0000280000087983 */ /* 0x00cea20000100a00 */
[----:B------:R-:W-:Y:S03]  /*257a0*/  WARPSYNC 0xffffffff ;  /* 0xffffffff00007948 */ /* 0x000fe60003800000 */
[----:B------:R-:W-:Y:S06]  /*257b0*/  BAR.SYNC.DEFER_BLOCKING 0x0 ;  /* 0x0000000000007b1d */ /* 0x000fec0000010000 */
[----:B----4-:R1:W3:Y:S04]  /*257c0*/  LD.E R7, [R2.64] ;  /* 0x0000000402077980 */ /* 0x0102e8000c101900 */
[----:B--2---:R2:W5:Y:S01]  /*257d0*/  LD.E.64 R48, [R8.64] ;  /* 0x0000000408307980 */ /* 0x004562000c101b00 */
[----:B------:R-:W-:Y:S01]  /*257e0*/  ISETP.GE.AND P1, PT, R69, R39, PT ;  /* 0x000000274500720c */ /* 0x000fe20003f26270 */
[----:B-----5:R-:W-:Y:S01]  /*257f0*/  IMAD.MOV.U32 R0, RZ, RZ, R102 ;  /* 0x000000ffff007224 */ /* 0x020fe200078e0066 */
[----:B------:R-:W-:Y:S01]  /*25800*/  BSSY B0, `(.L_x_1415) ;  /* 0x0000080000007945 */ /* 0x000fe20003800000 */
[----:B-1----:R-:W-:-:S02]  /*25810*/  IMAD.MOV.U32 R3, RZ, RZ, R103 ;  /* 0x000000ffff037224 */ /* 0x002fc400078e0067 */
[----:B------:R-:W-:-:S03]  /*25820*/  IMAD.MOV.U32 R2, RZ, RZ, R100 ;  /* 0x000000ffff027224 */ /* 0x000fc600078e0064 */
[----:B------:R-:W-:Y:S01]  /*25830*/  PRMT R134, R3, 0x5410, R0 ;  /* 0x0000541003867816 */ /* 0x000fe20000000000 */
[----:B------:R-:W-:Y:S02]  /*25840*/  IMAD.MOV.U32 R0, RZ, RZ, R101 ;  /* 0x000000ffff007224 */ /* 0x000fe400078e0065 */
[----:B------:R-:W-:-:S03]  /*25850*/  IMAD.MOV.U32 R3, RZ, RZ, R107 ;  /* 0x000000ffff037224 */ /* 0x000fc600078e006b */
[----:B------:R-:W-:Y:S01]  /*25860*/  PRMT R132, R0, 0x5410, R2 ;  /* 0x0000541000847816 */ /* 0x000fe20000000002 */
[----:B------:R-:W-:Y:S01]  /*25870*/  IMAD.MOV.U32 R2, RZ, RZ, R104 ;  /* 0x000000ffff027224 */ /* 0x000fe200078e0068 */
[----:B------:R-:W-:-:S04]  /*25880*/  MOV R0, R105 ;  /* 0x0000006900007202 */ /* 0x000fc80000000f00 */
[----:B------:R-:W-:Y:S01]  /*25890*/  PRMT R94, R0, 0x5410, R2 ;  /* 0x00005410005e7816 */ /* 0x000fe20000000002 */
[----:B---3--:R-:W-:-:S05]  /*258a0*/  IMAD R7, R7, -0x80, R12 ;  /* 0xffffff8007077824 */ /* 0x008fca00078e020c */
[----:B------:R-:W-:Y:S02]  /*258b0*/  IMNMX R70, R7, 0x80, PT ;  /* 0x0000008007467817 */ /* 0x000fe40003800200 */
[----:B------:R-:W-:Y:S02]  /*258c0*/  MOV R7, R106 ;  /* 0x0000006a00077202 */ /* 0x000fe40000000f00 */
[----:B------:R-:W-:Y:S02]  /*258d0*/  ISETP.GE.OR P0, PT, R68, R70, P1 ;  /* 0x000000464400720c */ /* 0x000fe40000f06670 */
[----:B------:R-:W-:-:S11]  /*258e0*/  PRMT R133, R3, 0x5410, R7 ;  /* 0x0000541003857816 */ /* 0x000fd60000000007 */
[----:B------:R-:W-:Y:S05]  /*258f0*/  @P0 BRA `(.L_x_1416) ;  /* 0x0000070000000947 */ /* 0x000fea0003800000 */
[----:B--2---:R-:W-:Y:S01]  /*25900*/  SHF.R.S32.HI R2, RZ, 0x1f, R29 ;  /* 0x0000001fff027819 */ /* 0x004fe2000001141d */
[----:B------:R-:W-:Y:S01]  /*25910*/  IMAD.SHL.U32 R0, R68, 0x40, RZ ;  /* 0x0000004044007824 */ /* 0x000fe200078e00ff */
[----:B------:R-:W-:Y:S02]  /*25920*/  LEA.HI R7, R39, R38, RZ, 0x1d ;  /* 0x0000002627077211 */ /* 0x000fe400078fe8ff */
[----:B------:R-:W-:Y:S02]  /*25930*/  LEA.HI R2, R2, R29, RZ, 0x6 ;  /* 0x0000001d02027211 */ /* 0x000fe400078f30ff */
[----:B------:R-:W-:Y:S02]  /*25940*/  SHF.R.S32.HI R8, RZ, 0x1f, R7 ;  /* 0x0000001fff087819 */ /* 0x000fe40000011407 */
[----:B------:R-:W-:Y:S01]  /*25950*/  LOP3.LUT R0, R0, 0x1c0, RZ, 0xc0, !PT ;  /* 0x000001c000007812 */ /* 0x000fe200078ec0ff */
[----:B------:R-:W-:Y:S01]  /*25960*/  IMAD.SHL.U32 R3, R2, 0x8, RZ ;  /* 0x0000000802037824 */ /* 0x000fe200078e00ff */
[----:B------:R-:W-:Y:S01]  /*25970*/  LEA.HI R8, R8, R7, RZ, 0x3 ;  /* 0x0000000708087211 */ /* 0x000fe200078f18ff */
[----:B------:R-:W-:Y:S01]  /*25980*/  IMAD.SHL.U32 R7, R7, 0x8, RZ ;  /* 0x0000000807077824 */ /* 0x000fe200078e00ff */
[----:B------:R-:W-:-:S02]  /*25990*/  LOP3.LUT R9, R0, 0x38, R69, 0xf8, !PT ;  /* 0x0000003800097812 */ /* 0x000fc400078ef845 */
[----:B------:R-:W-:Y:S02]  /*259a0*/  SHF.R.U32.HI R2, RZ, 0x3, R0 ;  /* 0x00000003ff027819 */ /* 0x000fe40000011600 */
[----:B------:R-:W-:Y:S02]  /*259b0*/  LOP3.LUT R3, R3, 0xfffffe00, RZ, 0xc0, !PT ;  /* 0xfffffe0003037812 */ /* 0x000fe400078ec0ff */
[----:B------:R-:W-:Y:S01]  /*259c0*/  LOP3.LUT R0, R0, 0x38, R7, 0xf8, !PT ;  /* 0x0000003800007812 */ /* 0x000fe200078ef807 */
[----:B------:R-:W-:Y:S01]  /*259d0*/  IMAD.SHL.U32 R7, R8, 0x400, RZ ;  /* 0x0000040008077824 */ /* 0x000fe200078e00ff */
[----:B------:R-:W-:Y:S02]  /*259e0*/  LOP3.LUT R8, R3, R9, R2, 0xf6, !PT ;  /* 0x0000000903087212 */ /* 0x000fe400078ef602 */
[----:B------:R-:W-:Y:S02]  /*259f0*/  LOP3.LUT R2, R0, R2, RZ, 0x3c, !PT ;  /* 0x0000000200027212 */ /* 0x000fe400078e3cff */
[----:B------:R-:W-:Y:S01]  /*25a00*/  LOP3.LUT R0, R7, 0xffffe000, RZ, 0xc0, !PT ;  /* 0xffffe00007007812 */ /* 0x000fe200078ec0ff */
[----:B------:R-:W-:-:S03]  /*25a10*/  IMAD.WIDE.U32 R36, R8, 0x2, R48 ;  /* 0x0000000208247825 */ /* 0x000fc600078e0030 */
[----:B------:R-:W-:Y:S02]  /*25a20*/  IADD3 R0, R2, R0, R3 ;  /* 0x0000000002007210 */ /* 0x000fe40007ffe003 */
[----:B------:R-:W2:Y:S03]  /*25a30*/  LD.E.128 R12, [R36.64] ;  /* 0x00000004240c7980 */ /* 0x000ea6000c101d00 */
[----:B------:R-:W-:-:S05]  /*25a40*/  IMAD.WIDE.U32 R34, R0, 0x2, R48 ;  /* 0x0000000200227825 */ /* 0x000fca00078e0030 */
[----:B------:R-:W3:Y:S01]  /*25a50*/  LD.E.128 R8, [R34.64] ;  /* 0x0000000422087980 */ /* 0x000ee2000c101d00 */
[----:B------:R-:W-:Y:S02]  /*25a60*/  SHF.R.U64 R3, R18, 0x10, R19 ;  /* 0x0000001012037819 */ /* 0x000fe40000001213 */
[----:B------:R-:W-:Y:S02]  /*25a70*/  SHF.R.U64 R18, R20, 0x10, R21 ;  /* 0x0000001014127819 */ /* 0x000fe40000001215 */
[--C-:B------:R-:W-:Y:S02]  /*25a80*/  SHF.R.U64 R0, R16, 0x10, R17.reuse ;  /* 0x0000001010007819 */ /* 0x100fe40000001211 */
[----:B------:R-:W-:Y:S02]  /*25a90*/  SHF.R.U32.HI R2, RZ, 0x10, R17 ;  /* 0x00000010ff027819 */ /* 0x000fe40000011611 */
[----:B------:R-:W-:Y:S02]  /*25aa0*/  SHF.R.U32.HI R7, RZ, 0x10, R19 ;  /* 0x00000010ff077819 */ /* 0x000fe40000011613 */
[----:B------:R-:W-:-:S02]  /*25ab0*/  SHF.R.U32.HI R17, RZ, 0x10, R21 ;  /* 0x00000010ff117819 */ /* 0x000fc40000011615 */
[--C-:B------:R-:W-:Y:S02]  /*25ac0*/  SHF.R.U32.HI R19, RZ, 0x10, R23.reuse ;  /* 0x00000010ff137819 */ /* 0x100fe40000011617 */
[----:B------:R-:W-:Y:S02]  /*25ad0*/  PRMT R18, R24, 0x5432, R18 ;  /* 0x0000543218127816 */ /* 0x000fe40000000012 */
[----:B------:R-:W-:Y:S02]  /*25ae0*/  SHF.R.U64 R16, R22, 0x10, R23 ;  /* 0x0000001016107819 */ /* 0x000fe40000001217 */
[----:B------:R-:W-:Y:S01]  /*25af0*/  PRMT R17, R24, 0x5410, R17 ;  /* 0x0000541018117816 */ /* 0x000fe20000000011 */
[----:B------:R-:W-:Y:S01]  /*25b00*/  IMAD.U32 R32, R18, 0x10000, RZ ;  /* 0x0001000012207824 */ /* 0x000fe200078e00ff */
[----:B------:R-:W-:Y:S02]  /*25b10*/  PRMT R24, R30, 0x5410, R19 ;  /* 0x000054101e187816 */ /* 0x000fe40000000013 */
[----:B------:R-:W-:-:S02]  /*25b20*/  PRMT R27, R25, 0x5410, R0 ;  /* 0x00005410191b7816 */ /* 0x000fc40000000000 */
[----:B------:R-:W-:Y:S02]  /*25b30*/  PRMT R25, R25, 0x5432, R16 ;  /* 0x0000543219197816 */ /* 0x000fe40000000010 */
[----:B------:R-:W-:Y:S01]  /*25b40*/  LOP3.LUT R33, R18, 0xffff0000, RZ, 0xc0, !PT ;  /* 0xffff000012217812 */ /* 0x000fe200078ec0ff */
[C---:B------:R-:W-:Y:S01]  /*25b50*/  IMAD.U32 R31, R27.reuse, 0x10000, RZ ;  /* 0x000100001b1f7824 */ /* 0x040fe200078e00ff */
[----:B------:R-:W-:Y:S02]  /*25b60*/  PRMT R26, R26, 0x5410, R2 ;  /* 0x000054101a1a7816 */ /* 0x000fe40000000002 */
[C---:B------:R-:W-:Y:S02]  /*25b70*/  PRMT R29, R28.reuse, 0x5432, R3 ;  /* 0x000054321c1d7816 */ /* 0x040fe40000000003 */
[----:B------:R-:W-:Y:S02]  /*25b80*/  PRMT R28, R28, 0x5410, R7 ;  /* 0x000054101c1c7816 */ /* 0x000fe40000000007 */
[----:B------:R-:W-:Y:S01]  /*25b90*/  LOP3.LUT R18, R27, 0xffff0000, RZ, 0xc0, !PT ;  /* 0xffff00001b127812 */ /* 0x000fe200078ec0ff */
[C---:B------:R-:W-:Y:S01]  /*25ba0*/  IMAD.U32 R27, R17.reuse, 0x10000, RZ ;  /* 0x00010000111b7824 */ /* 0x040fe200078e00ff */
[----:B------:R-:W-:Y:S01]  /*25bb0*/  LOP3.LUT R17, R17, 0xffff0000, RZ, 0xc0, !PT ;  /* 0xffff000011117812 */ /* 0x000fe200078ec0ff */
[C---:B--2---:R-:W-:Y:S01]  /*25bc0*/  IMAD.U32 R22, R14.reuse, 0x10000, RZ ;  /* 0x000100000e167824 */ /* 0x044fe200078e00ff */
[----:B------:R-:W-:Y:S01]  /*25bd0*/  LOP3.LUT R30, R14, 0xffff0000, RZ, 0xc0, !PT ;  /* 0xffff00000e1e7812 */ /* 0x000fe200078ec0ff */
[C---:B------:R-:W-:Y:S01]  /*25be0*/  IMAD.U32 R19, R13.reuse, 0x10000, RZ ;  /* 0x000100000d137824 */ /* 0x040fe200078e00ff */
[----:B------:R-:W-:Y:S01]  /*25bf0*/  LOP3.LUT R16, R13, 0xffff0000, RZ, 0xc0, !PT ;  /* 0xffff00000d107812 */ /* 0x000fe200078ec0ff */
[C---:B------:R-:W-:Y:S01]  /*25c00*/  IMAD.U32 R21, R12.reuse, 0x10000, RZ ;  /* 0x000100000c157824 */ /* 0x040fe200078e00ff */
[----:B------:R-:W-:Y:S01]  /*25c10*/  LOP3.LUT R20, R12, 0xffff0000, RZ, 0xc0, !PT ;  /* 0xffff00000c147812 */ /* 0x000fe200078ec0ff */
[C---:B------:R-:W-:Y:S01]  /*25c20*/  IMAD.U32 R23, R15.reuse, 0x10000, RZ ;  /* 0x000100000f177824 */ /* 0x040fe200078e00ff */
[----:B------:R-:W-:Y:S01]  /*25c30*/  LOP3.LUT R15, R15, 0xffff0000, RZ, 0xc0, !PT ;  /* 0xffff00000f0f7812 */ /* 0x000fe200078ec0ff */
[C---:B---3--:R-:W-:Y:S01]  /*25c40*/  IMAD.U32 R14, R8.reuse, 0x10000, RZ ;  /* 0x00010000080e7824 */ /* 0x048fe200078e00ff */
[----:B------:R-:W-:Y:S01]  /*25c50*/  LOP3.LUT R13, R8, 0xffff0000, RZ, 0xc0, !PT ;  /* 0xffff0000080d7812 */ /* 0x000fe200078ec0ff */
[C---:B------:R-:W-:Y:S01]  /*25c60*/  IMAD.U32 R12, R9.reuse, 0x10000, RZ ;  /* 0x00010000090c7824 */ /* 0x040fe200078e00ff */
[----:B------:R-:W-:Y:S01]  /*25c70*/  LOP3.LUT R8, R9, 0xffff0000, RZ, 0xc0, !PT ;  /* 0xffff000009087812 */ /* 0x000fe200078ec0ff */
[----:B------:R-:W-:Y:S01]  /*25c80*/  FMUL.FTZ R9, R14, R32 ;  /* 0x000000200e097220 */ /* 0x000fe20000410000 */
[C---:B------:R-:W-:Y:S01]  /*25c90*/  LOP3.LUT R3, R10.reuse, 0xffff0000, RZ, 0xc0, !PT ;  /* 0xffff00000a037812 */ /* 0x040fe200078ec0ff */
[----:B------:R-:W-:Y:S01]  /*25ca0*/  IMAD.U32 R7, R10, 0x10000, RZ ;  /* 0x000100000a077824 */ /* 0x000fe200078e00ff */
[----:B------:R-:W-:Y:S01]  /*25cb0*/  LOP3.LUT R0, R11, 0xffff0000, RZ, 0xc0, !PT ;  /* 0xffff00000b007812 */ /* 0x000fe200078ec0ff */
[----:B------:R-:W-:-:S02]  /*25cc0*/  FMUL.FTZ R10, R14, R31 ;  /* 0x0000001f0e0a7220 */ /* 0x000fc40000410000 */
[----:B------:R-:W-:Y:S02]  /*25cd0*/  FFMA.FTZ R51, R21, R31, -R9 ;  /* 0x0000001f15337223 */ /* 0x000fe40000010809 */
[----:B------:R-:W-:Y:S02]  /*25ce0*/  FMUL.FTZ R9, R13, R33 ;  /* 0x000000210d097220 */ /* 0x000fe40000410000 */
[----:B------:R-:W-:Y:S02]  /*25cf0*/  IMAD.U32 R14, R26, 0x10000, RZ ;  /* 0x000100001a0e7824 */ /* 0x000fe400078e00ff */
[----:B------:R-:W-:Y:S02]  /*25d00*/  IMAD.U32 R2, R11, 0x10000, RZ ;  /* 0x000100000b027824 */ /* 0x000fe400078e00ff */
[----:B------:R-:W-:Y:S02]  /*25d10*/  FFMA.FTZ R50, R21, R32, R10 ;  /* 0x0000002015327223 */ /* 0x000fe4000001000a */
[----:B------:R-:W-:-:S02]  /*25d20*/  FMUL.FTZ R11, R13, R18 ;  /* 0x000000120d0b7220 */ /* 0x000fc40000410000 */
[----:B------:R-:W-:Y:S02]  /*25d30*/  FFMA.FTZ R32, R20, R18, -R9 ;  /* 0x0000001214207223 */ /* 0x000fe40000010809 */
[----:B------:R-:W-:Y:S02]  /*25d40*/  FMUL.FTZ R9, R12, R14 ;  /* 0x0000000e0c097220 */ /* 0x000fe40000410000 */
[----:B------:R-:W-:Y:S01]  /*25d50*/  FFMA.FTZ R33, R20, R33, R11 ;  /* 0x0000002114217223 */ /* 0x000fe2000001000b */
[----:B------:R-:W-:Y:S01]  /*25d60*/  LOP3.LUT R11, R26, 0xffff0000, RZ, 0xc0, !PT ;  /* 0xffff00001a0b7812 */ /* 0x000fe200078ec0ff */
[-C--:B------:R-:W-:Y:S02]  /*25d70*/  FMUL.FTZ R10, R12, R27.reuse ;  /* 0x0000001b0c0a7220 */ /* 0x080fe40000410000 */
[----:B------:R-:W-:Y:S02]  /*25d80*/  FFMA.FTZ R21, R19, R27, R9 ;  /* 0x0000001b13157223 */ /* 0x000fe40000010009 */
[----:B------:R-:W-:-:S02]  /*25d90*/  FMUL.FTZ R9, R8, R17 ;  /* 0x0000001108097220 */ /* 0x000fc40000410000 */
[----:B------:R-:W-:Y:S02]  /*25da0*/  IMAD.U32 R13, R29, 0x10000, RZ ;  /* 0x000100001d0d7824 */ /* 0x000fe400078e00ff */
[----:B------:R-:W-:Y:S02]  /*25db0*/  IMAD.U32 R12, R25, 0x10000, RZ ;  /* 0x00010000190c7824 */ /* 0x000fe400078e00ff */
[----:B------:R-:W-:Y:S02]  /*25dc0*/  FFMA.FTZ R31, R19, R14, -R10 ;  /* 0x0000000e131f7223 */ /* 0x000fe4000001080a */
[-C--:B------:R-:W-:Y:S02]  /*25dd0*/  FMUL.FTZ R10, R8, R11.reuse ;  /* 0x0000000b080a7220 */ /* 0x080fe40000410000 */
[----:B------:R-:W-:Y:S02]  /*25de0*/  FFMA.FTZ R19, R16, R11, -R9 ;  /* 0x0000000b10137223 */ /* 0x000fe40000010809 */
[----:B------:R-:W-:-:S02]  /*25df0*/  IMAD.U32 R20, R24, 0x10000, RZ ;  /* 0x0001000018147824 */ /* 0x000fc400078e00ff */
[C---:B------:R-:W-:Y:S02]  /*25e00*/  FMUL.FTZ R8, R7.reuse, R13 ;  /* 0x0000000d07087220 */ /* 0x040fe40000410000 */
[----:B------:R-:W-:Y:S02]  /*25e10*/  IMAD.U32 R11, R28, 0x10000, RZ ;  /* 0x000100001c0b7824 */ /* 0x000fe400078e00ff */
[----:B------:R-:W-:Y:S02]  /*25e20*/  FMUL.FTZ R9, R7, R12 ;  /* 0x0000000c07097220 */ /* 0x000fe40000410000 */
[----:B------:R-:W-:Y:S01]  /*25e30*/  FFMA.FTZ R18, R16, R17, R10 ;  /* 0x0000001110127223 */ /* 0x000fe2000001000a */
[----:B------:R-:W-:Y:S01]  /*25e40*/  LOP3.LUT R10, R24, 0xffff0000, RZ, 0xc0, !PT ;  /* 0xffff0000180a7812 */ /* 0x000fe200078ec0ff */
[----:B------:R-:W-:Y:S02]  /*25e50*/  FMUL.FTZ R7, R2, R20 ;  /* 0x0000001402077220 */ /* 0x000fe40000410000 */
[C---:B------:R-:W-:Y:S01]  /*25e60*/  FFMA.FTZ R17, R22.reuse, R12, R8 ;  /* 0x0000000c16117223 */ /* 0x040fe20000010008 */
[----:B------:R-:W-:Y:S01]  /*25e70*/  LOP3.LUT R12, R25, 0xffff0000, RZ, 0xc0, !PT ;  /* 0xffff0000190c7812 */ /* 0x000fe200078ec0ff */
[----:B------:R-:W-:Y:S01]  /*25e80*/  FFMA.FTZ R14, R22, R13, -R9 ;  /* 0x0000000d160e7223 */ /* 0x000fe20000010809 */
[----:B------:R-:W-:Y:S01]  /*25e90*/  LOP3.LUT R8, R29, 0xffff0000, RZ, 0xc0, !PT ;  /* 0xffff00001d087812 */ /* 0x000fe200078ec0ff */
[-C--:B------:R-:W-:Y:S01]  /*25ea0*/  FMUL.FTZ R2, R2, R11.reuse ;  /* 0x0000000b02027220 */ /* 0x080fe20000410000 */
[----:B------:R-:W-:Y:S01]  /*25eb0*/  LOP3.LUT R9, R28, 0xffff0000, RZ, 0xc0, !PT ;  /* 0xffff00001c097812 */ /* 0x000fe200078ec0ff */
[----:B------:R-:W-:Y:S01]  /*25ec0*/  FFMA.FTZ R16, R23, R11, -R7 ;  /* 0x0000000b17107223 */ /* 0x000fe20000010807 */
[----:B------:R-:W-:Y:S01]  /*25ed0*/  F2FP.BF16.PACK_AB R13, R19, R31 ;  /* 0x0000001f130d723e */ /* 0x000fe200000010ff */
[----:B------:R-:W-:-:S02]  /*25ee0*/  FFMA.FTZ R11, R23, R20, R2 ;  /* 0x00000014170b7223 */ /* 0x000fc40000010002 */
[C---:B------:R-:W-:Y:S02]  /*25ef0*/  FMUL.FTZ R7, R3.reuse, R12 ;  /* 0x0000000c03077220 */ /* 0x040fe40000410000 */
[C---:B------:R-:W-:Y:S02]  /*25f00*/  FMUL.FTZ R2, R0.reuse, R10 ;  /* 0x0000000a00027220 */ /* 0x040fe40000410000 */
[-C--:B------:R-:W-:Y:S02]  /*25f10*/  FMUL.FTZ R3, R3, R8.reuse ;  /* 0x0000000803037220 */ /* 0x080fe40000410000 */
[-C--:B------:R-:W-:Y:S02]  /*25f20*/  FMUL.FTZ R0, R0, R9.reuse ;  /* 0x0000000900007220 */ /* 0x080fe40000410000 */
[----:B------:R-:W-:Y:S01]  /*25f30*/  FFMA.FTZ R7, R30, R8, -R7 ;  /* 0x000000081e077223 */ /* 0x000fe20000010807 */
[----:B------:R-:W-:Y:S01]  /*25f40*/  F2FP.BF16.PACK_AB R8, R33, R50 ;  /* 0x000000322108723e */ /* 0x000fe200000010ff */
[C---:B------:R-:W-:Y:S01]  /*25f50*/  FFMA.FTZ R2, R15.reuse, R9, -R2 ;  /* 0x000000090f027223 */ /* 0x040fe20000010802 */
        /* <DEDUP_REMOVED lines=8> */
[----:B------:R1:W-:Y:S04]  /*25fe0*/  ST.E.128 [R36.64], R12 ;  /* 0x0000000c24007985 */ /* 0x0003e8000c101d04 */
[----:B------:R1:W-:Y:S02]  /*25ff0*/  ST.E.128 [R34.64], R8 ;  /* 0x0000000822007985 */ /* 0x0003e4000c101d04 */
.L_x_1416:
[----:B--2---:R-:W-:Y:S05]  /*26000*/  BSYNC B0 ;  /* 0x0000000000007941 */ /* 0x004fea0003800000 */
.L_x_1415:
[----:B------:R-:W-:Y:S01]  /*26010*/  IADD3 R0, R68, 0x10, RZ ;  /* 0x0000001044007810 */ /* 0x000fe20007ffe0ff */
[----:B------:R-:W-:Y:S03]  /*26020*/  BSSY B0, `(.L_x_1417) ;  /* 0x0000073000007945 */ /* 0x000fe60003800000 */
[----:B------:R-:W-:-:S13]  /*26030*/  ISETP.GE.OR P0, PT, R0, R70, P1 ;  /* 0x000000460000720c */ /* 0x000fda0000f06670 */
[----:B------:R-:W-:Y:S05]  /*26040*/  @P0 BRA `(.L_x_1418) ;  /* 0x0000070000000947 */ /* 0x000fea0003800000 */
[----:B------:R-:W-:Y:S01]  /*26050*/  SHF.R.S32.HI R2, RZ, 0x1f, R0 ;  /* 0x0000001fff027819 */ /* 0x000fe20000011400 */
[----:B------:R-:W-:Y:S01]  /*26060*/  IMAD.SHL.U32 R3, R0, 0x40, RZ ;  /* 0x0000004000037824 */ /* 0x000fe200078e00ff */
[----:B------:R-:W-:Y:S02]  /*26070*/  LEA.HI R7, R39, R38, RZ, 0x1d ;  /* 0x0000002627077211 */ /* 0x000fe400078fe8ff */
[----:B------:R-:W-:Y:S02]  /*26080*/  LEA.HI R2, R2, R0, RZ, 0x3 ;  /* 0x0000000002027211 */ /* 0x000fe400078f18ff */
[----:B-1----:R-:W-:Y:S02]  /*26090*/  SHF.R.S32.HI R8, RZ, 0x1f, R7 ;  /* 0x0000001fff087819 */ /* 0x002fe40000011407 */
        /* <DEDUP_REMOVED lines=19> */
[----:B------:R-:W-:Y:S02]  /*261d0*/  PRMT R18, R71, 0x5432, R18 ;  /* 0x0000543247127816 */ /* 0x000fe40000000012 */
[--C-:B------:R-:W-:Y:S02]  /*261e0*/  SHF.R.U64 R16, R42, 0x10, R43.reuse ;  /* 0x000000102a107819 */ /* 0x100fe4000000122b */
[----:B------:R-:W-:Y:S01]  /*261f0*/  SHF.R.U32.HI R19, RZ, 0x10, R43 ;  /* 0x00000010ff137819 */ /* 0x000fe2000001162b */
[----:B------:R-:W-:Y:S01]  /*26200*/  IMAD.U32 R36, R18, 0x10000, RZ ;  /* 0x0001000012247824 */ /* 0x000fe200078e00ff */
[----:B------:R-:W-:-:S02]  /*26210*/  PRMT R27, R92, 0x5432, R0 ;  /* 0x000054325c1b7816 */ /* 0x000fc40000000000 */
[C---:B------:R-:W-:Y:S02]  /*26220*/  PRMT R25, R93.reuse, 0x5432, R16 ;  /* 0x000054325d197816 */ /* 0x040fe40000000010 */
[----:B------:R-:W-:Y:S01]  /*26230*/  PRMT R24, R93, 0x5410, R19 ;  /* 0x000054105d187816 */ /* 0x000fe20000000013 */
[----:B------:R-:W-:Y:S01]  /*26240*/  IMAD.U32 R31, R27, 0x10000, RZ ;  /* 0x000100001b1f7824 */ /* 0x000fe200078e00ff */
[----:B------:R-:W-:Y:S02]  /*26250*/  SHF.R.U32.HI R2, RZ, 0x10, R45 ;  /* 0x00000010ff027819 */ /* 0x000fe4000001162d */
[--C-:B------:R-:W-:Y:S02]  /*26260*/  SHF.R.U64 R3, R46, 0x10, R47.reuse ;  /* 0x000000102e037819 */ /* 0x100fe4000000122f */
[----:B------:R-:W-:Y:S02]  /*26270*/  SHF.R.U32.HI R7, RZ, 0x10, R47 ;  /* 0x00000010ff077819 */ /* 0x000fe4000001162f */
[----:B------:R-:W-:-:S02]  /*26280*/  SHF.R.U32.HI R17, RZ, 0x10, R41 ;  /* 0x00000010ff117819 */ /* 0x000fc40000011629 */
[----:B------:R-:W-:Y:S02]  /*26290*/  LOP3.LUT R37, R18, 0xffff0000, RZ, 0xc0, !PT ;  /* 0xffff000012257812 */ /* 0x000fe400078ec0ff */
[----:B------:R-:W-:Y:S02]  /*262a0*/  PRMT R26, R92, 0x5410, R2 ;  /* 0x000054105c1a7816 */ /* 0x000fe40000000002 */
[C---:B------:R-:W-:Y:S02]  /*262b0*/  PRMT R29, R95.reuse, 0x5432, R3 ;  /* 0x000054325f1d7816 */ /* 0x040fe40000000003 */
[----:B------:R-:W-:Y:S02]  /*262c0*/  PRMT R28, R95, 0x5410, R7 ;  /* 0x000054105f1c7816 */ /* 0x000fe40000000007 */
[----:B------:R-:W-:Y:S02]  /*262d0*/  LOP3.LUT R18, R27, 0xffff0000, RZ, 0xc0, !PT ;  /* 0xffff00001b127812 */ /* 0x000fe400078ec0ff */
[----:B------:R-:W-:-:S05]  /*262e0*/  PRMT R17, R71, 0x5410, R17 ;  /* 0x0000541047117816 */ /* 0x000fca0000000011 */
        /* <DEDUP_REMOVED lines=70> */
.L_x_1418:
[----:B------:R-:W-:Y:S05]  /*26750*/  BSYNC B0 ;  /* 0x0000000000007941 */ /* 0x000fea0003800000 */
.L_x_1417:
        /* <DEDUP_REMOVED lines=116> */
.L_x_1420:
[----:B------:R-:W-:Y:S05]  /*26ea0*/  BSYNC B0 ;  /* 0x0000000000007941 */ /* 0x000fea0003800000 */
.L_x_1419:
        /* <DEDUP_REMOVED lines=116> */
.L_x_1422:
[----:B------:R-:W-:Y:S05]  /*275f0*/  BSYNC B0 ;  /* 0x0000000000007941 */ /* 0x000fea0003800000 */
.L_x_1421:
        /* <DEDUP_REMOVED lines=116> */
.L_x_1424:
[----:B------:R-:W-:Y:S05]  /*27d40*/  BSYNC B0 ;  /* 0x0000000000007941 */ /* 0x000fea0003800000 */
.L_x_1423:
        /* <DEDUP_REMOVED lines=116> */
.L_x_1426:
[----:B------:R-:W-:Y:S05]  /*28490*/  BSYNC B0 ;  /* 0x0000000000007941 */ /* 0x000fea0003800000 */
.L_x_1425:
        /* <DEDUP_REMOVED lines=116> */
.L_x_1428:
[----:B------:R-:W-:Y:S05]  /*28be0*/  BSYNC B0 ;  /* 0x0000000000007941 */ /* 0x000fea0003800000 */
.L_x_1427:
[----:B------:R-:W-:Y:S01]  /*28bf0*/  IADD3 R0, R68, 0x70, RZ ;  /* 0x0000007044007810 */ /* 0x000fe20007ffe0ff */
[----:B------:R-:W-:-:S02]  /*28c00*/  IMAD.MOV.U32 R2, RZ, RZ, R143 ;  /* 0x000000ffff027224 */ /* 0x000fc400078e008f */
[----:B------:R-:W-:Y:S01]  /*28c10*/  IMAD.MOV.U32 R3, RZ, RZ, 0x0 ;  /* 0x00000000ff037424 */ /* 0x000fe200078e00ff */
[----:B------:R-:W-:-:S13]  /*28c20*/  ISETP.GE.OR P0, PT, R0, R70, P1 ;  /* 0x000000460000720c */ /* 0x000fda0000f06670 */
[----:B------:R-:W-:Y:S05]  /*28c30*/  @P0 RET.REL.NODEC R2 `(_ZN7cutlass13device_kernelIN5flash19enable_sm80_to_sm89INS1_16FlashAttnFwdSm80INS1_25CollectiveMainloopFwdSm80ILi4ELi1ELb0EN4cute5tupleIJNS5_1CILi128EEENS7_ILi48EEES8_EEELi128ENS_10bfloat16_tEfNS_4arch4Sm80ELb0ELb1ELb1ELb1ELb0ELb1ELb1ELb0EEENS1_21CollectiveEpilogueFwdINS6_IJS8_S8_S9_EEENS6_IJNS7_ILi1EEESH_SH_EEESB_SD_Li128ELb1ELb1ELb0ELb0EEENS1_19SingleTileSchedulerILb1ELb0ELb1ELi128EEEEEEEEEvNT_6ParamsE) ;  /* 0xfffd73c002000950 */ /* 0x000fea0003c3ffff */
        /* <DEDUP_REMOVED lines=23> */
[--C-:B------:R-:W-:Y:S02]  /*28db0*/  SHF.R.U64 R16, R106, 0x10, R107.reuse ;  /* 0x000000106a107819 */ /* 0x100fe4000000126b */
[----:B------:R-:W-:Y:S02]  /*28dc0*/  SHF.R.U32.HI R19, RZ, 0x10, R107 ;  /* 0x00000010ff137819 */ /* 0x000fe4000001166b */
[----:B------:R-:W-:Y:S02]  /*28dd0*/  SHF.R.U64 R0, R100, 0x10, R101 ;  /* 0x0000001064007819 */ /* 0x000fe40000001265 */
[----:B------:R-:W-:Y:S02]  /*28de0*/  PRMT R18, R94, 0x5432, R18 ;  /* 0x000054325e127816 */ /* 0x000fe40000000012 */
[----:B------:R-:W-:-:S02]  /*28df0*/  SHF.R.U32.HI R7, RZ, 0x10, R103 ;  /* 0x00000010ff077819 */ /* 0x000fc40000011667 */
[C---:B------:R-:W-:Y:S01]  /*28e00*/  PRMT R25, R133.reuse, 0x5432, R16 ;  /* 0x0000543285197816 */ /* 0x040fe20000000010 */
[----:B------:R-:W-:Y:S01]  /*28e10*/  IMAD.U32 R31, R18, 0x10000, RZ ;  /* 0x00010000121f7824 */ /* 0x000fe200078e00ff */
[----:B------:R-:W-:Y:S02]  /*28e20*/  PRMT R24, R133, 0x5410, R19 ;  /* 0x0000541085187816 */ /* 0x000fe40000000013 */
[----:B------:R-:W-:Y:S02]  /*28e30*/  PRMT R27, R132, 0x5432, R0 ;  /* 0x00005432841b7816 */ /* 0x000fe40000000000 */
[----:B------:R-:W-:Y:S02]  /*28e40*/  SHF.R.U32.HI R17, RZ, 0x10, R105 ;  /* 0x00000010ff117819 */ /* 0x000fe40000011669 */
[----:B------:R-:W-:Y:S02]  /*28e50*/  SHF.R.U32.HI R2, RZ, 0x10, R101 ;  /* 0x00000010ff027819 */ /* 0x000fe40000011665 */
[----:B------:R-:W-:-:S02]  /*28e60*/  PRMT R28, R134, 0x5410, R7 ;  /* 0x00005410861c7816 */ /* 0x000fc40000000007 */
[----:B------:R-:W-:Y:S02]  /*28e70*/  SHF.R.U64 R3, R102, 0x10, R103 ;  /* 0x0000001066037819 */ /* 0x000fe40000001267 */
[----:B------:R-:W-:Y:S02]  /*28e80*/  LOP3.LUT R36, R18, 0xffff0000, RZ, 0xc0, !PT ;  /* 0xffff000012247812 */ /* 0x000fe400078ec0ff */
[----:B------:R-:W-:Y:S02]  /*28e90*/  PRMT R17, R94, 0x5410, R17 ;  /* 0x000054105e117816 */ /* 0x000fe40000000011 */
[----:B------:R-:W-:Y:S02]  /*28ea0*/  PRMT R26, R132, 0x5410, R2 ;  /* 0x00005410841a7816 */ /* 0x000fe40000000002 */
[----:B------:R-:W-:Y:S02]  /*28eb0*/  PRMT R29, R134, 0x5432, R3 ;  /* 0x00005432861d7816 */ /* 0x000fe40000000003 */
        /* <DEDUP_REMOVED lines=14> */
[C---:B------:R-:W-:Y:S01]  /*28fa0*/  SHF.L.U32 R15, R27.reuse, 0x10, RZ ;  /* 0x000000101b0f7819 */ /* 0x040fe200000006ff */
[C---:B------:R-:W-:Y:S01]  /*28fb0*/  IMAD.U32 R3, R10.reuse, 0x10000, RZ ;  /* 0x000100000a037824 */ /* 0x040fe200078e00ff */
[----:B------:R-:W-:Y:S01]  /*28fc0*/  LOP3.LUT R27, R27, 0xffff0000, RZ, 0xc0, !PT ;  /* 0xffff00001b1b7812 */ /* 0x000fe200078ec0ff */
[----:B------:R-:W-:Y:S01]  /*28fd0*/  IMAD.U32 R0, R11, 0x10000, RZ ;  /* 0x000100000b007824 */ /* 0x000fe200078e00ff */
[----:B------:R-:W-:Y:S01]  /*28fe0*/  LOP3.LUT R2, R10, 0xffff0000, RZ, 0xc0, !PT ;  /* 0xffff00000a027812 */ /* 0x000fe200078ec0ff */
[-C--:B------:R-:W-:Y:S01]  /*28ff0*/  FFMA.FTZ R37, R21, R15.reuse, -R9 ;  /* 0x0000000f15257223 */ /* 0x080fe20000010809 */
[----:B------:R-:W-:Y:S01]  /*29000*/  LOP3.LUT R10, R11, 0xffff0000, RZ, 0xc0, !PT ;  /* 0xffff00000b0a7812 */ /* 0x000fe200078ec0ff */
[----:B------:R-:W-:-:S02]  /*29010*/  FMUL.FTZ R13, R13, R15 ;  /* 0x0000000f0d0d7220 */ /* 0x000fc40000410000 */
[----:B------:R-:W-:Y:S02]  /*29020*/  FMUL.FTZ R9, R12, R36 ;  /* 0x000000240c097220 */ /* 0x000fe40000410000 */
[----:B------:R-:W-:Y:S02]  /*29030*/  IMAD.U32 R15, R17, 0x10000, RZ ;  /* 0x00010000110f7824 */ /* 0x000fe400078e00ff */
[C---:B------:R-:W-:Y:S01]  /*29040*/  IMAD.U32 R11, R26.reuse, 0x10000, RZ ;  /* 0x000100001a0b7824 */ /* 0x040fe200078e00ff */
[----:B------:R-:W-:Y:S01]  /*29050*/  LOP3.LUT R26, R26, 0xffff0000, RZ, 0xc0, !PT ;  /* 0xffff00001a1a7812 */ /* 0x000fe200078ec0ff */
[-C--:B------:R-:W-:Y:S02]  /*29060*/  FMUL.FTZ R12, R12, R27.reuse ;  /* 0x0000001b0c0c7220 */ /* 0x080fe40000410000 */
[----:B------:R-:W-:Y:S02]  /*29070*/  FFMA.FTZ R27, R20, R27, -R9 ;  /* 0x0000001b141b7223 */ /* 0x000fe40000010809 */
[----:B------:R-:W-:-:S02]  /*29080*/  FMUL.FTZ R9, R7, R15 ;  /* 0x0000000f07097220 */ /* 0x000fc40000410000 */
[-C--:B------:R-:W-:Y:S02]  /*29090*/  FMUL.FTZ R7, R7, R11.reuse ;  /* 0x0000000b07077220 */ /* 0x080fe40000410000 */
[----:B------:R-:W-:Y:S01]  /*290a0*/  FFMA.FTZ R36, R20, R36, R12 ;  /* 0x0000002414247223 */ /* 0x000fe2000001000c */
[----:B------:R-:W-:Y:S01]  /*290b0*/  SHF.L.U32 R12, R25, 0x10, RZ ;  /* 0x00000010190c7819 */ /* 0x000fe200000006ff */
[----:B------:R-:W-:Y:S01]  /*290c0*/  FFMA.FTZ R20, R19, R11, -R9 ;  /* 0x0000000b13147223 */ /* 0x000fe20000010809 */
[----:B------:R-:W-:Y:S01]  /*290d0*/  LOP3.LUT R25, R25, 0xffff0000, RZ, 0xc0, !PT ;  /* 0xffff000019197812 */ /* 0x000fe200078ec0ff */
[----:B------:R-:W-:Y:S02]  /*290e0*/  FFMA.FTZ R19, R19, R15, R7 ;  /* 0x0000000f13137223 */ /* 0x000fe40000010007 */
[----:B------:R-:W-:Y:S02]  /*290f0*/  FFMA.FTZ R21, R21, R31, R13 ;  /* 0x0000001f15157223 */ /* 0x000fe4000001000d */
[----:B------:R-:W-:-:S02]  /*29100*/  FMUL.FTZ R7, R8, R18 ;  /* 0x0000001208077220 */ /* 0x000fc40000410000 */
[----:B------:R-:W-:Y:S02]  /*29110*/  IMAD.U32 R13, R29, 0x10000, RZ ;  /* 0x000100001d0d7824 */ /* 0x000fe400078e00ff */
[----:B------:R-:W-:Y:S02]  /*29120*/  IMAD.U32 R17, R24, 0x10000, RZ ;  /* 0x0001000018117824 */ /* 0x000fe400078e00ff */
[-C--:B------:R-:W-:Y:S02]  /*29130*/  FMUL.FTZ R9, R8, R26.reuse ;  /* 0x0000001a08097220 */ /* 0x080fe40000410000 */
[----:B------:R-:W-:Y:S02]  /*29140*/  FFMA.FTZ R26, R16, R26, -R7 ;  /* 0x0000001a101a7223 */ /* 0x000fe40000010807 */
[C---:B------:R-:W-:Y:S02]  /*29150*/  FMUL.FTZ R8, R3.reuse, R12 ;  /* 0x0000000c03087220 */ /* 0x040fe40000410000 */
[----:B------:R-:W-:-:S02]  /*29160*/  FMUL.FTZ R7, R3, R13 ;  /* 0x0000000d03077220 */ /* 0x000fc40000410000 */
[----:B------:R-:W-:Y:S02]  /*29170*/  IMAD.U32 R11, R28, 0x10000, RZ ;  /* 0x000100001c0b7824 */ /* 0x000fe400078e00ff */
[----:B------:R-:W-:Y:S02]  /*29180*/  FMUL.FTZ R3, R0, R17 ;  /* 0x0000001100037220 */ /* 0x000fe40000410000 */
[----:B------:R-:W-:Y:S02]  /*29190*/  FFMA.FTZ R9, R16, R18, R9 ;  /* 0x0000001210097223 */ /* 0x000fe40000010009 */
[----:B------:R-:W-:Y:S01]  /*291a0*/  FFMA.FTZ R16, R22, R13, -R8 ;  /* 0x0000000d16107223 */ /* 0x000fe20000010808 */
[----:B------:R-:W-:Y:S01]  /*291b0*/  LOP3.LUT R8, R28, 0xffff0000, RZ, 0xc0, !PT ;  /* 0xffff00001c087812 */ /* 0x000fe200078ec0ff */
[-C--:B------:R-:W-:Y:S01]  /*291c0*/  FMUL.FTZ R0, R0, R11.reuse ;  /* 0x0000000b00007220 */ /* 0x080fe20000410000 */
[----:B------:R-:W-:Y:S01]  /*291d0*/  F2FP.BF16.PACK_AB R13, R26, R20 ;  /* 0x000000141a0d723e */ /* 0x000fe200000010ff */
[----:B------:R-:W-:Y:S01]  /*291e0*/  FFMA.FTZ R15, R23, R11, -R3 ;  /* 0x0000000b170f7223 */ /* 0x000fe20000010803 */
[----:B------:R-:W-:Y:S01]  /*291f0*/  LOP3.LUT R11, R24, 0xffff0000, RZ, 0xc0, !PT ;  /* 0xffff0000180b7812 */ /* 0x000fe200078ec0ff */
[----:B------:R-:W-:Y:S01]  /*29200*/  FFMA.FTZ R22, R22, R12, R7 ;  /* 0x0000000c16167223 */ /* 0x000fe20000010007 */
        /* <DEDUP_REMOVED lines=8> */
[----:B------:R-:W-:Y:S02]  /*29290*/  FFMA.FTZ R3, R30, R7, -R3 ;  /* 0x000000071e037223 */ /* 0x000fe40000010803 */
[----:B------:R-:W-:Y:S01]  /*292a0*/  FFMA.FTZ R0, R14, R8, -R0 ;  /* 0x000000080e007223 */ /* 0x000fe20000010800 */
[----:B------:R-:W-:Y:S01]  /*292b0*/  F2FP.BF16.PACK_AB R8, R36, R21 ;  /* 0x000000152408723e */ /* 0x000fe200000010ff */
[----:B------:R-:W-:Y:S02]  /*292c0*/  FFMA.FTZ R2, R30, R25, R2 ;  /* 0x000000191e027223 */ /* 0x000fe40000010002 */
[----:B------:R-:W-:Y:S01]  /*292d0*/  FFMA.FTZ R11, R14, R11, R10 ;  /* 0x0000000b0e0b7223 */ /* 0x000fe2000001000a */
[----:B------:R-:W-:Y:S01]  /*292e0*/  F2FP.BF16.PACK_AB R14, R3, R16 ;  /* 0x00000010030e723e */ /* 0x000fe200000010ff */
[----:B------:R-:W-:Y:S01]  /*292f0*/  IMAD.MOV.U32 R3, RZ, RZ, 0x0 ;  /* 0x00000000ff037424 */ /* 0x000fe200078e00ff */
[----:B------:R-:W-:-:S02]  /*29300*/  F2FP.BF16.PACK_AB R15, R0, R15 ;  /* 0x0000000f000f723e */ /* 0x000fc400000010ff */
[----:B------:R-:W-:Y:S01]  /*29310*/  F2FP.BF16.PACK_AB R10, R2, R22 ;  /* 0x00000016020a723e */ /* 0x000fe200000010ff */
[----:B------:R-:W-:Y:S01]  /*29320*/  IMAD.MOV.U32 R2, RZ, RZ, R143 ;  /* 0x000000ffff027224 */ /* 0x000fe200078e008f */
[----:B------:R-:W-:Y:S01]  /*29330*/  F2FP.BF16.PACK_AB R11, R11, R23 ;  /* 0x000000170b0b723e */ /* 0x000fe200000010ff */
[----:B------:R1:W-:Y:S04]  /*29340*/  ST.E.128 [R34.64], R12 ;  /* 0x0000000c22007985 */ /* 0x0003e8000c101d04 */
[----:B------:R1:W-:Y:S01]  /*29350*/  ST.E.128 [R32.64], R8 ;  /* 0x0000000820007985 */ /* 0x0003e2000c101d04 */
[----:B------:R-:W-:Y:S05]  /*29360*/  RET.REL.NODEC R2 `(_ZN7cutlass13device_kernelIN5flash19enable_sm80_to_sm89INS1_16FlashAttnFwdSm80INS1_25CollectiveMainloopFwdSm80ILi4ELi1ELb0EN4cute5tupleIJNS5_1CILi128EEENS7_ILi48EEES8_EEELi128ENS_10bfloat16_tEfNS_4arch4Sm80ELb0ELb1ELb1ELb1ELb0ELb1ELb1ELb0EEENS1_21CollectiveEpilogueFwdINS6_IJS8_S8_S9_EEENS6_IJNS7_ILi1EEESH_SH_EEESB_SD_Li128ELb1ELb1ELb0ELb0EEENS1_19SingleTileSchedulerILb1ELb0ELb1ELi128EEEEEEEEEvNT_6ParamsE) ;  /* 0xfffd6c9002007950 */ /* 0x000fea0003c3ffff */
.L_x_1331:
[----:B------:R-:W-:Y:S01]  /*29370*/  IMAD.MOV.U32 R106, RZ, RZ, R14 ;  /* 0x000000ffff6a7224 */ /* 0x000fe200078e000e */
[----:B------:R-:W-:Y:S01]  /*29380*/  MOV R133, 0x181f ;  /* 0x0000181f00857802 */ /* 0x000fe20000000f00 */
[----:B------:R-:W-:Y:S01]  /*29390*/  IMAD.MOV.U32 R3, RZ, RZ, RZ ;  /* 0x000000ffff037224 */ /* 0x000fe200078e00ff */
[----:B------:R-:W-:-:S02]  /*293a0*/  MOV R132, 0xffffffff ;  /* 0xffffffff00847802 */ /* 0x000fc40000000f00 */
[----:B------:R-:W-:Y:S02]  /*293b0*/  MOV R2, 0x293d0 ;  /* 0x000293d000027802 */ /* 0x000fe40000000f00 */
[----:B------:R-:W-:Y:S05]  /*293c0*/  CALL.REL.NOINC `($__internal_3_$__cuda_sm70_shflsync_idx_p) ;  /* 0x00001e5000007944 */ /* 0x000fea0003c00000 */
[----:B------:R-:W-:Y:S01]  /*293d0*/  MOV R0, R105 ;  /* 0x0000006900007202 */ /* 0x000fe20000000f00 */
[----:B------:R-:W-:Y:S05]  /*293e0*/  BRA `(.L_x_1429) ;  /* 0xffff625000007947 */ /* 0x000fea000383ffff */
.L_x_1332:
[----:B------:R-:W-:Y:S01]  /*293f0*/  IMAD.MOV.U32 R106, RZ, RZ, R16 ;  /* 0x000000ffff6a7224 */ /* 0x000fe200078e0010 */
[----:B------:R-:W-:Y:S01]  /*29400*/  MOV R133, 0x181f ;  /* 0x0000181f00857802 */ /* 0x000fe20000000f00 */
[----:B------:R-:W-:Y:S01]  /*29410*/  IMAD.MOV.U32 R3, RZ, RZ, RZ ;  /* 0x000000ffff037224 */ /* 0x000fe200078e00ff */
[----:B------:R-:W-:Y:S02]  /*29420*/  MOV R132, 0xffffffff ;  /* 0xffffffff00847802 */ /* 0x000fe40000000f00 */
[----:B------:R-:W-:Y:S02]  /*29430*/  MOV R2, 0x29450 ;  /* 0x0002945000027802 */ /* 0x000fe40000000f00 */
[----:B-12---:R-:W-:Y:S05]  /*29440*/  CALL.REL.NOINC `($__internal_3_$__cuda_sm70_shflsync_idx_p) ;  /* 0x00001dd000007944 */ /* 0x006fea0003c00000 */
[----:B------:R-:W-:Y:S01]  /*29450*/  IMAD.MOV.U32 R106, RZ, RZ, R20 ;  /* 0x000000ffff6a7224 */ /* 0x000fe200078e0014 */
[----:B------:R-:W-:Y:S01]  /*29460*/  MOV R133, 0x181f ;  /* 0x0000181f00857802 */ /* 0x000fe20000000f00 */
[----:B------:R-:W-:Y:S01]  /*29470*/  IMAD.MOV.U32 R3, RZ, RZ, RZ ;  /* 0x000000ffff037224 */ /* 0x000fe200078e00ff */
[----:B------:R-:W-:Y:S01]  /*29480*/  MOV R8, R105 ;  /* 0x0000006900087202 */ /* 0x000fe20000000f00 */
[----:B------:R-:W-:Y:S01]  /*29490*/  IMAD.MOV.U32 R132, RZ, RZ, -0x1 ;  /* 0xffffffffff847424 */ /* 0x000fe200078e00ff */
[----:B------:R-:W-:-:S02]  /*294a0*/  MOV R9, R0 ;  /* 0x0000000000097202 */ /* 0x000fc40000000f00 */
[----:B------:R-:W-:Y:S02]  /*294b0*/  MOV R2, 0x294d0 ;  /* 0x000294d000027802 */ /* 0x000fe40000000f00 */
[----:B------:R-:W-:Y:S05]  /*294c0*/  CALL.REL.NOINC `($__internal_3_$__cuda_sm70_shflsync_idx_p) ;  /* 0x00001d5000007944 */ /* 0x000fea0003c00000 */
[----:B------:R-:W-:Y:S01]  /*294d0*/  IMAD.MOV.U32 R7, RZ, RZ, R105 ;  /* 0x000000ffff077224 */ /* 0x000fe200078e0069 */
[----:B------:R-:W-:Y:S01]  /*294e0*/  MOV R106, R17 ;  /* 0x00000011006a7202 */ /* 0x000fe20000000f00 */
[----:B------:R-:W-:Y:S01]  /*294f0*/  IMAD.MOV.U32 R3, RZ, RZ, RZ ;  /* 0x000000ffff037224 */ /* 0x000fe200078e00ff */
[----:B------:R-:W-:Y:S01]  /*29500*/  MOV R133, 0x181f ;  /* 0x0000181f00857802 */ /* 0x000fe20000000f00 */
[----:B------:R-:W-:Y:S01]  /*29510*/  IMAD.MOV.U32 R132, RZ, RZ, -0x1 ;  /* 0xffffffffff847424 */ /* 0x000fe200078e00ff */
[----:B------:R-:W-:Y:S02]  /*29520*/  MOV R2, 0x29540 ;  /* 0x0002954000027802 */ /* 0x000fe40000000f00 */
[----:B------:R-:W-:Y:S05]  /*29530*/  CALL.REL.NOINC `($__internal_3_$__cuda_sm70_shflsync_idx_p) ;  /* 0x00001ce000007944 */ /* 0x000fea0003c00000 */
[----:B------:R-:W-:Y:S01]  /*29540*/  MOV R2, R105 ;  /* 0x0000006900027202 */ /* 0x000fe20000000f00 */
[----:B------:R-:W-:Y:S05]  /*29550*/  BRA `(.L_x_1430) ;  /* 0xffff613000007947 */ /* 0x000fea000383ffff */
.L_x_1335:
[----:B------:R-:W-:Y:S01]  /*29560*/  IMAD.MOV.U32 R106, RZ, RZ, R14 ;  /* 0x000000ffff6a7224 */ /* 0x000fe200078e000e */
[----:B------:R-:W-:Y:S01]  /*29570*/  MOV R133, 0x181f ;  /* 0x0000181f00857802 */ /* 0x000fe20000000f00 */
[----:B------:R-:W-:Y:S01]  /*29580*/  IMAD.MOV.U32 R3, RZ, RZ, 0x1 ;  /* 0x00000001ff037424 */ /* 0x000fe200078e00ff */
[----:B------:R-:W-:Y:S02]  /*29590*/  MOV R132, 0xffffffff ;  /* 0xffffffff00847802 */ /* 0x000fe40000000f00 */
[----:B------:R-:W-:-:S02]  /*295a0*/  MOV R2, 0x295c0 ;  /* 0x000295c000027802 */ /* 0x000fc40000000f00 */
[----:B---34-:R-:W-:Y:S05]  /*295b0*/  CALL.REL.NOINC `($__internal_3_$__cuda_sm70_shflsync_idx_p) ;  /* 0x00001c6000007944 */ /* 0x018fea0003c00000 */
[----:B------:R-:W-:Y:S01]  /*295c0*/  IMAD.MOV.U32 R0, RZ, RZ, R105 ;  /* 0x000000ffff007224 */ /* 0x000fe200078e0069 */
[----:B------:R-:W-:Y:S01]  /*295d0*/  MOV R106, R16 ;  /* 0x00000010006a7202 */ /* 0x000fe20000000f00 */
[----:B------:R-:W-:Y:S01]  /*295e0*/  IMAD.MOV.U32 R3, RZ, RZ, 0x1 ;  /* 0x00000001ff037424 */ /* 0x000fe200078e00ff */
[----:B------:R-:W-:Y:S01]  /*295f0*/  MOV R133, 0x181f ;  /* 0x0000181f00857802 */ /* 0x000fe20000000f00 */
[----:B------:R-:W-:Y:S01]  /*29600*/  IMAD.MOV.U32 R132, RZ, RZ, -0x1 ;  /* 0xffffffffff847424 */ /* 0x000fe200078e00ff */
[----:B------:R-:W-:-:S02]  /*29610*/  MOV R2, 0x29630 ;  /* 0x0002963000027802 */ /* 0x000fc40000000f00 */
[----:B------:R-:W-:Y:S05]  /*29620*/  CALL.REL.NOINC `($__internal_3_$__cuda_sm70_shflsync_idx_p) ;  /* 0x00001bf000007944 */ /* 0x000fea0003c00000 */
[----:B------:R-:W-:Y:S01]  /*29630*/  IMAD.MOV.U32 R106, RZ, RZ, R20 ;  /* 0x000000ffff6a7224 */ /* 0x000fe200078e0014 */
[----:B------:R-:W-:Y:S01]  /*29640*/  MOV R133, 0x181f ;  /* 0x0000181f00857802 */ /* 0x000fe20000000f00 */
[----:B------:R-:W-:Y:S01]  /*29650*/  IMAD.MOV.U32 R3, RZ, RZ, 0x1 ;  /* 0x00000001ff037424 */ /* 0x000fe200078e00ff */
[----:B------:R-:W-:Y:S01]  /*29660*/  MOV R8, R105 ;  /* 0x0000006900087202 */ /* 0x000fe20000000f00 */
[----:B------:R-:W-:Y:S01]  /*29670*/  IMAD.MOV.U32 R132, RZ, RZ, -0x1 ;  /* 0xffffffffff847424 */ /* 0x000fe200078e00ff */
[----:B------:R-:W-:-:S02]  /*29680*/  MOV R9, R0 ;  /* 0x0000000000097202 */ /* 0x000fc40000000f00 */
[----:B------:R-:W-:Y:S02]  /*29690*/  MOV R2, 0x296b0 ;  /* 0x000296b000027802 */ /* 0x000fe40000000f00 */
[----:B------:R-:W-:Y:S05]  /*296a0*/  CALL.REL.NOINC `($__internal_3_$__cuda_sm70_shflsync_idx_p) ;  /* 0x00001b7000007944 */ /* 0x000fea0003c00000 */
        /* <DEDUP_REMOVED lines=9> */
.L_x_1338:
[----:B------:R-:W-:Y:S01]  /*29740*/  IMAD.MOV.U32 R106, RZ, RZ, R14 ;  /* 0x000000ffff6a7224 */ /* 0x000fe200078e000e */
[----:B------:R-:W-:Y:S01]  /*29750*/  MOV R133, 0x181f ;  /* 0x0000181f00857802 */ /* 0x000fe20000000f00 */
[----:B------:R-:W-:Y:S01]  /*29760*/  IMAD.MOV.U32 R3, RZ, RZ, 0x2 ;  /* 0x00000002ff037424 */ /* 0x000fe200078e00ff */
[----:B------:R-:W-:Y:S02]  /*29770*/  MOV R132, 0xffffffff ;  /* 0xffffffff00847802 */ /* 0x000fe40000000f00 */
[----:B------:R-:W-:-:S02]  /*29780*/  MOV R2, 0x297a0 ;  /* 0x000297a000027802 */ /* 0x000fc40000000f00 */
[----:B----4-:R-:W-:Y:S05]  /*29790*/  CALL.REL.NOINC `($__internal_3_$__cuda_sm70_shflsync_idx_p) ;  /* 0x00001a8000007944 */ /* 0x010fea0003c00000 */
[----:B------:R-:W-:Y:S01]  /*297a0*/  MOV R0, R105 ;  /* 0x0000006900007202 */ /* 0x000fe20000000f00 */
[----:B------:R-:W-:Y:S05]  /*297b0*/  BRA `(.L_x_1432) ;  /* 0xffff644000007947 */ /* 0x000fea000383ffff */
.L_x_1339:
[----:B------:R-:W-:Y:S01]  /*297c0*/  IMAD.MOV.U32 R106, RZ, RZ, R16 ;  /* 0x000000ffff6a7224 */ /* 0x000fe200078e0010 */
[----:B------:R-:W-:Y:S01]  /*297d0*/  MOV R133, 0x181f ;  /* 0x0000181f00857802 */ /* 0x000fe20000000f00 */
[----:B------:R-:W-:Y:S01]  /*297e0*/  IMAD.MOV.U32 R3, RZ, RZ, 0x2 ;  /* 0x00000002ff037424 */ /* 0x000fe200078e00ff */
[----:B------:R-:W-:-:S02]  /*297f0*/  MOV R132, 0xffffffff ;  /* 0xffffffff00847802 */ /* 0x000fc40000000f00 */
[----:B------:R-:W-:Y:S02]  /*29800*/  MOV R2, 0x29820 ;  /* 0x0002982000027802 */ /* 0x000fe40000000f00 */
[----:B-12-4-:R-:W-:Y:S05]  /*29810*/  CALL.REL.NOINC `($__internal_3_$__cuda_sm70_shflsync_idx_p) ;  /* 0x00001a0000007944 */ /* 0x016fea0003c00000 */
[----:B------:R-:W-:Y:S01]  /*29820*/  IMAD.MOV.U32 R106, RZ, RZ, R20 ;  /* 0x000000ffff6a7224 */ /* 0x000fe200078e0014 */
[----:B------:R-:W-:Y:S01]  /*29830*/  MOV R133, 0x181f ;  /* 0x0000181f00857802 */ /* 0x000fe20000000f00 */
[----:B------:R-:W-:Y:S01]  /*29840*/  IMAD.MOV.U32 R3, RZ, RZ, 0x2 ;  /* 0x00000002ff037424 */ /* 0x000fe200078e00ff */
[----:B------:R-:W-:Y:S01]  /*29850*/  MOV R8, R105 ;  /* 0x0000006900087202 */ /* 0x000fe20000000f00 */
[----:B------:R-:W-:Y:S01]  /*29860*/  IMAD.MOV.U32 R132, RZ, RZ, -0x1 ;  /* 0xffffffffff847424 */ /* 0x000fe200078e00ff */
[----:B------:R-:W-:Y:S02]  /*29870*/  MOV R9, R0 ;  /* 0x0000000000097202 */ /* 0x000fe40000000f00 */
[----:B------:R-:W-:Y:S02]  /*29880*/  MOV R2, 0x298a0 ;  /* 0x000298a000027802 */ /* 0x000fe40000000f00 */
[----:B------:R-:W-:Y:S05]  /*29890*/  CALL.REL.NOINC `($__internal_3_$__cuda_sm70_shflsync_idx_p) ;  /* 0x0000198000007944 */ /* 0x000fea0003c00000 */
        /* <DEDUP_REMOVED lines=9> */
.L_x_1342:
[----:B------:R-:W-:Y:S01]  /*29930*/  IMAD.MOV.U32 R106, RZ, RZ, R14 ;  /* 0x000000ffff6a7224 */ /* 0x000fe200078e000e */
[----:B------:R-:W-:Y:S01]  /*29940*/  MOV R133, 0x181f ;  /* 0x0000181f00857802 */ /* 0x000fe20000000f00 */
[----:B------:R-:W-:Y:S01]  /*29950*/  IMAD.MOV.U32 R3, RZ, RZ, 0x3 ;  /* 0x00000003ff037424 */ /* 0x000fe200078e00ff */
[----:B------:R-:W-:-:S02]  /*29960*/  MOV R132, 0xffffffff ;  /* 0xffffffff00847802 */ /* 0x000fc40000000f00 */
[----:B------:R-:W-:Y:S02]  /*29970*/  MOV R2, 0x29990 ;  /* 0x0002999000027802 */ /* 0x000fe40000000f00 */
[----:B---34-:R-:W-:Y:S05]  /*29980*/  CALL.REL.NOINC `($__internal_3_$__cuda_sm70_shflsync_idx_p) ;  /* 0x0000189000007944 */ /* 0x018fea0003c00000 */
[----:B------:R-:W-:Y:S01]  /*29990*/  IMAD.MOV.U32 R0, RZ, RZ, R105 ;  /* 0x000000ffff007224 */ /* 0x000fe200078e0069 */
[----:B------:R-:W-:Y:S01]  /*299a0*/  MOV R106, R16 ;  /* 0x00000010006a7202 */ /* 0x000fe20000000f00 */
[----:B------:R-:W-:Y:S01]  /*299b0*/  IMAD.MOV.U32 R3, RZ, RZ, 0x3 ;  /* 0x00000003ff037424 */ /* 0x000fe200078e00ff */
[----:B------:R-:W-:Y:S01]  /*299c0*/  MOV R133, 0x181f ;  /* 0x0000181f00857802 */ /* 0x000fe20000000f00 */
[----:B------:R-:W-:Y:S01]  /*299d0*/  IMAD.MOV.U32 R132, RZ, RZ, -0x1 ;  /* 0xffffffffff847424 */ /* 0x000fe200078e00ff */
[----:B------:R-:W-:Y:S02]  /*299e0*/  MOV R2, 0x29a00 ;  /* 0x00029a0000027802 */ /* 0x000fe40000000f00 */
        /* <DEDUP_REMOVED lines=18> */
.L_x_1345:
        /* <DEDUP_REMOVED lines=8> */
.L_x_1346:
        /* <DEDUP_REMOVED lines=23> */
.L_x_1349:
[----:B------:R-:W-:Y:S01]  /*29d00*/  IMAD.MOV.U32 R106, RZ, RZ, R14 ;  /* 0x000000ffff6a7224 */ /* 0x000fe200078e000e */
[----:B------:R-:W-:Y:S01]  /*29d10*/  MOV R133, 0x181f ;  /* 0x0000181f00857802 */ /* 0x000fe20000000f00 */
[----:B------:R-:W-:Y:S01]  /*29d20*/  IMAD.MOV.U32 R3, RZ, RZ, 0x5 ;  /* 0x00000005ff037424 */ /* 0x000fe200078e00ff */
[----:B------:R-:W-:-:S02]  /*29d30*/  MOV R132, 0xffffffff ;  /* 0xffffffff00847802 */ /* 0x000fc40000000f00 */
[----:B------:R-:W-:Y:S02]  /*29d40*/  MOV R2, 0x29d60 ;  /* 0x00029d6000027802 */ /* 0x000fe40000000f00 */
[----:B---34-:R-:W-:Y:S05]  /*29d50*/  CALL.REL.NOINC `($__internal_3_$__cuda_sm70_shflsync_idx_p) ;  /* 0x000014c000007944 */ /* 0x018fea0003c00000 */
[----:B------:R-:W-:Y:S01]  /*29d60*/  MOV R0, R105 ;  /* 0x0000006900007202 */ /* 0x000fe20000000f00 */
[----:B------:R-:W-:Y:S05]  /*29d70*/  BRA `(.L_x_1437) ;  /* 0xffff675000007947 */ /* 0x000fea000383ffff */
.L_x_1350:
[----:B------:R-:W-:Y:S01]  /*29d80*/  IMAD.MOV.U32 R106, RZ, RZ, R16 ;  /* 0x000000ffff6a7224 */ /* 0x000fe200078e0010 */
[----:B------:R-:W-:Y:S01]  /*29d90*/  MOV R133, 0x181f ;  /* 0x0000181f00857802 */ /* 0x000fe20000000f00 */
[----:B------:R-:W-:Y:S01]  /*29da0*/  IMAD.MOV.U32 R3, RZ, RZ, 0x5 ;  /* 0x00000005ff037424 */ /* 0x000fe200078e00ff */
[----:B------:R-:W-:Y:S02]  /*29db0*/  MOV R132, 0xffffffff ;  /* 0xffffffff00847802 */ /* 0x000fe40000000f00 */
[----:B------:R-:W-:Y:S02]  /*29dc0*/  MOV R2, 0x29de0 ;  /* 0x00029de000027802 */ /* 0x000fe40000000f00 */
[----:B-1234-:R-:W-:Y:S05]  /*29dd0*/  CALL.REL.NOINC `($__internal_3_$__cuda_sm70_shflsync_idx_p) ;  /* 0x0000144000007944 */ /* 0x01efea0003c00000 */
        /* <DEDUP_REMOVED lines=17> */
.L_x_1353:
        /* <DEDUP_REMOVED lines=8> */
.L_x_1354:
        /* <DEDUP_REMOVED lines=9> */
[----:B------:R-:W-:Y:S01]  /*2a000*/  MOV R132, 0xffffffff ;  /* 0xffffffff00847802 */ /* 0x000fe20000000f00 */
[----:B------:R-:W-:Y:S01]  /*2a010*/  IMAD.MOV.U32 R8, RZ, RZ, R105 ;  /* 0x000000ffff087224 */ /* 0x000fe200078e0069 */
        /* <DEDUP_REMOVED lines=11> */
.L_x_1357:
[----:B------:R-:W-:Y:S01]  /*2a0d0*/  IMAD.MOV.U32 R106, RZ, RZ, R14 ;  /* 0x000000ffff6a7224 */ /* 0x000fe200078e000e */
[----:B------:R-:W-:Y:S01]  /*2a0e0*/  MOV R133, 0x181f ;  /* 0x0000181f00857802 */ /* 0x000fe20000000f00 */
[----:B------:R-:W-:Y:S01]  /*2a0f0*/  IMAD.MOV.U32 R3, RZ, RZ, 0x7 ;  /* 0x00000007ff037424 */ /* 0x000fe200078e00ff */
[----:B------:R-:W-:-:S02]  /*2a100*/  MOV R132, 0xffffffff ;  /* 0xffffffff00847802 */ /* 0x000fc40000000f00 */
[----:B------:R-:W-:Y:S02]  /*2a110*/  MOV R2, 0x2a130 ;  /* 0x0002a13000027802 */ /* 0x000fe40000000f00 */
[----:B---3--:R-:W-:Y:S05]  /*2a120*/  CALL.REL.NOINC `($__internal_3_$__cuda_sm70_shflsync_idx_p) ;  /* 0x000010f000007944 */ /* 0x008fea0003c00000 */
[----:B------:R-:W-:Y:S01]  /*2a130*/  MOV R9, R105 ;  /* 0x0000006900097202 */ /* 0x000fe20000000f00 */
[----:B------:R-:W-:Y:S05]  /*2a140*/  BRA `(.L_x_1441) ;  /* 0xffff69b000007947 */ /* 0x000fea000383ffff */
.L_x_1358:
[----:B------:R-:W-:Y:S01]  /*2a150*/  IMAD.MOV.U32 R106, RZ, RZ, R16 ;  /* 0x000000ffff6a7224 */ /* 0x000fe200078e0010 */
[----:B------:R-:W-:Y:S01]  /*2a160*/  MOV R133, 0x181f ;  /* 0x0000181f00857802 */ /* 0x000fe20000000f00 */
[----:B------:R-:W-:Y:S01]  /*2a170*/  IMAD.MOV.U32 R3, RZ, RZ, 0x7 ;  /* 0x00000007ff037424 */ /* 0x000fe200078e00ff */
[----:B------:R-:W-:Y:S02]  /*2a180*/  MOV R132, 0xffffffff ;  /* 0xffffffff00847802 */ /* 0x000fe40000000f00 */
[----:B------:R-:W-:Y:S02]  /*2a190*/  MOV R2, 0x2a1b0 ;  /* 0x0002a1b000027802 */ /* 0x000fe40000000f00 */
[----:B-123--:R-:W-:Y:S05]  /*2a1a0*/  CALL.REL.NOINC `($__internal_3_$__cuda_sm70_shflsync_idx_p) ;  /* 0x0000107000007944 */ /* 0x00efea0003c00000 */
[----:B------:R-:W-:Y:S01]  /*2a1b0*/  IMAD.MOV.U32 R106, RZ, RZ, R20 ;  /* 0x000000ffff6a7224 */ /* 0x000fe200078e0014 */
[----:B------:R-:W-:Y:S01]  /*2a1c0*/  MOV R3, 0x7 ;  /* 0x0000000700037802 */ /* 0x000fe20000000f00 */
[----:B------:R-:W-:Y:S01]  /*2a1d0*/  IMAD.MOV.U32 R133, RZ, RZ, 0x181f ;  /* 0x0000181fff857424 */ /* 0x000fe200078e00ff */
[----:B------:R-:W-:Y:S01]  /*2a1e0*/  MOV R132, 0xffffffff ;  /* 0xffffffff00847802 */ /* 0x000fe20000000f00 */
[----:B------:R-:W-:Y:S01]  /*2a1f0*/  IMAD.MOV.U32 R8, RZ, RZ, R105 ;  /* 0x000000ffff087224 */ /* 0x000fe200078e0069 */
[----:B------:R-:W-:-:S02]  /*2a200*/  MOV R2, 0x2a220 ;  /* 0x0002a22000027802 */ /* 0x000fc40000000f00 */
        /* <DEDUP_REMOVED lines=10> */
.L_x_1393:
        /* <DEDUP_REMOVED lines=8> */
.L_x_1394:
        /* <DEDUP_REMOVED lines=23> */
.L_x_1395:
[----:B------:R-:W-:Y:S01]  /*2a4a0*/  IMAD.MOV.U32 R106, RZ, RZ, R11 ;  /* 0x000000ffff6a7224 */ /* 0x000fe200078e000b */
[----:B------:R-:W-:Y:S01]  /*2a4b0*/  MOV R133, 0x181f ;  /* 0x0000181f00857802 */ /* 0x000fe20000000f00 */
[----:B------:R-:W-:Y:S01]  /*2a4c0*/  IMAD.MOV.U32 R3, RZ, RZ, 0x1 ;  /* 0x00000001ff037424 */ /* 0x000fe200078e00ff */
[----:B------:R-:W-:Y:S02]  /*2a4d0*/  MOV R132, 0xffffffff ;  /* 0xffffffff00847802 */ /* 0x000fe40000000f00 */
[----:B------:R-:W-:-:S02]  /*2a4e0*/  MOV R2, 0x2a500 ;  /* 0x0002a50000027802 */ /* 0x000fc40000000f00 */
[----:B---3--:R-:W-:Y:S05]  /*2a4f0*/  CALL.REL.NOINC `($__internal_3_$__cuda_sm70_shflsync_idx_p) ;  /* 0x00000d2000007944 */ /* 0x008fea0003c00000 */
        /* <DEDUP_REMOVED lines=24> */
.L_x_1398:
[----:B------:R-:W-:Y:S01]  /*2a680*/  IMAD.MOV.U32 R106, RZ, RZ, R11 ;  /* 0x000000ffff6a7224 */ /* 0x000fe200078e000b */
[----:B------:R-:W-:Y:S01]  /*2a690*/  MOV R133, 0x181f ;  /* 0x0000181f00857802 */ /* 0x000fe20000000f00 */
[----:B------:R-:W-:Y:S01]  /*2a6a0*/  IMAD.MOV.U32 R3, RZ, RZ, 0x2 ;  /* 0x00000002ff037424 */ /* 0x000fe200078e00ff */
[----:B------:R-:W-:Y:S02]  /*2a6b0*/  MOV R132, 0xffffffff ;  /* 0xffffffff00847802 */ /* 0x000fe40000000f00 */
[----:B------:R-:W-:-:S02]  /*2a6c0*/  MOV R2, 0x2a6e0 ;  /* 0x0002a6e000027802 */ /* 0x000fc40000000f00 */
[----:B--2-4-:R-:W-:Y:S05]  /*2a6d0*/  CALL.REL.NOINC `($__internal_3_$__cuda_sm70_shflsync_idx_p) ;  /* 0x00000b4000007944 */ /* 0x014fea0003c00000 */
[----:B------:R-:W-:Y:S01]  /*2a6e0*/  MOV R0, R105 ;  /* 0x0000006900007202 */ /* 0x000fe20000000f00 */
[----:B------:R-:W-:Y:S05]  /*2a6f0*/  BRA `(.L_x_1446) ;  /* 0xffffa34000007947 */ /* 0x000fea000383ffff */
.L_x_1399:
[----:B------:R-:W-:Y:S01]  /*2a700*/  IMAD.MOV.U32 R106, RZ, RZ, R14 ;  /* 0x000000ffff6a7224 */ /* 0x000fe200078e000e */
[----:B------:R-:W-:Y:S01]  /*2a710*/  MOV R133, 0x181f ;  /* 0x0000181f00857802 */ /* 0x000fe20000000f00 */
[----:B------:R-:W-:Y:S01]  /*2a720*/  IMAD.MOV.U32 R3, RZ, RZ, 0x2 ;  /* 0x00000002ff037424 */ /* 0x000fe200078e00ff */
[----:B------:R-:W-:-:S02]  /*2a730*/  MOV R132, 0xffffffff ;  /* 0xffffffff00847802 */ /* 0x000fc40000000f00 */
[----:B------:R-:W-:Y:S02]  /*2a740*/  MOV R2, 0x2a760 ;  /* 0x0002a76000027802 */ /* 0x000fe40000000f00 */
[----:B-1234-:R-:W-:Y:S05]  /*2a750*/  CALL.REL.NOINC `($__internal_3_$__cuda_sm70_shflsync_idx_p) ;  /* 0x00000ac000007944 */ /* 0x01efea0003c00000 */
        /* <DEDUP_REMOVED lines=17> */
.L_x_1400:
[----:B------:R-:W-:Y:S01]  /*2a870*/  IMAD.MOV.U32 R106, RZ, RZ, R11 ;  /* 0x000000ffff6a7224 */ /* 0x000fe200078e000b */
[----:B------:R-:W-:Y:S01]  /*2a880*/  MOV R133, 0x181f ;  /* 0x0000181f00857802 */ /* 0x000fe20000000f00 */
[----:B------:R-:W-:Y:S01]  /*2a890*/  IMAD.MOV.U32 R3, RZ, RZ, 0x3 ;  /* 0x00000003ff037424 */ /* 0x000fe200078e00ff */
[----:B------:R-:W-:-:S02]  /*2a8a0*/  MOV R132, 0xffffffff ;  /* 0xffffffff00847802 */ /* 0x000fc40000000f00 */
[----:B------:R-:W-:Y:S02]  /*2a8b0*/  MOV R2, 0x2a8d0 ;  /* 0x0002a8d000027802 */ /* 0x000fe40000000f00 */
[----:B----4-:R-:W-:Y:S05]  /*2a8c0*/  CALL.REL.NOINC `($__internal_3_$__cuda_sm70_shflsync_idx_p) ;  /* 0x0000095000007944 */ /* 0x010fea0003c00000 */
        /* <DEDUP_REMOVED lines=24> */
.L_x_1403:
[----:B------:R-:W-:Y:S01]  /*2aa50*/  IMAD.MOV.U32 R106, RZ, RZ, R11 ;  /* 0x000000ffff6a7224 */ /* 0x000fe200078e000b */
[----:B------:R-:W-:Y:S01]  /*2aa60*/  MOV R133, 0x181f ;  /* 0x0000181f00857802 */ /* 0x000fe20000000f00 */
[----:B------:R-:W-:Y:S01]  /*2aa70*/  IMAD.MOV.U32 R3, RZ, RZ, 0x4 ;  /* 0x00000004ff037424 */ /* 0x000fe200078e00ff */
[----:B------:R-:W-:Y:S02]  /*2aa80*/  MOV R132, 0xffffffff ;  /* 0xffffffff00847802 */ /* 0x000fe40000000f00 */
[----:B------:R-:W-:-:S02]  /*2aa90*/  MOV R2, 0x2aab0 ;  /* 0x0002aab000027802 */ /* 0x000fc40000000f00 */
[----:B--23--:R-:W-:Y:S05]  /*2aaa0*/  CALL.REL.NOINC `($__internal_3_$__cuda_sm70_shflsync_idx_p) ;  /* 0x0000077000007944 */ /* 0x00cfea0003c00000 */
[----:B------:R-:W-:Y:S01]  /*2aab0*/  MOV R0, R105 ;  /* 0x0000006900007202 */ /* 0x000fe20000000f00 */
[----:B------:R-:W-:Y:S05]  /*2aac0*/  BRA `(.L_x_1449) ;  /* 0xffffa40000007947 */ /* 0x000fea000383ffff */
.L_x_1404:
        /* <DEDUP_REMOVED lines=23> */
.L_x_1405:
[----:B------:R-:W-:Y:S01]  /*2ac40*/  IMAD.MOV.U32 R106, RZ, RZ, R11 ;  /* 0x000000ffff6a7224 */ /* 0x000fe200078e000b */
[----:B------:R-:W-:Y:S01]  /*2ac50*/  MOV R133, 0x181f ;  /* 0x0000181f00857802 */ /* 0x000fe20000000f00 */
[----:B------:R-:W-:Y:S01]  /*2ac60*/  IMAD.MOV.U32 R3, RZ, RZ, 0x5 ;  /* 0x00000005ff037424 */ /* 0x000fe200078e00ff */
[----:B------:R-:W-:-:S02]  /*2ac70*/  MOV R132, 0xffffffff ;  /* 0xffffffff00847802 */ /* 0x000fc40000000f00 */
[----:B------:R-:W-:Y:S02]  /*2ac80*/  MOV R2, 0x2aca0 ;  /* 0x0002aca000027802 */ /* 0x000fe40000000f00 */
[----:B---3--:R-:W-:Y:S05]  /*2ac90*/  CALL.REL.NOINC `($__internal_3_$__cuda_sm70_shflsync_idx_p) ;  /* 0x0000058000007944 */ /* 0x008fea0003c00000 */
        /* <DEDUP_REMOVED lines=24> */
.L_x_1408:
        /* <DEDUP_REMOVED lines=8> */
.L_x_1409:
        /* <DEDUP_REMOVED lines=23> */
.L_x_1412:
        /* <DEDUP_REMOVED lines=29> */
        .weak           $__internal_2_$__cuda_sm70_shflsync_bfly_p
        .type           $__internal_2_$__cuda_sm70_shflsync_bfly_p,@function
        .size           $__internal_2_$__cuda_sm70_shflsync_bfly_p,($__internal_3_$__cuda_sm70_shflsync_idx_p - $__internal_2_$__cuda_sm70_shflsync_bfly_p)
$__internal_2_$__cuda_sm70_shflsync_bfly_p:
[----:B------:R-:W-:Y:S04]  /*2b1e0*/  WARPSYNC R8 ;  /* 0x0000000800007348 */ /* 0x000fe80003800000 */
[----:B------:R1:W2:Y:S02]  /*2b1f0*/  SHFL.BFLY PT, R7, R0, R3, R10 ;  /* 0x0c00000300077389 */ /* 0x0002a400000e000a */
[----:B-1----:R-:W-:-:S04]  /*2b200*/  MOV R3, 0x0 ;  /* 0x0000000000037802 */ /* 0x002fc80000000f00 */
[----:B--2---:R-:W-:Y:S05]  /*2b210*/  RET.REL.NODEC R2 `(_ZN7cutlass13device_kernelIN5flash19enable_sm80_to_sm89INS1_16FlashAttnFwdSm80INS1_25CollectiveMainloopFwdSm80ILi4ELi1ELb0EN4cute5tupleIJNS5_1CILi128EEENS7_ILi48EEES8_EEELi128ENS_10bfloat16_tEfNS_4arch4Sm80ELb0ELb1ELb1ELb1ELb0ELb1ELb1ELb0EEENS1_21CollectiveEpilogueFwdINS6_IJS8_S8_S9_EEENS6_IJNS7_ILi1EEESH_SH_EEESB_SD_Li128ELb1ELb1ELb0ELb0EEENS1_19SingleTileSchedulerILb1ELb0ELb1ELi128EEEEEEEEEvNT_6ParamsE) ;  /* 0xfffd4de002007950 */ /* 0x004fea0003c3ffff */
        .weak           $__internal_3_$__cuda_sm70_shflsync_idx_p
        .type           $__internal_3_$__cuda_sm70_shflsync_idx_p,@function
        .size           $__internal_3_$__cuda_sm70_shflsync_idx_p,(.L_x_1840 - $__internal_3_$__cuda_sm70_shflsync_idx_p)
$__internal_3_$__cuda_sm70_shflsync_idx_p:
[----:B------:R-:W-:Y:S04]  /*2b220*/  WARPSYNC R132 ;  /* 0x0000008400007348 */ /* 0x000fe80003800000 */
[----:B------:R1:W2:Y:S02]  /*2b230*/  SHFL.IDX PT, R105, R106, R3, R133 ;  /* 0x000000036a697389 */ /* 0x0002a400000e0085 */
[----:B-1----:R-:W-:-:S04]  /*2b240*/  MOV R3, 0x0 ;  /* 0x0000000000037802 */ /* 0x002fc80000000f00 */
[----:B--2---:R-:W-:Y:S05]  /*2b250*/  RET.REL.NODEC R2 `(_ZN7cutlass13device_kernelIN5flash19enable_sm80_to_sm89INS1_16FlashAttnFwdSm80INS1_25CollectiveMainloopFwdSm80ILi4ELi1ELb0EN4cute5tupleIJNS5_1CILi128EEENS7_ILi48EEES8_EEELi128ENS_10bfloat16_tEfNS_4arch4Sm80ELb0ELb1ELb1ELb1ELb0ELb1ELb1ELb0EEENS1_21CollectiveEpilogueFwdINS6_IJS8_S8_S9_EEENS6_IJNS7_ILi1EEESH_SH_EEESB_SD_Li128ELb1ELb1ELb0ELb0EEENS1_19SingleTileSchedulerILb1ELb0ELb1ELi128EEEEEEEEEvNT_6ParamsE) ;  /* 0xfffd4da002007950 */ /* 0x004fea0003c3ffff */
.L_x_1455:
        /* <DEDUP_REMOVED lines=10> */
.L_x_1840:


//--------------------- .text._ZN7cutlass13device_kernelIN5flash19enable_sm80_to_sm89INS1_16FlashAttnFwdSm80INS1_25CollectiveMainloopFwdSm80ILi4ELi1ELb0EN4cute5tupleIJNS5_1CILi128EEENS7_ILi64EEES8_EEELi128ENS_10bfloat16_tEfNS_4arch4Sm80ELb1ELb0ELb1ELb0ELb0ELb0ELb1ELb0EEENS1_21CollectiveEpilogueFwdINS6_IJS8_S8_S9_EEENS6_IJNS7_ILi1EEESH_SH_EEESB_SD_Li128ELb0ELb1ELb0ELb0EEENS1_30DynamicPersistentTileSchedulerILi128ELi128ELb0ELb1ELb0EEEEEEEEEvNT_6ParamsE --------------------------
	.section	.text._ZN7cutlass13device_kernelIN5flash19enable_sm80_to_sm89INS1_16FlashAttnFwdSm80INS1_25CollectiveMainloopFwdSm80ILi4ELi1ELb0EN4cute5tupleIJNS5_1CILi128EEENS7_ILi64EEES8_EEELi128ENS_10bfloat16_tEfNS_4arch4Sm80ELb1ELb0ELb1ELb0ELb0ELb0ELb1ELb0EEENS1_21CollectiveEpilogueFwdINS6_IJS8_S8_S9_EEENS6_IJNS7_ILi1EEESH_SH_EEESB_SD_Li128ELb0ELb1ELb0ELb0EEENS1_30DynamicPersistentTileSchedulerILi128ELi128ELb0ELb1ELb0EEEEEEEEEvNT_6ParamsE,"ax",@progbits
	.sectioninfo	@"SHI_REGISTERS=255"
	.align	128
.text._ZN7cutlass13device_kernelIN5flash19enable_sm80_to_sm89INS1_16FlashAttnFwdSm80INS1_25CollectiveMainloopFwdSm80ILi4ELi1ELb0EN4cute5tupleIJNS5_1CILi128EEENS7_ILi64EEES8_EEELi128ENS_10bfloat16_tEfNS_4arch4Sm80ELb1ELb0ELb1ELb0ELb0ELb0ELb1ELb0EEENS1_21CollectiveEpilogueFwdINS6_IJS8_S8_S9_EEENS6_IJNS7_ILi1EEESH_SH_EEESB_SD_Li128ELb0ELb1ELb0ELb0EEENS1_30DynamicPersistentTileSchedulerILi128ELi128ELb0ELb1ELb0EEEEEEEEEvNT_6ParamsE:
        .type           _ZN7cutlass13device_kernelIN5flash19enable_sm80_to_sm89INS1_16FlashAttnFwdSm80INS1_25CollectiveMainloopFwdSm80ILi4ELi1ELb0EN4cute5tupleIJNS5_1CILi128EEENS7_ILi64EEES8_EEELi128ENS_10bfloat16_tEfNS_4arch4Sm80ELb1ELb0ELb1ELb0ELb0ELb0ELb1ELb0EEENS1_21CollectiveEpilogueFwdINS6_IJS8_S8_S9_EEENS6_IJNS7_ILi1EEESH_SH_EEESB_SD_Li128ELb0ELb1ELb0ELb0EEENS1_30DynamicPersistentTileSchedulerILi128ELi128ELb0ELb1ELb0EEEEEEEEEvNT_6ParamsE,@function
        .size           _ZN7cutlass13device_kernelIN5flash19enable_sm80_to_sm89INS1_16FlashAttnFwdSm80INS1_25CollectiveMainloopFwdSm80ILi4ELi1ELb0EN4cute5tupleIJNS5_1CILi128EEENS7_ILi64EEES8_EEELi128ENS_10bfloat16_tEfNS_4arch4Sm80ELb1ELb0ELb1ELb0ELb0ELb0ELb1ELb0EEENS1_21CollectiveEpilogueFwdINS6_IJS8_S8_S9_EEENS6_IJNS7_ILi1EEESH_SH_EEESB_SD_Li128ELb0ELb1ELb0ELb0EEENS1_30DynamicPersistentTileSchedulerILi128ELi128ELb0ELb1ELb0EEEEEEEEEvNT_6ParamsE,(.L_x_1844 - _ZN7cutlass13device_kernelIN5flash19enable_sm80_to_sm89INS1_16FlashAttnFwdSm80INS1_25CollectiveMainloopFwdSm80ILi4ELi1ELb0EN4cute5tupleIJNS5_1CILi128EEENS7_ILi64EEES8_EEELi128ENS_10bfloat16_tEfNS_4arch4Sm80ELb1ELb0ELb1ELb0ELb0ELb0ELb1ELb0EEENS1_21CollectiveEpilogueFwdINS6_IJS8_S8_S9_EEENS6_IJNS7_ILi1EEESH_SH_EEESB_SD_Li128ELb0ELb1ELb0ELb0EEENS1_30DynamicPersistentTileSchedulerILi128ELi128ELb0ELb1ELb0EEEEEEEEEvNT_6ParamsE)
        .other          _ZN7cutlass13device_kernelIN5flash19enable_sm80_to_sm89INS1_16FlashAttnFwdSm80INS1_25CollectiveMainloopFwdSm80ILi4ELi1ELb0EN4cute5tupleIJNS5_1CILi128EEENS7_ILi64EEES8_EEELi128ENS_10bfloat16_tEfNS_4arch4Sm80ELb1ELb0ELb1ELb0ELb0ELb0ELb1ELb0EEENS1_21CollectiveEpilogueFwdINS6_IJS8_S8_S9_EEENS6_IJNS7_ILi1EEESH_SH_EEESB_SD_Li128ELb0ELb1ELb0ELb0EEENS1_30DynamicPersistentTileSchedulerILi128ELi128ELb0ELb1ELb0EEEEEEEEEvNT_6ParamsE,@"STO_CUDA_ENTRY STV_DEFAULT"
_ZN7cutlass13device_kernelIN5flash19enable_sm80_to_sm89INS1_16FlashAttnFwdSm80INS1_25CollectiveMainloopFwdSm80ILi4ELi1ELb0EN4cute5tupleIJNS5_1CILi128EEENS7_ILi64EEES8_EEELi128ENS_10bfloat16_tEfNS_4arch4Sm80ELb1ELb0ELb1ELb0ELb0ELb0ELb1ELb0EEENS1_21CollectiveEpilogueFwdINS6_IJS8_S8_S9_EEENS6_IJNS7_ILi1EEESH_SH_EEESB_SD_Li128ELb0ELb1ELb0ELb0EEENS1_30DynamicPersistentTileSchedulerILi128ELi128ELb0ELb1ELb0EEEEEEEEEvNT_6ParamsE:
        /* <DEDUP_REMOVED lines=12> */
[----:B------:R-:W-:Y:S01]  /*00c0*/  IMAD.MOV.U32 R232, RZ, RZ, 0x40 ;  /* 0x00000040ffe87424 */ /* 0x000fe200078e00ff */
[----:B------:R-:W-:Y:S02]  /*00d0*/  ULDC.64 UR6, c[0x0][0x118] ;  /* 0x0000460000067ab9 */ /* 0x000fe40000000a00 */
[CC--:B------:R-:W-:Y:S02]  /*00e0*/  LEA.HI R2, R14.reuse, R16.reuse, RZ, 0x4 ;  /* 0x000000100e027211 */ /* 0x0c0fe400078f20ff */
[CC--:B------:R-:W-:Y:S02]  /*00f0*/  LEA.HI R10, R14.reuse, R16.reuse, RZ, 0x3 ;  /* 0x000000100e0a7211 */ /* 0x0c0fe400078f18ff */
[----:B------:R-:W-:Y:S02]  /*0100*/  SHF.R.S32.HI R3, RZ, 0x4, R2 ;  /* 0x00000004ff037819 */ /* 0x000fe40000011402 */
[----:B------:R-:W-:-:S02]  /*0110*/  LEA.HI R12, R14, R16, RZ, 0x2 ;  /* 0x000000100e0c7211 */ /* 0x000fc400078f10ff */
[----:B------:R-:W-:Y:S02]  /*0120*/  LEA.HI R0, R2, R3, RZ, 0x1 ;  /* 0x0000000302007211 */ /* 0x000fe400078f08ff */
[----:B------:R-:W-:Y:S02]  /*0130*/  LOP3.LUT R5, R10, 0xfffffff8, RZ, 0xc0, !PT ;  /* 0xfffffff80a057812 */ /* 0x000fe400078ec0ff */
[----:B------:R-:W-:Y:S02]  /*0140*/  LOP3.LUT R0, R0, 0xfffffffe, RZ, 0xc0, !PT ;  /* 0xfffffffe00007812 */ /* 0x000fe400078ec0ff */
[----:B------:R-:W-:Y:S01]  /*0150*/  SHF.R.S32.HI R20, RZ, 0x3, R10 ;  /* 0x00000003ff147819 */ /* 0x000fe2000001140a */
[----:B------:R-:W-:Y:S01]  /*0160*/  IMAD.IADD R8, R16, 0x1, -R5 ;  /* 0x0000000110087824 */ /* 0x000fe200078e0a05 */
[----:B------:R-:W-:Y:S01]  /*0170*/  SHF.R.S32.HI R7, RZ, 0x2, R12 ;  /* 0x00000002ff077819 */ /* 0x000fe2000001140c */
[----:B------:R-:W-:Y:S01]  /*0180*/  IMAD.IADD R13, R3, 0x1, -R0 ;  /* 0x00000001030d7824 */ /* 0x000fe200078e0a00 */
[----:B------:R-:W-:Y:S01]  /*0190*/  LOP3.LUT R0, R2, 0xfffffff0, RZ, 0xc0, !PT ;  /* 0xfffffff002007812 */ /* 0x000fe200078ec0ff */
[----:B------:R-:W-:Y:S01]  /*01a0*/  IMAD.SHL.U32 R4, R20, 0x40, RZ ;  /* 0x0000004014047824 */ /* 0x000fe200078e00ff */
[----:B------:R-:W-:Y:S01]  /*01b0*/  SHF.R.S32.HI R3, RZ, 0x1f, R12 ;  /* 0x0000001fff037819 */ /* 0x000fe2000001140c */
[----:B------:R-:W-:-:S02]  /*01c0*/  IMAD.SHL.U32 R18, R8, 0x8, RZ ;  /* 0x0000000808127824 */ /* 0x000fc400078e00ff */
[----:B------:R-:W-:Y:S01]  /*01d0*/  IMAD.IADD R2, R16, 0x1, -R0 ;  /* 0x0000000110027824 */ /* 0x000fe200078e0a00 */
[----:B------:R-:W-:Y:S01]  /*01e0*/  LEA.HI R3, R3, R7, RZ, 0x3 ;  /* 0x0000000703037211 */ /* 0x000fe200078f18ff */
[----:B------:R-:W-:Y:S01]  /*01f0*/  IMAD.SHL.U32 R9, R8, 0x40, RZ ;  /* 0x0000004008097824 */ /* 0x000fe200078e00ff */
[----:B------:R-:W-:Y:S02]  /*0200*/  LOP3.LUT R0, R4, 0x1c0, RZ, 0xc0, !PT ;  /* 0x000001c004007812 */ /* 0x000fe400078ec0ff */
[----:B------:R-:W-:Y:S02]  /*0210*/  SHF.R.S32.HI R6, RZ, 0x1f, R2 ;  /* 0x0000001fff067819 */ /* 0x000fe40000011402 */
[----:B------:R-:W-:Y:S02]  /*0220*/  LOP3.LUT R3, R3, 0xfffffff8, RZ, 0xc0, !PT ;  /* 0xfffffff803037812 */ /* 0x000fe400078ec0ff */
[----:B------:R-:W-:Y:S02]  /*0230*/  LEA.HI R11, R6, R2, RZ, 0x3 ;  /* 0x00000002060b7211 */ /* 0x000fe400078f18ff */
[----:B------:R-:W-:Y:S01]  /*0240*/  LOP3.LUT R5, R0, 0x38, R18, 0xf8, !PT ;  /* 0x0000003800057812 */ /* 0x000fe200078ef812 */
[----:B------:R-:W-:Y:S01]  /*0250*/  IMAD.IADD R7, R7, 0x1, -R3 ;  /* 0x0000000107077824 */ /* 0x000fe200078e0a03 */
[----:B------:R-:W-:-:S02]  /*0260*/  SHF.R.U32.HI R4, RZ, 0x3, R0 ;  /* 0x00000003ff047819 */ /* 0x000fc40000011600 */
[----:B------:R-:W-:Y:S02]  /*0270*/  LOP3.LUT R0, R9, 0x1c0, RZ, 0xc0, !PT ;  /* 0x000001c009007812 */ /* 0x000fe400078ec0ff */
[----:B------:R-:W-:Y:S02]  /*0280*/  LOP3.LUT R3, R11, 0xfffffff8, RZ, 0xc0, !PT ;  /* 0xfffffff80b037812 */ /* 0x000fe400078ec0ff */
[----:B------:R-:W-:Y:S02]  /*0290*/  LEA.HI R6, R14, R16, RZ, 0x6 ;  /* 0x000000100e067211 */ /* 0x000fe400078f30ff */
[----:B------:R-:W-:Y:S01]  /*02a0*/  LOP3.LUT R5, R5, R4, RZ, 0x3c, !PT ;  /* 0x0000000405057212 */ /* 0x000fe200078e3cff */
[----:B------:R-:W-:Y:S01]  /*02b0*/  IMAD.IADD R9, R2, 0x1, -R3 ;  /* 0x0000000102097824 */ /* 0x000fe200078e0a03 */
[----:B------:R-:W-:Y:S01]  /*02c0*/  LOP3.LUT R4, R0, 0x8, R10, 0xf8, !PT ;  /* 0x0000000800047812 */ /* 0x000fe200078ef80a */
[----:B------:R-:W-:Y:S01]  /*02d0*/  IMAD.SHL.U32 R3, R6, 0x8, RZ ;  /* 0x0000000806037824 */ /* 0x000fe200078e00ff */
[----:B------:R-:W-:-:S02]  /*02e0*/  SHF.R.U32.HI R0, RZ, 0x3, R0 ;  /* 0x00000003ff007819 */ /* 0x000fc40000011600 */
[----:B------:R-:W-:Y:S02]  /*02f0*/  LEA.HI R10, R14, R16, RZ, 0x5 ;  /* 0x000000100e0a7211 */ /* 0x000fe400078f28ff */
[----:B------:R-:W-:Y:S02]  /*0300*/  LOP3.LUT R2, R12, 0xfffffffc, RZ, 0xc0, !PT ;  /* 0xfffffffc0c027812 */ /* 0x000fe400078ec0ff */
[----:B------:R-:W-:Y:S02]  /*0310*/  LOP3.LUT R14, R4, R0, RZ, 0x3c, !PT ;  /* 0x00000000040e7212 */ /* 0x000fe400078e3cff */
[----:B------:R-:W-:Y:S01]  /*0320*/  LOP3.LUT R0, R10, 0xffffffe0, RZ, 0xc0, !PT ;  /* 0xffffffe00a007812 */ /* 0x000fe200078ec0ff */
[C---:B------:R-:W-:Y:S01]  /*0330*/  IMAD.IADD R6, R16.reuse, 0x1, -R2 ;  /* 0x0000000110067824 */ /* 0x040fe200078e0a02 */
[----:B------:R-:W-:Y:S02]  /*0340*/  LOP3.LUT R248, R5, 0x7ffffe00, R3, 0xf8, !PT ;  /* 0x7ffffe0005f87812 */ /* 0x000fe400078ef803 */
[----:B------:R-:W-:Y:S01]  /*0350*/  LOP3.LUT R3, R7, 0x1, RZ, 0xc0, !PT ;  /* 0x0000000107037812 */ /* 0x000fe200078ec0ff */
[----:B------:R-:W-:Y:S01]  /*0360*/  IMAD.IADD R17, R16, 0x1, -R0 ;  /* 0x0000000110117824 */ /* 0x000fe200078e0a00 */
[--C-:B------:R-:W-:Y:S01]  /*0370*/  SHF.R.S32.HI R235, RZ, 0x5, R10.reuse ;  /* 0x00000005ffeb7819 */ /* 0x100fe2000001140a */
[----:B------:R-:W-:Y:S01]  /*0380*/  IMAD.SHL.U32 R248, R248, 0x2, RZ ;  /* 0x00000002f8f87824 */ /* 0x000fe200078e00ff */
[----:B------:R-:W-:-:S02]  /*0390*/  SHF.R.S32.HI R2, RZ, 0x1f, R10 ;  /* 0x0000001fff027819 */ /* 0x000fc4000001140a */
[----:B------:R-:W-:Y:S02]  /*03a0*/  LEA.HI R0, R6, R6, RZ, 0x1 ;  /* 0x0000000606007211 */ /* 0x000fe400078f08ff */
[----:B------:R-:W-:Y:S02]  /*03b0*/  ISETP.NE.U32.AND P0, PT, R3, 0x1, PT ;  /* 0x000000010300780c */ /* 0x000fe40003f05070 */
[----:B------:R-:W-:Y:S02]  /*03c0*/  LEA.HI R3, R2, R235, RZ, 0x2 ;  /* 0x000000eb02037211 */ /* 0x000fe400078f10ff */
[C---:B------:R-:W-:Y:S01]  /*03d0*/  LOP3.LUT R2, R0.reuse, 0x1ffffffe, RZ, 0xc0, !PT ;  /* 0x1ffffffe00027812 */ /* 0x040fe200078ec0ff */
[----:B------:R-:W-:Y:S01]  /*03e0*/  IMAD.SHL.U32 R0, R0, 0x20, RZ ;  /* 0x0000002000007824 */ /* 0x000fe200078e00ff */
[----:B------:R-:W-:Y:S02]  /*03f0*/  LOP3.LUT R3, R3, 0xffffffc, RZ, 0xc0, !PT ;  /* 0x0ffffffc03037812 */ /* 0x000fe400078ec0ff */
[----:B------:R-:W-:Y:S01]  /*0400*/  SHF.R.S32.HI R10, RZ, 0x1f, R17 ;  /* 0x0000001fff0a7819 */ /* 0x000fe20000011411 */
[----:B------:R-:W-:Y:S01]  /*0410*/  IMAD.IADD R2, R6, 0x1, -R2 ;  /* 0x0000000106027824 */ /* 0x000fe200078e0a02 */
[----:B------:R-:W-:Y:S01]  /*0420*/  LOP3.LUT R0, R0, 0xffffffc0, RZ, 0xc0, !PT ;  /* 0xffffffc000007812 */ /* 0x000fe200078ec0ff */
[----:B------:R-:W-:Y:S01]  /*0430*/  IMAD.IADD R5, R235, 0x1, -R3 ;  /* 0x00000001eb057824 */ /* 0x000fe200078e0a03 */
[----:B------:R-:W-:Y:S01]  /*0440*/  LEA.HI R10, R10, R17, RZ, 0x2 ;  /* 0x000000110a0a7211 */ /* 0x000fe200078f10ff */
[----:B------:R-:W-:Y:S01]  /*0450*/  IMAD.SHL.U32 R3, R9, 0x40, RZ ;  /* 0x0000004009037824 */ /* 0x000fe200078e00ff */
[----:B------:R-:W-:Y:S01]  /*0460*/  R2P PR, R7, 0x6 ;  /* 0x0000000607007804 */ /* 0x000fe20000000000 */
[----:B------:R-:W-:Y:S01]  /*0470*/  IMAD R12, R2, 0x8, R0 ;  /* 0x00000008020c7824 */ /* 0x000fe200078e0200 */
[----:B------:R-:W-:Y:S01]  /*0480*/  SHF.R.S32.HI R4, RZ, 0x2, R10 ;  /* 0x00000002ff047819 */ /* 0x000fe2000001140a */
[----:B------:R-:W-:Y:S01]  /*0490*/  IMAD.SHL.U32 R2, R13, 0x8, RZ ;  /* 0x000000080d027824 */ /* 0x000fe200078e00ff */
[----:B------:R-:W-:Y:S01]  /*04a0*/  LOP3.LUT R0, R3, 0x1c0, RZ, 0xc0, !PT ;  /* 0x000001c003007812 */ /* 0x000fe200078ec0ff */
[----:B------:R-:W-:Y:S01]  /*04b0*/  IMAD.SHL.U32 R3, R7, 0x40, RZ ;  /* 0x0000004007037824 */ /* 0x000fe200078e00ff */
[----:B------:R-:W-:Y:S01]  /*04c0*/  SHF.R.S32.HI R19, RZ, 0x1f, R18 ;  /* 0x0000001fff137819 */ /* 0x000fe20000011412 */
[----:B------:R-:W-:Y:S01]  /*04d0*/  IMAD R16, R5, 0x10, R4 ;  /* 0x0000001005107824 */ /* 0x000fe200078e0204 */
[----:B------:R-:W-:Y:S01]  /*04e0*/  LOP3.LUT R2, R0, 0x8, R2, 0xf8, !PT ;  /* 0x0000000800027812 */ /* 0x000fe200078ef802 */
[----:B------:R-:W-:Y:S01]  /*04f0*/  IMAD.SHL.U32 R235, R235, 0x400, RZ ;  /* 0x00000400ebeb7824 */ /* 0x000fe200078e00ff */
[----:B------:R-:W-:Y:S01]  /*0500*/  LOP3.LUT R3, R3, 0x1c0, RZ, 0xc0, !PT ;  /* 0x000001c003037812 */ /* 0x000fe200078ec0ff */
[----:B------:R-:W-:Y:S01]  /*0510*/  IMAD.SHL.U32 R5, R11, 0x40, RZ ;  /* 0x000000400b057824 */ /* 0x000fe200078e00ff */
[----:B------:R-:W-:Y:S01]  /*0520*/  SHF.R.U32.HI R0, RZ, 0x3, R0 ;  /* 0x00000003ff007819 */ /* 0x000fe20000011600 */
[----:B------:R-:W-:Y:S01]  /*0530*/  IMAD R4, R6, 0x2, R235 ;  /* 0x0000000206047824 */ /* 0x000fe200078e02eb */
[----:B------:R-:W-:Y:S01]  /*0540*/  LEA.HI R3, R3, R3, RZ, 0x1d ;  /* 0x0000000303037211 */ /* 0x000fe200078fe8ff */
[----:B------:R-:W-:Y:S01]  /*0550*/  STL [R1+0x8c], R16 ;  /* 0x00008c1001007387 */ /* 0x000fe20000100800 */
[----:B------:R-:W-:Y:S01]  /*0560*/  LOP3.LUT R229, R2, R0, RZ, 0x3c, !PT ;  /* 0x0000000002e57212 */ /* 0x000fe200078e3cff */
[----:B------:R-:W-:Y:S01]  /*0570*/  IMAD.MOV.U32 R6, RZ, RZ, 0x20 ;  /* 0x00000020ff067424 */ /* 0x000fe200078e00ff */
[----:B------:R-:W-:Y:S01]  /*0580*/  LOP3.LUT R2, R5, 0xfffffe00, RZ, 0xc0, !PT ;  /* 0xfffffe0005027812 */ /* 0x000fe200078ec0ff */
[----:B------:R-:W-:Y:S01]  /*0590*/  IMAD.IADD R5, R4, 0x1, R3 ;  /* 0x0000000104057824 */ /* 0x000fe200078e0203 */
[----:B------:R-:W-:Y:S01]  /*05a0*/  IADD3 R3, R18, 0x40, RZ ;  /* 0x0000004012037810 */ /* 0x000fe20007ffe0ff */
[----:B------:R-:W-:Y:S01]  /*05b0*/  IMAD R4, R8, 0x10, R20 ;  /* 0x0000001008047824 */ /* 0x000fe200078e0214 */
[CC--:B------:R-:W-:Y:S01]  /*05c0*/  IADD3 R235, R229.reuse, R2.reuse, R235 ;  /* 0x00000002e5eb7210 */ /* 0x0c0fe20007ffe0eb */
[----:B------:R-:W-:Y:S01]  /*05d0*/  STL [R1+0x60], R15 ;  /* 0x0000600f01007387 */ /* 0x000fe20000100800 */
[----:B------:R-:W-:Y:S01]  /*05e0*/  LOP3.LUT R229, R229, R2, RZ, 0xfc, !PT ;  /* 0x00000002e5e57212 */ /* 0x000fe200078efcff */
[----:B------:R-:W-:Y:S01]  /*05f0*/  IMAD R0, R13, 0x200, R14 ;  /* 0x000002000d007824 */ /* 0x000fe200078e020e */
[----:B------:R-:W-:Y:S01]  /*0600*/  LOP3.LUT R2, R10, 0x7ffffffc, RZ, 0xc0, !PT ;  /* 0x7ffffffc0a027812 */ /* 0x000fe200078ec0ff */
[----:B------:R1:W-:Y:S01]  /*0610*/  STL [R1+0x84], R4 ;  /* 0x0000840401007387 */ /* 0x0003e20000100800 */
[----:B------:R-:W-:-:S02]  /*0620*/  SHF.R.S32.HI R7, RZ, 0x1f, R3 ;  /* 0x0000001fff077819 */ /* 0x000fc40000011403 */
[----:B------:R-:W-:Y:S01]  /*0630*/  LEA R5, R5, 0x80, 0x1 ;  /* 0x0000008005057811 */ /* 0x000fe200078e08ff */
[----:B------:R2:W-:Y:S01]  /*0640*/  STL [R1+0x44], R3 ;  /* 0x0000440301007387 */ /* 0x0005e20000100800 */
[C---:B------:R-:W-:Y:S02]  /*0650*/  LOP3.LUT P4, RZ, R8.reuse, 0x2, RZ, 0xc0, !PT ;  /* 0x0000000208ff7812 */ /* 0x040fe4000788c0ff */
[----:B------:R-:W-:Y:S01]  /*0660*/  LOP3.LUT P3, RZ, R8, 0x4, RZ, 0xc0, !PT ;  /* 0x0000000408ff7812 */ /* 0x000fe2000786c0ff */
[----:B------:R-:W-:Y:S01]  /*0670*/  STL.64 [R1+0x10], R18 ;  /* 0x0000101201007387 */ /* 0x000fe20000100a00 */
[C---:B------:R-:W-:Y:S02]  /*0680*/  LOP3.LUT P6, RZ, R9.reuse, 0x2, RZ, 0xc0, !PT ;  /* 0x0000000209ff7812 */ /* 0x040fe400078cc0ff */
[----:B------:R-:W-:Y:S01]  /*0690*/  LOP3.LUT P5, RZ, R9, 0x4, RZ, 0xc0, !PT ;  /* 0x0000000409ff7812 */ /* 0x000fe200078ac0ff */
[----:B------:R3:W-:Y:S01]  /*06a0*/  STL [R1+0x4c], R7 ;  /* 0x00004c0701007387 */ /* 0x0007e20000100800 */
[----:B------:R-:W-:-:S02]  /*06b0*/  LEA R228, R0, 0x4100, 0x1 ;  /* 0x0000410000e47811 */ /* 0x000fc400078e08ff */
[----:B------:R-:W-:Y:S02]  /*06c0*/  SEL R231, R232, 0xffffffc0, !P3 ;  /* 0xffffffc0e8e77807 */ /* 0x000fe40005800000 */
[----:B------:R-:W-:Y:S02]  /*06d0*/  SEL R0, R6, 0xffffffe0, !P6 ;  /* 0xffffffe006007807 */ /* 0x000fe40007000000 */
[----:B------:R-:W-:Y:S01]  /*06e0*/  LEA R235, R235, 0x8100, 0x1 ;  /* 0x00008100ebeb7811 */ /* 0x000fe200078e08ff */
[C---:B------:R-:W-:Y:S01]  /*06f0*/  IMAD.IADD R234, R228.reuse, 0x1, R231 ;  /* 0x00000001e4ea7824 */ /* 0x040fe200078e02e7 */
[----:B------:R-:W-:Y:S02]  /*0700*/  LEA R229, R229, 0x100, 0x1 ;  /* 0x00000100e5e57811 */ /* 0x000fe400078e08ff */
[----:B------:R-:W-:Y:S01]  /*0710*/  IADD3 R239, R228, 0x20, RZ ;  /* 0x00000020e4ef7810 */ /* 0x000fe20007ffe0ff */
[----:B------:R-:W-:Y:S01]  /*0720*/  IMAD.IADD R237, R235, 0x1, R0 ;  /* 0x00000001ebed7824 */ /* 0x000fe200078e0200 */
[----:B-1----:R-:W-:Y:S01]  /*0730*/  SEL R4, R6, 0xffffffe0, !P1 ;  /* 0xffffffe006047807 */ /* 0x002fe20004800000 */
[----:B------:R-:W-:Y:S01]  /*0740*/  IMAD.IADD R230, R0, 0x1, R229 ;  /* 0x0000000100e67824 */ /* 0x000fe200078e02e5 */
[----:B------:R-:W-:Y:S01]  /*0750*/  @P4 IADD3 R239, R228, -0x20, RZ ;  /* 0xffffffe0e4ef4810 */ /* 0x000fe20007ffe0ff */
[----:B--2---:R-:W-:Y:S01]  /*0760*/  IMAD.IADD R3, R17, 0x1, -R2 ;  /* 0x0000000111037824 */ /* 0x004fe200078e0a02 */
[C---:B------:R-:W-:Y:S01]  /*0770*/  SEL R2, R232.reuse, 0xffffffc0, !P2 ;  /* 0xffffffc0e8027807 */ /* 0x040fe20005000000 */
[----:B------:R-:W-:Y:S01]  /*0780*/  IMAD.IADD R8, R5, 0x1, R4 ;  /* 0x0000000105087824 */ /* 0x000fe200078e0204 */
[----:B------:R-:W-:Y:S01]  /*0790*/  SEL R232, R232, 0xffffffc0, !P5 ;  /* 0xffffffc0e8e87807 */ /* 0x000fe20006800000 */
[----:B------:R-:W-:Y:S01]  /*07a0*/  IMAD.SHL.U32 R3, R3, 0x2, RZ ;  /* 0x0000000203037824 */ /* 0x000fe200078e00ff */
[----:B------:R-:W-:Y:S01]  /*07b0*/  IADD3 R247, R239, 0x800, RZ ;  /* 0x00000800eff77810 */ /* 0x000fe20007ffe0ff */
[----:B------:R-:W-:Y:S01]  /*07c0*/  IMAD.IADD R231, R231, 0x1, R239 ;  /* 0x00000001e7e77824 */ /* 0x000fe200078e02ef */
[C---:B------:R-:W-:Y:S01]  /*07d0*/  IADD3 R246, R239.reuse, 0x1000, RZ ;  /* 0x00001000eff67810 */ /* 0x040fe20007ffe0ff */
[----:B---3--:R-:W-:Y:S01]  /*07e0*/  IMAD.IADD R7, R16, 0x1, R12 ;  /* 0x0000000110077824 */ /* 0x008fe200078e020c */
[----:B------:R-:W-:Y:S01]  /*07f0*/  IADD3 R245, R239, 0x1800, RZ ;  /* 0x00001800eff57810 */ /* 0x000fe20007ffe0ff */
[--C-:B------:R-:W-:Y:S01]  /*0800*/  IMAD.IADD R236, R235, 0x1, R232.reuse ;  /* 0x00000001ebec7824 */ /* 0x100fe200078e02e8 */
[----:B------:R-:W-:Y:S01]  /*0810*/  IADD3 R244, R239, 0x2000, RZ ;  /* 0x00002000eff47810 */ /* 0x000fe20007ffe0ff */
[----:B------:R-:W-:Y:S01]  /*0820*/  IMAD.IADD R233, R232, 0x1, R229 ;  /* 0x00000001e8e97824 */ /* 0x000fe200078e02e5 */
[----:B------:R1:W-:Y:S01]  /*0830*/  STL [R1+0x5c], R7 ;  /* 0x00005c0701007387 */ /* 0x0003e20000100800 */
[----:B------:R-:W-:Y:S01]  /*0840*/  IMAD.IADD R238, R237, 0x1, R232 ;  /* 0x00000001edee7824 */ /* 0x000fe200078e02e8 */
[C---:B------:R-:W-:Y:S01]  /*0850*/  IADD3 R243, R239.reuse, 0x2800, RZ ;  /* 0x00002800eff37810 */ /* 0x040fe20007ffe0ff */
[----:B------:R-:W-:Y:S01]  /*0860*/  IMAD.IADD R240, R0, 0x1, R236 ;  /* 0x0000000100f07824 */ /* 0x000fe200078e02ec */
[----:B------:R2:W-:Y:S01]  /*0870*/  STL [R1+0x58], R3 ;  /* 0x0000580301007387 */ /* 0x0005e20000100800 */
[C---:B------:R-:W-:Y:S01]  /*0880*/  IADD3 R242, R239.reuse, 0x3000, RZ ;  /* 0x00003000eff27810 */ /* 0x040fe20007ffe0ff */
[----:B------:R-:W-:Y:S01]  /*0890*/  IMAD.IADD R232, R232, 0x1, R230 ;  /* 0x00000001e8e87824 */ /* 0x000fe200078e02e6 */
[----:B------:R-:W-:Y:S01]  /*08a0*/  IADD3 R241, R239, 0x3800, RZ ;  /* 0x00003800eff17810 */ /* 0x000fe20007ffe0ff */
[----:B------:R-:W-:Y:S01]  /*08b0*/  STL [R1+0x64], R5 ;  /* 0x0000640501007387 */ /* 0x000fe20000100800 */
[----:B-1----:R-:W-:-:S02]  /*08c0*/  IADD3 R7, R5, -0x10, RZ ;  /* 0xfffffff005077810 */ /* 0x002fc40007ffe0ff */
[C---:B------:R-:W-:Y:S01]  /*08d0*/  @P0 IADD3 R7, R5.reuse, 0x10, RZ ;  /* 0x0000001005070810 */ /* 0x040fe20007ffe0ff */
[----:B--2---:R-:W-:-:S05]  /*08e0*/  IMAD.IADD R3, R5, 0x1, R2 ;  /* 0x0000000105037824 */ /* 0x004fca00078e0202 */
[----:B------:R1:W-:Y:S04]  /*08f0*/  STL [R1+0x80], R3 ;  /* 0x0000800301007387 */ /* 0x0003e80000100800 */
[----:B------:R-:W-:Y:S01]  /*0900*/  STL [R1+0x70], R8 ;  /* 0x0000700801007387 */ /* 0x000fe20000100800 */
[----:B-1----:R-:W-:-:S05]  /*0910*/  IMAD.IADD R3, R8, 0x1, R2 ;  /* 0x0000000108037824 */ /* 0x002fca00078e0202 */
[----:B------:R1:W-:Y:S04]  /*0920*/  STL [R1+0x7c], R3 ;  /* 0x00007c0301007387 */ /* 0x0003e80000100800 */
[----:B------:R2:W-:Y:S01]  /*0930*/  STL [R1+0x68], R7 ;  /* 0x0000680701007387 */ /* 0x0005e20000100800 */
[--C-:B-1----:R-:W-:Y:S02]  /*0940*/  IMAD.IADD R3, R4, 0x1, R7.reuse ;  /* 0x0000000104037824 */ /* 0x102fe400078e0207 */
[----:B------:R-:W-:Y:S02]  /*0950*/  IMAD.IADD R4, R2, 0x1, R7 ;  /* 0x0000000102047824 */ /* 0x000fe400078e0207 */
[----:B------:R-:W-:Y:S01]  /*0960*/  IMAD.IADD R2, R3, 0x1, R2 ;  /* 0x0000000103027824 */ /* 0x000fe200078e0202 */
[----:B------:R2:W-:Y:S04]  /*0970*/  STL [R1+0x6c], R3 ;  /* 0x00006c0301007387 */ /* 0x0005e80000100800 */
[----:B------:R2:W-:Y:S04]  /*0980*/  STL [R1+0x78], R4 ;  /* 0x0000780401007387 */ /* 0x0005e80000100800 */
[----:B------:R2:W-:Y:S02]  /*0990*/  STL [R1+0x74], R2 ;  /* 0x0000740201007387 */ /* 0x0005e40000100800 */
.L_x_1545:
        /* <DEDUP_REMOVED lines=19> */
.L_x_1457:
[----:B------:R-:W-:-:S04]  /*0ad0*/  MOV R0, c[0x0][0x554] ;  /* 0x0001550000007a02 */ /* 0x000fc80000000f00 */
[----:B------:R-:W-:Y:S02]  /*0ae0*/  ISETP.NE.AND P0, PT, R0, 0x1, PT ;  /* 0x000000010000780c */ /* 0x000fe40003f05270 */
[----:B------:R-:W-:-:S11]  /*0af0*/  MOV R0, R2 ;  /* 0x0000000200007202 */ /* 0x000fd60000000f00 */
[----:B------:R-:W-:-:S05]  /*0b00*/  @P0 IMAD.HI.U32 R4, R2, c[0x0][0x558], RZ ;  /* 0x0001560002040a27 */ /* 0x000fca00078e00ff */
[----:B------:R-:W-:-:S05]  /*0b10*/  @P0 SHF.R.U32.HI R0, RZ, c[0x0][0x55c], R4 ;  /* 0x00015700ff000a19 */ /* 0x000fca0000011604 */
[----:B------:R-:W-:Y:S02]  /*0b20*/  IMAD R4, R0, c[0x0][0x554], RZ ;  /* 0x0001550000047a24 */ /* 0x000fe400078e02ff */
.L_x_1458:
[----:B------:R-:W-:Y:S05]  /*0b30*/  BSYNC B0 ;  /* 0x0000000000007941 */ /* 0x000fea0003800000 */
.L_x_1456:
[----:B------:R-:W-:Y:S01]  /*0b40*/  IMAD.MOV.U32 R5, RZ, RZ, c[0x0][0x2c4] ;  /* 0x0000b100ff057624 */ /* 0x000fe200078e00ff */
[----:B------:R-:W-:Y:S01]  /*0b50*/  LOP3.LUT R0, RZ, R0, RZ, 0x33, !PT ;  /* 0x00000000ff007212 */ /* 0x000fe200078e33ff */
[----:B------:R-:W-:Y:S01]  /*0b60*/  IMAD.MOV.U32 R6, RZ, RZ, c[0x0][0x548] ;  /* 0x00015200ff067624 */ /* 0x000fe200078e00ff */
[----:B------:R-:W-:Y:S01]  /*0b70*/  ULDC UR5, c[0x0][0x1d0] ;  /* 0x0000740000057ab9 */ /* 0x000fe20000000800 */
[----:B------:R-:W-:Y:S01]  /*0b80*/  IMAD.IADD R2, R2, 0x1, -R4 ;  /* 0x0000000102027824 */ /* 0x000fe200078e0a04 */
[----:B------:R-:W-:Y:S01]  /*0b90*/  ISETP.NE.AND P4, PT, R5, 0x1, PT ;  /* 0x000000010500780c */ /* 0x000fe20003f85270 */
[----:B------:R-:W-:Y:S01]  /*0ba0*/  IMAD.MOV.U32 R5, RZ, RZ, 0x40 ;  /* 0x00000040ff057424 */ /* 0x000fe200078e00ff */
[----:B------:R-:W-:Y:S01]  /*0bb0*/  IADD3 R0, R0, c[0x0][0x53c], RZ ;  /* 0x00014f0000007a10 */ /* 0x000fe20007ffe0ff */
[----:B------:R-:W-:Y:S01]  /*0bc0*/  IMAD R2, R3, c[0x0][0x554], R2 ;  /* 0x0001550003027a24 */ /* 0x000fe200078e0202 */
[----:B------:R-:W-:Y:S01]  /*0bd0*/  ISETP.NE.AND P0, PT, R6, 0x1, PT ;  /* 0x000000010600780c */ /* 0x000fe20003f05270 */
[----:B------:R-:W-:Y:S01]  /*0be0*/  UIADD3 UR5, UR5, 0x3f, URZ ;  /* 0x0000003f05057890 */ /* 0x000fe2000fffe03f */
[----:B------:R-:W-:Y:S01]  /*0bf0*/  SHF.L.U32 R62, R0, 0x7, RZ ;  /* 0x00000007003e7819 */ /* 0x000fe200000006ff */
[----:B------:R-:W-:Y:S01]  /*0c00*/  CS2R R126, SRZ ;  /* 0x00000000007e7805 */ /* 0x000fe2000001ff00 */
[----:B------:R-:W-:Y:S01]  /*0c10*/  MOV R63, R2 ;  /* 0x00000002003f7202 */ /* 0x000fe20000000f00 */
[----:B------:R-:W-:Y:S01]  /*0c20*/  USHF.R.S32.HI UR4, URZ, 0x1f, UR5 ;  /* 0x0000001f3f047899 */ /* 0x000fe20008011405 */
[----:B------:R-:W-:Y:S01]  /*0c30*/  IADD3 R0, R62, 0x7f, RZ ;  /* 0x0000007f3e007810 */ /* 0x000fe20007ffe0ff */
[----:B------:R1:W-:Y:S01]  /*0c40*/  STL [R1+0x48], R62 ;  /* 0x0000483e01007387 */ /* 0x0003e20000100800 */
[----:B------:R-:W-:Y:S01]  /*0c50*/  CS2R R124, SRZ ;  /* 0x00000000007c7805 */ /* 0x000fe2000001ff00 */
[----:B------:R-:W-:Y:S01]  /*0c60*/  ULEA.HI UR4, UR4, UR5, URZ, 0x6 ;  /* 0x0000000504047291 */ /* 0x000fe2000f8f303f */
[----:B------:R-:W-:Y:S01]  /*0c70*/  CS2R R130, SRZ ;  /* 0x0000000000827805 */ /* 0x000fe2000001ff00 */
[----:B------:R-:W-:Y:S01]  /*0c80*/  @P4 IMAD.HI.U32 R3, R0, c[0x0][0x2c8], RZ ;  /* 0x0000b20000034a27 */ /* 0x000fe200078e00ff */
[----:B------:R-:W-:Y:S01]  /*0c90*/  CS2R R128, SRZ ;  /* 0x0000000000807805 */ /* 0x000fe2000001ff00 */
[----:B------:R-:W-:Y:S01]  /*0ca0*/  USHF.R.S32.HI UR4, URZ, 0x6, UR4 ;  /* 0x000000063f047899 */ /* 0x000fe20008011404 */
[----:B------:R-:W-:Y:S01]  /*0cb0*/  MOV R122, RZ ;  /* 0x000000ff007a7202 */ /* 0x000fe20000000f00 */
[----:B------:R-:W-:Y:S01]  /*0cc0*/  @P0 IMAD.HI.U32 R4, R2, c[0x0][0x54c], RZ ;  /* 0x0001530002040a27 */ /* 0x000fe200078e00ff */
[----:B------:R-:W-:Y:S01]  /*0cd0*/  @P4 SHF.R.U32.HI R0, RZ, c[0x0][0x2cc], R3 ;  /* 0x0000b300ff004a19 */ /* 0x000fe20000011603 */
[----:B------:R-:W-:Y:S01]  /*0ce0*/  CS2R R120, SRZ ;  /* 0x0000000000787805 */ /* 0x000fe2000001ff00 */
[----:B------:R-:W-:Y:S01]  /*0cf0*/  IADD3 R3, R5, -c[0x0][0x168], RZ ;  /* 0x80005a0005037a10 */ /* 0x000fe20007ffe0ff */
[----:B------:R-:W-:Y:S01]  /*0d00*/  IMAD.MOV.U32 R5, RZ, RZ, RZ ;  /* 0x000000ffff057224 */ /* 0x000fe200078e00ff */
[----:B------:R-:W-:Y:S01]  /*0d10*/  @P0 SHF.R.U32.HI R63, RZ, c[0x0][0x550], R4 ;  /* 0x00015400ff3f0a19 */ /* 0x000fe20000011604 */
[----:B------:R-:W-:Y:S01]  /*0d20*/  CS2R R118, SRZ ;  /* 0x0000000000767805 */ /* 0x000fe2000001ff00 */
[----:B------:R-:W-:Y:S01]  /*0d30*/  IADD3 R0, R0, c[0x0][0x1d0], R3 ;  /* 0x0000740000007a10 */ /* 0x000fe20007ffe003 */
[----:B------:R-:W-:Y:S01]  /*0d40*/  CS2R R116, SRZ ;  /* 0x0000000000747805 */ /* 0x000fe2000001ff00 */
[----:B------:R-:W-:Y:S01]  /*0d50*/  IMAD.MOV.U32 R9, RZ, RZ, RZ ;  /* 0x000000ffff097224 */ /* 0x000fe200078e00ff */
[----:B------:R1:W-:Y:S01]  /*0d60*/  STL [R1+0x54], R63 ;  /* 0x0000543f01007387 */ /* 0x0003e20000100800 */
[----:B------:R-:W-:Y:S01]  /*0d70*/  IMAD.MOV R3, RZ, RZ, -R63 ;  /* 0x000000ffff037224 */ /* 0x000fe200078e0a3f */
[----:B------:R-:W-:Y:S01]  /*0d80*/  SHF.R.S32.HI R4, RZ, 0x1f, R0 ;  /* 0x0000001fff047819 */ /* 0x000fe20000011400 */
        /* <DEDUP_REMOVED lines=10> */
[----:B------:R-:W-:Y:S01]  /*0e30*/  IMAD.MOV.U32 R112, RZ, RZ, RZ ;  /* 0x000000ffff707224 */ /* 0x000fe200078e00ff */
[----:B------:R-:W-:Y:S01]  /*0e40*/  IMNMX R7, R2, UR4, PT ;  /* 0x0000000402077c17 */ /* 0x000fe2000b800200 */
[----:B------:R-:W-:Y:S01]  /*0e50*/  CS2R R14, SRZ ;  /* 0x00000000000e7805 */ /* 0x000fe2000001ff00 */
[----:B------:R-:W-:Y:S01]  /*0e60*/  MOV R106, RZ ;  /* 0x000000ff006a7202 */ /* 0x000fe20000000f00 */
[----:B------:R-:W-:Y:S01]  /*0e70*/  IMAD.MOV.U32 R104, RZ, RZ, RZ ;  /* 0x000000ffff687224 */ /* 0x000fe200078e00ff */
[----:B------:R-:W-:Y:S01]  /*0e80*/  ISETP.GE.AND P0, PT, R7, 0x1, PT ;  /* 0x000000010700780c */ /* 0x000fe20003f06270 */
[----:B------:R1:W-:Y:S01]  /*0e90*/  STL [R1+0x4], R7 ;  /* 0x0000040701007387 */ /* 0x0003e20000100800 */
[----:B------:R-:W-:Y:S01]  /*0ea0*/  IMAD.MOV.U32 R102, RZ, RZ, RZ ;  /* 0x000000ffff667224 */ /* 0x000fe200078e00ff */
[----:B------:R-:W-:Y:S01]  /*0eb0*/  CS2R R16, SRZ ;  /* 0x0000000000107805 */ /* 0x000fe2000001ff00 */
        /* <DEDUP_REMOVED lines=70> */
[----:B------:R-:W-:Y:S01]  /*1320*/  CS2R R58, SRZ ;  /* 0x00000000003a7805 */ /* 0x000fe2000001ff00 */
[----:B------:R-:W-:Y:S05]  /*1330*/  @!P0 BRA `(.L_x_1459) ;  /* 0x000106f000008947 */ /* 0x000fea0003800000 */
[----:B-1----:R-:W2:Y:S01]  /*1340*/  LDL R8, [R1+0x84] ;  /* 0x0000840001087983 */ /* 0x002ea20000100800 */
[----:B------:R-:W-:-:S03]  /*1350*/  ISETP.NE.U32.AND P0, PT, RZ, c[0x0][0x340], PT ;  /* 0x0000d000ff007a0c */ /* 0x000fc60003f05070 */
[----:B------:R-:W3:Y:S01]  /*1360*/  LDL.64 R64, [R1+0x10] ;  /* 0x0000100001407983 */ /* 0x000ee20000100a00 */
[----:B------:R-:W-:-:S03]  /*1370*/  ISETP.NE.AND.EX P0, PT, RZ, c[0x0][0x344], PT, P0 ;  /* 0x0000d100ff007a0c */ /* 0x000fc60003f05300 */
[----:B------:R-:W4:Y:S10]  /*1380*/  LDL R15, [R1+0x44] ;  /* 0x00004400010f7983 */ /* 0x000f340000100800 */
[----:B------:R-:W-:-:S05]  /*1390*/  @P0 MOV R2, 0x4 ;  /* 0x0000000400020802 */ /* 0x000fca0000000f00 */
[----:B------:R-:W-:-:S05]  /*13a0*/  @P0 IMAD.WIDE R2, R63, R2, c[0x0][0x340] ;  /* 0x0000d0003f020625 */ /* 0x000fca00078e0202 */
[----:B------:R1:W5:Y:S01]  /*13b0*/  @P0 LDG.E R14, [R2.64] ;  /* 0x00000006020e0981 */ /* 0x000362000c1e1900 */
[----:B------:R-:W-:-:S03]  /*13c0*/  SHF.R.S32.HI R12, RZ, 0x1f, R66 ;  /* 0x0000001fff0c7819 */ /* 0x000fc60000011442 */
[----:B------:R-:W1:Y:S02]  /*13d0*/  S2R R7, SR_TID.X ;  /* 0x0000000000077919 */ /* 0x000e640000002100 */
[----:B------:R-:W-:Y:S01]  /*13e0*/  IMAD R4, R12, c[0x0][0x1b8], RZ ;  /* 0x00006e000c047a24 */ /* 0x000fe200078e02ff */
[----:B------:R-:W-:-:S03]  /*13f0*/  SHF.R.S32.HI R13, RZ, 0x1f, R63 ;  /* 0x0000001fff0d7819 */ /* 0x000fc6000001143f */
[----:B------:R-:W-:Y:S01]  /*1400*/  IMAD R4, R66, c[0x0][0x1bc], R4 ;  /* 0x00006f0042047a24 */ /* 0x000fe200078e0204 */
[----:B-1----:R-:W-:-:S04]  /*1410*/  SHF.R.S32.HI R61, RZ, 0x1f, R7 ;  /* 0x0000001fff3d7819 */ /* 0x002fc80000011407 */
[----:B------:R-:W-:-:S04]  /*1420*/  LEA.HI R61, R61, R7, RZ, 0x3 ;  /* 0x000000073d3d7211 */ /* 0x000fc800078f18ff */
[----:B------:R-:W-:-:S04]  /*1430*/  SHF.R.S32.HI R61, RZ, 0x3, R61 ;  /* 0x00000003ff3d7819 */ /* 0x000fc8000001143d */
[----:B------:R-:W-:-:S05]  /*1440*/  SHF.R.S32.HI R11, RZ, 0x1f, R61 ;  /* 0x0000001fff0b7819 */ /* 0x000fca000001143d */
[----:B------:R-:W-:Y:S02]  /*1450*/  IMAD R5, R11, c[0x0][0x1e0], RZ ;  /* 0x000078000b057a24 */ /* 0x000fe400078e02ff */
[----:B------:R-:W-:Y:S02]  /*1460*/  IMAD R10, R13, c[0x0][0x1c0], RZ ;  /* 0x000070000d0a7a24 */ /* 0x000fe400078e02ff */
[----:B------:R-:W-:Y:S02]  /*1470*/  IMAD R9, R61, c[0x0][0x1e4], R5 ;  /* 0x000079003d097a24 */ /* 0x000fe400078e0205 */
[----:B------:R-:W-:-:S04]  /*1480*/  IMAD R11, R11, c[0x0][0x208], RZ ;  /* 0x000082000b0b7a24 */ /* 0x000fc800078e02ff */
[----:B------:R-:W-:Y:S01]  /*1490*/  IMAD R11, R61, c[0x0][0x20c], R11 ;  /* 0x000083003d0b7a24 */ /* 0x000fe200078e020b */
[----:B--2---:R-:W-:-:S05]  /*14a0*/  IADD3 R8, R8, R62, RZ ;  /* 0x0000003e08087210 */ /* 0x004fca0007ffe0ff */
[----:B------:R-:W-:Y:S01]  /*14b0*/  @P4 IMAD.HI.U32 R2, R8, c[0x0][0x2c8], RZ ;  /* 0x0000b20008024a27 */ /* 0x000fe200078e00ff */
[----:B------:R-:W-:-:S04]  /*14c0*/  MOV R0, R8 ;  /* 0x0000000800007202 */ /* 0x000fc80000000f00 */
[----:B------:R-:W-:Y:S01]  /*14d0*/  @P4 SHF.R.U32.HI R0, RZ, c[0x0][0x2cc], R2 ;  /* 0x0000b300ff004a19 */ /* 0x000fe20000011602 */
[----:B------:R-:W-:-:S04]  /*14e0*/  IMAD.WIDE.U32 R2, R66, c[0x0][0x1b8], RZ ;  /* 0x00006e0042027a25 */ /* 0x000fc800078e00ff */
[----:B---3--:R-:W-:Y:S01]  /*14f0*/  IMAD.WIDE.U32 R6, R61, c[0x0][0x1e0], R64 ;  /* 0x000078003d067a25 */ /* 0x008fe200078e0040 */
[----:B------:R-:W-:-:S04]  /*1500*/  IADD3 R3, R3, R4, RZ ;  /* 0x0000000403037210 */ /* 0x000fc80007ffe0ff */
[----:B------:R-:W-:Y:S01]  /*1510*/  IADD3 R7, R7, R9, RZ ;  /* 0x0000000907077210 */ /* 0x000fe20007ffe0ff */
[C---:B------:R-:W-:Y:S02]  /*1520*/  IMAD R9, R63.reuse, c[0x0][0x1c4], R10 ;  /* 0x000071003f097a24 */ /* 0x040fe400078e020a */
[----:B------:R-:W-:-:S04]  /*1530*/  IMAD.WIDE.U32 R2, R63, c[0x0][0x1c0], R2 ;  /* 0x000070003f027a25 */ /* 0x000fc800078e0002 */
[----:B------:R-:W-:Y:S01]  /*1540*/  IMAD.WIDE.U32 R4, R61, c[0x0][0x208], R64 ;  /* 0x000082003d047a25 */ /* 0x000fe200078e0040 */
[----:B------:R-:W-:Y:S02]  /*1550*/  IADD3 R3, R3, R9, RZ ;  /* 0x0000000903037210 */ /* 0x000fe40007ffe0ff */
[----:B------:R-:W-:Y:S02]  /*1560*/  SHF.R.S32.HI R9, RZ, 0x1f, R0 ;  /* 0x0000001fff097819 */ /* 0x000fe40000011400 */
[----:B------:R-:W-:Y:S01]  /*1570*/  IADD3 R5, R5, R11, RZ ;  /* 0x0000000b05057210 */ /* 0x000fe20007ffe0ff */
[----:B------:R-:W-:Y:S01]  /*1580*/  IMAD R11, R12, c[0x0][0x1e8], RZ ;  /* 0x00007a000c0b7a24 */ /* 0x000fe200078e02ff */
[----:B------:R-:W-:Y:S01]  /*1590*/  IADD3 R10, -R0, RZ, RZ ;  /* 0x000000ff000a7210 */ /* 0x000fe20007ffe1ff */
[----:B------:R-:W-:Y:S02]  /*15a0*/  IMAD R12, R12, c[0x0][0x210], RZ ;  /* 0x000084000c0c7a24 */ /* 0x000fe400078e02ff */
[----:B------:R-:W-:-:S02]  /*15b0*/  IMAD R9, R9, c[0x0][0x1b0], RZ ;  /* 0x00006c0009097a24 */ /* 0x000fc400078e02ff */
[C---:B------:R-:W-:Y:S02]  /*15c0*/  IMAD R11, R66.reuse, c[0x0][0x1ec], R11 ;  /* 0x00007b00420b7a24 */ /* 0x040fe400078e020b */
[----:B------:R-:W-:-:S04]  /*15d0*/  IMAD.WIDE.U32 R6, R66, c[0x0][0x1e8], R6 ;  /* 0x00007a0042067a25 */ /* 0x000fc800078e0006 */
[----:B------:R-:W-:Y:S02]  /*15e0*/  IMAD R10, R10, c[0x0][0x2c4], R8 ;  /* 0x0000b1000a0a7a24 */ /* 0x000fe400078e0208 */
[C---:B------:R-:W-:Y:S02]  /*15f0*/  IMAD R12, R66.reuse, c[0x0][0x214], R12 ;  /* 0x00008500420c7a24 */ /* 0x040fe400078e020c */
[----:B------:R-:W-:-:S04]  /*1600*/  IMAD.WIDE.U32 R4, R66, c[0x0][0x210], R4 ;  /* 0x0000840042047a25 */ /* 0x000fc800078e0004 */
[C---:B------:R-:W-:Y:S02]  /*1610*/  IMAD R8, R0.reuse, c[0x0][0x1b4], R9 ;  /* 0x00006d0000087a24 */ /* 0x040fe400078e0209 */
[----:B------:R-:W-:Y:S01]  /*1620*/  IMAD.WIDE.U32 R2, R0, c[0x0][0x1b0], R2 ;  /* 0x00006c0000027a25 */ /* 0x000fe200078e0002 */
[----:B------:R-:W-:Y:S02]  /*1630*/  IADD3 R9, R7, R11, RZ ;  /* 0x0000000b07097210 */ /* 0x000fe40007ffe0ff */
[----:B------:R-:W-:Y:S01]  /*1640*/  SHF.R.S32.HI R11, RZ, 0x1f, R10 ;  /* 0x0000001fff0b7819 */ /* 0x000fe2000001140a */
[----:B------:R-:W-:Y:S01]  /*1650*/  IMAD.IADD R7, R5, 0x1, R12 ;  /* 0x0000000105077824 */ /* 0x000fe200078e020c */
[----:B------:R-:W-:Y:S02]  /*1660*/  IADD3 R5, R3, R8, RZ ;  /* 0x0000000803057210 */ /* 0x000fe40007ffe0ff */
[----:B------:R-:W-:Y:S02]  /*1670*/  MOV R8, R6 ;  /* 0x0000000600087202 */ /* 0x000fe40000000f00 */
[----:B------:R-:W-:Y:S01]  /*1680*/  MOV R6, R4 ;  /* 0x0000000400067202 */ /* 0x000fe20000000f00 */
[----:B------:R-:W-:Y:S01]  /*1690*/  IMAD R11, R11, c[0x0][0x1a8], RZ ;  /* 0x00006a000b0b7a24 */ /* 0x000fe200078e02ff */
[----:B------:R-:W-:-:S02]  /*16a0*/  MOV R4, R2 ;  /* 0x0000000200047202 */ /* 0x000fc40000000f00 */
[----:B-----5:R-:W-:Y:S02]  /*16b0*/  @P0 SHF.R.S32.HI R3, RZ, 0x1f, R14 ;  /* 0x0000001fff030819 */ /* 0x020fe4000001140e */
[----:B------:R-:W-:Y:S01]  /*16c0*/  @P0 MOV R2, R14 ;  /* 0x0000000e00020202 */ /* 0x000fe20000000f00 */
[----:B------:R-:W-:Y:S01]  /*16d0*/  @!P0 IMAD.MOV.U32 R2, RZ, RZ, R63 ;  /* 0x000000ffff028224 */ /* 0x000fe200078e003f */
[----:B------:R-:W-:Y:S01]  /*16e0*/  @!P0 MOV R3, R13 ;  /* 0x0000000d00038202 */ /* 0x000fe20000000f00 */
[C---:B------:R-:W-:Y:S02]  /*16f0*/  IMAD R11, R10.reuse, c[0x0][0x1ac], R11 ;  /* 0x00006b000a0b7a24 */ /* 0x040fe400078e020b */
[----:B------:R-:W-:-:S04]  /*1700*/  IMAD.WIDE.U32 R4, R10, c[0x0][0x1a8], R4 ;  /* 0x00006a000a047a25 */ /* 0x000fc800078e0004 */
[----:B------:R-:W-:Y:S01]  /*1710*/  IMAD.WIDE.U32 R12, R2, c[0x0][0x218], R6 ;  /* 0x00008600020c7a25 */ /* 0x000fe200078e0006 */
[----:B------:R-:W-:-:S03]  /*1720*/  IADD3 R7, R5, R11, RZ ;  /* 0x0000000b05077210 */ /* 0x000fc60007ffe0ff */
[C---:B------:R-:W-:Y:S02]  /*1730*/  IMAD R0, R3.reuse, c[0x0][0x218], RZ ;  /* 0x0000860003007a24 */ /* 0x040fe400078e02ff */
[----:B------:R-:W-:Y:S01]  /*1740*/  IMAD R6, R3, c[0x0][0x1f0], RZ ;  /* 0x00007c0003067a24 */ /* 0x000fe200078e02ff */
[----:B------:R-:W-:Y:S01]  /*1750*/  LEA R3, P0, R4, c[0x0][0x160], 0x1 ;  /* 0x0000580004037a11 */ /* 0x000fe200078008ff */
[C---:B------:R-:W-:Y:S02]  /*1760*/  IMAD R5, R2.reuse, c[0x0][0x21c], R0 ;  /* 0x0000870002057a24 */ /* 0x040fe400078e0200 */
[----:B------:R-:W-:-:S04]  /*1770*/  IMAD.WIDE.U32 R8, R2, c[0x0][0x1f0], R8 ;  /* 0x00007c0002087a25 */ /* 0x000fc800078e0008 */
[----:B------:R-:W-:Y:S01]  /*1780*/  IMAD R6, R2, c[0x0][0x1f4], R6 ;  /* 0x00007d0002067a24 */ /* 0x000fe200078e0206 */
[----:B------:R-:W-:Y:S02]  /*1790*/  LEA.HI.X R2, R4, c[0x0][0x164], R7, 0x1, P0 ;  /* 0x0000590004027a11 */ /* 0x000fe400000f0c07 */
[----:B------:R-:W-:Y:S02]  /*17a0*/  IADD3 R4, R13, R5, RZ ;  /* 0x000000050d047210 */ /* 0x000fe40007ffe0ff */
[----:B------:R-:W-:Y:S01]  /*17b0*/  IADD3 R6, R9, R6, RZ ;  /* 0x0000000609067210 */ /* 0x000fe20007ffe0ff */
[----:B------:R1:W-:Y:S04]  /*17c0*/  STL.64 [R1+0x30], R8 ;  /* 0x0000300801007387 */ /* 0x0003e80000100a00 */
[----:B------:R1:W-:Y:S04]  /*17d0*/  STL.64 [R1+0x38], R12 ;  /* 0x0000380c01007387 */ /* 0x0003e80000100a00 */
[----:B------:R1:W-:Y:S04]  /*17e0*/  STL [R1+0x40], R4 ;  /* 0x0000400401007387 */ /* 0x0003e80000100800 */
[----:B------:R1:W-:Y:S01]  /*17f0*/  STL [R1+0x28], R6 ;  /* 0x0000280601007387 */ /* 0x0003e20000100800 */
[----:B------:R-:W-:-:S02]  /*1800*/  ISETP.GE.AND P5, PT, R64, c[0x0][0x198], PT ;  /* 0x0000660040007a0c */ /* 0x000fc40003fa6270 */
[----:B----4-:R-:W-:Y:S02]  /*1810*/  ISETP.GE.AND P3, PT, R15, c[0x0][0x198], PT ;  /* 0x000066000f007a0c */ /* 0x010fe40003f66270 */
[----:B------:R-:W-:Y:S01]  /*1820*/  IADD3 R0, R61, R62, RZ ;  /* 0x0000003e3d007210 */ /* 0x000fe20007ffe0ff */
[----:B------:R-:W-:Y:S08]  /*1830*/  BRA.DIV ~URZ, `(.L_x_1460) ;  /* 0x00012af27f007947 */ /* 0x000ff0000b800000 */
[----:B------:R2:W3:Y:S02]  /*1840*/  SHFL.IDX PT, R5, R2, RZ, 0x181f ;  /* 0x00181fff02057589 */ /* 0x0004e400000e0000 */
.L_x_1546:
[----:B------:R-:W-:Y:S05]  /*1850*/  BRA.DIV ~URZ, `(.L_x_1461) ;  /* 0x00012b427f007947 */ /* 0x000fea000b800000 */
[----:B-1----:R1:W4:Y:S02]  /*1860*/  SHFL.IDX PT, R4, R3, RZ, 0x181f ;  /* 0x00181fff03047589 */ /* 0x00232400000e0000 */
.L_x_1547:
[----:B------:R-:W-:Y:S01]  /*1870*/  MOV R11, c[0x0][0x2c4] ;  /* 0x0000b100000b7a02 */ /* 0x000fe20000000f00 */
[----:B------:R-:W-:Y:S04]  /*1880*/  BSSY B0, `(.L_x_1462) ;  /* 0x0000010000007945 */ /* 0x000fe80003800000 */
[----:B------:R-:W-:-:S05]  /*1890*/  IMAD R11, R11, c[0x0][0x168], RZ ;  /* 0x00005a000b0b7a24 */ /* 0x000fca00078e02ff */
[----:B------:R-:W-:-:S13]  /*18a0*/  ISETP.GE.AND P0, PT, R0, R11, PT ;  /* 0x0000000b0000720c */ /* 0x000fda0003f06270 */
[----:B------:R-:W-:Y:S05]  /*18b0*/  @P0 BRA `(.L_x_1463) ;  /* 0x000000c000000947 */ /* 0x000fea0003800000 */
[----:B------:R-:W5:Y:S04]  /*18c0*/  LDL.64 R12, [R1+0x10] ;  /* 0x00001000010c7983 */ /* 0x000f680000100a00 */
[----:B--2---:R-:W2:Y:S04]  /*18d0*/  LDL R8, [R1+0x44] ;  /* 0x0000440001087983 */ /* 0x004ea80000100800 */
[----:B----4-:R-:W4:Y:S01]  /*18e0*/  LDL R9, [R1+0x4c] ;  /* 0x00004c0001097983 */ /* 0x010f220000100800 */
[-C--:B-----5:R-:W-:Y:S02]  /*18f0*/  LEA R6, P1, R12, R4.reuse, 0x1 ;  /* 0x000000040c067211 */ /* 0x0a0fe400078208ff */
[----:B--2---:R-:W-:-:S02]  /*1900*/  LEA R4, P0, R8, R4, 0x1 ;  /* 0x0000000408047211 */ /* 0x004fc400078008ff */
[-C--:B---3--:R-:W-:Y:S02]  /*1910*/  LEA.HI.X R7, R12, R5.reuse, R13, 0x1, P1 ;  /* 0x000000050c077211 */ /* 0x088fe400008f0c0d */
[----:B----4-:R-:W-:-:S03]  /*1920*/  LEA.HI.X R5, R8, R5, R9, 0x1, P0 ;  /* 0x0000000508057211 */ /* 0x010fc600000f0c09 */
[----:B------:R-:W-:Y:S01]  /*1930*/  @!PT LDS RZ, [RZ] ;  /* 0x00000000fffff984 */ /* 0x000fe20000000800 */
[----:B------:R-:W-:Y:S01]  /*1940*/  @!PT LDS RZ, [RZ] ;  /* 0x00000000fffff984 */ /* 0x000fe20000000800 */
[----:B------:R-:W-:Y:S01]  /*1950*/  @!PT LDS RZ, [RZ] ;  /* 0x00000000fffff984 */ /* 0x000fe20000000800 */
[----:B------:R2:W-:Y:S04]  /*1960*/  LDGSTS.E.BYPASS.LTC128B.128 [R248+0x8100], [R6.64], !P5 ;  /* 0x0810000006f87fae */ /* 0x0005e8000e901d46 */
[----:B------:R2:W-:Y:S02]  /*1970*/  LDGSTS.E.BYPASS.LTC128B.128 [R248+0xc100], [R4.64], !P3 ;  /* 0x0c10000004f87fae */ /* 0x0005e4000d901d46 */
.L_x_1463:
[----:B------:R-:W-:Y:S05]  /*1980*/  BSYNC B0 ;  /* 0x0000000000007941 */ /* 0x000fea0003800000 */
.L_x_1462:
[----:B------:R-:W-:Y:S05]  /*1990*/  BRA.DIV ~URZ, `(.L_x_1464) ;  /* 0x00012a627f007947 */ /* 0x000fea000b800000 */
[----:B--23--:R2:W3:Y:S04]  /*19a0*/  SHFL.IDX PT, R5, R2, 0x1, 0x181f ;  /* 0x00381f0002057f89 */ /* 0x00c4e800000e0000 */
[----:B----4-:R2:W4:Y:S02]  /*19b0*/  SHFL.IDX PT, R4, R3, 0x1, 0x181f ;  /* 0x00381f0003047f89 */ /* 0x01052400000e0000 */
.L_x_1548:
[----:B------:R-:W-:Y:S01]  /*19c0*/  IADD3 R6, R0, 0x10, RZ ;  /* 0x0000001000067810 */ /* 0x000fe20007ffe0ff */
[----:B------:R-:W-:Y:S03]  /*19d0*/  BSSY B0, `(.L_x_1465) ;  /* 0x000000f000007945 */ /* 0x000fe60003800000 */
        /* <DEDUP_REMOVED lines=14> */
.L_x_1466:
[----:B------:R-:W-:Y:S05]  /*1ac0*/  BSYNC B0 ;  /* 0x0000000000007941 */ /* 0x000fea0003800000 */
.L_x_1465:
[----:B------:R-:W-:Y:S05]  /*1ad0*/  BRA.DIV ~URZ, `(.L_x_1467) ;  /* 0x000129e27f007947 */ /* 0x000fea000b800000 */
[----:B--23--:R2:W3:Y:S02]  /*1ae0*/  SHFL.IDX PT, R5, R2, 0x2, 0x181f ;  /* 0x00581f0002057f89 */ /* 0x00c4e400000e0000 */
.L_x_1549:
[----:B------:R-:W-:Y:S05]  /*1af0*/  BRA.DIV ~URZ, `(.L_x_1468) ;  /* 0x00012a327f007947 */ /* 0x000fea000b800000 */
[----:B----4-:R4:W1:Y:S02]  /*1b00*/  SHFL.IDX PT, R4, R3, 0x2, 0x181f ;  /* 0x00581f0003047f89 */ /* 0x01086400000e0000 */
.L_x_1550:
[----:B------:R-:W-:Y:S01]  /*1b10*/  IADD3 R6, R0, 0x20, RZ ;  /* 0x0000002000067810 */ /* 0x000fe20007ffe0ff */
[----:B------:R-:W-:Y:S03]  /*1b20*/  BSSY B0, `(.L_x_1469) ;  /* 0x000000f000007945 */ /* 0x000fe60003800000 */
[----:B------:R-:W-:-:S13]  /*1b30*/  ISETP.GE.AND P0, PT, R6, R11, PT ;  /* 0x0000000b0600720c */ /* 0x000fda0003f06270 */
[----:B------:R-:W-:Y:S05]  /*1b40*/  @P0 BRA `(.L_x_1470) ;  /* 0x000000c000000947 */ /* 0x000fea0003800000 */
[----:B------:R-:W5:Y:S04]  /*1b50*/  LDL.64 R12, [R1+0x10] ;  /* 0x00001000010c7983 */ /* 0x000f680000100a00 */
[----:B--2---:R-:W2:Y:S04]  /*1b60*/  LDL R8, [R1+0x44] ;  /* 0x0000440001087983 */ /* 0x004ea80000100800 */
[----:B----4-:R-:W4:Y:S01]  /*1b70*/  LDL R9, [R1+0x4c] ;  /* 0x00004c0001097983 */ /* 0x010f220000100800 */
[-C--:B-1---5:R-:W-:Y:S02]  /*1b80*/  LEA R6, P1, R12, R4.reuse, 0x1 ;  /* 0x000000040c067211 */ /* 0x0a2fe400078208ff */
        /* <DEDUP_REMOVED lines=8> */
.L_x_1470:
[----:B------:R-:W-:Y:S05]  /*1c10*/  BSYNC B0 ;  /* 0x0000000000007941 */ /* 0x000fea0003800000 */
.L_x_1469:
[----:B------:R-:W-:Y:S05]  /*1c20*/  BRA.DIV ~URZ, `(.L_x_1471) ;  /* 0x000129627f007947 */ /* 0x000fea000b800000 */
[----:B-1-3--:R1:W3:Y:S04]  /*1c30*/  SHFL.IDX PT, R5, R2, 0x3, 0x181f ;  /* 0x00781f0002057f89 */ /* 0x00a2e800000e0000 */
[----:B------:R1:W2:Y:S02]  /*1c40*/  SHFL.IDX PT, R4, R3, 0x3, 0x181f ;  /* 0x00781f0003047f89 */ /* 0x0002a400000e0000 */
.L_x_1551:
[----:B------:R-:W-:Y:S01]  /*1c50*/  IADD3 R6, R0, 0x30, RZ ;  /* 0x0000003000067810 */ /* 0x000fe20007ffe0ff */
[----:B------:R-:W-:Y:S03]  /*1c60*/  BSSY B0, `(.L_x_1472) ;  /* 0x000000f000007945 */ /* 0x000fe60003800000 */
[----:B------:R-:W-:-:S13]  /*1c70*/  ISETP.GE.AND P0, PT, R6, R11, PT ;  /* 0x0000000b0600720c */ /* 0x000fda0003f06270 */
[----:B------:R-:W-:Y:S05]  /*1c80*/  @P0 BRA `(.L_x_1473) ;  /* 0x000000c000000947 */ /* 0x000fea0003800000 */
[----:B------:R-:W5:Y:S04]  /*1c90*/  LDL.64 R12, [R1+0x10] ;  /* 0x00001000010c7983 */ /* 0x000f680000100a00 */
[----:B----4-:R-:W4:Y:S04]  /*1ca0*/  LDL R8, [R1+0x44] ;  /* 0x0000440001087983 */ /* 0x010f280000100800 */
[----:B---3--:R-:W3:Y:S01]  /*1cb0*/  LDL R9, [R1+0x4c] ;  /* 0x00004c0001097983 */ /* 0x008ee20000100800 */
[-C--:B--2--5:R-:W-:Y:S02]  /*1cc0*/  LEA R6, P1, R12, R4.reuse, 0x1 ;  /* 0x000000040c067211 */ /* 0x0a4fe400078208ff */
[----:B----4-:R-:W-:-:S02]  /*1cd0*/  LEA R4, P0, R8, R4, 0x1 ;  /* 0x0000000408047211 */ /* 0x010fc400078008ff */
[-C--:B------:R-:W-:Y:S02]  /*1ce0*/  LEA.HI.X R7, R12, R5.reuse, R13, 0x1, P1 ;  /* 0x000000050c077211 */ /* 0x080fe400008f0c0d */
[----:B---3--:R-:W-:-:S03]  /*1cf0*/  LEA.HI.X R5, R8, R5, R9, 0x1, P0 ;  /* 0x0000000508057211 */ /* 0x008fc600000f0c09 */
[----:B------:R-:W-:Y:S01]  /*1d00*/  @!PT LDS RZ, [RZ] ;  /* 0x00000000fffff984 */ /* 0x000fe20000000800 */
[----:B------:R-:W-:Y:S01]  /*1d10*/  @!PT LDS RZ, [RZ] ;  /* 0x00000000fffff984 */ /* 0x000fe20000000800 */
[----:B------:R-:W-:Y:S01]  /*1d20*/  @!PT LDS RZ, [RZ] ;  /* 0x00000000fffff984 */ /* 0x000fe20000000800 */
[----:B------:R2:W-:Y:S04]  /*1d30*/  LDGSTS.E.BYPASS.LTC128B.128 [R248+0x9900], [R6.64], !P5 ;  /* 0x0990000006f87fae */ /* 0x0005e8000e901d46 */
[----:B------:R2:W-:Y:S02]  /*1d40*/  LDGSTS.E.BYPASS.LTC128B.128 [R248+0xd900], [R4.64], !P3 ;  /* 0x0d90000004f87fae */ /* 0x0005e4000d901d46 */
.L_x_1473:
[----:B------:R-:W-:Y:S05]  /*1d50*/  BSYNC B0 ;  /* 0x0000000000007941 */ /* 0x000fea0003800000 */
.L_x_1472:
[----:B------:R-:W-:Y:S05]  /*1d60*/  BRA.DIV ~URZ, `(.L_x_1474) ;  /* 0x000128e27f007947 */ /* 0x000fea000b800000 */
[----:B--23--:R2:W3:Y:S02]  /*1d70*/  SHFL.IDX PT, R5, R2, 0x4, 0x181f ;  /* 0x00981f0002057f89 */ /* 0x00c4e400000e0000 */
.L_x_1552:
[----:B------:R-:W-:Y:S05]  /*1d80*/  BRA.DIV ~URZ, `(.L_x_1475) ;  /* 0x000129327f007947 */ /* 0x000fea000b800000 */
[----:B------:R1:W2:Y:S02]  /*1d90*/  SHFL.IDX PT, R4, R3, 0x4, 0x181f ;  /* 0x00981f0003047f89 */ /* 0x0002a400000e0000 */
.L_x_1553:
        /* <DEDUP_REMOVED lines=16> */
.L_x_1477:
[----:B------:R-:W-:Y:S05]  /*1ea0*/  BSYNC B0 ;  /* 0x0000000000007941 */ /* 0x000fea0003800000 */
.L_x_1476:
[----:B------:R-:W-:Y:S05]  /*1eb0*/  BRA.DIV ~URZ, `(.L_x_1478) ;  /* 0x000128627f007947 */ /* 0x000fea000b800000 */
[----:B--23--:R2:W3:Y:S04]  /*1ec0*/  SHFL.IDX PT, R5, R2, 0x5, 0x181f ;  /* 0x00b81f0002057f89 */ /* 0x00c4e800000e0000 */
[----:B------:R2:W1:Y:S02]  /*1ed0*/  SHFL.IDX PT, R4, R3, 0x5, 0x181f ;  /* 0x00b81f0003047f89 */ /* 0x00046400000e0000 */
.L_x_1554:
        /* <DEDUP_REMOVED lines=16> */
.L_x_1480:
[----:B------:R-:W-:Y:S05]  /*1fe0*/  BSYNC B0 ;  /* 0x0000000000007941 */ /* 0x000fea0003800000 */
.L_x_1479:
[----:B------:R-:W-:Y:S05]  /*1ff0*/  BRA.DIV ~URZ, `(.L_x_1481) ;  /* 0x000127e27f007947 */ /* 0x000fea000b800000 */
[----:B-1-3--:R1:W3:Y:S02]  /*2000*/  SHFL.IDX PT, R5, R2, 0x6, 0x181f ;  /* 0x00d81f0002057f89 */ /* 0x00a2e400000e0000 */
.L_x_1555:
[----:B------:R-:W-:Y:S05]  /*2010*/  BRA.DIV ~URZ, `(.L_x_1482) ;  /* 0x000128327f007947 */ /* 0x000fea000b800000 */
[----:B------:R1:W2:Y:S02]  /*2020*/  SHFL.IDX PT, R4, R3, 0x6, 0x181f ;  /* 0x00d81f0003047f89 */ /* 0x0002a400000e0000 */
.L_x_1556:
        /* <DEDUP_REMOVED lines=16> */
.L_x_1484:
[----:B------:R-:W-:Y:S05]  /*2130*/  BSYNC B0 ;  /* 0x0000000000007941 */ /* 0x000fea0003800000 */
.L_x_1483:
[----:B------:R-:W-:Y:S05]  /*2140*/  BRA.DIV ~URZ, `(.L_x_1485) ;  /* 0x000127627f007947 */ /* 0x000fea000b800000 */
[----:B--2---:R2:W1:Y:S04]  /*2150*/  SHFL.IDX PT, R6, R2, 0x7, 0x181f ;  /* 0x00f81f0002067f89 */ /* 0x00446800000e0000 */
[----:B-1--4-:R-:W1:Y:S02]  /*2160*/  SHFL.IDX PT, R3, R3, 0x7, 0x181f ;  /* 0x00f81f0003037f89 */ /* 0x012e6400000e0000 */
.L_x_1557:
[----:B------:R-:W4:Y:S04]  /*2170*/  LDL.64 R152, [R1+0x10] ;  /* 0x0000100001987983 */ /* 0x000f280000100a00 */
[----:B------:R-:W5:Y:S04]  /*2180*/  LDL R7, [R1+0x44] ;  /* 0x0000440001077983 */ /* 0x000f680000100800 */
[----:B--2---:R-:W2:Y:S04]  /*2190*/  LDL R8, [R1+0x4c] ;  /* 0x00004c0001087983 */ /* 0x004ea80000100800 */
[----:B---3--:R-:W3:Y:S01]  /*21a0*/  LDL R196, [R1+0x4] ;  /* 0x0000040001c47983 */ /* 0x008ee20000100800 */
[----:B------:R-:W-:-:S04]  /*21b0*/  IADD3 R0, R0, 0x70, RZ ;  /* 0x0000007000007810 */ /* 0x000fc80007ffe0ff */
[----:B------:R-:W-:-:S13]  /*21c0*/  ISETP.GE.AND P2, PT, R0, R11, PT ;  /* 0x0000000b0000720c */ /* 0x000fda0003f46270 */
[CC--:B-1--4-:R-:W-:Y:S02]  /*21d0*/  @!P2 LEA R4, P1, R152.reuse, R3.reuse, 0x1 ;  /* 0x000000039804a211 */ /* 0x0d2fe400078208ff */
[C---:B-----5:R-:W-:Y:S02]  /*21e0*/  @!P2 LEA R2, P0, R7.reuse, R3, 0x1 ;  /* 0x000000030702a211 */ /* 0x060fe400078008ff */
[-C--:B------:R-:W-:Y:S02]  /*21f0*/  @!P2 LEA.HI.X R5, R152, R6.reuse, R153, 0x1, P1 ;  /* 0x000000069805a211 */ /* 0x080fe400008f0c99 */
[----:B--2---:R-:W-:-:S03]  /*2200*/  @!P2 LEA.HI.X R3, R7, R6, R8, 0x1, P0 ;  /* 0x000000060703a211 */ /* 0x004fc600000f0c08 */
[----:B------:R-:W-:Y:S01]  /*2210*/  @!PT LDS RZ, [RZ] ;  /* 0x00000000fffff984 */ /* 0x000fe20000000800 */
[----:B------:R-:W-:Y:S01]  /*2220*/  @!PT LDS RZ, [RZ] ;  /* 0x00000000fffff984 */ /* 0x000fe20000000800 */
[----:B------:R-:W-:Y:S01]  /*2230*/  @!PT LDS RZ, [RZ] ;  /* 0x00000000fffff984 */ /* 0x000fe20000000800 */
[----:B------:R1:W-:Y:S04]  /*2240*/  @!P2 LDGSTS.E.BYPASS.LTC128B.128 [R248+0xb900], [R4.64], !P5 ;  /* 0x0b90000004f8afae */ /* 0x0003e8000e901d46 */
[----:B------:R1:W-:Y:S01]  /*2250*/  @!P2 LDGSTS.E.BYPASS.LTC128B.128 [R248+0xf900], [R2.64], !P3 ;  /* 0x0f90000002f8afae */ /* 0x0003e2000d901d46 */
[----:B---3--:R-:W-:-:S03]  /*2260*/  IADD3 R92, R196, -0x1, RZ ;  /* 0xffffffffc45c7810 */ /* 0x008fc60007ffe0ff */
[----:B------:R-:W0:Y:S01]  /*2270*/  LDGDEPBAR ;  /* 0x00000000000079af */ /* 0x000e220000000000 */
[----:B------:R-:W-:Y:S03]  /*2280*/  WARPSYNC 0xffffffff ;  /* 0xffffffff00007948 */ /* 0x000fe60003800000 */
[----:B------:R-:W2:Y:S04]  /*2290*/  LDL.64 R156, [R1+0x30] ;  /* 0x00003000019c7983 */ /* 0x000ea80000100a00 */
[----:B------:R-:W3:Y:S04]  /*22a0*/  LDL R154, [R1+0x28] ;  /* 0x00002800019a7983 */ /* 0x000ee80000100800 */
[----:B------:R-:W4:Y:S04]  /*22b0*/  LDL.64 R32, [R1+0x38] ;  /* 0x0000380001207983 */ /* 0x000f280000100a00 */
[----:B------:R-:W5:Y:S04]  /*22c0*/  LDL R19, [R1+0x40] ;  /* 0x0000400001137983 */ /* 0x000f680000100800 */
[----:B------:R-:W1:Y:S01]  /*22d0*/  S2R R8, SR_TID.X ;  /* 0x0000000000087919 */ /* 0x000e620000002100 */
[----:B------:R-:W-:-:S02]  /*22e0*/  SHF.R.S32.HI R16, RZ, 0x1f, R92 ;  /* 0x0000001fff107819 */ /* 0x000fc4000001145c */
[----:B-1----:R-:W-:-:S04]  /*22f0*/  SHF.R.S32.HI R18, RZ, 0x1f, R8 ;  /* 0x0000001fff127819 */ /* 0x002fc80000011408 */
[----:B------:R-:W-:-:S04]  /*2300*/  LEA.HI R18, R18, R8, RZ, 0x3 ;  /* 0x0000000812127211 */ /* 0x000fc800078f18ff */
[----:B------:R-:W-:-:S04]  /*2310*/  SHF.R.S32.HI R18, RZ, 0x3, R18 ;  /* 0x00000003ff127819 */ /* 0x000fc80000011412 */
[----:B------:R-:W-:-:S05]  /*2320*/  IADD3 R0, -R18, c[0x0][0x1d0], RZ ;  /* 0x0000740012007a10 */ /* 0x000fca0007ffe1ff */
[----:B------:R-:W-:Y:S02]  /*2330*/  IMAD R0, R92, -0x40, R0 ;  /* 0xffffffc05c007824 */ /* 0x000fe400078e0200 */
[----:B------:R-:W-:-:S03]  /*2340*/  IMAD R2, R16, c[0x0][0x1e0], RZ ;  /* 0x0000780010027a24 */ /* 0x000fc600078e02ff */
[----:B------:R-:W-:Y:S01]  /*2350*/  ISETP.GE.AND P1, PT, R0, 0x1, PT ;  /* 0x000000010000780c */ /* 0x000fe20003f26270 */
[----:B------:R-:W-:Y:S01]  /*2360*/  IMAD.WIDE.U32 R4, R92, c[0x0][0x1e0], RZ ;  /* 0x000078005c047a25 */ /* 0x000fe200078e00ff */
[----:B------:R-:W-:-:S03]  /*2370*/  ISETP.GE.AND P2, PT, R0, 0x11, PT ;  /* 0x000000110000780c */ /* 0x000fc60003f46270 */
[----:B------:R-:W-:-:S05]  /*2380*/  IMAD R3, R92, c[0x0][0x1e4], R2 ;  /* 0x000079005c037a24 */ /* 0x000fca00078e0202 */
[----:B------:R-:W-:-:S03]  /*2390*/  IADD3 R3, R5, R3, RZ ;  /* 0x0000000305037210 */ /* 0x000fc60007ffe0ff */
[----:B------:R-:W-:Y:S02]  /*23a0*/  @P1 ISETP.GE.AND P0, PT, R152, c[0x0][0x1d4], PT ;  /* 0x0000750098001a0c */ /* 0x000fe40003f06270 */
[----:B------:R-:W-:Y:S02]  /*23b0*/  MOV R148, c[0x0][0x1e0] ;  /* 0x0000780000947a02 */ /* 0x000fe40000000f00 */
[----:B------:R-:W-:Y:S01]  /*23c0*/  ISETP.GE.AND P6, PT, R7, c[0x0][0x1d4], PT ;  /* 0x0000750007007a0c */ /* 0x000fe20003fc6270 */
[----:B------:R-:W-:Y:S01]  /*23d0*/  BAR.SYNC.DEFER_BLOCKING 0x0 ;  /* 0x0000000000007b1d */ /* 0x000fe20000010000 */
[----:B------:R-:W-:Y:S02]  /*23e0*/  ISETP.GE.AND P5, PT, R0, 0x21, PT ;  /* 0x000000210000780c */ /* 0x000fe40003fa6270 */
[----:B------:R-:W-:Y:S01]  /*23f0*/  MOV R149, c[0x0][0x1e4] ;  /* 0x0000790000957a02 */ /* 0x000fe20000000f00 */
[----:B------:R-:W-:Y:S01]  /*2400*/  IMAD.WIDE.U32 R10, R148, 0x20, RZ ;  /* 0x00000020940a7825 */ /* 0x000fe200078e00ff */
[----:B------:R-:W-:-:S05]  /*2410*/  MOV R150, 0xffffffc0 ;  /* 0xffffffc000967802 */ /* 0x000fca0000000f00 */
[----:B------:R-:W-:Y:S01]  /*2420*/  IMAD R144, R92, R150, c[0x0][0x1d0] ;  /* 0x000074005c907624 */ /* 0x000fe200078e0296 */
[----:B------:R-:W-:-:S04]  /*2430*/  MOV R40, c[0x0][0x208] ;  /* 0x0000820000287a02 */ /* 0x000fc80000000f00 */
[----:B------:R-:W-:Y:S02]  /*2440*/  SHF.L.U32 R41, R40, 0x5, RZ ;  /* 0x0000000528297819 */ /* 0x000fe400000006ff */
[----:B--2---:R-:W-:-:S04]  /*2450*/  LEA R2, P3, R4, R156, 0x6 ;  /* 0x0000009c04027211 */ /* 0x004fc800078630ff */
[----:B---3--:R-:W-:Y:S02]  /*2460*/  LEA.HI.X R3, R4, R154, R3, 0x6, P3 ;  /* 0x0000009a04037211 */ /* 0x008fe400018f3403 */
[----:B------:R-:W-:-:S04]  /*2470*/  @P1 LEA R4, P3, R2, c[0x0][0x1c8], 0x1 ;  /* 0x0000720002041a11 */ /* 0x000fc800078608ff */
[----:B------:R-:W-:Y:S02]  /*2480*/  @P1 LEA.HI.X R5, R2, c[0x0][0x1cc], R3, 0x1, P3 ;  /* 0x0000730002051a11 */ /* 0x000fe400018f0c03 */
[----:B------:R-:W-:-:S03]  /*2490*/  @P2 LEA R6, P3, R148, R2, 0x4 ;  /* 0x0000000294062211 */ /* 0x000fc600078620ff */
[----:B------:R-:W-:Y:S01]  /*24a0*/  @!PT LDS RZ, [RZ] ;  /* 0x00000000fffff984 */ /* 0x000fe20000000800 */
[----:B------:R-:W-:Y:S01]  /*24b0*/  @!PT LDS RZ, [RZ] ;  /* 0x00000000fffff984 */ /* 0x000fe20000000800 */
[----:B------:R-:W-:Y:S01]  /*24c0*/  @!PT LDS RZ, [RZ] ;  /* 0x00000000fffff984 */ /* 0x000fe20000000800 */
[----:B------:R1:W-:Y:S01]  /*24d0*/  @P1 LDGSTS.E.BYPASS.LTC128B.128 [R248+0x4100], [R4.64], !P0 ;  /* 0x0410000004f81fae */ /* 0x0003e2000c101d46 */
[----:B------:R-:W-:Y:S02]  /*24e0*/  @P2 LEA R8, P0, R6, c[0x0][0x1c8], 0x1 ;  /* 0x0000720006082a11 */ /* 0x000fe400078008ff */
[----:B------:R-:W-:Y:S01]  /*24f0*/  @P2 LEA.HI.X R7, R148, R3, R149, 0x4, P3 ;  /* 0x0000000394072211 */ /* 0x000fe200018f2495 */
[----:B------:R1:W-:Y:S01]  /*2500*/  @P1 LDGSTS.E.BYPASS.LTC128B.128 [R248+0x6100], [R4.64+0x80], !P6 ;  /* 0x0610008004f81fae */ /* 0x0003e2000f101d46 */
[----:B------:R-:W-:Y:S02]  /*2510*/  ISETP.GE.AND P3, PT, R0, 0x31, PT ;  /* 0x000000310000780c */ /* 0x000fe40003f66270 */
[----:B------:R-:W-:Y:S02]  /*2520*/  @P2 LEA.HI.X R9, R6, c[0x0][0x1cc], R7, 0x1, P0 ;  /* 0x0000730006092a11 */ /* 0x000fe400000f0c07 */
[----:B------:R-:W-:Y:S02]  /*2530*/  @P2 ISETP.GE.AND P0, PT, R152, c[0x0][0x1d4], PT ;  /* 0x0000750098002a0c */ /* 0x000fe40003f06270 */
[----:B------:R-:W-:-:S11]  /*2540*/  @P5 IADD3 R0, P1, R2, R10, RZ ;  /* 0x0000000a02005210 */ /* 0x000fd60007f3e0ff */
[----:B------:R2:W-:Y:S01]  /*2550*/  @P2 LDGSTS.E.BYPASS.LTC128B.128 [R248+0x4900], [R8.64], !P0 ;  /* 0x0490000008f82fae */ /* 0x0005e2000c101d46 */
[----:B-1----:R-:W-:-:S03]  /*2560*/  SHF.L.U32 R4, R149, 0x5, RZ ;  /* 0x0000000595047819 */ /* 0x002fc600000006ff */
[----:B------:R2:W-:Y:S01]  /*2570*/  @P2 LDGSTS.E.BYPASS.LTC128B.128 [R248+0x6900], [R8.64+0x80], !P6 ;  /* 0x0690008008f82fae */ /* 0x0005e2000f101d46 */
[----:B------:R-:W-:Y:S02]  /*2580*/  @P5 IADD3.X R4, R3, R11, R4, P1, !PT ;  /* 0x0000000b03045210 */ /* 0x000fe40000ffe404 */
[----:B------:R-:W-:Y:S01]  /*2590*/  @P5 LEA R6, P1, R0, c[0x0][0x1c8], 0x1 ;  /* 0x0000720000065a11 */ /* 0x000fe200078208ff */
[----:B------:R-:W-:-:S03]  /*25a0*/  @P3 IMAD.WIDE.U32 R2, R148, 0x30, R2 ;  /* 0x0000003094023825 */ /* 0x000fc600078e0002 */
[----:B------:R-:W-:Y:S01]  /*25b0*/  @P5 LEA.HI.X R7, R0, c[0x0][0x1cc], R4, 0x1, P1 ;  /* 0x0000730000075a11 */ /* 0x000fe200008f0c04 */
[----:B------:R-:W-:Y:S01]  /*25c0*/  @P3 IMAD R0, R149, 0x30, RZ ;  /* 0x0000003095003824 */ /* 0x000fe200078e02ff */
[C---:B------:R-:W-:Y:S02]  /*25d0*/  @P5 ISETP.GE.AND P1, PT, R152.reuse, c[0x0][0x1d4], PT ;  /* 0x0000750098005a0c */ /* 0x040fe40003f26270 */
[----:B------:R-:W-:Y:S02]  /*25e0*/  @P3 ISETP.GE.AND P0, PT, R152, c[0x0][0x1d4], PT ;  /* 0x0000750098003a0c */ /* 0x000fe40003f06270 */
        /* <DEDUP_REMOVED lines=9> */
[----:B------:R-:W-:-:S04]  /*2680*/  DEPBAR.LE SB0, 0x0 ;  /* 0x000080000000791a */ /* 0x000fc80000000000 */
[----:B------:R-:W-:Y:S06]  /*2690*/  BAR.SYNC.DEFER_BLOCKING 0x0 ;  /* 0x0000000000007b1d */ /* 0x000fec0000010000 */
[----:B-1----:R-:W-:Y:S04]  /*26a0*/  LDSM.16.M88.4 R4, [R235+0x2000] ;  /* 0x00200000eb04783b */ /* 0x002fe80000000200 */
[----:B--2---:R-:W1:Y:S04]  /*26b0*/  LDSM.16.M88.4 R8, [R228] ;  /* 0x00000000e408783b */ /* 0x004e680000000200 */
[----:B------:R-:W2:Y:S04]  /*26c0*/  LDSM.16.M88.4 R20, [R228+0x800] ;  /* 0x00080000e414783b */ /* 0x000ea80000000200 */
[----:B------:R-:W3:Y:S04]  /*26d0*/  LDSM.16.M88.4 R24, [R228+0x1000] ;  /* 0x00100000e418783b */ /* 0x000ee80000000200 */
[----:B------:R-:W3:Y:S04]  /*26e0*/  LDSM.16.M88.4 R28, [R228+0x1800] ;  /* 0x00180000e41c783b */ /* 0x000ee80000000200 */
[----:B------:R-:W3:Y:S01]  /*26f0*/  LDSM.16.M88.4 R12, [R235] ;  /* 0x00000000eb0c783b */ /* 0x000ee20000000200 */
[----:B------:R-:W-:-:S02]  /*2700*/  IMAD R0, R16, c[0x0][0x208], RZ ;  /* 0x0000820010007a24 */ /* 0x000fc400078e02ff */
[----:B------:R-:W-:Y:S01]  /*2710*/  IMAD.WIDE.U32 R16, R92, c[0x0][0x208], RZ ;  /* 0x000082005c107a25 */ /* 0x000fe200078e00ff */
[----:B------:R-:W-:Y:S01]  /*2720*/  ISETP.GE.AND P5, PT, R152, c[0x0][0x1d4], PT ;  /* 0x0000750098007a0c */ /* 0x000fe20003fa6270 */
[----:B------:R-:W-:Y:S02]  /*2730*/  LDSM.16.M88.4 R48, [R239] ;  /* 0x00000000ef30783b */ /* 0x000fe40000000200 */
[----:B------:R-:W-:Y:S01]  /*2740*/  IMAD R0, R92, c[0x0][0x20c], R0 ;  /* 0x000083005c007a24 */ /* 0x000fe200078e0200 */
[C---:B----4-:R-:W-:Y:S01]  /*2750*/  LEA R3, P0, R16.reuse, R32, 0x6 ;  /* 0x0000002010037211 */ /* 0x050fe200078030ff */
[----:B------:R-:W-:Y:S03]  /*2760*/  LDSM.16.M88.4 R44, [R247] ;  /* 0x00000000f72c783b */ /* 0x000fe60000000200 */
[----:B------:R-:W-:Y:S01]  /*2770*/  IADD3 R0, R17, R0, RZ ;  /* 0x0000000011007210 */ /* 0x000fe20007ffe0ff */
[----:B------:R-:W-:Y:S04]  /*2780*/  LDSM.16.M88.4 R36, [R246] ;  /* 0x00000000f624783b */ /* 0x000fe80000000200 */
[----:B------:R-:W-:Y:S01]  /*2790*/  LDSM.16.M88.4 R32, [R245] ;  /* 0x00000000f520783b */ /* 0x000fe20000000200 */
[C---:B-1----:R-:W-:Y:S08]  /*27a0*/  HMMA.16816.F32.BF16 R52, R4.reuse, R8, RZ ;  /* 0x000000080434723c */ /* 0x042ff000000418ff */
[C---:B--2---:R-:W-:Y:S08]  /*27b0*/  HMMA.16816.F32.BF16 R76, R4.reuse, R20, RZ ;  /* 0x00000014044c723c */ /* 0x044ff000000418ff */
[C---:B---3--:R-:W-:Y:S08]  /*27c0*/  HMMA.16816.F32.BF16 R72, R4.reuse, R24, RZ ;  /* 0x000000180448723c */ /* 0x048ff000000418ff */
[C---:B------:R-:W-:Y:S08]  /*27d0*/  HMMA.16816.F32.BF16 R68, R4.reuse, R28, RZ ;  /* 0x0000001c0444723c */ /* 0x040ff000000418ff */
[C---:B------:R-:W-:Y:S08]  /*27e0*/  HMMA.16816.F32.BF16 R80, R4.reuse, R10, RZ ;  /* 0x0000000a0450723c */ /* 0x040ff000000418ff */
[C---:B------:R-:W-:Y:S08]  /*27f0*/  HMMA.16816.F32.BF16 R116, R4.reuse, R22, RZ ;  /* 0x000000160474723c */ /* 0x040ff000000418ff */
[C---:B------:R-:W-:Y:S08]  /*2800*/  HMMA.16816.F32.BF16 R112, R4.reuse, R26, RZ ;  /* 0x0000001a0470723c */ /* 0x040ff000000418ff */
[----:B------:R-:W-:Y:S07]  /*2810*/  HMMA.16816.F32.BF16 R108, R4, R30, RZ ;  /* 0x0000001e046c723c */ /* 0x000fee00000418ff */
[----:B-----5:R-:W-:-:S02]  /*2820*/  LEA.HI.X R4, R16, R19, R0, 0x6, P0 ;  /* 0x0000001310047211 */ /* 0x020fc400000f3400 */
[----:B------:R-:W-:Y:S02]  /*2830*/  IADD3 R0, -R18, R144, RZ ;  /* 0x0000009012007210 */ /* 0x000fe40007ffe1ff */
[----:B------:R-:W-:Y:S02]  /*2840*/  LEA R2, P0, R3, c[0x0][0x1f8], 0x1 ;  /* 0x00007e0003027a11 */ /* 0x000fe400078008ff */
[C---:B------:R-:W-:Y:S02]  /*2850*/  ISETP.LT.OR P3, PT, R0.reuse, 0x1, P5 ;  /* 0x000000010000780c */ /* 0x040fe40002f61670 */
[C---:B------:R-:W-:Y:S02]  /*2860*/  ISETP.LT.OR P2, PT, R0.reuse, 0x1, P6 ;  /* 0x000000010000780c */ /* 0x040fe40003741670 */
[----:B------:R-:W-:Y:S02]  /*2870*/  MOV R5, 0x5 ;  /* 0x0000000500057802 */ /* 0x000fe40000000f00 */
[----:B------:R-:W-:-:S02]  /*2880*/  ISETP.LT.OR P1, PT, R0, 0x11, P5 ;  /* 0x000000110000780c */ /* 0x000fc40002f21670 */
[----:B------:R-:W-:Y:S02]  /*2890*/  LEA.HI.X R3, R3, c[0x0][0x1fc], R4, 0x1, P0 ;  /* 0x00007f0003037a11 */ /* 0x000fe400000f0c04 */
[----:B------:R-:W-:Y:S02]  /*28a0*/  SHF.L.U64.HI R40, R40, R5, c[0x0][0x20c] ;  /* 0x0000830028287619 */ /* 0x000fe40000010205 */
[----:B------:R-:W-:Y:S01]  /*28b0*/  IADD3 R18, P0, R41, R2, RZ ;  /* 0x0000000229127210 */ /* 0x000fe20007f1e0ff */
[----:B------:R-:W-:Y:S01]  /*28c0*/  HMMA.16816.F32.BF16 R60, R12, R8, RZ ;  /* 0x000000080c3c723c */ /* 0x000fe200000418ff */
[----:B------:R-:W-:Y:S02]  /*28d0*/  LDSM.16.M88.4 R4, [R237+0x2000] ;  /* 0x00200000ed04783b */ /* 0x000fe40000000200 */
[----:B------:R-:W-:Y:S02]  /*28e0*/  IADD3.X R19, R40, R3, RZ, P0, !PT ;  /* 0x0000000328137210 */ /* 0x000fe400007fe4ff */
[----:B------:R-:W-:-:S03]  /*28f0*/  IADD3 R16, P0, R18, R41, RZ ;  /* 0x0000002912107210 */ /* 0x000fc60007f1e0ff */
[----:B------:R-:W-:Y:S01]  /*2900*/  HMMA.16816.F32.BF16 R104, R12, R10, RZ ;  /* 0x0000000a0c68723c */ /* 0x000fe200000418ff */
[----:B------:R-:W1:Y:S01]  /*2910*/  LDSM.16.M88.4 R8, [R237] ;  /* 0x00000000ed08783b */ /* 0x000e620000000200 */
[----:B------:R-:W-:-:S03]  /*2920*/  IADD3.X R17, R19, R40, RZ, P0, !PT ;  /* 0x0000002813117210 */ /* 0x000fc600007fe4ff */
[----:B------:R-:W-:Y:S01]  /*2930*/  @!PT LDS RZ, [RZ] ;  /* 0x00000000fffff984 */ /* 0x000fe20000000800 */
[----:B------:R-:W-:Y:S01]  /*2940*/  @!PT LDS RZ, [RZ] ;  /* 0x00000000fffff984 */ /* 0x000fe20000000800 */
[----:B------:R-:W-:Y:S01]  /*2950*/  @!PT LDS RZ, [RZ] ;  /* 0x00000000fffff984 */ /* 0x000fe20000000800 */
[----:B------:R2:W-:Y:S04]  /*2960*/  LDGSTS.E.BYPASS.LTC128B.128 [R248+0x100], [R2.64], !P3 ;  /* 0x0010000002f87fae */ /* 0x0005e8000d901d46 */
[----:B------:R2:W-:Y:S04]  /*2970*/  LDGSTS.E.BYPASS.LTC128B.128 [R248+0x2100], [R2.64+0x80], !P2 ;  /* 0x0210008002f87fae */ /* 0x0005e8000d101d46 */
[----:B------:R3:W-:Y:S01]  /*2980*/  LDGSTS.E.BYPASS.LTC128B.128 [R248+0x900], [R18.64], !P1 ;  /* 0x0090000012f87fae */ /* 0x0007e2000c901d46 */
[----:B------:R-:W-:Y:S01]  /*2990*/  ISETP.LT.OR P3, PT, R0, 0x11, P6 ;  /* 0x000000110000780c */ /* 0x000fe20003761670 */
[----:B------:R-:W-:Y:S01]  /*29a0*/  HMMA.16816.F32.BF16 R88, R12, R24, RZ ;  /* 0x000000180c58723c */ /* 0x000fe200000418ff */
[----:B---3--:R-:W-:-:S02]  /*29b0*/  IADD3 R18, P2, P1, R41, 0x80, R2 ;  /* 0x0000008029127810 */ /* 0x008fc4000795e002 */
[----:B--2---:R-:W-:Y:S02]  /*29c0*/  IADD3 R2, P0, R16, R41, RZ ;  /* 0x0000002910027210 */ /* 0x004fe40007f1e0ff */
[----:B------:R-:W-:Y:S02]  /*29d0*/  IADD3.X R19, R40, RZ, R3, P2, P1 ;  /* 0x000000ff28137210 */ /* 0x000fe400017e2403 */
[----:B------:R-:W-:Y:S02]  /*29e0*/  ISETP.LT.OR P1, PT, R0, 0x21, P5 ;  /* 0x000000210000780c */ /* 0x000fe40002f21670 */
[----:B------:R-:W-:-:S03]  /*29f0*/  IADD3.X R3, R17, R40, RZ, P0, !PT ;  /* 0x0000002811037210 */ /* 0x000fc600007fe4ff */
[----:B------:R2:W-:Y:S01]  /*2a00*/  LDGSTS.E.BYPASS.LTC128B.128 [R248+0x2900], [R18.64], !P3 ;  /* 0x0290000012f87fae */ /* 0x0005e2000d901d46 */
[C---:B------:R-:W-:Y:S02]  /*2a10*/  ISETP.LT.OR P0, PT, R0.reuse, 0x21, P6 ;  /* 0x000000210000780c */ /* 0x040fe40003701670 */
[C---:B------:R-:W-:Y:S02]  /*2a20*/  ISETP.LT.OR P5, PT, R0.reuse, 0x31, P5 ;  /* 0x000000310000780c */ /* 0x040fe40002fa1670 */
[----:B------:R-:W-:Y:S01]  /*2a30*/  ISETP.LT.OR P2, PT, R0, 0x31, P6 ;  /* 0x000000310000780c */ /* 0x000fe20003741670 */
[C---:B------:R-:W-:Y:S02]  /*2a40*/  HMMA.16816.F32.BF16 R100, R12.reuse, R20, RZ ;  /* 0x000000140c64723c */ /* 0x040fe400000418ff */
[----:B------:R2:W-:Y:S06]  /*2a50*/  LDGSTS.E.BYPASS.LTC128B.128 [R248+0x1100], [R16.64], !P1 ;  /* 0x0110000010f87fae */ /* 0x0005ec000c901d46 */
[----:B------:R2:W-:Y:S01]  /*2a60*/  LDGSTS.E.BYPASS.LTC128B.128 [R248+0x3100], [R16.64+0x80], !P0 ;  /* 0x0310008010f87fae */ /* 0x0005e2000c101d46 */
[C---:B------:R-:W-:Y:S03]  /*2a70*/  HMMA.16816.F32.BF16 R96, R12.reuse, R22, RZ ;  /* 0x000000160c60723c */ /* 0x040fe600000418ff */
[----:B------:R3:W-:Y:S04]  /*2a80*/  LDGSTS.E.BYPASS.LTC128B.128 [R248+0x1900], [R2.64], !P5 ;  /* 0x0190000002f87fae */ /* 0x0007e8000e901d46 */
[----:B------:R3:W-:Y:S01]  /*2a90*/  LDGSTS.E.BYPASS.LTC128B.128 [R248+0x3900], [R2.64+0x80], !P2 ;  /* 0x0390008002f87fae */ /* 0x0007e2000d101d46 */
[C---:B------:R-:W-:Y:S03]  /*2aa0*/  HMMA.16816.F32.BF16 R84, R12.reuse, R26, RZ ;  /* 0x0000001a0c54723c */ /* 0x040fe600000418ff */
[----:B------:R-:W-:Y:S04]  /*2ab0*/  LDSM.16.M88.4 R40, [R234] ;  /* 0x00000000ea28783b */ /* 0x000fe80000000200 */
[----:B------:R-:W-:Y:S01]  /*2ac0*/  LDSM.16.M88.4 R24, [R234+0x1000] ;  /* 0x00100000ea18783b */ /* 0x000fe20000000200 */
[C---:B------:R-:W-:Y:S03]  /*2ad0*/  HMMA.16816.F32.BF16 R64, R12.reuse, R28, RZ ;  /* 0x0000001c0c40723c */ /* 0x040fe600000418ff */
[----:B------:R-:W-:Y:S04]  /*2ae0*/  LDSM.16.M88.4 R20, [R234+0x1800] ;  /* 0x00180000ea14783b */ /* 0x000fe80000000200 */
[----:B------:R-:W0:Y:S01]  /*2af0*/  LDGDEPBAR ;  /* 0x00000000000079af */ /* 0x000e220000000000 */
[----:B------:R-:W-:Y:S03]  /*2b00*/  HMMA.16816.F32.BF16 R56, R12, R30, RZ ;  /* 0x0000001e0c38723c */ /* 0x000fe600000418ff */
[----:B------:R-:W4:Y:S04]  /*2b10*/  LDSM.16.M88.4 R12, [R236] ;  /* 0x00000000ec0c783b */ /* 0x000f280000000200 */
[----:B--2---:R-:W-:Y:S01]  /*2b20*/  LDSM.16.M88.4 R16, [R236+0x2000] ;  /* 0x00200000ec10783b */ /* 0x004fe20000000200 */
[----:B-1----:R-:W-:Y:S03]  /*2b30*/  HMMA.16816.F32.BF16 R60, R8, R48, R60 ;  /* 0x00000030083c723c */ /* 0x002fe6000004183c */
[----:B------:R-:W1:Y:S05]  /*2b40*/  LDSM.16.M88.4 R28, [R234+0x800] ;  /* 0x00080000ea1c783b */ /* 0x000e6a0000000200 */
[C---:B------:R-:W-:Y:S08]  /*2b50*/  HMMA.16816.F32.BF16 R128, R4.reuse, R46, R116 ;  /* 0x0000002e0480723c */ /* 0x040ff00000041874 */
[C---:B------:R-:W-:Y:S08]  /*2b60*/  HMMA.16816.F32.BF16 R136, R4.reuse, R38, R112 ;  /* 0x000000260488723c */ /* 0x040ff00000041870 */
[----:B------:R-:W-:Y:S08]  /*2b70*/  HMMA.16816.F32.BF16 R124, R4, R34, R108 ;  /* 0x00000022047c723c */ /* 0x000ff0000004186c */
[-C--:B------:R-:W-:Y:S08]  /*2b80*/  HMMA.16816.F32.BF16 R140, R8, R36.reuse, R88 ;  /* 0x00000024088c723c */ /* 0x080ff00000041858 */
[----:B------:R-:W-:Y:S08]  /*2b90*/  HMMA.16816.F32.BF16 R72, R4, R36, R72 ;  /* 0x000000240448723c */ /* 0x000ff00000041848 */
[C---:B------:R-:W-:Y:S08]  /*2ba0*/  HMMA.16816.F32.BF16 R132, R8.reuse, R44, R100 ;  /* 0x0000002c0884723c */ /* 0x040ff00000041864 */
[C---:B------:R-:W-:Y:S08]  /*2bb0*/  HMMA.16816.F32.BF16 R120, R8.reuse, R32, R64 ;  /* 0x000000200878723c */ /* 0x040ff00000041840 */
[C---:B------:R-:W-:Y:S08]  /*2bc0*/  HMMA.16816.F32.BF16 R112, R8.reuse, R50, R104 ;  /* 0x000000320870723c */ /* 0x040ff00000041868 */
[C---:B------:R-:W-:Y:S01]  /*2bd0*/  HMMA.16816.F32.BF16 R116, R8.reuse, R46, R96 ;  /* 0x0000002e0874723c */ /* 0x040fe20000041860 */
[----:B------:R-:W-:Y:S07]  /*2be0*/  LDSM.16.M88.4 R96, [R231+0x1800] ;  /* 0x00180000e760783b */ /* 0x000fee0000000200 */
[C---:B------:R-:W-:Y:S01]  /*2bf0*/  HMMA.16816.F32.BF16 R108, R8.reuse, R38, R84 ;  /* 0x00000026086c723c */ /* 0x040fe20000041854 */
[----:B------:R-:W-:Y:S07]  /*2c00*/  LDSM.16.M88.4 R36, [R238] ;  /* 0x00000000ee24783b */ /* 0x000fee0000000200 */
[----:B------:R-:W-:Y:S01]  /*2c10*/  HMMA.16816.F32.BF16 R88, R8, R34, R56 ;  /* 0x000000220858723c */ /* 0x000fe20000041838 */
[----:B------:R-:W2:Y:S07]  /*2c20*/  LDSM.16.M88.4 R8, [R231] ;  /* 0x00000000e708783b */ /* 0x000eae0000000200 */
[C---:B------:R-:W-:Y:S08]  /*2c30*/  HMMA.16816.F32.BF16 R76, R4.reuse, R44, R76 ;  /* 0x0000002c044c723c */ /* 0x040ff0000004184c */
[C---:B------:R-:W-:Y:S08]  /*2c40*/  HMMA.16816.F32.BF16 R52, R4.reuse, R48, R52 ;  /* 0x000000300434723c */ /* 0x040ff00000041834 */
[C---:B------:R-:W-:Y:S01]  /*2c50*/  HMMA.16816.F32.BF16 R68, R4.reuse, R32, R68 ;  /* 0x000000200444723c */ /* 0x040fe20000041844 */
[----:B------:R-:W-:Y:S07]  /*2c60*/  LDSM.16.M88.4 R32, [R235+0x4000] ;  /* 0x00400000eb20783b */ /* 0x000fee0000000200 */
[----:B------:R-:W-:Y:S01]  /*2c70*/  HMMA.16816.F32.BF16 R80, R4, R50, R80 ;  /* 0x000000320450723c */ /* 0x000fe20000041850 */
[----:B------:R-:W5:Y:S04]  /*2c80*/  LDSM.16.M88.4 R4, [R238+0x2000] ;  /* 0x00200000ee04783b */ /* 0x000f680000000200 */
[----:B------:R-:W-:Y:S03]  /*2c90*/  LDSM.16.M88.4 R48, [R231+0x800] ;  /* 0x00080000e730783b */ /* 0x000fe60000000200 */
[----:B----4-:R-:W-:Y:S01]  /*2ca0*/  HMMA.16816.F32.BF16 R44, R12, R40, R60 ;  /* 0x000000280c2c723c */ /* 0x010fe2000004183c */
[----:B------:R-:W-:Y:S07]  /*2cb0*/  LDSM.16.M88.4 R60, [R228+0x2000] ;  /* 0x00200000e43c783b */ /* 0x000fee0000000200 */
[C---:B-1----:R-:W-:Y:S01]  /*2cc0*/  HMMA.16816.F32.BF16 R104, R16.reuse, R28, R76 ;  /* 0x0000001c1068723c */ /* 0x042fe2000004184c */
[----:B------:R-:W1:Y:S07]  /*2cd0*/  LDSM.16.M88.4 R76, [R231+0x1000] ;  /* 0x00100000e74c783b */ /* 0x000e6e0000000200 */
[C---:B------:R-:W-:Y:S08]  /*2ce0*/  HMMA.16816.F32.BF16 R52, R16.reuse, R40, R52 ;  /* 0x000000281034723c */ /* 0x040ff00000041834 */
[C---:B------:R-:W-:Y:S08]  /*2cf0*/  HMMA.16816.F32.BF16 R100, R16.reuse, R24, R72 ;  /* 0x000000181064723c */ /* 0x040ff00000041848 */
[C---:B------:R-:W-:Y:S08]  /*2d00*/  HMMA.16816.F32.BF16 R84, R16.reuse, R20, R68 ;  /* 0x000000141054723c */ /* 0x040ff00000041844 */
[C---:B------:R-:W-:Y:S08]  /*2d10*/  HMMA.16816.F32.BF16 R72, R16.reuse, R42, R80 ;  /* 0x0000002a1048723c */ /* 0x040ff00000041850 */
[C---:B------:R-:W-:Y:S08]  /*2d20*/  HMMA.16816.F32.BF16 R68, R16.reuse, R30, R128 ;  /* 0x0000001e1044723c */ /* 0x040ff00000041880 */
[C---:B------:R-:W-:Y:S08]  /*2d30*/  HMMA.16816.F32.BF16 R64, R16.reuse, R26, R136 ;  /* 0x0000001a1040723c */ /* 0x040ff00000041888 */
[----:B------:R-:W-:Y:S08]  /*2d40*/  HMMA.16816.F32.BF16 R56, R16, R22, R124 ;  /* 0x000000161038723c */ /* 0x000ff0000004187c */
[C---:B------:R-:W-:Y:S01]  /*2d50*/  HMMA.16816.F32.BF16 R16, R12.reuse, R42, R112 ;  /* 0x0000002a0c10723c */ /* 0x040fe20000041870 */
[----:B------:R-:W-:Y:S07]  /*2d60*/  LDSM.16.M88.4 R40, [R244] ;  /* 0x00000000f428783b */ /* 0x000fee0000000200 */
[C---:B------:R-:W-:Y:S08]  /*2d70*/  HMMA.16816.F32.BF16 R80, R12.reuse, R28, R132 ;  /* 0x0000001c0c50723c */ /* 0x040ff00000041884 */
[C---:B------:R-:W-:Y:S01]  /*2d80*/  HMMA.16816.F32.BF16 R116, R12.reuse, R30, R116 ;  /* 0x0000001e0c74723c */ /* 0x040fe20000041874 */
[----:B------:R-:W4:Y:S07]  /*2d90*/  LDSM.16.M88.4 R28, [R235+0x6000] ;  /* 0x00600000eb1c783b */ /* 0x000f2e0000000200 */
[C---:B------:R-:W-:Y:S08]  /*2da0*/  HMMA.16816.F32.BF16 R140, R12.reuse, R24, R140 ;  /* 0x000000180c8c723c */ /* 0x040ff0000004188c */
[C---:B------:R-:W-:Y:S01]  /*2db0*/  HMMA.16816.F32.BF16 R108, R12.reuse, R26, R108 ;  /* 0x0000001a0c6c723c */ /* 0x040fe2000004186c */
[----:B------:R-:W3:Y:S07]  /*2dc0*/  LDSM.16.M88.4 R24, [R237+0x4000] ;  /* 0x00400000ed18783b */ /* 0x000eee0000000200 */
[C---:B------:R-:W-:Y:S08]  /*2dd0*/  HMMA.16816.F32.BF16 R120, R12.reuse, R20, R120 ;  /* 0x000000140c78723c */ /* 0x040ff00000041878 */
[----:B------:R-:W-:Y:S01]  /*2de0*/  HMMA.16816.F32.BF16 R88, R12, R22, R88 ;  /* 0x000000160c58723c */ /* 0x000fe20000041858 */
[----:B------:R-:W3:Y:S07]  /*2df0*/  LDSM.16.M88.4 R20, [R237+0x6000] ;  /* 0x00600000ed14783b */ /* 0x000eee0000000200 */
[-C--:B--2---:R-:W-:Y:S01]  /*2e00*/  HMMA.16816.F32.BF16 R12, R36, R8.reuse, R44 ;  /* 0x00000008240c723c */ /* 0x084fe2000004182c */
[----:B------:R-:W-:Y:S07]  /*2e10*/  LDSM.16.M88.4 R44, [R234+0x2000] ;  /* 0x00200000ea2c783b */ /* 0x000fee0000000200 */
[C---:B-----5:R-:W-:Y:S08]  /*2e20*/  HMMA.16816.F32.BF16 R52, R4.reuse, R8, R52 ;  /* 0x000000080434723c */ /* 0x060ff00000041834 */
[----:B-1----:R-:W-:Y:S08]  /*2e30*/  HMMA.16816.F32.BF16 R124, R4, R78, R64 ;  /* 0x0000004e047c723c */ /* 0x002ff00000041840 */
[----:B------:R-:W-:Y:S08]  /*2e40*/  HMMA.16816.F32.BF16 R12, R32, R60, R12 ;  /* 0x0000003c200c723c */ /* 0x000ff0000004180c */
[----:B------:R-:W-:Y:S01]  /*2e50*/  HMMA.16816.F32.BF16 R64, R36, R10, R16 ;  /* 0x0000000a2440723c */ /* 0x000fe20000041810 */
[----:B------:R-:W1:Y:S07]  /*2e60*/  LDSM.16.M88.4 R16, [R236+0x4000] ;  /* 0x00400000ec10783b */ /* 0x000e6e0000000200 */
[----:B----4-:R-:W-:Y:S08]  /*2e70*/  HMMA.16816.F32.BF16 R52, R28, R60, R52 ;  /* 0x0000003c1c34723c */ /* 0x010ff00000041834 */
[C---:B------:R-:W-:Y:S01]  /*2e80*/  HMMA.16816.F32.BF16 R72, R4.reuse, R10, R72 ;  /* 0x0000000a0448723c */ /* 0x040fe20000041848 */
[----:B------:R-:W-:Y:S07]  /*2e90*/  LDSM.16.M88.4 R8, [R238+0x4000] ;  /* 0x00400000ee08783b */ /* 0x000fee0000000200 */
[----:B------:R-:W-:Y:S08]  /*2ea0*/  HMMA.16816.F32.BF16 R136, R4, R98, R56 ;  /* 0x000000620488723c */ /* 0x000ff00000041838 */
[----:B---3--:R-:W-:Y:S01]  /*2eb0*/  HMMA.16816.F32.BF16 R56, R24, R40, R12 ;  /* 0x000000281838723c */ /* 0x008fe2000004180c */
[----:B------:R-:W2:Y:S07]  /*2ec0*/  LDSM.16.M88.4 R12, [R236+0x6000] ;  /* 0x00600000ec0c783b */ /* 0x000eae0000000200 */
[C---:B------:R-:W-:Y:S08]  /*2ed0*/  HMMA.16816.F32.BF16 R128, R4.reuse, R96, R84 ;  /* 0x000000600480723c */ /* 0x040ff00000041854 */
[C---:B------:R-:W-:Y:S08]  /*2ee0*/  HMMA.16816.F32.BF16 R104, R4.reuse, R48, R104 ;  /* 0x000000300468723c */ /* 0x040ff00000041868 */
[----:B------:R-:W-:Y:S08]  /*2ef0*/  HMMA.16816.F32.BF16 R112, R4, R50, R68 ;  /* 0x000000320470723c */ /* 0x000ff00000041844 */
[C---:B------:R-:W-:Y:S08]  /*2f00*/  HMMA.16816.F32.BF16 R84, R36.reuse, R48, R80 ;  /* 0x000000302454723c */ /* 0x040ff00000041850 */
[----:B------:R-:W-:Y:S01]  /*2f10*/  HMMA.16816.F32.BF16 R116, R36, R50, R116 ;  /* 0x000000322474723c */ /* 0x000fe20000041874 */
[----:B------:R-:W3:Y:S07]  /*2f20*/  LDSM.16.M88.4 R48, [R231+0x2000] ;  /* 0x00200000e730783b */ /* 0x000eee0000000200 */
[----:B------:R-:W-:Y:S08]  /*2f30*/  HMMA.16816.F32.BF16 R52, R20, R40, R52 ;  /* 0x000000281434723c */ /* 0x000ff00000041834 */
[-C--:B------:R-:W-:Y:S08]  /*2f40*/  HMMA.16816.F32.BF16 R64, R32, R62.reuse, R64 ;  /* 0x0000003e2040723c */ /* 0x080ff00000041840 */
[----:B------:R-:W-:Y:S01]  /*2f50*/  HMMA.16816.F32.BF16 R72, R28, R62, R72 ;  /* 0x0000003e1c48723c */ /* 0x000fe20000041848 */
[----:B------:R-:W-:Y:S07]  /*2f60*/  LDSM.16.M88.4 R60, [R243] ;  /* 0x00000000f33c783b */ /* 0x000fee0000000200 */
[----:B-1----:R-:W-:Y:S01]  /*2f70*/  HMMA.16816.F32.BF16 R68, R16, R44, R56 ;  /* 0x0000002c1044723c */ /* 0x002fe20000041838 */
[----:B------:R-:W1:Y:S07]  /*2f80*/  LDSM.16.M88.4 R56, [R228+0x2800] ;  /* 0x00280000e438783b */ /* 0x000e6e0000000200 */
[----:B------:R-:W-:Y:S01]  /*2f90*/  HMMA.16816.F32.BF16 R100, R4, R76, R100 ;  /* 0x0000004c0464723c */ /* 0x000fe20000041864 */
[----:B------:R-:W4:Y:S07]  /*2fa0*/  LDSM.16.M88.4 R4, [R240+0x6000] ;  /* 0x00600000f004783b */ /* 0x000f2e0000000200 */
[----:B--2---:R-:W-:Y:S08]  /*2fb0*/  HMMA.16816.F32.BF16 R52, R12, R44, R52 ;  /* 0x0000002c0c34723c */ /* 0x004ff00000041834 */
[-C--:B------:R-:W-:Y:S08]  /*2fc0*/  HMMA.16816.F32.BF16 R64, R24, R42.reuse, R64 ;  /* 0x0000002a1840723c */ /* 0x080ff00000041840 */
[----:B------:R-:W-:Y:S01]  /*2fd0*/  HMMA.16816.F32.BF16 R72, R20, R42, R72 ;  /* 0x0000002a1448723c */ /* 0x000fe20000041848 */
[----:B------:R-:W2:Y:S07]  /*2fe0*/  LDSM.16.M88.4 R40, [R234+0x2800] ;  /* 0x00280000ea28783b */ /* 0x000eae0000000200 */
[C---:B------:R-:W-:Y:S08]  /*2ff0*/  HMMA.16816.F32.BF16 R140, R36.reuse, R76, R140 ;  /* 0x0000004c248c723c */ /* 0x040ff0000004188c */
[----:B------:R-:W-:Y:S08]  /*3000*/  HMMA.16816.F32.BF16 R108, R36, R78, R108 ;  /* 0x0000004e246c723c */ /* 0x000ff0000004186c */
[----:B---3--:R-:W-:Y:S08]  /*3010*/  HMMA.16816.F32.BF16 R76, R8, R48, R68 ;  /* 0x00000030084c723c */ /* 0x008ff00000041844 */
[----:B-1----:R-:W-:Y:S08]  /*3020*/  HMMA.16816.F32.BF16 R68, R32, R56, R84 ;  /* 0x000000382044723c */ /* 0x002ff00000041854 */
[----:B----4-:R-:W-:Y:S08]  /*3030*/  HMMA.16816.F32.BF16 R80, R4, R48, R52 ;  /* 0x000000300450723c */ /* 0x010ff00000041834 */
[----:B------:R-:W-:Y:S08]  /*3040*/  HMMA.16816.F32.BF16 R120, R36, R96, R120 ;  /* 0x000000602478723c */ /* 0x000ff00000041878 */
[----:B------:R-:W-:Y:S08]  /*3050*/  HMMA.16816.F32.BF16 R52, R16, R46, R64 ;  /* 0x0000002e1034723c */ /* 0x000ff00000041840 */
[----:B------:R-:W-:Y:S08]  /*3060*/  HMMA.16816.F32.BF16 R96, R36, R98, R88 ;  /* 0x000000622460723c */ /* 0x000ff00000041858 */
[----:B------:R-:W-:Y:S08]  /*3070*/  HMMA.16816.F32.BF16 R64, R12, R46, R72 ;  /* 0x0000002e0c40723c */ /* 0x000ff00000041848 */
[----:B------:R-:W-:Y:S01]  /*3080*/  HMMA.16816.F32.BF16 R36, R28, R56, R104 ;  /* 0x000000381c24723c */ /* 0x000fe20000041868 */
[----:B------:R-:W-:-:S04]  /*3090*/  FMUL.FTZ R0, R76, c[0x0][0x320] ;  /* 0x0000c8004c007a20 */ /* 0x000fc80000410000 */
[----:B------:R1:W3:Y:S03]  /*30a0*/  MUFU.TANH R135, R0 ;  /* 0x0000000000877308 */ /* 0x0002e60000002400 */
[----:B------:R-:W-:Y:S01]  /*30b0*/  HMMA.16816.F32.BF16 R68, R24, R60, R68 ;  /* 0x0000003c1844723c */ /* 0x000fe20000041844 */
[----:B-1----:R-:W-:-:S04]  /*30c0*/  FMUL.FTZ R0, R77, c[0x0][0x320] ;  /* 0x0000c8004d007a20 */ /* 0x002fc80000410000 */
[----:B------:R1:W4:Y:S03]  /*30d0*/  MUFU.TANH R133, R0 ;  /* 0x0000000000857308 */ /* 0x0003260000002400 */
[----:B------:R-:W-:Y:S08]  /*30e0*/  HMMA.16816.F32.BF16 R84, R4, R50, R64 ;  /* 0x000000320454723c */ /* 0x000ff00000041840 */
[----:B------:R-:W-:Y:S01]  /*30f0*/  HMMA.16816.F32.BF16 R44, R20, R60, R36 ;  /* 0x0000003c142c723c */ /* 0x000fe20000041824 */
[----:B------:R-:W5:Y:S01]  /*3100*/  LDSM.16.M88.4 R36, [R231+0x2800] ;  /* 0x00280000e724783b */ /* 0x000f620000000200 */
[----:B-1----:R-:W-:-:S06]  /*3110*/  FMUL.FTZ R0, R78, c[0x0][0x320] ;  /* 0x0000c8004e007a20 */ /* 0x002fcc0000410000 */
[-C--:B------:R-:W-:Y:S01]  /*3120*/  HMMA.16816.F32.BF16 R64, R32, R58.reuse, R116 ;  /* 0x0000003a2040723c */ /* 0x080fe20000041874 */
[----:B------:R1:W1:Y:S07]  /*3130*/  MUFU.TANH R134, R0 ;  /* 0x0000000000867308 */ /* 0x00026e0000002400 */
[----:B------:R-:W-:Y:S01]  /*3140*/  HMMA.16816.F32.BF16 R72, R28, R58, R112 ;  /* 0x0000003a1c48723c */ /* 0x000fe20000041870 */
[----:B-1----:R-:W-:-:S07]  /*3150*/  FMUL.FTZ R0, R79, c[0x0][0x320] ;  /* 0x0000c8004f007a20 */ /* 0x002fce0000410000 */
[----:B------:R-:W-:Y:S01]  /*3160*/  HMMA.16816.F32.BF16 R76, R8, R50, R52 ;  /* 0x00000032084c723c */ /* 0x000fe20000041834 */
[----:B------:R-:W1:Y:S01]  /*3170*/  LDSM.16.M88.4 R52, [R228+0x3000] ;  /* 0x00300000e434783b */ /* 0x000e620000000200 */
[----:B------:R2:W1:Y:S02]  /*3180*/  MUFU.TANH R132, R0 ;  /* 0x0000000000847308 */ /* 0x0004640000002400 */
[----:B--2---:R-:W-:-:S06]  /*3190*/  FMUL.FTZ R0, R80, c[0x0][0x320] ;  /* 0x0000c80050007a20 */ /* 0x004fcc0000410000 */
[----:B------:R2:W1:Y:S01]  /*31a0*/  MUFU.TANH R146, R0 ;  /* 0x0000000000927308 */ /* 0x0004620000002400 */
[----:B------:R-:W-:Y:S01]  /*31b0*/  HMMA.16816.F32.BF16 R68, R16, R40, R68 ;  /* 0x000000281044723c */ /* 0x000fe20000041844 */
[----:B--2---:R-:W-:-:S06]  /*31c0*/  FMUL.FTZ R0, R81, c[0x0][0x320] ;  /* 0x0000c80051007a20 */ /* 0x004fcc0000410000 */
[----:B------:R2:W1:Y:S01]  /*31d0*/  MUFU.TANH R145, R0 ;  /* 0x0000000000917308 */ /* 0x0004620000002400 */
[----:B------:R-:W-:Y:S01]  /*31e0*/  HMMA.16816.F32.BF16 R56, R24, R62, R64 ;  /* 0x0000003e1838723c */ /* 0x000fe20000041840 */
[----:B--2---:R-:W-:-:S06]  /*31f0*/  FMUL.FTZ R0, R82, c[0x0][0x320] ;  /* 0x0000c80052007a20 */ /* 0x004fcc0000410000 */
[----:B------:R2:W1:Y:S01]  /*3200*/  MUFU.TANH R151, R0 ;  /* 0x0000000000977308 */ /* 0x0004620000002400 */
[----:B------:R-:W-:Y:S01]  /*3210*/  HMMA.16816.F32.BF16 R48, R12, R40, R44 ;  /* 0x000000280c30723c */ /* 0x000fe2000004182c */
[----:B------:R-:W1:Y:S01]  /*3220*/  LDSM.16.M88.4 R44, [R242] ;  /* 0x00000000f22c783b */ /* 0x000e620000000200 */
[----:B--2---:R-:W-:-:S05]  /*3230*/  FMUL.FTZ R0, R83, c[0x0][0x320] ;  /* 0x0000c80053007a20 */ /* 0x004fca0000410000 */
[----:B------:R2:W1:Y:S01]  /*3240*/  MUFU.TANH R147, R0 ;  /* 0x0000000000937308 */ /* 0x0004620000002400 */
[----:B------:R-:W-:Y:S01]  /*3250*/  HMMA.16816.F32.BF16 R64, R20, R62, R72 ;  /* 0x0000003e1440723c */ /* 0x000fe20000041848 */
[----:B--2---:R-:W-:-:S06]  /*3260*/  FMUL.FTZ R0, R76, c[0x0][0x320] ;  /* 0x0000c8004c007a20 */ /* 0x004fcc0000410000 */
[----:B------:R2:W1:Y:S02]  /*3270*/  MUFU.TANH R116, R0 ;  /* 0x0000000000747308 */ /* 0x0004640000002400 */
[----:B--2---:R-:W-:-:S06]  /*3280*/  FMUL.FTZ R0, R77, c[0x0][0x320] ;  /* 0x0000c8004d007a20 */ /* 0x004fcc0000410000 */
[----:B------:R2:W1:Y:S01]  /*3290*/  MUFU.TANH R107, R0 ;  /* 0x00000000006b7308 */ /* 0x0004620000002400 */
[----:B------:R-:W-:Y:S01]  /*32a0*/  HMMA.16816.F32.BF16 R60, R16, R42, R56 ;  /* 0x0000002a103c723c */ /* 0x000fe20000041838 */
[----:B------:R-:W1:Y:S01]  /*32b0*/  LDSM.16.M88.4 R56, [R234+0x3000] ;  /* 0x00300000ea38783b */ /* 0x000e620000000200 */
[----:B--2---:R-:W-:-:S05]  /*32c0*/  FMUL.FTZ R0, R78, c[0x0][0x320] ;  /* 0x0000c8004e007a20 */ /* 0x004fca0000410000 */
[----:B------:R2:W1:Y:S01]  /*32d0*/  MUFU.TANH R113, R0 ;  /* 0x0000000000717308 */ /* 0x0004620000002400 */
[----:B-----5:R-:W-:Y:S01]  /*32e0*/  HMMA.16816.F32.BF16 R80, R4, R36, R48 ;  /* 0x000000240450723c */ /* 0x020fe20000041830 */
[----:B--2---:R-:W-:-:S07]  /*32f0*/  FMUL.FTZ R0, R79, c[0x0][0x320] ;  /* 0x0000c8004f007a20 */ /* 0x004fce0000410000 */
[----:B------:R-:W-:Y:S01]  /*3300*/  HMMA.16816.F32.BF16 R76, R8, R36, R68 ;  /* 0x00000024084c723c */ /* 0x000fe20000041844 */
[----:B------:R2:W2:Y:S07]  /*3310*/  MUFU.TANH R112, R0 ;  /* 0x0000000000707308 */ /* 0x0004ae0000002400 */
[----:B-1----:R-:W-:Y:S01]  /*3320*/  HMMA.16816.F32.BF16 R68, R32, R52, R140 ;  /* 0x000000342044723c */ /* 0x002fe2000004188c */
[----:B--2---:R-:W-:-:S04]  /*3330*/  FMUL.FTZ R0, R84, c[0x0][0x320] ;  /* 0x0000c80054007a20 */ /* 0x004fc80000410000 */
[----:B------:R1:W2:Y:S03]  /*3340*/  MUFU.TANH R117, R0 ;  /* 0x0000000000757308 */ /* 0x0002a60000002400 */
[----:B------:R-:W-:Y:S08]  /*3350*/  HMMA.16816.F32.BF16 R48, R28, R52, R100 ;  /* 0x000000341c30723c */ /* 0x000ff00000041864 */
[----:B------:R-:W-:Y:S01]  /*3360*/  HMMA.16816.F32.BF16 R64, R12, R42, R64 ;  /* 0x0000002a0c40723c */ /* 0x000fe20000041840 */
[----:B-1----:R-:W-:-:S04]  /*3370*/  FMUL.FTZ R0, R85, c[0x0][0x320] ;  /* 0x0000c80055007a20 */ /* 0x002fc80000410000 */
[----:B------:R1:W1:Y:S03]  /*3380*/  MUFU.TANH R115, R0 ;  /* 0x0000000000737308 */ /* 0x0002660000002400 */
        /* <DEDUP_REMOVED lines=10> */
[----:B------:R-:W5:Y:S01]  /*3430*/  LDSM.16.M88.4 R48, [R231+0x3000] ;  /* 0x00300000e730783b */ /* 0x000f620000000200 */
[----:B-1----:R-:W-:-:S04]  /*3440*/  FMUL.FTZ R0, R77, c[0x0][0x320] ;  /* 0x0000c8004d007a20 */ /* 0x002fc80000410000 */
[----:B------:R1:W1:Y:S02]  /*3450*/  MUFU.TANH R94, R0 ;  /* 0x00000000005e7308 */ /* 0x0002640000002400 */
[----:B------:R-:W-:Y:S01]  /*3460*/  HMMA.16816.F32.BF16 R84, R4, R38, R64 ;  /* 0x000000260454723c */ /* 0x000fe20000041840 */
[----:B------:R-:W2:Y:S01]  /*3470*/  LDSM.16.M88.4 R36, [R228+0x3800] ;  /* 0x00380000e424783b */ /* 0x000ea20000000200 */
[----:B-1----:R-:W-:-:S04]  /*3480*/  FMUL.FTZ R0, R78, c[0x0][0x320] ;  /* 0x0000c8004e007a20 */ /* 0x002fc80000410000 */
[----:B------:R1:W1:Y:S02]  /*3490*/  MUFU.TANH R101, R0 ;  /* 0x0000000000657308 */ /* 0x0002640000002400 */
[----:B------:R-:W-:Y:S01]  /*34a0*/  HMMA.16816.F32.BF16 R64, R16, R56, R68 ;  /* 0x000000381040723c */ /* 0x000fe20000041844 */
[----:B-1----:R-:W-:-:S05]  /*34b0*/  FMUL.FTZ R0, R79, c[0x0][0x320] ;  /* 0x0000c8004f007a20 */ /* 0x002fca0000410000 */
[----:B------:R1:W1:Y:S02]  /*34c0*/  MUFU.TANH R100, R0 ;  /* 0x0000000000647308 */ /* 0x0002640000002400 */
[----:B------:R-:W-:Y:S01]  /*34d0*/  HMMA.16816.F32.BF16 R68, R28, R54, R124 ;  /* 0x000000361c44723c */ /* 0x000fe2000004187c */
[----:B------:R-:W2:Y:S01]  /*34e0*/  LDSM.16.M88.4 R52, [R241] ;  /* 0x00000000f134783b */ /* 0x000ea20000000200 */
[----:B-1----:R-:W-:-:S04]  /*34f0*/  FMUL.FTZ R0, R80, c[0x0][0x320] ;  /* 0x0000c80050007a20 */ /* 0x002fc80000410000 */
[----:B------:R1:W1:Y:S02]  /*3500*/  MUFU.TANH R106, R0 ;  /* 0x00000000006a7308 */ /* 0x0002640000002400 */
[----:B------:R-:W-:Y:S01]  /*3510*/  HMMA.16816.F32.BF16 R60, R24, R46, R60 ;  /* 0x0000002e183c723c */ /* 0x000fe2000004183c */
[----:B-1----:R-:W-:-:S05]  /*3520*/  FMUL.FTZ R0, R81, c[0x0][0x320] ;  /* 0x0000c80051007a20 */ /* 0x002fca0000410000 */
[----:B------:R1:W1:Y:S02]  /*3530*/  MUFU.TANH R105, R0 ;  /* 0x0000000000697308 */ /* 0x0002640000002400 */
[----:B------:R-:W-:Y:S01]  /*3540*/  HMMA.16816.F32.BF16 R40, R12, R56, R40 ;  /* 0x000000380c28723c */ /* 0x000fe20000041828 */
[----:B-1----:R-:W-:-:S05]  /*3550*/  FMUL.FTZ R0, R82, c[0x0][0x320] ;  /* 0x0000c80052007a20 */ /* 0x002fca0000410000 */
[----:B------:R1:W1:Y:S02]  /*3560*/  MUFU.TANH R114, R0 ;  /* 0x0000000000727308 */ /* 0x0002640000002400 */
[----:B-1----:R-:W-:-:S06]  /*3570*/  FMUL.FTZ R0, R83, c[0x0][0x320] ;  /* 0x0000c80053007a20 */ /* 0x002fcc0000410000 */
[----:B------:R1:W1:Y:S01]  /*3580*/  MUFU.TANH R108, R0 ;  /* 0x00000000006c7308 */ /* 0x0002620000002400 */
[----:B-----5:R-:W-:Y:S01]  /*3590*/  HMMA.16816.F32.BF16 R76, R8, R48, R64 ;  /* 0x00000030084c723c */ /* 0x020fe20000041840 */
[----:B-1----:R-:W-:-:S06]  /*35a0*/  FMUL.FTZ R0, R72, c[0x0][0x320] ;  /* 0x0000c80048007a20 */ /* 0x002fcc0000410000 */
[----:B------:R1:W1:Y:S01]  /*35b0*/  MUFU.TANH R89, R0 ;  /* 0x0000000000597308 */ /* 0x0002620000002400 */
[----:B------:R-:W-:Y:S01]  /*35c0*/  HMMA.16816.F32.BF16 R68, R20, R46, R68 ;  /* 0x0000002e1444723c */ /* 0x000fe20000041844 */
[----:B-1----:R-:W-:-:S06]  /*35d0*/  FMUL.FTZ R0, R73, c[0x0][0x320] ;  /* 0x0000c80049007a20 */ /* 0x002fcc0000410000 */
[----:B------:R1:W1:Y:S01]  /*35e0*/  MUFU.TANH R88, R0 ;  /* 0x0000000000587308 */ /* 0x0002620000002400 */
[----:B--2---:R-:W-:Y:S08]  /*35f0*/  HMMA.16816.F32.BF16 R64, R32, R36, R120 ;  /* 0x000000242040723c */ /* 0x004ff00000041878 */
[----:B------:R-:W-:Y:S01]  /*3600*/  HMMA.16816.F32.BF16 R44, R16, R58, R60 ;  /* 0x0000003a102c723c */ /* 0x000fe2000004183c */
[----:B-1----:R-:W-:-:S07]  /*3610*/  FMUL.FTZ R0, R74, c[0x0][0x320] ;  /* 0x0000c8004a007a20 */ /* 0x002fce0000410000 */
[----:B------:R-:W-:Y:S01]  /*3620*/  HMMA.16816.F32.BF16 R60, R32, R38, R96 ;  /* 0x00000026203c723c */ /* 0x000fe20000041860 */
[----:B------:R-:W-:Y:S01]  /*3630*/  LDSM.16.M88.4 R32, [R231+0x3800] ;  /* 0x00380000e720783b */ /* 0x000fe20000000200 */
[----:B------:R1:W2:Y:S06]  /*3640*/  MUFU.TANH R91, R0 ;  /* 0x00000000005b7308 */ /* 0x0002ac0000002400 */
[----:B------:R-:W-:Y:S01]  /*3650*/  HMMA.16816.F32.BF16 R80, R4, R48, R40 ;  /* 0x000000300450723c */ /* 0x000fe20000041828 */
[----:B------:R-:W5:Y:S01]  /*3660*/  LDSM.16.M88.4 R40, [R234+0x3800] ;  /* 0x00380000ea28783b */ /* 0x000f620000000200 */
[----:B------:R-:W-:Y:S01]  /*3670*/  ISETP.GE.AND P0, PT, R196, 0x2, PT ;  /* 0x00000002c400780c */ /* 0x000fe20003f06270 */
[----:B------:R-:W-:-:S04]  /*3680*/  DEPBAR.LE SB0, 0x0 ;  /* 0x000080000000791a */ /* 0x000fc80000000000 */
[----:B-1----:R-:W-:Y:S02]  /*3690*/  FMUL.FTZ R0, R75, c[0x0][0x320] ;  /* 0x0000c8004b007a20 */ /* 0x002fe40000410000 */
[C---:B------:R-:W-:Y:S08]  /*36a0*/  HMMA.16816.F32.BF16 R72, R28.reuse, R36, R128 ;  /* 0x000000241c48723c */ /* 0x040ff00000041880 */
[----:B------:R-:W-:Y:S01]  /*36b0*/  HMMA.16816.F32.BF16 R28, R28, R38, R136 ;  /* 0x000000261c1c723c */ /* 0x000fe20000041888 */
[----:B------:R1:W1:Y:S02]  /*36c0*/  MUFU.TANH R90, R0 ;  /* 0x00000000005a7308 */ /* 0x0002640000002400 */
[----:B-1----:R-:W-:-:S06]  /*36d0*/  FMUL.FTZ R0, R84, c[0x0][0x320] ;  /* 0x0000c80054007a20 */ /* 0x002fcc0000410000 */
[----:B------:R1:W1:Y:S01]  /*36e0*/  MUFU.TANH R95, R0 ;  /* 0x00000000005f7308 */ /* 0x0002620000002400 */
[----:B------:R-:W-:Y:S08]  /*36f0*/  HMMA.16816.F32.BF16 R68, R12, R58, R68 ;  /* 0x0000003a0c44723c */ /* 0x000ff00000041844 */
[----:B------:R-:W-:Y:S01]  /*3700*/  HMMA.16816.F32.BF16 R56, R24, R52, R64 ;  /* 0x000000341838723c */ /* 0x000fe20000041840 */
[----:B-1----:R-:W-:-:S04]  /*3710*/  FMUL.FTZ R0, R85, c[0x0][0x320] ;  /* 0x0000c80055007a20 */ /* 0x002fc80000410000 */
[----:B------:R1:W1:Y:S03]  /*3720*/  MUFU.TANH R93, R0 ;  /* 0x00000000005d7308 */ /* 0x0002660000002400 */
[----:B------:R-:W-:Y:S08]  /*3730*/  HMMA.16816.F32.BF16 R64, R20, R52, R72 ;  /* 0x000000341440723c */ /* 0x000ff00000041848 */
[----:B------:R-:W-:Y:S01]  /*3740*/  HMMA.16816.F32.BF16 R24, R24, R54, R60 ;  /* 0x000000361818723c */ /* 0x000fe2000004183c */
[----:B-1----:R-:W-:-:S07]  /*3750*/  FMUL.FTZ R0, R86, c[0x0][0x320] ;  /* 0x0000c80056007a20 */ /* 0x002fce0000410000 */
[----:B------:R-:W-:Y:S01]  /*3760*/  HMMA.16816.F32.BF16 R52, R20, R54, R28 ;  /* 0x000000361434723c */ /* 0x000fe2000004181c */
[----:B------:R1:W1:Y:S02]  /*3770*/  MUFU.TANH R103, R0 ;  /* 0x0000000000677308 */ /* 0x0002640000002400 */
[----:B-1----:R-:W-:-:S06]  /*3780*/  FMUL.FTZ R0, R87, c[0x0][0x320] ;  /* 0x0000c80057007a20 */ /* 0x002fcc0000410000 */
        /* <DEDUP_REMOVED lines=8> */
[----:B------:R1:W1:Y:S02]  /*3810*/  MUFU.TANH R86, R0 ;  /* 0x0000000000567308 */ /* 0x0002640000002400 */
[----:B-1----:R-:W-:Y:S02]  /*3820*/  FMUL.FTZ R0, R79, c[0x0][0x320] ;  /* 0x0000c8004f007a20 */ /* 0x002fe40000410000 */
[----:B------:R-:W-:Y:S08]  /*3830*/  HMMA.16816.F32.BF16 R76, R8, R50, R44 ;  /* 0x00000032084c723c */ /* 0x000ff0000004182c */
[C---:B------:R-:W-:Y:S08]  /*3840*/  HMMA.16816.F32.BF16 R44, R16.reuse, R40, R56 ;  /* 0x00000028102c723c */ /* 0x040ff00000041838 */
[----:B------:R-:W-:Y:S01]  /*3850*/  HMMA.16816.F32.BF16 R16, R16, R42, R24 ;  /* 0x0000002a1010723c */ /* 0x000fe20000041818 */
[----:B------:R1:W1:Y:S07]  /*3860*/  MUFU.TANH R85, R0 ;  /* 0x0000000000557308 */ /* 0x00026e0000002400 */
[----:B------:R-:W-:Y:S08]  /*3870*/  HMMA.16816.F32.BF16 R68, R4, R50, R68 ;  /* 0x000000320444723c */ /* 0x000ff00000041844 */
[----:B------:R-:W-:Y:S01]  /*3880*/  HMMA.16816.F32.BF16 R44, R8, R32, R44 ;  /* 0x00000020082c723c */ /* 0x000fe2000004182c */
[----:B-1----:R-:W-:-:S07]  /*3890*/  FMUL.FTZ R0, R80, c[0x0][0x320] ;  /* 0x0000c80050007a20 */ /* 0x002fce0000410000 */
[----:B------:R-:W-:Y:S08]  /*38a0*/  HMMA.16816.F32.BF16 R20, R4, R32, R36 ;  /* 0x000000200414723c */ /* 0x000ff00000041824 */
[-C--:B------:R-:W-:Y:S08]  /*38b0*/  HMMA.16816.F32.BF16 R8, R8, R34.reuse, R16 ;  /* 0x000000220808723c */ /* 0x080ff00000041810 */
[----:B------:R-:W-:Y:S01]  /*38c0*/  HMMA.16816.F32.BF16 R4, R4, R34, R12 ;  /* 0x000000220404723c */ /* 0x000fe2000004180c */
[----:B------:R1:W1:Y:S01]  /*38d0*/  MUFU.TANH R87, R0 ;  /* 0x0000000000577308 */ /* 0x0002620000002400 */
[----:B------:R-:W-:-:S02]  /*38e0*/  FMUL.FTZ R77, R77, c[0x0][0x320] ;  /* 0x0000c8004d4d7a20 */ /* 0x000fc40000410000 */
[----:B------:R-:W-:Y:S02]  /*38f0*/  FMUL.FTZ R78, R78, c[0x0][0x320] ;  /* 0x0000c8004e4e7a20 */ /* 0x000fe40000410000 */
[----:B-1----:R-:W-:-:S04]  /*3900*/  FMUL.FTZ R0, R81, c[0x0][0x320] ;  /* 0x0000c80051007a20 */ /* 0x002fc80000410000 */
[----:B------:R1:W1:Y:S01]  /*3910*/  MUFU.TANH R80, R0 ;  /* 0x0000000000507308 */ /* 0x0002620000002400 */
[----:B------:R-:W-:Y:S02]  /*3920*/  FMUL.FTZ R79, R79, c[0x0][0x320] ;  /* 0x0000c8004f4f7a20 */ /* 0x000fe40000410000 */
[----:B------:R-:W-:Y:S02]  /*3930*/  FMUL.FTZ R68, R68, c[0x0][0x320] ;  /* 0x0000c80044447a20 */ /* 0x000fe40000410000 */
[----:B------:R-:W-:Y:S02]  /*3940*/  FMUL.FTZ R69, R69, c[0x0][0x320] ;  /* 0x0000c80045457a20 */ /* 0x000fe40000410000 */
[----:B------:R-:W-:Y:S02]  /*3950*/  FMUL.FTZ R70, R70, c[0x0][0x320] ;  /* 0x0000c80046467a20 */ /* 0x000fe40000410000 */
[----:B-1----:R-:W-:-:S04]  /*3960*/  FMUL.FTZ R0, R82, c[0x0][0x320] ;  /* 0x0000c80052007a20 */ /* 0x002fc80000410000 */
[----:B------:R1:W1:Y:S01]  /*3970*/  MUFU.TANH R72, R0 ;  /* 0x0000000000487308 */ /* 0x0002620000002400 */
[----:B------:R-:W-:Y:S02]  /*3980*/  FMUL.FTZ R71, R71, c[0x0][0x320] ;  /* 0x0000c80047477a20 */ /* 0x000fe40000410000 */
[----:B------:R-:W-:Y:S02]  /*3990*/  FMUL.FTZ R44, R44, c[0x0][0x320] ;  /* 0x0000c8002c2c7a20 */ /* 0x000fe40000410000 */
[----:B------:R-:W-:Y:S02]  /*39a0*/  FMUL.FTZ R45, R45, c[0x0][0x320] ;  /* 0x0000c8002d2d7a20 */ /* 0x000fe40000410000 */
[----:B------:R-:W-:Y:S02]  /*39b0*/  FMUL.FTZ R46, R46, c[0x0][0x320] ;  /* 0x0000c8002e2e7a20 */ /* 0x000fe40000410000 */
[----:B------:R-:W-:Y:S02]  /*39c0*/  FMUL.FTZ R47, R47, c[0x0][0x320] ;  /* 0x0000c8002f2f7a20 */ /* 0x000fe40000410000 */
[----:B------:R-:W-:-:S02]  /*39d0*/  FMUL.FTZ R20, R20, c[0x0][0x320] ;  /* 0x0000c80014147a20 */ /* 0x000fc40000410000 */
[----:B-1----:R-:W-:Y:S02]  /*39e0*/  FMUL.FTZ R0, R83, c[0x0][0x320] ;  /* 0x0000c80053007a20 */ /* 0x002fe40000410000 */
[----:B------:R-:W-:Y:S02]  /*39f0*/  FMUL.FTZ R21, R21, c[0x0][0x320] ;  /* 0x0000c80015157a20 */ /* 0x000fe40000410000 */
[----:B------:R1:W1:Y:S01]  /*3a00*/  MUFU.TANH R50, R0 ;  /* 0x0000000000327308 */ /* 0x0002620000002400 */
        /* <DEDUP_REMOVED lines=8> */
[----:B-1----:R-:W-:Y:S02]  /*3a90*/  FMUL.FTZ R0, R76, c[0x0][0x320] ;  /* 0x0000c8004c007a20 */ /* 0x002fe40000410000 */
[----:B------:R-:W-:-:S02]  /*3aa0*/  FMUL.FTZ R6, R6, c[0x0][0x320] ;  /* 0x0000c80006067a20 */ /* 0x000fc40000410000 */
[----:B------:R-:W-:Y:S01]  /*3ab0*/  FMUL.FTZ R7, R7, c[0x0][0x320] ;  /* 0x0000c80007077a20 */ /* 0x000fe20000410000 */
[----:B------:R1:W1:Y:S08]  /*3ac0*/  MUFU.TANH R36, R20 ;  /* 0x0000001400247308 */ /* 0x0002700000002400 */
[----:B------:R1:W1:Y:S08]  /*3ad0*/  MUFU.TANH R48, R0 ;  /* 0x0000000000307308 */ /* 0x0002700000002400 */
        /* <DEDUP_REMOVED lines=57> */
.L_x_1487:
[----:B--234-:R-:W-:Y:S05]  /*3e70*/  BSYNC B0 ;  /* 0x0000000000007941 */ /* 0x01cfea0003800000 */
.L_x_1486:
[----:B-1----:R-:W2:Y:S04]  /*3e80*/  LDL R0, [R1+0x5c] ;  /* 0x00005c0001007983 */ /* 0x002ea80000100800 */
[----:B------:R-:W2:Y:S04]  /*3e90*/  LDL R197, [R1+0x48] ;  /* 0x0000480001c57983 */ /* 0x000ea80000100800 */
[----:B------:R-:W3:Y:S01]  /*3ea0*/  LDL R5, [R1+0x58] ;  /* 0x0000580001057983 */ /* 0x000ee20000100800 */
[----:B------:R-:W-:-:S03]  /*3eb0*/  IMAD R4, R92, R150, 0x1 ;  /* 0x000000015c047424 */ /* 0x000fc600078e0296 */
[----:B------:R-:W-:Y:S04]  /*3ec0*/  LDSM.16.MT88.4 R40, [R229] ;  /* 0x00000000e528783b */ /* 0x000fe80000004200 */
[----:B------:R-:W-:Y:S04]  /*3ed0*/  LDSM.16.MT88.4 R60, [R229+0x2000] ;  /* 0x00200000e53c783b */ /* 0x000fe80000004200 */
[----:B------:R-:W-:Y:S04]  /*3ee0*/  LDSM.16.MT88.4 R56, [R232] ;  /* 0x00000000e838783b */ /* 0x000fe80000004200 */
[----:B------:R-:W0:Y:S01]  /*3ef0*/  LDGDEPBAR ;  /* 0x00000000000079af */ /* 0x000e220000000000 */
[----:B--2---:R-:W-:-:S04]  /*3f00*/  IMAD.IADD R3, R0, 0x1, R197 ;  /* 0x0000000100037824 */ /* 0x004fc800078e02c5 */
[----:B------:R-:W-:-:S05]  /*3f10*/  @P4 IMAD.HI.U32 R0, R3, c[0x0][0x2c8], RZ ;  /* 0x0000b20003004a27 */ /* 0x000fca00078e00ff */
[----:B------:R-:W-:-:S05]  /*3f20*/  @P4 SHF.R.U32.HI R3, RZ, c[0x0][0x2cc], R0 ;  /* 0x0000b300ff034a19 */ /* 0x000fca0000011600 */
[----:B------:R-:W1:Y:S01]  /*3f30*/  SHFL.IDX PT, R2, R3, RZ, 0x1c1f ;  /* 0x001c1fff03027589 */ /* 0x000e6200000e0000 */
[----:B---3--:R-:W-:-:S03]  /*3f40*/  IADD3 R4, -R5, c[0x0][0x1d0], R4 ;  /* 0x0000740005047a10 */ /* 0x008fc60007ffe104 */
[----:B------:R-:W2:Y:S01]  /*3f50*/  SHFL.IDX PT, R0, R3, 0x1, 0x1c1f ;  /* 0x003c1f0003007f89 */ /* 0x000ea200000e0000 */
[----:B------:R-:W-:Y:S01]  /*3f60*/  IADD3 R4, R4, -c[0x0][0x168], RZ ;  /* 0x80005a0004047a10 */ /* 0x000fe20007ffe0ff */
[----:B------:R-:W-:-:S04]  /*3f70*/  IMAD.IADD R5, R144, 0x1, -R5 ;  /* 0x0000000190057824 */ /* 0x000fc800078e0a05 */
[----:B-1----:R-:W-:-:S05]  /*3f80*/  IMAD.IADD R2, R4, 0x1, R2 ;  /* 0x0000000104027824 */ /* 0x002fca00078e0202 */
[----:B------:R-:W-:-:S04]  /*3f90*/  IMNMX R2, R5, R2, PT ;  /* 0x0000000205027217 */ /* 0x000fc80003800200 */
[C---:B------:R-:W-:Y:S02]  /*3fa0*/  ISETP.GT.AND P0, PT, R2.reuse, 0x1, PT ;  /* 0x000000010200780c */ /* 0x040fe40003f04270 */
[C---:B------:R-:W-:Y:S02]  /*3fb0*/  ISETP.GT.AND P2, PT, R2.reuse, 0x8, PT ;  /* 0x000000080200780c */ /* 0x040fe40003f44270 */
[C---:B------:R-:W-:Y:S02]  /*3fc0*/  ISETP.GT.AND P3, PT, R2.reuse, RZ, PT ;  /* 0x000000ff0200720c */ /* 0x040fe40003f64270 */
[----:B------:R-:W-:Y:S02]  /*3fd0*/  ISETP.GT.AND P1, PT, R2, 0x9, PT ;  /* 0x000000090200780c */ /* 0x000fe40003f24270 */
[----:B------:R-:W-:Y:S02]  /*3fe0*/  FSEL R8, R133, -INF , P0 ;  /* 0xff80000085087808 */ /* 0x000fe40000000000 */
[----:B------:R-:W-:Y:S01]  /*3ff0*/  FSEL R9, R116, -INF , P2 ;  /* 0xff80000074097808 */ /* 0x000fe20001000000 */
[----:B--2---:R-:W-:Y:S01]  /*4000*/  IMAD.IADD R0, R4, 0x1, R0 ;  /* 0x0000000104007824 */ /* 0x004fe200078e0200 */
[----:B------:R-:W-:-:S02]  /*4010*/  ISETP.GT.AND P0, PT, R2, 0x18, PT ;  /* 0x000000180200780c */ /* 0x000fc40003f04270 */
[C---:B------:R-:W-:Y:S02]  /*4020*/  ISETP.GT.AND P2, PT, R2.reuse, 0x19, PT ;  /* 0x000000190200780c */ /* 0x040fe40003f44270 */
[----:B------:R-:W-:Y:S02]  /*4030*/  FSEL R7, R135, -INF , P3 ;  /* 0xff80000087077808 */ /* 0x000fe40001800000 */
[----:B------:R-:W-:Y:S02]  /*4040*/  FSEL R15, R107, -INF , P1 ;  /* 0xff8000006b0f7808 */ /* 0x000fe40000800000 */
[----:B------:R-:W-:Y:S02]  /*4050*/  ISETP.GT.AND P1, PT, R2, 0x20, PT ;  /* 0x000000200200780c */ /* 0x000fe40003f24270 */
[----:B------:R-:W-:Y:S02]  /*4060*/  FSEL R21, R89, -INF , P0 ;  /* 0xff80000059157808 */ /* 0x000fe40000000000 */
[----:B------:R-:W-:-:S02]  /*4070*/  FSEL R22, R88, -INF , P2 ;  /* 0xff80000058167808 */ /* 0x000fc40001000000 */
[C---:B------:R-:W-:Y:S02]  /*4080*/  ISETP.GT.AND P0, PT, R2.reuse, 0x29, PT ;  /* 0x000000290200780c */ /* 0x040fe40003f04270 */
[----:B------:R-:W-:Y:S02]  /*4090*/  ISETP.GT.AND P2, PT, R2, 0x30, PT ;  /* 0x000000300200780c */ /* 0x000fe40003f44270 */
[----:B------:R-:W-:Y:S02]  /*40a0*/  IMNMX R0, R5, R0, PT ;  /* 0x0000000005007217 */ /* 0x000fe40003800200 */
[----:B------:R-:W-:Y:S02]  /*40b0*/  FMNMX.FTZ R137, R7, R8, !PT ;  /* 0x0000000807897209 */ /* 0x000fe40007810000 */
[----:B------:R-:W-:Y:S02]  /*40c0*/  FSEL R168, R84, -INF , P1 ;  /* 0xff80000054a87808 */ /* 0x000fe40000800000 */
[----:B------:R-:W-:-:S02]  /*40d0*/  ISETP.GT.AND P1, PT, R2, 0x31, PT ;  /* 0x000000310200780c */ /* 0x000fc40003f24270 */
[----:B------:R-:W-:Y:S02]  /*40e0*/  FSEL R167, R77, -INF , P0 ;  /* 0xff8000004da77808 */ /* 0x000fe40000000000 */
[----:B------:R-:W-:Y:S02]  /*40f0*/  FSEL R166, R44, -INF , P2 ;  /* 0xff8000002ca67808 */ /* 0x000fe40001000000 */
[C---:B------:R-:W-:Y:S02]  /*4100*/  ISETP.GT.AND P0, PT, R0.reuse, RZ, PT ;  /* 0x000000ff0000720c */ /* 0x040fe40003f04270 */
[----:B------:R-:W-:Y:S02]  /*4110*/  ISETP.GT.AND P2, PT, R0, 0x1, PT ;  /* 0x000000010000780c */ /* 0x000fe40003f44270 */
[----:B------:R-:W-:Y:S02]  /*4120*/  ISETP.GT.AND P5, PT, R2, 0x10, PT ;  /* 0x000000100200780c */ /* 0x000fe40003fa4270 */
[----:B------:R-:W-:-:S02]  /*4130*/  FMNMX.FTZ R137, R9, R137, !PT ;  /* 0x0000008909897209 */ /* 0x000fc40007810000 */
[----:B------:R-:W-:Y:S02]  /*4140*/  FSEL R164, R45, -INF , P1 ;  /* 0xff8000002da47808 */ /* 0x000fe40000800000 */
[----:B------:R-:W-:Y:S02]  /*4150*/  ISETP.GT.AND P1, PT, R0, 0x8, PT ;  /* 0x000000080000780c */ /* 0x000fe40003f24270 */
[----:B------:R-:W-:Y:S02]  /*4160*/  FSEL R24, R134, -INF , P0 ;  /* 0xff80000086187808 */ /* 0x000fe40000000000 */
[----:B------:R-:W-:Y:S02]  /*4170*/  FSEL R25, R132, -INF , P2 ;  /* 0xff80000084197808 */ /* 0x000fe40001000000 */
[----:B------:R-:W-:Y:S02]  /*4180*/  ISETP.GT.AND P3, PT, R2, 0x11, PT ;  /* 0x000000110200780c */ /* 0x000fe40003f64270 */
[----:B------:R-:W-:-:S02]  /*4190*/  FSEL R18, R104, -INF , P5 ;  /* 0xff80000068127808 */ /* 0x000fc40002800000 */
[----:B------:R-:W-:Y:S02]  /*41a0*/  FMNMX.FTZ R137, R15, R137, !PT ;  /* 0x000000890f897209 */ /* 0x000fe40007810000 */
[----:B------:R-:W-:Y:S02]  /*41b0*/  ISETP.GT.AND P0, PT, R0, 0x9, PT ;  /* 0x000000090000780c */ /* 0x000fe40003f04270 */
[----:B------:R-:W-:Y:S02]  /*41c0*/  FSEL R31, R113, -INF , P1 ;  /* 0xff800000711f7808 */ /* 0x000fe40000800000 */
[----:B------:R-:W-:Y:S02]  /*41d0*/  FMNMX.FTZ R136, R24, R25, !PT ;  /* 0x0000001918887209 */ /* 0x000fe40007810000 */
[----:B------:R-:W-:Y:S02]  /*41e0*/  FSEL R19, R94, -INF , P3 ;  /* 0xff8000005e137808 */ /* 0x000fe40001800000 */
        /* <DEDUP_REMOVED lines=12> */
[----:B------:R-:W-:-:S02]  /*42b0*/  ISETP.GT.AND P5, PT, R2, 0x21, PT ;  /* 0x000000210200780c */ /* 0x000fc40003fa4270 */
[----:B------:R-:W-:Y:S02]  /*42c0*/  FMNMX.FTZ R137, R22, R137, !PT ;  /* 0x0000008916897209 */ /* 0x000fe40007810000 */
[----:B------:R-:W-:Y:S02]  /*42d0*/  ISETP.GT.AND P2, PT, R0, 0x19, PT ;  /* 0x000000190000780c */ /* 0x000fe40003f44270 */
[----:B------:R-:W-:Y:S02]  /*42e0*/  FSEL R32, R91, -INF , P0 ;  /* 0xff8000005b207808 */ /* 0x000fe40000000000 */
[----:B------:R-:W-:Y:S02]  /*42f0*/  FMNMX.FTZ R136, R26, R136, !PT ;  /* 0x000000881a887209 */ /* 0x000fe40007810000 */
        /* <DEDUP_REMOVED lines=23> */
[----:B------:R-:W-:Y:S01]  /*4470*/  FMNMX.FTZ R136, R160, R136, !PT ;  /* 0x00000088a0887209 */ /* 0x000fe20007810000 */
[----:B------:R-:W-:Y:S01]  /*4480*/  LDSM.16.MT88.4 R76, [R233+0x2800] ;  /* 0x00280000e94c783b */ /* 0x000fe20000004200 */
        /* <DEDUP_REMOVED lines=8> */
[C---:B------:R-:W-:Y:S02]  /*4510*/  ISETP.GT.AND P1, PT, R0.reuse, 0x38, PT ;  /* 0x000000380000780c */ /* 0x040fe40003f24270 */
[----:B------:R-:W-:Y:S02]  /*4520*/  ISETP.GT.AND P0, PT, R0, 0x39, PT ;  /* 0x000000390000780c */ /* 0x000fe40003f04270 */
[----:B------:R-:W-:Y:S01]  /*4530*/  FSEL R154, R47, -INF , P2 ;  /* 0xff8000002f9a7808 */ /* 0x000fe20001000000 */
[----:B------:R-:W1:Y:S01]  /*4540*/  SHFL.IDX PT, R0, R3, 0x2, 0x1c1f ;  /* 0x005c1f0003007f89 */ /* 0x000e6200000e0000 */
[----:B------:R-:W-:Y:S02]  /*4550*/  FMNMX.FTZ R136, R157, R136, !PT ;  /* 0x000000889d887209 */ /* 0x000fe40007810000 */
[----:B------:R-:W-:Y:S01]  /*4560*/  FMNMX.FTZ R137, R148, R137, !PT ;  /* 0x0000008994897209 */ /* 0x000fe20007810000 */
[----:B------:R-:W2:Y:S01]  /*4570*/  SHFL.IDX PT, R2, R3, 0x3, 0x1c1f ;  /* 0x007c1f0003027f89 */ /* 0x000ea200000e0000 */
[----:B------:R-:W-:-:S02]  /*4580*/  FSEL R152, R13, -INF , P1 ;  /* 0xff8000000d987808 */ /* 0x000fc40000800000 */
[----:B------:R-:W-:Y:S01]  /*4590*/  FMNMX.FTZ R136, R154, R136, !PT ;  /* 0x000000889a887209 */ /* 0x000fe20007810000 */
[----:B------:R-:W3:Y:S01]  /*45a0*/  SHFL.BFLY PT, R3, R137, 0x2, 0x1f ;  /* 0x0c401f0089037f89 */ /* 0x000ee200000e0000 */
[----:B------:R-:W-:Y:S02]  /*45b0*/  FSEL R149, R12, -INF , P0 ;  /* 0xff8000000c957808 */ /* 0x000fe40000000000 */
[----:B------:R-:W-:Y:S01]  /*45c0*/  FMNMX.FTZ R136, R152, R136, !PT ;  /* 0x0000008898887209 */ /* 0x000fe20007810000 */
[----:B------:R-:W-:Y:S03]  /*45d0*/  LDSM.16.MT88.4 R44, [R233] ;  /* 0x00000000e92c783b */ /* 0x000fe60000004200 */
[----:B------:R-:W-:-:S05]  /*45e0*/  FMNMX.FTZ R136, R149, R136, !PT ;  /* 0x0000008895887209 */ /* 0x000fca0007810000 */
[----:B------:R-:W4:Y:S01]  /*45f0*/  SHFL.BFLY PT, R6, R136, 0x2, 0x1f ;  /* 0x0c401f0088067f89 */ /* 0x000f2200000e0000 */
[----:B-1----:R-:W-:-:S05]  /*4600*/  IMAD.IADD R0, R4, 0x1, R0 ;  /* 0x0000000104007824 */ /* 0x002fca00078e0200 */
[----:B------:R-:W-:Y:S01]  /*4610*/  IMNMX R0, R5, R0, PT ;  /* 0x0000000005007217 */ /* 0x000fe20003800200 */
[----:B--2---:R-:W-:Y:S01]  /*4620*/  IMAD.IADD R2, R4, 0x1, R2 ;  /* 0x0000000104027824 */ /* 0x004fe200078e0202 */
[----:B---3--:R-:W-:Y:S02]  /*4630*/  FMNMX.FTZ R137, R137, R3, !PT ;  /* 0x0000000389897209 */ /* 0x008fe40007810000 */
[----:B------:R-:W-:Y:S02]  /*4640*/  ISETP.GT.AND P1, PT, R0, RZ, PT ;  /* 0x000000ff0000720c */ /* 0x000fe40003f24270 */
[----:B------:R-:W-:Y:S01]  /*4650*/  IMNMX R2, R5, R2, PT ;  /* 0x0000000205027217 */ /* 0x000fe20003800200 */
[----:B------:R-:W1:Y:S01]  /*4660*/  SHFL.BFLY PT, R3, R137, 0x1, 0x1f ;  /* 0x0c201f0089037f89 */ /* 0x000e6200000e0000 */
[----:B------:R-:W-:Y:S02]  /*4670*/  FSEL R5, R146, -INF , P1 ;  /* 0xff80000092057808 */ /* 0x000fe40000800000 */
[----:B------:R-:W-:-:S02]  /*4680*/  ISETP.GT.AND P3, PT, R0, 0x1, PT ;  /* 0x000000010000780c */ /* 0x000fc40003f64270 */
[C---:B------:R-:W-:Y:S02]  /*4690*/  ISETP.GT.AND P0, PT, R0.reuse, 0x8, PT ;  /* 0x000000080000780c */ /* 0x040fe40003f04270 */
[C---:B------:R-:W-:Y:S02]  /*46a0*/  ISETP.GT.AND P5, PT, R0.reuse, 0x9, PT ;  /* 0x000000090000780c */ /* 0x040fe40003fa4270 */
[C---:B------:R-:W-:Y:S02]  /*46b0*/  ISETP.GT.AND P2, PT, R0.reuse, 0x10, PT ;  /* 0x000000100000780c */ /* 0x040fe40003f44270 */
[----:B------:R-:W-:Y:S02]  /*46c0*/  ISETP.GT.AND P1, PT, R0, 0x11, PT ;  /* 0x000000110000780c */ /* 0x000fe40003f24270 */
[----:B----4-:R-:W-:Y:S02]  /*46d0*/  FMNMX.FTZ R136, R136, R6, !PT ;  /* 0x0000000688887209 */ /* 0x010fe40007810000 */
[----:B------:R-:W-:-:S02]  /*46e0*/  FSEL R6, R145, -INF , P3 ;  /* 0xff80000091067808 */ /* 0x000fc40001800000 */
[----:B------:R-:W-:Y:S02]  /*46f0*/  FSEL R10, R117, -INF , P0 ;  /* 0xff800000750a7808 */ /* 0x000fe40000000000 */
[----:B------:R-:W-:Y:S02]  /*4700*/  FSEL R12, R115, -INF , P5 ;  /* 0xff800000730c7808 */ /* 0x000fe40002800000 */
[----:B------:R-:W-:Y:S02]  /*4710*/  FSEL R16, R106, -INF , P2 ;  /* 0xff8000006a107808 */ /* 0x000fe40001000000 */
[----:B------:R-:W-:Y:S02]  /*4720*/  FSEL R17, R105, -INF , P1 ;  /* 0xff80000069117808 */ /* 0x000fe40000800000 */
[C---:B------:R-:W-:Y:S02]  /*4730*/  ISETP.GT.AND P3, PT, R0.reuse, 0x18, PT ;  /* 0x000000180000780c */ /* 0x040fe40003f64270 */
[----:B------:R-:W-:-:S02]  /*4740*/  ISETP.GT.AND P0, PT, R0, 0x19, PT ;  /* 0x000000190000780c */ /* 0x000fc40003f04270 */
[C---:B------:R-:W-:Y:S02]  /*4750*/  ISETP.GT.AND P5, PT, R0.reuse, 0x20, PT ;  /* 0x000000200000780c */ /* 0x040fe40003fa4270 */
[C---:B------:R-:W-:Y:S02]  /*4760*/  ISETP.GT.AND P2, PT, R0.reuse, 0x21, PT ;  /* 0x000000210000780c */ /* 0x040fe40003f44270 */
[----:B------:R-:W-:Y:S02]  /*4770*/  ISETP.GT.AND P1, PT, R0, 0x28, PT ;  /* 0x000000280000780c */ /* 0x000fe40003f24270 */
[----:B------:R-:W-:Y:S02]  /*4780*/  FSEL R23, R95, -INF , P3 ;  /* 0xff8000005f177808 */ /* 0x000fe40001800000 */
[----:B------:R-:W-:Y:S02]  /*4790*/  FSEL R29, R93, -INF , P0 ;  /* 0xff8000005d1d7808 */ /* 0x000fe40000000000 */
[----:B------:R-:W-:-:S02]  /*47a0*/  FSEL R145, R87, -INF , P5 ;  /* 0xff80000057917808 */ /* 0x000fc40002800000 */
[----:B------:R-:W-:Y:S02]  /*47b0*/  FSEL R144, R80, -INF , P2 ;  /* 0xff80000050907808 */ /* 0x000fe40001000000 */
[----:B-1----:R-:W-:Y:S01]  /*47c0*/  FMNMX.FTZ R137, R137, R3, !PT ;  /* 0x0000000389897209 */ /* 0x002fe20007810000 */
[----:B------:R-:W1:Y:S01]  /*47d0*/  SHFL.BFLY PT, R4, R136, 0x1, 0x1f ;  /* 0x0c201f0088047f89 */ /* 0x000e6200000e0000 */
[----:B------:R-:W-:Y:S02]  /*47e0*/  FSEL R143, R68, -INF , P1 ;  /* 0xff800000448f7808 */ /* 0x000fe40000800000 */
[C---:B------:R-:W-:Y:S01]  /*47f0*/  ISETP.GT.AND P3, PT, R0.reuse, 0x29, PT ;  /* 0x000000290000780c */ /* 0x040fe20003f64270 */
[----:B------:R-:W-:Y:S01]  /*4800*/  LDSM.16.MT88.4 R80, [R233+0x2000] ;  /* 0x00200000e950783b */ /* 0x000fe20000004200 */
[C---:B------:R-:W-:Y:S02]  /*4810*/  ISETP.GT.AND P0, PT, R0.reuse, 0x30, PT ;  /* 0x000000300000780c */ /* 0x040fe40003f04270 */
[C---:B------:R-:W-:Y:S01]  /*4820*/  ISETP.GT.AND P5, PT, R0.reuse, 0x31, PT ;  /* 0x000000310000780c */ /* 0x040fe20003fa4270 */
[----:B------:R-:W-:Y:S01]  /*4830*/  LDSM.16.MT88.4 R84, [R230+0x2000] ;  /* 0x00200000e654783b */ /* 0x000fe20000004200 */
[----:B------:R-:W-:-:S02]  /*4840*/  ISETP.GT.AND P2, PT, R0, 0x38, PT ;  /* 0x000000380000780c */ /* 0x000fc40003f44270 */
[----:B------:R-:W-:Y:S02]  /*4850*/  ISETP.GT.AND P1, PT, R0, 0x39, PT ;  /* 0x000000390000780c */ /* 0x000fe40003f24270 */
[----:B------:R-:W-:-:S04]  /*4860*/  FMNMX.FTZ R0, R5, R6, !PT ;  /* 0x0000000605007209 */ /* 0x000fc80007810000 */
[----:B------:R-:W-:Y:S02]  /*4870*/  FMNMX.FTZ R0, R10, R0, !PT ;  /* 0x000000000a007209 */ /* 0x000fe40007810000 */
[----:B------:R-:W-:Y:S02]  /*4880*/  FSEL R142, R69, -INF , P3 ;  /* 0xff800000458e7808 */ /* 0x000fe40001800000 */
[----:B------:R-:W-:Y:S02]  /*4890*/  FMNMX.FTZ R0, R12, R0, !PT ;  /* 0x000000000c007209 */ /* 0x000fe40007810000 */
[----:B------:R-:W-:Y:S02]  /*48a0*/  ISETP.GT.AND P3, PT, R2, RZ, PT ;  /* 0x000000ff0200720c */ /* 0x000fe40003f64270 */
[----:B------:R-:W-:Y:S02]  /*48b0*/  FMNMX.FTZ R0, R16, R0, !PT ;  /* 0x0000000010007209 */ /* 0x000fe40007810000 */
[----:B------:R-:W-:Y:S01]  /*48c0*/  FSEL R138, R20, -INF , P1 ;  /* 0xff800000148a7808 */ /* 0x000fe20000800000 */
[----:B------:R-:W-:Y:S01]  /*48d0*/  FMUL.FTZ R20, R137, c[0x0][0x2d0] ;  /* 0x0000b40089147a20 */ /* 0x000fe20000410000 */
[----:B------:R-:W-:-:S02]  /*48e0*/  FSEL R14, R151, -INF , P3 ;  /* 0xff800000970e7808 */ /* 0x000fc40001800000 */
[----:B------:R-:W-:Y:S02]  /*48f0*/  FMNMX.FTZ R0, R17, R0, !PT ;  /* 0x0000000011007209 */ /* 0x000fe40007810000 */
[----:B------:R-:W-:Y:S02]  /*4900*/  FSETP.NEU.FTZ.AND P3, PT, R137, -INF , PT ;  /* 0xff8000008900780b */ /* 0x000fe40003f7d000 */
[----:B------:R-:W-:Y:S02]  /*4910*/  FMNMX.FTZ R0, R23, R0, !PT ;  /* 0x0000000017007209 */ /* 0x000fe40007810000 */
[----:B------:R-:W-:Y:S02]  /*4920*/  FSEL R20, R20, RZ, P3 ;  /* 0x000000ff14147208 */ /* 0x000fe40001800000 */
[----:B------:R-:W-:Y:S02]  /*4930*/  FSEL R141, R36, -INF , P0 ;  /* 0xff800000248d7808 */ /* 0x000fe40000000000 */
[----:B------:R-:W-:-:S02]  /*4940*/  ISETP.GT.AND P0, PT, R2, 0x1, PT ;  /* 0x000000010200780c */ /* 0x000fc40003f04270 */
[----:B------:R-:W-:Y:S01]  /*4950*/  FMNMX.FTZ R135, R29, R0, !PT ;  /* 0x000000001d877209 */ /* 0x000fe20007810000 */
[----:B------:R-:W-:Y:S01]  /*4960*/  FFMA.FTZ R0, R7, c[0x0][0x2d0], -R20 ;  /* 0x0000b40007007a23 */ /* 0x000fe20000010814 */
[----:B------:R-:W-:Y:S02]  /*4970*/  FSEL R140, R30, -INF , P5 ;  /* 0xff8000001e8c7808 */ /* 0x000fe40002800000 */
[----:B------:R-:W-:Y:S02]  /*4980*/  ISETP.GT.AND P5, PT, R2, 0x8, PT ;  /* 0x000000080200780c */ /* 0x000fe40003fa4270 */
[----:B------:R-:W-:Y:S01]  /*4990*/  FSEL R13, R147, -INF , P0 ;  /* 0xff800000930d7808 */ /* 0x000fe20000000000 */
[----:B------:R2:W-:Y:S01]  /*49a0*/  MUFU.EX2 R175, R0 ;  /* 0x0000000000af7308 */ /* 0x0005e20000000800 */
[----:B------:R-:W-:Y:S02]  /*49b0*/  FMNMX.FTZ R135, R145, R135, !PT ;  /* 0x0000008791877209 */ /* 0x000fe40007810000 */
[----:B------:R-:W-:-:S02]  /*49c0*/  FSEL R139, R28, -INF , P2 ;  /* 0xff8000001c8b7808 */ /* 0x000fc40001000000 */
[----:B------:R-:W-:Y:S02]  /*49d0*/  ISETP.GT.AND P2, PT, R2, 0x9, PT ;  /* 0x000000090200780c */ /* 0x000fe40003f44270 */
[----:B------:R-:W-:Y:S02]  /*49e0*/  FSEL R11, R119, -INF , P5 ;  /* 0xff800000770b7808 */ /* 0x000fe40002800000 */
[----:B------:R-:W-:Y:S02]  /*49f0*/  FMNMX.FTZ R135, R144, R135, !PT ;  /* 0x0000008790877209 */ /* 0x000fe40007810000 */
[----:B------:R-:W-:Y:S02]  /*4a00*/  ISETP.GT.AND P1, PT, R2, 0x10, PT ;  /* 0x000000100200780c */ /* 0x000fe40003f24270 */
[----:B--2---:R-:W-:Y:S02]  /*4a10*/  FMNMX.FTZ R0, R14, R13, !PT ;  /* 0x0000000d0e007209 */ /* 0x004fe40007810000 */
[----:B------:R-:W-:-:S02]  /*4a20*/  FSEL R7, R118, -INF , P2 ;  /* 0xff80000076077808 */ /* 0x000fc40001000000 */
[----:B------:R-:W-:Y:S01]  /*4a30*/  FMNMX.FTZ R0, R11, R0, !PT ;  /* 0x000000000b007209 */ /* 0x000fe20007810000 */
[----:B------:R-:W-:Y:S01]  /*4a40*/  FFMA.FTZ R3, R8, c[0x0][0x2d0], -R20 ;  /* 0x0000b40008037a23 */ /* 0x000fe20000010814 */
[----:B------:R-:W-:Y:S01]  /*4a50*/  FMNMX.FTZ R135, R143, R135, !PT ;  /* 0x000000878f877209 */ /* 0x000fe20007810000 */
[----:B------:R-:W-:Y:S01]  /*4a60*/  LDSM.16.MT88.4 R116, [R232+0x2000] ;  /* 0x00200000e874783b */ /* 0x000fe20000004200 */
[----:B------:R-:W-:Y:S02]  /*4a70*/  ISETP.GT.AND P0, PT, R2, 0x11, PT ;  /* 0x000000110200780c */ /* 0x000fe40003f04270 */
[----:B------:R-:W-:Y:S02]  /*4a80*/  FSEL R28, R114, -INF , P1 ;  /* 0xff800000721c7808 */ /* 0x000fe40000800000 */
[----:B------:R-:W-:Y:S02]  /*4a90*/  FMNMX.FTZ R0, R7, R0, !PT ;  /* 0x0000000007007209 */ /* 0x000fe40007810000 */
[----:B------:R-:W-:Y:S01]  /*4aa0*/  FMNMX.FTZ R135, R142, R135, !PT ;  /* 0x000000878e877209 */ /* 0x000fe20007810000 */
[----:B------:R2:W-:Y:S01]  /*4ab0*/  MUFU.EX2 R174, R3 ;  /* 0x0000000300ae7308 */ /* 0x0005e20000000800 */
[----:B------:R-:W-:-:S02]  /*4ac0*/  ISETP.GT.AND P5, PT, R2, 0x18, PT ;  /* 0x000000180200780c */ /* 0x000fc40003fa4270 */
[----:B------:R-:W-:Y:S02]  /*4ad0*/  FSEL R30, R108, -INF , P0 ;  /* 0xff8000006c1e7808 */ /* 0x000fe40000000000 */
[----:B------:R-:W-:Y:S02]  /*4ae0*/  FMNMX.FTZ R0, R28, R0, !PT ;  /* 0x000000001c007209 */ /* 0x000fe40007810000 */
[----:B------:R-:W-:Y:S02]  /*4af0*/  FMNMX.FTZ R135, R141, R135, !PT ;  /* 0x000000878d877209 */ /* 0x000fe40007810000 */
[----:B------:R-:W-:Y:S02]  /*4b00*/  ISETP.GT.AND P3, PT, R2, 0x19, PT ;  /* 0x000000190200780c */ /* 0x000fe40003f64270 */
[----:B------:R-:W-:Y:S01]  /*4b10*/  FMNMX.FTZ R0, R30, R0, !PT ;  /* 0x000000001e007209 */ /* 0x000fe20007810000 */
[----:B--2---:R-:W-:Y:S01]  /*4b20*/  FFMA.FTZ R3, R9, c[0x0][0x2d0], -R20 ;  /* 0x0000b40009037a23 */ /* 0x004fe20000010814 */
[----:B------:R-:W-:-:S02]  /*4b30*/  FSEL R9, R103, -INF , P5 ;  /* 0xff80000067097808 */ /* 0x000fc40002800000 */
[----:B------:R-:W-:Y:S01]  /*4b40*/  FMNMX.FTZ R135, R140, R135, !PT ;  /* 0x000000878c877209 */ /* 0x000fe20007810000 */
[----:B------:R2:W-:Y:S01]  /*4b50*/  MUFU.EX2 R177, R3 ;  /* 0x0000000300b17308 */ /* 0x0005e20000000800 */
[----:B------:R-:W-:Y:S02]  /*4b60*/  ISETP.GT.AND P2, PT, R2, 0x20, PT ;  /* 0x000000200200780c */ /* 0x000fe40003f44270 */
[----:B------:R-:W-:Y:S02]  /*4b70*/  FSEL R8, R102, -INF , P3 ;  /* 0xff80000066087808 */ /* 0x000fe40001800000 */
[----:B------:R-:W-:Y:S02]  /*4b80*/  FMNMX.FTZ R0, R9, R0, !PT ;  /* 0x0000000009007209 */ /* 0x000fe40007810000 */
[----:B------:R-:W-:Y:S02]  /*4b90*/  FMNMX.FTZ R135, R139, R135, !PT ;  /* 0x000000878b877209 */ /* 0x000fe40007810000 */
[----:B------:R-:W-:-:S02]  /*4ba0*/  ISETP.GT.AND P1, PT, R2, 0x21, PT ;  /* 0x000000210200780c */ /* 0x000fc40003f24270 */
[----:B------:R-:W-:Y:S01]  /*4bb0*/  FSEL R133, R72, -INF , P2 ;  /* 0xff80000048857808 */ /* 0x000fe20001000000 */
[----:B--2---:R-:W-:Y:S01]  /*4bc0*/  FFMA.FTZ R3, R15, c[0x0][0x2d0], -R20 ;  /* 0x0000b4000f037a23 */ /* 0x004fe20000010814 */
[----:B------:R-:W-:-:S03]  /*4bd0*/  FMNMX.FTZ R135, R138, R135, !PT ;  /* 0x000000878a877209 */ /* 0x000fc60007810000 */
[----:B------:R2:W-:Y:S01]  /*4be0*/  MUFU.EX2 R176, R3 ;  /* 0x0000000300b07308 */ /* 0x0005e20000000800 */
[----:B------:R-:W-:Y:S02]  /*4bf0*/  ISETP.GT.AND P0, PT, R2, 0x28, PT ;  /* 0x000000280200780c */ /* 0x000fe40003f04270 */
[----:B------:R-:W-:Y:S02]  /*4c00*/  FSEL R132, R50, -INF , P1 ;  /* 0xff80000032847808 */ /* 0x000fe40000800000 */
[----:B-1----:R-:W-:Y:S02]  /*4c10*/  FMNMX.FTZ R136, R136, R4, !PT ;  /* 0x0000000488887209 */ /* 0x002fe40007810000 */
[----:B------:R-:W1:Y:S01]  /*4c20*/  SHFL.BFLY PT, R4, R135, 0x2, 0x1f ;  /* 0x0c401f0087047f89 */ /* 0x000e6200000e0000 */
[----:B------:R-:W-:Y:S02]  /*4c30*/  ISETP.GT.AND P2, PT, R2, 0x29, PT ;  /* 0x000000290200780c */ /* 0x000fe40003f44270 */
[----:B--2---:R-:W-:Y:S01]  /*4c40*/  FMNMX.FTZ R3, R8, R0, !PT ;  /* 0x0000000008037209 */ /* 0x004fe20007810000 */
[----:B------:R-:W-:-:S03]  /*4c50*/  FFMA.FTZ R0, R18, c[0x0][0x2d0], -R20 ;  /* 0x0000b40012007a23 */ /* 0x000fc60000010814 */
[----:B------:R-:W-:Y:S01]  /*4c60*/  FMNMX.FTZ R3, R133, R3, !PT ;  /* 0x0000000385037209 */ /* 0x000fe20007810000 */
[----:B------:R2:W-:Y:S01]  /*4c70*/  MUFU.EX2 R250, R0 ;  /* 0x0000000000fa7308 */ /* 0x0005e20000000800 */
[----:B------:R-:W-:Y:S02]  /*4c80*/  FSEL R131, R70, -INF , P0 ;  /* 0xff80000046837808 */ /* 0x000fe40000000000 */
[----:B------:R-:W-:Y:S02]  /*4c90*/  FMNMX.FTZ R3, R132, R3, !PT ;  /* 0x0000000384037209 */ /* 0x000fe40007810000 */
[C---:B------:R-:W-:Y:S02]  /*4ca0*/  ISETP.GT.AND P1, PT, R2.reuse, 0x30, PT ;  /* 0x000000300200780c */ /* 0x040fe40003f24270 */
[----:B------:R-:W-:Y:S01]  /*4cb0*/  FSEL R130, R71, -INF , P2 ;  /* 0xff80000047827808 */ /* 0x000fe20001000000 */
[----:B--2---:R-:W-:Y:S01]  /*4cc0*/  FFMA.FTZ R0, R19, c[0x0][0x2d0], -R20 ;  /* 0x0000b40013007a23 */ /* 0x004fe20000010814 */
[----:B------:R-:W-:Y:S01]  /*4cd0*/  ISETP.GT.AND P0, PT, R2, 0x31, PT ;  /* 0x000000310200780c */ /* 0x000fe20003f04270 */
[----:B------:R-:W-:Y:S02]  /*4ce0*/  LDSM.16.MT88.4 R68, [R233+0x800] ;  /* 0x00080000e944783b */ /* 0x000fe40000004200 */
[----:B------:R2:W-:Y:S01]  /*4cf0*/  MUFU.EX2 R249, R0 ;  /* 0x0000000000f97308 */ /* 0x0005e20000000800 */
[----:B------:R-:W-:-:S02]  /*4d00*/  FSEL R129, R129, -INF , P1 ;  /* 0xff80000081817808 */ /* 0x000fc40000800000 */
[----:B------:R-:W-:Y:S02]  /*4d10*/  ISETP.GT.AND P2, PT, R2, 0x38, PT ;  /* 0x000000380200780c */ /* 0x000fe40003f44270 */
[----:B------:R-:W-:Y:S02]  /*4d20*/  FSEL R128, R128, -INF , P0 ;  /* 0xff80000080807808 */ /* 0x000fe40000000000 */
[----:B--2---:R-:W-:-:S04]  /*4d30*/  FMNMX.FTZ R0, R131, R3, !PT ;  /* 0x0000000383007209 */ /* 0x004fc80007810000 */
[----:B------:R-:W-:Y:S01]  /*4d40*/  FMNMX.FTZ R0, R130, R0, !PT ;  /* 0x0000000082007209 */ /* 0x000fe20007810000 */
[--C-:B------:R-:W-:Y:S01]  /*4d50*/  FFMA.FTZ R3, R21, c[0x0][0x2d0], -R20.reuse ;  /* 0x0000b40015037a23 */ /* 0x100fe20000010814 */
[----:B------:R-:W-:Y:S02]  /*4d60*/  ISETP.GT.AND P1, PT, R2, 0x39, PT ;  /* 0x000000390200780c */ /* 0x000fe40003f24270 */
[----:B------:R-:W-:Y:S01]  /*4d70*/  FMNMX.FTZ R0, R129, R0, !PT ;  /* 0x0000000081007209 */ /* 0x000fe20007810000 */
[----:B------:R-:W-:Y:S01]  /*4d80*/  FFMA.FTZ R2, R22, c[0x0][0x2d0], -R20 ;  /* 0x0000b40016027a23 */ /* 0x000fe20000010814 */
[----:B------:R2:W-:Y:S01]  /*4d90*/  MUFU.EX2 R251, R3 ;  /* 0x0000000300fb7308 */ /* 0x0005e20000000800 */
[----:B------:R-:W-:Y:S02]  /*4da0*/  FSEL R22, R35, -INF , P2 ;  /* 0xff80000023167808 */ /* 0x000fe40001000000 */
[----:B------:R-:W-:Y:S02]  /*4db0*/  FMNMX.FTZ R0, R128, R0, !PT ;  /* 0x0000000080007209 */ /* 0x000fe40007810000 */
[----:B------:R-:W-:-:S02]  /*4dc0*/  FSETP.NEU.FTZ.AND P0, PT, R136, -INF , PT ;  /* 0xff8000008800780b */ /* 0x000fc40003f1d000 */
[----:B------:R-:W-:Y:S02]  /*4dd0*/  FSEL R21, R37, -INF , P1 ;  /* 0xff80000025157808 */ /* 0x000fe40000800000 */
[----:B------:R-:W-:Y:S02]  /*4de0*/  FMNMX.FTZ R134, R22, R0, !PT ;  /* 0x0000000016867209 */ /* 0x000fe40007810000 */
[----:B-1----:R-:W-:Y:S01]  /*4df0*/  FMNMX.FTZ R135, R135, R4, !PT ;  /* 0x0000000487877209 */ /* 0x002fe20007810000 */
[----:B------:R1:W-:Y:S01]  /*4e00*/  MUFU.EX2 R252, R2 ;  /* 0x0000000200fc7308 */ /* 0x0003e20000000800 */
[----:B--2---:R-:W-:Y:S01]  /*4e10*/  FMUL.FTZ R3, R136, c[0x0][0x2d0] ;  /* 0x0000b40088037a20 */ /* 0x004fe20000410000 */
[----:B------:R-:W-:Y:S01]  /*4e20*/  FMNMX.FTZ R134, R21, R134, !PT ;  /* 0x0000008615867209 */ /* 0x000fe20007810000 */
[----:B------:R-:W-:Y:S03]  /*4e30*/  LDSM.16.MT88.4 R36, [R229+0x800] ;  /* 0x00080000e524783b */ /* 0x000fe60000004200 */
[----:B------:R-:W-:Y:S01]  /*4e40*/  FSEL R3, R3, RZ, P0 ;  /* 0x000000ff03037208 */ /* 0x000fe20000000000 */
[----:B------:R-:W-:Y:S04]  /*4e50*/  SHFL.BFLY PT, R4, R134, 0x2, 0x1f ;  /* 0x0c401f0086047f89 */ /* 0x000fe800000e0000 */
[--C-:B------:R-:W-:Y:S01]  /*4e60*/  FFMA.FTZ R0, R24, c[0x0][0x2d0], -R3.reuse ;  /* 0x0000b40018007a23 */ /* 0x100fe20000010803 */
[----:B-1----:R-:W1:Y:S03]  /*4e70*/  SHFL.BFLY PT, R2, R135, 0x1, 0x1f ;  /* 0x0c201f0087027f89 */ /* 0x002e6600000e0000 */
[----:B------:R2:W-:Y:S02]  /*4e80*/  MUFU.EX2 R171, R0 ;  /* 0x0000000000ab7308 */ /* 0x0005e40000000800 */
[----:B--2---:R-:W-:-:S06]  /*4e90*/  FFMA.FTZ R0, R25, c[0x0][0x2d0], -R3 ;  /* 0x0000b40019007a23 */ /* 0x004fcc0000010803 */
[----:B------:R2:W-:Y:S02]  /*4ea0*/  MUFU.EX2 R165, R0 ;  /* 0x0000000000a57308 */ /* 0x0005e40000000800 */
[----:B--2---:R-:W-:-:S06]  /*4eb0*/  FFMA.FTZ R0, R31, c[0x0][0x2d0], -R3 ;  /* 0x0000b4001f007a23 */ /* 0x004fcc0000010803 */
[----:B------:R2:W-:Y:S01]  /*4ec0*/  MUFU.EX2 R172, R0 ;  /* 0x0000000000ac7308 */ /* 0x0005e20000000800 */
[----:B-1----:R-:W-:Y:S02]  /*4ed0*/  FMNMX.FTZ R135, R135, R2, !PT ;  /* 0x0000000287877209 */ /* 0x002fe40007810000 */
[----:B------:R-:W-:Y:S01]  /*4ee0*/  FMNMX.FTZ R134, R134, R4, !PT ;  /* 0x0000000486867209 */ /* 0x000fe20007810000 */
[----:B--2---:R-:W-:-:S04]  /*4ef0*/  FFMA.FTZ R0, R33, c[0x0][0x2d0], -R3 ;  /* 0x0000b40021007a23 */ /* 0x004fc80000010803 */
[----:B------:R1:W-:Y:S01]  /*4f00*/  MUFU.EX2 R173, R0 ;  /* 0x0000000000ad7308 */ /* 0x0003e20000000800 */
[C---:B------:R-:W-:Y:S01]  /*4f10*/  FMUL.FTZ R2, R135.reuse, c[0x0][0x2d0] ;  /* 0x0000b40087027a20 */ /* 0x040fe20000410000 */
[----:B------:R-:W-:Y:S01]  /*4f20*/  FSETP.NEU.FTZ.AND P0, PT, R135, -INF , PT ;  /* 0xff8000008700780b */ /* 0x000fe20003f1d000 */
[----:B------:R-:W2:Y:S01]  /*4f30*/  SHFL.BFLY PT, R4, R134, 0x1, 0x1f ;  /* 0x0c201f0086047f89 */ /* 0x000ea200000e0000 */
[----:B-1----:R-:W-:-:S04]  /*4f40*/  FFMA.FTZ R0, R27, c[0x0][0x2d0], -R3 ;  /* 0x0000b4001b007a23 */ /* 0x002fc80000010803 */
[----:B------:R1:W-:Y:S01]  /*4f50*/  MUFU.EX2 R224, R0 ;  /* 0x0000000000e07308 */ /* 0x0003e20000000800 */
[----:B------:R-:W-:Y:S01]  /*4f60*/  FSEL R2, R2, RZ, P0 ;  /* 0x000000ff02027208 */ /* 0x000fe20000000000 */
[--C-:B-1----:R-:W-:Y:S01]  /*4f70*/  FFMA.FTZ R0, R26, c[0x0][0x2d0], -R3.reuse ;  /* 0x0000b4001a007a23 */ /* 0x102fe20000010803 */
[----:B--2---:R-:W-:Y:S01]  /*4f80*/  FMNMX.FTZ R134, R134, R4, !PT ;  /* 0x0000000486867209 */ /* 0x004fe20007810000 */
[----:B------:R-:W1:Y:S04]  /*4f90*/  LDSM.16.MT88.4 R24, [R230] ;  /* 0x00000000e618783b */ /* 0x000e680000004200 */
[----:B------:R2:W-:Y:S02]  /*4fa0*/  MUFU.EX2 R225, R0 ;  /* 0x0000000000e17308 */ /* 0x0005e40000000800 */
[----:B--2---:R-:W-:-:S06]  /*4fb0*/  FFMA.FTZ R0, R32, c[0x0][0x2d0], -R3 ;  /* 0x0000b40020007a23 */ /* 0x004fcc0000010803 */
[----:B------:R2:W-:Y:S02]  /*4fc0*/  MUFU.EX2 R226, R0 ;  /* 0x0000000000e27308 */ /* 0x0005e40000000800 */
[----:B--2---:R-:W-:Y:S01]  /*4fd0*/  FFMA.FTZ R0, R34, c[0x0][0x2d0], -R3 ;  /* 0x0000b40022007a23 */ /* 0x004fe20000010803 */
[----:B------:R-:W-:Y:S01]  /*4fe0*/  FSETP.NEU.FTZ.AND P0, PT, R134, -INF , PT ;  /* 0xff8000008600780b */ /* 0x000fe20003f1d000 */
[--C-:B------:R-:W-:Y:S01]  /*4ff0*/  FFMA.FTZ R4, R16, c[0x0][0x2d0], -R2.reuse ;  /* 0x0000b40010047a23 */ /* 0x100fe20000010802 */
[----:B------:R-:W2:Y:S03]  /*5000*/  LDSM.16.MT88.4 R32, [R230+0x800] ;  /* 0x00080000e620783b */ /* 0x000ea60000004200 */
[----:B------:R3:W-:Y:S02]  /*5010*/  MUFU.EX2 R227, R0 ;  /* 0x0000000000e37308 */ /* 0x0007e40000000800 */
[----:B---3--:R-:W-:-:S06]  /*5020*/  FFMA.FTZ R0, R5, c[0x0][0x2d0], -R2 ;  /* 0x0000b40005007a23 */ /* 0x008fcc0000010802 */
[----:B------:R3:W-:Y:S02]  /*5030*/  MUFU.EX2 R156, R0 ;  /* 0x00000000009c7308 */ /* 0x0007e40000000800 */
[----:B---3--:R-:W-:-:S06]  /*5040*/  FFMA.FTZ R0, R6, c[0x0][0x2d0], -R2 ;  /* 0x0000b40006007a23 */ /* 0x008fcc0000010802 */
[----:B------:R3:W4:Y:S02]  /*5050*/  MUFU.EX2 R155, R0 ;  /* 0x00000000009b7308 */ /* 0x0007240000000800 */
[----:B---3--:R-:W-:-:S06]  /*5060*/  FFMA.FTZ R0, R10, c[0x0][0x2d0], -R2 ;  /* 0x0000b4000a007a23 */ /* 0x008fcc0000010802 */
[----:B------:R3:W-:Y:S02]  /*5070*/  MUFU.EX2 R158, R0 ;  /* 0x00000000009e7308 */ /* 0x0007e40000000800 */
[----:B---3--:R-:W-:-:S06]  /*5080*/  FFMA.FTZ R0, R12, c[0x0][0x2d0], -R2 ;  /* 0x0000b4000c007a23 */ /* 0x008fcc0000010802 */
[----:B------:R3:W5:Y:S08]  /*5090*/  MUFU.EX2 R161, R0 ;  /* 0x0000000000a17308 */ /* 0x0007700000000800 */
[----:B------:R1:W-:Y:S01]  /*50a0*/  MUFU.EX2 R187, R4 ;  /* 0x0000000400bb7308 */ /* 0x0003e20000000800 */
[----:B---3--:R-:W-:-:S05]  /*50b0*/  FMUL.FTZ R0, R134, c[0x0][0x2d0] ;  /* 0x0000b40086007a20 */ /* 0x008fca0000410000 */
[----:B------:R-:W-:Y:S01]  /*50c0*/  FSEL R0, R0, RZ, P0 ;  /* 0x000000ff00007208 */ /* 0x000fe20000000000 */
[----:B-1----:R-:W-:-:S04]  /*50d0*/  FFMA.FTZ R4, R17, c[0x0][0x2d0], -R2 ;  /* 0x0000b40011047a23 */ /* 0x002fc80000010802 */
[----:B------:R1:W-:Y:S02]  /*50e0*/  MUFU.EX2 R190, R4 ;  /* 0x0000000400be7308 */ /* 0x0003e40000000800 */
[----:B-1----:R-:W-:-:S06]  /*50f0*/  FFMA.FTZ R4, R14, c[0x0][0x2d0], -R0 ;  /* 0x0000b4000e047a23 */ /* 0x002fcc0000010800 */
[----:B------:R1:W-:Y:S02]  /*5100*/  MUFU.EX2 R147, R4 ;  /* 0x0000000400937308 */ /* 0x0003e40000000800 */
[----:B-1----:R-:W-:-:S06]  /*5110*/  FFMA.FTZ R4, R13, c[0x0][0x2d0], -R0 ;  /* 0x0000b4000d047a23 */ /* 0x002fcc0000010800 */
[----:B------:R1:W3:Y:S02]  /*5120*/  MUFU.EX2 R146, R4 ;  /* 0x0000000400927308 */ /* 0x0002e40000000800 */
[----:B-1----:R-:W-:-:S06]  /*5130*/  FFMA.FTZ R4, R11, c[0x0][0x2d0], -R0 ;  /* 0x0000b4000b047a23 */ /* 0x002fcc0000010800 */
[----:B------:R1:W-:Y:S02]  /*5140*/  MUFU.EX2 R151, R4 ;  /* 0x0000000400977308 */ /* 0x0003e40000000800 */
[----:B-1----:R-:W-:-:S06]  /*5150*/  FFMA.FTZ R4, R7, c[0x0][0x2d0], -R0 ;  /* 0x0000b40007047a23 */ /* 0x002fcc0000010800 */
[----:B------:R1:W1:Y:S02]  /*5160*/  MUFU.EX2 R153, R4 ;  /* 0x0000000400997308 */ /* 0x0002640000000800 */
[----:B-1----:R-:W-:-:S06]  /*5170*/  FFMA.FTZ R4, R23, c[0x0][0x2d0], -R2 ;  /* 0x0000b40017047a23 */ /* 0x002fcc0000010802 */
[----:B------:R1:W-:Y:S02]  /*5180*/  MUFU.EX2 R188, R4 ;  /* 0x0000000400bc7308 */ /* 0x0003e40000000800 */
[----:B-1----:R-:W-:-:S06]  /*5190*/  FFMA.FTZ R4, R29, c[0x0][0x2d0], -R2 ;  /* 0x0000b4001d047a23 */ /* 0x002fcc0000010802 */
[----:B------:R1:W-:Y:S01]  /*51a0*/  MUFU.EX2 R191, R4 ;  /* 0x0000000400bf7308 */ /* 0x0003e20000000800 */
[----:B----4-:R-:W-:Y:S02]  /*51b0*/  F2FP.BF16.PACK_AB R12, R155, R156 ;  /* 0x0000009c9b0c723e */ /* 0x010fe400000010ff */
[----:B-----5:R-:W-:Y:S02]  /*51c0*/  F2FP.BF16.PACK_AB R14, R161, R158 ;  /* 0x0000009ea10e723e */ /* 0x020fe400000010ff */
[----:B---3--:R-:W-:Y:S01]  /*51d0*/  F2FP.BF16.PACK_AB R13, R146, R147 ;  /* 0x00000093920d723e */ /* 0x008fe200000010ff */
[----:B-1----:R-:W-:-:S04]  /*51e0*/  FFMA.FTZ R4, R28, c[0x0][0x2d0], -R0 ;  /* 0x0000b4001c047a23 */ /* 0x002fc80000010800 */
[----:B------:R1:W-:Y:S01]  /*51f0*/  MUFU.EX2 R184, R4 ;  /* 0x0000000400b87308 */ /* 0x0003e20000000800 */
[----:B------:R-:W-:Y:S01]  /*5200*/  F2FP.BF16.PACK_AB R15, R153, R151 ;  /* 0x00000097990f723e */ /* 0x000fe200000010ff */
[----:B-1----:R-:W-:-:S06]  /*5210*/  FFMA.FTZ R4, R30, c[0x0][0x2d0], -R0 ;  /* 0x0000b4001e047a23 */ /* 0x002fcc0000010800 */
[----:B------:R1:W3:Y:S01]  /*5220*/  MUFU.EX2 R185, R4 ;  /* 0x0000000400b97308 */ /* 0x0002e20000000800 */
[----:B------:R-:W-:Y:S01]  /*5230*/  HMMA.16816.F32.BF16 R48, R12, R24, RZ ;  /* 0x000000180c30723c */ /* 0x000fe200000418ff */
[----:B-1----:R-:W-:-:S06]  /*5240*/  FFMA.FTZ R4, R9, c[0x0][0x2d0], -R0 ;  /* 0x0000b40009047a23 */ /* 0x002fcc0000010800 */
[----:B------:R1:W-:Y:S02]  /*5250*/  MUFU.EX2 R186, R4 ;  /* 0x0000000400ba7308 */ /* 0x0003e40000000800 */
[----:B-1----:R-:W-:-:S06]  /*5260*/  FFMA.FTZ R4, R8, c[0x0][0x2d0], -R0 ;  /* 0x0000b40008047a23 */ /* 0x002fcc0000010800 */
[----:B------:R1:W4:Y:S01]  /*5270*/  MUFU.EX2 R189, R4 ;  /* 0x0000000400bd7308 */ /* 0x0003220000000800 */
[----:B---3--:R-:W-:Y:S02]  /*5280*/  F2FP.BF16.PACK_AB R5, R185, R184 ;  /* 0x000000b8b905723e */ /* 0x008fe400000010ff */
[----:B------:R-:W-:Y:S01]  /*5290*/  F2FP.BF16.PACK_AB R6, R191, R188 ;  /* 0x000000bcbf06723e */ /* 0x000fe200000010ff */
[----:B------:R-:W-:Y:S01]  /*52a0*/  HMMA.16816.F32.BF16 R64, R12, R40, RZ ;  /* 0x000000280c40723c */ /* 0x000fe200000418ff */
[----:B-1----:R-:W-:Y:S02]  /*52b0*/  F2FP.BF16.PACK_AB R4, R190, R187 ;  /* 0x000000bbbe04723e */ /* 0x002fe400000010ff */
[----:B----4-:R-:W-:-:S07]  /*52c0*/  F2FP.BF16.PACK_AB R7, R189, R186 ;  /* 0x000000babd07723e */ /* 0x010fce00000010ff */
[----:B--2---:R-:W-:Y:S01]  /*52d0*/  HMMA.16816.F32.BF16 R200, R4, R32, R48 ;  /* 0x0000002004c8723c */ /* 0x004fe20000041830 */
[----:B------:R-:W1:Y:S01]  /*52e0*/  LDSM.16.MT88.4 R48, [R229+0x2800] ;  /* 0x00280000e530783b */ /* 0x000e620000004200 */
[----:B------:R-:W-:Y:S02]  /*52f0*/  F2FP.BF16.PACK_AB R16, R174, R175 ;  /* 0x000000afae10723e */ /* 0x000fe400000010ff */
[----:B------:R-:W-:Y:S02]  /*5300*/  F2FP.BF16.PACK_AB R18, R176, R177 ;  /* 0x000000b1b012723e */ /* 0x000fe400000010ff */
[----:B------:R-:W-:Y:S02]  /*5310*/  F2FP.BF16.PACK_AB R17, R165, R171 ;  /* 0x000000aba511723e */ /* 0x000fe400000010ff */
[----:B------:R-:W-:Y:S01]  /*5320*/  F2FP.BF16.PACK_AB R19, R173, R172 ;  /* 0x000000acad13723e */ /* 0x000fe200000010ff */
[----:B------:R-:W-:Y:S08]  /*5330*/  HMMA.16816.F32.BF16 R108, R12, R60, RZ ;  /* 0x0000003c0c6c723c */ /* 0x000ff000000418ff */
[----:B------:R-:W-:Y:S08]  /*5340*/  HMMA.16816.F32.BF16 R72, R16, R40, RZ ;  /* 0x000000281048723c */ /* 0x000ff000000418ff */
[----:B------:R-:W-:Y:S08]  /*5350*/  HMMA.16816.F32.BF16 R88, R12, R44, RZ ;  /* 0x0000002c0c58723c */ /* 0x000ff000000418ff */
[----:B------:R-:W-:Y:S01]  /*5360*/  HMMA.16816.F32.BF16 R192, R4, R36, R64 ;  /* 0x0000002404c0723c */ /* 0x000fe20000041840 */
[----:B------:R-:W2:Y:S07]  /*5370*/  LDSM.16.MT88.4 R64, [R232+0x2800] ;  /* 0x00280000e840783b */ /* 0x000eae0000004200 */
[----:B------:R-:W-:Y:S01]  /*5380*/  HMMA.16816.F32.BF16 R52, R16, R24, RZ ;  /* 0x000000181034723c */ /* 0x000fe200000418ff */
[----:B------:R-:W-:-:S07]  /*5390*/  F2FP.BF16.PACK_AB R8, R249, R250 ;  /* 0x000000faf908723e */ /* 0x000fce00000010ff */
[----:B------:R-:W-:Y:S01]  /*53a0*/  HMMA.16816.F32.BF16 R28, R16, R44, RZ ;  /* 0x0000002c101c723c */ /* 0x000fe200000418ff */
[----:B------:R-:W-:Y:S02]  /*53b0*/  F2FP.BF16.PACK_AB R9, R225, R224 ;  /* 0x000000e0e109723e */ /* 0x000fe400000010ff */
[----:B------:R-:W-:Y:S02]  /*53c0*/  F2FP.BF16.PACK_AB R10, R252, R251 ;  /* 0x000000fbfc0a723e */ /* 0x000fe400000010ff */
[----:B------:R-:W-:-:S03]  /*53d0*/  F2FP.BF16.PACK_AB R11, R227, R226 ;  /* 0x000000e2e30b723e */ /* 0x000fc600000010ff */
[----:B-1----:R-:W-:Y:S08]  /*53e0*/  HMMA.16816.F32.BF16 R108, R4, R48, R108 ;  /* 0x00000030046c723c */ /* 0x002ff0000004186c */
[----:B------:R-:W-:Y:S08]  /*53f0*/  HMMA.16816.F32.BF16 R180, R8, R36, R72 ;  /* 0x0000002408b4723c */ /* 0x000ff00000041848 */
[----:B------:R-:W-:Y:S08]  /*5400*/  HMMA.16816.F32.BF16 R208, R4, R68, R88 ;  /* 0x0000004404d0723c */ /* 0x000ff00000041858 */
[C---:B------:R-:W-:Y:S08]  /*5410*/  HMMA.16816.F32.BF16 R96, R16.reuse, R80, RZ ;  /* 0x000000501060723c */ /* 0x040ff000000418ff */
[C---:B------:R-:W-:Y:S08]  /*5420*/  HMMA.16816.F32.BF16 R112, R16.reuse, R60, RZ ;  /* 0x0000003c1070723c */ /* 0x040ff000000418ff */
[-C--:B------:R-:W-:Y:S08]  /*5430*/  HMMA.16816.F32.BF16 R88, R16, R116.reuse, RZ ;  /* 0x000000741058723c */ /* 0x080ff000000418ff */
[----:B------:R-:W-:Y:S08]  /*5440*/  HMMA.16816.F32.BF16 R72, R12, R116, RZ ;  /* 0x000000740c48723c */ /* 0x000ff000000418ff */
[C---:B------:R-:W-:Y:S01]  /*5450*/  HMMA.16816.F32.BF16 R204, R8.reuse, R32, R52 ;  /* 0x0000002008cc723c */ /* 0x040fe20000041834 */
[----:B------:R-:W1:Y:S07]  /*5460*/  LDSM.16.MT88.4 R52, [R230+0x2800] ;  /* 0x00280000e634783b */ /* 0x000e6e0000004200 */
[----:B------:R-:W-:Y:S01]  /*5470*/  HMMA.16816.F32.BF16 R212, R8, R68, R28 ;  /* 0x0000004408d4723c */ /* 0x000fe2000004181c */
[----:B------:R-:W3:Y:S01]  /*5480*/  LDSM.16.MT88.4 R28, [R232+0x800] ;  /* 0x00080000e81c783b */ /* 0x000ee20000004200 */
[----:B------:R-:W-:-:S02]  /*5490*/  IMAD.MOV.U32 R23, RZ, RZ, R109 ;  /* 0x000000ffff177224 */ /* 0x000fc400078e006d */
[----:B------:R-:W-:Y:S02]  /*54a0*/  FFMA.FTZ R61, R131, c[0x0][0x2d0], -R0 ;  /* 0x0000b400833d7a23 */ /* 0x000fe40000010800 */
[--C-:B------:R-:W-:Y:S02]  /*54b0*/  FFMA.FTZ R60, R168, c[0x0][0x2d0], -R20.reuse ;  /* 0x0000b400a83c7a23 */ /* 0x100fe40000010814 */
[----:B------:R-:W-:Y:S01]  /*54c0*/  HMMA.16816.F32.BF16 R92, R12, R80, RZ ;  /* 0x000000500c5c723c */ /* 0x000fe200000418ff */
[--C-:B------:R-:W-:Y:S02]  /*54d0*/  FFMA.FTZ R45, R167, c[0x0][0x2d0], -R20.reuse ;  /* 0x0000b400a72d7a23 */ /* 0x100fe40000010814 */
[----:B------:R-:W-:Y:S02]  /*54e0*/  FFMA.FTZ R148, R148, c[0x0][0x2d0], -R20 ;  /* 0x0000b40094947a23 */ /* 0x000fe40000010814 */
[--C-:B------:R-:W-:Y:S02]  /*54f0*/  FFMA.FTZ R131, R21, c[0x0][0x2d0], -R0.reuse ;  /* 0x0000b40015837a23 */ /* 0x100fe40000010800 */
[--C-:B------:R-:W-:Y:S01]  /*5500*/  FFMA.FTZ R81, R130, c[0x0][0x2d0], -R0.reuse ;  /* 0x0000b40082517a23 */ /* 0x100fe20000010800 */
[----:B------:R-:W-:Y:S01]  /*5510*/  HMMA.16816.F32.BF16 R96, R8, R76, R96 ;  /* 0x0000004c0860723c */ /* 0x000fe20000041860 */
[----:B------:R-:W-:-:S07]  /*5520*/  FFMA.FTZ R130, R22, c[0x0][0x2d0], -R0 ;  /* 0x0000b40016827a23 */ /* 0x000fce0000010800 */
[-C--:B------:R-:W-:Y:S08]  /*5530*/  HMMA.16816.F32.BF16 R124, R16, R56.reuse, RZ ;  /* 0x00000038107c723c */ /* 0x080ff000000418ff */
[----:B------:R-:W-:Y:S07]  /*5540*/  HMMA.16816.F32.BF16 R120, R12, R56, RZ ;  /* 0x000000380c78723c */ /* 0x000fee00000418ff */
[--C-:B------:R-:W-:Y:S01]  /*5550*/  FFMA.FTZ R57, R170, c[0x0][0x2d0], -R20.reuse ;  /* 0x0000b400aa397a23 */ /* 0x100fe20000010814 */
[----:B------:R-:W-:Y:S01]  /*5560*/  HMMA.16816.F32.BF16 R216, R8, R48, R112 ;  /* 0x0000003008d8723c */ /* 0x000fe20000041870 */
[----:B------:R-:W-:-:S06]  /*5570*/  FFMA.FTZ R56, R169, c[0x0][0x2d0], -R20 ;  /* 0x0000b400a9387a23 */ /* 0x000fcc0000010814 */
[--C-:B------:R-:W-:Y:S01]  /*5580*/  FFMA.FTZ R112, R166, c[0x0][0x2d0], -R20.reuse ;  /* 0x0000b400a6707a23 */ /* 0x100fe20000010814 */
[----:B--2---:R-:W-:Y:S01]  /*5590*/  HMMA.16816.F32.BF16 R88, R8, R64, R88 ;  /* 0x000000400858723c */ /* 0x004fe20000041858 */
[--C-:B------:R-:W-:Y:S02]  /*55a0*/  FFMA.FTZ R113, R164, c[0x0][0x2d0], -R20.reuse ;  /* 0x0000b400a4717a23 */ /* 0x100fe40000010814 */
[----:B------:R-:W-:-:S05]  /*55b0*/  FFMA.FTZ R114, R150, c[0x0][0x2d0], -R20 ;  /* 0x0000b40096727a23 */ /* 0x000fca0000010814 */
[----:B------:R-:W-:Y:S07]  /*55c0*/  HMMA.16816.F32.BF16 R72, R4, R64, R72 ;  /* 0x000000400448723c */ /* 0x000fee0000041848 */
[----:B------:R-:W-:Y:S01]  /*55d0*/  IMAD.MOV.U32 R64, RZ, RZ, R23 ;  /* 0x000000ffff407224 */ /* 0x000fe200078e0017 */
[C---:B------:R-:W-:Y:S08]  /*55e0*/  HMMA.16816.F32.BF16 R100, R12.reuse, R84, RZ ;  /* 0x000000540c64723c */ /* 0x040ff000000418ff */
[----:B------:R-:W-:Y:S01]  /*55f0*/  HMMA.16816.F32.BF16 R20, R12, R58, RZ ;  /* 0x0000003a0c14723c */ /* 0x000fe200000418ff */
[----:B------:R-:W-:-:S02]  /*5600*/  IMAD.MOV.U32 R178, RZ, RZ, R99 ;  /* 0x000000ffffb27224 */ /* 0x000fc400078e0063 */
[----:B------:R-:W-:Y:S02]  /*5610*/  FFMA.FTZ R99, R138, c[0x0][0x2d0], -R2 ;  /* 0x0000b4008a637a23 */ /* 0x000fe40000010802 */
[----:B------:R-:W-:Y:S02]  /*5620*/  FFMA.FTZ R80, R133, c[0x0][0x2d0], -R0 ;  /* 0x0000b40085507a23 */ /* 0x000fe40000010800 */
[----:B------:R-:W-:Y:S02]  /*5630*/  IMAD.MOV.U32 R133, RZ, RZ, R197 ;  /* 0x000000ffff857224 */ /* 0x000fe400078e00c5 */
[----:B------:R-:W-:Y:S01]  /*5640*/  IMAD.MOV.U32 R138, RZ, RZ, R196 ;  /* 0x000000ffff8a7224 */ /* 0x000fe200078e00c4 */
[----:B------:R-:W-:Y:S08]  /*5650*/  HMMA.16816.F32.BF16 R104, R16, R84, RZ ;  /* 0x000000541068723c */ /* 0x000ff000000418ff */
[C---:B-1----:R-:W-:Y:S08]  /*5660*/  HMMA.16816.F32.BF16 R100, R4.reuse, R52, R100 ;  /* 0x000000340464723c */ /* 0x042ff00000041864 */
[----:B---3--:R-:W-:Y:S08]  /*5670*/  HMMA.16816.F32.BF16 R196, R4, R30, R20 ;  /* 0x0000001e04c4723c */ /* 0x008ff00000041814 */
[----:B------:R-:W-:Y:S08]  /*5680*/  HMMA.16816.F32.BF16 R20, R12, R62, RZ ;  /* 0x0000003e0c14723c */ /* 0x000ff000000418ff */
[----:B------:R-:W-:Y:S01]  /*5690*/  HMMA.16816.F32.BF16 R124, R8, R28, R124 ;  /* 0x0000001c087c723c */ /* 0x000fe2000004187c */
[----:B------:R-:W-:-:S02]  /*56a0*/  IMAD.MOV.U32 R33, RZ, RZ, R100 ;  /* 0x000000ffff217224 */ /* 0x000fc400078e0064 */
[----:B------:R-:W-:-:S05]  /*56b0*/  IMAD.MOV.U32 R32, RZ, RZ, R101 ;  /* 0x000000ffff207224 */ /* 0x000fca00078e0065 */
[----:B------:R-:W-:Y:S07]  /*56c0*/  HMMA.16816.F32.BF16 R120, R4, R28, R120 ;  /* 0x0000001c0478723c */ /* 0x000fee0000041878 */
[----:B------:R-:W-:Y:S01]  /*56d0*/  IMAD.MOV.U32 R29, RZ, RZ, R102 ;  /* 0x000000ffff1d7224 */ /* 0x000fe200078e0066 */
[----:B------:R-:W-:Y:S01]  /*56e0*/  HMMA.16816.F32.BF16 R104, R8, R52, R104 ;  /* 0x000000340868723c */ /* 0x000fe20000041868 */
[----:B------:R-:W-:-:S07]  /*56f0*/  IMAD.MOV.U32 R28, RZ, RZ, R103 ;  /* 0x000000ffff1c7224 */ /* 0x000fce00078e0067 */
[C---:B------:R-:W-:Y:S08]  /*5700*/  HMMA.16816.F32.BF16 R100, R4.reuse, R50, R20 ;  /* 0x000000320464723c */ /* 0x040ff00000041814 */
[----:B------:R-:W-:Y:S08]  /*5710*/  HMMA.16816.F32.BF16 R92, R4, R76, R92 ;  /* 0x0000004c045c723c */ /* 0x000ff0000004185c */
[----:B------:R-:W-:Y:S01]  /*5720*/  HMMA.16816.F32.BF16 R20, R12, R86, RZ ;  /* 0x000000560c14723c */ /* 0x000fe200000418ff */
[----:B------:R-:W-:-:S02]  /*5730*/  IMAD.MOV.U32 R69, RZ, RZ, R105 ;  /* 0x000000ffff457224 */ /* 0x000fc400078e0069 */
[----:B------:R-:W-:Y:S02]  /*5740*/  IMAD.MOV.U32 R68, RZ, RZ, R106 ;  /* 0x000000ffff447224 */ /* 0x000fe400078e006a */
[----:B------:R-:W-:Y:S02]  /*5750*/  IMAD.MOV.U32 R49, RZ, RZ, R107 ;  /* 0x000000ffff317224 */ /* 0x000fe400078e006b */
[----:B------:R-:W-:Y:S02]  /*5760*/  IMAD.MOV.U32 R48, RZ, RZ, R104 ;  /* 0x000000ffff307224 */ /* 0x000fe400078e0068 */
[----:B------:R-:W-:Y:S02]  /*5770*/  IMAD.MOV.U32 R41, RZ, RZ, R90 ;  /* 0x000000ffff297224 */ /* 0x000fe400078e005a */
[----:B------:R-:W-:Y:S02]  /*5780*/  IMAD.MOV.U32 R40, RZ, RZ, R91 ;  /* 0x000000ffff287224 */ /* 0x000fe400078e005b */
[----:B------:R-:W-:-:S02]  /*5790*/  IMAD.MOV.U32 R116, RZ, RZ, R88 ;  /* 0x000000ffff747224 */ /* 0x000fc400078e0058 */
[----:B------:R-:W-:Y:S02]  /*57a0*/  IMAD.MOV.U32 R117, RZ, RZ, R89 ;  /* 0x000000ffff757224 */ /* 0x000fe400078e0059 */
[----:B------:R-:W-:Y:S01]  /*57b0*/  IMAD.MOV.U32 R37, RZ, RZ, R94 ;  /* 0x000000ffff257224 */ /* 0x000fe200078e005e */
[----:B------:R-:W-:Y:S01]  /*57c0*/  HMMA.16816.F32.BF16 R88, R12, R26, RZ ;  /* 0x0000001a0c58723c */ /* 0x000fe200000418ff */
[----:B------:R-:W-:Y:S02]  /*57d0*/  IMAD.MOV.U32 R115, RZ, RZ, R95 ;  /* 0x000000ffff737224 */ /* 0x000fe400078e005f */
[----:B------:R-:W-:Y:S02]  /*57e0*/  IMAD.MOV.U32 R77, RZ, RZ, R93 ;  /* 0x000000ffff4d7224 */ /* 0x000fe400078e005d */
[----:B------:R-:W-:Y:S02]  /*57f0*/  IMAD.MOV.U32 R76, RZ, RZ, R92 ;  /* 0x000000ffff4c7224 */ /* 0x000fe400078e005c */
[----:B------:R-:W-:Y:S01]  /*5800*/  IMAD.MOV.U32 R53, RZ, RZ, R75 ;  /* 0x000000ffff357224 */ /* 0x000fe200078e004b */
[----:B------:R-:W-:Y:S01]  /*5810*/  HMMA.16816.F32.BF16 R104, R4, R54, R20 ;  /* 0x000000360468723c */ /* 0x000fe20000041814 */
[----:B------:R-:W-:-:S02]  /*5820*/  IMAD.MOV.U32 R52, RZ, RZ, R74 ;  /* 0x000000ffff347224 */ /* 0x000fc400078e004a */
[----:B------:R-:W-:Y:S02]  /*5830*/  IMAD.MOV.U32 R25, RZ, RZ, R73 ;  /* 0x000000ffff197224 */ /* 0x000fe400078e0049 */
[----:B------:R-:W-:-:S03]  /*5840*/  IMAD.MOV.U32 R24, RZ, RZ, R72 ;  /* 0x000000ffff187224 */ /* 0x000fc600078e0048 */
[C---:B------:R-:W-:Y:S08]  /*5850*/  HMMA.16816.F32.BF16 R92, R12.reuse, R42, RZ ;  /* 0x0000002a0c5c723c */ /* 0x040ff000000418ff */
[C---:B------:R-:W-:Y:S08]  /*5860*/  HMMA.16816.F32.BF16 R72, R12.reuse, R46, RZ ;  /* 0x0000002e0c48723c */ /* 0x040ff000000418ff */
[C---:B------:R-:W-:Y:S08]  /*5870*/  HMMA.16816.F32.BF16 R20, R12.reuse, R82, RZ ;  /* 0x000000520c14723c */ /* 0x040ff000000418ff */
[----:B------:R-:W-:Y:S01]  /*5880*/  HMMA.16816.F32.BF16 R12, R12, R118, RZ ;  /* 0x000000760c0c723c */ /* 0x000fe200000418ff */
[----:B------:R-:W-:-:S02]  /*5890*/  IMAD.MOV.U32 R220, RZ, RZ, R97 ;  /* 0x000000ffffdc7224 */ /* 0x000fc400078e0061 */
[----:B------:R-:W-:Y:S02]  /*58a0*/  IMAD.MOV.U32 R179, RZ, RZ, R98 ;  /* 0x000000ffffb37224 */ /* 0x000fe400078e0062 */
[--C-:B------:R-:W-:Y:S02]  /*58b0*/  FFMA.FTZ R170, R154, c[0x0][0x2d0], -R3.reuse ;  /* 0x0000b4009aaa7a23 */ /* 0x100fe40000010803 */
[----:B------:R-:W-:Y:S02]  /*58c0*/  FFMA.FTZ R169, R152, c[0x0][0x2d0], -R3 ;  /* 0x0000b40098a97a23 */ /* 0x000fe40000010803 */
[--C-:B------:R-:W-:Y:S02]  /*58d0*/  FFMA.FTZ R98, R145, c[0x0][0x2d0], -R2.reuse ;  /* 0x0000b40091627a23 */ /* 0x100fe40000010802 */
[--C-:B------:R-:W-:Y:S02]  /*58e0*/  FFMA.FTZ R97, R144, c[0x0][0x2d0], -R2.reuse ;  /* 0x0000b40090617a23 */ /* 0x100fe40000010802 */
[----:B------:R-:W-:-:S02]  /*58f0*/  FFMA.FTZ R85, R143, c[0x0][0x2d0], -R2 ;  /* 0x0000b4008f557a23 */ /* 0x000fc40000010802 */
[--C-:B------:R-:W-:Y:S02]  /*5900*/  FFMA.FTZ R84, R142, c[0x0][0x2d0], -R2.reuse ;  /* 0x0000b4008e547a23 */ /* 0x100fe40000010802 */
[--C-:B------:R-:W-:Y:S02]  /*5910*/  FFMA.FTZ R154, R141, c[0x0][0x2d0], -R2.reuse ;  /* 0x0000b4008d9a7a23 */ /* 0x100fe40000010802 */
[--C-:B------:R-:W-:Y:S02]  /*5920*/  FFMA.FTZ R152, R140, c[0x0][0x2d0], -R2.reuse ;  /* 0x0000b4008c987a23 */ /* 0x100fe40000010802 */
[----:B------:R-:W-:Y:S02]  /*5930*/  FFMA.FTZ R139, R139, c[0x0][0x2d0], -R2 ;  /* 0x0000b4008b8b7a23 */ /* 0x000fe40000010802 */
[----:B------:R-:W-:Y:S01]  /*5940*/  FFMA.FTZ R2, R132, c[0x0][0x2d0], -R0 ;  /* 0x0000b40084027a23 */ /* 0x000fe20000010800 */
[----:B------:R-:W-:Y:S01]  /*5950*/  HMMA.16816.F32.BF16 R92, R4, R38, R92 ;  /* 0x00000026045c723c */ /* 0x000fe2000004185c */
[----:B------:R-:W-:-:S02]  /*5960*/  IMAD.MOV.U32 R36, RZ, RZ, R108 ;  /* 0x000000ffff247224 */ /* 0x000fc400078e006c */
[----:B------:R-:W-:Y:S02]  /*5970*/  IMAD.MOV.U32 R223, RZ, RZ, R110 ;  /* 0x000000ffffdf7224 */ /* 0x000fe400078e006e */
[----:B------:R-:W-:Y:S02]  /*5980*/  IMAD.MOV.U32 R222, RZ, RZ, R111 ;  /* 0x000000ffffde7224 */ /* 0x000fe400078e006f */
[----:B------:R-:W-:Y:S01]  /*5990*/  IMAD.MOV.U32 R166, RZ, RZ, R115 ;  /* 0x000000ffffa67224 */ /* 0x000fe200078e0073 */
[----:B------:R-:W-:Y:S01]  /*59a0*/  HMMA.16816.F32.BF16 R88, R4, R34, R88 ;  /* 0x000000220458723c */ /* 0x000fe20000041858 */
[----:B------:R-:W-:Y:S02]  /*59b0*/  IMAD.MOV.U32 R132, RZ, RZ, R114 ;  /* 0x000000ffff847224 */ /* 0x000fe400078e0072 */
[----:B------:R-:W-:Y:S02]  /*59c0*/  IMAD.MOV.U32 R140, RZ, RZ, R113 ;  /* 0x000000ffff8c7224 */ /* 0x000fe400078e0071 */
[----:B------:R-:W-:-:S03]  /*59d0*/  IMAD.MOV.U32 R141, RZ, RZ, R112 ;  /* 0x000000ffff8d7224 */ /* 0x000fc600078e0070 */
[C---:B------:R-:W-:Y:S08]  /*59e0*/  HMMA.16816.F32.BF16 R72, R4.reuse, R70, R72 ;  /* 0x000000460448723c */ /* 0x040ff00000041848 */
[C---:B------:R-:W-:Y:S08]  /*59f0*/  HMMA.16816.F32.BF16 R108, R4.reuse, R78, R20 ;  /* 0x0000004e046c723c */ /* 0x040ff00000041814 */
[----:B------:R-:W-:Y:S08]  /*5a00*/  HMMA.16816.F32.BF16 R112, R4, R66, R12 ;  /* 0x000000420470723c */ /* 0x000ff0000004180c */
[----:B------:R-:W-:Y:S01]  /*5a10*/  HMMA.16816.F32.BF16 R4, R16, R46, RZ ;  /* 0x0000002e1004723c */ /* 0x000fe200000418ff */
[----:B------:R-:W-:-:S02]  /*5a20*/  IMAD.MOV.U32 R65, RZ, RZ, R37 ;  /* 0x000000ffff417224 */ /* 0x000fc400078e0025 */
[--C-:B------:R-:W-:Y:S02]  /*5a30*/  FFMA.FTZ R44, R163, c[0x0][0x2d0], -R3.reuse ;  /* 0x0000b400a32c7a23 */ /* 0x100fe40000010803 */
[----:B------:R-:W-:Y:S02]  /*5a40*/  FFMA.FTZ R37, R162, c[0x0][0x2d0], -R3 ;  /* 0x0000b400a2257a23 */ /* 0x000fe40000010803 */
[----:B------:R-:W-:Y:S02]  /*5a50*/  IMAD.MOV.U32 R162, RZ, RZ, R69 ;  /* 0x000000ffffa27224 */ /* 0x000fe400078e0045 */
[----:B------:R-:W-:Y:S11]  /*5a60*/  IMAD.MOV.U32 R163, RZ, RZ, R68 ;  /* 0x000000ffffa37224 */ /* 0x000ff600078e0044 */
[----:B------:R-:W-:Y:S04]  /*5a70*/  @!UPT UIADD3 URZ, URZ, URZ, URZ ;  /* 0x0000003f3f3ff290 */ /* 0x000fe8000fffe03f */
[----:B------:R-:W-:Y:S08]  /*5a80*/  HMMA.16816.F32.BF16 R68, R8, R70, R4 ;  /* 0x000000460844723c */ /* 0x000ff00000041804 */
[----:B------:R-:W-:Y:S01]  /*5a90*/  HMMA.16816.F32.BF16 R4, R16, R58, RZ ;  /* 0x0000003a1004723c */ /* 0x000fe200000418ff */
[----:B------:R-:W-:Y:S02]  /*5aa0*/  IMAD.MOV.U32 R221, RZ, RZ, R96 ;  /* 0x000000ffffdd7224 */ /* 0x000fe400078e0060 */
[----:B------:R-:W-:-:S02]  /*5ab0*/  IMAD.MOV.U32 R167, RZ, RZ, R36 ;  /* 0x000000ffffa77224 */ /* 0x000fc400078e0024 */
[--C-:B------:R-:W-:Y:S02]  /*5ac0*/  FFMA.FTZ R36, R160, c[0x0][0x2d0], -R3.reuse ;  /* 0x0000b400a0247a23 */ /* 0x100fe40000010803 */
[--C-:B------:R-:W-:Y:S02]  /*5ad0*/  FFMA.FTZ R96, R159, c[0x0][0x2d0], -R3.reuse ;  /* 0x0000b4009f607a23 */ /* 0x100fe40000010803 */
[--C-:B------:R-:W-:Y:S02]  /*5ae0*/  FFMA.FTZ R157, R157, c[0x0][0x2d0], -R3.reuse ;  /* 0x0000b4009d9d7a23 */ /* 0x100fe40000010803 */
[----:B------:R-:W-:Y:S02]  /*5af0*/  FFMA.FTZ R168, R149, c[0x0][0x2d0], -R3 ;  /* 0x0000b40095a87a23 */ /* 0x000fe40000010803 */
[----:B------:R-:W-:Y:S02]  /*5b00*/  IMAD.MOV.U32 R149, RZ, RZ, R29 ;  /* 0x000000ffff957224 */ /* 0x000fe400078e001d */
[----:B------:R-:W-:-:S09]  /*5b10*/  IMAD.MOV.U32 R3, RZ, RZ, R28 ;  /* 0x000000ffff037224 */ /* 0x000fd200078e001c */
[----:B------:R-:W-:Y:S08]  /*5b20*/  HMMA.16816.F32.BF16 R28, R8, R30, R4 ;  /* 0x0000001e081c723c */ /* 0x000ff00000041804 */
[----:B------:R-:W-:Y:S01]  /*5b30*/  HMMA.16816.F32.BF16 R4, R16, R62, RZ ;  /* 0x0000003e1004723c */ /* 0x000fe200000418ff */
[----:B------:R-:W-:Y:S02]  /*5b40*/  IMAD.MOV.U32 R164, RZ, RZ, R49 ;  /* 0x000000ffffa47224 */ /* 0x000fe400078e0031 */
[----:B------:R-:W-:-:S02]  /*5b50*/  IMAD.MOV.U32 R160, RZ, RZ, R48 ;  /* 0x000000ffffa07224 */ /* 0x000fc400078e0030 */
[----:B------:R-:W-:Y:S11]  /*5b60*/  IMAD.MOV.U32 R142, RZ, RZ, R41 ;  /* 0x000000ffff8e7224 */ /* 0x000ff600078e0029 */
[----:B------:R-:W-:Y:S08]  /*5b70*/  @!UPT UIADD3 URZ, URZ, URZ, URZ ;  /* 0x0000003f3f3ff290 */ /* 0x000ff0000fffe03f */
[----:B------:R-:W-:Y:S08]  /*5b80*/  HMMA.16816.F32.BF16 R48, R8, R50, R4 ;  /* 0x000000320830723c */ /* 0x000ff00000041804 */
[----:B------:R-:W-:Y:S01]  /*5b90*/  HMMA.16816.F32.BF16 R4, R16, R86, RZ ;  /* 0x000000561004723c */ /* 0x000fe200000418ff */
[----:B------:R-:W-:Y:S02]  /*5ba0*/  IMAD.MOV.U32 R143, RZ, RZ, R40 ;  /* 0x000000ffff8f7224 */ /* 0x000fe400078e0028 */
[----:B------:R-:W-:-:S02]  /*5bb0*/  IMAD.MOV.U32 R22, RZ, RZ, R157 ;  /* 0x000000ffff167224 */ /* 0x000fc400078e009d */
[----:B------:R-:W-:-:S03]  /*5bc0*/  IMAD.MOV.U32 R14, RZ, RZ, R141 ;  /* 0x000000ffff0e7224 */ /* 0x000fc600078e008d */
[----:B------:R-:W-:Y:S01]  /*5bd0*/  HMMA.16816.F32.BF16 R40, R16, R42, RZ ;  /* 0x0000002a1028723c */ /* 0x000fe200000418ff */
[----:B------:R-:W-:Y:S02]  /*5be0*/  IMAD.MOV.U32 R15, RZ, RZ, R142 ;  /* 0x000000ffff0f7224 */ /* 0x000fe400078e008e */
[----:B------:R-:W-:Y:S02]  /*5bf0*/  IMAD.MOV.U32 R23, RZ, RZ, R148 ;  /* 0x000000ffff177224 */ /* 0x000fe400078e0094 */
[----:B------:R-:W-:Y:S02]  /*5c00*/  IMAD.MOV.U32 R157, RZ, RZ, R53 ;  /* 0x000000ffff9d7224 */ /* 0x000fe400078e0035 */
[----:B------:R-:W-:Y:S02]  /*5c10*/  IMAD.MOV.U32 R159, RZ, RZ, R52 ;  /* 0x000000ffff9f7224 */ /* 0x000fe400078e0034 */
[----:B------:R-:W-:Y:S02]  /*5c20*/  IMAD.MOV.U32 R148, RZ, RZ, R25 ;  /* 0x000000ffff947224 */ /* 0x000fe400078e0019 */
[----:B------:R-:W-:-:S02]  /*5c30*/  IMAD.MOV.U32 R150, RZ, RZ, R24 ;  /* 0x000000ffff967224 */ /* 0x000fc400078e0018 */
[----:B------:R-:W-:Y:S01]  /*5c40*/  HMMA.16816.F32.BF16 R24, R16, R26, RZ ;  /* 0x0000001a1018723c */ /* 0x000fe200000418ff */
[----:B------:R-:W-:Y:S02]  /*5c50*/  IMAD.MOV.U32 R142, RZ, RZ, R3 ;  /* 0x000000ffff8e7224 */ /* 0x000fe400078e0003 */
[----:B------:R-:W-:Y:S02]  /*5c60*/  FADD.FTZ R3, R171, R165 ;  /* 0x000000a5ab037221 */ /* 0x000fe40000010000 */
[----:B------:R-:W-:-:S03]  /*5c70*/  IMAD.MOV.U32 R171, RZ, RZ, R14 ;  /* 0x000000ffffab7224 */ /* 0x000fc600078e000e */
[----:B------:R-:W-:Y:S08]  /*5c80*/  HMMA.16816.F32.BF16 R52, R8, R54, R4 ;  /* 0x000000360834723c */ /* 0x000ff00000041804 */
[C---:B------:R-:W-:Y:S08]  /*5c90*/  HMMA.16816.F32.BF16 R4, R16.reuse, R82, RZ ;  /* 0x000000521004723c */ /* 0x040ff000000418ff */
[----:B------:R-:W-:Y:S07]  /*5ca0*/  HMMA.16816.F32.BF16 R16, R16, R118, RZ ;  /* 0x000000761010723c */ /* 0x000fee00000418ff */
[----:B------:R-:W-:-:S02]  /*5cb0*/  IMAD.MOV.U32 R118, RZ, RZ, R15 ;  /* 0x000000ffff767224 */ /* 0x000fc400078e000f */
[----:B------:R-:W1:Y:S01]  /*5cc0*/  LDSM.16.MT88.4 R12, [R229+0x1000] ;  /* 0x00100000e50c783b */ /* 0x000e620000004200 */
[----:B------:R-:W-:Y:S01]  /*5cd0*/  IMAD.MOV.U32 R83, RZ, RZ, R132 ;  /* 0x000000ffff537224 */ /* 0x000fe200078e0084 */
[----:B------:R-:W-:Y:S01]  /*5ce0*/  MUFU.EX2 R59, R60 ;  /* 0x0000003c003b7308 */ /* 0x000fe20000000800 */
[----:B------:R-:W-:Y:S01]  /*5cf0*/  HMMA.16816.F32.BF16 R40, R8, R38, R40 ;  /* 0x000000260828723c */ /* 0x000fe20000041828 */
[----:B------:R-:W-:-:S06]  /*5d00*/  IMAD.MOV.U32 R145, RZ, RZ, R32 ;  /* 0x000000ffff917224 */ /* 0x000fcc00078e0020 */
[----:B------:R-:W-:Y:S01]  /*5d10*/  MUFU.EX2 R63, R56 ;  /* 0x00000038003f7308 */ /* 0x000fe20000000800 */
[----:B------:R-:W-:Y:S02]  /*5d20*/  IMAD.MOV.U32 R82, RZ, RZ, R140 ;  /* 0x000000ffff527224 */ /* 0x000fe400078e008c */
[----:B------:R-:W-:-:S05]  /*5d30*/  FFMA.FTZ R129, R129, c[0x0][0x2d0], -R0 ;  /* 0x0000b40081817a23 */ /* 0x000fca0000010800 */
[----:B------:R-:W-:Y:S01]  /*5d40*/  MUFU.EX2 R62, R57 ;  /* 0x00000039003e7308 */ /* 0x000fe20000000800 */
[----:B------:R-:W-:Y:S02]  /*5d50*/  FFMA.FTZ R128, R128, c[0x0][0x2d0], -R0 ;  /* 0x0000b40080807a23 */ /* 0x000fe40000010800 */
[----:B------:R-:W-:-:S05]  /*5d60*/  IMAD.MOV.U32 R144, RZ, RZ, R33 ;  /* 0x000000ffff907224 */ /* 0x000fca00078e0021 */
[----:B------:R-:W-:Y:S01]  /*5d70*/  MUFU.EX2 R132, R45 ;  /* 0x0000002d00847308 */ /* 0x000fe20000000800 */
[----:B------:R-:W-:Y:S02]  /*5d80*/  IMAD.MOV.U32 R140, RZ, RZ, R145 ;  /* 0x000000ffff8c7224 */ /* 0x000fe400078e0091 */
[----:B------:R-:W-:-:S05]  /*5d90*/  IMAD.MOV.U32 R141, RZ, RZ, R149 ;  /* 0x000000ffff8d7224 */ /* 0x000fca00078e0095 */
[----:B------:R-:W-:Y:S01]  /*5da0*/  MUFU.EX2 R56, R44 ;  /* 0x0000002c00387308 */ /* 0x000fe20000000800 */
[----:B------:R-:W-:-:S07]  /*5db0*/  IMAD.MOV.U32 R145, RZ, RZ, R77 ;  /* 0x000000ffff917224 */ /* 0x000fce00078e004d */
[----:B------:R-:W-:Y:S01]  /*5dc0*/  MUFU.EX2 R58, R37 ;  /* 0x00000025003a7308 */ /* 0x000fe20000000800 */
[----:B------:R-:W-:-:S07]  /*5dd0*/  IMAD.MOV.U32 R149, RZ, RZ, R76 ;  /* 0x000000ffff957224 */ /* 0x000fce00078e004c */
[----:B------:R-:W-:Y:S01]  /*5de0*/  MUFU.EX2 R60, R36 ;  /* 0x00000024003c7308 */ /* 0x000fe20000000800 */
[----:B------:R-:W-:Y:S01]  /*5df0*/  FADD.FTZ R0, R175, R174 ;  /* 0x000000aeaf007221 */ /* 0x000fe20000010000 */
[----:B------:R-:W-:Y:S06]  /*5e00*/  HMMA.16816.F32.BF16 R76, R8, R78, R4 ;  /* 0x0000004e084c723c */ /* 0x000fec0000041804 */
[----:B------:R-:W-:Y:S01]  /*5e10*/  MUFU.EX2 R57, R96 ;  /* 0x0000006000397308 */ /* 0x000fe20000000800 */
[----:B------:R-:W-:-:S07]  /*5e20*/  IMAD.MOV.U32 R20, RZ, RZ, R143 ;  /* 0x000000ffff147224 */ /* 0x000fce00078e008f */
[----:B------:R-:W-:Y:S01]  /*5e30*/  MUFU.EX2 R39, R98 ;  /* 0x0000006200277308 */ /* 0x000fe20000000800 */
[----:B------:R-:W-:-:S07]  /*5e40*/  FADD.FTZ R5, R156, R155 ;  /* 0x0000009b9c057221 */ /* 0x000fce0000010000 */
[----:B------:R-:W-:Y:S08]  /*5e50*/  MUFU.EX2 R45, R97 ;  /* 0x00000061002d7308 */ /* 0x000ff00000000800 */
[----:B------:R-:W-:Y:S08]  /*5e60*/  MUFU.EX2 R46, R85 ;  /* 0x00000055002e7308 */ /* 0x000ff00000000800 */
[----:B------:R-:W2:Y:S08]  /*5e70*/  MUFU.EX2 R47, R84 ;  /* 0x00000054002f7308 */ /* 0x000eb00000000800 */
[----:B------:R-:W-:Y:S08]  /*5e80*/  MUFU.EX2 R36, R80 ;  /* 0x0000005000247308 */ /* 0x000ff00000000800 */
[----:B------:R3:W4:Y:S08]  /*5e90*/  MUFU.EX2 R38, R2 ;  /* 0x0000000200267308 */ /* 0x0007300000000800 */
[----:B------:R-:W-:Y:S08]  /*5ea0*/  MUFU.EX2 R44, R61 ;  /* 0x0000003d002c7308 */ /* 0x000ff00000000800 */
[----:B------:R-:W5:Y:S01]  /*5eb0*/  MUFU.EX2 R37, R81 ;  /* 0x0000005100257308 */ /* 0x000f620000000800 */
[----:B------:R-:W-:-:S02]  /*5ec0*/  IMAD.MOV.U32 R21, RZ, RZ, R144 ;  /* 0x000000ffff157224 */ /* 0x000fc400078e0090 */
[----:B------:R-:W-:Y:S02]  /*5ed0*/  IMAD.MOV.U32 R143, RZ, RZ, R166 ;  /* 0x000000ffff8f7224 */ /* 0x000fe400078e00a6 */
[----:B------:R-:W-:Y:S02]  /*5ee0*/  IMAD.MOV.U32 R166, RZ, RZ, R167 ;  /* 0x000000ffffa67224 */ /* 0x000fe400078e00a7 */
[----:B---3--:R-:W-:Y:S02]  /*5ef0*/  FADD.FTZ R2, R177, R0 ;  /* 0x00000000b1027221 */ /* 0x008fe40000010000 */
[----:B------:R-:W-:Y:S02]  /*5f00*/  IMAD.MOV.U32 R167, RZ, RZ, R64 ;  /* 0x000000ffffa77224 */ /* 0x000fe400078e0040 */
[----:B------:R-:W-:Y:S02]  /*5f10*/  IMAD.MOV.U32 R144, RZ, RZ, R65 ;  /* 0x000000ffff907224 */ /* 0x000fe400078e0041 */
[----:B------:R-:W-:Y:S01]  /*5f20*/  FADD.FTZ R0, R172, R3 ;  /* 0x00000003ac007221 */ /* 0x000fe20000010000 */
[----:B------:R-:W-:Y:S01]  /*5f30*/  HMMA.16816.F32.BF16 R64, R8, R66, R16 ;  /* 0x000000420840723c */ /* 0x000fe20000041810 */
[----:B------:R-:W-:-:S02]  /*5f40*/  FADD.FTZ R4, R147, R146 ;  /* 0x0000009293047221 */ /* 0x000fc40000010000 */
[----:B------:R-:W-:-:S04]  /*5f50*/  FADD.FTZ R5, R158, R5 ;  /* 0x000000059e057221 */ /* 0x000fc80000010000 */
[----:B------:R-:W-:Y:S02]  /*5f60*/  IMAD.MOV.U32 R16, RZ, RZ, R21 ;  /* 0x000000ffff107224 */ /* 0x000fe400078e0015 */
[----:B------:R-:W-:Y:S01]  /*5f70*/  FADD.FTZ R21, R176, R2 ;  /* 0x00000002b0157221 */ /* 0x000fe20000010000 */
[----:B------:R-:W-:Y:S01]  /*5f80*/  HMMA.16816.F32.BF16 R32, R8, R34, R24 ;  /* 0x000000220820723c */ /* 0x000fe20000041818 */
[----:B------:R-:W-:Y:S01]  /*5f90*/  FADD.FTZ R2, R173, R0 ;  /* 0x00000000ad027221 */ /* 0x000fe20000010000 */
[----:B--2---:R-:W-:Y:S01]  /*5fa0*/  F2FP.BF16.PACK_AB R6, R47, R46 ;  /* 0x0000002e2f06723e */ /* 0x004fe200000010ff */
[----:B------:R-:W-:Y:S01]  /*5fb0*/  FADD.FTZ R3, R151, R4 ;  /* 0x0000000497037221 */ /* 0x000fe20000010000 */
[----:B------:R-:W-:Y:S01]  /*5fc0*/  F2FP.BF16.PACK_AB R4, R45, R39 ;  /* 0x000000272d04723e */ /* 0x000fe200000010ff */
[----:B------:R-:W-:Y:S01]  /*5fd0*/  FADD.FTZ R0, R161, R5 ;  /* 0x00000005a1007221 */ /* 0x000fe20000010000 */
[----:B----4-:R-:W-:Y:S02]  /*5fe0*/  F2FP.BF16.PACK_AB R5, R38, R36 ;  /* 0x000000242605723e */ /* 0x010fe400000010ff */
[----:B------:R-:W-:-:S02]  /*5ff0*/  F2FP.BF16.PACK_AB R8, R62, R59 ;  /* 0x0000003b3e08723e */ /* 0x000fc400000010ff */
[----:B------:R-:W-:Y:S02]  /*6000*/  F2FP.BF16.PACK_AB R9, R58, R56 ;  /* 0x000000383a09723e */ /* 0x000fe400000010ff */
[----:B------:R-:W-:Y:S02]  /*6010*/  F2FP.BF16.PACK_AB R10, R132, R63 ;  /* 0x0000003f840a723e */ /* 0x000fe400000010ff */
[----:B------:R-:W-:Y:S02]  /*6020*/  F2FP.BF16.PACK_AB R11, R57, R60 ;  /* 0x0000003c390b723e */ /* 0x000fe400000010ff */
[----:B-----5:R-:W-:Y:S01]  /*6030*/  F2FP.BF16.PACK_AB R7, R37, R44 ;  /* 0x0000002c2507723e */ /* 0x020fe200000010ff */
[----:B------:R-:W-:Y:S02]  /*6040*/  IMAD.MOV.U32 R119, RZ, RZ, R20 ;  /* 0x000000ffff777224 */ /* 0x000fe400078e0014 */
[----:B------:R-:W-:Y:S02]  /*6050*/  FADD.FTZ R20, R153, R3 ;  /* 0x0000000399147221 */ /* 0x000fe40000010000 */
[----:B------:R-:W-:Y:S01]  /*6060*/  IMAD.MOV.U32 R17, RZ, RZ, R140 ;  /* 0x000000ffff117224 */ /* 0x000fe200078e008c */
[----:B-1----:R-:W-:Y:S01]  /*6070*/  HMMA.16816.F32.BF16 R24, R8, R14, R40 ;  /* 0x0000000e0818723c */ /* 0x002fe20000041828 */
[----:B------:R-:W-:-:S02]  /*6080*/  IMAD.MOV.U32 R18, RZ, RZ, R141 ;  /* 0x000000ffff127224 */ /* 0x000fc400078e008d */
[----:B------:R-:W-:Y:S02]  /*6090*/  IMAD.MOV.U32 R19, RZ, RZ, R142 ;  /* 0x000000ffff137224 */ /* 0x000fe400078e008e */
[----:B------:R-:W-:Y:S02]  /*60a0*/  IMAD.MOV.U32 R155, RZ, RZ, R143 ;  /* 0x000000ffff9b7224 */ /* 0x000fe400078e008f */
[----:B------:R-:W-:Y:S01]  /*60b0*/  IMAD.MOV.U32 R96, RZ, RZ, R144 ;  /* 0x000000ffff607224 */ /* 0x000fe200078e0090 */
[----:B------:R-:W-:Y:S01]  /*60c0*/  HMMA.16816.F32.BF16 R140, R4, R12, R192 ;  /* 0x0000000c048c723c */ /* 0x000fe200000418c0 */
[----:B------:R-:W-:Y:S02]  /*60d0*/  IMAD.MOV.U32 R98, RZ, RZ, R145 ;  /* 0x000000ffff627224 */ /* 0x000fe400078e0091 */
[----:B------:R-:W-:Y:S02]  /*60e0*/  IMAD.MOV.U32 R97, RZ, RZ, R149 ;  /* 0x000000ffff617224 */ /* 0x000fe400078e0095 */
[----:B------:R-:W-:-:S02]  /*60f0*/  IMAD.MOV.U32 R81, RZ, RZ, R148 ;  /* 0x000000ffff517224 */ /* 0x000fc400078e0094 */
[----:B------:R-:W-:Y:S01]  /*6100*/  IMAD.MOV.U32 R3, RZ, RZ, R150 ;  /* 0x000000ffff037224 */ /* 0x000fe200078e0096 */
[----:B------:R-:W-:Y:S08]  /*6110*/  HMMA.16816.F32.BF16 R144, R8, R12, R180 ;  /* 0x0000000c0890723c */ /* 0x000ff000000418b4 */
[----:B------:R-:W-:Y:S01]  /*6120*/  HMMA.16816.F32.BF16 R148, R4, R14, R92 ;  /* 0x0000000e0494723c */ /* 0x000fe2000004185c */
[----:B------:R-:W1:Y:S01]  /*6130*/  LDSM.16.MT88.4 R12, [R230+0x1000] ;  /* 0x00100000e60c783b */ /* 0x000e620000004200 */
[----:B------:R-:W-:-:S02]  /*6140*/  IMAD.MOV.U32 R80, RZ, RZ, R157 ;  /* 0x000000ffff507224 */ /* 0x000fc400078e009d */
[----:B------:R-:W-:Y:S02]  /*6150*/  IMAD.MOV.U32 R61, RZ, RZ, R159 ;  /* 0x000000ffff3d7224 */ /* 0x000fe400078e009f */
[----:B------:R-:W-:Y:S02]  /*6160*/  IMAD.MOV.U32 R84, RZ, RZ, R166 ;  /* 0x000000ffff547224 */ /* 0x000fe400078e00a6 */
[----:B------:R-:W-:Y:S02]  /*6170*/  IMAD.MOV.U32 R92, RZ, RZ, R160 ;  /* 0x000000ffff5c7224 */ /* 0x000fe400078e00a0 */
[----:B------:R-:W-:Y:S02]  /*6180*/  IMAD.MOV.U32 R93, RZ, RZ, R162 ;  /* 0x000000ffff5d7224 */ /* 0x000fe400078e00a2 */
[----:B------:R-:W-:Y:S02]  /*6190*/  IMAD.MOV.U32 R94, RZ, RZ, R163 ;  /* 0x000000ffff5e7224 */ /* 0x000fe400078e00a3 */
[----:B------:R-:W-:-:S02]  /*61a0*/  IMAD.MOV.U32 R95, RZ, RZ, R164 ;  /* 0x000000ffff5f7224 */ /* 0x000fc400078e00a4 */
[----:B------:R-:W-:Y:S01]  /*61b0*/  IMAD.MOV.U32 R85, RZ, RZ, R167 ;  /* 0x000000ffff557224 */ /* 0x000fe200078e00a7 */
[-C--:B-1----:R-:W-:Y:S08]  /*61c0*/  HMMA.16816.F32.BF16 R156, R8, R12.reuse, R204 ;  /* 0x0000000c089c723c */ /* 0x082ff000000418cc */
[C---:B------:R-:W-:Y:S08]  /*61d0*/  HMMA.16816.F32.BF16 R160, R4.reuse, R12, R200 ;  /* 0x0000000c04a0723c */ /* 0x040ff000000418c8 */
[-C--:B------:R-:W-:Y:S08]  /*61e0*/  HMMA.16816.F32.BF16 R164, R4, R14.reuse, R88 ;  /* 0x0000000e04a4723c */ /* 0x080ff00000041858 */
[----:B------:R-:W-:Y:S01]  /*61f0*/  HMMA.16816.F32.BF16 R32, R8, R14, R32 ;  /* 0x0000000e0820723c */ /* 0x000fe20000041820 */
[----:B------:R-:W1:Y:S01]  /*6200*/  LDSM.16.MT88.4 R12, [R233+0x1000] ;  /* 0x00100000e90c783b */ /* 0x000e620000004200 */
[----:B------:R-:W-:-:S02]  /*6210*/  IMAD.MOV.U32 R202, RZ, RZ, R179 ;  /* 0x000000ffffca7224 */ /* 0x000fc400078e00b3 */
[----:B------:R-:W-:-:S04]  /*6220*/  IMAD.MOV.U32 R203, RZ, RZ, R178 ;  /* 0x000000ffffcb7224 */ /* 0x000fc800078e00b2 */
[-C--:B-1----:R-:W-:Y:S08]  /*6230*/  HMMA.16816.F32.BF16 R172, R8, R12.reuse, R212 ;  /* 0x0000000c08ac723c */ /* 0x082ff000000418d4 */
[C---:B------:R-:W-:Y:S08]  /*6240*/  HMMA.16816.F32.BF16 R176, R4.reuse, R12, R208 ;  /* 0x0000000c04b0723c */ /* 0x040ff000000418d0 */
[-C--:B------:R-:W-:Y:S08]  /*6250*/  HMMA.16816.F32.BF16 R180, R4, R14.reuse, R72 ;  /* 0x0000000e04b4723c */ /* 0x080ff00000041848 */
[----:B------:R-:W-:Y:S01]  /*6260*/  HMMA.16816.F32.BF16 R68, R8, R14, R68 ;  /* 0x0000000e0844723c */ /* 0x000fe20000041844 */
[----:B------:R-:W1:Y:S01]  /*6270*/  LDSM.16.MT88.4 R12, [R232+0x1000] ;  /* 0x00100000e80c783b */ /* 0x000e620000004200 */
[----:B------:R-:W-:-:S02]  /*6280*/  IMAD.MOV.U32 R86, RZ, RZ, R223 ;  /* 0x000000ffff567224 */ /* 0x000fc400078e00df */
[----:B------:R-:W-:Y:S02]  /*6290*/  IMAD.MOV.U32 R87, RZ, RZ, R222 ;  /* 0x000000ffff577224 */ /* 0x000fe400078e00de */
[----:B------:R-:W-:Y:S02]  /*62a0*/  IMAD.MOV.U32 R200, RZ, RZ, R221 ;  /* 0x000000ffffc87224 */ /* 0x000fe400078e00dd */
[----:B------:R-:W-:Y:S02]  /*62b0*/  IMAD.MOV.U32 R201, RZ, RZ, R220 ;  /* 0x000000ffffc97224 */ /* 0x000fe400078e00dc */
[-C--:B-1----:R-:W-:Y:S08]  /*62c0*/  HMMA.16816.F32.BF16 R220, R8, R12.reuse, R124 ;  /* 0x0000000c08dc723c */ /* 0x082ff0000004187c */
[C---:B------:R-:W-:Y:S08]  /*62d0*/  HMMA.16816.F32.BF16 R192, R4.reuse, R12, R120 ;  /* 0x0000000c04c0723c */ /* 0x040ff00000041878 */
[-C--:B------:R-:W-:Y:S08]  /*62e0*/  HMMA.16816.F32.BF16 R196, R4, R14.reuse, R196 ;  /* 0x0000000e04c4723c */ /* 0x080ff000000418c4 */
[----:B------:R-:W-:Y:S01]  /*62f0*/  HMMA.16816.F32.BF16 R212, R8, R14, R28 ;  /* 0x0000000e08d4723c */ /* 0x000fe2000004181c */
[----:B------:R-:W1:Y:S07]  /*6300*/  LDSM.16.MT88.4 R12, [R229+0x3000] ;  /* 0x00300000e50c783b */ /* 0x000e6e0000004200 */
[-C--:B-1----:R-:W-:Y:S08]  /*6310*/  HMMA.16816.F32.BF16 R72, R4, R12.reuse, R84 ;  /* 0x0000000c0448723c */ /* 0x082ff00000041854 */
[----:B------:R-:W-:Y:S08]  /*6320*/  HMMA.16816.F32.BF16 R216, R8, R12, R216 ;  /* 0x0000000c08d8723c */ /* 0x000ff000000418d8 */
[-C--:B------:R-:W-:Y:S08]  /*6330*/  HMMA.16816.F32.BF16 R40, R4, R14.reuse, R100 ;  /* 0x0000000e0428723c */ /* 0x080ff00000041864 */
[----:B------:R-:W-:Y:S01]  /*6340*/  HMMA.16816.F32.BF16 R84, R8, R14, R48 ;  /* 0x0000000e0854723c */ /* 0x000fe20000041830 */
[----:B------:R-:W1:Y:S01]  /*6350*/  LDSM.16.MT88.4 R12, [R230+0x3000] ;  /* 0x00300000e60c783b */ /* 0x000e620000004200 */
[----:B------:R-:W-:-:S02]  /*6360*/  IMAD.MOV.U32 R120, RZ, RZ, R97 ;  /* 0x000000ffff787224 */ /* 0x000fc400078e0061 */
[----:B------:R-:W-:Y:S02]  /*6370*/  IMAD.MOV.U32 R121, RZ, RZ, R98 ;  /* 0x000000ffff797224 */ /* 0x000fe400078e0062 */
[----:B------:R-:W-:Y:S02]  /*6380*/  IMAD.MOV.U32 R122, RZ, RZ, R96 ;  /* 0x000000ffff7a7224 */ /* 0x000fe400078e0060 */
[-C--:B-1----:R-:W-:Y:S08]  /*6390*/  HMMA.16816.F32.BF16 R208, R8, R12.reuse, R92 ;  /* 0x0000000c08d0723c */ /* 0x082ff0000004185c */
[C---:B------:R-:W-:Y:S01]  /*63a0*/  HMMA.16816.F32.BF16 R88, R4.reuse, R12, R16 ;  /* 0x0000000c0458723c */ /* 0x040fe20000041810 */
[----:B------:R-:W1:Y:S07]  /*63b0*/  LDSM.16.MT88.4 R16, [R233+0x3000] ;  /* 0x00300000e910783b */ /* 0x000e6e0000004200 */
[-C--:B------:R-:W-:Y:S08]  /*63c0*/  HMMA.16816.F32.BF16 R92, R4, R14.reuse, R104 ;  /* 0x0000000e045c723c */ /* 0x080ff00000041868 */
[----:B------:R-:W-:Y:S01]  /*63d0*/  HMMA.16816.F32.BF16 R204, R8, R14, R52 ;  /* 0x0000000e08cc723c */ /* 0x000fe20000041834 */
[----:B------:R-:W2:Y:S01]  /*63e0*/  LDSM.16.MT88.4 R12, [R232+0x3000] ;  /* 0x00300000e80c783b */ /* 0x000ea20000004200 */
[----:B------:R-:W-:-:S02]  /*63f0*/  IMAD.MOV.U32 R123, RZ, RZ, R155 ;  /* 0x000000ffff7b7224 */ /* 0x000fc400078e009b */
[----:B------:R-:W-:Y:S02]  /*6400*/  IMAD.MOV.U32 R124, RZ, RZ, R3 ;  /* 0x000000ffff7c7224 */ /* 0x000fe400078e0003 */
[----:B------:R-:W-:Y:S02]  /*6410*/  IMAD.MOV.U32 R125, RZ, RZ, R81 ;  /* 0x000000ffff7d7224 */ /* 0x000fe400078e0051 */
[----:B------:R-:W-:Y:S02]  /*6420*/  IMAD.MOV.U32 R126, RZ, RZ, R61 ;  /* 0x000000ffff7e7224 */ /* 0x000fe400078e003d */
[----:B------:R-:W-:Y:S02]  /*6430*/  IMAD.MOV.U32 R127, RZ, RZ, R80 ;  /* 0x000000ffff7f7224 */ /* 0x000fe400078e0050 */
[----:B------:R-:W-:Y:S02]  /*6440*/  FADD.FTZ R0, R187, R0 ;  /* 0x00000000bb007221 */ /* 0x000fe40000010000 */
[----:B------:R-:W-:-:S02]  /*6450*/  FADD.FTZ R3, R250, R21 ;  /* 0x00000015fa037221 */ /* 0x000fc40000010000 */
[----:B------:R-:W-:Y:S01]  /*6460*/  FADD.FTZ R2, R224, R2 ;  /* 0x00000002e0027221 */ /* 0x000fe20000010000 */
[C---:B-1----:R-:W-:Y:S08]  /*6470*/  HMMA.16816.F32.BF16 R104, R4.reuse, R16, R120 ;  /* 0x000000100468723c */ /* 0x042ff00000041878 */
[C---:B------:R-:W-:Y:S08]  /*6480*/  HMMA.16816.F32.BF16 R108, R4.reuse, R18, R108 ;  /* 0x00000012046c723c */ /* 0x040ff0000004186c */
[C---:B--2---:R-:W-:Y:S08]  /*6490*/  HMMA.16816.F32.BF16 R120, R4.reuse, R12, R124 ;  /* 0x0000000c0478723c */ /* 0x044ff0000004187c */
[----:B------:R-:W-:Y:S01]  /*64a0*/  HMMA.16816.F32.BF16 R48, R4, R14, R112 ;  /* 0x0000000e0430723c */ /* 0x000fe20000041870 */
[----:B------:R-:W-:Y:S01]  /*64b0*/  MUFU.EX2 R23, R23 ;  /* 0x0000001700177308 */ /* 0x000fe20000000800 */
[----:B------:R-:W-:Y:S05]  /*64c0*/  LDSM.16.MT88.4 R112, [R233+0x3800] ;  /* 0x00380000e970783b */ /* 0x000fea0000004200 */
[----:B------:R-:W-:Y:S01]  /*64d0*/  FADD.FTZ R4, R190, R0 ;  /* 0x00000000be047221 */ /* 0x000fe20000010000 */
[----:B------:R-:W-:Y:S01]  /*64e0*/  HMMA.16816.F32.BF16 R100, R8, R16, R200 ;  /* 0x000000100864723c */ /* 0x000fe200000418c8 */
[----:B------:R-:W-:Y:S01]  /*64f0*/  MUFU.EX2 R17, R152 ;  /* 0x0000009800117308 */ /* 0x000fe20000000800 */
[----:B------:R-:W-:Y:S01]  /*6500*/  FADD.FTZ R7, R184, R20 ;  /* 0x00000014b8077221 */ /* 0x000fe20000010000 */
[----:B------:R-:W-:Y:S01]  /*6510*/  LDSM.16.MT88.4 R200, [R232+0x1800] ;  /* 0x00180000e8c8783b */ /* 0x000fe20000004200 */
[----:B------:R-:W-:-:S04]  /*6520*/  FADD.FTZ R6, R249, R3 ;  /* 0x00000003f9067221 */ /* 0x000fc80000010000 */
[----:B------:R-:W-:Y:S01]  /*6530*/  HMMA.16816.F32.BF16 R64, R8, R14, R64 ;  /* 0x0000000e0840723c */ /* 0x000fe20000041840 */
[----:B------:R1:W2:Y:S01]  /*6540*/  MUFU.EX2 R14, R154 ;  /* 0x0000009a000e7308 */ /* 0x0002a20000000800 */
[----:B------:R-:W-:Y:S02]  /*6550*/  FADD.FTZ R5, R225, R2 ;  /* 0x00000002e1057221 */ /* 0x000fe40000010000 */
[----:B------:R-:W-:Y:S02]  /*6560*/  FADD.FTZ R4, R188, R4 ;  /* 0x00000004bc047221 */ /* 0x000fe40000010000 */
[----:B------:R-:W-:Y:S02]  /*6570*/  FADD.FTZ R3, R185, R7 ;  /* 0x00000007b9037221 */ /* 0x000fe40000010000 */
[----:B------:R-:W-:Y:S02]  /*6580*/  FADD.FTZ R2, R251, R6 ;  /* 0x00000006fb027221 */ /* 0x000fe40000010000 */
[----:B------:R-:W-:Y:S01]  /*6590*/  FADD.FTZ R0, R226, R5 ;  /* 0x00000005e2007221 */ /* 0x000fe20000010000 */
[----:B-1----:R-:W1:Y:S01]  /*65a0*/  LDSM.16.MT88.4 R152, [R229+0x1800] ;  /* 0x00180000e598783b */ /* 0x002e620000004200 */
[----:B------:R-:W-:-:S03]  /*65b0*/  FADD.FTZ R21, R191, R4 ;  /* 0x00000004bf157221 */ /* 0x000fc60000010000 */
[----:B------:R-:W3:Y:S01]  /*65c0*/  LDSM.16.MT88.4 R4, [R232+0x3800] ;  /* 0x00380000e804783b */ /* 0x000ee20000004200 */
[C---:B------:R-:W-:Y:S01]  /*65d0*/  HMMA.16816.F32.BF16 R116, R8.reuse, R12, R116 ;  /* 0x0000000c0874723c */ /* 0x040fe20000041874 */
[----:B------:R-:W-:Y:S07]  /*65e0*/  MUFU.EX2 R12, R22 ;  /* 0x00000016000c7308 */ /* 0x000fee0000000800 */
[----:B------:R-:W-:Y:S01]  /*65f0*/  HMMA.16816.F32.BF16 R52, R8, R18, R76 ;  /* 0x000000120834723c */ /* 0x000fe2000004184c */
[----:B------:R-:W-:Y:S08]  /*6600*/  MUFU.EX2 R11, R171 ;  /* 0x000000ab000b7308 */ /* 0x000ff00000000800 */
[----:B------:R-:W4:Y:S08]  /*6610*/  MUFU.EX2 R15, R82 ;  /* 0x00000052000f7308 */ /* 0x000f300000000800 */
[----:B------:R-:W-:Y:S08]  /*6620*/  MUFU.EX2 R18, R83 ;  /* 0x0000005300127308 */ /* 0x000ff00000000800 */
[----:B------:R-:W5:Y:S08]  /*6630*/  MUFU.EX2 R16, R170 ;  /* 0x000000aa00107308 */ /* 0x000f700000000800 */
[----:B------:R-:W-:Y:S08]  /*6640*/  MUFU.EX2 R19, R169 ;  /* 0x000000a900137308 */ /* 0x000ff00000000800 */
[----:B------:R-:W-:Y:S08]  /*6650*/  MUFU.EX2 R28, R168 ;  /* 0x000000a8001c7308 */ /* 0x000ff00000000800 */
[----:B------:R-:W-:Y:S01]  /*6660*/  MUFU.EX2 R29, R99 ;  /* 0x00000063001d7308 */ /* 0x000fe20000000800 */
[----:B------:R-:W-:Y:S01]  /*6670*/  FADD.FTZ R31, R252, R2 ;  /* 0x00000002fc1f7221 */ /* 0x000fe20000010000 */
[----:B--2---:R-:W-:-:S06]  /*6680*/  F2FP.BF16.PACK_AB R124, R17, R14 ;  /* 0x0000000e117c723e */ /* 0x004fcc00000010ff */
[----:B------:R-:W-:Y:S08]  /*6690*/  MUFU.EX2 R22, R139 ;  /* 0x0000008b00167308 */ /* 0x000ff00000000800 */
[----:B------:R-:W-:Y:S08]  /*66a0*/  MUFU.EX2 R8, R129 ;  /* 0x0000008100087308 */ /* 0x000ff00000000800 */
[----:B------:R4:W2:Y:S08]  /*66b0*/  MUFU.EX2 R10, R128 ;  /* 0x00000080000a7308 */ /* 0x0008b00000000800 */
[----:B------:R1:W-:Y:S08]  /*66c0*/  MUFU.EX2 R9, R130 ;  /* 0x0000008200097308 */ /* 0x0003f00000000800 */
[----:B------:R3:W3:Y:S01]  /*66d0*/  MUFU.EX2 R13, R131 ;  /* 0x00000083000d7308 */ /* 0x0006e20000000800 */
[----:B------:R-:W-:Y:S01]  /*66e0*/  @P4 IMAD.HI.U32 R2, R133, c[0x0][0x2c8], RZ ;  /* 0x0000b20085024a27 */ /* 0x000fe200078e00ff */
[----:B----4-:R-:W-:Y:S01]  /*66f0*/  F2FP.BF16.PACK_AB R128, R15, R11 ;  /* 0x0000000b0f80723e */ /* 0x010fe200000010ff */
[----:B------:R-:W-:Y:S02]  /*6700*/  LDSM.16.MT88.4 R80, [R229+0x3800] ;  /* 0x00380000e550783b */ /* 0x000fe40000004200 */
[----:B------:R-:W-:-:S02]  /*6710*/  FADD.FTZ R30, R227, R0 ;  /* 0x00000000e31e7221 */ /* 0x000fc40000010000 */
[----:B------:R-:W-:Y:S01]  /*6720*/  IMAD.MOV.U32 R0, RZ, RZ, R133 ;  /* 0x000000ffff007224 */ /* 0x000fe200078e0085 */
[----:B------:R-:W-:Y:S01]  /*6730*/  @P4 SHF.R.U32.HI R0, RZ, c[0x0][0x2cc], R2 ;  /* 0x0000b300ff004a19 */ /* 0x000fe20000011602 */
[----:B------:R-:W-:Y:S01]  /*6740*/  IMAD.MOV.U32 R2, RZ, RZ, c[0x0][0x168] ;  /* 0x00005a00ff027624 */ /* 0x000fe200078e00ff */
[----:B-----5:R-:W-:Y:S01]  /*6750*/  F2FP.BF16.PACK_AB R129, R16, R12 ;  /* 0x0000000c1081723e */ /* 0x020fe200000010ff */
[----:B------:R-:W-:Y:S01]  /*6760*/  FADD.FTZ R3, R186, R3 ;  /* 0x00000003ba037221 */ /* 0x000fe20000010000 */
[----:B-1----:R-:W-:Y:S01]  /*6770*/  F2FP.BF16.PACK_AB R130, R23, R18 ;  /* 0x000000121782723e */ /* 0x002fe200000010ff */
[----:B------:R-:W1:Y:S01]  /*6780*/  LDSM.16.MT88.4 R184, [R233+0x1800] ;  /* 0x00180000e9b8783b */ /* 0x000e620000004200 */
[----:B--2---:R-:W-:Y:S02]  /*6790*/  F2FP.BF16.PACK_AB R125, R10, R8 ;  /* 0x000000080a7d723e */ /* 0x004fe400000010ff */
[----:B---3--:R-:W-:Y:S01]  /*67a0*/  F2FP.BF16.PACK_AB R131, R28, R19 ;  /* 0x000000131c83723e */ /* 0x008fe200000010ff */
[----:B------:R-:W2:Y:S01]  /*67b0*/  LDSM.16.MT88.4 R168, [R230+0x1800] ;  /* 0x00180000e6a8783b */ /* 0x000ea20000004200 */
[----:B------:R-:W-:-:S02]  /*67c0*/  F2FP.BF16.PACK_AB R126, R29, R22 ;  /* 0x000000161d7e723e */ /* 0x000fc400000010ff */
[----:B------:R-:W-:Y:S01]  /*67d0*/  F2FP.BF16.PACK_AB R127, R13, R9 ;  /* 0x000000090d7f723e */ /* 0x000fe200000010ff */
[----:B------:R-:W3:Y:S01]  /*67e0*/  LDSM.16.MT88.4 R96, [R230+0x3800] ;  /* 0x00380000e660783b */ /* 0x000ee20000004200 */
[----:B------:R-:W-:Y:S01]  /*67f0*/  IADD3 R0, R0, c[0x0][0x1d0], -R2 ;  /* 0x0000740000007a10 */ /* 0x000fe20007ffe802 */
[----:B------:R-:W-:Y:S01]  /*6800*/  HMMA.16816.F32.BF16 R144, R128, R152, R144 ;  /* 0x000000988090723c */ /* 0x000fe20000041890 */
[----:B------:R-:W-:-:S07]  /*6810*/  FADD.FTZ R20, R189, R3 ;  /* 0x00000003bd147221 */ /* 0x000fce0000010000 */
[C---:B------:R-:W-:Y:S08]  /*6820*/  HMMA.16816.F32.BF16 R140, R124.reuse, R152, R140 ;  /* 0x000000987c8c723c */ /* 0x040ff0000004188c */
[----:B------:R-:W-:Y:S01]  /*6830*/  HMMA.16816.F32.BF16 R148, R124, R154, R148 ;  /* 0x0000009a7c94723c */ /* 0x000fe20000041894 */
[----:B------:R-:W-:-:S07]  /*6840*/  FADD.FTZ R3, R56, R30 ;  /* 0x0000001e38037221 */ /* 0x000fce0000010000 */
[----:B------:R-:W-:Y:S07]  /*6850*/  HMMA.16816.F32.BF16 R152, R128, R154, R24 ;  /* 0x0000009a8098723c */ /* 0x000fee0000041818 */
[----:B------:R-:W-:Y:S01]  /*6860*/  SHF.R.S32.HI R24, RZ, 0x1f, R0 ;  /* 0x0000001fff187819 */ /* 0x000fe20000011400 */
[----:B------:R-:W-:Y:S03]  /*6870*/  HMMA.16816.F32.BF16 R120, R124, R4, R120 ;  /* 0x000000047c78723c */ /* 0x000fe60000041878 */
[----:B------:R-:W-:Y:S01]  /*6880*/  LEA.HI R24, R24, R0, RZ, 0x6 ;  /* 0x0000000018187211 */ /* 0x000fe200078f30ff */
[----:B------:R-:W-:-:S04]  /*6890*/  FADD.FTZ R0, R59, R31 ;  /* 0x0000001f3b007221 */ /* 0x000fc80000010000 */
[----:B------:R-:W-:Y:S01]  /*68a0*/  HMMA.16816.F32.BF16 R116, R128, R4, R116 ;  /* 0x000000048074723c */ /* 0x000fe20000041874 */
[----:B------:R-:W-:Y:S02]  /*68b0*/  FADD.FTZ R0, R62, R0 ;  /* 0x000000003e007221 */ /* 0x000fe40000010000 */
[----:B------:R-:W-:-:S04]  /*68c0*/  FADD.FTZ R3, R58, R3 ;  /* 0x000000033a037221 */ /* 0x000fc80000010000 */
        /* <DEDUP_REMOVED lines=16> */
[----:B------:R-:W-:Y:S01]  /*69d0*/  SHF.R.S32.HI R5, RZ, 0x6, R24 ;  /* 0x00000006ff057819 */ /* 0x000fe20000011418 */
[----:B------:R-:W-:Y:S02]  /*69e0*/  FADD.FTZ R3, R15, R3 ;  /* 0x000000030f037221 */ /* 0x000fe40000010000 */
[----:B------:R-:W-:Y:S01]  /*69f0*/  FADD.FTZ R2, R16, R2 ;  /* 0x0000000210027221 */ /* 0x000fe20000010000 */
[----:B------:R-:W-:Y:S01]  /*6a00*/  IMNMX R5, RZ, R5, !PT ;  /* 0x00000005ff057217 */ /* 0x000fe20007800200 */
[----:B------:R-:W-:Y:S01]  /*6a10*/  FADD.FTZ R0, R17, R0 ;  /* 0x0000000011007221 */ /* 0x000fe20000010000 */
[----:B------:R-:W-:Y:S01]  /*6a20*/  IADD3 R249, R138, -0x2, RZ ;  /* 0xfffffffe8af97810 */ /* 0x000fe20007ffe0ff */
[----:B------:R-:W-:-:S02]  /*6a30*/  FADD.FTZ R4, R10, R4 ;  /* 0x000000040a047221 */ /* 0x000fc40000010000 */
[----:B------:R-:W-:Y:S02]  /*6a40*/  FADD.FTZ R3, R18, R3 ;  /* 0x0000000312037221 */ /* 0x000fe40000010000 */
[----:B------:R-:W-:Y:S01]  /*6a50*/  FADD.FTZ R2, R19, R2 ;  /* 0x0000000213027221 */ /* 0x000fe20000010000 */
[----:B------:R4:W-:Y:S01]  /*6a60*/  STL [R1+0x8], R5 ;  /* 0x0000080501007387 */ /* 0x0009e20000100800 */
[----:B------:R-:W-:Y:S01]  /*6a70*/  FADD.FTZ R0, R22, R0 ;  /* 0x0000000016007221 */ /* 0x000fe20000010000 */
[----:B------:R-:W-:Y:S01]  /*6a80*/  ISETP.GE.AND P0, PT, R249, R5, PT ;  /* 0x00000005f900720c */ /* 0x000fe20003f06270 */
[----:B------:R-:W-:Y:S01]  /*6a90*/  FADD.FTZ R4, R9, R4 ;  /* 0x0000000409047221 */ /* 0x000fe20000010000 */
[----:B-1----:R-:W-:Y:S01]  /*6aa0*/  HMMA.16816.F32.BF16 R172, R128, R184, R172 ;  /* 0x000000b880ac723c */ /* 0x002fe200000418ac */
[----:B----4-:R-:W-:Y:S02]  /*6ab0*/  FADD.FTZ R5, R23, R3 ;  /* 0x0000000317057221 */ /* 0x010fe40000010000 */
[----:B------:R-:W-:-:S02]  /*6ac0*/  FADD.FTZ R3, R28, R2 ;  /* 0x000000021c037221 */ /* 0x000fc40000010000 */
[----:B------:R-:W-:Y:S02]  /*6ad0*/  FADD.FTZ R2, R29, R0 ;  /* 0x000000001d027221 */ /* 0x000fe40000010000 */
[----:B------:R-:W-:Y:S01]  /*6ae0*/  FADD.FTZ R0, R13, R4 ;  /* 0x000000040d007221 */ /* 0x000fe20000010000 */
[----:B------:R1:W-:Y:S04]  /*6af0*/  STL [R1+0x18], R5 ;  /* 0x0000180501007387 */ /* 0x0003e80000100800 */
[----:B------:R1:W-:Y:S04]  /*6b00*/  STL [R1+0x1c], R3 ;  /* 0x00001c0301007387 */ /* 0x0003e80000100800 */
[----:B------:R1:W-:Y:S04]  /*6b10*/  STL [R1+0x24], R0 ;  /* 0x0000240001007387 */ /* 0x0003e80000100800 */
[----:B------:R1:W-:Y:S01]  /*6b20*/  STL [R1+0x20], R2 ;  /* 0x0000200201007387 */ /* 0x0003e20000100800 */
[C---:B------:R-:W-:Y:S08]  /*6b30*/  HMMA.16816.F32.BF16 R176, R124.reuse, R184, R176 ;  /* 0x000000b87cb0723c */ /* 0x040ff000000418b0 */
[-C--:B------:R-:W-:Y:S08]  /*6b40*/  HMMA.16816.F32.BF16 R180, R124, R186.reuse, R180 ;  /* 0x000000ba7cb4723c */ /* 0x080ff000000418b4 */
[----:B------:R-:W-:Y:S08]  /*6b50*/  HMMA.16816.F32.BF16 R184, R128, R186, R68 ;  /* 0x000000ba80b8723c */ /* 0x000ff00000041844 */
[C---:B------:R-:W-:Y:S08]  /*6b60*/  HMMA.16816.F32.BF16 R72, R124.reuse, R80, R72 ;  /* 0x000000507c48723c */ /* 0x040ff00000041848 */
[----:B------:R-:W-:Y:S08]  /*6b70*/  HMMA.16816.F32.BF16 R76, R124, R82, R40 ;  /* 0x000000527c4c723c */ /* 0x000ff00000041828 */
[C---:B------:R-:W-:Y:S08]  /*6b80*/  HMMA.16816.F32.BF16 R68, R128.reuse, R80, R216 ;  /* 0x000000508044723c */ /* 0x040ff000000418d8 */
[C---:B------:R-:W-:Y:S08]  /*6b90*/  HMMA.16816.F32.BF16 R80, R128.reuse, R82, R84 ;  /* 0x000000528050723c */ /* 0x040ff00000041854 */
[-C--:B--2---:R-:W-:Y:S08]  /*6ba0*/  HMMA.16816.F32.BF16 R156, R128, R168.reuse, R156 ;  /* 0x000000a8809c723c */ /* 0x084ff0000004189c */
[C---:B------:R-:W-:Y:S08]  /*6bb0*/  HMMA.16816.F32.BF16 R160, R124.reuse, R168, R160 ;  /* 0x000000a87ca0723c */ /* 0x040ff000000418a0 */
[C---:B------:R-:W-:Y:S08]  /*6bc0*/  HMMA.16816.F32.BF16 R164, R124.reuse, R170, R164 ;  /* 0x000000aa7ca4723c */ /* 0x040ff000000418a4 */
[C---:B------:R-:W-:Y:S08]  /*6bd0*/  HMMA.16816.F32.BF16 R192, R124.reuse, R200, R192 ;  /* 0x000000c87cc0723c */ /* 0x040ff000000418c0 */
[C---:B------:R-:W-:Y:S08]  /*6be0*/  HMMA.16816.F32.BF16 R196, R124.reuse, R202, R196 ;  /* 0x000000ca7cc4723c */ /* 0x040ff000000418c4 */
[C---:B---3--:R-:W-:Y:S08]  /*6bf0*/  HMMA.16816.F32.BF16 R88, R124.reuse, R96, R88 ;  /* 0x000000607c58723c */ /* 0x048ff00000041858 */
        /* <DEDUP_REMOVED lines=11> */
[----:B------:R-:W-:Y:S01]  /*6cb0*/  HMMA.16816.F32.BF16 R128, R128, R6, R64 ;  /* 0x000000068080723c */ /* 0x000fe20000041840 */
[----:B------:R-:W-:Y:S01]  /*6cc0*/  @!UPT UIADD3 URZ, URZ, URZ, URZ ;  /* 0x0000003f3f3ff290 */ /* 0x000fe2000fffe03f */
[----:B------:R-:W-:Y:S11]  /*6cd0*/  @!P0 BRA `(.L_x_1488) ;  /* 0x0000532000008947 */ /* 0x000ff60003800000 */
[----:B-1----:R1:W-:Y:S01]  /*6ce0*/  STL [R1], R249 ;  /* 0x000000f901007387 */ /* 0x0023e20000100800 */
[----:B------:R-:W-:Y:S01]  /*6cf0*/  IMAD.MOV.U32 R133, RZ, RZ, R136 ;  /* 0x000000ffff857224 */ /* 0x000fe200078e0088 */
[----:B------:R-:W-:Y:S01]  /*6d00*/  MOV R139, R134 ;  /* 0x00000086008b7202 */ /* 0x000fe20000000f00 */
[----:B------:R-:W-:Y:S01]  /*6d10*/  IMAD.MOV.U32 R132, RZ, RZ, R137 ;  /* 0x000000ffff847224 */ /* 0x000fe200078e0089 */
[----:B------:R-:W-:-:S07]  /*6d20*/  MOV R138, R135 ;  /* 0x00000087008a7202 */ /* 0x000fce0000000f00 */
.L_x_1489:
[----:B------:R-:W-:Y:S04]  /*6d30*/  DEPBAR.LE SB0, 0x0 ;  /* 0x000080000000791a */ /* 0x000fe80000000000 */
[----:B------:R-:W-:Y:S01]  /*6d40*/  WARPSYNC 0xffffffff ;  /* 0xffffffff00007948 */ /* 0x000fe20003800000 */
[----:B------:R-:W-:Y:S08]  /*6d50*/  BAR.SYNC.DEFER_BLOCKING 0x0 ;  /* 0x0000000000007b1d */ /* 0x000ff00000010000 */
[----:B-----5:R-:W-:Y:S08]  /*6d60*/  LDSM.16.M88.4 R64, [R235] ;  /* 0x00000000eb40783b */ /* 0x020ff00000000200 */
[----:B------:R-:W2:Y:S08]  /*6d70*/  LDSM.16.M88.4 R16, [R228] ;  /* 0x00000000e410783b */ /* 0x000eb00000000200 */
[----:B------:R-:W3:Y:S08]  /*6d80*/  LDSM.16.M88.4 R60, [R235+0x2000] ;  /* 0x00200000eb3c783b */ /* 0x000ef00000000200 */
[----:B------:R-:W3:Y:S08]  /*6d90*/  LDSM.16.M88.4 R32, [R228+0x800] ;  /* 0x00080000e420783b */ /* 0x000ef00000000200 */
[----:B------:R-:W3:Y:S06]  /*6da0*/  LDL.64 R218, [R1+0x38] ;  /* 0x0000380001da7983 */ /* 0x000eec0000100a00 */
[----:B------:R-:W1:Y:S08]  /*6db0*/  LDSM.16.M88.4 R48, [R228+0x1000] ;  /* 0x00100000e430783b */ /* 0x000e700000000200 */
[----:B------:R-:W3:Y:S01]  /*6dc0*/  LDL R216, [R1+0x40] ;  /* 0x0000400001d87983 */ /* 0x000ee20000100800 */
[-C--:B--2---:R-:W-:Y:S03]  /*6dd0*/  HMMA.16816.F32.BF16 R4, R64, R16.reuse, RZ ;  /* 0x000000104004723c */ /* 0x084fe600000418ff */
[----:B------:R-:W2:Y:S05]  /*6de0*/  LDSM.16.M88.4 R204, [R228+0x1800] ;  /* 0x00180000e4cc783b */ /* 0x000eaa0000000200 */
[C---:B---3--:R-:W-:Y:S03]  /*6df0*/  HMMA.16816.F32.BF16 R8, R60.reuse, R16, RZ ;  /* 0x000000103c08723c */ /* 0x048fe600000418ff */
[----:B------:R-:W-:Y:S05]  /*6e00*/  LDSM.16.M88.4 R208, [R237] ;  /* 0x00000000edd0783b */ /* 0x000fea0000000200 */
[-C--:B------:R-:W-:Y:S03]  /*6e10*/  HMMA.16816.F32.BF16 R12, R60, R18.reuse, RZ ;  /* 0x000000123c0c723c */ /* 0x080fe600000418ff */
[----:B------:R-:W-:Y:S05]  /*6e20*/  LDSM.16.M88.4 R212, [R237+0x2000] ;  /* 0x00200000edd4783b */ /* 0x000fea0000000200 */
[C---:B------:R-:W-:Y:S03]  /*6e30*/  HMMA.16816.F32.BF16 R16, R64.reuse, R18, RZ ;  /* 0x000000124010723c */ /* 0x040fe600000418ff */
[----:B------:R-:W-:Y:S04]  /*6e40*/  STL [R1+0xb0], R128 ;  /* 0x0000b08001007387 */ /* 0x000fe80000100800 */
[----:B------:R-:W-:Y:S01]  /*6e50*/  STL [R1+0xac], R129 ;  /* 0x0000ac8101007387 */ /* 0x000fe20000100800 */
[-C--:B------:R-:W-:Y:S03]  /*6e60*/  HMMA.16816.F32.BF16 R20, R64, R32.reuse, RZ ;  /* 0x000000204014723c */ /* 0x080fe600000418ff */
[----:B------:R-:W-:Y:S04]  /*6e70*/  STL [R1+0xa8], R130 ;  /* 0x0000a88201007387 */ /* 0x000fe80000100800 */
[----:B------:R3:W-:Y:S01]  /*6e80*/  STL [R1+0xa4], R131 ;  /* 0x0000a48301007387 */ /* 0x0007e20000100800 */
[C---:B------:R-:W-:Y:S08]  /*6e90*/  HMMA.16816.F32.BF16 R24, R60.reuse, R32, RZ ;  /* 0x000000203c18723c */ /* 0x040ff000000418ff */
[-C--:B------:R-:W-:Y:S08]  /*6ea0*/  HMMA.16816.F32.BF16 R28, R60, R34.reuse, RZ ;  /* 0x000000223c1c723c */ /* 0x080ff000000418ff */
[C---:B------:R-:W-:Y:S01]  /*6eb0*/  HMMA.16816.F32.BF16 R32, R64.reuse, R34, RZ ;  /* 0x000000224020723c */ /* 0x040fe200000418ff */
[----:B---3--:R-:W3:Y:S07]  /*6ec0*/  LDL.LU R131, [R1] ;  /* 0x0000000001837983 */ /* 0x008eee0000300800 */
[-C--:B-1----:R-:W-:Y:S01]  /*6ed0*/  HMMA.16816.F32.BF16 R36, R64, R48.reuse, RZ ;  /* 0x000000304024723c */ /* 0x082fe200000418ff */
[----:B------:R-:W-:Y:S04]  /*6ee0*/  STL [R1+0x90], R239 ;  /* 0x000090ef01007387 */ /* 0x000fe80000100800 */
[----:B------:R-:W-:Y:S03]  /*6ef0*/  STL [R1+0x94], R247 ;  /* 0x000094f701007387 */ /* 0x000fe60000100800 */
[C---:B------:R-:W-:Y:S01]  /*6f00*/  HMMA.16816.F32.BF16 R40, R60.reuse, R48, RZ ;  /* 0x000000303c28723c */ /* 0x040fe200000418ff */
[----:B------:R-:W-:Y:S07]  /*6f10*/  STL [R1+0x98], R246 ;  /* 0x000098f601007387 */ /* 0x000fee0000100800 */
[-C--:B------:R-:W-:Y:S08]  /*6f20*/  HMMA.16816.F32.BF16 R44, R60, R50.reuse, RZ ;  /* 0x000000323c2c723c */ /* 0x080ff000000418ff */
[C---:B------:R-:W-:Y:S08]  /*6f30*/  HMMA.16816.F32.BF16 R48, R64.reuse, R50, RZ ;  /* 0x000000324030723c */ /* 0x040ff000000418ff */
[-C--:B--2---:R-:W-:Y:S08]  /*6f40*/  HMMA.16816.F32.BF16 R52, R64, R204.reuse, RZ ;  /* 0x000000cc4034723c */ /* 0x084ff000000418ff */
        /* <DEDUP_REMOVED lines=13> */
[----:B------:R1:W2:Y:S08]  /*7020*/  LDSM.16.M88.4 R204, [R246] ;  /* 0x00000000f6cc783b */ /* 0x0002b00000000200 */
[----:B-1----:R-:W4:Y:S06]  /*7030*/  LDL.64 R246, [R1+0x10] ;  /* 0x0000100001f67983 */ /* 0x002f2c0000100a00 */
[----:B------:R-:W-:Y:S04]  /*7040*/  STL [R1+0x9c], R245 ;  /* 0x00009cf501007387 */ /* 0x000fe80000100800 */
[----:B------:R-:W4:Y:S01]  /*7050*/  LDL R239, [R1+0x58] ;  /* 0x0000580001ef7983 */ /* 0x000f220000100800 */
[-C--:B--2---:R-:W-:Y:S08]  /*7060*/  HMMA.16816.F32.BF16 R36, R208, R204.reuse, R36 ;  /* 0x000000ccd024723c */ /* 0x084ff00000041824 */
[C---:B------:R-:W-:Y:S08]  /*7070*/  HMMA.16816.F32.BF16 R40, R212.reuse, R204, R40 ;  /* 0x000000ccd428723c */ /* 0x040ff00000041828 */
[-C--:B------:R-:W-:Y:S08]  /*7080*/  HMMA.16816.F32.BF16 R44, R212, R206.reuse, R44 ;  /* 0x000000ced42c723c */ /* 0x080ff0000004182c */
[C---:B------:R-:W-:Y:S01]  /*7090*/  HMMA.16816.F32.BF16 R48, R208.reuse, R206, R48 ;  /* 0x000000ced030723c */ /* 0x040fe20000041830 */
[----:B------:R1:W2:Y:S08]  /*70a0*/  LDSM.16.M88.4 R204, [R245] ;  /* 0x00000000f5cc783b */ /* 0x0002b00000000200 */
[----:B-1----:R-:W4:Y:S01]  /*70b0*/  LDL R245, [R1+0x5c] ;  /* 0x00005c0001f57983 */ /* 0x002f220000100800 */
[-C--:B--2---:R-:W-:Y:S03]  /*70c0*/  HMMA.16816.F32.BF16 R52, R208, R204.reuse, R52 ;  /* 0x000000ccd034723c */ /* 0x084fe60000041834 */
[C---:B---3--:R-:W-:Y:S05]  /*70d0*/  ISETP.GE.AND P5, PT, R131.reuse, RZ, PT ;  /* 0x000000ff8300720c */ /* 0x048fea0003fa6270 */
[C---:B------:R-:W-:Y:S08]  /*70e0*/  HMMA.16816.F32.BF16 R56, R212.reuse, R204, R56 ;  /* 0x000000ccd438723c */ /* 0x040ff00000041838 */
[-C--:B------:R-:W-:Y:S04]  /*70f0*/  HMMA.16816.F32.BF16 R60, R212, R206.reuse, R60 ;  /* 0x000000ced43c723c */ /* 0x080fe8000004183c */
[----:B------:R-:W-:Y:S01]  /*7100*/  @P5 SHF.R.S32.HI R0, RZ, 0x1f, R131 ;  /* 0x0000001fff005819 */ /* 0x000fe20000011483 */
[C---:B------:R-:W-:Y:S01]  /*7110*/  @P5 IMAD.WIDE.U32 R2, R131.reuse, c[0x0][0x208], RZ ;  /* 0x0000820083025a25 */ /* 0x040fe200078e00ff */
[----:B------:R-:W-:Y:S02]  /*7120*/  @P5 MOV R134, 0x5 ;  /* 0x0000000500865802 */ /* 0x000fe40000000f00 */
[----:B------:R-:W-:Y:S04]  /*7130*/  HMMA.16816.F32.BF16 R64, R208, R206, R64 ;  /* 0x000000ced040723c */ /* 0x000fe80000041840 */
[----:B------:R-:W-:Y:S03]  /*7140*/  @P5 IMAD R0, R0, c[0x0][0x208], RZ ;  /* 0x0000820000005a24 */ /* 0x000fe600078e02ff */
[----:B------:R-:W-:Y:S02]  /*7150*/  @P5 IMAD.MOV.U32 R206, RZ, RZ, c[0x0][0x208] ;  /* 0x00008200ffce5624 */ /* 0x000fe400078e00ff */
[----:B------:R-:W-:Y:S03]  /*7160*/  @P5 IMAD R0, R131, c[0x0][0x20c], R0 ;  /* 0x0000830083005a24 */ /* 0x000fe600078e0200 */
[C---:B------:R-:W-:Y:S02]  /*7170*/  @P5 SHF.L.U32 R207, R206.reuse, 0x5, RZ ;  /* 0x00000005cecf5819 */ /* 0x040fe400000006ff */
[----:B------:R-:W-:Y:S02]  /*7180*/  @P5 IADD3 R0, R3, R0, RZ ;  /* 0x0000000003005210 */ /* 0x000fe40007ffe0ff */
[----:B------:R-:W-:Y:S02]  /*7190*/  @P5 SHF.L.U64.HI R206, R206, R134, c[0x0][0x20c] ;  /* 0x00008300cece5619 */ /* 0x000fe40000010286 */
[C---:B------:R-:W-:Y:S02]  /*71a0*/  @P5 SHF.L.U64.HI R3, R2.reuse, 0x6, R0 ;  /* 0x0000000602035819 */ /* 0x040fe40000010200 */
[----:B------:R-:W-:Y:S04]  /*71b0*/  @P5 SHF.L.U32 R2, R2, 0x6, RZ ;  /* 0x0000000602025819 */ /* 0x000fe800000006ff */
[C---:B------:R-:W-:Y:S02]  /*71c0*/  @P5 IADD3 R0, P3, R2.reuse, R218, RZ ;  /* 0x000000da02005210 */ /* 0x040fe40007f7e0ff */
[----:B------:R-:W-:Y:S03]  /*71d0*/  @P5 IADD3 R2, P2, P1, R2, 0x40, R218 ;  /* 0x0000004002025810 */ /* 0x000fe6000795e0da */
[C-C-:B------:R-:W-:Y:S01]  /*71e0*/  @P5 IMAD.X R135, R3.reuse, 0x1, R216.reuse, P3 ;  /* 0x0000000103875824 */ /* 0x140fe200018e06d8 */
[C---:B------:R-:W-:Y:S02]  /*71f0*/  @P5 LEA R136, P3, R0.reuse, c[0x0][0x1f8], 0x1 ;  /* 0x00007e0000885a11 */ /* 0x040fe400078608ff */
[----:B------:R-:W-:Y:S02]  /*7200*/  @P5 IADD3.X R3, R3, RZ, R216, P2, P1 ;  /* 0x000000ff03035210 */ /* 0x000fe400017e24d8 */
[----:B------:R-:W-:Y:S02]  /*7210*/  @P5 LEA.HI.X R137, R0, c[0x0][0x1fc], R135, 0x1, P3 ;  /* 0x00007f0000895a11 */ /* 0x000fe400018f0c87 */
[----:B------:R-:W-:Y:S01]  /*7220*/  @P5 LEA R204, P2, R2, c[0x0][0x1f8], 0x1 ;  /* 0x00007e0002cc5a11 */ /* 0x000fe200078408ff */
[----:B------:R-:W2:Y:S01]  /*7230*/  LDL R0, [R1+0x48] ;  /* 0x0000480001007983 */ /* 0x000ea20000100800 */
[-C--:B------:R-:W-:Y:S02]  /*7240*/  @P5 IADD3 R134, P1, R136, R207.reuse, RZ ;  /* 0x000000cf88865210 */ /* 0x080fe40007f3e0ff */
[----:B------:R-:W-:Y:S01]  /*7250*/  @P5 LEA.HI.X R205, R2, c[0x0][0x1fc], R3, 0x1, P2 ;  /* 0x00007f0002cd5a11 */ /* 0x000fe200010f0c03 */
[----:B------:R-:W-:Y:S01]  /*7260*/  STL [R1+0xa0], R235 ;  /* 0x0000a0eb01007387 */ /* 0x000fe20000100800 */
[-C--:B------:R-:W-:Y:S02]  /*7270*/  @P5 IADD3.X R135, R137, R206.reuse, RZ, P1, !PT ;  /* 0x000000ce89875210 */ /* 0x080fe40000ffe4ff */
[-C--:B------:R-:W-:Y:S04]  /*7280*/  @P5 IADD3 R2, P2, R134, R207.reuse, RZ ;  /* 0x000000cf86025210 */ /* 0x080fe80007f5e0ff */
[----:B------:R-:W-:Y:S02]  /*7290*/  @P5 IADD3.X R3, R135, R206, RZ, P2, !PT ;  /* 0x000000ce87035210 */ /* 0x000fe400017fe4ff */
[----:B----4-:R-:W-:Y:S11]  /*72a0*/  @P5 ISETP.GE.AND P0, PT, R246, c[0x0][0x1d4], PT ;  /* 0x00007500f6005a0c */ /* 0x010ff60003f06270 */
[----:B------:R-:W-:Y:S02]  /*72b0*/  @!UPT UIADD3 URZ, URZ, URZ, URZ ;  /* 0x0000003f3f3ff290 */ /* 0x000fe4000fffe03f */
[----:B------:R-:W-:Y:S01]  /*72c0*/  @!PT LDS RZ, [RZ] ;  /* 0x00000000fffff984 */ /* 0x000fe20000000800 */
[----:B------:R-:W-:Y:S01]  /*72d0*/  @!PT LDS RZ, [RZ] ;  /* 0x00000000fffff984 */ /* 0x000fe20000000800 */
[----:B------:R-:W-:Y:S01]  /*72e0*/  @!PT LDS RZ, [RZ] ;  /* 0x00000000fffff984 */ /* 0x000fe20000000800 */
[----:B------:R1:W-:Y:S08]  /*72f0*/  @P5 LDGSTS.E.BYPASS.LTC128B.128 [R248+0x100], [R136.64], !P0 ;  /* 0x0010000088f85fae */ /* 0x0003f0000c101d46 */
[----:B------:R3:W-:Y:S08]  /*7300*/  @P5 LDGSTS.E.BYPASS.LTC128B.128 [R248+0x2100], [R204.64], !P6 ;  /* 0x02100000ccf85fae */ /* 0x0007f0000f101d46 */
[----:B------:R4:W-:Y:S08]  /*7310*/  @P5 LDGSTS.E.BYPASS.LTC128B.128 [R248+0x900], [R134.64], !P0 ;  /* 0x0090000086f85fae */ /* 0x0009f0000c101d46 */
[----:B------:R4:W-:Y:S01]  /*7320*/  @P5 LDGSTS.E.BYPASS.LTC128B.128 [R248+0x2900], [R134.64+0x80], !P6 ;  /* 0x0290008086f85fae */ /* 0x0009e2000f101d46 */
[----:B-1----:R-:W-:Y:S07]  /*7330*/  @P5 IADD3 R136, P1, R2, R207, RZ ;  /* 0x000000cf02885210 */ /* 0x002fee0007f3e0ff */
[----:B------:R1:W-:Y:S01]  /*7340*/  @P5 LDGSTS.E.BYPASS.LTC128B.128 [R248+0x1100], [R2.64], !P0 ;  /* 0x0110000002f85fae */ /* 0x0003e2000c101d46 */
[----:B------:R-:W-:Y:S07]  /*7350*/  @P5 IMAD.X R137, R3, 0x1, R206, P1 ;  /* 0x0000000103895824 */ /* 0x000fee00008e06ce */
[----:B------:R1:W-:Y:S08]  /*7360*/  @P5 LDGSTS.E.BYPASS.LTC128B.128 [R248+0x3100], [R2.64+0x80], !P6 ;  /* 0x0310008002f85fae */ /* 0x0003f0000f101d46 */
[----:B------:R1:W-:Y:S08]  /*7370*/  @P5 LDGSTS.E.BYPASS.LTC128B.128 [R248+0x1900], [R136.64], !P0 ;  /* 0x0190000088f85fae */ /* 0x0003f0000c101d46 */
[----:B------:R1:W-:Y:S08]  /*7380*/  @P5 LDGSTS.E.BYPASS.LTC128B.128 [R248+0x3900], [R136.64+0x80], !P6 ;  /* 0x0390008088f85fae */ /* 0x0003f0000f101d46 */
[----:B---3--:R-:W-:Y:S08]  /*7390*/  LDSM.16.M88.4 R204, [R236] ;  /* 0x00000000eccc783b */ /* 0x008ff00000000200 */
[----:B------:R-:W3:Y:S08]  /*73a0*/  LDSM.16.M88.4 R208, [R234] ;  /* 0x00000000ead0783b */ /* 0x000ef00000000200 */
[----:B------:R-:W1:Y:S08]  /*73b0*/  LDSM.16.M88.4 R212, [R236+0x2000] ;  /* 0x00200000ecd4783b */ /* 0x000e700000000200 */
[----:B------:R-:W0:Y:S01]  /*73c0*/  LDGDEPBAR ;  /* 0x00000000000079af */ /* 0x000e220000000000 */
[-C--:B---3--:R-:W-:Y:S08]  /*73d0*/  HMMA.16816.F32.BF16 R4, R204, R208.reuse, R4 ;  /* 0x000000d0cc04723c */ /* 0x088ff00000041804 */
[C---:B-1----:R-:W-:Y:S08]  /*73e0*/  HMMA.16816.F32.BF16 R8, R212.reuse, R208, R8 ;  /* 0x000000d0d408723c */ /* 0x042ff00000041808 */
[-C--:B------:R-:W-:Y:S04]  /*73f0*/  HMMA.16816.F32.BF16 R12, R212, R210.reuse, R12 ;  /* 0x000000d2d40c723c */ /* 0x080fe8000004180c */
[----:B--2---:R-:W-:Y:S04]  /*7400*/  IADD3 R0, R245, R0, RZ ;  /* 0x00000000f5007210 */ /* 0x004fe80007ffe0ff */
[C---:B------:R-:W-:Y:S01]  /*7410*/  HMMA.16816.F32.BF16 R16, R204.reuse, R210, R16 ;  /* 0x000000d2cc10723c */ /* 0x040fe20000041810 */
[----:B------:R-:W1:Y:S03]  /*7420*/  LDSM.16.M88.4 R208, [R234+0x800] ;  /* 0x00080000ead0783b */ /* 0x000e660000000200 */
[----:B------:R-:W-:Y:S05]  /*7430*/  @P4 IMAD.HI.U32 R2, R0, c[0x0][0x2c8], RZ ;  /* 0x0000b20000024a27 */ /* 0x000fea00078e00ff */
[----:B------:R-:W-:Y:S05]  /*7440*/  @P4 SHF.R.U32.HI R0, RZ, c[0x0][0x2cc], R2 ;  /* 0x0000b300ff004a19 */ /* 0x000fea0000011602 */
[----:B------:R-:W-:Y:S08]  /*7450*/  SHFL.IDX PT, R2, R0, 0x2, 0x1c1f ;  /* 0x005c1f0000027f89 */ /* 0x000ff000000e0000 */
[----:B------:R-:W-:Y:S01]  /*7460*/  SHFL.IDX PT, R3, R0, 0x1, 0x1c1f ;  /* 0x003c1f0000037f89 */ /* 0x000fe200000e0000 */
        /* <DEDUP_REMOVED lines=15> */
[----:B------:R-:W-:Y:S08]  /*7560*/  LDSM.16.M88.4 R204, [R238] ;  /* 0x00000000eecc783b */ /* 0x000ff00000000200 */
[----:B------:R-:W1:Y:S02]  /*7570*/  LDSM.16.M88.4 R208, [R231] ;  /* 0x00000000e7d0783b */ /* 0x000e640000000200 */
        /* <DEDUP_REMOVED lines=20> */
[----:B------:R1:W-:Y:S08]  /*76c0*/  LDSM.16.M88.4 R204, [R235+0x4000] ;  /* 0x00400000ebcc783b */ /* 0x0003f00000000200 */
[----:B------:R-:W2:Y:S03]  /*76d0*/  LDSM.16.M88.4 R208, [R228+0x2000] ;  /* 0x00200000e4d0783b */ /* 0x000ea60000000200 */
[----:B-1----:R-:W-:Y:S01]  /*76e0*/  IADD3 R235, R131, -0x1, RZ ;  /* 0xffffffff83eb7810 */ /* 0x002fe20007ffe0ff */
[-C--:B--2---:R-:W-:Y:S08]  /*76f0*/  HMMA.16816.F32.BF16 R4, R204, R208.reuse, R4 ;  /* 0x000000d0cc04723c */ /* 0x084ff00000041804 */
        /* <DEDUP_REMOVED lines=19> */
[----:B------:R-:W-:Y:S08]  /*7830*/  LDSM.16.M88.4 R204, [R237+0x4000] ;  /* 0x00400000edcc783b */ /* 0x000ff00000000200 */
[----:B------:R-:W1:Y:S02]  /*7840*/  LDSM.16.M88.4 R208, [R244] ;  /* 0x00000000f4d0783b */ /* 0x000e640000000200 */
        /* <DEDUP_REMOVED lines=20> */
[----:B------:R-:W-:Y:S08]  /*7990*/  LDSM.16.M88.4 R204, [R236+0x4000] ;  /* 0x00400000eccc783b */ /* 0x000ff00000000200 */
[----:B------:R-:W1:Y:S02]  /*79a0*/  LDSM.16.M88.4 R208, [R234+0x2000] ;  /* 0x00200000ead0783b */ /* 0x000e640000000200 */
        /* <DEDUP_REMOVED lines=45> */
[----:B------:R-:W-:Y:S09]  /*7c80*/  FMUL.FTZ R13, R13, c[0x0][0x320] ;  /* 0x0000c8000d0d7a20 */ /* 0x000ff20000410000 */
[----:B------:R-:W-:Y:S10]  /*7c90*/  MUFU.TANH R250, R9 ;  /* 0x0000000900fa7308 */ /* 0x000ff40000002400 */
[----:B------:R2:W-:Y:S10]  /*7ca0*/  MUFU.TANH R252, R7 ;  /* 0x0000000700fc7308 */ /* 0x0005f40000002400 */
[----:B------:R-:W-:Y:S10]  /*7cb0*/  MUFU.TANH R211, R11 ;  /* 0x0000000b00d37308 */ /* 0x000ff40000002400 */
[----:B------:R-:W-:Y:S01]  /*7cc0*/  MUFU.TANH R222, R18 ;  /* 0x0000001200de7308 */ /* 0x000fe20000002400 */
[----:B--2---:R-:W2:Y:S09]  /*7cd0*/  LDSM.16.M88.4 R4, [R231+0x2800] ;  /* 0x00280000e704783b */ /* 0x004eb20000000200 */
[----:B------:R-:W3:Y:S10]  /*7ce0*/  MUFU.TANH R251, R8 ;  /* 0x0000000800fb7308 */ /* 0x000ef40000002400 */
[----:B------:R-:W1:Y:S10]  /*7cf0*/  MUFU.TANH R225, R15 ;  /* 0x0000000f00e17308 */ /* 0x000e740000002400 */
[----:B------:R-:W-:Y:S10]  /*7d00*/  MUFU.TANH R226, R14 ;  /* 0x0000000e00e27308 */ /* 0x000ff40000002400 */
[----:B------:R-:W-:Y:S01]  /*7d10*/  MUFU.TANH R249, R12 ;  /* 0x0000000c00f97308 */ /* 0x000fe20000002400 */
[-C--:B--2---:R-:W-:Y:S09]  /*7d20*/  HMMA.16816.F32.BF16 R20, R204, R4.reuse, R20 ;  /* 0x00000004cc14723c */ /* 0x084ff20000041814 */
[----:B------:R-:W-:Y:S01]  /*7d30*/  MUFU.TANH R223, R17 ;  /* 0x0000001100df7308 */ /* 0x000fe20000002400 */
[C---:B------:R-:W-:Y:S09]  /*7d40*/  HMMA.16816.F32.BF16 R24, R212.reuse, R4, R24 ;  /* 0x00000004d418723c */ /* 0x040ff20000041818 */
[----:B------:R-:W-:Y:S01]  /*7d50*/  MUFU.TANH R227, R13 ;  /* 0x0000000d00e37308 */ /* 0x000fe20000002400 */
[-C--:B------:R-:W-:Y:S04]  /*7d60*/  HMMA.16816.F32.BF16 R28, R212, R6.reuse, R28 ;  /* 0x00000006d41c723c */ /* 0x080fe8000004181c */
[----:B------:R-:W-:Y:S04]  /*7d70*/  FMUL.FTZ R23, R23, c[0x0][0x320] ;  /* 0x0000c80017177a20 */ /* 0x000fe80000410000 */
[C---:B------:R-:W-:Y:S01]  /*7d80*/  HMMA.16816.F32.BF16 R32, R204.reuse, R6, R32 ;  /* 0x00000006cc20723c */ /* 0x040fe20000041820 */
[----:B------:R-:W-:Y:S01]  /*7d90*/  MUFU.TANH R221, R19 ;  /* 0x0000001300dd7308 */ /* 0x000fe20000002400 */
[----:B------:R-:W2:Y:S02]  /*7da0*/  LDSM.16.M88.4 R4, [R231+0x3000] ;  /* 0x00300000e704783b */ /* 0x000ea40000000200 */
[----:B------:R-:W-:Y:S02]  /*7db0*/  FMUL.FTZ R22, R22, c[0x0][0x320] ;  /* 0x0000c80016167a20 */ /* 0x000fe40000410000 */
[----:B------:R-:W-:Y:S02]  /*7dc0*/  FMUL.FTZ R21, R21, c[0x0][0x320] ;  /* 0x0000c80015157a20 */ /* 0x000fe40000410000 */
[----:B------:R-:W-:Y:S03]  /*7dd0*/  FMUL.FTZ R20, R20, c[0x0][0x320] ;  /* 0x0000c80014147a20 */ /* 0x000fe60000410000 */
[----:B----4-:R-:W-:Y:S01]  /*7de0*/  MUFU.TANH R135, R23 ;  /* 0x0000001700877308 */ /* 0x010fe20000002400 */
        /* <DEDUP_REMOVED lines=14> */
[----:B------:R1:W-:Y:S01]  /*7ed0*/  MUFU.TANH R30, R29 ;  /* 0x0000001d001e7308 */ /* 0x0003e20000002400 */
[-C--:B--2---:R-:W-:Y:S08]  /*7ee0*/  HMMA.16816.F32.BF16 R36, R204, R4.reuse, R36 ;  /* 0x00000004cc24723c */ /* 0x084ff00000041824 */
[C---:B------:R-:W-:Y:S01]  /*7ef0*/  HMMA.16816.F32.BF16 R40, R212.reuse, R4, R40 ;  /* 0x00000004d428723c */ /* 0x040fe20000041828 */
[----:B------:R-:W2:Y:S03]  /*7f00*/  MUFU.TANH R220, R20 ;  /* 0x0000001400dc7308 */ /* 0x000ea60000002400 */
[----:B----4-:R-:W-:Y:S04]  /*7f10*/  IMAD.MOV.U32 R28, RZ, RZ, R246 ;  /* 0x000000ffff1c7224 */ /* 0x010fe800078e00f6 */
[-C--:B------:R-:W-:Y:S03]  /*7f20*/  HMMA.16816.F32.BF16 R44, R212, R6.reuse, R44 ;  /* 0x00000006d42c723c */ /* 0x080fe6000004182c */
[----:B------:R-:W2:Y:S01]  /*7f30*/  MUFU.TANH R217, R26 ;  /* 0x0000001a00d97308 */ /* 0x000ea20000002400 */
[----:B-1----:R-:W-:Y:S04]  /*7f40*/  MOV R29, R247 ;  /* 0x000000f7001d7202 */ /* 0x002fe80000000f00 */
[C---:B------:R-:W-:Y:S01]  /*7f50*/  HMMA.16816.F32.BF16 R48, R204.reuse, R6, R48 ;  /* 0x00000006cc30723c */ /* 0x040fe20000041830 */
[----:B------:R-:W1:Y:S01]  /*7f60*/  LDSM.16.M88.4 R4, [R231+0x3800] ;  /* 0x00380000e704783b */ /* 0x000e620000000200 */
[----:B------:R-:W-:Y:S04]  /*7f70*/  DEPBAR.LE SB0, 0x0 ;  /* 0x000080000000791a */ /* 0x000fe80000000000 */
[----:B------:R-:W-:Y:S01]  /*7f80*/  MUFU.TANH R26, R33 ;  /* 0x00000021001a7308 */ /* 0x000fe20000002400 */
[----:B------:R-:W-:Y:S02]  /*7f90*/  FMUL.FTZ R38, R38, c[0x0][0x320] ;  /* 0x0000c80026267a20 */ /* 0x000fe40000410000 */
[----:B------:R-:W4:Y:S03]  /*7fa0*/  LDL.64 R246, [R1+0x30] ;  /* 0x0000300001f67983 */ /* 0x000f260000100a00 */
[----:B------:R-:W-:Y:S02]  /*7fb0*/  FMUL.FTZ R41, R41, c[0x0][0x320] ;  /* 0x0000c80029297a20 */ /* 0x000fe40000410000 */
[----:B------:R-:W-:Y:S02]  /*7fc0*/  FMUL.FTZ R39, R39, c[0x0][0x320] ;  /* 0x0000c80027277a20 */ /* 0x000fe40000410000 */
[----:B------:R3:W-:Y:S01]  /*7fd0*/  MUFU.TANH R15, R38 ;  /* 0x00000026000f7308 */ /* 0x0007e20000002400 */
        /* <DEDUP_REMOVED lines=14> */
[-C--:B-1----:R-:W-:Y:S06]  /*80c0*/  HMMA.16816.F32.BF16 R52, R204, R4.reuse, R52 ;  /* 0x00000004cc34723c */ /* 0x082fec0000041834 */
[----:B------:R-:W-:Y:S01]  /*80d0*/  MUFU.TANH R9, R45 ;  /* 0x0000002d00097308 */ /* 0x000fe20000002400 */
[----:B------:R-:W-:Y:S01]  /*80e0*/  FMUL.FTZ R43, R43, c[0x0][0x320] ;  /* 0x0000c8002b2b7a20 */ /* 0x000fe20000410000 */
[C---:B------:R-:W-:Y:S01]  /*80f0*/  HMMA.16816.F32.BF16 R56, R212.reuse, R4, R56 ;  /* 0x00000004d438723c */ /* 0x040fe20000041838 */
[----:B------:R-:W1:Y:S07]  /*8100*/  SHFL.IDX PT, R4, R0, RZ, 0x1c1f ;  /* 0x001c1fff00047589 */ /* 0x000e6e00000e0000 */
[----:B------:R-:W-:Y:S01]  /*8110*/  MUFU.TANH R209, R24 ;  /* 0x0000001800d17308 */ /* 0x000fe20000002400 */
[-C--:B------:R-:W-:Y:S01]  /*8120*/  HMMA.16816.F32.BF16 R60, R212, R6.reuse, R60 ;  /* 0x00000006d43c723c */ /* 0x080fe2000004183c */
[----:B------:R1:W2:Y:S07]  /*8130*/  SHFL.IDX PT, R5, R0, 0x3, 0x1c1f ;  /* 0x007c1f0000057f89 */ /* 0x0002ae00000e0000 */
[----:B------:R-:W-:Y:S01]  /*8140*/  HMMA.16816.F32.BF16 R64, R204, R6, R64 ;  /* 0x00000006cc40723c */ /* 0x000fe20000041840 */
[----:B------:R-:W-:Y:S03]  /*8150*/  MUFU.TANH R8, R46 ;  /* 0x0000002e00087308 */ /* 0x000fe60000002400 */
[----:B------:R-:W-:Y:S02]  /*8160*/  FMUL.FTZ R52, R52, c[0x0][0x320] ;  /* 0x0000c80034347a20 */ /* 0x000fe40000410000 */
[----:B------:R-:W-:Y:S02]  /*8170*/  FMUL.FTZ R53, R53, c[0x0][0x320] ;  /* 0x0000c80035357a20 */ /* 0x000fe40000410000 */
[----:B------:R-:W-:Y:S03]  /*8180*/  FMUL.FTZ R6, R55, c[0x0][0x320] ;  /* 0x0000c80037067a20 */ /* 0x000fe60000410000 */
[----:B------:R2:W-:Y:S01]  /*8190*/  MUFU.TANH R7, R47 ;  /* 0x0000002f00077308 */ /* 0x0005e20000002400 */
[----:B------:R-:W-:Y:S02]  /*81a0*/  FMUL.FTZ R54, R54, c[0x0][0x320] ;  /* 0x0000c80036367a20 */ /* 0x000fe40000410000 */
[----:B------:R-:W-:Y:S01]  /*81b0*/  FMUL.FTZ R56, R56, c[0x0][0x320] ;  /* 0x0000c80038387a20 */ /* 0x000fe20000410000 */
[----:B-1----:R-:W-:Y:S01]  /*81c0*/  MOV R0, 0xffffffc0 ;  /* 0xffffffc000007802 */ /* 0x002fe20000000f00 */
[----:B------:R-:W-:Y:S02]  /*81d0*/  FMUL.FTZ R60, R60, c[0x0][0x320] ;  /* 0x0000c8003c3c7a20 */ /* 0x000fe40000410000 */
[----:B------:R-:W-:Y:S03]  /*81e0*/  FMUL.FTZ R58, R58, c[0x0][0x320] ;  /* 0x0000c8003a3a7a20 */ /* 0x000fe60000410000 */
[----:B------:R-:W-:Y:S01]  /*81f0*/  MUFU.TANH R11, R41 ;  /* 0x00000029000b7308 */ /* 0x000fe20000002400 */
[----:B------:R-:W-:Y:S02]  /*8200*/  IMAD R0, R131, R0, 0x1 ;  /* 0x0000000183007424 */ /* 0x000fe400078e0200 */
[----:B------:R-:W-:Y:S02]  /*8210*/  FMUL.FTZ R57, R57, c[0x0][0x320] ;  /* 0x0000c80039397a20 */ /* 0x000fe40000410000 */
[----:B------:R-:W-:Y:S01]  /*8220*/  FMUL.FTZ R59, R59, c[0x0][0x320] ;  /* 0x0000c8003b3b7a20 */ /* 0x000fe20000410000 */
[----:B------:R-:W-:Y:S01]  /*8230*/  IADD3 R0, R0, c[0x0][0x1d0], -R239 ;  /* 0x0000740000007a10 */ /* 0x000fe20007ffe8ef */
[----:B------:R-:W-:Y:S03]  /*8240*/  FMUL.FTZ R62, R62, c[0x0][0x320] ;  /* 0x0000c8003e3e7a20 */ /* 0x000fe60000410000 */
[----:B------:R-:W-:Y:S01]  /*8250*/  IADD3 R0, R0, -c[0x0][0x168], RZ ;  /* 0x80005a0000007a10 */ /* 0x000fe20007ffe0ff */
[----:B------:R1:W-:Y:S03]  /*8260*/  MUFU.TANH R208, R25 ;  /* 0x0000001900d07308 */ /* 0x0003e60000002400 */
[C---:B------:R-:W-:Y:S01]  /*8270*/  IADD3 R4, R0.reuse, R4, RZ ;  /* 0x0000000400047210 */ /* 0x040fe20007ffe0ff */
[C---:B------:R-:W-:Y:S01]  /*8280*/  IMAD.IADD R3, R0.reuse, 0x1, R3 ;  /* 0x0000000100037824 */ /* 0x040fe200078e0203 */
[----:B------:R-:W-:Y:S02]  /*8290*/  IADD3 R2, R0, R2, RZ ;  /* 0x0000000200027210 */ /* 0x000fe40007ffe0ff */
[----:B------:R-:W-:Y:S02]  /*82a0*/  ISETP.GT.AND P0, PT, R4, 0x1, PT ;  /* 0x000000010400780c */ /* 0x000fe40003f04270 */
[----:B------:R-:W-:Y:S01]  /*82b0*/  ISETP.GT.AND P1, PT, R2, RZ, PT ;  /* 0x000000ff0200720c */ /* 0x000fe20003f24270 */
[----:B------:R-:W1:Y:S01]  /*82c0*/  MUFU.TANH R35, R35 ;  /* 0x0000002300237308 */ /* 0x000e620000002400 */
[----:B------:R-:W-:Y:S02]  /*82d0*/  FSEL R18, R128, -INF , P0 ;  /* 0xff80000080127808 */ /* 0x000fe40000000000 */
[----:B------:R-:W4:Y:S01]  /*82e0*/  LDL R128, [R1+0x28] ;  /* 0x0000280001807983 */ /* 0x000f220000100800 */
[----:B------:R-:W-:Y:S02]  /*82f0*/  ISETP.GT.AND P2, PT, R3, RZ, PT ;  /* 0x000000ff0300720c */ /* 0x000fe40003f44270 */
[----:B---3--:R-:W-:Y:S02]  /*8300*/  FSEL R38, R251, -INF , P1 ;  /* 0xff800000fb267808 */ /* 0x008fe40000800000 */
[----:B------:R-:W-:Y:S02]  /*8310*/  MOV R251, R29 ;  /* 0x0000001d00fb7202 */ /* 0x000fe40000000f00 */
[----:B------:R-:W-:Y:S01]  /*8320*/  FSEL R23, R129, -INF , P2 ;  /* 0xff80000081177808 */ /* 0x000fe20001000000 */
[----:B------:R3:W-:Y:S01]  /*8330*/  MUFU.TANH R29, R52 ;  /* 0x00000034001d7308 */ /* 0x0007e20000002400 */
[----:B------:R-:W-:Y:S02]  /*8340*/  ISETP.GT.AND P2, PT, R2, 0x1, PT ;  /* 0x000000010200780c */ /* 0x000fe40003f44270 */
[----:B--2---:R-:W-:Y:S01]  /*8350*/  IADD3 R0, R0, R5, RZ ;  /* 0x0000000500007210 */ /* 0x004fe20007ffe0ff */
[----:B------:R-:W-:Y:S01]  /*8360*/  FMUL.FTZ R5, R51, c[0x0][0x320] ;  /* 0x0000c80033057a20 */ /* 0x000fe20000410000 */
[----:B------:R-:W-:Y:S01]  /*8370*/  FSEL R39, R250, -INF , P2 ;  /* 0xff800000fa277808 */ /* 0x000fe20001000000 */
[----:B------:R-:W-:Y:S01]  /*8380*/  IMAD.MOV.U32 R250, RZ, RZ, R28 ;  /* 0x000000fffffa7224 */ /* 0x000fe200078e001c */
[C---:B------:R-:W-:Y:S02]  /*8390*/  ISETP.GT.AND P2, PT, R0.reuse, 0x9, PT ;  /* 0x000000090000780c */ /* 0x040fe40003f44270 */
[----:B------:R-:W-:Y:S01]  /*83a0*/  ISETP.GT.AND P1, PT, R0, 0x8, PT ;  /* 0x000000080000780c */ /* 0x000fe20003f24270 */
[----:B------:R2:W1:Y:S01]  /*83b0*/  MUFU.TANH R136, R22 ;  /* 0x0000001600887308 */ /* 0x0004620000002400 */
[----:B------:R-:W-:Y:S02]  /*83c0*/  FSEL R215, R225, -INF , P2 ;  /* 0xff800000e1d77808 */ /* 0x000fe40001000000 */
[----:B------:R-:W-:Y:S02]  /*83d0*/  ISETP.GT.AND P2, PT, R4, 0x10, PT ;  /* 0x000000100400780c */ /* 0x000fe40003f44270 */
[----:B------:R-:W-:Y:S02]  /*83e0*/  ISETP.GT.AND P5, PT, R3, 0x1, PT ;  /* 0x000000010300780c */ /* 0x000fe40003fa4270 */
[----:B------:R-:W-:Y:S02]  /*83f0*/  FSEL R47, R220, -INF , P2 ;  /* 0xff800000dc2f7808 */ /* 0x000fe40001000000 */
[----:B------:R-:W-:Y:S01]  /*8400*/  ISETP.GT.AND P2, PT, R0, 0x10, PT ;  /* 0x000000100000780c */ /* 0x000fe20003f44270 */
[----:B------:R2:W2:Y:S01]  /*8410*/  MUFU.TANH R216, R27 ;  /* 0x0000001b00d87308 */ /* 0x0004a20000002400 */
[----:B------:R-:W-:Y:S02]  /*8420*/  FSEL R212, R226, -INF , P1 ;  /* 0xff800000e2d47808 */ /* 0x000fe40000800000 */
[----:B------:R-:W-:Y:S02]  /*8430*/  FSEL R217, R217, -INF , P2 ;  /* 0xff800000d9d97808 */ /* 0x000fe40001000000 */
[----:B------:R-:W-:Y:S02]  /*8440*/  ISETP.GT.AND P2, PT, R2, 0x19, PT ;  /* 0x000000190200780c */ /* 0x000fe40003f44270 */
[C---:B------:R-:W-:Y:S02]  /*8450*/  ISETP.GT.AND P1, PT, R3.reuse, 0x8, PT ;  /* 0x000000080300780c */ /* 0x040fe40003f24270 */
[----:B------:R-:W-:Y:S01]  /*8460*/  ISETP.GT.AND P3, PT, R4, RZ, PT ;  /* 0x000000ff0400720c */ /* 0x000fe20003f64270 */
[----:B------:R-:W2:Y:S01]  /*8470*/  MUFU.TANH R224, R16 ;  /* 0x0000001000e07308 */ /* 0x000ea20000002400 */
[----:B------:R-:W-:Y:S02]  /*8480*/  FSEL R24, R252, -INF , P5 ;  /* 0xff800000fc187808 */ /* 0x000fe40002800000 */
[----:B------:R-:W-:Y:S02]  /*8490*/  ISETP.GT.AND P5, PT, R2, 0x8, PT ;  /* 0x000000080200780c */ /* 0x000fe40003fa4270 */
[----:B-1----:R-:W-:Y:S02]  /*84a0*/  FSEL R25, R222, -INF , P1 ;  /* 0xff800000de197808 */ /* 0x002fe40000800000 */
[C---:B------:R-:W-:Y:S02]  /*84b0*/  ISETP.GT.AND P1, PT, R3.reuse, 0x11, PT ;  /* 0x000000110300780c */ /* 0x040fe40003f24270 */
[----:B------:R-:W-:Y:S01]  /*84c0*/  FSEL R206, R30, -INF , P2 ;  /* 0xff8000001ece7808 */ /* 0x000fe20001000000 */
[----:B------:R1:W-:Y:S01]  /*84d0*/  MUFU.TANH R137, R21 ;  /* 0x0000001500897308 */ /* 0x0003e20000002400 */
[----:B------:R-:W-:Y:S02]  /*84e0*/  ISETP.GT.AND P2, PT, R3, 0x19, PT ;  /* 0x000000190300780c */ /* 0x000fe40003f44270 */
[----:B------:R-:W-:Y:S02]  /*84f0*/  FSEL R17, R130, -INF , P3 ;  /* 0xff80000082117808 */ /* 0x000fe40001800000 */
[----:B------:R-:W-:Y:S02]  /*8500*/  FSEL R51, R249, -INF , P5 ;  /* 0xff800000f9337808 */ /* 0x000fe40002800000 */
[----:B------:R-:W-:Y:S02]  /*8510*/  ISETP.GT.AND P5, PT, R4, 0x9, PT ;  /* 0x000000090400780c */ /* 0x000fe40003fa4270 */
[----:B------:R-:W-:Y:S01]  /*8520*/  ISETP.GT.AND P3, PT, R0, RZ, PT ;  /* 0x000000ff0000720c */ /* 0x000fe20003f64270 */
[----:B------:R-:W1:Y:S01]  /*8530*/  MUFU.TANH R32, R32 ;  /* 0x0000002000207308 */ /* 0x000e620000002400 */
[----:B------:R-:W-:Y:S02]  /*8540*/  FSEL R204, R135, -INF , P1 ;  /* 0xff80000087cc7808 */ /* 0x000fe40000800000 */
[----:B------:R-:W-:Y:S02]  /*8550*/  ISETP.GT.AND P1, PT, R2, 0x18, PT ;  /* 0x000000180200780c */ /* 0x000fe40003f24270 */
[----:B---3--:R-:W-:Y:S02]  /*8560*/  FSEL R52, R35, -INF , P2 ;  /* 0xff80000023347808 */ /* 0x008fe40001000000 */
[----:B--2---:R-:W-:Y:S02]  /*8570*/  FSEL R22, R223, -INF , P5 ;  /* 0xff800000df167808 */ /* 0x004fe40002800000 */
[----:B------:R-:W-:Y:S01]  /*8580*/  FSEL R210, R210, -INF , P3 ;  /* 0xff800000d2d27808 */ /* 0x000fe20001800000 */
[----:B------:R-:W2:Y:S01]  /*8590*/  MUFU.TANH R16, R37 ;  /* 0x0000002500107308 */ /* 0x000ea20000002400 */
[----:B------:R-:W-:Y:S02]  /*85a0*/  ISETP.GT.AND P3, PT, R2, 0x9, PT ;  /* 0x000000090200780c */ /* 0x000fe40003f64270 */
[----:B------:R-:W-:Y:S02]  /*85b0*/  ISETP.GT.AND P5, PT, R3, 0x10, PT ;  /* 0x000000100300780c */ /* 0x000fe40003fa4270 */
[----:B------:R-:W-:Y:S02]  /*85c0*/  FSEL R207, R134, -INF , P1 ;  /* 0xff80000086cf7808 */ /* 0x000fe40000800000 */
[----:B------:R-:W-:Y:S02]  /*85d0*/  ISETP.GT.AND P1, PT, R4, 0x19, PT ;  /* 0x000000190400780c */ /* 0x000fe40003f24270 */
[----:B------:R-:W-:Y:S01]  /*85e0*/  FSEL R55, R227, -INF , P3 ;  /* 0xff800000e3377808 */ /* 0x000fe20001800000 */
[----:B------:R2:W-:Y:S01]  /*85f0*/  MUFU.TANH R13, R40 ;  /* 0x00000028000d7308 */ /* 0x0005e20000002400 */
[----:B------:R-:W-:Y:S02]  /*8600*/  FSEL R205, R136, -INF , P5 ;  /* 0xff80000088cd7808 */ /* 0x000fe40002800000 */
[C---:B------:R-:W-:Y:S02]  /*8610*/  ISETP.GT.AND P0, PT, R0.reuse, 0x1, PT ;  /* 0x000000010000780c */ /* 0x040fe40003f04270 */
[----:B------:R-:W-:Y:S02]  /*8620*/  ISETP.GT.AND P3, PT, R3, 0x9, PT ;  /* 0x000000090300780c */ /* 0x000fe40003f64270 */
[----:B------:R-:W-:Y:S02]  /*8630*/  ISETP.GT.AND P5, PT, R0, 0x11, PT ;  /* 0x000000110000780c */ /* 0x000fe40003fa4270 */
[----:B------:R-:W-:Y:S01]  /*8640*/  FSEL R44, R26, -INF , P1 ;  /* 0xff8000001a2c7808 */ /* 0x000fe20000800000 */
[----:B------:R-:W3:Y:S01]  /*8650*/  MUFU.TANH R20, R34 ;  /* 0x0000002200147308 */ /* 0x000ee20000002400 */
[----:B------:R-:W-:Y:S01]  /*8660*/  FMUL.FTZ R26, R64, c[0x0][0x320] ;  /* 0x0000c800401a7a20 */ /* 0x000fe20000410000 */
[----:B------:R-:W-:Y:S02]  /*8670*/  FSEL R27, R221, -INF , P3 ;  /* 0xff800000dd1b7808 */ /* 0x000fe40001800000 */
[----:B------:R-:W-:Y:S02]  /*8680*/  ISETP.GT.AND P3, PT, R2, 0x10, PT ;  /* 0x000000100200780c */ /* 0x000fe40003f64270 */
[----:B------:R-:W-:Y:S02]  /*8690*/  FSEL R216, R216, -INF , P5 ;  /* 0xff800000d8d87808 */ /* 0x000fe40002800000 */
[----:B------:R-:W-:Y:S02]  /*86a0*/  FSEL R211, R211, -INF , P0 ;  /* 0xff800000d3d37808 */ /* 0x000fe40000000000 */
[----:B------:R-:W-:Y:S01]  /*86b0*/  MUFU.TANH R19, R36 ;  /* 0x0000002400137308 */ /* 0x000fe20000002400 */
[C---:B------:R-:W-:Y:S02]  /*86c0*/  ISETP.GT.AND P0, PT, R4.reuse, 0x8, PT ;  /* 0x000000080400780c */ /* 0x040fe40003f04270 */
[----:B------:R-:W-:Y:S02]  /*86d0*/  ISETP.GT.AND P5, PT, R4, 0x18, PT ;  /* 0x000000180400780c */ /* 0x000fe40003fa4270 */
[----:B-1----:R-:W-:Y:S02]  /*86e0*/  FSEL R21, R224, -INF , P0 ;  /* 0xff800000e0157808 */ /* 0x002fe40000000000 */
[----:B------:R-:W-:Y:S02]  /*86f0*/  FSEL R45, R32, -INF , P5 ;  /* 0xff800000202d7808 */ /* 0x000fe40002800000 */
[----:B------:R-:W-:Y:S01]  /*8700*/  ISETP.GT.AND P0, PT, R4, 0x11, PT ;  /* 0x000000110400780c */ /* 0x000fe20003f04270 */
[----:B------:R1:W-:Y:S01]  /*8710*/  MUFU.TANH R36, R50 ;  /* 0x0000003200247308 */ /* 0x0003e20000002400 */
[----:B------:R-:W-:Y:S02]  /*8720*/  FSEL R209, R209, -INF , P3 ;  /* 0xff800000d1d17808 */ /* 0x000fe40001800000 */
[----:B------:R-:W-:Y:S02]  /*8730*/  ISETP.GT.AND P3, PT, R0, 0x18, PT ;  /* 0x000000180000780c */ /* 0x000fe40003f64270 */
[----:B------:R-:W-:Y:S02]  /*8740*/  ISETP.GT.AND P5, PT, R4, 0x21, PT ;  /* 0x000000210400780c */ /* 0x000fe40003fa4270 */
[----:B------:R-:W-:Y:S02]  /*8750*/  FSEL R46, R137, -INF , P0 ;  /* 0xff800000892e7808 */ /* 0x000fe40000000000 */
[----:B------:R-:W-:Y:S01]  /*8760*/  ISETP.GT.AND P0, PT, R2, 0x11, PT ;  /* 0x000000110200780c */ /* 0x000fe20003f04270 */
[----:B------:R3:W-:Y:S01]  /*8770*/  MUFU.TANH R28, R53 ;  /* 0x00000035001c7308 */ /* 0x0007e20000002400 */
[----:B------:R-:W-:Y:S02]  /*8780*/  FSEL R219, R219, -INF , P3 ;  /* 0xff800000dbdb7808 */ /* 0x000fe40001800000 */
[C---:B------:R-:W-:Y:S02]  /*8790*/  ISETP.GT.AND P3, PT, R3.reuse, 0x18, PT ;  /* 0x000000180300780c */ /* 0x040fe40003f64270 */
[----:B--2---:R-:W-:Y:S02]  /*87a0*/  FSEL R40, R16, -INF , P5 ;  /* 0xff80000010287808 */ /* 0x004fe40002800000 */
[----:B------:R-:W-:Y:S02]  /*87b0*/  ISETP.GT.AND P5, PT, R2, 0x21, PT ;  /* 0x000000210200780c */ /* 0x000fe40003fa4270 */
[----:B------:R-:W-:Y:S01]  /*87c0*/  FSEL R208, R208, -INF , P0 ;  /* 0xff800000d0d07808 */ /* 0x000fe20000000000 */
[----:B------:R-:W2:Y:S01]  /*87d0*/  MUFU.TANH R218, R31 ;  /* 0x0000001f00da7308 */ /* 0x000ea20000002400 */
[C---:B------:R-:W-:Y:S02]  /*87e0*/  ISETP.GT.AND P0, PT, R0.reuse, 0x19, PT ;  /* 0x000000190000780c */ /* 0x040fe40003f04270 */
[----:B------:R-:W-:Y:S02]  /*87f0*/  ISETP.GT.AND P1, PT, R3, 0x20, PT ;  /* 0x000000200300780c */ /* 0x000fe40003f24270 */
[----:B-1----:R-:W-:Y:S02]  /*8800*/  FSEL R50, R11, -INF , P5 ;  /* 0xff8000000b327808 */ /* 0x002fe40002800000 */
[----:B------:R-:W-:Y:S02]  /*8810*/  ISETP.GT.AND P5, PT, R0, 0x29, PT ;  /* 0x000000290000780c */ /* 0x000fe40003fa4270 */
[----:B------:R-:W-:Y:S01]  /*8820*/  ISETP.GT.AND P2, PT, R2, 0x20, PT ;  /* 0x000000200200780c */ /* 0x000fe20003f44270 */
[----:B------:R1:W1:Y:S01]  /*8830*/  MUFU.TANH R12, R42 ;  /* 0x0000002a000c7308 */ /* 0x0002620000002400 */
[----:B------:R-:W-:Y:S02]  /*8840*/  FMNMX.FTZ R137, R17, R132, !PT ;  /* 0x0000008411897209 */ /* 0x000fe40007810000 */
[----:B---3--:R-:W-:Y:S01]  /*8850*/  FSEL R53, R20, -INF , P3 ;  /* 0xff80000014357808 */ /* 0x008fe20001800000 */
[----:B------:R-:W-:Y:S01]  /*8860*/  FMUL.FTZ R20, R65, c[0x0][0x320] ;  /* 0x0000c80041147a20 */ /* 0x000fe20000410000 */
[----:B------:R-:W-:Y:S02]  /*8870*/  ISETP.GT.AND P3, PT, R3, 0x21, PT ;  /* 0x000000210300780c */ /* 0x000fe40003f64270 */
[----:B------:R-:W-:Y:S03]  /*8880*/  FMNMX.FTZ R137, R18, R137, !PT ;  /* 0x0000008912897209 */ /* 0x000fe60007810000 */
[----:B------:R3:W3:Y:S01]  /*8890*/  MUFU.TANH R213, R43 ;  /* 0x0000002b00d57308 */ /* 0x0006e20000002400 */
[----:B------:R-:W-:Y:S02]  /*88a0*/  FMNMX.FTZ R137, R21, R137, !PT ;  /* 0x0000008915897209 */ /* 0x000fe40007810000 */
[----:B--2---:R-:W-:Y:S02]  /*88b0*/  FSEL R218, R218, -INF , P0 ;  /* 0xff800000dada7808 */ /* 0x004fe40000000000 */
[----:B------:R-:W-:Y:S02]  /*88c0*/  ISETP.GT.AND P0, PT, R4, 0x20, PT ;  /* 0x000000200400780c */ /* 0x000fe40003f04270 */
[----:B------:R-:W-:Y:S03]  /*88d0*/  FMNMX.FTZ R137, R22, R137, !PT ;  /* 0x0000008916897209 */ /* 0x000fe60007810000 */
[----:B------:R2:W-:Y:S01]  /*88e0*/  MUFU.TANH R35, R57 ;  /* 0x0000003900237308 */ /* 0x0005e20000002400 */
[----:B------:R-:W-:Y:S01]  /*88f0*/  FSEL R41, R19, -INF , P0 ;  /* 0xff80000013297808 */ /* 0x000fe20000000000 */
[----:B------:R-:W-:Y:S01]  /*8900*/  FMUL.FTZ R19, R66, c[0x0][0x320] ;  /* 0x0000c80042137a20 */ /* 0x000fe20000410000 */
[----:B------:R-:W-:Y:S02]  /*8910*/  ISETP.GT.AND P0, PT, R0, 0x20, PT ;  /* 0x000000200000780c */ /* 0x000fe40003f04270 */
[----:B-1----:R-:W-:Y:S02]  /*8920*/  FSEL R42, R14, -INF , P3 ;  /* 0xff8000000e2a7808 */ /* 0x002fe40001800000 */
[----:B------:R-:W-:Y:S02]  /*8930*/  ISETP.GT.AND P3, PT, R2, 0x28, PT ;  /* 0x000000280200780c */ /* 0x000fe40003f64270 */
[----:B------:R-:W-:Y:S01]  /*8940*/  FSEL R214, R12, -INF , P0 ;  /* 0xff8000000cd67808 */ /* 0x000fe20000000000 */
[----:B------:R1:W1:Y:S01]  /*8950*/  MUFU.TANH R33, R49 ;  /* 0x0000003100217308 */ /* 0x0002620000002400 */
[----:B------:R-:W-:Y:S01]  /*8960*/  ISETP.GT.AND P0, PT, R2, 0x29, PT ;  /* 0x000000290200780c */ /* 0x000fe20003f04270 */
[----:B------:R-:W-:Y:S01]  /*8970*/  FMUL.FTZ R12, R67, c[0x0][0x320] ;  /* 0x0000c800430c7a20 */ /* 0x000fe20000410000 */
[----:B------:R-:W-:Y:S02]  /*8980*/  FMNMX.FTZ R137, R47, R137, !PT ;  /* 0x000000892f897209 */ /* 0x000fe40007810000 */
[----:B---3--:R-:W-:Y:S02]  /*8990*/  FSEL R43, R15, -INF , P1 ;  /* 0xff8000000f2b7808 */ /* 0x008fe40000800000 */
[----:B------:R-:W-:Y:S02]  /*89a0*/  ISETP.GT.AND P1, PT, R0, 0x21, PT ;  /* 0x000000210000780c */ /* 0x000fe40003f24270 */
[----:B------:R-:W-:Y:S01]  /*89b0*/  FMNMX.FTZ R137, R46, R137, !PT ;  /* 0x000000892e897209 */ /* 0x000fe20007810000 */
[----:B------:R-:W3:Y:S01]  /*89c0*/  MUFU.TANH R6, R6 ;  /* 0x0000000600067308 */ /* 0x000ee20000002400 */
[----:B------:R-:W-:Y:S02]  /*89d0*/  FSEL R213, R213, -INF , P1 ;  /* 0xff800000d5d57808 */ /* 0x000fe40000800000 */
[C---:B------:R-:W-:Y:S02]  /*89e0*/  ISETP.GT.AND P1, PT, R4.reuse, 0x28, PT ;  /* 0x000000280400780c */ /* 0x040fe40003f24270 */
[----:B--2---:R-:W-:Y:S02]  /*89f0*/  FSEL R57, R7, -INF , P5 ;  /* 0xff80000007397808 */ /* 0x004fe40002800000 */
[----:B------:R-:W-:Y:S02]  /*8a00*/  ISETP.GT.AND P5, PT, R4, 0x30, PT ;  /* 0x000000300400780c */ /* 0x000fe40003fa4270 */
[----:B------:R-:W-:Y:S01]  /*8a10*/  FMNMX.FTZ R137, R45, R137, !PT ;  /* 0x000000892d897209 */ /* 0x000fe20007810000 */
[----:B------:R-:W2:Y:S01]  /*8a20*/  MUFU.TANH R34, R48 ;  /* 0x0000003000227308 */ /* 0x000ea20000002400 */
[----:B------:R-:W-:Y:S02]  /*8a30*/  FSEL R29, R29, -INF , P5 ;  /* 0xff8000001d1d7808 */ /* 0x000fe40002800000 */
[----:B------:R-:W-:Y:S02]  /*8a40*/  ISETP.GT.AND P5, PT, R3, 0x31, PT ;  /* 0x000000310300780c */ /* 0x000fe40003fa4270 */
[----:B-1----:R-:W-:Y:S02]  /*8a50*/  FSEL R49, R10, -INF , P3 ;  /* 0xff8000000a317808 */ /* 0x002fe40001800000 */
[----:B------:R-:W-:Y:S02]  /*8a60*/  ISETP.GT.AND P3, PT, R4, 0x29, PT ;  /* 0x000000290400780c */ /* 0x000fe40003f64270 */
[----:B------:R-:W-:Y:S01]  /*8a70*/  FMNMX.FTZ R137, R44, R137, !PT ;  /* 0x000000892c897209 */ /* 0x000fe20007810000 */
[----:B------:R-:W1:Y:S01]  /*8a80*/  MUFU.TANH R26, R26 ;  /* 0x0000001a001a7308 */ /* 0x000e620000002400 */
[----:B------:R-:W-:Y:S02]  /*8a90*/  FSEL R33, R33, -INF , P3 ;  /* 0xff80000021217808 */ /* 0x000fe40001800000 */
[----:B------:R-:W-:Y:S02]  /*8aa0*/  ISETP.GT.AND P3, PT, R4, 0x38, PT ;  /* 0x000000380400780c */ /* 0x000fe40003f64270 */
[----:B---3--:R-:W-:Y:S01]  /*8ab0*/  FSEL R30, R6, -INF , P5 ;  /* 0xff800000061e7808 */ /* 0x008fe20002800000 */
[----:B------:R-:W-:Y:S01]  /*8ac0*/  FMUL.FTZ R6, R63, c[0x0][0x320] ;  /* 0x0000c8003f067a20 */ /* 0x000fe20000410000 */
[C---:B------:R-:W-:Y:S02]  /*8ad0*/  ISETP.GT.AND P5, PT, R2.reuse, 0x31, PT ;  /* 0x000000310200780c */ /* 0x040fe40003fa4270 */
[----:B------:R-:W-:Y:S01]  /*8ae0*/  FMNMX.FTZ R137, R41, R137, !PT ;  /* 0x0000008929897209 */ /* 0x000fe20007810000 */
[----:B------:R-:W3:Y:S01]  /*8af0*/  MUFU.TANH R5, R5 ;  /* 0x0000000500057308 */ /* 0x000ee20000002400 */
[----:B------:R-:W-:Y:S02]  /*8b00*/  FSEL R35, R35, -INF , P5 ;  /* 0xff80000023237808 */ /* 0x000fe40002800000 */
[----:B------:R-:W-:Y:S02]  /*8b10*/  ISETP.GT.AND P5, PT, R2, 0x38, PT ;  /* 0x000000380200780c */ /* 0x000fe40003fa4270 */
[----:B--2---:R-:W-:Y:S02]  /*8b20*/  FSEL R34, R34, -INF , P1 ;  /* 0xff80000022227808 */ /* 0x004fe40000800000 */
[----:B------:R-:W-:Y:S02]  /*8b30*/  ISETP.GT.AND P1, PT, R4, 0x31, PT ;  /* 0x000000310400780c */ /* 0x000fe40003f24270 */
[----:B------:R-:W-:Y:S01]  /*8b40*/  FSEL R48, R9, -INF , P0 ;  /* 0xff80000009307808 */ /* 0x000fe20000000000 */
[----:B------:R2:W2:Y:S01]  /*8b50*/  MUFU.TANH R31, R54 ;  /* 0x00000036001f7308 */ /* 0x0004a20000002400 */
[----:B------:R-:W-:Y:S02]  /*8b60*/  FSEL R28, R28, -INF , P1 ;  /* 0xff8000001c1c7808 */ /* 0x000fe40000800000 */
[----:B------:R-:W-:Y:S02]  /*8b70*/  ISETP.GT.AND P1, PT, R2, 0x30, PT ;  /* 0x000000300200780c */ /* 0x000fe40003f24270 */
[----:B-1----:R-:W-:Y:S02]  /*8b80*/  FSEL R26, R26, -INF , P3 ;  /* 0xff8000001a1a7808 */ /* 0x002fe40001800000 */
[----:B------:R-:W-:Y:S02]  /*8b90*/  ISETP.GT.AND P3, PT, R2, 0x39, PT ;  /* 0x000000390200780c */ /* 0x000fe40003f64270 */
[----:B------:R-:W-:Y:S01]  /*8ba0*/  FMNMX.FTZ R2, R23, R133, !PT ;  /* 0x0000008517027209 */ /* 0x000fe20007810000 */
[----:B------:R-:W1:Y:S01]  /*8bb0*/  MUFU.TANH R37, R56 ;  /* 0x0000003800257308 */ /* 0x000e620000002400 */
[----:B------:R-:W-:Y:S02]  /*8bc0*/  ISETP.GT.AND P0, PT, R3, 0x29, PT ;  /* 0x000000290300780c */ /* 0x000fe40003f04270 */
[----:B------:R-:W-:Y:S02]  /*8bd0*/  FMNMX.FTZ R2, R24, R2, !PT ;  /* 0x0000000218027209 */ /* 0x000fe40007810000 */
[----:B---3--:R-:W-:Y:S02]  /*8be0*/  FSEL R32, R5, -INF , P0 ;  /* 0xff80000005207808 */ /* 0x008fe40000000000 */
[----:B------:R-:W-:Y:S02]  /*8bf0*/  ISETP.GT.AND P0, PT, R3, 0x30, PT ;  /* 0x000000300300780c */ /* 0x000fe40003f04270 */
[----:B------:R-:W-:Y:S01]  /*8c00*/  FMNMX.FTZ R2, R25, R2, !PT ;  /* 0x0000000219027209 */ /* 0x000fe20007810000 */
[----:B------:R3:W3:Y:S01]  /*8c10*/  MUFU.TANH R56, R58 ;  /* 0x0000003a00387308 */ /* 0x0006e20000002400 */
[----:B------:R-:W-:Y:S02]  /*8c20*/  FMNMX.FTZ R137, R40, R137, !PT ;  /* 0x0000008928897209 */ /* 0x000fe40007810000 */
[----:B------:R-:W-:Y:S02]  /*8c30*/  FMNMX.FTZ R2, R27, R2, !PT ;  /* 0x000000021b027209 */ /* 0x000fe40007810000 */
[----:B--2---:R-:W-:Y:S01]  /*8c40*/  FSEL R54, R13, -INF , P2 ;  /* 0xff8000000d367808 */ /* 0x004fe20001000000 */
[----:B------:R-:W-:Y:S01]  /*8c50*/  FMUL.FTZ R13, R61, c[0x0][0x320] ;  /* 0x0000c8003d0d7a20 */ /* 0x000fe20000410000 */
[C---:B------:R-:W-:Y:S02]  /*8c60*/  ISETP.GT.AND P2, PT, R0.reuse, 0x28, PT ;  /* 0x000000280000780c */ /* 0x040fe40003f44270 */
[----:B------:R-:W-:Y:S01]  /*8c70*/  FSEL R31, R31, -INF , P0 ;  /* 0xff8000001f1f7808 */ /* 0x000fe20000000000 */
[----:B------:R-:W2:Y:S01]  /*8c80*/  MUFU.TANH R20, R20 ;  /* 0x0000001400147308 */ /* 0x000ea20000002400 */
[----:B------:R-:W-:Y:S02]  /*8c90*/  ISETP.GT.AND P0, PT, R0, 0x30, PT ;  /* 0x000000300000780c */ /* 0x000fe40003f04270 */
[----:B------:R-:W-:Y:S02]  /*8ca0*/  FMNMX.FTZ R2, R205, R2, !PT ;  /* 0x00000002cd027209 */ /* 0x000fe40007810000 */
[----:B-1----:R-:W-:Y:S02]  /*8cb0*/  FSEL R37, R37, -INF , P1 ;  /* 0xff80000025257808 */ /* 0x002fe40000800000 */
[----:B------:R-:W-:Y:S02]  /*8cc0*/  ISETP.GT.AND P1, PT, R3, 0x38, PT ;  /* 0x000000380300780c */ /* 0x000fe40003f24270 */
[----:B------:R-:W-:Y:S01]  /*8cd0*/  FMNMX.FTZ R2, R204, R2, !PT ;  /* 0x00000002cc027209 */ /* 0x000fe20007810000 */
[----:B------:R-:W1:Y:S01]  /*8ce0*/  MUFU.TANH R12, R12 ;  /* 0x0000000c000c7308 */ /* 0x000e620000002400 */
[----:B------:R-:W-:Y:S02]  /*8cf0*/  FMNMX.FTZ R137, R34, R137, !PT ;  /* 0x0000008922897209 */ /* 0x000fe40007810000 */
[----:B------:R-:W-:Y:S02]  /*8d00*/  FMNMX.FTZ R2, R53, R2, !PT ;  /* 0x0000000235027209 */ /* 0x000fe40007810000 */
[----:B---3--:R-:W-:Y:S02]  /*8d10*/  FSEL R58, R8, -INF , P2 ;  /* 0xff800000083a7808 */ /* 0x008fe40001000000 */
[C---:B------:R-:W-:Y:S02]  /*8d20*/  ISETP.GT.AND P2, PT, R3.reuse, 0x28, PT ;  /* 0x000000280300780c */ /* 0x040fe40003f44270 */
[----:B------:R-:W-:Y:S01]  /*8d30*/  FSEL R56, R56, -INF , P0 ;  /* 0xff80000038387808 */ /* 0x000fe20000000000 */
[----:B------:R-:W3:Y:S01]  /*8d40*/  MUFU.TANH R19, R19 ;  /* 0x0000001300137308 */ /* 0x000ee20000002400 */
[----:B------:R-:W-:Y:S02]  /*8d50*/  FSEL R36, R36, -INF , P2 ;  /* 0xff80000024247808 */ /* 0x000fe40001000000 */
[----:B------:R-:W-:Y:S02]  /*8d60*/  ISETP.GT.AND P2, PT, R4, 0x39, PT ;  /* 0x000000390400780c */ /* 0x000fe40003f44270 */
[----:B------:R-:W-:Y:S02]  /*8d70*/  ISETP.GT.AND P0, PT, R3, 0x39, PT ;  /* 0x000000390300780c */ /* 0x000fe40003f04270 */
        /* <DEDUP_REMOVED lines=37> */
[----:B--2---:R-:W-:Y:S02]  /*8fd0*/  FSEL R20, R20, -INF , P2 ;  /* 0xff80000014147808 */ /* 0x004fe40001000000 */
[----:B-1----:R-:W-:Y:S02]  /*8fe0*/  FSEL R12, R12, -INF , P0 ;  /* 0xff8000000c0c7808 */ /* 0x002fe40000000000 */
[C---:B------:R-:W-:Y:S02]  /*8ff0*/  ISETP.GT.AND P0, PT, R0.reuse, 0x39, PT ;  /* 0x000000390000780c */ /* 0x040fe40003f04270 */
[----:B---3--:R-:W-:Y:S02]  /*9000*/  FSEL R19, R19, -INF , P1 ;  /* 0xff80000013137808 */ /* 0x008fe40000800000 */
[C---:B------:R-:W-:Y:S02]  /*9010*/  ISETP.GT.AND P2, PT, R0.reuse, 0x31, PT ;  /* 0x000000310000780c */ /* 0x040fe40003f44270 */
[----:B------:R-:W-:Y:S02]  /*9020*/  FMNMX.FTZ R2, R57, R2, !PT ;  /* 0x0000000239027209 */ /* 0x000fe40007810000 */
[----:B------:R-:W-:Y:S02]  /*9030*/  ISETP.GT.AND P1, PT, R0, 0x38, PT ;  /* 0x000000380000780c */ /* 0x000fe40003f24270 */
[----:B------:R-:W-:Y:S02]  /*9040*/  FMNMX.FTZ R0, R48, R3, !PT ;  /* 0x0000000330007209 */ /* 0x000fe40007810000 */
[----:B------:R-:W-:Y:S02]  /*9050*/  FMNMX.FTZ R137, R26, R137, !PT ;  /* 0x000000891a897209 */ /* 0x000fe40007810000 */
[----:B------:R-:W-:Y:S02]  /*9060*/  FMNMX.FTZ R0, R37, R0, !PT ;  /* 0x0000000025007209 */ /* 0x000fe40007810000 */
[----:B------:R-:W-:Y:S02]  /*9070*/  FSEL R15, R15, -INF , P2 ;  /* 0xff8000000f0f7808 */ /* 0x000fe40001000000 */
[----:B------:R-:W-:Y:S02]  /*9080*/  FMNMX.FTZ R2, R56, R2, !PT ;  /* 0x0000000238027209 */ /* 0x000fe40007810000 */
[----:B------:R-:W-:Y:S02]  /*9090*/  FMNMX.FTZ R137, R20, R137, !PT ;  /* 0x0000008914897209 */ /* 0x000fe40007810000 */
[----:B------:R-:W-:Y:S02]  /*90a0*/  FMNMX.FTZ R4, R19, R5, !PT ;  /* 0x0000000513047209 */ /* 0x000fe40007810000 */
[----:B------:R-:W-:Y:S01]  /*90b0*/  FSEL R14, R14, -INF , P5 ;  /* 0xff8000000e0e7808 */ /* 0x000fe20002800000 */
[----:B------:R-:W1:Y:S01]  /*90c0*/  SHFL.BFLY PT, R5, R137, 0x2, 0x1f ;  /* 0x0c401f0089057f89 */ /* 0x000e6200000e0000 */
[----:B------:R-:W-:Y:S02]  /*90d0*/  FSEL R16, R16, -INF , P1 ;  /* 0xff80000010107808 */ /* 0x000fe40000800000 */
[----:B------:R-:W-:Y:S02]  /*90e0*/  FMNMX.FTZ R2, R15, R2, !PT ;  /* 0x000000020f027209 */ /* 0x000fe40007810000 */
[----:B------:R-:W-:Y:S02]  /*90f0*/  FMNMX.FTZ R0, R35, R0, !PT ;  /* 0x0000000023007209 */ /* 0x000fe40007810000 */
[----:B------:R-:W-:Y:S02]  /*9100*/  FMNMX.FTZ R4, R12, R4, !PT ;  /* 0x000000040c047209 */ /* 0x000fe40007810000 */
[----:B------:R-:W-:Y:S02]  /*9110*/  FSEL R6, R6, -INF , P0 ;  /* 0xff80000006067808 */ /* 0x000fe40000000000 */
[----:B------:R-:W-:Y:S01]  /*9120*/  FMNMX.FTZ R3, R14, R0, !PT ;  /* 0x000000000e037209 */ /* 0x000fe20007810000 */
[----:B------:R-:W2:Y:S01]  /*9130*/  SHFL.BFLY PT, R7, R4, 0x2, 0x1f ;  /* 0x0c401f0004077f89 */ /* 0x000ea200000e0000 */
[----:B------:R-:W-:Y:S02]  /*9140*/  FMNMX.FTZ R0, R16, R2, !PT ;  /* 0x0000000210007209 */ /* 0x000fe40007810000 */
[----:B------:R-:W-:Y:S02]  /*9150*/  FSEL R13, R13, -INF , P3 ;  /* 0xff8000000d0d7808 */ /* 0x000fe40001800000 */
[----:B------:R-:W-:Y:S02]  /*9160*/  FMNMX.FTZ R0, R6, R0, !PT ;  /* 0x0000000006007209 */ /* 0x000fe40007810000 */
[----:B------:R-:W-:Y:S02]  /*9170*/  FMNMX.FTZ R3, R13, R3, !PT ;  /* 0x000000030d037209 */ /* 0x000fe40007810000 */
[----:B------:R-:W-:Y:S01]  /*9180*/  ISETP.GE.AND P5, PT, R131, 0x1, PT ;  /* 0x000000018300780c */ /* 0x000fe20003fa6270 */
[----:B------:R-:W3:Y:S01]  /*9190*/  SHFL.BFLY PT, R2, R0, 0x2, 0x1f ;  /* 0x0c401f0000027f89 */ /* 0x000ee200000e0000 */
[----:B-1----:R-:W-:Y:S07]  /*91a0*/  FMNMX.FTZ R137, R137, R5, !PT ;  /* 0x0000000589897209 */ /* 0x002fee0007810000 */
[----:B------:R-:W1:Y:S04]  /*91b0*/  SHFL.BFLY PT, R135, R3, 0x2, 0x1f ;  /* 0x0c401f0003877f89 */ /* 0x000e6800000e0000 */
[----:B------:R-:W-:Y:S01]  /*91c0*/  @P5 IMAD.WIDE.U32 R8, R235, c[0x0][0x1e0], RZ ;  /* 0x00007800eb085a25 */ /* 0x000fe200078e00ff */
[----:B------:R-:W-:Y:S02]  /*91d0*/  @P5 ISETP.GE.AND P3, PT, R250, c[0x0][0x1d4], PT ;  /* 0x00007500fa005a0c */ /* 0x000fe40003f66270 */
[----:B--2---:R-:W-:Y:S01]  /*91e0*/  FMNMX.FTZ R4, R4, R7, !PT ;  /* 0x0000000704047209 */ /* 0x004fe20007810000 */
[----:B------:R-:W2:Y:S01]  /*91f0*/  SHFL.BFLY PT, R5, R137, 0x1, 0x1f ;  /* 0x0c201f0089057f89 */ /* 0x000ea200000e0000 */
[----:B---3--:R-:W-:Y:S07]  /*9200*/  FMNMX.FTZ R0, R0, R2, !PT ;  /* 0x0000000200007209 */ /* 0x008fee0007810000 */
[----:B------:R-:W3:Y:S01]  /*9210*/  SHFL.BFLY PT, R136, R4, 0x1, 0x1f ;  /* 0x0c201f0004887f89 */ /* 0x000ee200000e0000 */
[----:B------:R-:W-:Y:S05]  /*9220*/  @P5 SHF.R.S32.HI R2, RZ, 0x1f, R235 ;  /* 0x0000001fff025819 */ /* 0x000fea00000114eb */
[----:B------:R-:W-:Y:S01]  /*9230*/  @P5 IMAD R2, R2, c[0x0][0x1e0], RZ ;  /* 0x0000780002025a24 */ /* 0x000fe200078e02ff */
[----:B-1----:R-:W-:Y:S02]  /*9240*/  FMNMX.FTZ R135, R3, R135, !PT ;  /* 0x0000008703877209 */ /* 0x002fe40007810000 */
[----:B------:R-:W1:Y:S01]  /*9250*/  SHFL.BFLY PT, R3, R0, 0x1, 0x1f ;  /* 0x0c201f0000037f89 */ /* 0x000e6200000e0000 */
[----:B------:R-:W-:Y:S05]  /*9260*/  @P5 IMAD R2, R235, c[0x0][0x1e4], R2 ;  /* 0x00007900eb025a24 */ /* 0x000fea00078e0202 */
[----:B------:R-:W-:Y:S02]  /*9270*/  @P5 IADD3 R2, R9, R2, RZ ;  /* 0x0000000209025210 */ /* 0x000fe40007ffe0ff */
[----:B--2---:R-:W-:Y:S01]  /*9280*/  FMNMX.FTZ R137, R137, R5, !PT ;  /* 0x0000000589897209 */ /* 0x004fe20007810000 */
[----:B------:R-:W2:Y:S03]  /*9290*/  SHFL.BFLY PT, R7, R135, 0x1, 0x1f ;  /* 0x0c201f0087077f89 */ /* 0x000ea600000e0000 */
[C---:B------:R-:W-:Y:S02]  /*92a0*/  FSETP.NEU.FTZ.AND P2, PT, R137.reuse, -INF , PT ;  /* 0xff8000008900780b */ /* 0x040fe40003f5d000 */
[----:B---3--:R-:W-:Y:S02]  /*92b0*/  FMNMX.FTZ R136, R4, R136, !PT ;  /* 0x0000008804887209 */ /* 0x008fe40007810000 */
[C---:B------:R-:W-:Y:S01]  /*92c0*/  @P5 SHF.L.U64.HI R4, R8.reuse, 0x6, R2 ;  /* 0x0000000608045819 */ /* 0x040fe20000010202 */
[----:B------:R-:W-:Y:S01]  /*92d0*/  @P5 IMAD.SHL.U32 R8, R8, 0x40, RZ ;  /* 0x0000004008085824 */ /* 0x000fe200078e00ff */
[----:B------:R-:W-:Y:S02]  /*92e0*/  FSEL R2, R137, RZ, P2 ;  /* 0x000000ff89027208 */ /* 0x000fe40001000000 */
[----:B-1----:R-:W-:Y:S03]  /*92f0*/  FMNMX.FTZ R134, R0, R3, !PT ;  /* 0x0000000300867209 */ /* 0x002fe60007810000 */
[----:B------:R-:W-:Y:S01]  /*9300*/  FADD.FTZ R5, -R2, R132 ;  /* 0x0000008402057221 */ /* 0x000fe20000010100 */
[----:B----4-:R-:W-:Y:S04]  /*9310*/  @P5 IADD3 R0, P1, R8, R246, RZ ;  /* 0x000000f608005210 */ /* 0x010fe80007f3e0ff */
[----:B------:R-:W-:Y:S02]  /*9320*/  @P5 LEA R10, P0, R0, c[0x0][0x1c8], 0x1 ;  /* 0x00007200000a5a11 */ /* 0x000fe400078008ff */
[----:B------:R-:W-:Y:S02]  /*9330*/  @P5 IADD3.X R2, R4, R128, RZ, P1, !PT ;  /* 0x0000008004025210 */ /* 0x000fe40000ffe4ff */
[----:B--2---:R-:W-:Y:S02]  /*9340*/  FMNMX.FTZ R135, R135, R7, !PT ;  /* 0x0000000787877209 */ /* 0x004fe40007810000 */
[----:B------:R-:W-:Y:S02]  /*9350*/  @P5 LEA.HI.X R11, R0, c[0x0][0x1cc], R2, 0x1, P0 ;  /* 0x00007300000b5a11 */ /* 0x000fe400000f0c02 */
[----:B------:R-:W-:Y:S03]  /*9360*/  @P5 IADD3 R0, P1, P0, R8, 0x40, R246 ;  /* 0x0000004008005810 */ /* 0x000fe6000783e0f6 */
[----:B------:R1:W-:Y:S01]  /*9370*/  @P5 LDGSTS.E.BYPASS.LTC128B.128 [R248+0x4100], [R10.64], !P3 ;  /* 0x041000000af85fae */ /* 0x0003e2000d901d46 */
[----:B------:R-:W-:Y:S02]  /*9380*/  @P5 IADD3.X R4, R4, RZ, R128, P1, P0 ;  /* 0x000000ff04045210 */ /* 0x000fe40000fe0480 */
[----:B------:R-:W-:Y:S02]  /*9390*/  @P5 LEA R8, P0, R0, c[0x0][0x1c8], 0x1 ;  /* 0x0000720000085a11 */ /* 0x000fe400078008ff */
[----:B------:R-:W-:Y:S02]  /*93a0*/  FSETP.NEU.FTZ.AND P1, PT, R136, -INF , PT ;  /* 0xff8000008800780b */ /* 0x000fe40003f3d000 */
[----:B------:R-:W-:Y:S02]  /*93b0*/  @P5 LEA.HI.X R9, R0, c[0x0][0x1cc], R4, 0x1, P0 ;  /* 0x0000730000095a11 */ /* 0x000fe400000f0c04 */
[C---:B------:R-:W-:Y:S02]  /*93c0*/  FSETP.NEU.FTZ.AND P0, PT, R135.reuse, -INF , PT ;  /* 0xff8000008700780b */ /* 0x040fe40003f1d000 */
[----:B------:R-:W-:Y:S01]  /*93d0*/  FSEL R2, R136, RZ, P1 ;  /* 0x000000ff88027208 */ /* 0x000fe20000800000 */
[----:B------:R2:W-:Y:S01]  /*93e0*/  @P5 LDGSTS.E.BYPASS.LTC128B.128 [R248+0x6100], [R8.64], !P6 ;  /* 0x0610000008f85fae */ /* 0x0005e2000f101d46 */
[----:B------:R-:W-:Y:S03]  /*93f0*/  FSEL R0, R135, RZ, P0 ;  /* 0x000000ff87007208 */ /* 0x000fe60000000000 */
[----:B------:R-:W-:Y:S01]  /*9400*/  FADD.FTZ R4, -R2, R133 ;  /* 0x0000008502047221 */ /* 0x000fe20000010100 */
[----:B------:R-:W-:Y:S01]  /*9410*/  @P5 MOV R2, c[0x0][0x1e0] ;  /* 0x0000780000025a02 */ /* 0x000fe20000000f00 */
[----:B------:R-:W-:Y:S02]  /*9420*/  FADD.FTZ R3, -R0, R138 ;  /* 0x0000008a00037221 */ /* 0x000fe40000010100 */
[----:B------:R-:W-:Y:S05]  /*9430*/  @P5 IMAD.MOV.U32 R0, RZ, RZ, 0x5 ;  /* 0x00000005ff005424 */ /* 0x000fea00078e00ff */
[C---:B------:R-:W-:Y:S02]  /*9440*/  @P5 SHF.L.U64.HI R0, R2.reuse, R0, c[0x0][0x1e4] ;  /* 0x0000790002005619 */ /* 0x040fe40000010200 */
[----:B------:R-:W-:Y:S01]  /*9450*/  @P5 SHF.L.U32 R2, R2, 0x5, RZ ;  /* 0x0000000502025819 */ /* 0x000fe200000006ff */
[----:B--2---:R-:W-:Y:S05]  /*9460*/  FMUL.FTZ R8, R137, c[0x0][0x2d0] ;  /* 0x0000b40089087a20 */ /* 0x004fea0000410000 */
[----:B------:R-:W-:Y:S02]  /*9470*/  FSEL R8, R8, RZ, P2 ;  /* 0x000000ff08087208 */ /* 0x000fe40001000000 */
[-C--:B-1----:R-:W-:Y:S03]  /*9480*/  @P5 IADD3 R10, P2, R10, R2.reuse, RZ ;  /* 0x000000020a0a5210 */ /* 0x082fe60007f5e0ff */
[--C-:B------:R-:W-:Y:S01]  /*9490*/  FFMA.FTZ R7, R17, c[0x0][0x2d0], -R8.reuse ;  /* 0x0000b40011077a23 */ /* 0x100fe20000010808 */
[----:B------:R-:W-:Y:S01]  /*94a0*/  @P5 IADD3.X R11, R0, R11, RZ, P2, !PT ;  /* 0x0000000b000b5210 */ /* 0x000fe200017fe4ff */
[--C-:B------:R-:W-:Y:S02]  /*94b0*/  FFMA.FTZ R9, R22, c[0x0][0x2d0], -R8.reuse ;  /* 0x0000b40016097a23 */ /* 0x100fe40000010808 */
[----:B------:R1:W-:Y:S01]  /*94c0*/  MUFU.EX2 R221, R7 ;  /* 0x0000000700dd7308 */ /* 0x0003e20000000800 */
[--C-:B------:R-:W-:Y:S01]  /*94d0*/  FFMA.FTZ R128, R46, c[0x0][0x2d0], -R8.reuse ;  /* 0x0000b4002e807a23 */ /* 0x100fe20000010808 */
[----:B------:R2:W-:Y:S01]  /*94e0*/  @P5 LDGSTS.E.BYPASS.LTC128B.128 [R248+0x4900], [R10.64], !P3 ;  /* 0x049000000af85fae */ /* 0x0005e2000d901d46 */
[--C-:B------:R-:W-:Y:S02]  /*94f0*/  FFMA.FTZ R129, R45, c[0x0][0x2d0], -R8.reuse ;  /* 0x0000b4002d817a23 */ /* 0x100fe40000010808 */
[--C-:B------:R-:W-:Y:S02]  /*9500*/  FFMA.FTZ R130, R44, c[0x0][0x2d0], -R8.reuse ;  /* 0x0000b4002c827a23 */ /* 0x100fe40000010808 */
[--C-:B------:R-:W-:Y:S02]  /*9510*/  FFMA.FTZ R63, R20, c[0x0][0x2d0], -R8.reuse ;  /* 0x0000b400143f7a23 */ /* 0x100fe40000010808 */
[--C-:B------:R-:W-:Y:S01]  /*9520*/  FFMA.FTZ R61, R34, c[0x0][0x2d0], -R8.reuse ;  /* 0x0000b400223d7a23 */ /* 0x100fe20000010808 */
[----:B------:R-:W3:Y:S01]  /*9530*/  MUFU.EX2 R59, R9 ;  /* 0x00000009003b7308 */ /* 0x000ee20000000800 */
[----:B------:R2:W-:Y:S01]  /*9540*/  @P5 LDGSTS.E.BYPASS.LTC128B.128 [R248+0x6900], [R10.64+0x80], !P6 ;  /* 0x069000800af85fae */ /* 0x0005e2000f101d46 */
[--C-:B------:R-:W-:Y:S02]  /*9550*/  FFMA.FTZ R60, R33, c[0x0][0x2d0], -R8.reuse ;  /* 0x0000b400213c7a23 */ /* 0x100fe40000010808 */
[--C-:B------:R-:W-:Y:S02]  /*9560*/  FFMA.FTZ R62, R26, c[0x0][0x2d0], -R8.reuse ;  /* 0x0000b4001a3e7a23 */ /* 0x100fe40000010808 */
[--C-:B------:R-:W-:Y:S02]  /*9570*/  FFMA.FTZ R47, R47, c[0x0][0x2d0], -R8.reuse ;  /* 0x0000b4002f2f7a23 */ /* 0x100fe40000010808 */
[----:B------:R-:W-:Y:S02]  /*9580*/  IMAD.MOV.U32 R45, RZ, RZ, R235 ;  /* 0x000000ffff2d7224 */ /* 0x000fe400078e00eb */
[--C-:B-1----:R-:W-:Y:S02]  /*9590*/  FFMA.FTZ R7, R18, c[0x0][0x2d0], -R8.reuse ;  /* 0x0000b40012077a23 */ /* 0x102fe40000010808 */
[--C-:B------:R-:W-:Y:S02]  /*95a0*/  FFMA.FTZ R18, R40, c[0x0][0x2d0], -R8.reuse ;  /* 0x0000b40028127a23 */ /* 0x100fe40000010808 */
[----:B------:R1:W-:Y:S01]  /*95b0*/  MUFU.EX2 R226, R7 ;  /* 0x0000000700e27308 */ /* 0x0003e20000000800 */
[----:B------:R-:W-:Y:S01]  /*95c0*/  FFMA.FTZ R40, R29, c[0x0][0x2d0], -R8 ;  /* 0x0000b4001d287a23 */ /* 0x000fe20000010808 */
[-C--:B--2---:R-:W-:Y:S05]  /*95d0*/  @P5 IADD3 R10, P2, R10, R2.reuse, RZ ;  /* 0x000000020a0a5210 */ /* 0x084fea0007f5e0ff */
[----:B------:R-:W-:Y:S05]  /*95e0*/  @P5 IMAD.X R11, R11, 0x1, R0, P2 ;  /* 0x000000010b0b5824 */ /* 0x000fea00010e0600 */
[----:B------:R2:W-:Y:S01]  /*95f0*/  @P5 LDGSTS.E.BYPASS.LTC128B.128 [R248+0x5100], [R10.64], !P3 ;  /* 0x051000000af85fae */ /* 0x0005e2000d901d46 */
[--C-:B-1----:R-:W-:Y:S04]  /*9600*/  FFMA.FTZ R7, R21, c[0x0][0x2d0], -R8.reuse ;  /* 0x0000b40015077a23 */ /* 0x102fe80000010808 */
[----:B------:R1:W-:Y:S03]  /*9610*/  MUFU.EX2 R249, R7 ;  /* 0x0000000700f97308 */ /* 0x0003e60000000800 */
[----:B------:R2:W-:Y:S01]  /*9620*/  @P5 LDGSTS.E.BYPASS.LTC128B.128 [R248+0x7100], [R10.64+0x80], !P6 ;  /* 0x071000800af85fae */ /* 0x0005e2000f101d46 */
[----:B-1----:R-:W-:Y:S05]  /*9630*/  FMUL.FTZ R7, R136, c[0x0][0x2d0] ;  /* 0x0000b40088077a20 */ /* 0x002fea0000410000 */
[----:B------:R-:W-:Y:S02]  /*9640*/  FSEL R7, R7, RZ, P1 ;  /* 0x000000ff07077208 */ /* 0x000fe40000800000 */
[----:B--2---:R-:W-:Y:S03]  /*9650*/  @P5 IADD3 R10, P1, R10, R2, RZ ;  /* 0x000000020a0a5210 */ /* 0x004fe60007f3e0ff */
[--C-:B------:R-:W-:Y:S01]  /*9660*/  FFMA.FTZ R9, R23, c[0x0][0x2d0], -R7.reuse ;  /* 0x0000b40017097a23 */ /* 0x100fe20000010807 */
[----:B------:R-:W-:Y:S01]  /*9670*/  @P5 IADD3.X R11, R11, R0, RZ, P1, !PT ;  /* 0x000000000b0b5210 */ /* 0x000fe20000ffe4ff */
[--C-:B------:R-:W-:Y:S01]  /*9680*/  FFMA.FTZ R2, R27, c[0x0][0x2d0], -R7.reuse ;  /* 0x0000b4001b027a23 */ /* 0x100fe20000010807 */
[----:B------:R-:W-:Y:S01]  /*9690*/  FSETP.NEU.FTZ.AND P1, PT, R134, -INF , PT ;  /* 0xff8000008600780b */ /* 0x000fe20003f3d000 */
[----:B------:R1:W-:Y:S01]  /*96a0*/  MUFU.EX2 R220, R9 ;  /* 0x0000000900dc7308 */ /* 0x0003e20000000800 */
[--C-:B------:R-:W-:Y:S01]  /*96b0*/  FFMA.FTZ R27, R28, c[0x0][0x2d0], -R8.reuse ;  /* 0x0000b4001c1b7a23 */ /* 0x100fe20000010808 */
[----:B------:R2:W-:Y:S01]  /*96c0*/  @P5 LDGSTS.E.BYPASS.LTC128B.128 [R248+0x5900], [R10.64], !P3 ;  /* 0x059000000af85fae */ /* 0x0005e2000d901d46 */
[----:B------:R-:W-:Y:S01]  /*96d0*/  FSEL R0, R134, RZ, P1 ;  /* 0x000000ff86007208 */ /* 0x000fe20000800000 */
[--C-:B------:R-:W-:Y:S02]  /*96e0*/  FFMA.FTZ R53, R53, c[0x0][0x2d0], -R7.reuse ;  /* 0x0000b40035357a23 */ /* 0x100fe40000010807 */
[--C-:B------:R-:W-:Y:S02]  /*96f0*/  FFMA.FTZ R43, R43, c[0x0][0x2d0], -R7.reuse ;  /* 0x0000b4002b2b7a23 */ /* 0x100fe40000010807 */
[--C-:B------:R-:W-:Y:S02]  /*9700*/  FFMA.FTZ R64, R31, c[0x0][0x2d0], -R7.reuse ;  /* 0x0000b4001f407a23 */ /* 0x100fe40000010807 */
[----:B------:R4:W-:Y:S01]  /*9710*/  MUFU.EX2 R227, R2 ;  /* 0x0000000200e37308 */ /* 0x0009e20000000800 */
[----:B------:R2:W-:Y:S01]  /*9720*/  @P5 LDGSTS.E.BYPASS.LTC128B.128 [R248+0x7900], [R10.64+0x80], !P6 ;  /* 0x079000800af85fae */ /* 0x0005e2000f101d46 */
[--C-:B------:R-:W-:Y:S02]  /*9730*/  FFMA.FTZ R65, R30, c[0x0][0x2d0], -R7.reuse ;  /* 0x0000b4001e417a23 */ /* 0x100fe40000010807 */
[--C-:B------:R-:W-:Y:S02]  /*9740*/  FFMA.FTZ R67, R12, c[0x0][0x2d0], -R7.reuse ;  /* 0x0000b4000c437a23 */ /* 0x100fe40000010807 */
[--C-:B------:R-:W-:Y:S01]  /*9750*/  FFMA.FTZ R17, R42, c[0x0][0x2d0], -R7.reuse ;  /* 0x0000b4002a117a23 */ /* 0x100fe20000010807 */
[----:B------:R-:W-:Y:S01]  /*9760*/  MOV R42, R27 ;  /* 0x0000001b002a7202 */ /* 0x000fe20000000f00 */
[--C-:B------:R-:W-:Y:S01]  /*9770*/  FFMA.FTZ R34, R32, c[0x0][0x2d0], -R7.reuse ;  /* 0x0000b40020227a23 */ /* 0x100fe20000010807 */
[----:B------:R-:W2:Y:S01]  /*9780*/  LDSM.16.MT88.4 R20, [R229] ;  /* 0x00000000e514783b */ /* 0x000ea20000004200 */
[--C-:B------:R-:W-:Y:S02]  /*9790*/  FFMA.FTZ R66, R19, c[0x0][0x2d0], -R7.reuse ;  /* 0x0000b40013427a23 */ /* 0x100fe40000010807 */
[--C-:B-1----:R-:W-:Y:S02]  /*97a0*/  FFMA.FTZ R9, R24, c[0x0][0x2d0], -R7.reuse ;  /* 0x0000b40018097a23 */ /* 0x102fe40000010807 */
[----:B------:R-:W-:Y:S03]  /*97b0*/  FFMA.FTZ R24, R52, c[0x0][0x2d0], -R7 ;  /* 0x0000b40034187a23 */ /* 0x000fe60000010807 */
[----:B------:R-:W0:Y:S01]  /*97c0*/  LDGDEPBAR ;  /* 0x00000000000079af */ /* 0x000e220000000000 */
[----:B------:R1:W1:Y:S01]  /*97d0*/  MUFU.EX2 R224, R9 ;  /* 0x0000000900e07308 */ /* 0x0002620000000800 */
[----:B----4-:R-:W-:Y:S02]  /*97e0*/  FADD.FTZ R2, -R0, R139 ;  /* 0x0000008b00027221 */ /* 0x010fe40000010100 */
[--C-:B-1----:R-:W-:Y:S02]  /*97f0*/  FFMA.FTZ R9, R25, c[0x0][0x2d0], -R7.reuse ;  /* 0x0000b40019097a23 */ /* 0x102fe40000010807 */
[----:B------:R-:W-:Y:S05]  /*9800*/  FFMA.FTZ R25, R36, c[0x0][0x2d0], -R7 ;  /* 0x0000b40024197a23 */ /* 0x000fea0000010807 */
[----:B------:R1:W4:Y:S02]  /*9810*/  MUFU.EX2 R225, R9 ;  /* 0x0000000900e17308 */ /* 0x0003240000000800 */
[----:B-1----:R-:W-:Y:S05]  /*9820*/  FMUL.FTZ R9, R135, c[0x0][0x2d0] ;  /* 0x0000b40087097a20 */ /* 0x002fea0000410000 */
[----:B------:R-:W-:Y:S05]  /*9830*/  FSEL R9, R9, RZ, P0 ;  /* 0x000000ff09097208 */ /* 0x000fea0000000000 */
[--C-:B------:R-:W-:Y:S02]  /*9840*/  FFMA.FTZ R0, R39, c[0x0][0x2d0], -R9.reuse ;  /* 0x0000b40027007a23 */ /* 0x100fe40000010809 */
[----:B------:R-:W-:Y:S01]  /*9850*/  FFMA.FTZ R39, R41, c[0x0][0x2d0], -R8 ;  /* 0x0000b40029277a23 */ /* 0x000fe20000010808 */
[----:B---3--:R-:W-:Y:S01]  /*9860*/  MOV R41, R59 ;  /* 0x0000003b00297202 */ /* 0x008fe20000000f00 */
[----:B------:R1:W-:Y:S01]  /*9870*/  MUFU.EX2 R223, R0 ;  /* 0x0000000000df7308 */ /* 0x0003e20000000800 */
[----:B------:R-:W-:Y:S02]  /*9880*/  FMUL.FTZ R8, R134, c[0x0][0x2d0] ;  /* 0x0000b40086087a20 */ /* 0x000fe40000410000 */
[----:B--2---:R-:W-:Y:S01]  /*9890*/  FFMA.FTZ R10, R38, c[0x0][0x2d0], -R9 ;  /* 0x0000b400260a7a23 */ /* 0x004fe20000010809 */
[----:B------:R-:W-:Y:S01]  /*98a0*/  MOV R38, R131 ;  /* 0x0000008300267202 */ /* 0x000fe20000000f00 */
[--C-:B------:R-:W-:Y:S01]  /*98b0*/  FFMA.FTZ R131, R205, c[0x0][0x2d0], -R7.reuse ;  /* 0x0000b400cd837a23 */ /* 0x100fe20000010807 */
[----:B------:R-:W-:Y:S01]  /*98c0*/  F2FP.BF16.PACK_AB R205, R224, R220 ;  /* 0x000000dce0cd723e */ /* 0x000fe200000010ff */
[----:B------:R-:W-:Y:S01]  /*98d0*/  FFMA.FTZ R59, R204, c[0x0][0x2d0], -R7 ;  /* 0x0000b400cc3b7a23 */ /* 0x000fe20000010807 */
[----:B------:R-:W-:Y:S01]  /*98e0*/  FSEL R7, R8, RZ, P1 ;  /* 0x000000ff08077208 */ /* 0x000fe20000800000 */
[--C-:B------:R-:W-:Y:S01]  /*98f0*/  FFMA.FTZ R54, R54, c[0x0][0x2d0], -R9.reuse ;  /* 0x0000b40036367a23 */ /* 0x100fe20000010809 */
[----:B------:R-:W-:Y:S01]  /*9900*/  MUFU.EX2 R138, R10 ;  /* 0x0000000a008a7308 */ /* 0x000fe20000000800 */
[--C-:B------:R-:W-:Y:S01]  /*9910*/  FFMA.FTZ R46, R37, c[0x0][0x2d0], -R9.reuse ;  /* 0x0000b400252e7a23 */ /* 0x100fe20000010809 */
[----:B------:R-:W-:Y:S01]  /*9920*/  F2FP.BF16.PACK_AB R204, R226, R221 ;  /* 0x000000dde2cc723e */ /* 0x000fe200000010ff */
[--C-:B------:R-:W-:Y:S02]  /*9930*/  FFMA.FTZ R52, R14, c[0x0][0x2d0], -R9.reuse ;  /* 0x0000b4000e347a23 */ /* 0x100fe40000010809 */
[--C-:B------:R-:W-:Y:S02]  /*9940*/  FFMA.FTZ R235, R13, c[0x0][0x2d0], -R9.reuse ;  /* 0x0000b4000deb7a23 */ /* 0x100fe40000010809 */
[--C-:B------:R-:W-:Y:S02]  /*9950*/  FFMA.FTZ R252, R208, c[0x0][0x2d0], -R9.reuse ;  /* 0x0000b400d0fc7a23 */ /* 0x100fe40000010809 */
[--C-:B------:R-:W-:Y:S01]  /*9960*/  FFMA.FTZ R44, R35, c[0x0][0x2d0], -R9.reuse ;  /* 0x0000b400232c7a23 */ /* 0x100fe20000010809 */
[----:B------:R-:W-:Y:S01]  /*9970*/  MOV R35, R17 ;  /* 0x0000001100237202 */ /* 0x000fe20000000f00 */
[--C-:B------:R-:W-:Y:S02]  /*9980*/  FFMA.FTZ R33, R209, c[0x0][0x2d0], -R9.reuse ;  /* 0x0000b400d1217a23 */ /* 0x100fe40000010809 */
[--C-:B------:R-:W-:Y:S01]  /*9990*/  FFMA.FTZ R251, R207, c[0x0][0x2d0], -R9.reuse ;  /* 0x0000b400cffb7a23 */ /* 0x100fe20000010809 */
[----:B----4-:R-:W-:Y:S01]  /*99a0*/  F2FP.BF16.PACK_AB R207, R227, R225 ;  /* 0x000000e1e3cf723e */ /* 0x010fe200000010ff */
[--C-:B-1----:R-:W-:Y:S02]  /*99b0*/  FFMA.FTZ R0, R51, c[0x0][0x2d0], -R9.reuse ;  /* 0x0000b40033007a23 */ /* 0x102fe40000010809 */
[--C-:B------:R-:W-:Y:S01]  /*99c0*/  FFMA.FTZ R250, R206, c[0x0][0x2d0], -R9.reuse ;  /* 0x0000b400cefa7a23 */ /* 0x100fe20000010809 */
[----:B------:R-:W-:Y:S01]  /*99d0*/  F2FP.BF16.PACK_AB R206, R41, R249 ;  /* 0x000000f929ce723e */ /* 0x000fe200000010ff */
[----:B------:R1:W-:Y:S01]  /*99e0*/  MUFU.EX2 R222, R0 ;  /* 0x0000000000de7308 */ /* 0x0003e20000000800 */
[--C-:B------:R-:W-:Y:S02]  /*99f0*/  FFMA.FTZ R50, R50, c[0x0][0x2d0], -R9.reuse ;  /* 0x0000b40032327a23 */ /* 0x100fe40000010809 */
[--C-:B------:R-:W-:Y:S02]  /*9a00*/  FFMA.FTZ R49, R49, c[0x0][0x2d0], -R9.reuse ;  /* 0x0000b40031317a23 */ /* 0x100fe40000010809 */
[----:B------:R-:W-:Y:S02]  /*9a10*/  FFMA.FTZ R48, R48, c[0x0][0x2d0], -R9 ;  /* 0x0000b40030307a23 */ /* 0x000fe40000010809 */
[--C-:B------:R-:W-:Y:S02]  /*9a20*/  FFMA.FTZ R8, R211, c[0x0][0x2d0], -R7.reuse ;  /* 0x0000b400d3087a23 */ /* 0x100fe40000010807 */
[--C-:B------:R-:W-:Y:S02]  /*9a30*/  FFMA.FTZ R217, R217, c[0x0][0x2d0], -R7.reuse ;  /* 0x0000b400d9d97a23 */ /* 0x100fe40000010807 */
[----:B------:R-:W-:Y:S01]  /*9a40*/  MUFU.EX2 R208, R8 ;  /* 0x0000000800d07308 */ /* 0x000fe20000000800 */
[--C-:B------:R-:W-:Y:S02]  /*9a50*/  FFMA.FTZ R216, R216, c[0x0][0x2d0], -R7.reuse ;  /* 0x0000b400d8d87a23 */ /* 0x100fe40000010807 */
[--C-:B------:R-:W-:Y:S02]  /*9a60*/  FFMA.FTZ R219, R219, c[0x0][0x2d0], -R7.reuse ;  /* 0x0000b400dbdb7a23 */ /* 0x100fe40000010807 */
[--C-:B------:R-:W-:Y:S02]  /*9a70*/  FFMA.FTZ R218, R218, c[0x0][0x2d0], -R7.reuse ;  /* 0x0000b400dada7a23 */ /* 0x100fe40000010807 */
[--C-:B------:R-:W-:Y:S02]  /*9a80*/  FFMA.FTZ R214, R214, c[0x0][0x2d0], -R7.reuse ;  /* 0x0000b400d6d67a23 */ /* 0x100fe40000010807 */
[--C-:B------:R-:W-:Y:S02]  /*9a90*/  FFMA.FTZ R213, R213, c[0x0][0x2d0], -R7.reuse ;  /* 0x0000b400d5d57a23 */ /* 0x100fe40000010807 */
[----:B------:R-:W-:Y:S02]  /*9aa0*/  FFMA.FTZ R245, R15, c[0x0][0x2d0], -R7 ;  /* 0x0000b4000ff57a23 */ /* 0x000fe40000010807 */
[----:B-1----:R-:W-:Y:S01]  /*9ab0*/  FFMA.FTZ R0, R55, c[0x0][0x2d0], -R9 ;  /* 0x0000b40037007a23 */ /* 0x002fe20000010809 */
[----:B------:R-:W-:Y:S01]  /*9ac0*/  MOV R55, R25 ;  /* 0x0000001900377202 */ /* 0x000fe20000000f00 */
[--C-:B------:R-:W-:Y:S02]  /*9ad0*/  FFMA.FTZ R9, R210, c[0x0][0x2d0], -R7.reuse ;  /* 0x0000b400d2097a23 */ /* 0x100fe40000010807 */
[----:B------:R1:W-:Y:S01]  /*9ae0*/  MUFU.EX2 R246, R0 ;  /* 0x0000000000f67308 */ /* 0x0003e20000000800 */
[--C-:B------:R-:W-:Y:S02]  /*9af0*/  FFMA.FTZ R247, R16, c[0x0][0x2d0], -R7.reuse ;  /* 0x0000b40010f77a23 */ /* 0x100fe40000010807 */
[--C-:B------:R-:W-:Y:S02]  /*9b00*/  FFMA.FTZ R239, R6, c[0x0][0x2d0], -R7.reuse ;  /* 0x0000b40006ef7a23 */ /* 0x100fe40000010807 */
[--C-:B------:R-:W-:Y:S02]  /*9b10*/  FFMA.FTZ R211, R57, c[0x0][0x2d0], -R7.reuse ;  /* 0x0000b40039d37a23 */ /* 0x100fe40000010807 */
[----:B------:R-:W-:Y:S02]  /*9b20*/  IMAD.MOV.U32 R51, RZ, RZ, R38 ;  /* 0x000000ffff337224 */ /* 0x000fe400078e0026 */
[----:B------:R-:W-:Y:S01]  /*9b30*/  IMAD.MOV.U32 R57, RZ, RZ, R24 ;  /* 0x000000ffff397224 */ /* 0x000fe200078e0018 */
[----:B------:R-:W-:Y:S01]  /*9b40*/  MUFU.EX2 R139, R9 ;  /* 0x00000009008b7308 */ /* 0x000fe20000000800 */
[----:B-1----:R-:W-:Y:S02]  /*9b50*/  FMUL.FTZ R0, R5, c[0x0][0x2d0] ;  /* 0x0000b40005007a20 */ /* 0x002fe40000410000 */
[--C-:B------:R-:W-:Y:S07]  /*9b60*/  FFMA.FTZ R5, R212, c[0x0][0x2d0], -R7.reuse ;  /* 0x0000b400d4057a23 */ /* 0x100fee0000010807 */
[----:B------:R1:W2:Y:S01]  /*9b70*/  MUFU.EX2 R133, R0 ;  /* 0x0000000000857308 */ /* 0x0002a20000000800 */
[--C-:B------:R-:W-:Y:S01]  /*9b80*/  FFMA.FTZ R212, R58, c[0x0][0x2d0], -R7.reuse ;  /* 0x0000b4003ad47a23 */ /* 0x100fe20000010807 */
[----:B------:R-:W-:Y:S08]  /*9b90*/  MOV R58, R18 ;  /* 0x00000012003a7202 */ /* 0x000ff00000000f00 */
[----:B------:R3:W-:Y:S01]  /*9ba0*/  MUFU.EX2 R209, R5 ;  /* 0x0000000500d17308 */ /* 0x0007e20000000800 */
[----:B-1----:R-:W-:Y:S02]  /*9bb0*/  FMUL.FTZ R0, R4, c[0x0][0x2d0] ;  /* 0x0000b40004007a20 */ /* 0x002fe40000410000 */
[--C-:B------:R-:W-:Y:S07]  /*9bc0*/  FFMA.FTZ R4, R215, c[0x0][0x2d0], -R7.reuse ;  /* 0x0000b400d7047a23 */ /* 0x100fee0000010807 */
[----:B------:R1:W4:Y:S01]  /*9bd0*/  MUFU.EX2 R132, R0 ;  /* 0x0000000000847308 */ /* 0x0003220000000800 */
[----:B------:R-:W-:Y:S02]  /*9be0*/  FFMA.FTZ R215, R56, c[0x0][0x2d0], -R7 ;  /* 0x0000b40038d77a23 */ /* 0x000fe40000010807 */
[C---:B--2---:R-:W-:Y:S01]  /*9bf0*/  FMUL.FTZ R16, R133.reuse, R152 ;  /* 0x0000009885107220 */ /* 0x044fe20000410000 */
[----:B------:R-:W-:Y:S01]  /*9c00*/  MOV R152, R62 ;  /* 0x0000003e00987202 */ /* 0x000fe20000000f00 */
[C---:B------:R-:W-:Y:S01]  /*9c10*/  FMUL.FTZ R17, R133.reuse, R153 ;  /* 0x0000009985117220 */ /* 0x040fe20000410000 */
[----:B------:R-:W-:Y:S01]  /*9c20*/  MOV R153, R63 ;  /* 0x0000003f00997202 */ /* 0x000fe20000000f00 */
[C---:B---3--:R-:W-:Y:S02]  /*9c30*/  FMUL.FTZ R5, R133.reuse, R145 ;  /* 0x0000009185057220 */ /* 0x048fe40000410000 */
[C---:B------:R-:W-:Y:S01]  /*9c40*/  FMUL.FTZ R32, R133.reuse, R168 ;  /* 0x000000a885207220 */ /* 0x040fe20000410000 */
[----:B------:R2:W-:Y:S01]  /*9c50*/  MUFU.EX2 R210, R4 ;  /* 0x0000000400d27308 */ /* 0x0005e20000000800 */
[----:B------:R-:W-:Y:S01]  /*9c60*/  MOV R168, R47 ;  /* 0x0000002f00a87202 */ /* 0x000fe20000000f00 */
[C---:B------:R-:W-:Y:S02]  /*9c70*/  FMUL.FTZ R68, R133.reuse, R68 ;  /* 0x0000004485447220 */ /* 0x040fe40000410000 */
[C---:B------:R-:W-:Y:S02]  /*9c80*/  FMUL.FTZ R69, R133.reuse, R69 ;  /* 0x0000004585457220 */ /* 0x040fe40000410000 */
[C---:B------:R-:W-:Y:S02]  /*9c90*/  FMUL.FTZ R80, R133.reuse, R80 ;  /* 0x0000005085507220 */ /* 0x040fe40000410000 */
[C---:B------:R-:W-:Y:S02]  /*9ca0*/  FMUL.FTZ R81, R133.reuse, R81 ;  /* 0x0000005185517220 */ /* 0x040fe40000410000 */
[C---:B------:R-:W-:Y:S01]  /*9cb0*/  FMUL.FTZ R84, R133.reuse, R84 ;  /* 0x0000005485547220 */ /* 0x040fe20000410000 */
[----:B------:R-:W-:Y:S01]  /*9cc0*/  MUFU.EX2 R168, R168 ;  /* 0x000000a800a87308 */ /* 0x000fe20000000800 */
[----:B------:R-:W-:Y:S02]  /*9cd0*/  FMUL.FTZ R85, R133, R85 ;  /* 0x0000005585557220 */ /* 0x000fe40000410000 */
[----:B-1----:R-:W-:Y:S02]  /*9ce0*/  FMUL.FTZ R0, R3, c[0x0][0x2d0] ;  /* 0x0000b40003007a20 */ /* 0x002fe40000410000 */
[C---:B----4-:R-:W-:Y:S02]  /*9cf0*/  FMUL.FTZ R6, R132.reuse, R146 ;  /* 0x0000009284067220 */ /* 0x050fe40000410000 */
[C---:B------:R-:W-:Y:S02]  /*9d00*/  FMUL.FTZ R7, R132.reuse, R147 ;  /* 0x0000009384077220 */ /* 0x040fe40000410000 */
[C---:B------:R-:W-:Y:S01]  /*9d10*/  FMUL.FTZ R18, R132.reuse, R154 ;  /* 0x0000009a84127220 */ /* 0x040fe20000410000 */
[----:B------:R1:W3:Y:S01]  /*9d20*/  MUFU.EX2 R3, R0 ;  /* 0x0000000000037308 */ /* 0x0002e20000000800 */
[C---:B------:R-:W-:Y:S01]  /*9d30*/  FMUL.FTZ R19, R132.reuse, R155 ;  /* 0x0000009b84137220 */ /* 0x040fe20000410000 */
[----:B------:R-:W-:Y:S01]  /*9d40*/  MOV R155, R65 ;  /* 0x00000041009b7202 */ /* 0x000fe20000000f00 */
[C---:B--2---:R-:W-:Y:S02]  /*9d50*/  FMUL.FTZ R4, R133.reuse, R144 ;  /* 0x0000009085047220 */ /* 0x044fe40000410000 */
[----:B------:R-:W-:Y:S01]  /*9d60*/  LDSM.16.MT88.4 R144, [R232] ;  /* 0x00000000e890783b */ /* 0x000fe20000004200 */
[----:B------:R-:W-:Y:S02]  /*9d70*/  IMAD.MOV.U32 R154, RZ, RZ, R64 ;  /* 0x000000ffff9a7224 */ /* 0x000fe400078e0040 */
[C---:B------:R-:W-:Y:S02]  /*9d80*/  FMUL.FTZ R64, R133.reuse, R200 ;  /* 0x000000c885407220 */ /* 0x040fe40000410000 */
[-C--:B------:R-:W-:Y:S01]  /*9d90*/  HMMA.16816.F32.BF16 R4, R204, R20.reuse, R4 ;  /* 0x00000014cc04723c */ /* 0x080fe20000041804 */
[----:B------:R-:W-:Y:S02]  /*9da0*/  MUFU.EX2 R200, R212 ;  /* 0x000000d400c87308 */ /* 0x000fe40000000800 */
[----:B------:R-:W-:Y:S02]  /*9db0*/  FMUL.FTZ R65, R133, R201 ;  /* 0x000000c985417220 */ /* 0x000fe40000410000 */
[C---:B------:R-:W-:Y:S02]  /*9dc0*/  FMUL.FTZ R70, R132.reuse, R70 ;  /* 0x0000004684467220 */ /* 0x040fe40000410000 */
[C---:B------:R-:W-:Y:S02]  /*9dd0*/  FMUL.FTZ R71, R132.reuse, R71 ;  /* 0x0000004784477220 */ /* 0x040fe40000410000 */
[C---:B------:R-:W-:Y:S03]  /*9de0*/  FMUL.FTZ R82, R132.reuse, R82 ;  /* 0x0000005284527220 */ /* 0x040fe60000410000 */
[----:B------:R-:W-:Y:S02]  /*9df0*/  FMUL.FTZ R83, R132, R83 ;  /* 0x0000005384537220 */ /* 0x000fe40000410000 */
[----:B-1----:R-:W-:Y:S02]  /*9e00*/  FMUL.FTZ R0, R2, c[0x0][0x2d0] ;  /* 0x0000b40002007a20 */ /* 0x002fe40000410000 */
[C---:B---3--:R-:W-:Y:S01]  /*9e10*/  FMUL.FTZ R12, R3.reuse, R148 ;  /* 0x00000094030c7220 */ /* 0x048fe20000410000 */
[----:B------:R-:W-:Y:S01]  /*9e20*/  MOV R148, R39 ;  /* 0x0000002700947202 */ /* 0x000fe20000000f00 */
[C---:B------:R-:W-:Y:S01]  /*9e30*/  FMUL.FTZ R8, R3.reuse, R140 ;  /* 0x0000008c03087220 */ /* 0x040fe20000410000 */
[----:B------:R-:W1:Y:S01]  /*9e40*/  LDSM.16.MT88.4 R36, [R230] ;  /* 0x00000000e624783b */ /* 0x000e620000004200 */
[----:B------:R-:W2:Y:S01]  /*9e50*/  MUFU.EX2 R0, R0 ;  /* 0x0000000000007308 */ /* 0x000ea20000000800 */
[----:B------:R-:W-:Y:S01]  /*9e60*/  FMUL.FTZ R9, R3, R141 ;  /* 0x0000008d03097220 */ /* 0x000fe20000410000 */
[----:B------:R-:W-:Y:S01]  /*9e70*/  F2FP.BF16.PACK_AB R140, R223, R138 ;  /* 0x0000008adf8c723e */ /* 0x000fe200000010ff */
[C---:B------:R-:W-:Y:S01]  /*9e80*/  FMUL.FTZ R13, R3.reuse, R149 ;  /* 0x00000095030d7220 */ /* 0x040fe20000410000 */
[----:B------:R-:W-:Y:S01]  /*9e90*/  F2FP.BF16.PACK_AB R141, R208, R139 ;  /* 0x0000008bd08d723e */ /* 0x000fe200000010ff */
[C---:B------:R-:W-:Y:S01]  /*9ea0*/  FMUL.FTZ R24, R3.reuse, R160 ;  /* 0x000000a003187220 */ /* 0x040fe20000410000 */
[----:B------:R-:W-:Y:S01]  /*9eb0*/  MOV R160, R46 ;  /* 0x0000002e00a07202 */ /* 0x000fe20000000f00 */
[C---:B------:R-:W-:Y:S01]  /*9ec0*/  FMUL.FTZ R25, R3.reuse, R161 ;  /* 0x000000a103197220 */ /* 0x040fe20000410000 */
[----:B------:R-:W-:Y:S01]  /*9ed0*/  MOV R161, R45 ;  /* 0x0000002d00a17202 */ /* 0x000fe20000000f00 */
[C---:B------:R-:W-:Y:S01]  /*9ee0*/  FMUL.FTZ R28, R3.reuse, R164 ;  /* 0x000000a4031c7220 */ /* 0x040fe20000410000 */
[----:B------:R-:W-:Y:S01]  /*9ef0*/  MOV R149, R58 ;  /* 0x0000003a00957202 */ /* 0x000fe20000000f00 */
[----:B------:R-:W-:Y:S02]  /*9f00*/  FMUL.FTZ R29, R3, R165 ;  /* 0x000000a5031d7220 */ /* 0x000fe40000410000 */
[----:B------:R-:W-:Y:S02]  /*9f10*/  IMAD.MOV.U32 R165, RZ, RZ, R35 ;  /* 0x000000ffffa57224 */ /* 0x000fe400078e0023 */
[----:B------:R-:W-:Y:S02]  /*9f20*/  IMAD.MOV.U32 R164, RZ, RZ, R33 ;  /* 0x000000ffffa47224 */ /* 0x000fe400078e0021 */
[----:B------:R-:W-:Y:S01]  /*9f30*/  FMUL.FTZ R33, R133, R169 ;  /* 0x000000a985217220 */ /* 0x000fe20000410000 */
[----:B------:R-:W-:Y:S01]  /*9f40*/  MOV R169, R57 ;  /* 0x0000003900a97202 */ /* 0x000fe20000000f00 */
[----:B------:R-:W-:Y:S01]  /*9f50*/  FMUL.FTZ R35, R132, R171 ;  /* 0x000000ab84237220 */ /* 0x000fe20000410000 */
[----:B------:R-:W-:Y:S01]  /*9f60*/  MOV R171, R59 ;  /* 0x0000003b00ab7202 */ /* 0x000fe20000000f00 */
[----:B------:R-:W-:Y:S01]  /*9f70*/  IMAD.MOV.U32 R2, RZ, RZ, R43 ;  /* 0x000000ffff027224 */ /* 0x000fe200078e002b */
[----:B------:R-:W-:Y:S01]  /*9f80*/  MUFU.EX2 R164, R164 ;  /* 0x000000a400a47308 */ /* 0x000fe20000000800 */
[C---:B------:R-:W-:Y:S02]  /*9f90*/  FMUL.FTZ R45, R3.reuse, R181 ;  /* 0x000000b5032d7220 */ /* 0x040fe40000410000 */
[----:B--2---:R-:W-:Y:S01]  /*9fa0*/  FMUL.FTZ R10, R0, R142 ;  /* 0x0000008e000a7220 */ /* 0x004fe20000410000 */
[----:B------:R-:W-:Y:S01]  /*9fb0*/  F2FP.BF16.PACK_AB R142, R246, R222 ;  /* 0x000000def68e723e */ /* 0x000fe200000010ff */
[----:B------:R-:W-:Y:S01]  /*9fc0*/  FMUL.FTZ R11, R0, R143 ;  /* 0x0000008f000b7220 */ /* 0x000fe20000410000 */
[----:B------:R-:W-:Y:S01]  /*9fd0*/  F2FP.BF16.PACK_AB R143, R210, R209 ;  /* 0x000000d1d28f723e */ /* 0x000fe200000010ff */
[C---:B------:R-:W-:Y:S02]  /*9fe0*/  FMUL.FTZ R56, R3.reuse, R192 ;  /* 0x000000c003387220 */ /* 0x040fe40000410000 */
[C---:B------:R-:W-:Y:S01]  /*9ff0*/  FMUL.FTZ R57, R3.reuse, R193 ;  /* 0x000000c103397220 */ /* 0x040fe20000410000 */
[----:B------:R-:W-:Y:S01]  /*a000*/  MUFU.EX2 R171, R171 ;  /* 0x000000ab00ab7308 */ /* 0x000fe20000000800 */
[C---:B------:R-:W-:Y:S02]  /*a010*/  FMUL.FTZ R72, R3.reuse, R72 ;  /* 0x0000004803487220 */ /* 0x040fe40000410000 */
[C---:B------:R-:W-:Y:S04]  /*a020*/  HMMA.16816.F32.BF16 R8, R140.reuse, R20, R8 ;  /* 0x000000148c08723c */ /* 0x040fe80000041808 */
[C---:B------:R-:W-:Y:S01]  /*a030*/  FMUL.FTZ R14, R0.reuse, R150 ;  /* 0x00000096000e7220 */ /* 0x040fe20000410000 */
[----:B------:R-:W-:Y:S01]  /*a040*/  MOV R150, R61 ;  /* 0x0000003d00967202 */ /* 0x000fe20000000f00 */
[----:B------:R-:W-:Y:S01]  /*a050*/  FMUL.FTZ R15, R0, R151 ;  /* 0x00000097000f7220 */ /* 0x000fe20000410000 */
[----:B------:R-:W-:Y:S01]  /*a060*/  MOV R151, R60 ;  /* 0x0000003c00977202 */ /* 0x000fe20000000f00 */
[C---:B------:R-:W-:Y:S01]  /*a070*/  FMUL.FTZ R60, R3.reuse, R196 ;  /* 0x000000c4033c7220 */ /* 0x040fe20000410000 */
[----:B------:R-:W-:Y:S03]  /*a080*/  MOV R192, R150 ;  /* 0x0000009600c07202 */ /* 0x000fe60000000f00 */
[C---:B------:R-:W-:Y:S01]  /*a090*/  FMUL.FTZ R61, R3.reuse, R197 ;  /* 0x000000c5033d7220 */ /* 0x040fe20000410000 */
[-C--:B------:R-:W-:Y:S03]  /*a0a0*/  HMMA.16816.F32.BF16 R12, R140, R22.reuse, R12 ;  /* 0x000000168c0c723c */ /* 0x080fe6000004180c */
[C---:B------:R-:W-:Y:S02]  /*a0b0*/  FMUL.FTZ R73, R3.reuse, R73 ;  /* 0x0000004903497220 */ /* 0x040fe40000410000 */
[C---:B------:R-:W-:Y:S02]  /*a0c0*/  FMUL.FTZ R76, R3.reuse, R76 ;  /* 0x0000004c034c7220 */ /* 0x040fe40000410000 */
[----:B------:R-:W-:Y:S01]  /*a0d0*/  FMUL.FTZ R77, R3, R77 ;  /* 0x0000004d034d7220 */ /* 0x000fe20000410000 */
[C---:B------:R-:W-:Y:S04]  /*a0e0*/  HMMA.16816.F32.BF16 R16, R204.reuse, R22, R16 ;  /* 0x00000016cc10723c */ /* 0x040fe80000041810 */
[C---:B------:R-:W-:Y:S01]  /*a0f0*/  FMUL.FTZ R20, R133.reuse, R156 ;  /* 0x0000009c85147220 */ /* 0x040fe20000410000 */
[----:B------:R-:W-:Y:S01]  /*a100*/  MOV R156, R42 ;  /* 0x0000002a009c7202 */ /* 0x000fe20000000f00 */
[----:B------:R-:W-:Y:S01]  /*a110*/  FMUL.FTZ R21, R133, R157 ;  /* 0x0000009d85157220 */ /* 0x000fe20000410000 */
[----:B------:R-:W-:Y:S01]  /*a120*/  MOV R157, R40 ;  /* 0x00000028009d7202 */ /* 0x000fe20000000f00 */
[C---:B------:R-:W-:Y:S01]  /*a130*/  FMUL.FTZ R22, R132.reuse, R158 ;  /* 0x0000009e84167220 */ /* 0x040fe20000410000 */
[----:B------:R-:W-:Y:S03]  /*a140*/  MOV R158, R66 ;  /* 0x00000042009e7202 */ /* 0x000fe60000000f00 */
[----:B------:R-:W-:Y:S02]  /*a150*/  FMUL.FTZ R23, R132, R159 ;  /* 0x0000009f84177220 */ /* 0x000fe40000410000 */
[C---:B------:R-:W-:Y:S02]  /*a160*/  FMUL.FTZ R40, R3.reuse, R176 ;  /* 0x000000b003287220 */ /* 0x040fe40000410000 */
[C---:B------:R-:W-:Y:S02]  /*a170*/  FMUL.FTZ R88, R3.reuse, R88 ;  /* 0x0000005803587220 */ /* 0x040fe40000410000 */
[C---:B------:R-:W-:Y:S01]  /*a180*/  FMUL.FTZ R89, R3.reuse, R89 ;  /* 0x0000005903597220 */ /* 0x040fe20000410000 */
[-C--:B-1----:R-:W-:Y:S03]  /*a190*/  HMMA.16816.F32.BF16 R20, R204, R36.reuse, R20 ;  /* 0x00000024cc14723c */ /* 0x082fe60000041814 */
[C---:B------:R-:W-:Y:S02]  /*a1a0*/  FMUL.FTZ R26, R0.reuse, R162 ;  /* 0x000000a2001a7220 */ /* 0x040fe40000410000 */
[C---:B------:R-:W-:Y:S01]  /*a1b0*/  FMUL.FTZ R27, R0.reuse, R163 ;  /* 0x000000a3001b7220 */ /* 0x040fe20000410000 */
[----:B------:R-:W-:Y:S01]  /*a1c0*/  MOV R163, R51 ;  /* 0x0000003300a37202 */ /* 0x000fe20000000f00 */
[C---:B------:R-:W-:Y:S02]  /*a1d0*/  FMUL.FTZ R92, R3.reuse, R92 ;  /* 0x0000005c035c7220 */ /* 0x040fe40000410000 */
[----:B------:R-:W-:Y:S03]  /*a1e0*/  FMUL.FTZ R93, R3, R93 ;  /* 0x0000005d035d7220 */ /* 0x000fe60000410000 */
[C---:B------:R-:W-:Y:S04]  /*a1f0*/  HMMA.16816.F32.BF16 R24, R140.reuse, R36, R24 ;  /* 0x000000248c18723c */ /* 0x040fe80000041818 */
[C---:B------:R-:W-:Y:S01]  /*a200*/  FMUL.FTZ R30, R0.reuse, R166 ;  /* 0x000000a6001e7220 */ /* 0x040fe20000410000 */
[----:B------:R-:W-:Y:S01]  /*a210*/  MOV R166, R55 ;  /* 0x0000003700a67202 */ /* 0x000fe20000000f00 */
[----:B------:R-:W-:Y:S01]  /*a220*/  FMUL.FTZ R31, R0, R167 ;  /* 0x000000a7001f7220 */ /* 0x000fe20000410000 */
[----:B------:R-:W-:Y:S01]  /*a230*/  MOV R167, R34 ;  /* 0x0000002200a77202 */ /* 0x000fe20000000f00 */
[C---:B------:R-:W-:Y:S04]  /*a240*/  FMUL.FTZ R34, R132.reuse, R170 ;  /* 0x000000aa84227220 */ /* 0x040fe80000410000 */
[----:B------:R-:W-:Y:S01]  /*a250*/  IMAD.MOV.U32 R170, RZ, RZ, R54 ;  /* 0x000000ffffaa7224 */ /* 0x000fe200078e0036 */
[-C--:B------:R-:W-:Y:S03]  /*a260*/  HMMA.16816.F32.BF16 R28, R140, R38.reuse, R28 ;  /* 0x000000268c1c723c */ /* 0x080fe6000004181c */
[----:B------:R-:W-:Y:S02]  /*a270*/  FMUL.FTZ R36, R133, R172 ;  /* 0x000000ac85247220 */ /* 0x000fe40000410000 */
[----:B------:R-:W-:Y:S02]  /*a280*/  IMAD.MOV.U32 R172, RZ, RZ, R53 ;  /* 0x000000ffffac7224 */ /* 0x000fe400078e0035 */
[----:B------:R-:W-:Y:S01]  /*a290*/  IMAD.MOV.U32 R176, RZ, RZ, R41 ;  /* 0x000000ffffb07224 */ /* 0x000fe200078e0029 */
[C---:B------:R-:W-:Y:S03]  /*a2a0*/  HMMA.16816.F32.BF16 R32, R204.reuse, R38, R32 ;  /* 0x00000026cc20723c */ /* 0x040fe60000041820 */
[----:B------:R-:W-:Y:S01]  /*a2b0*/  MUFU.EX2 R172, R172 ;  /* 0x000000ac00ac7308 */ /* 0x000fe20000000800 */
[----:B------:R-:W-:Y:S01]  /*a2c0*/  FMUL.FTZ R41, R3, R177 ;  /* 0x000000b103297220 */ /* 0x000fe20000410000 */
[----:B------:R-:W-:Y:S01]  /*a2d0*/  MOV R177, R52 ;  /* 0x0000003400b17202 */ /* 0x000fe20000000f00 */
[----:B------:R-:W-:Y:S01]  /*a2e0*/  FMUL.FTZ R37, R133, R173 ;  /* 0x000000ad85257220 */ /* 0x000fe20000410000 */
[----:B------:R-:W1:Y:S01]  /*a2f0*/  LDSM.16.MT88.4 R52, [R233] ;  /* 0x00000000e934783b */ /* 0x000e620000004200 */
[C---:B------:R-:W-:Y:S01]  /*a300*/  FMUL.FTZ R38, R132.reuse, R174 ;  /* 0x000000ae84267220 */ /* 0x040fe20000410000 */
[----:B------:R-:W-:Y:S03]  /*a310*/  MOV R173, R50 ;  /* 0x0000003200ad7202 */ /* 0x000fe60000000f00 */
[----:B------:R-:W-:Y:S01]  /*a320*/  FMUL.FTZ R39, R132, R175 ;  /* 0x000000af84277220 */ /* 0x000fe20000410000 */
        /* <DEDUP_REMOVED lines=11> */
[----:B------:R-:W-:Y:S02]  /*a3e0*/  IMAD.MOV.U32 R162, RZ, RZ, R44 ;  /* 0x000000ffffa27224 */ /* 0x000fe400078e002c */
[----:B------:R-:W-:Y:S02]  /*a3f0*/  FMUL.FTZ R44, R3, R180 ;  /* 0x000000b4032c7220 */ /* 0x000fe40000410000 */
[C---:B------:R-:W-:Y:S02]  /*a400*/  FMUL.FTZ R46, R0.reuse, R182 ;  /* 0x000000b6002e7220 */ /* 0x040fe40000410000 */
[C---:B------:R-:W-:Y:S02]  /*a410*/  FMUL.FTZ R47, R0.reuse, R183 ;  /* 0x000000b7002f7220 */ /* 0x040fe40000410000 */
[C---:B------:R-:W-:Y:S02]  /*a420*/  FMUL.FTZ R49, R133.reuse, R185 ;  /* 0x000000b985317220 */ /* 0x040fe40000410000 */
[C---:B------:R-:W-:Y:S02]  /*a430*/  FMUL.FTZ R58, R0.reuse, R194 ;  /* 0x000000c2003a7220 */ /* 0x040fe40000410000 */
[C---:B------:R-:W-:Y:S01]  /*a440*/  FMUL.FTZ R59, R0.reuse, R195 ;  /* 0x000000c3003b7220 */ /* 0x040fe20000410000 */
[-C--:B-1----:R-:W-:Y:S03]  /*a450*/  HMMA.16816.F32.BF16 R36, R204, R52.reuse, R36 ;  /* 0x00000034cc24723c */ /* 0x082fe60000041824 */
[C---:B------:R-:W-:Y:S02]  /*a460*/  FMUL.FTZ R62, R0.reuse, R198 ;  /* 0x000000c6003e7220 */ /* 0x040fe40000410000 */
[----:B------:R-:W-:Y:S02]  /*a470*/  FMUL.FTZ R63, R0, R199 ;  /* 0x000000c7003f7220 */ /* 0x000fe40000410000 */
[----:B------:R-:W-:Y:S01]  /*a480*/  MUFU.EX2 R199, R213 ;  /* 0x000000d500c77308 */ /* 0x000fe20000000800 */
[C---:B------:R-:W-:Y:S04]  /*a490*/  HMMA.16816.F32.BF16 R40, R140.reuse, R52, R40 ;  /* 0x000000348c28723c */ /* 0x040fe80000041828 */
[----:B------:R-:W-:Y:S02]  /*a4a0*/  IMAD.MOV.U32 R159, RZ, RZ, R67 ;  /* 0x000000ffff9f7224 */ /* 0x000fe400078e0043 */
[C---:B------:R-:W-:Y:S02]  /*a4b0*/  FMUL.FTZ R66, R132.reuse, R202 ;  /* 0x000000ca84427220 */ /* 0x040fe40000410000 */
[-C--:B------:R-:W-:Y:S04]  /*a4c0*/  HMMA.16816.F32.BF16 R44, R140, R54.reuse, R44 ;  /* 0x000000368c2c723c */ /* 0x080fe8000004182c */
[----:B------:R-:W-:Y:S02]  /*a4d0*/  IMAD.MOV.U32 R175, RZ, RZ, R48 ;  /* 0x000000ffffaf7224 */ /* 0x000fe400078e0030 */
[C---:B------:R-:W-:Y:S02]  /*a4e0*/  FMUL.FTZ R48, R133.reuse, R184 ;  /* 0x000000b885307220 */ /* 0x040fe40000410000 */
[C---:B------:R-:W-:Y:S01]  /*a4f0*/  FMUL.FTZ R50, R132.reuse, R186 ;  /* 0x000000ba84327220 */ /* 0x040fe20000410000 */
[----:B------:R-:W-:Y:S02]  /*a500*/  MOV R186, R166 ;  /* 0x000000a600ba7202 */ /* 0x000fe40000000f00 */
[----:B------:R1:W2:Y:S01]  /*a510*/  MUFU.EX2 R166, R252 ;  /* 0x000000fc00a67308 */ /* 0x0002a20000000800 */
[C---:B------:R-:W-:Y:S01]  /*a520*/  FMUL.FTZ R51, R132.reuse, R187 ;  /* 0x000000bb84337220 */ /* 0x040fe20000410000 */
[----:B------:R-:W-:Y:S01]  /*a530*/  MOV R187, R165 ;  /* 0x000000a500bb7202 */ /* 0x000fe20000000f00 */
[C---:B------:R-:W-:Y:S02]  /*a540*/  FMUL.FTZ R52, R133.reuse, R188 ;  /* 0x000000bc85347220 */ /* 0x040fe40000410000 */
[C---:B------:R-:W-:Y:S02]  /*a550*/  FMUL.FTZ R53, R133.reuse, R189 ;  /* 0x000000bd85357220 */ /* 0x040fe40000410000 */
[----:B------:R-:W-:Y:S01]  /*a560*/  FMUL.FTZ R67, R132, R203 ;  /* 0x000000cb84437220 */ /* 0x000fe20000410000 */
[C---:B------:R-:W-:Y:S02]  /*a570*/  HMMA.16816.F32.BF16 R48, R204.reuse, R54, R48 ;  /* 0x00000036cc30723c */ /* 0x040fe40000041830 */
[----:B------:R-:W-:Y:S02]  /*a580*/  MUFU.EX2 R165, R217 ;  /* 0x000000d900a57308 */ /* 0x000fe40000000800 */
[C---:B------:R-:W-:Y:S02]  /*a590*/  FMUL.FTZ R74, R0.reuse, R74 ;  /* 0x0000004a004a7220 */ /* 0x040fe40000410000 */
[----:B------:R-:W-:Y:S02]  /*a5a0*/  FMUL.FTZ R75, R0, R75 ;  /* 0x0000004b004b7220 */ /* 0x000fe40000410000 */
[C---:B------:R-:W-:Y:S04]  /*a5b0*/  FMUL.FTZ R54, R132.reuse, R190 ;  /* 0x000000be84367220 */ /* 0x040fe80000410000 */
[----:B------:R-:W-:Y:S01]  /*a5c0*/  FMUL.FTZ R55, R132, R191 ;  /* 0x000000bf84377220 */ /* 0x000fe20000410000 */
[----:B------:R-:W-:Y:S01]  /*a5d0*/  MUFU.EX2 R190, R218 ;  /* 0x000000da00be7308 */ /* 0x000fe20000000800 */
[----:B------:R-:W-:Y:S01]  /*a5e0*/  FMUL.FTZ R78, R0, R78 ;  /* 0x0000004e004e7220 */ /* 0x000fe20000410000 */
[----:B------:R-:W-:Y:S01]  /*a5f0*/  MOV R191, R148 ;  /* 0x0000009400bf7202 */ /* 0x000fe20000000f00 */
[----:B-1----:R-:W-:Y:S01]  /*a600*/  IMAD.MOV.U32 R252, RZ, RZ, R157 ;  /* 0x000000fffffc7224 */ /* 0x002fe200078e009d */
[----:B--2---:R-:W-:Y:S01]  /*a610*/  F2FP.BF16.PACK_AB R148, R166, R164 ;  /* 0x000000a4a694723e */ /* 0x004fe200000010ff */
[----:B------:R-:W-:Y:S01]  /*a620*/  FMUL.FTZ R79, R0, R79 ;  /* 0x0000004f004f7220 */ /* 0x000fe20000410000 */
[-C--:B------:R-:W-:Y:S03]  /*a630*/  HMMA.16816.F32.BF16 R52, R204, R144.reuse, R52 ;  /* 0x00000090cc34723c */ /* 0x080fe60000041834 */
[C---:B------:R-:W-:Y:S01]  /*a640*/  FMUL.FTZ R86, R132.reuse, R86 ;  /* 0x0000005684567220 */ /* 0x040fe20000410000 */
[----:B------:R-:W-:Y:S01]  /*a650*/  MUFU.EX2 R203, R192 ;  /* 0x000000c000cb7308 */ /* 0x000fe20000000800 */
[----:B------:R-:W-:Y:S02]  /*a660*/  FMUL.FTZ R87, R132, R87 ;  /* 0x0000005784577220 */ /* 0x000fe40000410000 */
[C---:B------:R-:W-:Y:S01]  /*a670*/  FMUL.FTZ R90, R0.reuse, R90 ;  /* 0x0000005a005a7220 */ /* 0x040fe20000410000 */
[C---:B------:R-:W-:Y:S04]  /*a680*/  HMMA.16816.F32.BF16 R56, R140.reuse, R144, R56 ;  /* 0x000000908c38723c */ /* 0x040fe80000041838 */
[C---:B------:R-:W-:Y:S02]  /*a690*/  FMUL.FTZ R91, R0.reuse, R91 ;  /* 0x0000005b005b7220 */ /* 0x040fe40000410000 */
[----:B------:R-:W-:Y:S01]  /*a6a0*/  MUFU.EX2 R202, R186 ;  /* 0x000000ba00ca7308 */ /* 0x000fe20000000800 */
[C---:B------:R-:W-:Y:S01]  /*a6b0*/  FMUL.FTZ R94, R0.reuse, R94 ;  /* 0x0000005e005e7220 */ /* 0x040fe20000410000 */
[-C--:B------:R-:W-:Y:S04]  /*a6c0*/  HMMA.16816.F32.BF16 R60, R140, R146.reuse, R60 ;  /* 0x000000928c3c723c */ /* 0x080fe8000004183c */
[----:B------:R-:W-:Y:S02]  /*a6d0*/  FMUL.FTZ R95, R0, R95 ;  /* 0x0000005f005f7220 */ /* 0x000fe40000410000 */
[C---:B------:R-:W-:Y:S02]  /*a6e0*/  FMUL.FTZ R96, R133.reuse, R96 ;  /* 0x0000006085607220 */ /* 0x040fe40000410000 */
[C---:B------:R-:W-:Y:S01]  /*a6f0*/  HMMA.16816.F32.BF16 R64, R204.reuse, R146, R64 ;  /* 0x00000092cc40723c */ /* 0x040fe20000041840 */
[----:B------:R-:W1:Y:S01]  /*a700*/  LDSM.16.MT88.4 R144, [R229+0x2000] ;  /* 0x00200000e590783b */ /* 0x000e620000004200 */
[----:B------:R-:W-:Y:S02]  /*a710*/  MUFU.EX2 R192, R214 ;  /* 0x000000d600c07308 */ /* 0x000fe40000000800 */
[C---:B------:R-:W-:Y:S02]  /*a720*/  FMUL.FTZ R97, R133.reuse, R97 ;  /* 0x0000006185617220 */ /* 0x040fe40000410000 */
[C---:B------:R-:W-:Y:S02]  /*a730*/  FMUL.FTZ R98, R132.reuse, R98 ;  /* 0x0000006284627220 */ /* 0x040fe40000410000 */
[C---:B------:R-:W-:Y:S04]  /*a740*/  FMUL.FTZ R99, R132.reuse, R99 ;  /* 0x0000006384637220 */ /* 0x040fe80000410000 */
[----:B------:R-:W-:Y:S01]  /*a750*/  MUFU.EX2 R186, R211 ;  /* 0x000000d300ba7308 */ /* 0x000fe20000000800 */
[C---:B------:R-:W-:Y:S02]  /*a760*/  FMUL.FTZ R100, R133.reuse, R100 ;  /* 0x0000006485647220 */ /* 0x040fe40000410000 */
[C---:B------:R-:W-:Y:S02]  /*a770*/  FMUL.FTZ R101, R133.reuse, R101 ;  /* 0x0000006585657220 */ /* 0x040fe40000410000 */
[C---:B------:R-:W-:Y:S02]  /*a780*/  FMUL.FTZ R102, R132.reuse, R102 ;  /* 0x0000006684667220 */ /* 0x040fe40000410000 */
[----:B------:R-:W-:Y:S02]  /*a790*/  FMUL.FTZ R103, R132, R103 ;  /* 0x0000006784677220 */ /* 0x000fe40000410000 */
[C---:B------:R-:W-:Y:S01]  /*a7a0*/  FMUL.FTZ R106, R0.reuse, R106 ;  /* 0x0000006a006a7220 */ /* 0x040fe20000410000 */
[----:B------:R-:W-:Y:S01]  /*a7b0*/  MUFU.EX2 R189, R250 ;  /* 0x000000fa00bd7308 */ /* 0x000fe20000000800 */
[C---:B------:R-:W-:Y:S02]  /*a7c0*/  FMUL.FTZ R107, R0.reuse, R107 ;  /* 0x0000006b006b7220 */ /* 0x040fe40000410000 */
[C---:B------:R-:W-:Y:S02]  /*a7d0*/  FMUL.FTZ R110, R0.reuse, R110 ;  /* 0x0000006e006e7220 */ /* 0x040fe40000410000 */
[----:B------:R-:W-:Y:S02]  /*a7e0*/  FMUL.FTZ R111, R0, R111 ;  /* 0x0000006f006f7220 */ /* 0x000fe40000410000 */
[C---:B------:R-:W-:Y:S02]  /*a7f0*/  FMUL.FTZ R112, R133.reuse, R112 ;  /* 0x0000007085707220 */ /* 0x040fe40000410000 */
[C---:B------:R-:W-:Y:S01]  /*a800*/  FMUL.FTZ R113, R133.reuse, R113 ;  /* 0x0000007185717220 */ /* 0x040fe20000410000 */
[----:B------:R-:W-:Y:S01]  /*a810*/  MUFU.EX2 R191, R191 ;  /* 0x000000bf00bf7308 */ /* 0x000fe20000000800 */
[C---:B------:R-:W-:Y:S02]  /*a820*/  FMUL.FTZ R114, R132.reuse, R114 ;  /* 0x0000007284727220 */ /* 0x040fe40000410000 */
[C---:B------:R-:W-:Y:S02]  /*a830*/  FMUL.FTZ R115, R132.reuse, R115 ;  /* 0x0000007384737220 */ /* 0x040fe40000410000 */
[C---:B------:R-:W-:Y:S02]  /*a840*/  FMUL.FTZ R116, R133.reuse, R116 ;  /* 0x0000007485747220 */ /* 0x040fe40000410000 */
[----:B------:R-:W-:Y:S01]  /*a850*/  FMUL.FTZ R117, R133, R117 ;  /* 0x0000007585757220 */ /* 0x000fe20000410000 */
[-C--:B-1----:R-:W-:Y:S02]  /*a860*/  HMMA.16816.F32.BF16 R68, R204, R144.reuse, R68 ;  /* 0x00000090cc44723c */ /* 0x082fe40000041844 */
[----:B------:R-:W-:Y:S01]  /*a870*/  MUFU.EX2 R250, R252 ;  /* 0x000000fc00fa7308 */ /* 0x000fe20000000800 */
[C---:B------:R-:W-:Y:S02]  /*a880*/  FMUL.FTZ R118, R132.reuse, R118 ;  /* 0x0000007684767220 */ /* 0x040fe40000410000 */
[----:B------:R-:W-:Y:S02]  /*a890*/  FMUL.FTZ R119, R132, R119 ;  /* 0x0000007784777220 */ /* 0x000fe40000410000 */
[C---:B------:R-:W-:Y:S01]  /*a8a0*/  FMUL.FTZ R122, R0.reuse, R122 ;  /* 0x0000007a007a7220 */ /* 0x040fe20000410000 */
[C---:B------:R-:W-:Y:S04]  /*a8b0*/  HMMA.16816.F32.BF16 R72, R140.reuse, R144, R72 ;  /* 0x000000908c48723c */ /* 0x040fe80000041848 */
[C---:B------:R-:W-:Y:S02]  /*a8c0*/  FMUL.FTZ R123, R0.reuse, R123 ;  /* 0x0000007b007b7220 */ /* 0x040fe40000410000 */
[C---:B------:R-:W-:Y:S02]  /*a8d0*/  FMUL.FTZ R126, R0.reuse, R126 ;  /* 0x0000007e007e7220 */ /* 0x040fe40000410000 */
[-C--:B------:R-:W-:Y:S04]  /*a8e0*/  HMMA.16816.F32.BF16 R76, R140, R146.reuse, R76 ;  /* 0x000000928c4c723c */ /* 0x080fe8000004184c */
[----:B------:R-:W-:Y:S02]  /*a8f0*/  FMUL.FTZ R127, R0, R127 ;  /* 0x0000007f007f7220 */ /* 0x000fe40000410000 */
[----:B------:R-:W-:Y:S02]  /*a900*/  IMAD.MOV.U32 R184, RZ, RZ, R167 ;  /* 0x000000ffffb87224 */ /* 0x000fe400078e00a7 */
[C---:B------:R-:W-:Y:S01]  /*a910*/  HMMA.16816.F32.BF16 R80, R204.reuse, R146, R80 ;  /* 0x00000092cc50723c */ /* 0x040fe20000041850 */
[----:B------:R-:W1:Y:S01]  /*a920*/  LDSM.16.MT88.4 R144, [R230+0x2000] ;  /* 0x00200000e690783b */ /* 0x000e620000004200 */
[----:B------:R-:W2:Y:S02]  /*a930*/  MUFU.EX2 R167, R216 ;  /* 0x000000d800a77308 */ /* 0x000ea40000000800 */
[----:B------:R-:W-:Y:S02]  /*a940*/  IMAD.MOV.U32 R193, RZ, RZ, R149 ;  /* 0x000000ffffc17224 */ /* 0x000fe400078e0095 */
[----:B------:R-:W-:Y:S01]  /*a950*/  IMAD.MOV.U32 R178, RZ, RZ, R177 ;  /* 0x000000ffffb27224 */ /* 0x000fe200078e00b1 */
[----:B------:R-:W-:Y:S02]  /*a960*/  MOV R177, R176 ;  /* 0x000000b000b17202 */ /* 0x000fe40000000f00 */
[----:B------:R-:W-:Y:S03]  /*a970*/  MOV R176, R175 ;  /* 0x000000af00b07202 */ /* 0x000fe60000000f00 */
[----:B------:R-:W-:Y:S01]  /*a980*/  MUFU.EX2 R184, R184 ;  /* 0x000000b800b87308 */ /* 0x000fe20000000800 */
[----:B------:R-:W-:Y:S01]  /*a990*/  IMAD.MOV.U32 R175, RZ, RZ, R174 ;  /* 0x000000ffffaf7224 */ /* 0x000fe200078e00ae */
[----:B------:R-:W-:Y:S01]  /*a9a0*/  MOV R174, R173 ;  /* 0x000000ad00ae7202 */ /* 0x000fe20000000f00 */
[----:B------:R-:W-:Y:S01]  /*a9b0*/  IMAD.MOV.U32 R179, RZ, RZ, R177 ;  /* 0x000000ffffb37224 */ /* 0x000fe200078e00b1 */
[----:B------:R-:W-:Y:S02]  /*a9c0*/  MOV R173, R170 ;  /* 0x000000aa00ad7202 */ /* 0x000fe40000000f00 */
[----:B------:R-:W-:Y:S02]  /*a9d0*/  MOV R185, R174 ;  /* 0x000000ae00b97202 */ /* 0x000fe40000000f00 */
[----:B------:R-:W-:Y:S02]  /*a9e0*/  MOV R177, R176 ;  /* 0x000000b000b17202 */ /* 0x000fe40000000f00 */
[----:B------:R3:W-:Y:S01]  /*a9f0*/  MUFU.EX2 R170, R128 ;  /* 0x0000008000aa7308 */ /* 0x0007e20000000800 */
[----:B------:R-:W-:Y:S02]  /*aa00*/  MOV R176, R175 ;  /* 0x000000af00b07202 */ /* 0x000fe40000000f00 */
[----:B------:R-:W-:Y:S01]  /*aa10*/  IMAD.MOV.U32 R180, RZ, RZ, R177 ;  /* 0x000000ffffb47224 */ /* 0x000fe200078e00b1 */
[----:B--2---:R-:W-:Y:S02]  /*aa20*/  F2FP.BF16.PACK_AB R149, R167, R165 ;  /* 0x000000a5a795723e */ /* 0x004fe400000010ff */
[----:B------:R-:W-:Y:S04]  /*aa30*/  MOV R177, R176 ;  /* 0x000000b000b17202 */ /* 0x000fe80000000f00 */
[----:B------:R2:W-:Y:S01]  /*aa40*/  MUFU.EX2 R175, R129 ;  /* 0x0000008100af7308 */ /* 0x0005e20000000800 */
[----:B------:R-:W-:Y:S01]  /*aa50*/  MOV R181, R177 ;  /* 0x000000b100b57202 */ /* 0x000fe20000000f00 */
[----:B------:R-:W-:Y:S03]  /*aa60*/  IMAD.MOV.U32 R177, RZ, RZ, R169 ;  /* 0x000000ffffb17224 */ /* 0x000fe600078e00a9 */
[----:B------:R-:W-:Y:S02]  /*aa70*/  MOV R182, R181 ;  /* 0x000000b500b67202 */ /* 0x000fe40000000f00 */
[----:B------:R-:W-:Y:S01]  /*aa80*/  MOV R181, R2 ;  /* 0x0000000200b57202 */ /* 0x000fe20000000f00 */
[-C--:B-1----:R-:W-:Y:S02]  /*aa90*/  HMMA.16816.F32.BF16 R84, R204, R144.reuse, R84 ;  /* 0x00000090cc54723c */ /* 0x082fe40000041854 */
[----:B------:R1:W-:Y:S01]  /*aaa0*/  MUFU.EX2 R176, R130 ;  /* 0x0000008200b07308 */ /* 0x0003e20000000800 */
[----:B------:R-:W-:Y:S01]  /*aab0*/  IMAD.MOV.U32 R183, RZ, RZ, R182 ;  /* 0x000000ffffb77224 */ /* 0x000fe200078e00b6 */
[----:B------:R-:W-:Y:S01]  /*aac0*/  MOV R182, R173 ;  /* 0x000000ad00b67202 */ /* 0x000fe20000000f00 */
[----:B---3--:R-:W3:Y:S03]  /*aad0*/  LDL.LU R128, [R1+0xb0] ;  /* 0x0000b00001807983 */ /* 0x008ee60000300800 */
[C---:B------:R-:W-:Y:S04]  /*aae0*/  HMMA.16816.F32.BF16 R88, R140.reuse, R144, R88 ;  /* 0x000000908c58723c */ /* 0x040fe80000041858 */
[----:B------:R4:W-:Y:S01]  /*aaf0*/  MUFU.EX2 R169, R131 ;  /* 0x0000008300a97308 */ /* 0x0009e20000000800 */
[----:B--2---:R-:W2:Y:S03]  /*ab00*/  LDL.LU R129, [R1+0xac] ;  /* 0x0000ac0001817983 */ /* 0x004ea60000300800 */
[-C--:B------:R-:W-:Y:S06]  /*ab10*/  HMMA.16816.F32.BF16 R92, R140, R146.reuse, R92 ;  /* 0x000000928c5c723c */ /* 0x080fec000004185c */
[----:B------:R4:W-:Y:S02]  /*ab20*/  MUFU.EX2 R174, R219 ;  /* 0x000000db00ae7308 */ /* 0x0009e40000000800 */
[C---:B------:R-:W-:Y:S01]  /*ab30*/  HMMA.16816.F32.BF16 R96, R204.reuse, R146, R96 ;  /* 0x00000092cc60723c */ /* 0x040fe20000041860 */
[----:B------:R-:W4:Y:S07]  /*ab40*/  LDSM.16.MT88.4 R144, [R233+0x2000] ;  /* 0x00200000e990783b */ /* 0x000f2e0000004200 */
[----:B------:R4:W-:Y:S01]  /*ab50*/  MUFU.EX2 R201, R183 ;  /* 0x000000b700c97308 */ /* 0x0009e20000000800 */
[----:B-1----:R-:W2:Y:S04]  /*ab60*/  LDL.LU R130, [R1+0xa8] ;  /* 0x0000a80001827983 */ /* 0x002ea80000300800 */
[----:B----4-:R-:W2:Y:S05]  /*ab70*/  LDL.LU R131, [R1+0xa4] ;  /* 0x0000a40001837983 */ /* 0x010eaa0000300800 */
[----:B------:R-:W1:Y:S01]  /*ab80*/  MUFU.EX2 R173, R251 ;  /* 0x000000fb00ad7308 */ /* 0x000e620000000800 */
[----:B------:R-:W-:Y:S09]  /*ab90*/  LDSM.16.MT88.4 R216, [R230+0x3800] ;  /* 0x00380000e6d8783b */ /* 0x000ff20000004200 */
[----:B------:R-:W-:Y:S01]  /*aba0*/  MUFU.EX2 R198, R185 ;  /* 0x000000b900c67308 */ /* 0x000fe20000000800 */
[----:B------:R-:W-:Y:S01]  /*abb0*/  MOV R183, R162 ;  /* 0x000000a200b77202 */ /* 0x000fe20000000f00 */
[----:B------:R-:W-:Y:S01]  /*abc0*/  IMAD.MOV.U32 R162, RZ, RZ, R158 ;  /* 0x000000ffffa27224 */ /* 0x000fe200078e009e */
[----:B------:R-:W-:Y:S07]  /*abd0*/  MOV R158, R152 ;  /* 0x00000098009e7202 */ /* 0x000fee0000000f00 */
[----:B------:R1:W-:Y:S01]  /*abe0*/  MUFU.EX2 R185, R180 ;  /* 0x000000b400b97308 */ /* 0x0003e20000000800 */
[-C--:B------:R-:W-:Y:S03]  /*abf0*/  HMMA.16816.F32.BF16 R100, R204, R144.reuse, R100 ;  /* 0x00000090cc64723c */ /* 0x080fe60000041864 */
[----:B-1----:R-:W-:Y:S06]  /*ac00*/  F2FP.BF16.PACK_AB R150, R189, R173 ;  /* 0x000000adbd96723e */ /* 0x002fec00000010ff */
[----:B------:R-:W1:Y:S01]  /*ac10*/  MUFU.EX2 R177, R177 ;  /* 0x000000b100b17308 */ /* 0x000e620000000800 */
[C---:B------:R-:W-:Y:S08]  /*ac20*/  HMMA.16816.F32.BF16 R104, R140.reuse, R144, R104 ;  /* 0x000000908c68723c */ /* 0x040ff00000041868 */
[-C--:B------:R-:W-:Y:S01]  /*ac30*/  HMMA.16816.F32.BF16 R108, R140, R146.reuse, R108 ;  /* 0x000000928c6c723c */ /* 0x080fe2000004186c */
[----:B------:R1:W-:Y:S03]  /*ac40*/  MUFU.EX2 R195, R193 ;  /* 0x000000c100c37308 */ /* 0x0003e60000000800 */
[----:B------:R-:W-:Y:S01]  /*ac50*/  IMAD.MOV.U32 R180, RZ, RZ, R161 ;  /* 0x000000ffffb47224 */ /* 0x000fe200078e00a1 */
[----:B------:R-:W-:Y:S03]  /*ac60*/  MOV R161, R155 ;  /* 0x0000009b00a17202 */ /* 0x000fe60000000f00 */
[C---:B------:R-:W-:Y:S01]  /*ac70*/  HMMA.16816.F32.BF16 R112, R204.reuse, R146, R112 ;  /* 0x00000092cc70723c */ /* 0x040fe20000041870 */
[----:B------:R-:W1:Y:S02]  /*ac80*/  LDSM.16.MT88.4 R144, [R232+0x2000] ;  /* 0x00200000e890783b */ /* 0x000e640000004200 */
[----:B------:R-:W-:Y:S01]  /*ac90*/  MUFU.EX2 R181, R181 ;  /* 0x000000b500b57308 */ /* 0x000fe20000000800 */
[----:B------:R-:W-:Y:S02]  /*aca0*/  MOV R197, R180 ;  /* 0x000000b400c57202 */ /* 0x000fe40000000f00 */
[----:B------:R-:W-:Y:S07]  /*acb0*/  MOV R180, R158 ;  /* 0x0000009e00b47202 */ /* 0x000fee0000000f00 */
[----:B------:R-:W-:Y:S01]  /*acc0*/  MUFU.EX2 R182, R182 ;  /* 0x000000b600b67308 */ /* 0x000fe20000000800 */
[----:B-1----:R-:W-:Y:S02]  /*acd0*/  MOV R193, R179 ;  /* 0x000000b300c17202 */ /* 0x002fe40000000f00 */
[----:B------:R-:W-:Y:S02]  /*ace0*/  MOV R179, R160 ;  /* 0x000000a000b37202 */ /* 0x000fe40000000f00 */
[----:B------:R-:W-:Y:S05]  /*acf0*/  MOV R160, R154 ;  /* 0x0000009a00a07202 */ /* 0x000fea0000000f00 */
[----:B------:R-:W-:Y:S01]  /*ad00*/  MUFU.EX2 R180, R180 ;  /* 0x000000b400b47308 */ /* 0x000fe20000000800 */
[-C--:B------:R-:W-:Y:S08]  /*ad10*/  HMMA.16816.F32.BF16 R116, R204, R144.reuse, R116 ;  /* 0x00000090cc74723c */ /* 0x080ff00000041874 */
[C---:B------:R-:W-:Y:S08]  /*ad20*/  HMMA.16816.F32.BF16 R120, R140.reuse, R144, R120 ;  /* 0x000000908c78723c */ /* 0x040ff00000041878 */
[-C--:B------:R-:W-:Y:S01]  /*ad30*/  HMMA.16816.F32.BF16 R124, R140, R146.reuse, R124 ;  /* 0x000000928c7c723c */ /* 0x080fe2000004187c */
[----:B------:R-:W4:Y:S04]  /*ad40*/  LDL.LU R140, [R1+0x18] ;  /* 0x00001800018c7983 */ /* 0x000f280000300800 */
[----:B------:R-:W4:Y:S02]  /*ad50*/  LDL.LU R2, [R1+0x1c] ;  /* 0x00001c0001027983 */ /* 0x000f240000300800 */
[----:B------:R-:W-:Y:S02]  /*ad60*/  F2FP.BF16.PACK_AB R141, R171, R169 ;  /* 0x000000a9ab8d723e */ /* 0x000fe400000010ff */
[----:B------:R-:W4:Y:S03]  /*ad70*/  LDL.LU R188, [R1+0x20] ;  /* 0x0000200001bc7983 */ /* 0x000f260000300800 */
[----:B------:R-:W-:Y:S02]  /*ad80*/  F2FP.BF16.PACK_AB R142, R176, R175 ;  /* 0x000000afb08e723e */ /* 0x000fe400000010ff */
[----:B------:R-:W-:Y:S01]  /*ad90*/  F2FP.BF16.PACK_AB R143, R177, R172 ;  /* 0x000000acb18f723e */ /* 0x000fe200000010ff */
[C---:B---3--:R-:W-:Y:S02]  /*ada0*/  FMUL.FTZ R128, R133.reuse, R128 ;  /* 0x0000008085807220 */ /* 0x048fe40000410000 */
[----:B--2---:R-:W-:Y:S02]  /*adb0*/  FMUL.FTZ R129, R133, R129 ;  /* 0x0000008185817220 */ /* 0x004fe40000410000 */
[C---:B------:R-:W-:Y:S02]  /*adc0*/  FMUL.FTZ R130, R132.reuse, R130 ;  /* 0x0000008284827220 */ /* 0x040fe40000410000 */
[----:B------:R-:W-:Y:S07]  /*add0*/  FMUL.FTZ R131, R132, R131 ;  /* 0x0000008384837220 */ /* 0x000fee0000410000 */
[----:B------:R-:W-:Y:S01]  /*ade0*/  HMMA.16816.F32.BF16 R128, R204, R146, R128 ;  /* 0x00000092cc80723c */ /* 0x000fe20000041880 */
[----:B------:R-:W1:Y:S06]  /*adf0*/  LDSM.16.MT88.4 R144, [R229+0x800] ;  /* 0x00080000e590783b */ /* 0x000e6c0000004200 */
[----:B------:R-:W-:Y:S01]  /*ae00*/  IMAD.MOV.U32 R204, RZ, RZ, R160 ;  /* 0x000000ffffcc7224 */ /* 0x000fe200078e00a0 */
[----:B------:R-:W-:Y:S01]  /*ae10*/  MOV R205, R179 ;  /* 0x000000b300cd7202 */ /* 0x000fe20000000f00 */
[----:B------:R-:W-:Y:S02]  /*ae20*/  IMAD.MOV.U32 R206, RZ, RZ, R183 ;  /* 0x000000ffffce7224 */ /* 0x000fe400078e00b7 */
[----:B------:R-:W-:Y:S01]  /*ae30*/  MUFU.EX2 R251, R204 ;  /* 0x000000cc00fb7308 */ /* 0x000fe20000000800 */
[----:B------:R-:W-:Y:S02]  /*ae40*/  MOV R179, R162 ;  /* 0x000000a200b37202 */ /* 0x000fe40000000f00 */
[----:B------:R-:W-:Y:S07]  /*ae50*/  MOV R183, R161 ;  /* 0x000000a100b77202 */ /* 0x000fee0000000f00 */
[----:B------:R-:W2:Y:S10]  /*ae60*/  MUFU.EX2 R183, R183 ;  /* 0x000000b700b77308 */ /* 0x000eb40000000800 */
[----:B------:R-:W-:Y:S10]  /*ae70*/  MUFU.EX2 R179, R179 ;  /* 0x000000b300b37308 */ /* 0x000ff40000000800 */
[----:B------:R2:W-:Y:S02]  /*ae80*/  MUFU.EX2 R252, R205 ;  /* 0x000000cd00fc7308 */ /* 0x0005e40000000800 */
[----:B--2---:R-:W-:Y:S01]  /*ae90*/  F2FP.BF16.PACK_AB R205, R183, R251 ;  /* 0x000000fbb7cd723e */ /* 0x004fe200000010ff */
[----:B----4-:R-:W-:Y:S01]  /*aea0*/  FFMA.FTZ R133, R133, R140, R221 ;  /* 0x0000008c85857223 */ /* 0x010fe200000100dd */
[----:B------:R-:W-:Y:S01]  /*aeb0*/  F2FP.BF16.PACK_AB R140, R170, R168 ;  /* 0x000000a8aa8c723e */ /* 0x000fe200000010ff */
[----:B------:R-:W-:Y:S06]  /*aec0*/  FFMA.FTZ R2, R132, R2, R220 ;  /* 0x0000000284027223 */ /* 0x000fec00000100dc */
[-C--:B-1----:R-:W-:Y:S05]  /*aed0*/  HMMA.16816.F32.BF16 R4, R140, R144.reuse, R4 ;  /* 0x000000908c04723c */ /* 0x082fea0000041804 */
[----:B------:R-:W-:Y:S02]  /*aee0*/  FFMA.FTZ R138, R3, R188, R138 ;  /* 0x000000bc038a7223 */ /* 0x000fe4000001008a */
[----:B------:R-:W-:Y:S01]  /*aef0*/  IMAD.MOV.U32 R188, RZ, RZ, R187 ;  /* 0x000000ffffbc7224 */ /* 0x000fe200078e00bb */
[----:B------:R-:W-:Y:S01]  /*af00*/  MOV R187, R151 ;  /* 0x0000009700bb7202 */ /* 0x000fe20000000f00 */
[----:B------:R-:W2:Y:S02]  /*af10*/  LDL.LU R3, [R1+0x24] ;  /* 0x0000240001037983 */ /* 0x000ea40000300800 */
[----:B------:R1:W-:Y:S01]  /*af20*/  MUFU.EX2 R196, R188 ;  /* 0x000000bc00c47308 */ /* 0x0003e20000000800 */
[----:B------:R-:W-:Y:S01]  /*af30*/  F2FP.BF16.PACK_AB R151, R190, R174 ;  /* 0x000000aebe97723e */ /* 0x000fe200000010ff */
[----:B------:R-:W-:Y:S04]  /*af40*/  FADD.FTZ R2, R224, R2 ;  /* 0x00000002e0027221 */ /* 0x000fe80000010000 */
[----:B------:R-:W-:Y:S02]  /*af50*/  FADD.FTZ R2, R225, R2 ;  /* 0x00000002e1027221 */ /* 0x000fe40000010000 */
[C---:B------:R-:W-:Y:S02]  /*af60*/  HMMA.16816.F32.BF16 R8, R148.reuse, R144, R8 ;  /* 0x000000909408723c */ /* 0x040fe40000041808 */
[----:B------:R-:W-:Y:S06]  /*af70*/  MUFU.EX2 R224, R245 ;  /* 0x000000f500e07308 */ /* 0x000fec0000000800 */
[-C--:B------:R-:W-:Y:S04]  /*af80*/  HMMA.16816.F32.BF16 R12, R148, R146.reuse, R12 ;  /* 0x00000092940c723c */ /* 0x080fe8000004180c */
[----:B------:R-:W-:Y:S04]  /*af90*/  MUFU.EX2 R187, R187 ;  /* 0x000000bb00bb7308 */ /* 0x000fe80000000800 */
[C---:B------:R-:W-:Y:S01]  /*afa0*/  HMMA.16816.F32.BF16 R16, R140.reuse, R146, R16 ;  /* 0x000000928c10723c */ /* 0x040fe20000041810 */
[----:B------:R-:W3:Y:S03]  /*afb0*/  LDSM.16.MT88.4 R144, [R230+0x800] ;  /* 0x00080000e690783b */ /* 0x000ee60000004200 */
[----:B-1----:R-:W-:Y:S01]  /*afc0*/  IMAD.MOV.U32 R188, RZ, RZ, R178 ;  /* 0x000000ffffbc7224 */ /* 0x002fe200078e00b2 */
[----:B------:R-:W-:Y:S01]  /*afd0*/  MOV R178, R163 ;  /* 0x000000a300b27202 */ /* 0x000fe20000000f00 */
[----:B------:R1:W-:Y:S01]  /*afe0*/  MUFU.EX2 R225, R215 ;  /* 0x000000d700e17308 */ /* 0x0003e20000000800 */
[----:B------:R-:W-:Y:S01]  /*aff0*/  MOV R163, R159 ;  /* 0x0000009f00a37202 */ /* 0x000fe20000000f00 */
[----:B------:R-:W-:Y:S01]  /*b000*/  IMAD.MOV.U32 R159, RZ, RZ, R153 ;  /* 0x000000ffff9f7224 */ /* 0x000fe200078e0099 */
[----:B------:R-:W-:Y:S01]  /*b010*/  MOV R207, R188 ;  /* 0x000000bc00cf7202 */ /* 0x000fe20000000f00 */
[----:B------:R-:W-:Y:S02]  /*b020*/  LDSM.16.MT88.4 R152, [R230+0x1000] ;  /* 0x00100000e698783b */ /* 0x000fe40000004200 */
[----:B------:R-:W-:Y:S01]  /*b030*/  MOV R188, R156 ;  /* 0x0000009c00bc7202 */ /* 0x000fe20000000f00 */
[----:B------:R-:W-:Y:S05]  /*b040*/  IMAD.MOV.U32 R194, RZ, RZ, R163 ;  /* 0x000000ffffc27224 */ /* 0x000fea00078e00a3 */
[----:B------:R-:W-:Y:S01]  /*b050*/  LDSM.16.MT88.4 R160, [R232+0x1000] ;  /* 0x00100000e8a0783b */ /* 0x000fe20000004200 */
[----:B------:R-:W4:Y:S10]  /*b060*/  MUFU.EX2 R188, R188 ;  /* 0x000000bc00bc7308 */ /* 0x000f340000000800 */
[----:B------:R-:W-:Y:S01]  /*b070*/  MUFU.EX2 R194, R194 ;  /* 0x000000c200c27308 */ /* 0x000fe20000000800 */
[----:B-1----:R-:W-:Y:S01]  /*b080*/  LDSM.16.MT88.4 R212, [R229+0x3800] ;  /* 0x00380000e5d4783b */ /* 0x002fe20000004200 */
[-C--:B---3--:R-:W-:Y:S03]  /*b090*/  HMMA.16816.F32.BF16 R20, R140, R144.reuse, R20 ;  /* 0x000000908c14723c */ /* 0x088fe60000041814 */
[----:B----4-:R-:W-:Y:S05]  /*b0a0*/  F2FP.BF16.PACK_AB R204, R188, R250 ;  /* 0x000000fabccc723e */ /* 0x010fea00000010ff */
        /* <DEDUP_REMOVED lines=18> */
[----:B------:R-:W1:Y:S03]  /*b1d0*/  LDSM.16.MT88.4 R144, [R230+0x2800] ;  /* 0x00280000e690783b */ /* 0x000e660000004200 */
[----:B--2---:R-:W-:Y:S02]  /*b1e0*/  FFMA.FTZ R132, R0, R3, R139 ;  /* 0x0000000300847223 */ /* 0x004fe4000001008b */
[----:B------:R-:W-:Y:S01]  /*b1f0*/  MUFU.EX2 R139, R247 ;  /* 0x000000f7008b7308 */ /* 0x000fe20000000800 */
[----:B------:R-:W-:Y:S02]  /*b200*/  FADD.FTZ R0, R223, R138 ;  /* 0x0000008adf007221 */ /* 0x000fe40000010000 */
[----:B------:R-:W-:Y:S03]  /*b210*/  FADD.FTZ R3, R226, R133 ;  /* 0x00000085e2037221 */ /* 0x000fe60000010000 */
[----:B------:R-:W-:Y:S02]  /*b220*/  FADD.FTZ R133, R222, R0 ;  /* 0x00000000de857221 */ /* 0x000fe40000010000 */
[----:B------:R-:W-:Y:S01]  /*b230*/  LDSM.16.MT88.4 R220, [R233+0x3800] ;  /* 0x00380000e9dc783b */ /* 0x000fe20000004200 */
[----:B------:R-:W-:Y:S01]  /*b240*/  FADD.FTZ R3, R249, R3 ;  /* 0x00000003f9037221 */ /* 0x000fe20000010000 */
[----:B------:R2:W-:Y:S01]  /*b250*/  MUFU.EX2 R226, R235 ;  /* 0x000000eb00e27308 */ /* 0x0005e20000000800 */
[----:B------:R-:W-:Y:S02]  /*b260*/  FADD.FTZ R132, R208, R132 ;  /* 0x00000084d0847221 */ /* 0x000fe40000010000 */
[----:B------:R-:W-:Y:S01]  /*b270*/  FADD.FTZ R3, R193, R3 ;  /* 0x00000003c1037221 */ /* 0x000fe20000010000 */
[----:B------:R-:W-:Y:S01]  /*b280*/  MOV R193, R159 ;  /* 0x0000009f00c17202 */ /* 0x000fe20000000f00 */
[----:B------:R-:W-:Y:S01]  /*b290*/  FADD.FTZ R0, R209, R132 ;  /* 0x00000084d1007221 */ /* 0x000fe20000010000 */
[----:B------:R-:W-:Y:S01]  /*b2a0*/  LDSM.16.MT88.4 R156, [R233+0x1000] ;  /* 0x00100000e99c783b */ /* 0x000fe20000004200 */
[----:B------:R-:W-:Y:S01]  /*b2b0*/  FADD.FTZ R3, R168, R3 ;  /* 0x00000003a8037221 */ /* 0x000fe20000010000 */
[----:B------:R-:W-:Y:S01]  /*b2c0*/  F2FP.BF16.PACK_AB R209, R224, R225 ;  /* 0x000000e1e0d1723e */ /* 0x000fe200000010ff */
[----:B------:R-:W-:Y:S01]  /*b2d0*/  FADD.FTZ R132, R227, R2 ;  /* 0x00000002e3847221 */ /* 0x000fe20000010000 */
[----:B------:R-:W3:Y:S01]  /*b2e0*/  MUFU.EX2 R138, R239 ;  /* 0x000000ef008a7308 */ /* 0x000ee20000000800 */
[----:B------:R-:W-:Y:S02]  /*b2f0*/  FADD.FTZ R2, R246, R133 ;  /* 0x00000085f6027221 */ /* 0x000fe40000010000 */
[----:B------:R-:W-:Y:S01]  /*b300*/  FADD.FTZ R132, R169, R132 ;  /* 0x00000084a9847221 */ /* 0x000fe20000010000 */
[-C--:B-1----:R-:W-:Y:S03]  /*b310*/  HMMA.16816.F32.BF16 R84, R140, R144.reuse, R84 ;  /* 0x000000908c54723c */ /* 0x082fe60000041854 */
[----:B------:R-:W-:Y:S02]  /*b320*/  FADD.FTZ R3, R170, R3 ;  /* 0x00000003aa037221 */ /* 0x000fe40000010000 */
[----:B------:R-:W-:Y:S01]  /*b330*/  FADD.FTZ R133, R171, R132 ;  /* 0x00000084ab857221 */ /* 0x000fe20000010000 */
[----:B------:R-:W1:Y:S01]  /*b340*/  MUFU.EX2 R193, R193 ;  /* 0x000000c100c17308 */ /* 0x000e620000000800 */
[----:B------:R-:W-:Y:S01]  /*b350*/  LDSM.16.MT88.4 R168, [R230+0x1800] ;  /* 0x00180000e6a8783b */ /* 0x000fe20000004200 */
[C---:B------:R-:W-:Y:S04]  /*b360*/  HMMA.16816.F32.BF16 R88, R148.reuse, R144, R88 ;  /* 0x000000909458723c */ /* 0x040fe80000041858 */
[----:B------:R-:W-:Y:S01]  /*b370*/  FADD.FTZ R2, R164, R2 ;  /* 0x00000002a4027221 */ /* 0x000fe20000010000 */
[----:B------:R-:W-:Y:S01]  /*b380*/  MOV R164, R203 ;  /* 0x000000cb00a47202 */ /* 0x000fe20000000f00 */
[----:B------:R-:W-:Y:S01]  /*b390*/  FADD.FTZ R0, R210, R0 ;  /* 0x00000000d2007221 */ /* 0x000fe20000010000 */
[----:B--2---:R2:W5:Y:S01]  /*b3a0*/  LDL.LU R235, [R1+0xa0] ;  /* 0x0000a00001eb7983 */ /* 0x0045620000300800 */
[-C--:B------:R-:W-:Y:S01]  /*b3b0*/  HMMA.16816.F32.BF16 R92, R148, R146.reuse, R92 ;  /* 0x00000092945c723c */ /* 0x080fe2000004185c */
[----:B------:R1:W4:Y:S02]  /*b3c0*/  MUFU.EX2 R249, R206 ;  /* 0x000000ce00f97308 */ /* 0x0003240000000800 */
[----:B------:R2:W5:Y:S01]  /*b3d0*/  LDL.LU R245, [R1+0x9c] ;  /* 0x00009c0001f57983 */ /* 0x0005620000300800 */
[----:B------:R-:W-:Y:S01]  /*b3e0*/  FADD.FTZ R0, R165, R0 ;  /* 0x00000000a5007221 */ /* 0x000fe20000010000 */
[----:B------:R-:W-:Y:S01]  /*b3f0*/  MOV R165, R202 ;  /* 0x000000ca00a57202 */ /* 0x000fe20000000f00 */
[----:B------:R-:W-:Y:S01]  /*b400*/  FADD.FTZ R132, R166, R2 ;  /* 0x00000002a6847221 */ /* 0x000fe20000010000 */
[----:B------:R2:W5:Y:S01]  /*b410*/  LDL.LU R246, [R1+0x98] ;  /* 0x0000980001f67983 */ /* 0x0005620000300800 */
[C---:B------:R-:W-:Y:S03]  /*b420*/  HMMA.16816.F32.BF16 R96, R140.reuse, R146, R96 ;  /* 0x000000928c60723c */ /* 0x040fe60000041860 */
[----:B------:R-:W2:Y:S01]  /*b430*/  LDSM.16.MT88.4 R144, [R233+0x2800] ;  /* 0x00280000e990783b */ /* 0x000ea20000004200 */
[----:B------:R-:W-:Y:S01]  /*b440*/  MOV R166, R187 ;  /* 0x000000bb00a67202 */ /* 0x000fe20000000f00 */
[----:B------:R-:W-:Y:S01]  /*b450*/  FADD.FTZ R2, R167, R0 ;  /* 0x00000000a7027221 */ /* 0x000fe20000010000 */
[----:B------:R-:W-:Y:S01]  /*b460*/  MOV R167, R184 ;  /* 0x000000b800a77202 */ /* 0x000fe20000000f00 */
[----:B------:R2:W2:Y:S01]  /*b470*/  MUFU.EX2 R227, R207 ;  /* 0x000000cf00e37308 */ /* 0x0004a20000000800 */
[----:B---3--:R-:W-:Y:S01]  /*b480*/  F2FP.BF16.PACK_AB R211, R138, R139 ;  /* 0x0000008b8ad3723e */ /* 0x008fe200000010ff */
[----:B------:R-:W-:Y:S02]  /*b490*/  FADD.FTZ R133, R172, R133 ;  /* 0x00000085ac857221 */ /* 0x000fe40000010000 */
[----:B------:R3:W5:Y:S01]  /*b4a0*/  LDL.LU R247, [R1+0x94] ;  /* 0x0000940001f77983 */ /* 0x0007620000300800 */
[----:B------:R-:W-:Y:S02]  /*b4b0*/  FADD.FTZ R0, R175, R3 ;  /* 0x00000003af007221 */ /* 0x000fe40000010000 */
[----:B------:R-:W-:Y:S01]  /*b4c0*/  FADD.FTZ R3, R177, R133 ;  /* 0x00000085b1037221 */ /* 0x000fe20000010000 */
[----:B------:R3:W5:Y:S01]  /*b4d0*/  LDL.LU R239, [R1+0x90] ;  /* 0x0000900001ef7983 */ /* 0x0007620000300800 */
[----:B------:R-:W-:Y:S01]  /*b4e0*/  IMAD.MOV.U32 R133, RZ, RZ, R197 ;  /* 0x000000ffff857224 */ /* 0x000fe200078e00c5 */
[----:B-1----:R-:W-:Y:S01]  /*b4f0*/  F2FP.BF16.PACK_AB R206, R193, R180 ;  /* 0x000000b4c1ce723e */ /* 0x002fe200000010ff */
[----:B------:R-:W-:Y:S01]  /*b500*/  FADD.FTZ R173, R173, R132 ;  /* 0x00000084adad7221 */ /* 0x000fe20000010000 */
[----:B----4-:R-:W-:Y:S01]  /*b510*/  F2FP.BF16.PACK_AB R208, R249, R252 ;  /* 0x000000fcf9d0723e */ /* 0x010fe200000010ff */
[----:B------:R-:W-:Y:S01]  /*b520*/  FADD.FTZ R132, R176, R0 ;  /* 0x00000000b0847221 */ /* 0x000fe20000010000 */
[----:B------:R-:W-:Y:S01]  /*b530*/  MOV R0, R190 ;  /* 0x000000be00007202 */ /* 0x000fe20000000f00 */
[----:B------:R-:W-:Y:S02]  /*b540*/  FADD.FTZ R174, R174, R2 ;  /* 0x00000002aeae7221 */ /* 0x000fe40000010000 */
[----:B------:R-:W-:Y:S01]  /*b550*/  IMAD.MOV.U32 R2, RZ, RZ, R189 ;  /* 0x000000ffff027224 */ /* 0x000fe200078e00bd */
[----:B--2---:R-:W-:Y:S02]  /*b560*/  F2FP.BF16.PACK_AB R207, R194, R179 ;  /* 0x000000b3c2cf723e */ /* 0x004fe400000010ff */
[----:B------:R-:W-:Y:S01]  /*b570*/  F2FP.BF16.PACK_AB R210, R226, R227 ;  /* 0x000000e3e2d2723e */ /* 0x000fe200000010ff */
[-C--:B------:R-:W-:Y:S08]  /*b580*/  HMMA.16816.F32.BF16 R100, R140, R144.reuse, R100 ;  /* 0x000000908c64723c */ /* 0x080ff00000041864 */
        /* <DEDUP_REMOVED lines=12> */
[----:B------:R-:W-:Y:S03]  /*b650*/  F2FP.BF16.PACK_AB R143, R184, R202 ;  /* 0x000000cab88f723e */ /* 0x000fe600000010ff */
        /* <DEDUP_REMOVED lines=18> */
[----:B------:R-:W4:Y:S07]  /*b780*/  LDSM.16.MT88.4 R156, [R233+0x3000] ;  /* 0x00300000e99c783b */ /* 0x000f2e0000004200 */
        /* <DEDUP_REMOVED lines=14> */
[-C--:B----4-:R-:W-:Y:S08]  /*b870*/  HMMA.16816.F32.BF16 R100, R140, R156.reuse, R100 ;  /* 0x0000009c8c64723c */ /* 0x090ff00000041864 */
[C---:B------:R-:W-:Y:S07]  /*b880*/  HMMA.16816.F32.BF16 R104, R144.reuse, R156, R104 ;  /* 0x0000009c9068723c */ /* 0x040fee0000041868 */
[----:B------:R-:W-:Y:S01]  /*b890*/  IMAD.MOV.U32 R157, RZ, RZ, R185 ;  /* 0x000000ffff9d7224 */ /* 0x000fe200078e00b9 */
[-C--:B------:R-:W-:Y:S04]  /*b8a0*/  HMMA.16816.F32.BF16 R108, R144, R158.reuse, R108 ;  /* 0x0000009e906c723c */ /* 0x080fe8000004186c */
[----:B------:R-:W-:Y:S02]  /*b8b0*/  MOV R156, R186 ;  /* 0x000000ba009c7202 */ /* 0x000fe40000000f00 */
[----:B------:R-:W2:Y:S02]  /*b8c0*/  LDSM.16.MT88.4 R184, [R233+0x1800] ;  /* 0x00180000e9b8783b */ /* 0x000ea40000004200 */
[C---:B------:R-:W-:Y:S08]  /*b8d0*/  HMMA.16816.F32.BF16 R112, R140.reuse, R158, R112 ;  /* 0x0000009e8c70723c */ /* 0x040ff00000041870 */
[-C--:B---3--:R-:W-:Y:S08]  /*b8e0*/  HMMA.16816.F32.BF16 R116, R140, R160.reuse, R116 ;  /* 0x000000a08c74723c */ /* 0x088ff00000041874 */
[C---:B------:R-:W-:Y:S07]  /*b8f0*/  HMMA.16816.F32.BF16 R120, R144.reuse, R160, R120 ;  /* 0x000000a09078723c */ /* 0x040fee0000041878 */
[----:B------:R-:W-:Y:S01]  /*b900*/  IMAD.MOV.U32 R161, RZ, RZ, R201 ;  /* 0x000000ffffa17224 */ /* 0x000fe200078e00c9 */
[-C--:B------:R-:W-:Y:S04]  /*b910*/  HMMA.16816.F32.BF16 R124, R144, R162.reuse, R124 ;  /* 0x000000a2907c723c */ /* 0x080fe8000004187c */
[----:B------:R-:W-:Y:S02]  /*b920*/  MOV R160, R200 ;  /* 0x000000c800a07202 */ /* 0x000fe40000000f00 */
[----:B------:R-:W3:Y:S02]  /*b930*/  LDSM.16.MT88.4 R200, [R232+0x1800] ;  /* 0x00180000e8c8783b */ /* 0x000ee40000004200 */
[----:B------:R-:W-:Y:S08]  /*b940*/  HMMA.16816.F32.BF16 R128, R140, R162, R128 ;  /* 0x000000a28c80723c */ /* 0x000ff00000041880 */
[-C--:B-1----:R-:W-:Y:S01]  /*b950*/  HMMA.16816.F32.BF16 R144, R204, R152.reuse, R4 ;  /* 0x00000098cc90723c */ /* 0x082fe20000041804 */
[----:B------:R-:W1:Y:S07]  /*b960*/  LDSM.16.MT88.4 R4, [R232+0x3800] ;  /* 0x00380000e804783b */ /* 0x000e6e0000004200 */
[C---:B------:R-:W-:Y:S07]  /*b970*/  HMMA.16816.F32.BF16 R140, R208.reuse, R152, R8 ;  /* 0x00000098d08c723c */ /* 0x040fee0000041808 */
[----:B------:R-:W-:Y:S01]  /*b980*/  MOV R11, R195 ;  /* 0x000000c3000b7202 */ /* 0x000fe20000000f00 */
[-C--:B------:R-:W-:Y:S04]  /*b990*/  HMMA.16816.F32.BF16 R148, R208, R154.reuse, R12 ;  /* 0x0000009ad094723c */ /* 0x080fe8000004180c */
[----:B------:R-:W-:Y:S02]  /*b9a0*/  MOV R9, R198 ;  /* 0x000000c600097202 */ /* 0x000fe40000000f00 */
[----:B------:R-:W-:Y:S01]  /*b9b0*/  MOV R10, R196 ;  /* 0x000000c4000a7202 */ /* 0x000fe20000000f00 */
[----:B------:R-:W-:Y:S01]  /*b9c0*/  IMAD.MOV.U32 R14, RZ, RZ, R193 ;  /* 0x000000ffff0e7224 */ /* 0x000fe200078e00c1 */
[C---:B------:R-:W-:Y:S04]  /*b9d0*/  HMMA.16816.F32.BF16 R152, R204.reuse, R154, R16 ;  /* 0x0000009acc98723c */ /* 0x040fe80000041810 */
[----:B------:R-:W-:Y:S01]  /*b9e0*/  IMAD.MOV.U32 R13, RZ, RZ, R179 ;  /* 0x000000ffff0d7224 */ /* 0x000fe200078e00b3 */
[----:B------:R-:W-:Y:S02]  /*b9f0*/  MOV R15, R194 ;  /* 0x000000c2000f7202 */ /* 0x000fe40000000f00 */
[----:B------:R-:W-:Y:S02]  /*ba00*/  MOV R17, R156 ;  /* 0x0000009c00117202 */ /* 0x000fe40000000f00 */
[----:B------:R-:W-:Y:S02]  /*ba10*/  MOV R16, R157 ;  /* 0x0000009d00107202 */ /* 0x000fe40000000f00 */
[-C--:B------:R-:W-:Y:S03]  /*ba20*/  HMMA.16816.F32.BF16 R156, R204, R168.reuse, R20 ;  /* 0x000000a8cc9c723c */ /* 0x080fe60000041814 */
[----:B------:R-:W-:Y:S02]  /*ba30*/  MOV R12, R180 ;  /* 0x000000b4000c7202 */ /* 0x000fe40000000f00 */
[----:B------:R-:W-:Y:S02]  /*ba40*/  MOV R19, R183 ;  /* 0x000000b700137202 */ /* 0x000fe40000000f00 */
[----:B------:R-:W-:Y:S01]  /*ba50*/  MOV R21, R160 ;  /* 0x000000a000157202 */ /* 0x000fe20000000f00 */
[----:B------:R-:W-:Y:S01]  /*ba60*/  IMAD.MOV.U32 R23, RZ, RZ, R167 ;  /* 0x000000ffff177224 */ /* 0x000fe200078e00a7 */
[----:B------:R-:W-:Y:S02]  /*ba70*/  MOV R20, R161 ;  /* 0x000000a100147202 */ /* 0x000fe40000000f00 */
[C---:B------:R-:W-:Y:S04]  /*ba80*/  HMMA.16816.F32.BF16 R160, R208.reuse, R168, R24 ;  /* 0x000000a8d0a0723c */ /* 0x040fe80000041818 */
[----:B------:R-:W-:Y:S02]  /*ba90*/  MOV R22, R166 ;  /* 0x000000a600167202 */ /* 0x000fe40000000f00 */
[----:B------:R-:W-:Y:S01]  /*baa0*/  MOV R18, R188 ;  /* 0x000000bc00127202 */ /* 0x000fe20000000f00 */
[----:B------:R-:W-:Y:S01]  /*bab0*/  IMAD.MOV.U32 R27, RZ, RZ, R165 ;  /* 0x000000ffff1b7224 */ /* 0x000fe200078e00a5 */
[----:B------:R-:W-:Y:S02]  /*bac0*/  MOV R26, R164 ;  /* 0x000000a4001a7202 */ /* 0x000fe40000000f00 */
[-C--:B------:R-:W-:Y:S03]  /*bad0*/  HMMA.16816.F32.BF16 R164, R208, R170.reuse, R28 ;  /* 0x000000aad0a4723c */ /* 0x080fe6000004181c */
[----:B------:R-:W-:Y:S02]  /*bae0*/  MOV R24, R192 ;  /* 0x000000c000187202 */ /* 0x000fe40000000f00 */
[----:B------:R-:W-:Y:S02]  /*baf0*/  MOV R25, R199 ;  /* 0x000000c700197202 */ /* 0x000fe40000000f00 */
[----:B------:R-:W-:Y:S01]  /*bb00*/  MOV R31, R182 ;  /* 0x000000b6001f7202 */ /* 0x000fe20000000f00 */
[C---:B------:R-:W-:Y:S01]  /*bb10*/  HMMA.16816.F32.BF16 R168, R204.reuse, R170, R32 ;  /* 0x000000aacca8723c */ /* 0x040fe20000041820 */
[----:B------:R-:W4:Y:S03]  /*bb20*/  LDL R34, [R1+0x8] ;  /* 0x0000080001227983 */ /* 0x000f260000100800 */
[----:B------:R-:W-:Y:S01]  /*bb30*/  MOV R28, R173 ;  /* 0x000000ad001c7202 */ /* 0x000fe20000000f00 */
[----:B------:R-:W-:Y:S01]  /*bb40*/  IMAD.MOV.U32 R29, RZ, RZ, R174 ;  /* 0x000000ffff1d7224 */ /* 0x000fe200078e00ae */
[----:B------:R-:W-:Y:S02]  /*bb50*/  MOV R30, R181 ;  /* 0x000000b5001e7202 */ /* 0x000fe40000000f00 */
[-C--:B--2---:R-:W-:Y:S04]  /*bb60*/  HMMA.16816.F32.BF16 R172, R204, R184.reuse, R36 ;  /* 0x000000b8ccac723c */ /* 0x084fe80000041824 */
[----:B------:R-:W-:Y:S01]  /*bb70*/  MOV R35, R178 ;  /* 0x000000b200237202 */ /* 0x000fe20000000f00 */
[----:B------:R-:W-:Y:S01]  /*bb80*/  FADD.FTZ R3, R30, R3 ;  /* 0x000000031e037221 */ /* 0x000fe20000010000 */
[----:B------:R-:W-:Y:S01]  /*bb90*/  MOV R8, R191 ;  /* 0x000000bf00087202 */ /* 0x000fe20000000f00 */
        /* <DEDUP_REMOVED lines=9> */
[----:B------:R-:W-:Y:S01]  /*bc30*/  FADD.FTZ R8, R8, R132 ;  /* 0x0000008408087221 */ /* 0x000fe20000010000 */
[----:B------:R-:W-:Y:S01]  /*bc40*/  MOV R132, R137 ;  /* 0x0000008900847202 */ /* 0x000fe20000000f00 */
        /* <DEDUP_REMOVED lines=15> */
[----:B------:R-:W-:Y:S04]  /*bd40*/  FADD.FTZ R3, R224, R3 ;  /* 0x00000003e0037221 */ /* 0x000fe80000010000 */
        /* <DEDUP_REMOVED lines=21> */
[----:B------:R-:W-:Y:S01]  /*bea0*/  FADD.FTZ R0, R249, R5 ;  /* 0x00000005f9007221 */ /* 0x000fe20000010000 */
[-C--:B------:R-:W-:Y:S01]  /*beb0*/  MOV R249, R133.reuse ;  /* 0x0000008500f97202 */ /* 0x080fe20000000f00 */
        /* <DEDUP_REMOVED lines=10> */
[----:B------:R-:W-:Y:S01]  /*bf60*/  MOV R0, R133 ;  /* 0x0000008500007202 */ /* 0x000fe20000000f00 */
[----:B------:R-:W-:Y:S01]  /*bf70*/  IMAD.MOV.U32 R139, RZ, RZ, R134 ;  /* 0x000000ffff8b7224 */ /* 0x000fe200078e0086 */
[----:B------:R1:W-:Y:S01]  /*bf80*/  STL [R1+0x20], R3 ;  /* 0x0000200301007387 */ /* 0x0003e20000100800 */
[----:B------:R-:W-:Y:S02]  /*bf90*/  MOV R133, R136 ;  /* 0x0000008800857202 */ /* 0x000fe40000000f00 */
[----:B------:R-:W-:Y:S01]  /*bfa0*/  MOV R138, R135 ;  /* 0x00000087008a7202 */ /* 0x000fe20000000f00 */
[----:B------:R1:W-:Y:S04]  /*bfb0*/  STL [R1+0x24], R2 ;  /* 0x0000240201007387 */ /* 0x0003e80000100800 */
[----:B------:R1:W-:Y:S01]  /*bfc0*/  STL [R1], R0 ;  /* 0x0000000001007387 */ /* 0x0003e20000100800 */
[----:B----4-:R-:W-:Y:S11]  /*bfd0*/  ISETP.GT.AND P0, PT, R35, R34, PT ;  /* 0x000000222300720c */ /* 0x010ff60003f04270 */
[----:B------:R-:W-:Y:S02]  /*bfe0*/  @!UPT UIADD3 URZ, URZ, URZ, URZ ;  /* 0x0000003f3f3ff290 */ /* 0x000fe4000fffe03f */
[----:B-1----:R-:W-:-:S05]  /*bff0*/  @P0 BRA `(.L_x_1489) ;  /* 0xffffad3000000947 */ /* 0x002fca000383ffff */
.L_x_1488:
[----:B-1----:R-:W-:-:S13]  /*c000*/  ISETP.GE.AND P0, PT, R249, RZ, PT ;  /* 0x000000fff900720c */ /* 0x002fda0003f06270 */
[----:B------:R-:W-:Y:S05]  /*c010*/  @!P0 BRA `(.L_x_1490) ;  /* 0x00004e3000008947 */ /* 0x000fea0003800000 */
[----:B------:R-:W-:Y:S01]  /*c020*/  IMAD.MOV.U32 R3, RZ, RZ, R136 ;  /* 0x000000ffff037224 */ /* 0x000fe200078e0088 */
[----:B------:R-:W-:Y:S01]  /*c030*/  MOV R139, R134 ;  /* 0x00000086008b7202 */ /* 0x000fe20000000f00 */
[----:B------:R-:W-:Y:S01]  /*c040*/  IMAD.MOV.U32 R2, RZ, RZ, R137 ;  /* 0x000000ffff027224 */ /* 0x000fe200078e0089 */
[----:B------:R-:W-:Y:S02]  /*c050*/  MOV R138, R135 ;  /* 0x00000087008a7202 */ /* 0x000fe40000000f00 */
.L_x_1491:
[----:B--2---:R-:W2:Y:S01]  /*c060*/  LDL.64 R30, [R1+0x38] ;  /* 0x00003800011e7983 */ /* 0x004ea20000100a00 */
[----:B------:R-:W-:Y:S04]  /*c070*/  DEPBAR.LE SB0, 0x0 ;  /* 0x000080000000791a */ /* 0x000fe80000000000 */
[----:B------:R-:W-:Y:S01]  /*c080*/  WARPSYNC 0xffffffff ;  /* 0xffffffff00007948 */ /* 0x000fe20003800000 */
[----:B------:R-:W3:Y:S01]  /*c090*/  LDL R37, [R1+0x40] ;  /* 0x0000400001257983 */ /* 0x000ee20000100800 */
[----:B------:R-:W-:Y:S01]  /*c0a0*/  SHF.R.S32.HI R0, RZ, 0x1f, R249 ;  /* 0x0000001fff007819 */ /* 0x000fe200000114f9 */
[C---:B------:R-:W-:Y:S02]  /*c0b0*/  IMAD.WIDE.U32 R28, R249.reuse, c[0x0][0x208], RZ ;  /* 0x00008200f91c7a25 */ /* 0x040fe400078e00ff */
[----:B------:R-:W4:Y:S02]  /*c0c0*/  LDL.64 R38, [R1+0x10] ;  /* 0x0000100001267983 */ /* 0x000f240000100a00 */
[----:B------:R-:W-:Y:S01]  /*c0d0*/  IMAD R0, R0, c[0x0][0x208], RZ ;  /* 0x0000820000007a24 */ /* 0x000fe200078e02ff */
[C---:B------:R-:W-:Y:S03]  /*c0e0*/  SHF.L.U32 R36, R28.reuse, 0x6, RZ ;  /* 0x000000061c247819 */ /* 0x040fe600000006ff */
[----:B------:R-:W-:Y:S01]  /*c0f0*/  BAR.SYNC.DEFER_BLOCKING 0x0 ;  /* 0x0000000000007b1d */ /* 0x000fe20000010000 */
[----:B------:R-:W-:Y:S05]  /*c100*/  IMAD R0, R249, c[0x0][0x20c], R0 ;  /* 0x00008300f9007a24 */ /* 0x000fea00078e0200 */
[----:B------:R-:W-:Y:S02]  /*c110*/  IADD3 R0, R29, R0, RZ ;  /* 0x000000001d007210 */ /* 0x000fe40007ffe0ff */
[----:B------:R-:W-:Y:S02]  /*c120*/  STL [R1+0xd0], R131 ;  /* 0x0000d08301007387 */ /* 0x000fe40000100800 */
[----:B------:R-:W-:Y:S02]  /*c130*/  SHF.L.U64.HI R0, R28, 0x6, R0 ;  /* 0x000000061c007819 */ /* 0x000fe40000010200 */
[----:B-----5:R-:W-:Y:S04]  /*c140*/  STL [R1+0x90], R239 ;  /* 0x000090ef01007387 */ /* 0x020fe80000100800 */
[----:B------:R-:W-:Y:S04]  /*c150*/  STL [R1+0x94], R247 ;  /* 0x000094f701007387 */ /* 0x000fe80000100800 */
[----:B------:R-:W-:Y:S04]  /*c160*/  STL [R1+0x98], R246 ;  /* 0x000098f601007387 */ /* 0x000fe80000100800 */
[----:B------:R-:W-:Y:S08]  /*c170*/  LDSM.16.M88.4 R64, [R235] ;  /* 0x00000000eb40783b */ /* 0x000ff00000000200 */
[----:B------:R-:W1:Y:S08]  /*c180*/  LDSM.16.M88.4 R16, [R228] ;  /* 0x00000000e410783b */ /* 0x000e700000000200 */
[----:B------:R-:W1:Y:S08]  /*c190*/  LDSM.16.M88.4 R60, [R235+0x2000] ;  /* 0x00200000eb3c783b */ /* 0x000e700000000200 */
[----:B------:R-:W1:Y:S08]  /*c1a0*/  LDSM.16.M88.4 R32, [R228+0x800] ;  /* 0x00080000e420783b */ /* 0x000e700000000200 */
[----:B------:R-:W2:Y:S08]  /*c1b0*/  LDSM.16.M88.4 R48, [R228+0x1000] ;  /* 0x00100000e430783b */ /* 0x000eb00000000200 */
[----:B------:R-:W2:Y:S01]  /*c1c0*/  LDSM.16.M88.4 R132, [R228+0x1800] ;  /* 0x00180000e484783b */ /* 0x000ea20000000200 */
[-C--:B-1----:R-:W-:Y:S07]  /*c1d0*/  HMMA.16816.F32.BF16 R4, R64, R16.reuse, RZ ;  /* 0x000000104004723c */ /* 0x082fee00000418ff */
[----:B------:R-:W-:Y:S01]  /*c1e0*/  LDSM.16.M88.4 R204, [R237] ;  /* 0x00000000edcc783b */ /* 0x000fe20000000200 */
[C---:B------:R-:W-:Y:S07]  /*c1f0*/  HMMA.16816.F32.BF16 R8, R60.reuse, R16, RZ ;  /* 0x000000103c08723c */ /* 0x040fee00000418ff */
[----:B------:R-:W1:Y:S01]  /*c200*/  LDSM.16.M88.4 R208, [R239] ;  /* 0x00000000efd0783b */ /* 0x000e620000000200 */
[-C--:B------:R-:W-:Y:S07]  /*c210*/  HMMA.16816.F32.BF16 R12, R60, R18.reuse, RZ ;  /* 0x000000123c0c723c */ /* 0x080fee00000418ff */
[----:B------:R-:W1:Y:S01]  /*c220*/  LDSM.16.M88.4 R212, [R237+0x2000] ;  /* 0x00200000edd4783b */ /* 0x000e620000000200 */
[C---:B------:R-:W-:Y:S07]  /*c230*/  HMMA.16816.F32.BF16 R16, R64.reuse, R18, RZ ;  /* 0x000000124010723c */ /* 0x040fee00000418ff */
[----:B------:R-:W1:Y:S01]  /*c240*/  LDSM.16.M88.4 R216, [R247] ;  /* 0x00000000f7d8783b */ /* 0x000e620000000200 */
[-C--:B------:R-:W-:Y:S07]  /*c250*/  HMMA.16816.F32.BF16 R20, R64, R32.reuse, RZ ;  /* 0x000000204014723c */ /* 0x080fee00000418ff */
[----:B------:R-:W1:Y:S01]  /*c260*/  LDSM.16.M88.4 R220, [R246] ;  /* 0x00000000f6dc783b */ /* 0x000e620000000200 */
[C---:B------:R-:W-:Y:S07]  /*c270*/  HMMA.16816.F32.BF16 R24, R60.reuse, R32, RZ ;  /* 0x000000203c18723c */ /* 0x040fee00000418ff */
        /* <DEDUP_REMOVED lines=14> */
[C---:B--2---:R-:W-:Y:S02]  /*c360*/  IADD3 R32, P1, R36.reuse, R30, RZ ;  /* 0x0000001e24207210 */ /* 0x044fe40007f3e0ff */
[----:B------:R-:W-:Y:S02]  /*c370*/  IADD3 R36, P3, P2, R36, 0x40, R30 ;  /* 0x0000004024247810 */ /* 0x000fe40007a7e01e */
[-C--:B------:R-:W-:Y:S01]  /*c380*/  HMMA.16816.F32.BF16 R28, R60, R34.reuse, RZ ;  /* 0x000000223c1c723c */ /* 0x080fe200000418ff */
[----:B------:R-:W-:Y:S02]  /*c390*/  LEA R40, P0, R32, c[0x0][0x1f8], 0x1 ;  /* 0x00007e0020287a11 */ /* 0x000fe400078008ff */
[----:B---3--:R-:W-:Y:S02]  /*c3a0*/  IADD3.X R33, R0, R37, RZ, P1, !PT ;  /* 0x0000002500217210 */ /* 0x008fe40000ffe4ff */
[----:B------:R-:W-:Y:S02]  /*c3b0*/  LEA R46, P1, R36, c[0x0][0x1f8], 0x1 ;  /* 0x00007e00242e7a11 */ /* 0x000fe400078208ff */
[----:B------:R-:W-:Y:S02]  /*c3c0*/  LEA.HI.X R41, R32, c[0x0][0x1fc], R33, 0x1, P0 ;  /* 0x00007f0020297a11 */ /* 0x000fe400000f0c21 */
[C---:B------:R-:W-:Y:S02]  /*c3d0*/  HMMA.16816.F32.BF16 R32, R64.reuse, R34, RZ ;  /* 0x000000224020723c */ /* 0x040fe400000418ff */
[----:B----4-:R-:W-:Y:S02]  /*c3e0*/  ISETP.GE.AND P0, PT, R38, c[0x0][0x1d4], PT ;  /* 0x0000750026007a0c */ /* 0x010fe40003f06270 */
[----:B------:R-:W-:Y:S02]  /*c3f0*/  IADD3.X R0, R0, RZ, R37, P3, P2 ;  /* 0x000000ff00007210 */ /* 0x000fe40001fe4425 */
[----:B------:R-:W-:Y:S02]  /*c400*/  MOV R37, c[0x0][0x208] ;  /* 0x0000820000257a02 */ /* 0x000fe40000000f00 */
[----:B------:R-:W-:Y:S04]  /*c410*/  LEA.HI.X R47, R36, c[0x0][0x1fc], R0, 0x1, P1 ;  /* 0x00007f00242f7a11 */ /* 0x000fe800008f0c00 */
[C---:B------:R-:W-:Y:S02]  /*c420*/  SHF.L.U32 R54, R37.reuse, 0x5, RZ ;  /* 0x0000000525367819 */ /* 0x040fe400000006ff */
[----:B------:R-:W-:Y:S01]  /*c430*/  MOV R38, 0x5 ;  /* 0x0000000500267802 */ /* 0x000fe20000000f00 */
[----:B------:R-:W-:Y:S01]  /*c440*/  @!PT LDS RZ, [RZ] ;  /* 0x00000000fffff984 */ /* 0x000fe20000000800 */
[----:B------:R-:W-:Y:S01]  /*c450*/  @!PT LDS RZ, [RZ] ;  /* 0x00000000fffff984 */ /* 0x000fe20000000800 */
[----:B------:R-:W-:Y:S01]  /*c460*/  @!PT LDS RZ, [RZ] ;  /* 0x00000000fffff984 */ /* 0x000fe20000000800 */
[----:B------:R2:W-:Y:S01]  /*c470*/  LDGSTS.E.BYPASS.LTC128B.128 [R248+0x100], [R40.64], !P0 ;  /* 0x0010000028f87fae */ /* 0x0005e2000c101d46 */
[----:B------:R-:W-:Y:S02]  /*c480*/  IADD3 R44, P1, R40, R54, RZ ;  /* 0x00000036282c7210 */ /* 0x000fe40007f3e0ff */
[----:B------:R-:W-:Y:S02]  /*c490*/  SHF.L.U64.HI R0, R37, R38, c[0x0][0x20c] ;  /* 0x0000830025007619 */ /* 0x000fe40000010226 */
[-C--:B------:R-:W-:Y:S01]  /*c4a0*/  HMMA.16816.F32.BF16 R36, R64, R48.reuse, RZ ;  /* 0x000000304024723c */ /* 0x080fe200000418ff */
[----:B------:R-:W-:Y:S02]  /*c4b0*/  IADD3 R52, P2, R44, R54, RZ ;  /* 0x000000362c347210 */ /* 0x000fe40007f5e0ff */
[----:B------:R3:W-:Y:S01]  /*c4c0*/  LDGSTS.E.BYPASS.LTC128B.128 [R248+0x2100], [R46.64], !P6 ;  /* 0x021000002ef87fae */ /* 0x0007e2000f101d46 */
[----:B------:R-:W-:Y:S02]  /*c4d0*/  IADD3.X R45, R41, R0, RZ, P1, !PT ;  /* 0x00000000292d7210 */ /* 0x000fe40000ffe4ff */
[----:B------:R-:W-:Y:S02]  /*c4e0*/  IADD3 R54, P1, R52, R54, RZ ;  /* 0x0000003634367210 */ /* 0x000fe40007f3e0ff */
[-C--:B------:R-:W-:Y:S03]  /*c4f0*/  IADD3.X R53, R45, R0.reuse, RZ, P2, !PT ;  /* 0x000000002d357210 */ /* 0x080fe600017fe4ff */
[----:B------:R3:W-:Y:S01]  /*c500*/  LDGSTS.E.BYPASS.LTC128B.128 [R248+0x900], [R44.64], !P0 ;  /* 0x009000002cf87fae */ /* 0x0007e2000c101d46 */
[----:B------:R-:W-:Y:S02]  /*c510*/  IADD3.X R55, R53, R0, RZ, P1, !PT ;  /* 0x0000000035377210 */ /* 0x000fe40000ffe4ff */
[C---:B------:R-:W-:Y:S02]  /*c520*/  ISETP.GT.AND P1, PT, R249.reuse, RZ, PT ;  /* 0x000000fff900720c */ /* 0x040fe40003f24270 */
[----:B------:R-:W-:Y:S03]  /*c530*/  IADD3 R249, R249, -0x1, RZ ;  /* 0xfffffffff9f97810 */ /* 0x000fe60007ffe0ff */
[----:B------:R3:W-:Y:S01]  /*c540*/  LDGSTS.E.BYPASS.LTC128B.128 [R248+0x2900], [R44.64+0x80], !P6 ;  /* 0x029000802cf87fae */ /* 0x0007e2000f101d46 */
[C---:B--2---:R-:W-:Y:S07]  /*c550*/  HMMA.16816.F32.BF16 R40, R60.reuse, R48, RZ ;  /* 0x000000303c28723c */ /* 0x044fee00000418ff */
[----:B------:R2:W-:Y:S08]  /*c560*/  LDGSTS.E.BYPASS.LTC128B.128 [R248+0x1100], [R52.64], !P0 ;  /* 0x0110000034f87fae */ /* 0x0005f0000c101d46 */
[----:B------:R2:W-:Y:S08]  /*c570*/  LDGSTS.E.BYPASS.LTC128B.128 [R248+0x3100], [R52.64+0x80], !P6 ;  /* 0x0310008034f87fae */ /* 0x0005f0000f101d46 */
[----:B------:R2:W-:Y:S01]  /*c580*/  LDGSTS.E.BYPASS.LTC128B.128 [R248+0x1900], [R54.64], !P0 ;  /* 0x0190000036f87fae */ /* 0x0005e2000c101d46 */
[-C--:B---3--:R-:W-:Y:S07]  /*c590*/  HMMA.16816.F32.BF16 R44, R60, R50.reuse, RZ ;  /* 0x000000323c2c723c */ /* 0x088fee00000418ff */
[----:B------:R2:W-:Y:S01]  /*c5a0*/  LDGSTS.E.BYPASS.LTC128B.128 [R248+0x3900], [R54.64+0x80], !P6 ;  /* 0x0390008036f87fae */ /* 0x0005e2000f101d46 */
[C---:B------:R-:W-:Y:S07]  /*c5b0*/  HMMA.16816.F32.BF16 R48, R64.reuse, R50, RZ ;  /* 0x000000324030723c */ /* 0x040fee00000418ff */
[----:B------:R-:W0:Y:S01]  /*c5c0*/  LDGDEPBAR ;  /* 0x00000000000079af */ /* 0x000e220000000000 */
[-C--:B--2---:R-:W-:Y:S08]  /*c5d0*/  HMMA.16816.F32.BF16 R52, R64, R132.reuse, RZ ;  /* 0x000000844034723c */ /* 0x084ff000000418ff */
[C---:B------:R-:W-:Y:S08]  /*c5e0*/  HMMA.16816.F32.BF16 R56, R60.reuse, R132, RZ ;  /* 0x000000843c38723c */ /* 0x040ff000000418ff */
[-C--:B------:R-:W-:Y:S08]  /*c5f0*/  HMMA.16816.F32.BF16 R60, R60, R134.reuse, RZ ;  /* 0x000000863c3c723c */ /* 0x080ff000000418ff */
[----:B------:R-:W-:Y:S01]  /*c600*/  HMMA.16816.F32.BF16 R64, R64, R134, RZ ;  /* 0x000000864040723c */ /* 0x000fe200000418ff */
[----:B------:R-:W-:Y:S07]  /*c610*/  LDSM.16.M88.4 R132, [R236] ;  /* 0x00000000ec84783b */ /* 0x000fee0000000200 */
        /* <DEDUP_REMOVED lines=83> */
[----:B------:R2:W-:Y:S07]  /*cb50*/  LDSM.16.M88.4 R216, [R242] ;  /* 0x00000000f2d8783b */ /* 0x0005ee0000000200 */
[----:B------:R-:W-:Y:S01]  /*cb60*/  HMMA.16816.F32.BF16 R64, R132, R222, R64 ;  /* 0x000000de8440723c */ /* 0x000fe20000041840 */
[----:B------:R-:W4:Y:S07]  /*cb70*/  LDSM.16.M88.4 R132, [R243] ;  /* 0x00000000f384783b */ /* 0x000f2e0000000200 */
[-C--:B-1----:R-:W-:Y:S01]  /*cb80*/  HMMA.16816.F32.BF16 R4, R204, R208.reuse, R4 ;  /* 0x000000d0cc04723c */ /* 0x082fe20000041804 */
[----:B------:R-:W1:Y:S07]  /*cb90*/  LDSM.16.M88.4 R220, [R241] ;  /* 0x00000000f1dc783b */ /* 0x000e6e0000000200 */
[C---:B---3--:R-:W-:Y:S01]  /*cba0*/  HMMA.16816.F32.BF16 R8, R212.reuse, R208, R8 ;  /* 0x000000d0d408723c */ /* 0x048fe20000041808 */
[----:B--2---:R-:W-:Y:S07]  /*cbb0*/  MOV R242, 0x5 ;  /* 0x0000000500f27802 */ /* 0x004fee0000000f00 */
[-C--:B------:R-:W-:Y:S08]  /*cbc0*/  HMMA.16816.F32.BF16 R12, R212, R210.reuse, R12 ;  /* 0x000000d2d40c723c */ /* 0x080ff0000004180c */
[C---:B------:R-:W-:Y:S01]  /*cbd0*/  HMMA.16816.F32.BF16 R16, R204.reuse, R210, R16 ;  /* 0x000000d2cc10723c */ /* 0x040fe20000041810 */
[----:B------:R-:W-:Y:S07]  /*cbe0*/  LDSM.16.M88.4 R208, [R234+0x2000] ;  /* 0x00200000ead0783b */ /* 0x000fee0000000200 */
[-C--:B----4-:R-:W-:Y:S08]  /*cbf0*/  HMMA.16816.F32.BF16 R20, R204, R132.reuse, R20 ;  /* 0x00000084cc14723c */ /* 0x090ff00000041814 */
        /* <DEDUP_REMOVED lines=59> */
[----:B------:R-:W-:Y:S10]  /*cfb0*/  MUFU.TANH R217, R8 ;  /* 0x0000000800d97308 */ /* 0x000ff40000002400 */
[----:B------:R-:W-:Y:S01]  /*cfc0*/  MUFU.TANH R218, R9 ;  /* 0x0000000900da7308 */ /* 0x000fe20000002400 */
[----:B--2---:R-:W2:Y:S09]  /*cfd0*/  LDSM.16.M88.4 R4, [R231+0x2800] ;  /* 0x00280000e704783b */ /* 0x004eb20000000200 */
[----:B------:R-:W-:Y:S10]  /*cfe0*/  MUFU.TANH R219, R10 ;  /* 0x0000000a00db7308 */ /* 0x000ff40000002400 */
[----:B------:R4:W-:Y:S10]  /*cff0*/  MUFU.TANH R220, R11 ;  /* 0x0000000b00dc7308 */ /* 0x0009f40000002400 */
[----:B------:R-:W-:Y:S10]  /*d000*/  MUFU.TANH R16, R16 ;  /* 0x0000001000107308 */ /* 0x000ff40000002400 */
[----:B------:R-:W-:Y:S01]  /*d010*/  MUFU.TANH R17, R17 ;  /* 0x0000001100117308 */ /* 0x000fe20000002400 */
[----:B----4-:R-:W4:Y:S01]  /*d020*/  LDSM.16.M88.4 R8, [R231+0x3000] ;  /* 0x00300000e708783b */ /* 0x010f220000000200 */
[-C--:B--2---:R-:W-:Y:S08]  /*d030*/  HMMA.16816.F32.BF16 R20, R208, R4.reuse, R20 ;  /* 0x00000004d014723c */ /* 0x084ff00000041814 */
[----:B------:R-:W-:Y:S01]  /*d040*/  MUFU.TANH R12, R12 ;  /* 0x0000000c000c7308 */ /* 0x000fe20000002400 */
[C---:B------:R-:W-:Y:S09]  /*d050*/  HMMA.16816.F32.BF16 R24, R204.reuse, R4, R24 ;  /* 0x00000004cc18723c */ /* 0x040ff20000041818 */
[----:B------:R-:W3:Y:S01]  /*d060*/  MUFU.TANH R18, R18 ;  /* 0x0000001200127308 */ /* 0x000ee20000002400 */
[-C--:B------:R-:W-:Y:S08]  /*d070*/  HMMA.16816.F32.BF16 R28, R204, R6.reuse, R28 ;  /* 0x00000006cc1c723c */ /* 0x080ff0000004181c */
        /* <DEDUP_REMOVED lines=8> */
[----:B------:R-:W-:Y:S01]  /*d100*/  FMUL.FTZ R21, R21, c[0x0][0x320] ;  /* 0x0000c80015157a20 */ /* 0x000fe20000410000 */
[-C--:B----4-:R-:W-:Y:S05]  /*d110*/  HMMA.16816.F32.BF16 R36, R208, R8.reuse, R36 ;  /* 0x00000008d024723c */ /* 0x090fea0000041824 */
[----:B------:R-:W-:Y:S02]  /*d120*/  FMUL.FTZ R22, R22, c[0x0][0x320] ;  /* 0x0000c80016167a20 */ /* 0x000fe40000410000 */
[----:B------:R-:W-:Y:S01]  /*d130*/  MUFU.TANH R246, R26 ;  /* 0x0000001a00f67308 */ /* 0x000fe20000002400 */
[----:B------:R-:W-:Y:S01]  /*d140*/  FMUL.FTZ R23, R23, c[0x0][0x320] ;  /* 0x0000c80017177a20 */ /* 0x000fe20000410000 */
[C---:B------:R-:W-:Y:S04]  /*d150*/  HMMA.16816.F32.BF16 R40, R204.reuse, R8, R40 ;  /* 0x00000008cc28723c */ /* 0x040fe80000041828 */
[----:B------:R-:W-:Y:S02]  /*d160*/  FMUL.FTZ R24, R24, c[0x0][0x320] ;  /* 0x0000c80018187a20 */ /* 0x000fe40000410000 */
[----:B------:R-:W-:Y:S01]  /*d170*/  FMUL.FTZ R25, R25, c[0x0][0x320] ;  /* 0x0000c80019197a20 */ /* 0x000fe20000410000 */
[----:B------:R-:W-:Y:S01]  /*d180*/  @P1 MOV R9, c[0x0][0x1e0] ;  /* 0x0000780000091a02 */ /* 0x000fe20000000f00 */
[----:B------:R4:W-:Y:S01]  /*d190*/  MUFU.TANH R223, R21 ;  /* 0x0000001500df7308 */ /* 0x0009e20000002400 */
[-C--:B------:R-:W-:Y:S03]  /*d1a0*/  HMMA.16816.F32.BF16 R44, R204, R10.reuse, R44 ;  /* 0x0000000acc2c723c */ /* 0x080fe6000004182c */
[----:B------:R-:W-:Y:S02]  /*d1b0*/  FMUL.FTZ R32, R32, c[0x0][0x320] ;  /* 0x0000c80020207a20 */ /* 0x000fe40000410000 */
[----:B------:R-:W-:Y:S02]  /*d1c0*/  FMUL.FTZ R31, R31, c[0x0][0x320] ;  /* 0x0000c8001f1f7a20 */ /* 0x000fe40000410000 */
[----:B------:R-:W-:Y:S01]  /*d1d0*/  FMUL.FTZ R39, R39, c[0x0][0x320] ;  /* 0x0000c80027277a20 */ /* 0x000fe20000410000 */
[C---:B------:R-:W-:Y:S01]  /*d1e0*/  HMMA.16816.F32.BF16 R48, R208.reuse, R10, R48 ;  /* 0x0000000ad030723c */ /* 0x040fe20000041830 */
[----:B------:R-:W3:Y:S01]  /*d1f0*/  MUFU.TANH R19, R19 ;  /* 0x0000001300137308 */ /* 0x000ee20000002400 */
[----:B------:R-:W2:Y:S02]  /*d200*/  LDL.64 R10, [R1+0x30] ;  /* 0x00003000010a7983 */ /* 0x000ea40000100a00 */
[----:B------:R-:W-:Y:S02]  /*d210*/  FMUL.FTZ R28, R28, c[0x0][0x320] ;  /* 0x0000c8001c1c7a20 */ /* 0x000fe40000410000 */
[----:B------:R-:W-:Y:S02]  /*d220*/  FMUL.FTZ R36, R36, c[0x0][0x320] ;  /* 0x0000c80024247a20 */ /* 0x000fe40000410000 */
[-C--:B-1----:R-:W-:Y:S03]  /*d230*/  HMMA.16816.F32.BF16 R52, R208, R4.reuse, R52 ;  /* 0x00000004d034723c */ /* 0x082fe60000041834 */
[----:B------:R-:W-:Y:S01]  /*d240*/  MUFU.TANH R252, R24 ;  /* 0x0000001800fc7308 */ /* 0x000fe20000002400 */
[----:B------:R-:W-:Y:S02]  /*d250*/  FMUL.FTZ R40, R40, c[0x0][0x320] ;  /* 0x0000c80028287a20 */ /* 0x000fe40000410000 */
[----:B------:R-:W-:Y:S01]  /*d260*/  FMUL.FTZ R37, R37, c[0x0][0x320] ;  /* 0x0000c80025257a20 */ /* 0x000fe20000410000 */
[----:B----4-:R-:W4:Y:S01]  /*d270*/  LDL R21, [R1+0x28] ;  /* 0x0000280001157983 */ /* 0x010f220000100800 */
[C---:B------:R-:W-:Y:S04]  /*d280*/  HMMA.16816.F32.BF16 R56, R204.reuse, R4, R56 ;  /* 0x00000004cc38723c */ /* 0x040fe80000041838 */
[----:B------:R-:W-:Y:S01]  /*d290*/  FMUL.FTZ R45, R45, c[0x0][0x320] ;  /* 0x0000c8002d2d7a20 */ /* 0x000fe20000410000 */
[----:B------:R-:W1:Y:S01]  /*d2a0*/  MUFU.TANH R0, R40 ;  /* 0x0000002800007308 */ /* 0x000e620000002400 */
[----:B------:R-:W-:Y:S01]  /*d2b0*/  FMUL.FTZ R38, R38, c[0x0][0x320] ;  /* 0x0000c80026267a20 */ /* 0x000fe20000410000 */
[----:B------:R-:W-:Y:S01]  /*d2c0*/  FMNMX.FTZ R4, R216, R3, !PT ;  /* 0x00000003d8047209 */ /* 0x000fe20007810000 */
[----:B------:R-:W-:Y:S01]  /*d2d0*/  FMUL.FTZ R49, R49, c[0x0][0x320] ;  /* 0x0000c80031317a20 */ /* 0x000fe20000410000 */
[-C--:B------:R-:W-:Y:S03]  /*d2e0*/  HMMA.16816.F32.BF16 R60, R204, R6.reuse, R60 ;  /* 0x00000006cc3c723c */ /* 0x080fe6000004183c */
[----:B---3--:R-:W-:Y:S01]  /*d2f0*/  FMNMX.FTZ R4, R213, R4, !PT ;  /* 0x00000004d5047209 */ /* 0x008fe20007810000 */
[----:B------:R-:W-:Y:S02]  /*d300*/  FMUL.FTZ R44, R44, c[0x0][0x320] ;  /* 0x0000c8002c2c7a20 */ /* 0x000fe40000410000 */
[----:B------:R-:W3:Y:S01]  /*d310*/  MUFU.TANH R137, R45 ;  /* 0x0000002d00897308 */ /* 0x000ee20000002400 */
[----:B------:R-:W-:Y:S01]  /*d320*/  FMUL.FTZ R52, R52, c[0x0][0x320] ;  /* 0x0000c80034347a20 */ /* 0x000fe20000410000 */
[----:B------:R-:W-:Y:S01]  /*d330*/  FMNMX.FTZ R4, R18, R4, !PT ;  /* 0x0000000412047209 */ /* 0x000fe20007810000 */
[----:B------:R-:W-:Y:S01]  /*d340*/  FMUL.FTZ R53, R53, c[0x0][0x320] ;  /* 0x0000c80035357a20 */ /* 0x000fe20000410000 */
[----:B------:R-:W-:Y:S04]  /*d350*/  HMMA.16816.F32.BF16 R64, R208, R6, R64 ;  /* 0x00000006d040723c */ /* 0x000fe80000041840 */
[----:B------:R-:W-:Y:S01]  /*d360*/  FMUL.FTZ R54, R54, c[0x0][0x320] ;  /* 0x0000c80036367a20 */ /* 0x000fe20000410000 */
[----:B------:R-:W-:Y:S01]  /*d370*/  FMNMX.FTZ R4, R19, R4, !PT ;  /* 0x0000000413047209 */ /* 0x000fe20007810000 */
[----:B------:R1:W-:Y:S01]  /*d380*/  MUFU.TANH R45, R49 ;  /* 0x00000031002d7308 */ /* 0x0003e20000002400 */
[----:B------:R-:W-:Y:S02]  /*d390*/  FMUL.FTZ R41, R41, c[0x0][0x320] ;  /* 0x0000c80029297a20 */ /* 0x000fe40000410000 */
[----:B------:R-:W-:Y:S03]  /*d3a0*/  FMUL.FTZ R57, R57, c[0x0][0x320] ;  /* 0x0000c80039397a20 */ /* 0x000fe60000410000 */
        /* <DEDUP_REMOVED lines=24> */
[----:B---3--:R-:W-:Y:S01]  /*d530*/  MOV R57, R137 ;  /* 0x0000008900397202 */ /* 0x008fe20000000f00 */
[----:B------:R-:W-:Y:S01]  /*d540*/  FMUL.FTZ R29, R29, c[0x0][0x320] ;  /* 0x0000c8001d1d7a20 */ /* 0x000fe20000410000 */
[----:B------:R-:W-:Y:S01]  /*d550*/  FMNMX.FTZ R137, R212, R2, !PT ;  /* 0x00000002d4897209 */ /* 0x000fe20007810000 */
[----:B------:R-:W-:Y:S02]  /*d560*/  FMUL.FTZ R35, R35, c[0x0][0x320] ;  /* 0x0000c80023237a20 */ /* 0x000fe40000410000 */
[----:B------:R-:W-:Y:S01]  /*d570*/  FMUL.FTZ R56, R56, c[0x0][0x320] ;  /* 0x0000c80038387a20 */ /* 0x000fe20000410000 */
[----:B------:R-:W3:Y:S01]  /*d580*/  MUFU.TANH R222, R32 ;  /* 0x0000002000de7308 */ /* 0x000ee20000002400 */
[----:B------:R-:W-:Y:S01]  /*d590*/  FMNMX.FTZ R137, R134, R137, !PT ;  /* 0x0000008986897209 */ /* 0x000fe20007810000 */
[----:B------:R-:W-:Y:S02]  /*d5a0*/  FMUL.FTZ R30, R30, c[0x0][0x320] ;  /* 0x0000c8001e1e7a20 */ /* 0x000fe40000410000 */
[----:B------:R-:W-:Y:S01]  /*d5b0*/  FMUL.FTZ R43, R43, c[0x0][0x320] ;  /* 0x0000c8002b2b7a20 */ /* 0x000fe20000410000 */
[----:B------:R-:W-:Y:S04]  /*d5c0*/  FMNMX.FTZ R137, R16, R137, !PT ;  /* 0x0000008910897209 */ /* 0x000fe80007810000 */
[----:B------:R-:W-:Y:S01]  /*d5d0*/  FMNMX.FTZ R137, R17, R137, !PT ;  /* 0x0000008911897209 */ /* 0x000fe20007810000 */
[----:B------:R-:W3:Y:S03]  /*d5e0*/  MUFU.TANH R225, R22 ;  /* 0x0000001600e17308 */ /* 0x000ee60000002400 */
[----:B------:R-:W-:Y:S02]  /*d5f0*/  FMNMX.FTZ R137, R221, R137, !PT ;  /* 0x00000089dd897209 */ /* 0x000fe40007810000 */
[----:B-1----:R-:W-:Y:S02]  /*d600*/  MOV R60, R0 ;  /* 0x00000000003c7202 */ /* 0x002fe40000000f00 */
[----:B------:R-:W-:Y:S02]  /*d610*/  FMNMX.FTZ R0, R217, R138, !PT ;  /* 0x0000008ad9007209 */ /* 0x000fe40007810000 */
[----:B------:R-:W-:Y:S01]  /*d620*/  FMNMX.FTZ R137, R223, R137, !PT ;  /* 0x00000089df897209 */ /* 0x000fe20007810000 */
[----:B------:R-:W1:Y:S01]  /*d630*/  MUFU.TANH R251, R25 ;  /* 0x0000001900fb7308 */ /* 0x000e620000002400 */
[----:B------:R-:W-:Y:S02]  /*d640*/  FMNMX.FTZ R0, R218, R0, !PT ;  /* 0x00000000da007209 */ /* 0x000fe40007810000 */
[----:B---3--:R-:W-:Y:S02]  /*d650*/  FMNMX.FTZ R137, R222, R137, !PT ;  /* 0x00000089de897209 */ /* 0x008fe40007810000 */
[----:B------:R-:W-:Y:S05]  /*d660*/  FMNMX.FTZ R0, R12, R0, !PT ;  /* 0x000000000c007209 */ /* 0x000fea0007810000 */
[----:B------:R-:W3:Y:S01]  /*d670*/  MUFU.TANH R239, R28 ;  /* 0x0000001c00ef7308 */ /* 0x000ee20000002400 */
[----:B------:R-:W-:Y:S02]  /*d680*/  FMNMX.FTZ R0, R13, R0, !PT ;  /* 0x000000000d007209 */ /* 0x000fe40007810000 */
[----:B------:R-:W-:Y:S02]  /*d690*/  FMNMX.FTZ R4, R225, R4, !PT ;  /* 0x00000004e1047209 */ /* 0x000fe40007810000 */
[----:B------:R-:W-:Y:S05]  /*d6a0*/  FMNMX.FTZ R0, R252, R0, !PT ;  /* 0x00000000fc007209 */ /* 0x000fea0007810000 */
[----:B------:R3:W-:Y:S01]  /*d6b0*/  MUFU.TANH R28, R66 ;  /* 0x00000042001c7308 */ /* 0x0007e20000002400 */
[----:B-1----:R-:W-:Y:S09]  /*d6c0*/  FMNMX.FTZ R0, R251, R0, !PT ;  /* 0x00000000fb007209 */ /* 0x002ff20007810000 */
[----:B------:R-:W1:Y:S10]  /*d6d0*/  MUFU.TANH R224, R33 ;  /* 0x0000002100e07308 */ /* 0x000e740000002400 */
[----:B------:R-:W1:Y:S01]  /*d6e0*/  MUFU.TANH R226, R23 ;  /* 0x0000001700e27308 */ /* 0x000e620000002400 */
[----:B---3--:R-:W-:Y:S04]  /*d6f0*/  MOV R66, R239 ;  /* 0x000000ef00427202 */ /* 0x008fe80000000f00 */
[----:B------:R-:W-:Y:S05]  /*d700*/  FMNMX.FTZ R0, R66, R0, !PT ;  /* 0x0000000042007209 */ /* 0x000fea0007810000 */
[----:B------:R-:W3:Y:S01]  /*d710*/  MUFU.TANH R247, R39 ;  /* 0x0000002700f77308 */ /* 0x000ee20000002400 */
[----:B-1----:R-:W-:Y:S09]  /*d720*/  FMNMX.FTZ R137, R224, R137, !PT ;  /* 0x00000089e0897209 */ /* 0x002ff20007810000 */
[----:B------:R3:W-:Y:S01]  /*d730*/  MUFU.TANH R136, R42 ;  /* 0x0000002a00887308 */ /* 0x0007e20000002400 */
[----:B------:R-:W-:Y:S09]  /*d740*/  FMNMX.FTZ R4, R226, R4, !PT ;  /* 0x00000004e2047209 */ /* 0x000ff20007810000 */
[----:B------:R-:W-:Y:S10]  /*d750*/  MUFU.TANH R237, R31 ;  /* 0x0000001f00ed7308 */ /* 0x000ff40000002400 */
[----:B------:R-:W1:Y:S01]  /*d760*/  MUFU.TANH R31, R36 ;  /* 0x00000024001f7308 */ /* 0x000e620000002400 */
[----:B---3--:R-:W-:Y:S09]  /*d770*/  MOV R42, R247 ;  /* 0x000000f7002a7202 */ /* 0x008ff20000000f00 */
[----:B------:R-:W3:Y:S10]  /*d780*/  MUFU.TANH R227, R34 ;  /* 0x0000002200e37308 */ /* 0x000ef40000002400 */
[----:B------:R-:W3:Y:S01]  /*d790*/  MUFU.TANH R245, R48 ;  /* 0x0000003000f57308 */ /* 0x000ee20000002400 */
[----:B-1----:R-:W-:Y:S09]  /*d7a0*/  FMNMX.FTZ R137, R31, R137, !PT ;  /* 0x000000891f897209 */ /* 0x002ff20007810000 */
[----:B------:R1:W-:Y:S01]  /*d7b0*/  MUFU.TANH R8, R51 ;  /* 0x0000003300087308 */ /* 0x0003e20000002400 */
[----:B---3--:R-:W-:Y:S09]  /*d7c0*/  FMNMX.FTZ R4, R227, R4, !PT ;  /* 0x00000004e3047209 */ /* 0x008ff20007810000 */
[----:B------:R-:W-:Y:S10]  /*d7d0*/  MUFU.TANH R244, R27 ;  /* 0x0000001b00f47308 */ /* 0x000ff40000002400 */
[----:B------:R-:W3:Y:S01]  /*d7e0*/  MUFU.TANH R27, R29 ;  /* 0x0000001d001b7308 */ /* 0x000ee20000002400 */
[----:B-1----:R-:W-:Y:S09]  /*d7f0*/  MOV R51, R245 ;  /* 0x000000f500337202 */ /* 0x002ff20000000f00 */
[----:B------:R-:W1:Y:S10]  /*d800*/  MUFU.TANH R24, R37 ;  /* 0x0000002500187308 */ /* 0x000e740000002400 */
[----:B------:R-:W1:Y:S01]  /*d810*/  MUFU.TANH R250, R35 ;  /* 0x0000002300fa7308 */ /* 0x000e620000002400 */
[----:B---3--:R-:W-:Y:S04]  /*d820*/  FMNMX.FTZ R0, R27, R0, !PT ;  /* 0x000000001b007209 */ /* 0x008fe80007810000 */
[----:B------:R-:W-:Y:S05]  /*d830*/  FMNMX.FTZ R0, R49, R0, !PT ;  /* 0x0000000031007209 */ /* 0x000fea0007810000 */
[----:B------:R-:W3:Y:S01]  /*d840*/  MUFU.TANH R235, R38 ;  /* 0x0000002600eb7308 */ /* 0x000ee20000002400 */
[----:B------:R-:W-:Y:S02]  /*d850*/  FMNMX.FTZ R0, R26, R0, !PT ;  /* 0x000000001a007209 */ /* 0x000fe40007810000 */
[----:B-1----:R-:W-:Y:S04]  /*d860*/  FMNMX.FTZ R137, R24, R137, !PT ;  /* 0x0000008918897209 */ /* 0x002fe80007810000 */
[----:B------:R-:W-:Y:S03]  /*d870*/  FMNMX.FTZ R137, R51, R137, !PT ;  /* 0x0000008933897209 */ /* 0x000fe60007810000 */
[----:B------:R-:W1:Y:S01]  /*d880*/  MUFU.TANH R131, R44 ;  /* 0x0000002c00837308 */ /* 0x000e620000002400 */
[----:B------:R-:W-:Y:S02]  /*d890*/  FMNMX.FTZ R137, R45, R137, !PT ;  /* 0x000000892d897209 */ /* 0x000fe40007810000 */
[----:B------:R-:W-:Y:S02]  /*d8a0*/  FMNMX.FTZ R4, R250, R4, !PT ;  /* 0x00000004fa047209 */ /* 0x000fe40007810000 */
[----:B------:R-:W-:Y:S05]  /*d8b0*/  FMNMX.FTZ R137, R60, R137, !PT ;  /* 0x000000893c897209 */ /* 0x000fea0007810000 */
[----:B------:R-:W2:Y:S01]  /*d8c0*/  MUFU.TANH R44, R50 ;  /* 0x00000032002c7308 */ /* 0x000ea20000002400 */
[----:B---3--:R-:W-:Y:S04]  /*d8d0*/  FMNMX.FTZ R4, R235, R4, !PT ;  /* 0x00000004eb047209 */ /* 0x008fe80007810000 */
[----:B------:R-:W-:Y:S05]  /*d8e0*/  FMNMX.FTZ R4, R42, R4, !PT ;  /* 0x000000042a047209 */ /* 0x000fea0007810000 */
[----:B------:R3:W3:Y:S01]  /*d8f0*/  MUFU.TANH R48, R56 ;  /* 0x0000003800307308 */ /* 0x0006e20000002400 */
[----:B-1----:R-:W-:Y:S04]  /*d900*/  FMNMX.FTZ R0, R131, R0, !PT ;  /* 0x0000000083007209 */ /* 0x002fe80007810000 */
[----:B------:R-:W-:Y:S05]  /*d910*/  FMNMX.FTZ R0, R57, R0, !PT ;  /* 0x0000000039007209 */ /* 0x000fea0007810000 */
[----:B------:R-:W1:Y:S01]  /*d920*/  MUFU.TANH R50, R53 ;  /* 0x0000003500327308 */ /* 0x000e620000002400 */
[----:B--2---:R-:W-:Y:S09]  /*d930*/  FMNMX.FTZ R4, R44, R4, !PT ;  /* 0x000000042c047209 */ /* 0x004ff20007810000 */
[----:B------:R-:W2:Y:S01]  /*d940*/  MUFU.TANH R247, R64 ;  /* 0x0000004000f77308 */ /* 0x000ea20000002400 */
[----:B---3--:R-:W-:Y:S02]  /*d950*/  MOV R56, R8 ;  /* 0x0000000800387202 */ /* 0x008fe40000000f00 */
[----:B------:R-:W-:Y:S02]  /*d960*/  FMNMX.FTZ R0, R48, R0, !PT ;  /* 0x0000000030007209 */ /* 0x000fe40007810000 */
[----:B------:R-:W-:Y:S05]  /*d970*/  FMNMX.FTZ R4, R56, R4, !PT ;  /* 0x0000000438047209 */ /* 0x000fea0007810000 */
[----:B------:R-:W3:Y:S01]  /*d980*/  MUFU.TANH R25, R54 ;  /* 0x0000003600197308 */ /* 0x000ee20000002400 */
[----:B------:R-:W-:Y:S02]  /*d990*/  FMNMX.FTZ R0, R41, R0, !PT ;  /* 0x0000000029007209 */ /* 0x000fe40007810000 */
[----:B-1----:R-:W-:Y:S07]  /*d9a0*/  FMNMX.FTZ R137, R50, R137, !PT ;  /* 0x0000008932897209 */ /* 0x002fee0007810000 */
[----:B------:R-:W-:Y:S01]  /*d9b0*/  MUFU.TANH R29, R67 ;  /* 0x00000043001d7308 */ /* 0x000fe20000002400 */
[----:B--2---:R-:W-:Y:S09]  /*d9c0*/  FMNMX.FTZ R137, R247, R137, !PT ;  /* 0x00000089f7897209 */ /* 0x004ff20007810000 */
[----:B------:R1:W2:Y:S01]  /*d9d0*/  MUFU.TANH R67, R61 ;  /* 0x0000003d00437308 */ /* 0x0002a20000002400 */
[----:B---3--:R-:W-:Y:S09]  /*d9e0*/  FMNMX.FTZ R4, R25, R4, !PT ;  /* 0x0000000419047209 */ /* 0x008ff20007810000 */
[----:B------:R-:W3:Y:S10]  /*d9f0*/  MUFU.TANH R245, R65 ;  /* 0x0000004100f57308 */ /* 0x000ef40000002400 */
[----:B------:R-:W4:Y:S01]  /*da00*/  MUFU.TANH R228, R55 ;  /* 0x0000003700e47308 */ /* 0x000f220000002400 */
[----:B-1----:R-:W-:Y:S02]  /*da10*/  MOV R61, R5 ;  /* 0x00000005003d7202 */ /* 0x002fe40000000f00 */
[----:B------:R-:W-:Y:S02]  /*da20*/  FMNMX.FTZ R5, R219, R139, !PT ;  /* 0x0000008bdb057209 */ /* 0x000fe40007810000 */
[----:B------:R-:W-:Y:S05]  /*da30*/  FMNMX.FTZ R0, R61, R0, !PT ;  /* 0x000000003d007209 */ /* 0x000fea0007810000 */
[----:B------:R-:W1:Y:S01]  /*da40*/  MUFU.TANH R14, R14 ;  /* 0x0000000e000e7308 */ /* 0x000e620000002400 */
[----:B------:R-:W-:Y:S02]  /*da50*/  FMNMX.FTZ R5, R220, R5, !PT ;  /* 0x00000005dc057209 */ /* 0x000fe40007810000 */
[----:B--2---:R-:W-:Y:S02]  /*da60*/  FMNMX.FTZ R0, R67, R0, !PT ;  /* 0x0000000043007209 */ /* 0x004fe40007810000 */
[----:B---3--:R-:W-:Y:S02]  /*da70*/  FMNMX.FTZ R137, R245, R137, !PT ;  /* 0x00000089f5897209 */ /* 0x008fe40007810000 */
[----:B------:R-:W-:Y:S01]  /*da80*/  MOV R65, R237 ;  /* 0x000000ed00417202 */ /* 0x000fe20000000f00 */
[----:B------:R-:W2:Y:S02]  /*da90*/  SHFL.BFLY PT, R135, R0, 0x2, 0x1f ;  /* 0x0c401f0000877f89 */ /* 0x000ea400000e0000 */
[----:B------:R-:W3:Y:S01]  /*daa0*/  MUFU.TANH R15, R15 ;  /* 0x0000000f000f7308 */ /* 0x000ee20000002400 */
[----:B----4-:R-:W-:Y:S05]  /*dab0*/  FMNMX.FTZ R4, R228, R4, !PT ;  /* 0x00000004e4047209 */ /* 0x010fea0007810000 */
[----:B------:R-:W4:Y:S01]  /*dac0*/  SHFL.BFLY PT, R7, R137, 0x2, 0x1f ;  /* 0x0c401f0089077f89 */ /* 0x000f2200000e0000 */
[----:B------:R-:W-:Y:S03]  /*dad0*/  FMNMX.FTZ R4, R28, R4, !PT ;  /* 0x000000041c047209 */ /* 0x000fe60007810000 */
[----:B------:R-:W4:Y:S01]  /*dae0*/  MUFU.TANH R30, R30 ;  /* 0x0000001e001e7308 */ /* 0x000f220000002400 */
[----:B------:R-:W-:Y:S02]  /*daf0*/  FMNMX.FTZ R4, R29, R4, !PT ;  /* 0x000000041d047209 */ /* 0x000fe40007810000 */
[----:B-1----:R-:W-:Y:S03]  /*db00*/  FMNMX.FTZ R5, R14, R5, !PT ;  /* 0x000000050e057209 */ /* 0x002fe60007810000 */
[----:B------:R-:W1:Y:S04]  /*db10*/  SHFL.BFLY PT, R6, R4, 0x2, 0x1f ;  /* 0x0c401f0004067f89 */ /* 0x000e6800000e0000 */
[----:B------:R1:W-:Y:S01]  /*db20*/  MUFU.TANH R239, R59 ;  /* 0x0000003b00ef7308 */ /* 0x0003e20000002400 */
[----:B--2---:R-:W-:Y:S02]  /*db30*/  FMNMX.FTZ R135, R0, R135, !PT ;  /* 0x0000008700877209 */ /* 0x004fe40007810000 */
[----:B---3--:R-:W-:Y:S04]  /*db40*/  FMNMX.FTZ R5, R15, R5, !PT ;  /* 0x000000050f057209 */ /* 0x008fe80007810000 */
[----:B------:R-:W-:Y:S02]  /*db50*/  FMNMX.FTZ R5, R246, R5, !PT ;  /* 0x00000005f6057209 */ /* 0x000fe40007810000 */
[----:B----4-:R-:W-:Y:S01]  /*db60*/  FMNMX.FTZ R137, R137, R7, !PT ;  /* 0x0000000789897209 */ /* 0x010fe20007810000 */
[----:B------:R-:W2:Y:S01]  /*db70*/  MUFU.TANH R43, R43 ;  /* 0x0000002b002b7308 */ /* 0x000ea20000002400 */
[----:B------:R-:W-:Y:S03]  /*db80*/  FMNMX.FTZ R0, R244, R5, !PT ;  /* 0x00000005f4007209 */ /* 0x000fe60007810000 */
[----:B------:R-:W3:Y:S01]  /*db90*/  SHFL.BFLY PT, R7, R137, 0x1, 0x1f ;  /* 0x0c201f0089077f89 */ /* 0x000ee200000e0000 */
[----:B------:R-:W-:Y:S01]  /*dba0*/  FMNMX.FTZ R5, R30, R0, !PT ;  /* 0x000000001e057209 */ /* 0x000fe20007810000 */
[----:B------:R-:W-:Y:S01]  /*dbb0*/  FMUL.FTZ R0, R63, c[0x0][0x320] ;  /* 0x0000c8003f007a20 */ /* 0x000fe20000410000 */
[----:B------:R-:W-:Y:S02]  /*dbc0*/  MOV R63, R28 ;  /* 0x0000001c003f7202 */ /* 0x000fe40000000f00 */
[----:B------:R-:W-:Y:S01]  /*dbd0*/  FMNMX.FTZ R5, R65, R5, !PT ;  /* 0x0000000541057209 */ /* 0x000fe20007810000 */
[----:B------:R4:W-:Y:S01]  /*dbe0*/  MUFU.TANH R204, R0 ;  /* 0x0000000000cc7308 */ /* 0x0009e20000002400 */
[----:B-1----:R-:W-:Y:S02]  /*dbf0*/  FMNMX.FTZ R4, R4, R6, !PT ;  /* 0x0000000604047209 */ /* 0x002fe40007810000 */
[----:B------:R-:W-:Y:S01]  /*dc00*/  MOV R59, R136 ;  /* 0x00000088003b7202 */ /* 0x000fe20000000f00 */
[----:B------:R-:W1:Y:S03]  /*dc10*/  SHFL.BFLY PT, R6, R135, 0x1, 0x1f ;  /* 0x0c201f0087067f89 */ /* 0x000e6600000e0000 */
[----:B------:R-:W-:Y:S03]  /*dc20*/  FMNMX.FTZ R5, R59, R5, !PT ;  /* 0x000000053b057209 */ /* 0x000fe60007810000 */
[----:B------:R-:W1:Y:S02]  /*dc30*/  MUFU.TANH R64, R46 ;  /* 0x0000002e00407308 */ /* 0x000e640000002400 */
[----:B------:R-:W1:Y:S01]  /*dc40*/  SHFL.BFLY PT, R136, R4, 0x1, 0x1f ;  /* 0x0c201f0004887f89 */ /* 0x000e6200000e0000 */
[----:B---3--:R-:W-:Y:S07]  /*dc50*/  FMNMX.FTZ R137, R137, R7, !PT ;  /* 0x0000000789897209 */ /* 0x008fee0007810000 */
[----:B------:R-:W3:Y:S01]  /*dc60*/  MUFU.TANH R237, R47 ;  /* 0x0000002f00ed7308 */ /* 0x000ee20000002400 */
[C---:B------:R-:W-:Y:S02]  /*dc70*/  FMUL.FTZ R206, R137.reuse, c[0x0][0x2d0] ;  /* 0x0000b40089ce7a20 */ /* 0x040fe40000410000 */
[----:B----4-:R-:W-:Y:S01]  /*dc80*/  FADD.FTZ R0, -R137, R2 ;  /* 0x0000000289007221 */ /* 0x010fe20000010100 */
[----:B--2---:R-:W-:Y:S02]  /*dc90*/  FMNMX.FTZ R2, R43, R5, !PT ;  /* 0x000000052b027209 */ /* 0x004fe40007810000 */
[----:B-1----:R-:W-:Y:S01]  /*dca0*/  FMNMX.FTZ R135, R135, R6, !PT ;  /* 0x0000000687877209 */ /* 0x002fe20007810000 */
[----:B------:R-:W-:Y:S03]  /*dcb0*/  FMUL.FTZ R0, R0, c[0x0][0x2d0] ;  /* 0x0000b40000007a20 */ /* 0x000fe60000410000 */
[----:B------:R-:W1:Y:S01]  /*dcc0*/  MUFU.TANH R243, R58 ;  /* 0x0000003a00f37308 */ /* 0x000e620000002400 */
[----:B------:R-:W-:Y:S01]  /*dcd0*/  FMUL.FTZ R208, R135, c[0x0][0x2d0] ;  /* 0x0000b40087d07a20 */ /* 0x000fe20000410000 */
[----:B------:R-:W-:Y:S02]  /*dce0*/  FMNMX.FTZ R2, R64, R2, !PT ;  /* 0x0000000240027209 */ /* 0x000fe40007810000 */
[----:B------:R-:W-:Y:S01]  /*dcf0*/  FMNMX.FTZ R136, R4, R136, !PT ;  /* 0x0000008804887209 */ /* 0x000fe20007810000 */
[----:B------:R-:W-:Y:S01]  /*dd00*/  FFMA.FTZ R4, R212, c[0x0][0x2d0], -R206 ;  /* 0x0000b400d4047a23 */ /* 0x000fe200000108ce */
[----:B------:R-:W-:Y:S01]  /*dd10*/  MOV R46, R27 ;  /* 0x0000001b002e7202 */ /* 0x000fe20000000f00 */
[----:B------:R-:W-:Y:S03]  /*dd20*/  FFMA.FTZ R8, R217, c[0x0][0x2d0], -R208 ;  /* 0x0000b400d9087a23 */ /* 0x000fe600000108d0 */
[----:B------:R2:W4:Y:S01]  /*dd30*/  MUFU.EX2 R132, R0 ;  /* 0x0000000000847308 */ /* 0x0005220000000800 */
[C---:B------:R-:W-:Y:S01]  /*dd40*/  FMUL.FTZ R207, R136.reuse, c[0x0][0x2d0] ;  /* 0x0000b40088cf7a20 */ /* 0x040fe20000410000 */
[----:B---3--:R-:W-:Y:S03]  /*dd50*/  FMNMX.FTZ R2, R237, R2, !PT ;  /* 0x00000002ed027209 */ /* 0x008fe60007810000 */
[----:B------:R-:W-:Y:S01]  /*dd60*/  FFMA.FTZ R5, R19, c[0x0][0x2d0], -R207 ;  /* 0x0000b40013057a23 */ /* 0x000fe200000108cf */
[----:B------:R-:W-:Y:S04]  /*dd70*/  MOV R47, R26 ;  /* 0x0000001a002f7202 */ /* 0x000fe80000000f00 */
[----:B------:R3:W-:Y:S01]  /*dd80*/  MUFU.EX2 R214, R4 ;  /* 0x0000000400d67308 */ /* 0x0007e20000000800 */
[----:B-1----:R-:W-:Y:S02]  /*dd90*/  FMNMX.FTZ R2, R243, R2, !PT ;  /* 0x00000002f3027209 */ /* 0x002fe40007810000 */
[----:B------:R-:W-:Y:S07]  /*dda0*/  MOV R58, R25 ;  /* 0x00000019003a7202 */ /* 0x000fee0000000f00 */
[----:B------:R1:W-:Y:S01]  /*ddb0*/  MUFU.TANH R205, R62 ;  /* 0x0000003e00cd7308 */ /* 0x0003e20000002400 */
[----:B--2---:R-:W-:Y:S02]  /*ddc0*/  FADD.FTZ R0, -R136, R3 ;  /* 0x0000000388007221 */ /* 0x004fe40000010100 */
[----:B----4-:R-:W-:Y:S01]  /*ddd0*/  FMUL.FTZ R32, R132, R168 ;  /* 0x000000a884207220 */ /* 0x010fe20000410000 */
[----:B------:R-:W-:Y:S01]  /*dde0*/  MOV R168, R59 ;  /* 0x0000003b00a87202 */ /* 0x000fe20000000f00 */
[----:B------:R-:W-:Y:S05]  /*ddf0*/  FMUL.FTZ R0, R0, c[0x0][0x2d0] ;  /* 0x0000b40000007a20 */ /* 0x000fea0000410000 */
[----:B------:R-:W-:Y:S01]  /*de00*/  MUFU.EX2 R236, R5 ;  /* 0x0000000500ec7308 */ /* 0x000fe20000000800 */
[----:B------:R-:W-:Y:S02]  /*de10*/  FMUL.FTZ R33, R132, R169 ;  /* 0x000000a984217220 */ /* 0x000fe40000410000 */
[----:B------:R-:W-:Y:S02]  /*de20*/  IMAD.MOV.U32 R169, RZ, RZ, R48 ;  /* 0x000000ffffa97224 */ /* 0x000fe400078e0030 */
[--C-:B---3--:R-:W-:Y:S02]  /*de30*/  FFMA.FTZ R4, R134, c[0x0][0x2d0], -R206.reuse ;  /* 0x0000b40086047a23 */ /* 0x108fe400000108ce */
[C---:B------:R-:W-:Y:S01]  /*de40*/  FMUL.FTZ R48, R132.reuse, R184 ;  /* 0x000000b884307220 */ /* 0x040fe20000410000 */
[----:B------:R-:W-:Y:S01]  /*de50*/  MOV R184, R246 ;  /* 0x000000f600b87202 */ /* 0x000fe20000000f00 */
[C---:B------:R-:W-:Y:S01]  /*de60*/  FMUL.FTZ R68, R132.reuse, R68 ;  /* 0x0000004484447220 */ /* 0x040fe20000410000 */
[----:B------:R2:W-:Y:S01]  /*de70*/  MUFU.EX2 R231, R4 ;  /* 0x0000000400e77308 */ /* 0x0005e20000000800 */
[C---:B------:R-:W-:Y:S02]  /*de80*/  FMUL.FTZ R69, R132.reuse, R69 ;  /* 0x0000004584457220 */ /* 0x040fe40000410000 */
[C---:B------:R-:W-:Y:S01]  /*de90*/  FMUL.FTZ R80, R132.reuse, R80 ;  /* 0x0000005084507220 */ /* 0x040fe20000410000 */
[----:B-1----:R-:W-:Y:S01]  /*dea0*/  MOV R62, R24 ;  /* 0x00000018003e7202 */ /* 0x002fe20000000f00 */
[C---:B------:R-:W-:Y:S02]  /*deb0*/  FMUL.FTZ R81, R132.reuse, R81 ;  /* 0x0000005184517220 */ /* 0x040fe40000410000 */
[C---:B------:R-:W-:Y:S02]  /*dec0*/  FMUL.FTZ R84, R132.reuse, R84 ;  /* 0x0000005484547220 */ /* 0x040fe40000410000 */
[C---:B------:R-:W-:Y:S01]  /*ded0*/  FMUL.FTZ R85, R132.reuse, R85 ;  /* 0x0000005584557220 */ /* 0x040fe20000410000 */
[----:B------:R1:W3:Y:S01]  /*dee0*/  MUFU.EX2 R133, R0 ;  /* 0x0000000000857308 */ /* 0x0002e20000000800 */
        /* <DEDUP_REMOVED lines=8> */
[----:B--2---:R-:W-:Y:S02]  /*df70*/  FFMA.FTZ R4, R16, c[0x0][0x2d0], -R206 ;  /* 0x0000b40010047a23 */ /* 0x004fe400000108ce */
[C---:B------:R-:W-:Y:S02]  /*df80*/  FMUL.FTZ R16, R132.reuse, R152 ;  /* 0x0000009884107220 */ /* 0x040fe40000410000 */
[C---:B------:R-:W-:Y:S01]  /*df90*/  FMUL.FTZ R117, R132.reuse, R117 ;  /* 0x0000007584757220 */ /* 0x040fe20000410000 */
[----:B------:R2:W-:Y:S01]  /*dfa0*/  MUFU.EX2 R238, R4 ;  /* 0x0000000400ee7308 */ /* 0x0005e20000000800 */
[C---:B------:R-:W-:Y:S02]  /*dfb0*/  FMUL.FTZ R128, R132.reuse, R128 ;  /* 0x0000008084807220 */ /* 0x040fe40000410000 */
[----:B------:R-:W-:Y:S01]  /*dfc0*/  FMUL.FTZ R129, R132, R129 ;  /* 0x0000008184817220 */ /* 0x000fe20000410000 */
[----:B-1----:R-:W-:Y:S01]  /*dfd0*/  FMNMX.FTZ R0, R239, R2, !PT ;  /* 0x00000002ef007209 */ /* 0x002fe20007810000 */
[----:B------:R-:W-:Y:S01]  /*dfe0*/  FADD.FTZ R2, -R135, R138 ;  /* 0x0000008a87027221 */ /* 0x000fe20000010100 */
[----:B------:R-:W-:Y:S01]  /*dff0*/  MOV R138, R29 ;  /* 0x0000001d008a7202 */ /* 0x000fe20000000f00 */
[----:B---3--:R-:W-:Y:S01]  /*e000*/  FMUL.FTZ R19, R133, R155 ;  /* 0x0000009b85137220 */ /* 0x008fe20000410000 */
[----:B------:R-:W-:Y:S01]  /*e010*/  FMNMX.FTZ R0, R205, R0, !PT ;  /* 0x00000000cd007209 */ /* 0x000fe20007810000 */
[----:B------:R-:W-:Y:S02]  /*e020*/  FMUL.FTZ R2, R2, c[0x0][0x2d0] ;  /* 0x0000b40002027a20 */ /* 0x000fe40000410000 */
[----:B------:R-:W-:Y:S01]  /*e030*/  FMUL.FTZ R34, R133, R170 ;  /* 0x000000aa85227220 */ /* 0x000fe20000410000 */
[----:B------:R-:W-:Y:S01]  /*e040*/  FMNMX.FTZ R0, R204, R0, !PT ;  /* 0x00000000cc007209 */ /* 0x000fe20007810000 */
[----:B------:R1:W3:Y:S01]  /*e050*/  MUFU.EX2 R3, R2 ;  /* 0x0000000200037308 */ /* 0x0002e20000000800 */
[----:B----4-:R-:W-:Y:S01]  /*e060*/  @P1 SHF.L.U32 R8, R9, 0x5, RZ ;  /* 0x0000000509081819 */ /* 0x010fe200000006ff */
[----:B------:R-:W-:Y:S01]  /*e070*/  FMUL.FTZ R35, R133, R171 ;  /* 0x000000ab85237220 */ /* 0x000fe20000410000 */
[----:B------:R-:W-:Y:S01]  /*e080*/  @P1 SHF.L.U64.HI R9, R9, R242, c[0x0][0x1e4] ;  /* 0x0000790009091619 */ /* 0x000fe200000102f2 */
[C---:B------:R-:W-:Y:S01]  /*e090*/  FMUL.FTZ R70, R133.reuse, R70 ;  /* 0x0000004685467220 */ /* 0x040fe20000410000 */
[----:B------:R-:W-:Y:S01]  /*e0a0*/  MOV R170, R51 ;  /* 0x0000003300aa7202 */ /* 0x000fe20000000f00 */
[C---:B------:R-:W-:Y:S01]  /*e0b0*/  FMUL.FTZ R51, R133.reuse, R187 ;  /* 0x000000bb85337220 */ /* 0x040fe20000410000 */
[----:B------:R-:W-:Y:S01]  /*e0c0*/  MOV R171, R56 ;  /* 0x0000003800ab7202 */ /* 0x000fe20000000f00 */
[C---:B------:R-:W-:Y:S02]  /*e0d0*/  FMUL.FTZ R71, R133.reuse, R71 ;  /* 0x0000004785477220 */ /* 0x040fe40000410000 */
[----:B------:R-:W-:Y:S02]  /*e0e0*/  FMUL.FTZ R82, R133, R82 ;  /* 0x0000005285527220 */ /* 0x000fe40000410000 */
[--C-:B--2---:R-:W-:Y:S02]  /*e0f0*/  FFMA.FTZ R4, R17, c[0x0][0x2d0], -R206.reuse ;  /* 0x0000b40011047a23 */ /* 0x104fe400000108ce */
[----:B------:R-:W-:Y:S02]  /*e100*/  FMUL.FTZ R17, R132, R153 ;  /* 0x0000009984117220 */ /* 0x000fe40000410000 */
[----:B------:R-:W2:Y:S01]  /*e110*/  MUFU.EX2 R20, R4 ;  /* 0x0000000400147308 */ /* 0x000ea20000000800 */
[C---:B------:R-:W-:Y:S02]  /*e120*/  FMUL.FTZ R83, R133.reuse, R83 ;  /* 0x0000005385537220 */ /* 0x040fe40000410000 */
[C---:B------:R-:W-:Y:S02]  /*e130*/  FMUL.FTZ R86, R133.reuse, R86 ;  /* 0x0000005685567220 */ /* 0x040fe40000410000 */
[C---:B------:R-:W-:Y:S02]  /*e140*/  FMUL.FTZ R87, R133.reuse, R87 ;  /* 0x0000005785577220 */ /* 0x040fe40000410000 */
[----:B------:R-:W-:Y:S01]  /*e150*/  FMUL.FTZ R98, R133, R98 ;  /* 0x0000006285627220 */ /* 0x000fe20000410000 */
[----:B-1----:R-:W1:Y:S01]  /*e160*/  SHFL.BFLY PT, R2, R0, 0x2, 0x1f ;  /* 0x0c401f0000027f89 */ /* 0x002e6200000e0000 */
[C---:B---3--:R-:W-:Y:S01]  /*e170*/  FMUL.FTZ R28, R3.reuse, R164 ;  /* 0x000000a4031c7220 */ /* 0x048fe20000410000 */
[----:B------:R-:W-:Y:S01]  /*e180*/  MOV R164, R235 ;  /* 0x000000eb00a47202 */ /* 0x000fe20000000f00 */
[C---:B------:R-:W-:Y:S01]  /*e190*/  FMUL.FTZ R24, R3.reuse, R160 ;  /* 0x000000a003187220 */ /* 0x040fe20000410000 */
[----:B------:R-:W-:Y:S01]  /*e1a0*/  MOV R160, R60 ;  /* 0x0000003c00a07202 */ /* 0x000fe20000000f00 */
[C---:B------:R-:W-:Y:S01]  /*e1b0*/  FMUL.FTZ R25, R3.reuse, R161 ;  /* 0x000000a103197220 */ /* 0x040fe20000410000 */
[----:B------:R-:W-:Y:S01]  /*e1c0*/  MOV R161, R50 ;  /* 0x0000003200a17202 */ /* 0x000fe20000000f00 */
[C---:B------:R-:W-:Y:S01]  /*e1d0*/  FMUL.FTZ R29, R3.reuse, R165 ;  /* 0x000000a5031d7220 */ /* 0x040fe20000410000 */
[----:B------:R-:W-:Y:S01]  /*e1e0*/  MOV R165, R67 ;  /* 0x0000004300a57202 */ /* 0x000fe20000000f00 */
[C---:B------:R-:W-:Y:S02]  /*e1f0*/  FMUL.FTZ R40, R3.reuse, R176 ;  /* 0x000000b003287220 */ /* 0x040fe40000410000 */
[C---:B------:R-:W-:Y:S02]  /*e200*/  FMUL.FTZ R56, R3.reuse, R192 ;  /* 0x000000c003387220 */ /* 0x040fe40000410000 */
[----:B------:R-:W-:Y:S02]  /*e210*/  FMUL.FTZ R60, R3, R196 ;  /* 0x000000c4033c7220 */ /* 0x000fe40000410000 */
[----:B------:R-:W-:Y:S01]  /*e220*/  FMUL.FTZ R50, R133, R186 ;  /* 0x000000ba85327220 */ /* 0x000fe20000410000 */
[----:B--2---:R-:W-:Y:S01]  /*e230*/  MOV R217, R20 ;  /* 0x0000001400d97202 */ /* 0x004fe20000000f00 */
[--C-:B------:R-:W-:Y:S02]  /*e240*/  FFMA.FTZ R4, R213, c[0x0][0x2d0], -R207.reuse ;  /* 0x0000b400d5047a23 */ /* 0x100fe400000108cf */
[----:B------:R-:W-:Y:S02]  /*e250*/  FMUL.FTZ R67, R133, R203 ;  /* 0x000000cb85437220 */ /* 0x000fe40000410000 */
[----:B------:R2:W-:Y:S01]  /*e260*/  MUFU.EX2 R240, R4 ;  /* 0x0000000400f07308 */ /* 0x0005e20000000800 */
[C---:B------:R-:W-:Y:S01]  /*e270*/  FMUL.FTZ R72, R3.reuse, R72 ;  /* 0x0000004803487220 */ /* 0x040fe20000410000 */
[----:B-1----:R-:W-:Y:S01]  /*e280*/  FMNMX.FTZ R0, R0, R2, !PT ;  /* 0x0000000200007209 */ /* 0x002fe20007810000 */
[--C-:B------:R-:W-:Y:S02]  /*e290*/  FFMA.FTZ R2, R216, c[0x0][0x2d0], -R207.reuse ;  /* 0x0000b400d8027a23 */ /* 0x100fe400000108cf */
[C---:B------:R-:W-:Y:S02]  /*e2a0*/  FMUL.FTZ R73, R3.reuse, R73 ;  /* 0x0000004903497220 */ /* 0x040fe40000410000 */
[C---:B------:R-:W-:Y:S03]  /*e2b0*/  FMUL.FTZ R76, R3.reuse, R76 ;  /* 0x0000004c034c7220 */ /* 0x040fe60000410000 */
[----:B------:R1:W-:Y:S01]  /*e2c0*/  MUFU.EX2 R215, R2 ;  /* 0x0000000200d77308 */ /* 0x0003e20000000800 */
[C---:B------:R-:W-:Y:S02]  /*e2d0*/  FMUL.FTZ R77, R3.reuse, R77 ;  /* 0x0000004d034d7220 */ /* 0x040fe40000410000 */
[C---:B------:R-:W-:Y:S02]  /*e2e0*/  FMUL.FTZ R88, R3.reuse, R88 ;  /* 0x0000005803587220 */ /* 0x040fe40000410000 */
[----:B------:R-:W-:Y:S02]  /*e2f0*/  FMUL.FTZ R89, R3, R89 ;  /* 0x0000005903597220 */ /* 0x000fe40000410000 */
[--C-:B------:R-:W-:Y:S02]  /*e300*/  FFMA.FTZ R160, R160, c[0x0][0x2d0], -R206.reuse ;  /* 0x0000b400a0a07a23 */ /* 0x100fe400000108ce */
[----:B------:R-:W-:Y:S02]  /*e310*/  FFMA.FTZ R161, R161, c[0x0][0x2d0], -R206 ;  /* 0x0000b400a1a17a23 */ /* 0x000fe400000108ce */
[C---:B------:R-:W-:Y:S02]  /*e320*/  FMUL.FTZ R92, R3.reuse, R92 ;  /* 0x0000005c035c7220 */ /* 0x040fe40000410000 */
[----:B------:R-:W-:Y:S02]  /*e330*/  FMUL.FTZ R93, R3, R93 ;  /* 0x0000005d035d7220 */ /* 0x000fe40000410000 */
[----:B--2---:R-:W-:Y:S02]  /*e340*/  FFMA.FTZ R4, R18, c[0x0][0x2d0], -R207 ;  /* 0x0000b40012047a23 */ /* 0x004fe400000108cf */
[C---:B------:R-:W-:Y:S02]  /*e350*/  FMUL.FTZ R18, R133.reuse, R154 ;  /* 0x0000009a85127220 */ /* 0x040fe40000410000 */
[----:B------:R2:W-:Y:S01]  /*e360*/  MUFU.EX2 R234, R4 ;  /* 0x0000000400ea7308 */ /* 0x0005e20000000800 */
[C---:B------:R-:W-:Y:S02]  /*e370*/  FMUL.FTZ R99, R133.reuse, R99 ;  /* 0x0000006385637220 */ /* 0x040fe40000410000 */
[C---:B------:R-:W-:Y:S01]  /*e380*/  FMUL.FTZ R102, R133.reuse, R102 ;  /* 0x0000006685667220 */ /* 0x040fe20000410000 */
[----:B-1----:R-:W1:Y:S01]  /*e390*/  SHFL.BFLY PT, R2, R0, 0x1, 0x1f ;  /* 0x0c201f0000027f89 */ /* 0x002e6200000e0000 */
[----:B------:R-:W-:Y:S02]  /*e3a0*/  FMUL.FTZ R103, R133, R103 ;  /* 0x0000006785677220 */ /* 0x000fe40000410000 */
[C---:B------:R-:W-:Y:S02]  /*e3b0*/  FMUL.FTZ R104, R3.reuse, R104 ;  /* 0x0000006803687220 */ /* 0x040fe40000410000 */
[C---:B------:R-:W-:Y:S02]  /*e3c0*/  FMUL.FTZ R105, R3.reuse, R105 ;  /* 0x0000006903697220 */ /* 0x040fe40000410000 */
[C---:B------:R-:W-:Y:S02]  /*e3d0*/  FMUL.FTZ R108, R3.reuse, R108 ;  /* 0x0000006c036c7220 */ /* 0x040fe40000410000 */
[----:B------:R-:W-:Y:S02]  /*e3e0*/  FMUL.FTZ R109, R3, R109 ;  /* 0x0000006d036d7220 */ /* 0x000fe40000410000 */
[C---:B------:R-:W-:Y:S02]  /*e3f0*/  FMUL.FTZ R114, R133.reuse, R114 ;  /* 0x0000007285727220 */ /* 0x040fe40000410000 */
[C---:B------:R-:W-:Y:S02]  /*e400*/  FMUL.FTZ R115, R133.reuse, R115 ;  /* 0x0000007385737220 */ /* 0x040fe40000410000 */
[C---:B------:R-:W-:Y:S02]  /*e410*/  FMUL.FTZ R118, R133.reuse, R118 ;  /* 0x0000007685767220 */ /* 0x040fe40000410000 */
[----:B------:R-:W-:Y:S01]  /*e420*/  FMUL.FTZ R119, R133, R119 ;  /* 0x0000007785777220 */ /* 0x000fe20000410000 */
[----:B--2---:R-:W-:Y:S01]  /*e430*/  @P1 SHF.R.S32.HI R4, RZ, 0x1f, R249 ;  /* 0x0000001fff041819 */ /* 0x004fe200000114f9 */
[C---:B------:R-:W-:Y:S02]  /*e440*/  FMUL.FTZ R120, R3.reuse, R120 ;  /* 0x0000007803787220 */ /* 0x040fe40000410000 */
[----:B------:R-:W-:Y:S01]  /*e450*/  FMUL.FTZ R121, R3, R121 ;  /* 0x0000007903797220 */ /* 0x000fe20000410000 */
[----:B-1----:R-:W-:Y:S01]  /*e460*/  FMNMX.FTZ R134, R0, R2, !PT ;  /* 0x0000000200867209 */ /* 0x002fe20007810000 */
[----:B------:R-:W-:Y:S02]  /*e470*/  @P1 IMAD R2, R4, c[0x0][0x1e0], RZ ;  /* 0x0000780004021a24 */ /* 0x000fe400078e02ff */
[C---:B------:R-:W-:Y:S04]  /*e480*/  @P1 IMAD.WIDE.U32 R4, R249.reuse, c[0x0][0x1e0], RZ ;  /* 0x00007800f9041a25 */ /* 0x040fe800078e00ff */
[----:B------:R-:W-:Y:S01]  /*e490*/  @P1 IMAD R2, R249, c[0x0][0x1e4], R2 ;  /* 0x00007900f9021a24 */ /* 0x000fe200078e0202 */
[----:B------:R-:W-:Y:S01]  /*e4a0*/  @P1 SHF.L.U32 R6, R4, 0x6, RZ ;  /* 0x0000000604061819 */ /* 0x000fe200000006ff */
[----:B------:R-:W-:Y:S01]  /*e4b0*/  FADD.FTZ R0, -R134, R139 ;  /* 0x0000008b86007221 */ /* 0x000fe20000010100 */
[----:B------:R-:W-:Y:S01]  /*e4c0*/  MOV R139, R30 ;  /* 0x0000001e008b7202 */ /* 0x000fe20000000f00 */
[----:B------:R-:W-:Y:S01]  /*e4d0*/  FMUL.FTZ R124, R3, R124 ;  /* 0x0000007c037c7220 */ /* 0x000fe20000410000 */
[----:B------:R-:W-:Y:S01]  /*e4e0*/  @P1 IADD3 R2, R5, R2, RZ ;  /* 0x0000000205021210 */ /* 0x000fe20007ffe0ff */
[----:B------:R-:W-:Y:S01]  /*e4f0*/  FMUL.FTZ R0, R0, c[0x0][0x2d0] ;  /* 0x0000b40000007a20 */ /* 0x000fe20000410000 */
[----:B------:R-:W-:Y:S01]  /*e500*/  @P1 IADD3 R5, P3, R6, R10, RZ ;  /* 0x0000000a06051210 */ /* 0x000fe20007f7e0ff */
[----:B------:R-:W-:Y:S01]  /*e510*/  FMUL.FTZ R125, R3, R125 ;  /* 0x0000007d037d7220 */ /* 0x000fe20000410000 */
[----:B------:R-:W-:Y:S01]  /*e520*/  @P1 SHF.L.U64.HI R2, R4, 0x6, R2 ;  /* 0x0000000604021819 */ /* 0x000fe20000010202 */
[----:B------:R-:W-:Y:S01]  /*e530*/  FMUL.FTZ R130, R133, R130 ;  /* 0x0000008285827220 */ /* 0x000fe20000410000 */
[----:B------:R-:W-:Y:S01]  /*e540*/  @P1 LEA R4, P2, R5, c[0x0][0x1c8], 0x1 ;  /* 0x0000720005041a11 */ /* 0x000fe200078408ff */
[----:B------:R-:W1:Y:S01]  /*e550*/  MUFU.EX2 R0, R0 ;  /* 0x0000000000007308 */ /* 0x000e620000000800 */
[----:B------:R-:W-:Y:S01]  /*e560*/  MOV R176, R139 ;  /* 0x0000008b00b07202 */ /* 0x000fe20000000f00 */
[----:B------:R-:W-:Y:S01]  /*e570*/  @P1 IMAD.X R7, R2, 0x1, R21, P3 ;  /* 0x0000000102071824 */ /* 0x000fe200018e0615 */
[----:B------:R-:W-:Y:S02]  /*e580*/  @P1 IADD3 R6, P4, P3, R6, 0x40, R10 ;  /* 0x0000004006061810 */ /* 0x000fe40007b9e00a */
[----:B------:R-:W-:Y:S01]  /*e590*/  MOV R139, R45 ;  /* 0x0000002d008b7202 */ /* 0x000fe20000000f00 */
[----:B------:R-:W-:Y:S01]  /*e5a0*/  FMUL.FTZ R45, R3, R181 ;  /* 0x000000b5032d7220 */ /* 0x000fe20000410000 */
[----:B------:R-:W-:Y:S01]  /*e5b0*/  @P1 LEA.HI.X R5, R5, c[0x0][0x1cc], R7, 0x1, P2 ;  /* 0x0000730005051a11 */ /* 0x000fe200010f0c07 */
[----:B------:R-:W-:Y:S01]  /*e5c0*/  FFMA.FTZ R7, R218, c[0x0][0x2d0], -R208 ;  /* 0x0000b400da077a23 */ /* 0x000fe200000108d0 */
[----:B------:R-:W-:Y:S01]  /*e5d0*/  @P1 IADD3.X R2, R2, RZ, R21, P4, P3 ;  /* 0x000000ff02021210 */ /* 0x000fe200027e6415 */
[----:B------:R-:W-:Y:S01]  /*e5e0*/  FFMA.FTZ R139, R139, c[0x0][0x2d0], -R206 ;  /* 0x0000b4008b8b7a23 */ /* 0x000fe200000108ce */
[C---:B------:R-:W-:Y:S01]  /*e5f0*/  @P1 LEA R10, P2, R6.reuse, c[0x0][0x1c8], 0x1 ;  /* 0x00007200060a1a11 */ /* 0x040fe200078408ff */
[----:B------:R2:W-:Y:S01]  /*e600*/  MUFU.EX2 R216, R7 ;  /* 0x0000000700d87308 */ /* 0x0005e20000000800 */
[----:B------:R3:W-:Y:S01]  /*e610*/  @P1 LDGSTS.E.BYPASS.LTC128B.128 [R248+0x4100], [R4.64], !P0 ;  /* 0x0410000004f81fae */ /* 0x0007e2000c101d46 */
[----:B------:R-:W-:Y:S02]  /*e620*/  MOV R181, R46 ;  /* 0x0000002e00b57202 */ /* 0x000fe40000000f00 */
[----:B------:R-:W-:Y:S01]  /*e630*/  @P1 LEA.HI.X R11, R6, c[0x0][0x1cc], R2, 0x1, P2 ;  /* 0x00007300060b1a11 */ /* 0x000fe200010f0c02 */
[--C-:B------:R-:W-:Y:S01]  /*e640*/  FFMA.FTZ R2, R12, c[0x0][0x2d0], -R208.reuse ;  /* 0x0000b4000c027a23 */ /* 0x100fe200000108d0 */
[----:B------:R-:W-:Y:S01]  /*e650*/  @P1 IADD3 R6, P2, R4, R8, RZ ;  /* 0x0000000804061210 */ /* 0x000fe20007f5e0ff */
[C---:B------:R-:W-:Y:S01]  /*e660*/  FMUL.FTZ R12, R3.reuse, R148 ;  /* 0x00000094030c7220 */ /* 0x040fe20000410000 */
[----:B------:R-:W-:Y:S01]  /*e670*/  MOV R218, R49 ;  /* 0x0000003100da7202 */ /* 0x000fe20000000f00 */
[----:B------:R4:W-:Y:S01]  /*e680*/  @P1 LDGSTS.E.BYPASS.LTC128B.128 [R248+0x6100], [R10.64], !P6 ;  /* 0x061000000af81fae */ /* 0x0009e2000f101d46 */
[----:B------:R4:W-:Y:S01]  /*e690*/  MUFU.EX2 R213, R2 ;  /* 0x0000000200d57308 */ /* 0x0009e20000000800 */
[----:B------:R-:W-:Y:S02]  /*e6a0*/  FMUL.FTZ R49, R132, R185 ;  /* 0x000000b984317220 */ /* 0x000fe40000410000 */
[C---:B-1----:R-:W-:Y:S01]  /*e6b0*/  FMUL.FTZ R26, R0.reuse, R162 ;  /* 0x000000a2001a7220 */ /* 0x042fe20000410000 */
[----:B------:R-:W-:Y:S01]  /*e6c0*/  MOV R162, R64 ;  /* 0x0000004000a27202 */ /* 0x000fe20000000f00 */
[C---:B------:R-:W-:Y:S01]  /*e6d0*/  FMUL.FTZ R27, R0.reuse, R163 ;  /* 0x000000a3001b7220 */ /* 0x040fe20000410000 */
[----:B------:R-:W-:Y:S01]  /*e6e0*/  MOV R163, R57 ;  /* 0x0000003900a37202 */ /* 0x000fe20000000f00 */
[C---:B------:R-:W-:Y:S02]  /*e6f0*/  FMUL.FTZ R59, R0.reuse, R195 ;  /* 0x000000c3003b7220 */ /* 0x040fe40000410000 */
[C---:B------:R-:W-:Y:S01]  /*e700*/  FMUL.FTZ R30, R0.reuse, R166 ;  /* 0x000000a6001e7220 */ /* 0x040fe20000410000 */
[----:B------:R-:W-:Y:S01]  /*e710*/  MOV R166, R61 ;  /* 0x0000003d00a67202 */ /* 0x000fe20000000f00 */
[----:B------:R-:W-:Y:S01]  /*e720*/  FMUL.FTZ R46, R0, R182 ;  /* 0x000000b6002e7220 */ /* 0x000fe20000410000 */
[----:B------:R-:W-:Y:S01]  /*e730*/  MOV R182, R66 ;  /* 0x0000004200b67202 */ /* 0x000fe20000000f00 */
[----:B------:R-:W-:Y:S01]  /*e740*/  FMUL.FTZ R61, R3, R197 ;  /* 0x000000c5033d7220 */ /* 0x000fe20000410000 */
[----:B--2---:R-:W-:Y:S01]  /*e750*/  @P1 IADD3.X R7, R5, R9, RZ, P2, !PT ;  /* 0x0000000905071210 */ /* 0x004fe200017fe4ff */
[----:B------:R-:W-:Y:S02]  /*e760*/  FMUL.FTZ R57, R3, R193 ;  /* 0x000000c103397220 */ /* 0x000fe40000410000 */
[----:B------:R-:W-:Y:S01]  /*e770*/  FMUL.FTZ R64, R132, R200 ;  /* 0x000000c884407220 */ /* 0x000fe20000410000 */
[----:B---3--:R-:W-:Y:S01]  /*e780*/  @P1 IADD3 R4, P3, R6, R8, RZ ;  /* 0x0000000806041210 */ /* 0x008fe20007f7e0ff */
[----:B------:R1:W-:Y:S01]  /*e790*/  @P1 LDGSTS.E.BYPASS.LTC128B.128 [R248+0x4900], [R6.64], !P0 ;  /* 0x0490000006f81fae */ /* 0x0003e2000c101d46 */
[----:B------:R-:W-:Y:S02]  /*e7a0*/  FMUL.FTZ R66, R133, R202 ;  /* 0x000000ca85427220 */ /* 0x000fe40000410000 */
[-C--:B------:R-:W-:Y:S01]  /*e7b0*/  @P1 IADD3.X R5, R7, R9.reuse, RZ, P3, !PT ;  /* 0x0000000907051210 */ /* 0x080fe20001ffe4ff */
[----:B------:R-:W-:Y:S01]  /*e7c0*/  FMUL.FTZ R74, R0, R74 ;  /* 0x0000004a004a7220 */ /* 0x000fe20000410000 */
[----:B------:R-:W-:Y:S01]  /*e7d0*/  @P1 IADD3 R8, P2, R4, R8, RZ ;  /* 0x0000000804081210 */ /* 0x000fe20007f5e0ff */
[----:B----4-:R-:W-:Y:S02]  /*e7e0*/  FFMA.FTZ R2, R13, c[0x0][0x2d0], -R208 ;  /* 0x0000b4000d027a23 */ /* 0x010fe400000108d0 */
[----:B------:R1:W-:Y:S01]  /*e7f0*/  @P1 LDGSTS.E.BYPASS.LTC128B.128 [R248+0x6900], [R6.64+0x80], !P6 ;  /* 0x0690008006f81fae */ /* 0x0003e2000f101d46 */
[----:B------:R-:W-:Y:S01]  /*e800*/  @P1 IADD3.X R9, R5, R9, RZ, P2, !PT ;  /* 0x0000000905091210 */ /* 0x000fe200017fe4ff */
[----:B------:R-:W2:Y:S01]  /*e810*/  MUFU.EX2 R241, R2 ;  /* 0x0000000200f17308 */ /* 0x000ea20000000800 */
[C---:B------:R-:W-:Y:S02]  /*e820*/  FMUL.FTZ R10, R0.reuse, R142 ;  /* 0x0000008e000a7220 */ /* 0x040fe40000410000 */
[C---:B------:R-:W-:Y:S02]  /*e830*/  FMUL.FTZ R11, R0.reuse, R143 ;  /* 0x0000008f000b7220 */ /* 0x040fe40000410000 */
[----:B------:R-:W-:Y:S01]  /*e840*/  FMUL.FTZ R13, R3, R149 ;  /* 0x00000095030d7220 */ /* 0x000fe20000410000 */
[----:B------:R3:W-:Y:S01]  /*e850*/  @P1 LDGSTS.E.BYPASS.LTC128B.128 [R248+0x5100], [R4.64], !P0 ;  /* 0x0510000004f81fae */ /* 0x0007e2000c101d46 */
[C---:B------:R-:W-:Y:S02]  /*e860*/  FMUL.FTZ R75, R0.reuse, R75 ;  /* 0x0000004b004b7220 */ /* 0x040fe40000410000 */
[C---:B------:R-:W-:Y:S02]  /*e870*/  FMUL.FTZ R78, R0.reuse, R78 ;  /* 0x0000004e004e7220 */ /* 0x040fe40000410000 */
[C---:B------:R-:W-:Y:S02]  /*e880*/  FMUL.FTZ R79, R0.reuse, R79 ;  /* 0x0000004f004f7220 */ /* 0x040fe40000410000 */
[C---:B------:R-:W-:Y:S01]  /*e890*/  FMUL.FTZ R90, R0.reuse, R90 ;  /* 0x0000005a005a7220 */ /* 0x040fe20000410000 */
[----:B------:R3:W-:Y:S01]  /*e8a0*/  @P1 LDGSTS.E.BYPASS.LTC128B.128 [R248+0x7100], [R4.64+0x80], !P6 ;  /* 0x0710008004f81fae */ /* 0x0007e2000f101d46 */
[C---:B------:R-:W-:Y:S02]  /*e8b0*/  FMUL.FTZ R91, R0.reuse, R91 ;  /* 0x0000005b005b7220 */ /* 0x040fe40000410000 */
[C---:B------:R-:W-:Y:S02]  /*e8c0*/  FMUL.FTZ R94, R0.reuse, R94 ;  /* 0x0000005e005e7220 */ /* 0x040fe40000410000 */
[C---:B------:R-:W-:Y:S02]  /*e8d0*/  FMUL.FTZ R95, R0.reuse, R95 ;  /* 0x0000005f005f7220 */ /* 0x040fe40000410000 */
[C---:B------:R-:W-:Y:S01]  /*e8e0*/  FMUL.FTZ R106, R0.reuse, R106 ;  /* 0x0000006a006a7220 */ /* 0x040fe20000410000 */
[----:B------:R4:W-:Y:S01]  /*e8f0*/  @P1 LDGSTS.E.BYPASS.LTC128B.128 [R248+0x5900], [R8.64], !P0 ;  /* 0x0590000008f81fae */ /* 0x0009e2000c101d46 */
[----:B------:R-:W-:Y:S01]  /*e900*/  FMUL.FTZ R107, R0, R107 ;  /* 0x0000006b006b7220 */ /* 0x000fe20000410000 */
[----:B--2---:R-:W-:Y:S01]  /*e910*/  F2FP.BF16.PACK_AB R142, R241, R213 ;  /* 0x000000d5f18e723e */ /* 0x004fe200000010ff */
[----:B------:R-:W-:Y:S02]  /*e920*/  FMUL.FTZ R2, R134, c[0x0][0x2d0] ;  /* 0x0000b40086027a20 */ /* 0x000fe40000410000 */
[----:B-1----:R-:W-:Y:S01]  /*e930*/  FMUL.FTZ R7, R133, R147 ;  /* 0x0000009385077220 */ /* 0x002fe20000410000 */
[----:B------:R-:W-:Y:S01]  /*e940*/  F2FP.BF16.PACK_AB R147, R236, R234 ;  /* 0x000000eaec93723e */ /* 0x000fe200000010ff */
[--C-:B------:R-:W-:Y:S01]  /*e950*/  FFMA.FTZ R6, R219, c[0x0][0x2d0], -R2.reuse ;  /* 0x0000b400db067a23 */ /* 0x100fe20000010802 */
[----:B------:R4:W-:Y:S01]  /*e960*/  @P1 LDGSTS.E.BYPASS.LTC128B.128 [R248+0x7900], [R8.64+0x80], !P6 ;  /* 0x0790008008f81fae */ /* 0x0009e2000f101d46 */
[----:B------:R-:W-:Y:S01]  /*e970*/  MOV R219, R41 ;  /* 0x0000002900db7202 */ /* 0x000fe20000000f00 */
[----:B------:R-:W-:Y:S01]  /*e980*/  FMUL.FTZ R41, R3, R177 ;  /* 0x000000b103297220 */ /* 0x000fe20000410000 */
[----:B------:R1:W-:Y:S01]  /*e990*/  MUFU.EX2 R209, R6 ;  /* 0x0000000600d17308 */ /* 0x0003e20000000800 */
[----:B------:R-:W-:Y:S01]  /*e9a0*/  MOV R177, R42 ;  /* 0x0000002a00b17202 */ /* 0x000fe20000000f00 */
[C---:B------:R-:W-:Y:S02]  /*e9b0*/  FMUL.FTZ R42, R0.reuse, R178 ;  /* 0x000000b2002a7220 */ /* 0x040fe40000410000 */
[C---:B------:R-:W-:Y:S01]  /*e9c0*/  FMUL.FTZ R110, R0.reuse, R110 ;  /* 0x0000006e006e7220 */ /* 0x040fe20000410000 */
[----:B------:R-:W2:Y:S01]  /*e9d0*/  LDSM.16.MT88.4 R20, [R229] ;  /* 0x00000000e514783b */ /* 0x000ea20000004200 */
[----:B------:R-:W-:Y:S02]  /*e9e0*/  FMUL.FTZ R111, R0, R111 ;  /* 0x0000006f006f7220 */ /* 0x000fe40000410000 */
[--C-:B---3--:R-:W-:Y:S01]  /*e9f0*/  FFMA.FTZ R4, R220, c[0x0][0x2d0], -R2.reuse ;  /* 0x0000b400dc047a23 */ /* 0x108fe20000010802 */
[----:B------:R-:W-:Y:S01]  /*ea00*/  MOV R220, R245 ;  /* 0x000000f500dc7202 */ /* 0x000fe20000000f00 */
[----:B------:R-:W-:Y:S01]  /*ea10*/  FMUL.FTZ R5, R132, R145 ;  /* 0x0000009184057220 */ /* 0x000fe20000410000 */
[----:B------:R-:W-:Y:S01]  /*ea20*/  F2FP.BF16.PACK_AB R145, R240, R215 ;  /* 0x000000d7f091723e */ /* 0x000fe200000010ff */
[----:B------:R3:W3:Y:S01]  /*ea30*/  MUFU.EX2 R210, R4 ;  /* 0x0000000400d27308 */ /* 0x0006e20000000800 */
[----:B------:R-:W2:Y:S01]  /*ea40*/  LDSM.16.MT88.4 R36, [R230] ;  /* 0x00000000e624783b */ /* 0x000ea20000004200 */
[C---:B------:R-:W-:Y:S02]  /*ea50*/  FMUL.FTZ R122, R0.reuse, R122 ;  /* 0x0000007a007a7220 */ /* 0x040fe40000410000 */
[C---:B------:R-:W-:Y:S02]  /*ea60*/  FMUL.FTZ R123, R0.reuse, R123 ;  /* 0x0000007b007b7220 */ /* 0x040fe40000410000 */
[C---:B------:R-:W-:Y:S02]  /*ea70*/  FMUL.FTZ R126, R0.reuse, R126 ;  /* 0x0000007e007e7220 */ /* 0x040fe40000410000 */
[----:B------:R-:W-:Y:S01]  /*ea80*/  FMUL.FTZ R127, R0, R127 ;  /* 0x0000007f007f7220 */ /* 0x000fe20000410000 */
[----:B------:R-:W2:Y:S01]  /*ea90*/  LDSM.16.MT88.4 R52, [R233] ;  /* 0x00000000e934783b */ /* 0x000ea20000004200 */
[----:B-1----:R-:W-:Y:S01]  /*eaa0*/  FMUL.FTZ R6, R133, R146 ;  /* 0x0000009285067220 */ /* 0x002fe20000410000 */
[----:B------:R-:W-:Y:S01]  /*eab0*/  F2FP.BF16.PACK_AB R146, R217, R238 ;  /* 0x000000eed992723e */ /* 0x000fe200000010ff */
[C---:B----4-:R-:W-:Y:S01]  /*eac0*/  FMUL.FTZ R8, R3.reuse, R140 ;  /* 0x0000008c03087220 */ /* 0x050fe20000410000 */
[----:B------:R-:W-:Y:S01]  /*ead0*/  F2FP.BF16.PACK_AB R140, R216, R212 ;  /* 0x000000d4d88c723e */ /* 0x000fe200000010ff */
[----:B------:R-:W-:Y:S03]  /*eae0*/  FMUL.FTZ R9, R3, R141 ;  /* 0x0000008d03097220 */ /* 0x000fe60000410000 */
[----:B------:R-:W-:Y:S01]  /*eaf0*/  LDSM.16.MT88.4 R152, [R229+0x2000] ;  /* 0x00200000e598783b */ /* 0x000fe20000004200 */
[--C-:B---3--:R-:W-:Y:S01]  /*eb00*/  FFMA.FTZ R4, R14, c[0x0][0x2d0], -R2.reuse ;  /* 0x0000b4000e047a23 */ /* 0x108fe20000010802 */
[----:B------:R-:W-:Y:S01]  /*eb10*/  F2FP.BF16.PACK_AB R141, R210, R209 ;  /* 0x000000d1d28d723e */ /* 0x000fe200000010ff */
[C---:B------:R-:W-:Y:S05]  /*eb20*/  FMUL.FTZ R14, R0.reuse, R150 ;  /* 0x00000096000e7220 */ /* 0x040fea0000410000 */
[----:B------:R-:W0:Y:S01]  /*eb30*/  LDGDEPBAR ;  /* 0x00000000000079af */ /* 0x000e220000000000 */
[----:B------:R1:W-:Y:S02]  /*eb40*/  MUFU.EX2 R211, R4 ;  /* 0x0000000400d37308 */ /* 0x0003e40000000800 */
[----:B-1----:R-:W-:Y:S02]  /*eb50*/  FFMA.FTZ R4, R15, c[0x0][0x2d0], -R2 ;  /* 0x0000b4000f047a23 */ /* 0x002fe40000010802 */
[----:B------:R-:W-:Y:S06]  /*eb60*/  FMUL.FTZ R15, R0, R151 ;  /* 0x00000097000f7220 */ /* 0x000fec0000410000 */
[----:B------:R1:W3:Y:S01]  /*eb70*/  MUFU.EX2 R242, R4 ;  /* 0x0000000400f27308 */ /* 0x0002e20000000800 */
[----:B------:R-:W4:Y:S01]  /*eb80*/  LDSM.16.MT88.4 R148, [R232] ;  /* 0x00000000e894783b */ /* 0x000f220000004200 */
[----:B-1----:R-:W-:Y:S01]  /*eb90*/  FMUL.FTZ R4, R132, R144 ;  /* 0x0000009084047220 */ /* 0x002fe20000410000 */
[----:B------:R-:W-:Y:S02]  /*eba0*/  F2FP.BF16.PACK_AB R144, R231, R214 ;  /* 0x000000d6e790723e */ /* 0x000fe400000010ff */
[----:B---3--:R-:W-:Y:S05]  /*ebb0*/  F2FP.BF16.PACK_AB R143, R242, R211 ;  /* 0x000000d3f28f723e */ /* 0x008fea00000010ff */
[-C--:B--2---:R-:W-:Y:S08]  /*ebc0*/  HMMA.16816.F32.BF16 R4, R144, R20.reuse, R4 ;  /* 0x000000149004723c */ /* 0x084ff00000041804 */
[C---:B------:R-:W-:Y:S07]  /*ebd0*/  HMMA.16816.F32.BF16 R8, R140.reuse, R20, R8 ;  /* 0x000000148c08723c */ /* 0x040fee0000041808 */
[C---:B------:R-:W-:Y:S01]  /*ebe0*/  FMUL.FTZ R20, R132.reuse, R156 ;  /* 0x0000009c84147220 */ /* 0x040fe20000410000 */
[-C--:B------:R-:W-:Y:S04]  /*ebf0*/  HMMA.16816.F32.BF16 R12, R140, R22.reuse, R12 ;  /* 0x000000168c0c723c */ /* 0x080fe8000004180c */
[----:B------:R-:W-:Y:S01]  /*ec00*/  MOV R156, R138 ;  /* 0x0000008a009c7202 */ /* 0x000fe20000000f00 */
[--C-:B------:R-:W-:Y:S02]  /*ec10*/  FFMA.FTZ R138, R221, c[0x0][0x2d0], -R206.reuse ;  /* 0x0000b400dd8a7a23 */ /* 0x100fe400000108ce */
[----:B------:R-:W-:Y:S01]  /*ec20*/  FMUL.FTZ R21, R132, R157 ;  /* 0x0000009d84157220 */ /* 0x000fe20000410000 */
[C---:B------:R-:W-:Y:S04]  /*ec30*/  HMMA.16816.F32.BF16 R16, R144.reuse, R22, R16 ;  /* 0x000000169010723c */ /* 0x040fe80000041810 */
[----:B------:R-:W-:Y:S01]  /*ec40*/  MOV R157, R63 ;  /* 0x0000003f009d7202 */ /* 0x000fe20000000f00 */
[C---:B------:R-:W-:Y:S02]  /*ec50*/  FMUL.FTZ R63, R0.reuse, R199 ;  /* 0x000000c7003f7220 */ /* 0x040fe40000410000 */
[C---:B------:R-:W-:Y:S01]  /*ec60*/  FMUL.FTZ R22, R133.reuse, R158 ;  /* 0x0000009e85167220 */ /* 0x040fe20000410000 */
[----:B------:R-:W-:Y:S01]  /*ec70*/  MOV R158, R31 ;  /* 0x0000001f009e7202 */ /* 0x000fe20000000f00 */
[C---:B------:R-:W-:Y:S03]  /*ec80*/  FMUL.FTZ R31, R0.reuse, R167 ;  /* 0x000000a7001f7220 */ /* 0x040fe60000410000 */
[----:B------:R-:W-:Y:S01]  /*ec90*/  MOV R167, R243 ;  /* 0x000000f300a77202 */ /* 0x000fe20000000f00 */
[----:B------:R-:W-:Y:S01]  /*eca0*/  FMUL.FTZ R23, R133, R159 ;  /* 0x0000009f85177220 */ /* 0x000fe20000410000 */
[----:B------:R1:W-:Y:S01]  /*ecb0*/  MUFU.EX2 R243, R138 ;  /* 0x0000008a00f37308 */ /* 0x0003e20000000800 */
[----:B------:R-:W-:Y:S01]  /*ecc0*/  MOV R159, R58 ;  /* 0x0000003a009f7202 */ /* 0x000fe20000000f00 */
[----:B------:R-:W-:Y:S04]  /*ecd0*/  FMUL.FTZ R58, R0, R194 ;  /* 0x000000c2003a7220 */ /* 0x000fe80000410000 */
[-C--:B------:R-:W-:Y:S08]  /*ece0*/  HMMA.16816.F32.BF16 R20, R144, R36.reuse, R20 ;  /* 0x000000249014723c */ /* 0x080ff00000041814 */
[C---:B------:R-:W-:Y:S07]  /*ecf0*/  HMMA.16816.F32.BF16 R24, R140.reuse, R36, R24 ;  /* 0x000000248c18723c */ /* 0x040fee0000041818 */
[----:B------:R-:W-:Y:S01]  /*ed00*/  FMUL.FTZ R36, R132, R172 ;  /* 0x000000ac84247220 */ /* 0x000fe20000410000 */
[-C--:B------:R-:W-:Y:S04]  /*ed10*/  HMMA.16816.F32.BF16 R28, R140, R38.reuse, R28 ;  /* 0x000000268c1c723c */ /* 0x080fe8000004181c */
[----:B-1----:R-:W-:Y:S01]  /*ed20*/  FFMA.FTZ R138, R223, c[0x0][0x2d0], -R206 ;  /* 0x0000b400df8a7a23 */ /* 0x002fe200000108ce */
[----:B------:R-:W-:Y:S01]  /*ed30*/  MOV R172, R43 ;  /* 0x0000002b00ac7202 */ /* 0x000fe20000000f00 */
[----:B------:R-:W-:Y:S02]  /*ed40*/  FMUL.FTZ R43, R0, R179 ;  /* 0x000000b3002b7220 */ /* 0x000fe40000410000 */
[C---:B------:R-:W-:Y:S01]  /*ed50*/  HMMA.16816.F32.BF16 R32, R144.reuse, R38, R32 ;  /* 0x000000269020723c */ /* 0x040fe20000041820 */
[----:B------:R1:W2:Y:S03]  /*ed60*/  MUFU.EX2 R235, R138 ;  /* 0x0000008a00eb7308 */ /* 0x0002a60000000800 */
[----:B------:R-:W-:Y:S02]  /*ed70*/  FMUL.FTZ R37, R132, R173 ;  /* 0x000000ad84257220 */ /* 0x000fe40000410000 */
[----:B------:R-:W-:Y:S02]  /*ed80*/  IMAD.MOV.U32 R173, RZ, RZ, R44 ;  /* 0x000000ffffad7224 */ /* 0x000fe400078e002c */
[----:B------:R-:W-:Y:S01]  /*ed90*/  FMUL.FTZ R38, R133, R174 ;  /* 0x000000ae85267220 */ /* 0x000fe20000410000 */
[----:B------:R-:W-:Y:S03]  /*eda0*/  MOV R174, R47 ;  /* 0x0000002f00ae7202 */ /* 0x000fe60000000f00 */
[C---:B------:R-:W-:Y:S01]  /*edb0*/  FMUL.FTZ R47, R0.reuse, R183 ;  /* 0x000000b7002f7220 */ /* 0x040fe20000410000 */
[----:B------:R-:W-:Y:S01]  /*edc0*/  MOV R183, R244 ;  /* 0x000000f400b77202 */ /* 0x000fe20000000f00 */
[----:B------:R-:W-:Y:S01]  /*edd0*/  FMUL.FTZ R44, R3, R180 ;  /* 0x000000b4032c7220 */ /* 0x000fe20000410000 */
[----:B------:R-:W-:Y:S01]  /*ede0*/  MOV R180, R62 ;  /* 0x0000003e00b47202 */ /* 0x000fe20000000f00 */
[----:B------:R-:W-:Y:S02]  /*edf0*/  FMUL.FTZ R62, R0, R198 ;  /* 0x000000c6003e7220 */ /* 0x000fe40000410000 */
[----:B------:R-:W-:Y:S01]  /*ee00*/  FMUL.FTZ R39, R133, R175 ;  /* 0x000000af85277220 */ /* 0x000fe20000410000 */
[----:B------:R-:W-:Y:S01]  /*ee10*/  MOV R175, R65 ;  /* 0x0000004100af7202 */ /* 0x000fe20000000f00 */
[C---:B------:R-:W-:Y:S02]  /*ee20*/  FMUL.FTZ R65, R132.reuse, R201 ;  /* 0x000000c984417220 */ /* 0x040fe40000410000 */
[----:B------:R-:W-:Y:S03]  /*ee30*/  LDSM.16.MT88.4 R200, [R232+0x1800] ;  /* 0x00180000e8c8783b */ /* 0x000fe60000004200 */
[-C--:B------:R-:W-:Y:S03]  /*ee40*/  HMMA.16816.F32.BF16 R36, R144, R52.reuse, R36 ;  /* 0x000000349024723c */ /* 0x080fe60000041824 */
[--C-:B-1----:R-:W-:Y:S04]  /*ee50*/  FFMA.FTZ R138, R225, c[0x0][0x2d0], -R207.reuse ;  /* 0x0000b400e18a7a23 */ /* 0x102fe800000108cf */
[----:B------:R1:W-:Y:S01]  /*ee60*/  MUFU.EX2 R179, R138 ;  /* 0x0000008a00b37308 */ /* 0x0003e20000000800 */
[C---:B------:R-:W-:Y:S07]  /*ee70*/  HMMA.16816.F32.BF16 R40, R140.reuse, R52, R40 ;  /* 0x000000348c28723c */ /* 0x040fee0000041828 */
[C---:B------:R-:W-:Y:S01]  /*ee80*/  FMUL.FTZ R53, R132.reuse, R189 ;  /* 0x000000bd84357220 */ /* 0x040fe20000410000 */
[-C--:B------:R-:W-:Y:S04]  /*ee90*/  HMMA.16816.F32.BF16 R44, R140, R54.reuse, R44 ;  /* 0x000000368c2c723c */ /* 0x080fe8000004182c */
[----:B------:R-:W-:Y:S04]  /*eea0*/  FMUL.FTZ R52, R132, R188 ;  /* 0x000000bc84347220 */ /* 0x000fe80000410000 */
[C---:B------:R-:W-:Y:S04]  /*eeb0*/  HMMA.16816.F32.BF16 R48, R144.reuse, R54, R48 ;  /* 0x000000369030723c */ /* 0x040fe80000041830 */
[--C-:B-1----:R-:W-:Y:S03]  /*eec0*/  FFMA.FTZ R138, R226, c[0x0][0x2d0], -R207.reuse ;  /* 0x0000b400e28a7a23 */ /* 0x102fe600000108cf */
[C---:B------:R-:W-:Y:S01]  /*eed0*/  FMUL.FTZ R54, R133.reuse, R190 ;  /* 0x000000be85367220 */ /* 0x040fe20000410000 */
[----:B------:R1:W3:Y:S01]  /*eee0*/  MUFU.EX2 R245, R138 ;  /* 0x0000008a00f57308 */ /* 0x0002e20000000800 */
[----:B------:R-:W-:Y:S07]  /*eef0*/  FMUL.FTZ R55, R133, R191 ;  /* 0x000000bf85377220 */ /* 0x000fee0000410000 */
[-C--:B----4-:R-:W-:Y:S02]  /*ef00*/  HMMA.16816.F32.BF16 R52, R144, R148.reuse, R52 ;  /* 0x000000949034723c */ /* 0x090fe40000041834 */
[----:B------:R-:W-:Y:S06]  /*ef10*/  MUFU.EX2 R191, R160 ;  /* 0x000000a000bf7308 */ /* 0x000fec0000000800 */
[C---:B------:R-:W-:Y:S08]  /*ef20*/  HMMA.16816.F32.BF16 R56, R140.reuse, R148, R56 ;  /* 0x000000948c38723c */ /* 0x040ff00000041838 */
[-C--:B------:R-:W-:Y:S04]  /*ef30*/  HMMA.16816.F32.BF16 R60, R140, R150.reuse, R60 ;  /* 0x000000968c3c723c */ /* 0x080fe8000004183c */
[--C-:B-1----:R-:W-:Y:S04]  /*ef40*/  FFMA.FTZ R138, R222, c[0x0][0x2d0], -R206.reuse ;  /* 0x0000b400de8a7a23 */ /* 0x102fe800000108ce */
[C---:B------:R-:W-:Y:S01]  /*ef50*/  HMMA.16816.F32.BF16 R64, R144.reuse, R150, R64 ;  /* 0x000000969040723c */ /* 0x040fe20000041840 */
[----:B------:R1:W-:Y:S01]  /*ef60*/  MUFU.EX2 R178, R138 ;  /* 0x0000008a00b27308 */ /* 0x0003e20000000800 */
[----:B------:R-:W4:Y:S06]  /*ef70*/  LDSM.16.MT88.4 R148, [R230+0x2000] ;  /* 0x00200000e694783b */ /* 0x000f2c0000004200 */
[-C--:B------:R-:W-:Y:S08]  /*ef80*/  HMMA.16816.F32.BF16 R68, R144, R152.reuse, R68 ;  /* 0x000000989044723c */ /* 0x080ff00000041844 */
[C---:B------:R-:W-:Y:S08]  /*ef90*/  HMMA.16816.F32.BF16 R72, R140.reuse, R152, R72 ;  /* 0x000000988c48723c */ /* 0x040ff00000041848 */
[-C--:B------:R-:W-:Y:S04]  /*efa0*/  HMMA.16816.F32.BF16 R76, R140, R154.reuse, R76 ;  /* 0x0000009a8c4c723c */ /* 0x080fe8000004184c */
[----:B-1----:R-:W-:Y:S02]  /*efb0*/  FFMA.FTZ R138, R224, c[0x0][0x2d0], -R206 ;  /* 0x0000b400e08a7a23 */ /* 0x002fe400000108ce */
[----:B------:R-:W-:Y:S02]  /*efc0*/  FFMA.FTZ R224, R167, c[0x0][0x2d0], -R2 ;  /* 0x0000b400a7e07a23 */ /* 0x000fe40000010802 */
[C---:B------:R-:W-:Y:S01]  /*efd0*/  HMMA.16816.F32.BF16 R80, R144.reuse, R154, R80 ;  /* 0x0000009a9050723c */ /* 0x040fe20000041850 */
[----:B------:R1:W1:Y:S01]  /*efe0*/  MUFU.EX2 R221, R138 ;  /* 0x0000008a00dd7308 */ /* 0x0002620000000800 */
[----:B------:R-:W2:Y:S06]  /*eff0*/  LDSM.16.MT88.4 R152, [R233+0x2000] ;  /* 0x00200000e998783b */ /* 0x000eac0000004200 */
[-C--:B----4-:R-:W-:Y:S03]  /*f000*/  HMMA.16816.F32.BF16 R84, R144, R148.reuse, R84 ;  /* 0x000000949054723c */ /* 0x090fe60000041854 */
[----:B------:R-:W-:Y:S05]  /*f010*/  MUFU.EX2 R224, R224 ;  /* 0x000000e000e07308 */ /* 0x000fea0000000800 */
        /* <DEDUP_REMOVED lines=8> */
[--C-:B-1----:R-:W-:Y:S04]  /*f0a0*/  FFMA.FTZ R138, R250, c[0x0][0x2d0], -R207.reuse ;  /* 0x0000b400fa8a7a23 */ /* 0x102fe800000108cf */
        /* <DEDUP_REMOVED lines=8> */
[----:B------:R1:W-:Y:S06]  /*f130*/  MUFU.EX2 R244, R138 ;  /* 0x0000008a00f47308 */ /* 0x0003ec0000000800 */
[----:B------:R-:W-:Y:S02]  /*f140*/  F2FP.BF16.PACK_AB R140, R235, R243 ;  /* 0x000000f3eb8c723e */ /* 0x000fe400000010ff */
[----:B---3--:R-:W-:Y:S03]  /*f150*/  F2FP.BF16.PACK_AB R141, R245, R179 ;  /* 0x000000b3f58d723e */ /* 0x008fe600000010ff */
[----:B------:R-:W-:Y:S02]  /*f160*/  F2FP.BF16.PACK_AB R142, R221, R178 ;  /* 0x000000b2dd8e723e */ /* 0x000fe400000010ff */
[----:B--2---:R-:W-:Y:S01]  /*f170*/  F2FP.BF16.PACK_AB R143, R223, R195 ;  /* 0x000000c3df8f723e */ /* 0x004fe200000010ff */
[----:B-1----:R-:W-:Y:S04]  /*f180*/  FFMA.FTZ R138, R251, c[0x0][0x2d0], -R208 ;  /* 0x0000b400fb8a7a23 */ /* 0x002fe800000108d0 */
[----:B------:R1:W2:Y:S02]  /*f190*/  MUFU.EX2 R246, R138 ;  /* 0x0000008a00f67308 */ /* 0x0002a40000000800 */
        /* <DEDUP_REMOVED lines=9> */
[----:B-1----:R-:W-:Y:S01]  /*f230*/  FFMA.FTZ R138, R184, c[0x0][0x2d0], -R2 ;  /* 0x0000b400b88a7a23 */ /* 0x002fe20000010802 */
[----:B------:R-:W-:Y:S02]  /*f240*/  MOV R184, R183 ;  /* 0x000000b700b87202 */ /* 0x000fe40000000f00 */
[----:B------:R-:W-:Y:S02]  /*f250*/  MOV R183, R182 ;  /* 0x000000b600b77202 */ /* 0x000fe40000000f00 */
[----:B------:R-:W-:Y:S02]  /*f260*/  MOV R182, R180 ;  /* 0x000000b400b67202 */ /* 0x000fe40000000f00 */
[----:B------:R-:W-:Y:S02]  /*f270*/  MOV R180, R176 ;  /* 0x000000b000b47202 */ /* 0x000fe40000000f00 */
[----:B------:R-:W-:Y:S02]  /*f280*/  MOV R176, R164 ;  /* 0x000000a400b07202 */ /* 0x000fe40000000f00 */
[----:B------:R-:W-:Y:S02]  /*f290*/  MOV R164, R247 ;  /* 0x000000f700a47202 */ /* 0x000fe40000000f00 */
[----:B------:R1:W3:Y:S02]  /*f2a0*/  MUFU.EX2 R247, R138 ;  /* 0x0000008a00f77308 */ /* 0x0002e40000000800 */
[----:B-1----:R-:W-:Y:S01]  /*f2b0*/  FFMA.FTZ R138, R184, c[0x0][0x2d0], -R208 ;  /* 0x0000b400b88a7a23 */ /* 0x002fe200000108d0 */
[----:B------:R-:W-:Y:S01]  /*f2c0*/  MOV R184, R183 ;  /* 0x000000b700b87202 */ /* 0x000fe20000000f00 */
[----:B------:R-:W-:Y:S01]  /*f2d0*/  IMAD.MOV.U32 R183, RZ, RZ, R182 ;  /* 0x000000ffffb77224 */ /* 0x000fe200078e00b6 */
[----:B------:R-:W-:Y:S05]  /*f2e0*/  MOV R182, R180 ;  /* 0x000000b400b67202 */ /* 0x000fea0000000f00 */
[----:B------:R1:W-:Y:S01]  /*f2f0*/  MUFU.EX2 R198, R138 ;  /* 0x0000008a00c67308 */ /* 0x0003e20000000800 */
[----:B------:R-:W-:Y:S02]  /*f300*/  MOV R180, R176 ;  /* 0x000000b000b47202 */ /* 0x000fe40000000f00 */
[----:B------:R-:W-:Y:S02]  /*f310*/  MOV R176, R175 ;  /* 0x000000af00b07202 */ /* 0x000fe40000000f00 */
[----:B------:R-:W-:Y:S02]  /*f320*/  MOV R175, R171 ;  /* 0x000000ab00af7202 */ /* 0x000fe40000000f00 */
[----:B------:R-:W-:Y:S02]  /*f330*/  MOV R171, R170 ;  /* 0x000000aa00ab7202 */ /* 0x000fe40000000f00 */
[----:B------:R-:W-:Y:S02]  /*f340*/  MOV R170, R131 ;  /* 0x0000008300aa7202 */ /* 0x000fe40000000f00 */
[----:B------:R-:W4:Y:S01]  /*f350*/  LDL.LU R131, [R1+0xd0] ;  /* 0x0000d00001837983 */ /* 0x000f220000300800 */
[----:B-1----:R-:W-:Y:S01]  /*f360*/  FFMA.FTZ R138, R184, c[0x0][0x2d0], -R208 ;  /* 0x0000b400b88a7a23 */ /* 0x002fe200000108d0 */
[----:B------:R-:W-:Y:S02]  /*f370*/  MOV R184, R183 ;  /* 0x000000b700b87202 */ /* 0x000fe40000000f00 */
[----:B------:R-:W-:Y:S02]  /*f380*/  MOV R183, R176 ;  /* 0x000000b000b77202 */ /* 0x000fe40000000f00 */
[----:B------:R-:W-:Y:S02]  /*f390*/  MOV R176, R171 ;  /* 0x000000ab00b07202 */ /* 0x000fe40000000f00 */
[----:B------:R-:W-:Y:S02]  /*f3a0*/  MOV R171, R237 ;  /* 0x000000ed00ab7202 */ /* 0x000fe40000000f00 */
[----:B------:R1:W1:Y:S02]  /*f3b0*/  MUFU.EX2 R237, R138 ;  /* 0x0000008a00ed7308 */ /* 0x0002640000000800 */
[--C-:B-1----:R-:W-:Y:S02]  /*f3c0*/  FFMA.FTZ R138, R184, c[0x0][0x2d0], -R2.reuse ;  /* 0x0000b400b88a7a23 */ /* 0x102fe40000010802 */
[----:B------:R-:W-:Y:S06]  /*f3d0*/  LDSM.16.MT88.4 R184, [R233+0x1800] ;  /* 0x00180000e9b8783b */ /* 0x000fec0000004200 */
[----:B------:R1:W-:Y:S02]  /*f3e0*/  MUFU.EX2 R192, R138 ;  /* 0x0000008a00c07308 */ /* 0x0003e40000000800 */
[----:B-1----:R-:W-:Y:S08]  /*f3f0*/  FFMA.FTZ R138, R183, c[0x0][0x2d0], -R2 ;  /* 0x0000b400b78a7a23 */ /* 0x002ff00000010802 */
[----:B------:R-:W-:Y:S10]  /*f400*/  MUFU.EX2 R183, R161 ;  /* 0x000000a100b77308 */ /* 0x000ff40000000800 */
[----:B------:R1:W1:Y:S02]  /*f410*/  MUFU.EX2 R189, R138 ;  /* 0x0000008a00bd7308 */ /* 0x0002640000000800 */
[--C-:B-1----:R-:W-:Y:S08]  /*f420*/  FFMA.FTZ R138, R182, c[0x0][0x2d0], -R206.reuse ;  /* 0x0000b400b68a7a23 */ /* 0x102ff000000108ce */
[----:B------:R1:W-:Y:S02]  /*f430*/  MUFU.EX2 R188, R138 ;  /* 0x0000008a00bc7308 */ /* 0x0003e40000000800 */
[--C-:B-1----:R-:W-:Y:S08]  /*f440*/  FFMA.FTZ R138, R181, c[0x0][0x2d0], -R206.reuse ;  /* 0x0000b400b58a7a23 */ /* 0x102ff000000108ce */
[----:B------:R1:W-:Y:S02]  /*f450*/  MUFU.EX2 R196, R138 ;  /* 0x0000008a00c47308 */ /* 0x0003e40000000800 */
[--C-:B-1----:R-:W-:Y:S08]  /*f460*/  FFMA.FTZ R138, R180, c[0x0][0x2d0], -R207.reuse ;  /* 0x0000b400b48a7a23 */ /* 0x102ff000000108cf */
[----:B------:R1:W-:Y:S02]  /*f470*/  MUFU.EX2 R181, R138 ;  /* 0x0000008a00b57308 */ /* 0x0003e40000000800 */
[--C-:B-1----:R-:W-:Y:S01]  /*f480*/  FFMA.FTZ R138, R177, c[0x0][0x2d0], -R207.reuse ;  /* 0x0000b400b18a7a23 */ /* 0x102fe200000108cf */
[----:B------:R-:W-:Y:S02]  /*f490*/  MOV R177, R175 ;  /* 0x000000af00b17202 */ /* 0x000fe40000000f00 */
[----:B------:R-:W-:Y:S05]  /*f4a0*/  MOV R175, R174 ;  /* 0x000000ae00af7202 */ /* 0x000fea0000000f00 */
[----:B------:R1:W-:Y:S01]  /*f4b0*/  MUFU.EX2 R197, R138 ;  /* 0x0000008a00c57308 */ /* 0x0003e20000000800 */
[----:B------:R-:W-:Y:S02]  /*f4c0*/  MOV R174, R168 ;  /* 0x000000a800ae7202 */ /* 0x000fe40000000f00 */
[----:B------:R-:W-:Y:S02]  /*f4d0*/  MOV R168, R164 ;  /* 0x000000a400a87202 */ /* 0x000fe40000000f00 */
[----:B------:R-:W-:Y:S05]  /*f4e0*/  MOV R164, R220 ;  /* 0x000000dc00a47202 */ /* 0x000fea0000000f00 */
[----:B------:R2:W-:Y:S01]  /*f4f0*/  MUFU.EX2 R220, R139 ;  /* 0x0000008b00dc7308 */ /* 0x0005e20000000800 */
[----:B-1----:R-:W-:Y:S01]  /*f500*/  FFMA.FTZ R138, R176, c[0x0][0x2d0], -R206 ;  /* 0x0000b400b08a7a23 */ /* 0x002fe200000108ce */
[----:B------:R-:W-:Y:S08]  /*f510*/  MOV R176, R218 ;  /* 0x000000da00b07202 */ /* 0x000ff00000000f00 */
[----:B------:R1:W-:Y:S01]  /*f520*/  MUFU.EX2 R218, R138 ;  /* 0x0000008a00da7308 */ /* 0x0003e20000000800 */
[--C-:B--2---:R-:W-:Y:S02]  /*f530*/  FFMA.FTZ R139, R175, c[0x0][0x2d0], -R208.reuse ;  /* 0x0000b400af8b7a23 */ /* 0x104fe400000108d0 */
[--C-:B------:R-:W-:Y:S07]  /*f540*/  FFMA.FTZ R175, R156, c[0x0][0x2d0], -R207.reuse ;  /* 0x0000b4009caf7a23 */ /* 0x100fee00000108cf */
[----:B------:R-:W-:Y:S10]  /*f550*/  MUFU.EX2 R199, R139 ;  /* 0x0000008b00c77308 */ /* 0x000ff40000000800 */
[----:B------:R-:W-:Y:S01]  /*f560*/  MUFU.EX2 R175, R175 ;  /* 0x000000af00af7308 */ /* 0x000fe20000000800 */
[----:B-1----:R-:W-:Y:S01]  /*f570*/  FFMA.FTZ R138, R173, c[0x0][0x2d0], -R207 ;  /* 0x0000b400ad8a7a23 */ /* 0x002fe200000108cf */
[----:B------:R-:W-:Y:S02]  /*f580*/  MOV R173, R172 ;  /* 0x000000ac00ad7202 */ /* 0x000fe40000000f00 */
[----:B------:R-:W-:Y:S02]  /*f590*/  MOV R172, R171 ;  /* 0x000000ab00ac7202 */ /* 0x000fe40000000f00 */
[----:B------:R-:W-:Y:S01]  /*f5a0*/  MOV R171, R170 ;  /* 0x000000aa00ab7202 */ /* 0x000fe20000000f00 */
[----:B------:R-:W-:Y:S01]  /*f5b0*/  IMAD.MOV.U32 R170, RZ, RZ, R169 ;  /* 0x000000ffffaa7224 */ /* 0x000fe200078e00a9 */
[----:B------:R-:W-:Y:S02]  /*f5c0*/  MOV R169, R219 ;  /* 0x000000db00a97202 */ /* 0x000fe40000000f00 */
[----:B------:R1:W-:Y:S02]  /*f5d0*/  MUFU.EX2 R219, R138 ;  /* 0x0000008a00db7308 */ /* 0x0003e40000000800 */
[--C-:B-1----:R-:W-:Y:S01]  /*f5e0*/  FFMA.FTZ R138, R177, c[0x0][0x2d0], -R207.reuse ;  /* 0x0000b400b18a7a23 */ /* 0x102fe200000108cf */
[----:B------:R-:W-:Y:S02]  /*f5f0*/  MOV R177, R172 ;  /* 0x000000ac00b17202 */ /* 0x000fe40000000f00 */
[----:B------:R-:W-:Y:S05]  /*f600*/  MOV R172, R165 ;  /* 0x000000a500ac7202 */ /* 0x000fea0000000f00 */
[----:B------:R1:W-:Y:S01]  /*f610*/  MUFU.EX2 R225, R138 ;  /* 0x0000008a00e17308 */ /* 0x0003e20000000800 */
[----:B----4-:R-:W-:Y:S07]  /*f620*/  FMUL.FTZ R131, R133, R131 ;  /* 0x0000008385837220 */ /* 0x010fee0000410000 */
[----:B------:R-:W-:Y:S01]  /*f630*/  HMMA.16816.F32.BF16 R128, R144, R150, R128 ;  /* 0x000000969080723c */ /* 0x000fe20000041880 */
[----:B------:R-:W2:Y:S03]  /*f640*/  LDSM.16.MT88.4 R148, [R230+0x800] ;  /* 0x00080000e694783b */ /* 0x000ea60000004200 */
[----:B-1----:R-:W-:Y:S01]  /*f650*/  FFMA.FTZ R138, R176, c[0x0][0x2d0], -R208 ;  /* 0x0000b400b08a7a23 */ /* 0x002fe200000108d0 */
[----:B------:R-:W-:Y:S01]  /*f660*/  MOV R176, R169 ;  /* 0x000000a900b07202 */ /* 0x000fe20000000f00 */
[----:B------:R-:W-:Y:S01]  /*f670*/  FFMA.FTZ R169, R168, c[0x0][0x2d0], -R206 ;  /* 0x0000b400a8a97a23 */ /* 0x000fe200000108ce */
[----:B------:R-:W-:Y:S01]  /*f680*/  F2FP.BF16.PACK_AB R144, R246, R244 ;  /* 0x000000f4f690723e */ /* 0x000fe200000010ff */
[-C--:B------:R-:W-:Y:S01]  /*f690*/  HMMA.16816.F32.BF16 R4, R140, R152.reuse, R4 ;  /* 0x000000988c04723c */ /* 0x080fe20000041804 */
[----:B------:R1:W-:Y:S04]  /*f6a0*/  MUFU.EX2 R194, R138 ;  /* 0x0000008a00c27308 */ /* 0x0003e80000000800 */
[----:B---3--:R-:W-:Y:S01]  /*f6b0*/  F2FP.BF16.PACK_AB R145, R247, R228 ;  /* 0x000000e4f791723e */ /* 0x008fe200000010ff */
[--C-:B------:R-:W-:Y:S01]  /*f6c0*/  FFMA.FTZ R168, R158, c[0x0][0x2d0], -R207.reuse ;  /* 0x0000b4009ea87a23 */ /* 0x100fe200000108cf */
[----:B------:R-:W-:Y:S01]  /*f6d0*/  F2FP.BF16.PACK_AB R146, R237, R198 ;  /* 0x000000c6ed92723e */ /* 0x000fe200000010ff */
[----:B------:R-:W-:Y:S01]  /*f6e0*/  FFMA.FTZ R176, R176, c[0x0][0x2d0], -R208 ;  /* 0x0000b400b0b07a23 */ /* 0x000fe200000108d0 */
[----:B------:R-:W-:Y:S02]  /*f6f0*/  F2FP.BF16.PACK_AB R147, R189, R192 ;  /* 0x000000c0bd93723e */ /* 0x000fe400000010ff */
[----:B------:R-:W-:Y:S05]  /*f700*/  MUFU.EX2 R182, R168 ;  /* 0x000000a800b67308 */ /* 0x000fea0000000800 */
[C---:B------:R-:W-:Y:S05]  /*f710*/  HMMA.16816.F32.BF16 R8, R144.reuse, R152, R8 ;  /* 0x000000989008723c */ /* 0x040fea0000041808 */
[----:B------:R-:W-:Y:S03]  /*f720*/  MUFU.EX2 R180, R169 ;  /* 0x000000a900b47308 */ /* 0x000fe60000000800 */
[-C--:B------:R-:W-:Y:S04]  /*f730*/  HMMA.16816.F32.BF16 R12, R144, R154.reuse, R12 ;  /* 0x0000009a900c723c */ /* 0x080fe8000004180c */
[----:B-1----:R-:W-:Y:S02]  /*f740*/  FFMA.FTZ R138, R174, c[0x0][0x2d0], -R2 ;  /* 0x0000b400ae8a7a23 */ /* 0x002fe40000010802 */
[----:B------:R-:W-:Y:S01]  /*f750*/  FFMA.FTZ R174, R164, c[0x0][0x2d0], -R206 ;  /* 0x0000b400a4ae7a23 */ /* 0x000fe200000108ce */
[----:B------:R-:W-:Y:S01]  /*f760*/  MUFU.EX2 R176, R176 ;  /* 0x000000b000b07308 */ /* 0x000fe20000000800 */
[C---:B------:R-:W-:Y:S01]  /*f770*/  HMMA.16816.F32.BF16 R16, R140.reuse, R154, R16 ;  /* 0x0000009a8c10723c */ /* 0x040fe20000041810 */
[----:B------:R-:W1:Y:S03]  /*f780*/  LDSM.16.MT88.4 R152, [R233+0x800] ;  /* 0x00080000e998783b */ /* 0x000e660000004200 */
[--C-:B------:R-:W-:Y:S04]  /*f790*/  FFMA.FTZ R164, R159, c[0x0][0x2d0], -R207.reuse ;  /* 0x0000b4009fa47a23 */ /* 0x100fe800000108cf */
[-C--:B--2---:R-:W-:Y:S01]  /*f7a0*/  HMMA.16816.F32.BF16 R20, R140, R148.reuse, R20 ;  /* 0x000000948c14723c */ /* 0x084fe20000041814 */
[----:B------:R2:W-:Y:S07]  /*f7b0*/  MUFU.EX2 R250, R138 ;  /* 0x0000008a00fa7308 */ /* 0x0005ee0000000800 */
[C---:B------:R-:W-:Y:S03]  /*f7c0*/  HMMA.16816.F32.BF16 R24, R144.reuse, R148, R24 ;  /* 0x000000949018723c */ /* 0x040fe60000041818 */
[----:B------:R-:W-:Y:S05]  /*f7d0*/  MUFU.EX2 R174, R174 ;  /* 0x000000ae00ae7308 */ /* 0x000fea0000000800 */
[-C--:B------:R-:W-:Y:S08]  /*f7e0*/  HMMA.16816.F32.BF16 R28, R144, R150.reuse, R28 ;  /* 0x00000096901c723c */ /* 0x080ff0000004181c */
[C---:B------:R-:W-:Y:S01]  /*f7f0*/  HMMA.16816.F32.BF16 R32, R140.reuse, R150, R32 ;  /* 0x000000968c20723c */ /* 0x040fe20000041820 */
[----:B------:R-:W3:Y:S03]  /*f800*/  LDSM.16.MT88.4 R148, [R232+0x800] ;  /* 0x00080000e894783b */ /* 0x000ee60000004200 */
[----:B--2---:R-:W-:Y:S01]  /*f810*/  FFMA.FTZ R138, R173, c[0x0][0x2d0], -R2 ;  /* 0x0000b400ad8a7a23 */ /* 0x004fe20000010802 */
[----:B------:R-:W-:Y:S03]  /*f820*/  MOV R173, R166 ;  /* 0x000000a600ad7202 */ /* 0x000fe60000000f00 */
[----:B------:R2:W-:Y:S01]  /*f830*/  MUFU.EX2 R251, R138 ;  /* 0x0000008a00fb7308 */ /* 0x0005e20000000800 */
[-C--:B-1----:R-:W-:Y:S01]  /*f840*/  HMMA.16816.F32.BF16 R36, R140, R152.reuse, R36 ;  /* 0x000000988c24723c */ /* 0x082fe20000041824 */
[----:B------:R-:W4:Y:S04]  /*f850*/  LDL.LU R166, [R1+0x18] ;  /* 0x0000180001a67983 */ /* 0x000f280000300800 */
[----:B------:R-:W4:Y:S03]  /*f860*/  LDL.LU R165, [R1+0x1c] ;  /* 0x00001c0001a57983 */ /* 0x000f260000300800 */
[C---:B------:R-:W-:Y:S08]  /*f870*/  HMMA.16816.F32.BF16 R40, R144.reuse, R152, R40 ;  /* 0x000000989028723c */ /* 0x040ff00000041828 */
[-C--:B------:R-:W-:Y:S04]  /*f880*/  HMMA.16816.F32.BF16 R44, R144, R154.reuse, R44 ;  /* 0x0000009a902c723c */ /* 0x080fe8000004182c */
[--C-:B--2---:R-:W-:Y:S04]  /*f890*/  FFMA.FTZ R138, R171, c[0x0][0x2d0], -R208.reuse ;  /* 0x0000b400ab8a7a23 */ /* 0x104fe800000108d0 */
[C---:B------:R-:W-:Y:S01]  /*f8a0*/  HMMA.16816.F32.BF16 R48, R140.reuse, R154, R48 ;  /* 0x0000009a8c30723c */ /* 0x040fe20000041830 */
[----:B------:R-:W1:Y:S01]  /*f8b0*/  LDSM.16.MT88.4 R152, [R229+0x2800] ;  /* 0x00280000e598783b */ /* 0x000e620000004200 */
[----:B------:R2:W-:Y:S02]  /*f8c0*/  MUFU.EX2 R222, R138 ;  /* 0x0000008a00de7308 */ /* 0x0005e40000000800 */
[----:B------:R-:W-:Y:S01]  /*f8d0*/  MOV R171, R170 ;  /* 0x000000aa00ab7202 */ /* 0x000fe20000000f00 */
[----:B------:R-:W-:Y:S03]  /*f8e0*/  FFMA.FTZ R170, R157, c[0x0][0x2d0], -R207 ;  /* 0x0000b4009daa7a23 */ /* 0x000fe600000108cf */
[-C--:B---3--:R-:W-:Y:S01]  /*f8f0*/  HMMA.16816.F32.BF16 R52, R140, R148.reuse, R52 ;  /* 0x000000948c34723c */ /* 0x088fe20000041834 */
[----:B------:R-:W-:Y:S03]  /*f900*/  LDSM.16.MT88.4 R156, [R230+0x1000] ;  /* 0x00100000e69c783b */ /* 0x000fe60000004200 */
[--C-:B------:R-:W-:Y:S01]  /*f910*/  FFMA.FTZ R171, R171, c[0x0][0x2d0], -R208.reuse ;  /* 0x0000b400abab7a23 */ /* 0x100fe200000108d0 */
[----:B------:R-:W3:Y:S03]  /*f920*/  MUFU.EX2 R193, R170 ;  /* 0x000000aa00c17308 */ /* 0x000ee60000000800 */
[C---:B------:R-:W-:Y:S07]  /*f930*/  HMMA.16816.F32.BF16 R56, R144.reuse, R148, R56 ;  /* 0x000000949038723c */ /* 0x040fee0000041838 */
[----:B------:R1:W-:Y:S01]  /*f940*/  MUFU.EX2 R190, R171 ;  /* 0x000000ab00be7308 */ /* 0x0003e20000000800 */
[-C--:B------:R-:W-:Y:S04]  /*f950*/  HMMA.16816.F32.BF16 R60, R144, R150.reuse, R60 ;  /* 0x00000096903c723c */ /* 0x080fe8000004183c */
[----:B--2---:R-:W-:Y:S02]  /*f960*/  FFMA.FTZ R138, R163, c[0x0][0x2d0], -R208 ;  /* 0x0000b400a38a7a23 */ /* 0x004fe400000108d0 */
[----:B------:R-:W2:Y:S02]  /*f970*/  LDL.LU R163, [R1+0x20] ;  /* 0x0000200001a37983 */ /* 0x000ea40000300800 */
[C---:B------:R-:W-:Y:S01]  /*f980*/  HMMA.16816.F32.BF16 R64, R140.reuse, R150, R64 ;  /* 0x000000968c40723c */ /* 0x040fe20000041840 */
[----:B------:R1:W1:Y:S01]  /*f990*/  MUFU.EX2 R139, R138 ;  /* 0x0000008a008b7308 */ /* 0x0002620000000800 */
[----:B------:R-:W1:Y:S02]  /*f9a0*/  LDSM.16.MT88.4 R148, [R230+0x2800] ;  /* 0x00280000e694783b */ /* 0x000e640000004200 */
[----:B---3--:R-:W-:Y:S04]  /*f9b0*/  F2FP.BF16.PACK_AB R207, R175, R193 ;  /* 0x000000c1afcf723e */ /* 0x008fe800000010ff */
[-C--:B-1----:R-:W-:Y:S02]  /*f9c0*/  HMMA.16816.F32.BF16 R68, R140, R152.reuse, R68 ;  /* 0x000000988c44723c */ /* 0x082fe40000041844 */
[----:B------:R-:W-:Y:S06]  /*f9d0*/  LDSM.16.MT88.4 R168, [R230+0x1800] ;  /* 0x00180000e6a8783b */ /* 0x000fec0000004200 */
[C---:B------:R-:W-:Y:S08]  /*f9e0*/  HMMA.16816.F32.BF16 R72, R144.reuse, R152, R72 ;  /* 0x000000989048723c */ /* 0x040ff00000041848 */
[-C--:B------:R-:W-:Y:S04]  /*f9f0*/  HMMA.16816.F32.BF16 R76, R144, R154.reuse, R76 ;  /* 0x0000009a904c723c */ /* 0x080fe8000004184c */
[--C-:B------:R-:W-:Y:S01]  /*fa00*/  FFMA.FTZ R138, R162, c[0x0][0x2d0], -R2.reuse ;  /* 0x0000b400a28a7a23 */ /* 0x100fe20000010802 */
[----:B------:R-:W-:Y:S01]  /*fa10*/  MOV R206, R139 ;  /* 0x0000008b00ce7202 */ /* 0x000fe20000000f00 */
[----:B------:R-:W3:Y:S01]  /*fa20*/  LDL.LU R162, [R1+0x24] ;  /* 0x0000240001a27983 */ /* 0x000ee20000300800 */
[--C-:B------:R-:W-:Y:S01]  /*fa30*/  FFMA.FTZ R139, R239, c[0x0][0x2d0], -R2.reuse ;  /* 0x0000b400ef8b7a23 */ /* 0x100fe20000010802 */
[C---:B------:R-:W-:Y:S01]  /*fa40*/  HMMA.16816.F32.BF16 R80, R140.reuse, R154, R80 ;  /* 0x0000009a8c50723c */ /* 0x040fe20000041850 */
[----:B------:R-:W1:Y:S01]  /*fa50*/  MUFU.EX2 R239, R164 ;  /* 0x000000a400ef7308 */ /* 0x000e620000000800 */
[----:B------:R-:W1:Y:S06]  /*fa60*/  LDSM.16.MT88.4 R152, [R233+0x2800] ;  /* 0x00280000e998783b */ /* 0x000e6c0000004200 */
[-C--:B------:R-:W-:Y:S03]  /*fa70*/  HMMA.16816.F32.BF16 R84, R140, R148.reuse, R84 ;  /* 0x000000948c54723c */ /* 0x080fe60000041854 */
[----:B------:R1:W-:Y:S05]  /*fa80*/  MUFU.EX2 R226, R138 ;  /* 0x0000008a00e27308 */ /* 0x0003ea0000000800 */
[C---:B------:R-:W-:Y:S05]  /*fa90*/  HMMA.16816.F32.BF16 R88, R144.reuse, R148, R88 ;  /* 0x000000949058723c */ /* 0x040fea0000041858 */
[----:B------:R-:W-:Y:S03]  /*faa0*/  MUFU.EX2 R139, R139 ;  /* 0x0000008b008b7308 */ /* 0x000fe60000000800 */
[-C--:B------:R-:W-:Y:S08]  /*fab0*/  HMMA.16816.F32.BF16 R92, R144, R150.reuse, R92 ;  /* 0x00000096905c723c */ /* 0x080ff0000004185c */
[C---:B------:R-:W-:Y:S01]  /*fac0*/  HMMA.16816.F32.BF16 R96, R140.reuse, R150, R96 ;  /* 0x000000968c60723c */ /* 0x040fe20000041860 */
[----:B------:R-:W1:Y:S03]  /*fad0*/  LDSM.16.MT88.4 R148, [R232+0x2800] ;  /* 0x00280000e894783b */ /* 0x000e660000004200 */
[----:B-1----:R-:W-:Y:S02]  /*fae0*/  FFMA.FTZ R138, R177, c[0x0][0x2d0], -R2 ;  /* 0x0000b400b18a7a23 */ /* 0x002fe40000010802 */
[--C-:B------:R-:W-:Y:S02]  /*faf0*/  FFMA.FTZ R177, R173, c[0x0][0x2d0], -R208.reuse ;  /* 0x0000b400adb17a23 */ /* 0x100fe400000108d0 */
[----:B------:R-:W-:Y:S01]  /*fb00*/  FFMA.FTZ R208, R172, c[0x0][0x2d0], -R208 ;  /* 0x0000b400acd07a23 */ /* 0x000fe200000108d0 */
[-C--:B------:R-:W-:Y:S01]  /*fb10*/  HMMA.16816.F32.BF16 R100, R140, R152.reuse, R100 ;  /* 0x000000988c64723c */ /* 0x080fe20000041864 */
[----:B------:R1:W1:Y:S07]  /*fb20*/  MUFU.EX2 R227, R138 ;  /* 0x0000008a00e37308 */ /* 0x00026e0000000800 */
[C---:B------:R-:W-:Y:S03]  /*fb30*/  HMMA.16816.F32.BF16 R104, R144.reuse, R152, R104 ;  /* 0x000000989068723c */ /* 0x040fe60000041868 */
[----:B------:R1:W-:Y:S05]  /*fb40*/  MUFU.EX2 R252, R208 ;  /* 0x000000d000fc7308 */ /* 0x0003ea0000000800 */
[-C--:B------:R-:W-:Y:S05]  /*fb50*/  HMMA.16816.F32.BF16 R108, R144, R154.reuse, R108 ;  /* 0x0000009a906c723c */ /* 0x080fea000004186c */
[----:B------:R-:W2:Y:S03]  /*fb60*/  MUFU.EX2 R177, R177 ;  /* 0x000000b100b17308 */ /* 0x000ea60000000800 */
[C---:B------:R-:W-:Y:S01]  /*fb70*/  HMMA.16816.F32.BF16 R112, R140.reuse, R154, R112 ;  /* 0x0000009a8c70723c */ /* 0x040fe20000041870 */
[----:B------:R-:W1:Y:S03]  /*fb80*/  LDSM.16.MT88.4 R152, [R229+0x1000] ;  /* 0x00100000e598783b */ /* 0x000e660000004200 */
[--C-:B-1----:R-:W-:Y:S01]  /*fb90*/  FFMA.FTZ R138, R205, c[0x0][0x2d0], -R2.reuse ;  /* 0x0000b400cd8a7a23 */ /* 0x102fe20000010802 */
[----:B------:R-:W-:Y:S01]  /*fba0*/  F2FP.BF16.PACK_AB R205, R182, R239 ;  /* 0x000000efb6cd723e */ /* 0x000fe200000010ff */
[----:B------:R-:W-:Y:S01]  /*fbb0*/  FFMA.FTZ R2, R204, c[0x0][0x2d0], -R2 ;  /* 0x0000b400cc027a23 */ /* 0x000fe20000010802 */
[----:B------:R-:W-:Y:S01]  /*fbc0*/  F2FP.BF16.PACK_AB R204, R183, R191 ;  /* 0x000000bfb7cc723e */ /* 0x000fe200000010ff */
[-C--:B------:R-:W-:Y:S02]  /*fbd0*/  HMMA.16816.F32.BF16 R116, R140, R148.reuse, R116 ;  /* 0x000000948c74723c */ /* 0x080fe40000041874 */
[----:B------:R-:W-:Y:S02]  /*fbe0*/  MUFU.EX2 R138, R138 ;  /* 0x0000008a008a7308 */ /* 0x000fe40000000800 */
[----:B------:R-:W-:Y:S04]  /*fbf0*/  F2FP.BF16.PACK_AB R208, R176, R190 ;  /* 0x000000beb0d0723e */ /* 0x000fe800000010ff */
[C---:B------:R-:W-:Y:S08]  /*fc00*/  HMMA.16816.F32.BF16 R120, R144.reuse, R148, R120 ;  /* 0x000000949078723c */ /* 0x040ff00000041878 */
[-C--:B------:R-:W-:Y:S07]  /*fc10*/  HMMA.16816.F32.BF16 R124, R144, R150.reuse, R124 ;  /* 0x00000096907c723c */ /* 0x080fee000004187c */
[----:B------:R-:W-:Y:S01]  /*fc20*/  F2FP.BF16.PACK_AB R146, R206, R222 ;  /* 0x000000dece92723e */ /* 0x000fe200000010ff */
[----:B------:R-:W-:Y:S01]  /*fc30*/  HMMA.16816.F32.BF16 R128, R140, R150, R128 ;  /* 0x000000968c80723c */ /* 0x000fe20000041880 */
[----:B------:R-:W1:Y:S03]  /*fc40*/  LDSM.16.MT88.4 R148, [R233+0x1000] ;  /* 0x00100000e994783b */ /* 0x000e660000004200 */
[----:B------:R-:W-:Y:S02]  /*fc50*/  F2FP.BF16.PACK_AB R144, R199, R194 ;  /* 0x000000c2c790723e */ /* 0x000fe400000010ff */
[----:B------:R-:W-:Y:S02]  /*fc60*/  F2FP.BF16.PACK_AB R145, R251, R250 ;  /* 0x000000fafb91723e */ /* 0x000fe400000010ff */
[----:B------:R-:W-:Y:S04]  /*fc70*/  F2FP.BF16.PACK_AB R142, R220, R218 ;  /* 0x000000dadc8e723e */ /* 0x000fe800000010ff */
[----:B------:R-:W-:Y:S02]  /*fc80*/  F2FP.BF16.PACK_AB R143, R225, R219 ;  /* 0x000000dbe18f723e */ /* 0x000fe400000010ff */
[----:B------:R-:W-:Y:S02]  /*fc90*/  F2FP.BF16.PACK_AB R140, R196, R188 ;  /* 0x000000bcc48c723e */ /* 0x000fe400000010ff */
[----:B------:R-:W-:Y:S02]  /*fca0*/  F2FP.BF16.PACK_AB R141, R197, R181 ;  /* 0x000000b5c58d723e */ /* 0x000fe400000010ff */
[----:B------:R-:W-:Y:S05]  /*fcb0*/  F2FP.BF16.PACK_AB R147, R227, R226 ;  /* 0x000000e2e393723e */ /* 0x000fea00000010ff */
        /* <DEDUP_REMOVED lines=9> */
[----:B------:R-:W-:Y:S07]  /*fd50*/  LDSM.16.MT88.4 R156, [R230+0x3000] ;  /* 0x00300000e69c783b */ /* 0x000fee0000004200 */
[-C--:B-1----:R-:W-:Y:S08]  /*fd60*/  HMMA.16816.F32.BF16 R36, R140, R148.reuse, R36 ;  /* 0x000000948c24723c */ /* 0x082ff00000041824 */
[C---:B------:R-:W-:Y:S08]  /*fd70*/  HMMA.16816.F32.BF16 R40, R144.reuse, R148, R40 ;  /* 0x000000949028723c */ /* 0x040ff00000041828 */
[-C--:B------:R-:W-:Y:S08]  /*fd80*/  HMMA.16816.F32.BF16 R44, R144, R150.reuse, R44 ;  /* 0x00000096902c723c */ /* 0x080ff0000004182c */
[C---:B------:R-:W-:Y:S01]  /*fd90*/  HMMA.16816.F32.BF16 R48, R140.reuse, R150, R48 ;  /* 0x000000968c30723c */ /* 0x040fe20000041830 */
[----:B------:R-:W-:Y:S03]  /*fda0*/  LDSM.16.MT88.4 R148, [R232+0x3000] ;  /* 0x00300000e894783b */ /* 0x000fe60000004200 */
[----:B----4-:R-:W-:Y:S02]  /*fdb0*/  FFMA.FTZ R132, R132, R166, R214 ;  /* 0x000000a684847223 */ /* 0x010fe400000100d6 */
[----:B------:R-:W-:Y:S02]  /*fdc0*/  FFMA.FTZ R173, R133, R165, R215 ;  /* 0x000000a585ad7223 */ /* 0x000fe400000100d7 */
[-C--:B------:R-:W-:Y:S01]  /*fdd0*/  HMMA.16816.F32.BF16 R52, R140, R152.reuse, R52 ;  /* 0x000000988c34723c */ /* 0x080fe20000041834 */
[----:B------:R-:W-:Y:S01]  /*fde0*/  LDSM.16.MT88.4 R164, [R233+0x3000] ;  /* 0x00300000e9a4783b */ /* 0x000fe20000004200 */
[----:B------:R1:W4:Y:S02]  /*fdf0*/  MUFU.EX2 R133, R2 ;  /* 0x0000000200857308 */ /* 0x0003240000000800 */
[----:B------:R-:W-:Y:S04]  /*fe00*/  FADD.FTZ R132, R231, R132 ;  /* 0x00000084e7847221 */ /* 0x000fe80000010000 */
[C---:B------:R-:W-:Y:S01]  /*fe10*/  HMMA.16816.F32.BF16 R56, R144.reuse, R152, R56 ;  /* 0x000000989038723c */ /* 0x040fe20000041838 */
[----:B------:R1:W5:Y:S07]  /*fe20*/  LDL.LU R231, [R1+0xcc] ;  /* 0x0000cc0001e77983 */ /* 0x00036e0000300800 */
[-C--:B------:R-:W-:Y:S08]  /*fe30*/  HMMA.16816.F32.BF16 R60, R144, R154.reuse, R60 ;  /* 0x0000009a903c723c */ /* 0x080ff0000004183c */
[C---:B------:R-:W-:Y:S01]  /*fe40*/  HMMA.16816.F32.BF16 R64, R140.reuse, R154, R64 ;  /* 0x0000009a8c40723c */ /* 0x040fe20000041840 */
[----:B------:R-:W-:Y:S03]  /*fe50*/  LDSM.16.MT88.4 R152, [R229+0x1800] ;  /* 0x00180000e598783b */ /* 0x000fe60000004200 */
[----:B--2---:R-:W-:Y:S02]  /*fe60*/  FFMA.FTZ R172, R3, R163, R212 ;  /* 0x000000a303ac7223 */ /* 0x004fe400000100d4 */
[----:B------:R-:W-:Y:S03]  /*fe70*/  FADD.FTZ R3, R240, R173 ;  /* 0x000000adf0037221 */ /* 0x000fe60000010000 */
[----:B------:R2:W5:Y:S03]  /*fe80*/  LDL.LU R240, [R1+0xc8] ;  /* 0x0000c80001f07983 */ /* 0x0005660000300800 */
[----:B-1----:R-:W-:Y:S02]  /*fe90*/  FADD.FTZ R2, R216, R172 ;  /* 0x000000acd8027221 */ /* 0x002fe40000010000 */
[----:B------:R-:W-:Y:S02]  /*fea0*/  FADD.FTZ R3, R234, R3 ;  /* 0x00000003ea037221 */ /* 0x000fe40000010000 */
[----:B------:R-:W-:Y:S02]  /*feb0*/  FADD.FTZ R2, R213, R2 ;  /* 0x00000002d5027221 */ /* 0x000fe40000010000 */
[----:B------:R-:W-:Y:S01]  /*fec0*/  LDSM.16.MT88.4 R212, [R229+0x3800] ;  /* 0x00380000e5d4783b */ /* 0x000fe20000004200 */
[----:B------:R-:W-:Y:S02]  /*fed0*/  FADD.FTZ R3, R236, R3 ;  /* 0x00000003ec037221 */ /* 0x000fe40000010000 */
[----:B------:R-:W-:Y:S04]  /*fee0*/  FADD.FTZ R2, R241, R2 ;  /* 0x00000002f1027221 */ /* 0x000fe80000010000 */
[----:B------:R-:W-:Y:S02]  /*fef0*/  FADD.FTZ R2, R244, R2 ;  /* 0x00000002f4027221 */ /* 0x000fe40000010000 */
[----:B---3--:R-:W-:Y:S01]  /*ff00*/  FFMA.FTZ R0, R0, R162, R209 ;  /* 0x000000a200007223 */ /* 0x008fe200000100d1 */
[----:B------:R-:W-:Y:S01]  /*ff10*/  F2FP.BF16.PACK_AB R209, R139, R224 ;  /* 0x000000e08bd1723e */ /* 0x000fe200000010ff */
[----:B------:R-:W1:Y:S02]  /*ff20*/  LDSM.16.MT88.4 R160, [R229+0x3000] ;  /* 0x00300000e5a0783b */ /* 0x000e640000004200 */
[----:B------:R-:W-:Y:S01]  /*ff30*/  FADD.FTZ R0, R210, R0 ;  /* 0x00000000d2007221 */ /* 0x000fe20000010000 */
[----:B------:R-:W-:Y:S01]  /*ff40*/  F2FP.BF16.PACK_AB R210, R252, R177 ;  /* 0x000000b1fcd2723e */ /* 0x000fe200000010ff */
[-C--:B-1----:R-:W-:Y:S08]  /*ff50*/  HMMA.16816.F32.BF16 R68, R140, R160.reuse, R68 ;  /* 0x000000a08c44723c */ /* 0x082ff00000041844 */
[C---:B------:R-:W-:Y:S07]  /*ff60*/  HMMA.16816.F32.BF16 R72, R144.reuse, R160, R72 ;  /* 0x000000a09048723c */ /* 0x040fee0000041848 */
[----:B------:R-:W-:Y:S01]  /*ff70*/  MOV R161, R222 ;  /* 0x000000de00a17202 */ /* 0x000fe20000000f00 */
[-C--:B------:R-:W-:Y:S04]  /*ff80*/  HMMA.16816.F32.BF16 R76, R144, R162.reuse, R76 ;  /* 0x000000a2904c723c */ /* 0x080fe8000004184c */
[----:B------:R-:W-:Y:S04]  /*ff90*/  MOV R160, R221 ;  /* 0x000000dd00a07202 */ /* 0x000fe80000000f00 */
[C---:B------:R-:W-:Y:S07]  /*ffa0*/  HMMA.16816.F32.BF16 R80, R140.reuse, R162, R80 ;  /* 0x000000a28c50723c */ /* 0x040fee0000041850 */
[----:B------:R-:W-:Y:S01]  /*ffb0*/  MOV R162, R223 ;  /* 0x000000df00a27202 */ /* 0x000fe20000000f00 */
[-C--:B------:R-:W-:Y:S04]  /*ffc0*/  HMMA.16816.F32.BF16 R84, R140, R156.reuse, R84 ;  /* 0x0000009c8c54723c */ /* 0x080fe80000041854 */
[----:B------:R-:W-:Y:S02]  /*ffd0*/  MOV R163, R220 ;  /* 0x000000dc00a37202 */ /* 0x000fe40000000f00 */
[----:B------:R-:W-:Y:S02]  /*ffe0*/  LDSM.16.MT88.4 R220, [R233+0x3800] ;  /* 0x00380000e9dc783b */ /* 0x000fe40000004200 */
[C---:B------:R-:W-:Y:S07]  /*fff0*/  HMMA.16816.F32.BF16 R88, R144.reuse, R156, R88 ;  /* 0x0000009c9058723c */ /* 0x040fee0000041858 */
[----:B------:R-:W-:Y:S01]  /*10000*/  MOV R157, R225 ;  /* 0x000000e1009d7202 */ /* 0x000fe20000000f00 */
[-C--:B------:R-:W-:Y:S04]  /*10010*/  HMMA.16816.F32.BF16 R92, R144, R158.reuse, R92 ;  /* 0x0000009e905c723c */ /* 0x080fe8000004185c */
[----:B------:R-:W-:Y:S01]  /*10020*/  FADD.FTZ R225, R238, R132 ;  /* 0x00000084eee17221 */ /* 0x000fe20000010000 */
[----:B------:R-:W-:Y:S01]  /*10030*/  MOV R156, R206 ;  /* 0x000000ce009c7202 */ /* 0x000fe20000000f00 */
[----:B------:R2:W5:Y:S01]  /*10040*/  LDL.LU R238, [R1+0xc4] ;  /* 0x0000c40001ee7983 */ /* 0x0005620000300800 */
[----:B------:R-:W-:Y:S01]  /*10050*/  F2FP.BF16.PACK_AB R206, R174, R180 ;  /* 0x000000b4aece723e */ /* 0x000fe200000010ff */
[C---:B------:R-:W-:Y:S02]  /*10060*/  HMMA.16816.F32.BF16 R96, R140.reuse, R158, R96 ;  /* 0x0000009e8c60723c */ /* 0x040fe40000041860 */
[----:B------:R2:W5:Y:S02]  /*10070*/  LDL.LU R234, [R1+0xc0] ;  /* 0x0000c00001ea7983 */ /* 0x0005640000300800 */
[----:B------:R-:W-:Y:S01]  /*10080*/  FADD.FTZ R132, R211, R0 ;  /* 0x00000000d3847221 */ /* 0x000fe20000010000 */
[----:B----4-:R-:W-:Y:S01]  /*10090*/  F2FP.BF16.PACK_AB R211, R133, R138 ;  /* 0x0000008a85d3723e */ /* 0x010fe200000010ff */
[----:B------:R2:W5:Y:S02]  /*100a0*/  LDL.LU R236, [R1+0xbc] ;  /* 0x0000bc0001ec7983 */ /* 0x0005640000300800 */
[-C--:B------:R-:W-:Y:S02]  /*100b0*/  HMMA.16816.F32.BF16 R100, R140, R164.reuse, R100 ;  /* 0x000000a48c64723c */ /* 0x080fe40000041864 */
[----:B------:R2:W5:Y:S06]  /*100c0*/  LDL.LU R241, [R1+0xb8] ;  /* 0x0000b80001f17983 */ /* 0x00056c0000300800 */
[C---:B------:R-:W-:Y:S07]  /*100d0*/  HMMA.16816.F32.BF16 R104, R144.reuse, R164, R104 ;  /* 0x000000a49068723c */ /* 0x040fee0000041868 */
[----:B------:R-:W-:Y:S01]  /*100e0*/  MOV R164, R218 ;  /* 0x000000da00a47202 */ /* 0x000fe20000000f00 */
[-C--:B------:R-:W-:Y:S04]  /*100f0*/  HMMA.16816.F32.BF16 R108, R144, R166.reuse, R108 ;  /* 0x000000a6906c723c */ /* 0x080fe8000004186c */
[----:B------:R-:W-:Y:S02]  /*10100*/  MOV R165, R192 ;  /* 0x000000c000a57202 */ /* 0x000fe40000000f00 */
[----:B------:R-:W-:Y:S02]  /*10110*/  MOV R192, R217 ;  /* 0x000000d900c07202 */ /* 0x000fe40000000f00 */
[C---:B------:R-:W-:Y:S04]  /*10120*/  HMMA.16816.F32.BF16 R112, R140.reuse, R166, R112 ;  /* 0x000000a68c70723c */ /* 0x040fe80000041870 */
[----:B------:R-:W-:Y:S03]  /*10130*/  MOV R0, R192 ;  /* 0x000000c000007202 */ /* 0x000fe60000000f00 */
[----:B------:R-:W-:Y:S01]  /*10140*/  MOV R167, R219 ;  /* 0x000000db00a77202 */ /* 0x000fe20000000f00 */
[-C--:B------:R-:W-:Y:S01]  /*10150*/  HMMA.16816.F32.BF16 R116, R140, R148.reuse, R116 ;  /* 0x000000948c74723c */ /* 0x080fe20000041874 */
[----:B------:R-:W1:Y:S03]  /*10160*/  LDSM.16.MT88.4 R216, [R230+0x3800] ;  /* 0x00380000e6d8783b */ /* 0x000e660000004200 */
[----:B------:R-:W-:Y:S04]  /*10170*/  FADD.FTZ R0, R0, R225 ;  /* 0x000000e100007221 */ /* 0x000fe80000010000 */
[C---:B------:R-:W-:Y:S08]  /*10180*/  HMMA.16816.F32.BF16 R120, R144.reuse, R148, R120 ;  /* 0x000000949078723c */ /* 0x040ff00000041878 */
[-C--:B------:R-:W-:Y:S08]  /*10190*/  HMMA.16816.F32.BF16 R124, R144, R150.reuse, R124 ;  /* 0x00000096907c723c */ /* 0x080ff0000004187c */
[----:B------:R-:W-:Y:S08]  /*101a0*/  HMMA.16816.F32.BF16 R128, R140, R150, R128 ;  /* 0x000000968c80723c */ /* 0x000ff00000041880 */
[-C--:B------:R-:W-:Y:S01]  /*101b0*/  HMMA.16816.F32.BF16 R144, R204, R152.reuse, R4 ;  /* 0x00000098cc90723c */ /* 0x080fe20000041804 */
[----:B------:R-:W3:Y:S07]  /*101c0*/  LDSM.16.MT88.4 R4, [R232+0x3800] ;  /* 0x00380000e804783b */ /* 0x000eee0000004200 */
[C---:B------:R-:W-:Y:S07]  /*101d0*/  HMMA.16816.F32.BF16 R140, R208.reuse, R152, R8 ;  /* 0x00000098d08c723c */ /* 0x040fee0000041808 */
[----:B------:R-:W-:Y:S01]  /*101e0*/  MOV R10, R156 ;  /* 0x0000009c000a7202 */ /* 0x000fe20000000f00 */
[-C--:B------:R-:W-:Y:S04]  /*101f0*/  HMMA.16816.F32.BF16 R148, R208, R154.reuse, R12 ;  /* 0x0000009ad094723c */ /* 0x080fe8000004180c */
[----:B------:R-:W-:Y:S01]  /*10200*/  MOV R9, R157 ;  /* 0x0000009d00097202 */ /* 0x000fe20000000f00 */
[----:B------:R-:W-:Y:S01]  /*10210*/  IMAD.MOV.U32 R8, RZ, RZ, R162 ;  /* 0x000000ffff087224 */ /* 0x000fe200078e00a2 */
[----:B------:R-:W-:Y:S02]  /*10220*/  MOV R11, R191 ;  /* 0x000000bf000b7202 */ /* 0x000fe40000000f00 */
[C---:B------:R-:W-:Y:S04]  /*10230*/  HMMA.16816.F32.BF16 R152, R204.reuse, R154, R16 ;  /* 0x0000009acc98723c */ /* 0x040fe80000041810 */
[----:B------:R-:W-:Y:S02]  /*10240*/  MOV R15, R175 ;  /* 0x000000af000f7202 */ /* 0x000fe40000000f00 */
[----:B------:R-:W-:Y:S02]  /*10250*/  MOV R14, R174 ;  /* 0x000000ae000e7202 */ /* 0x000fe40000000f00 */
[-C--:B------:R-:W-:Y:S04]  /*10260*/  HMMA.16816.F32.BF16 R156, R204, R168.reuse, R20 ;  /* 0x000000a8cc9c723c */ /* 0x080fe80000041814 */
[----:B------:R-:W-:Y:S02]  /*10270*/  MOV R13, R177 ;  /* 0x000000b1000d7202 */ /* 0x000fe40000000f00 */
[----:B------:R-:W-:Y:S02]  /*10280*/  MOV R18, R176 ;  /* 0x000000b000127202 */ /* 0x000fe40000000f00 */
[----:B------:R-:W-:Y:S04]  /*10290*/  MOV R22, R163 ;  /* 0x000000a300167202 */ /* 0x000fe80000000f00 */
        /* <DEDUP_REMOVED lines=14> */
[----:B------:R-:W-:Y:S01]  /*10380*/  MOV R31, R198 ;  /* 0x000000c6001f7202 */ /* 0x000fe20000000f00 */
[----:B------:R-:W-:Y:S01]  /*10390*/  IMAD.MOV.U32 R33, RZ, RZ, R188 ;  /* 0x000000ffff217224 */ /* 0x000fe200078e00bc */
[-C--:B------:R-:W-:Y:S04]  /*103a0*/  HMMA.16816.F32.BF16 R172, R204, R184.reuse, R36 ;  /* 0x000000b8ccac723c */ /* 0x080fe80000041824 */
[----:B------:R-:W-:Y:S02]  /*103b0*/  MOV R30, R197 ;  /* 0x000000c5001e7202 */ /* 0x000fe40000000f00 */
[----:B------:R-:W-:Y:S02]  /*103c0*/  MOV R29, R196 ;  /* 0x000000c4001d7202 */ /* 0x000fe40000000f00 */
[----:B------:R-:W-:Y:S04]  /*103d0*/  MOV R38, R179 ;  /* 0x000000b300267202 */ /* 0x000fe80000000f00 */
        /* <DEDUP_REMOVED lines=16> */
[----:B------:R-:W-:Y:S01]  /*104e0*/  IMAD.MOV.U32 R22, RZ, RZ, R8 ;  /* 0x000000ffff167224 */ /* 0x000fe200078e0008 */
        /* <DEDUP_REMOVED lines=23> */
[----:B------:R-:W-:Y:S01]  /*10660*/  MOV R38, R39 ;  /* 0x0000002700267202 */ /* 0x000fe20000000f00 */
[----:B------:R-:W-:Y:S01]  /*10670*/  FADD.FTZ R9, R246, R2 ;  /* 0x00000002f6097221 */ /* 0x000fe20000010000 */
[----:B------:R-:W-:Y:S02]  /*10680*/  MOV R39, R31 ;  /* 0x0000001f00277202 */ /* 0x000fe40000000f00 */
        /* <DEDUP_REMOVED lines=9> */
[----:B------:R2:W5:Y:S01]  /*10720*/  LDL.LU R237, [R1+0xac] ;  /* 0x0000ac0001ed7983 */ /* 0x0005620000300800 */
[----:B------:R-:W-:Y:S02]  /*10730*/  MOV R43, R36 ;  /* 0x00000024002b7202 */ /* 0x000fe40000000f00 */
[----:B------:R-:W-:Y:S01]  /*10740*/  MOV R36, R37 ;  /* 0x0000002500247202 */ /* 0x000fe20000000f00 */
[----:B------:R2:W5:Y:S01]  /*10750*/  LDL.LU R244, [R1+0xa8] ;  /* 0x0000a80001f47983 */ /* 0x0005620000300800 */
[----:B------:R-:W-:Y:S02]  /*10760*/  MOV R37, R38 ;  /* 0x0000002600257202 */ /* 0x000fe40000000f00 */
        /* <DEDUP_REMOVED lines=13> */
[----:B------:R-:W-:Y:S01]  /*10840*/  IMAD.MOV.U32 R36, RZ, RZ, R37 ;  /* 0x000000ffff247224 */ /* 0x000fe200078e0025 */
        /* <DEDUP_REMOVED lines=13> */
[----:B------:R2:W5:Y:S01]  /*10920*/  LDL.LU R246, [R1+0x98] ;  /* 0x0000980001f67983 */ /* 0x0005620000300800 */
        /* <DEDUP_REMOVED lines=10> */
[----:B------:R-:W-:Y:S01]  /*109d0*/  MOV R22, R239 ;  /* 0x000000ef00167202 */ /* 0x000fe20000000f00 */
[----:B------:R-:W-:Y:S01]  /*109e0*/  FADD.FTZ R11, R36, R8 ;  /* 0x00000008240b7221 */ /* 0x000fe20000010000 */
[----:B------:R2:W5:Y:S01]  /*109f0*/  LDL.LU R239, [R1+0x90] ;  /* 0x0000900001ef7983 */ /* 0x0005620000300800 */
[----:B------:R-:W-:Y:S01]  /*10a00*/  MOV R34, R181 ;  /* 0x000000b500227202 */ /* 0x000fe20000000f00 */
[----:B------:R-:W-:Y:S01]  /*10a10*/  FADD.FTZ R9, R38, R2 ;  /* 0x0000000226097221 */ /* 0x000fe20000010000 */
[-C--:B------:R-:W-:Y:S03]  /*10a20*/  HMMA.16816.F32.BF16 R180, R208, R186.reuse, R44 ;  /* 0x000000bad0b4723c */ /* 0x080fe6000004182c */
[----:B------:R-:W-:Y:S01]  /*10a30*/  FADD.FTZ R2, R33, R10 ;  /* 0x0000000a21027221 */ /* 0x000fe20000010000 */
        /* <DEDUP_REMOVED lines=52> */
[----:B------:R-:W-:Y:S01]  /*10d80*/  FADD.FTZ R3, R12, R0 ;  /* 0x000000000c037221 */ /* 0x000fe20000010000 */
[----:B------:R-:W-:Y:S01]  /*10d90*/  STL [R1+0x18], R4 ;  /* 0x0000180401007387 */ /* 0x000fe20000100800 */
[----:B------:R-:W-:Y:S02]  /*10da0*/  FADD.FTZ R2, R252, R2 ;  /* 0x00000002fc027221 */ /* 0x000fe40000010000 */
[----:B------:R-:W-:Y:S02]  /*10db0*/  FADD.FTZ R3, R15, R3 ;  /* 0x000000030f037221 */ /* 0x000fe40000010000 */
[----:B------:R-:W-:Y:S01]  /*10dc0*/  FADD.FTZ R0, R138, R6 ;  /* 0x000000068a007221 */ /* 0x000fe20000010000 */
[----:B------:R-:W-:Y:S02]  /*10dd0*/  MOV R138, R135 ;  /* 0x00000087008a7202 */ /* 0x000fe40000000f00 */
[----:B------:R1:W-:Y:S01]  /*10de0*/  STL [R1+0x1c], R3 ;  /* 0x00001c0301007387 */ /* 0x0003e20000100800 */
[----:B------:R-:W-:Y:S03]  /*10df0*/  FADD.FTZ R0, R133, R0 ;  /* 0x0000000085007221 */ /* 0x000fe60000010000 */
[----:B------:R3:W-:Y:S04]  /*10e00*/  STL [R1+0x20], R2 ;  /* 0x0000200201007387 */ /* 0x0007e80000100800 */
[----:B------:R2:W-:Y:S01]  /*10e10*/  STL [R1+0x24], R0 ;  /* 0x0000240001007387 */ /* 0x0005e20000100800 */
[----:B-1----:R-:W-:Y:S02]  /*10e20*/  MOV R3, R136 ;  /* 0x0000008800037202 */ /* 0x002fe40000000f00 */
[----:B---3--:R-:W-:Y:S01]  /*10e30*/  MOV R2, R137 ;  /* 0x0000008900027202 */ /* 0x008fe20000000f00 */
[----:B------:R-:W-:-:S05]  /*10e40*/  @P1 BRA `(.L_x_1491) ;  /* 0xffffb21000001947 */ /* 0x000fca000383ffff */
.L_x_1490:
[----:B------:R-:W-:Y:S02]  /*10e50*/  MOV R10, 0x1f ;  /* 0x0000001f000a7802 */ /* 0x000fe40000000f00 */
[----:B------:R-:W-:Y:S01]  /*10e60*/  MOV R9, 0xffffffff ;  /* 0xffffffff00097802 */ /* 0x000fe20000000f00 */
[----:B------:R-:W-:Y:S05]  /*10e70*/  BRA.DIV ~URZ, `(.L_x_1492) ;  /* 0x00003b027f007947 */ /* 0x000fea000b800000 */
[----:B--2---:R-:W2:Y:S04]  /*10e80*/  LDL R0, [R1+0x18] ;  /* 0x0000180001007983 */ /* 0x004ea80000100800 */
[----:B--2---:R1:W2:Y:S02]  /*10e90*/  SHFL.BFLY PT, R4, R0, 0x2, 0x1f ;  /* 0x0c401f0000047f89 */ /* 0x0042a400000e0000 */
.L_x_1558:
[----:B-1----:R-:W3:Y:S02]  /*10ea0*/  LDL.LU R0, [R1+0x18] ;  /* 0x0000180001007983 */ /* 0x002ee40000300800 */
[----:B--23--:R-:W-:Y:S01]  /*10eb0*/  FADD.FTZ R4, R4, R0 ;  /* 0x0000000004047221 */ /* 0x00cfe20000010000 */
[----:B------:R-:W-:Y:S05]  /*10ec0*/  BRA.DIV ~URZ, `(.L_x_1493) ;  /* 0x00003b127f007947 */ /* 0x000fea000b800000 */
[----:B------:R-:W2:Y:S04]  /*10ed0*/  LDL.LU R2, [R1+0x1c] ;  /* 0x00001c0001027983 */ /* 0x000ea80000300800 */
[----:B------:R-:W3:Y:S04]  /*10ee0*/  LDL.LU R0, [R1+0x20] ;  /* 0x0000200001007983 */ /* 0x000ee80000300800 */
[----:B------:R-:W4:Y:S04]  /*10ef0*/  LDL.LU R9, [R1+0x24] ;  /* 0x0000240001097983 */ /* 0x000f280000300800 */
[----:B--2---:R-:W1:Y:S04]  /*10f00*/  SHFL.BFLY PT, R5, R2, 0x2, 0x1f ;  /* 0x0c401f0002057f89 */ /* 0x004e6800000e0000 */
[----:B---3--:R-:W2:Y:S04]  /*10f10*/  SHFL.BFLY PT, R6, R0, 0x2, 0x1f ;  /* 0x0c401f0000067f89 */ /* 0x008ea800000e0000 */
[----:B----4-:R-:W3:Y:S01]  /*10f20*/  SHFL.BFLY PT, R7, R9, 0x2, 0x1f ;  /* 0x0c401f0009077f89 */ /* 0x010ee200000e0000 */
[----:B-1----:R-:W-:-:S02]  /*10f30*/  FADD.FTZ R5, R5, R2 ;  /* 0x0000000205057221 */ /* 0x002fc40000010000 */
[----:B--2---:R-:W-:-:S03]  /*10f40*/  FADD.FTZ R6, R6, R0 ;  /* 0x0000000006067221 */ /* 0x004fc60000010000 */
[----:B------:R-:W1:Y:S01]  /*10f50*/  SHFL.BFLY PT, R2, R5, 0x1, 0x1f ;  /* 0x0c201f0005027f89 */ /* 0x000e6200000e0000 */
[----:B---3--:R-:W-:-:S03]  /*10f60*/  FADD.FTZ R7, R7, R9 ;  /* 0x0000000907077221 */ /* 0x008fc60000010000 */
[----:B------:R-:W2:Y:S04]  /*10f70*/  SHFL.BFLY PT, R0, R4, 0x1, 0x1f ;  /* 0x0c201f0004007f89 */ /* 0x000ea800000e0000 */
[----:B------:R-:W3:Y:S04]  /*10f80*/  SHFL.BFLY PT, R3, R6, 0x1, 0x1f ;  /* 0x0c201f0006037f89 */ /* 0x000ee800000e0000 */
[----:B------:R4:W4:Y:S01]  /*10f90*/  SHFL.BFLY PT, R8, R7, 0x1, 0x1f ;  /* 0x0c201f0007087f89 */ /* 0x00092200000e0000 */
[----:B-1----:R-:W-:Y:S02]  /*10fa0*/  FADD.FTZ R5, R5, R2 ;  /* 0x0000000205057221 */ /* 0x002fe40000010000 */
[----:B--2---:R-:W-:-:S02]  /*10fb0*/  FADD.FTZ R4, R4, R0 ;  /* 0x0000000004047221 */ /* 0x004fc40000010000 */
[----:B---3--:R-:W-:-:S03]  /*10fc0*/  FADD.FTZ R6, R6, R3 ;  /* 0x0000000306067221 */ /* 0x008fc60000010000 */
.L_x_1559:
[----:B------:R-:W-:Y:S01]  /*10fd0*/  FSETP.NE.FTZ.AND P3, PT, R4, RZ, PT ;  /* 0x000000ff0400720b */ /* 0x000fe20003f75000 */
[----:B------:R-:W-:Y:S01]  /*10fe0*/  CS2R R2, SRZ ;  /* 0x0000000000027805 */ /* 0x000fe2000001ff00 */
[----:B------:R-:W-:Y:S01]  /*10ff0*/  FSETP.NE.FTZ.AND P2, PT, R5, RZ, PT ;  /* 0x000000ff0500720b */ /* 0x000fe20003f55000 */
[----:B----4-:R-:W-:Y:S01]  /*11000*/  FADD.FTZ R7, R8, R7 ;  /* 0x0000000708077221 */ /* 0x010fe20000010000 */
[----:B------:R-:W-:Y:S02]  /*11010*/  FSETP.NE.FTZ.AND P1, PT, R6, RZ, PT ;  /* 0x000000ff0600720b */ /* 0x000fe40003f35000 */
[----:B------:R-:W-:Y:S02]  /*11020*/  MOV R0, RZ ;  /* 0x000000ff00007202 */ /* 0x000fe40000000f00 */
[----:B------:R-:W-:Y:S02]  /*11030*/  FSETP.NE.FTZ.AND P0, PT, R7, RZ, PT ;  /* 0x000000ff0700720b */ /* 0x000fe40003f15000 */
[----:B------:R-:W-:-:S02]  /*11040*/  MOV R60, 0xff800000 ;  /* 0xff800000003c7802 */ /* 0x000fc40000000f00 */
[----:B------:R-:W-:Y:S01]  /*11050*/  MOV R59, 0xff800000 ;  /* 0xff800000003b7802 */ /* 0x000fe20000000f00 */
[----:B------:R-:W1:Y:S01]  /*11060*/  @P3 MUFU.RCP R0, R4 ;  /* 0x0000000400003308 */ /* 0x000e620000001000 */
[----:B------:R-:W-:Y:S02]  /*11070*/  MOV R58, 0xff800000 ;  /* 0xff800000003a7802 */ /* 0x000fe40000000f00 */
[----:B------:R-:W-:Y:S02]  /*11080*/  MOV R57, 0xff800000 ;  /* 0xff80000000397802 */ /* 0x000fe40000000f00 */
[----:B------:R-:W-:-:S03]  /*11090*/  @P1 MOV R13, 0x3f317218 ;  /* 0x3f317218000d1802 */ /* 0x000fc60000000f00 */
[----:B------:R-:W2:Y:S08]  /*110a0*/  @P2 MUFU.RCP R3, R5 ;  /* 0x0000000500032308 */ /* 0x000eb00000001000 */
[----:B------:R-:W3:Y:S01]  /*110b0*/  @P1 MUFU.RCP R2, R6 ;  /* 0x0000000600021308 */ /* 0x000ee20000001000 */
[C---:B-1----:R-:W-:Y:S02]  /*110c0*/  FMUL.FTZ R144, R0.reuse, R144 ;  /* 0x0000009000907220 */ /* 0x042fe40000410000 */
[----:B------:R-:W-:-:S02]  /*110d0*/  FMUL.FTZ R56, R0, R145 ;  /* 0x0000009100387220 */ /* 0x000fc40000410000 */
[C---:B------:R-:W-:Y:S02]  /*110e0*/  FMUL.FTZ R152, R0.reuse, R152 ;  /* 0x0000009800987220 */ /* 0x040fe40000410000 */
[C---:B------:R-:W-:Y:S01]  /*110f0*/  FMUL.FTZ R53, R0.reuse, R153 ;  /* 0x0000009900357220 */ /* 0x040fe20000410000 */
[----:B------:R-:W1:Y:S01]  /*11100*/  @P3 MUFU.LG2 R8, R4 ;  /* 0x0000000400083308 */ /* 0x000e620000000c00 */
        /* <DEDUP_REMOVED lines=14> */
[----:B----4-:R-:W-:Y:S01]  /*111f0*/  @P3 MOV R5, 0x3f317218 ;  /* 0x3f31721800053802 */ /* 0x010fe20000000f00 */
        /* <DEDUP_REMOVED lines=20> */
[----:B------:R-:W-:Y:S01]  /*11340*/  @P0 MUFU.RCP R0, R7 ;  /* 0x0000000700000308 */ /* 0x000fe20000001000 */
        /* <DEDUP_REMOVED lines=30> */
[C---:B---3--:R-:W-:Y:S02]  /*11530*/  FMUL.FTZ R140, R2.reuse, R140 ;  /* 0x0000008c028c7220 */ /* 0x048fe40000410000 */
        /* <DEDUP_REMOVED lines=31> */
[----:B------:R-:W2:Y:S01]  /*11730*/  @P0 MUFU.LG2 R2, R7 ;  /* 0x0000000700020308 */ /* 0x000ea20000000c00 */
[----:B-1----:R-:W-:Y:S02]  /*11740*/  @P3 FMUL.FTZ R9, R8, 0.69314718246459960938 ;  /* 0x3f31721808093820 */ /* 0x002fe40000410000 */
[----:B------:R-:W-:Y:S02]  /*11750*/  @P2 FMUL.FTZ R8, R4, 0.69314718246459960938 ;  /* 0x3f31721804082820 */ /* 0x000fe40000410000 */
[----:B------:R-:W-:-:S02]  /*11760*/  @P2 FMUL.FTZ R4, R3, c[0x0][0x2d0] ;  /* 0x0000b40003042a20 */ /* 0x000fc40000410000 */
[----:B------:R-:W-:Y:S02]  /*11770*/  @P1 FMUL.FTZ R6, R6, 0.69314718246459960938 ;  /* 0x3f31721806061820 */ /* 0x000fe40000410000 */
[----:B------:R-:W-:Y:S02]  /*11780*/  @P1 FMUL.FTZ R3, R13, c[0x0][0x2d0] ;  /* 0x0000b4000d031a20 */ /* 0x000fe40000410000 */
[----:B------:R-:W-:Y:S02]  /*11790*/  @P3 FMUL.FTZ R5, R5, c[0x0][0x2d0] ;  /* 0x0000b40005053a20 */ /* 0x000fe40000410000 */
[----:B------:R-:W-:Y:S01]  /*117a0*/  @P1 FFMA.FTZ R60, R3, R135, R6 ;  /* 0x00000087033c1223 */ /* 0x000fe20000010006 */
[----:B------:R-:W-:Y:S01]  /*117b0*/  @P0 MOV R3, 0x3f317218 ;  /* 0x3f31721800030802 */ /* 0x000fe20000000f00 */
[----:B------:R-:W-:Y:S01]  /*117c0*/  @P2 FFMA.FTZ R59, R4, R136, R8 ;  /* 0x00000088043b2223 */ /* 0x000fe20000010008 */
[----:B------:R-:W-:Y:S01]  /*117d0*/  MOV R4, 0x1 ;  /* 0x0000000100047802 */ /* 0x000fe20000000f00 */
[----:B--2---:R-:W-:-:S02]  /*117e0*/  @P0 FMUL.FTZ R2, R2, 0.69314718246459960938 ;  /* 0x3f31721802020820 */ /* 0x004fc40000410000 */
[----:B------:R-:W-:Y:S02]  /*117f0*/  @P0 FMUL.FTZ R3, R3, c[0x0][0x2d0] ;  /* 0x0000b40003030a20 */ /* 0x000fe40000410000 */
[----:B------:R-:W-:Y:S02]  /*11800*/  @P3 FFMA.FTZ R58, R5, R137, R9 ;  /* 0x00000089053a3223 */ /* 0x000fe40000010009 */
        /* <DEDUP_REMOVED lines=32> */
[----:B------:R-:W-:Y:S01]  /*11a10*/  PRMT R0, R4, 0x7610, R0 ;  /* 0x0000761004007816 */ /* 0x000fe20000000000 */
[----:B------:R-:W-:Y:S02]  /*11a20*/  @P0 FFMA.FTZ R57, R3, R134, R2 ;  /* 0x0000008603390223 */ /* 0x000fe40000010002 */
.L_x_1459:
        /* <DEDUP_REMOVED lines=19> */
.L_x_1495:
[----:B-1----:R-:W-:Y:S05]  /*11b60*/  BSYNC B0 ;  /* 0x0000000000007941 */ /* 0x002fea0003800000 */
.L_x_1494:
[----:B------:R-:W-:Y:S01]  /*11b70*/  PRMT R0, R0, 0x9910, RZ ;  /* 0x0000991000007816 */ /* 0x000fe200000000ff */
[----:B------:R-:W-:Y:S01]  /*11b80*/  BSSY B1, `(.L_x_1496) ;  /* 0x0000266000017945 */ /* 0x000fe20003800000 */
[----:B-----5:R-:W-:Y:S02]  /*11b90*/  IMAD.MOV.U32 R73, RZ, RZ, R8 ;  /* 0x000000ffff497224 */ /* 0x020fe400078e0008 */
[----:B------:R-:W-:-:S13]  /*11ba0*/  ISETP.NE.AND P0, PT, R0, RZ, PT ;  /* 0x000000ff0000720c */ /* 0x000fda0003f05270 */
[----:B------:R-:W-:Y:S05]  /*11bb0*/  @!P0 BRA `(.L_x_1497) ;  /* 0x000017d000008947 */ /* 0x000fea0003800000 */
[----:B------:R-:W2:Y:S04]  /*11bc0*/  LDL R71, [R1+0x64] ;  /* 0x0000640001477983 */ /* 0x000ea80000100800 */
[----:B------:R-:W3:Y:S04]  /*11bd0*/  LDL R69, [R1+0x68] ;  /* 0x0000680001457983 */ /* 0x000ee80000100800 */
[----:B------:R-:W4:Y:S04]  /*11be0*/  LDL R67, [R1+0x70] ;  /* 0x0000700001437983 */ /* 0x000f280000100800 */
[----:B------:R-:W5:Y:S04]  /*11bf0*/  LDL R66, [R1+0x6c] ;  /* 0x00006c0001427983 */ /* 0x000f680000100800 */
[----:B------:R-:W4:Y:S04]  /*11c00*/  LDL R65, [R1+0x80] ;  /* 0x0000800001417983 */ /* 0x000f280000100800 */
[----:B------:R-:W4:Y:S04]  /*11c10*/  LDL R64, [R1+0x78] ;  /* 0x0000780001407983 */ /* 0x000f280000100800 */
[----:B------:R-:W4:Y:S04]  /*11c20*/  LDL R63, [R1+0x7c] ;  /* 0x00007c00013f7983 */ /* 0x000f280000100800 */
[----:B------:R-:W4:Y:S01]  /*11c30*/  LDL R62, [R1+0x74] ;  /* 0x00007400013e7983 */ /* 0x000f220000100800 */
        /* <DEDUP_REMOVED lines=65> */
[----:B------:R-:W-:Y:S01]  /*12050*/  F2FP.BF16.PACK_AB R0, R127, R126 ;  /* 0x0000007e7f00723e */ /* 0x000fe200000010ff */
[----:B--2---:R1:W-:Y:S04]  /*12060*/  STS [R71], R56 ;  /* 0x0000003847007388 */ /* 0x0043e80000000800 */
[----:B------:R1:W-:Y:S04]  /*12070*/  STS [R71+0x400], R55 ;  /* 0x0004003747007388 */ /* 0x0003e80000000800 */
[----:B---3--:R1:W-:Y:S04]  /*12080*/  STS [R69], R53 ;  /* 0x0000003545007388 */ /* 0x0083e80000000800 */
[----:B------:R1:W-:Y:S04]  /*12090*/  STS [R69+0x400], R52 ;  /* 0x0004003445007388 */ /* 0x0003e80000000800 */
[----:B------:R1:W-:Y:S04]  /*120a0*/  STS [R71+0x2000], R54 ;  /* 0x0020003647007388 */ /* 0x0003e80000000800 */
[----:B------:R1:W-:Y:S04]  /*120b0*/  STS [R71+0x2400], R142 ;  /* 0x0024008e47007388 */ /* 0x0003e80000000800 */
[----:B------:R1:W-:Y:S04]  /*120c0*/  STS [R69+0x2000], R51 ;  /* 0x0020003345007388 */ /* 0x0003e80000000800 */
[----:B------:R1:W-:Y:S04]  /*120d0*/  STS [R69+0x2400], R150 ;  /* 0x0024009645007388 */ /* 0x0003e80000000800 */
[----:B----4-:R1:W-:Y:S04]  /*120e0*/  STS [R67], R50 ;  /* 0x0000003243007388 */ /* 0x0103e80000000800 */
[----:B------:R1:W-:Y:S04]  /*120f0*/  STS [R67+0x400], R49 ;  /* 0x0004003143007388 */ /* 0x0003e80000000800 */
[----:B-----5:R1:W-:Y:S04]  /*12100*/  STS [R66], R47 ;  /* 0x0000002f42007388 */ /* 0x0203e80000000800 */
[----:B------:R1:W-:Y:S04]  /*12110*/  STS [R66+0x400], R46 ;  /* 0x0004002e42007388 */ /* 0x0003e80000000800 */
[----:B------:R1:W-:Y:S04]  /*12120*/  STS [R67+0x2000], R48 ;  /* 0x0020003043007388 */ /* 0x0003e80000000800 */
[----:B------:R1:W-:Y:S04]  /*12130*/  STS [R67+0x2400], R162 ;  /* 0x002400a243007388 */ /* 0x0003e80000000800 */
[----:B------:R1:W-:Y:S04]  /*12140*/  STS [R66+0x2000], R45 ;  /* 0x0020002d42007388 */ /* 0x0003e80000000800 */
        /* <DEDUP_REMOVED lines=57> */
[----:B------:R-:W-:Y:S05]  /*124e0*/  CALL.REL.NOINC `($__internal_5_$__cuda_sm70_shflsync_idx_p) ;  /* 0x00002e5000007944 */ /* 0x000fea0003c00000 */
.L_x_1498:
[----:B-1----:R-:W2:Y:S04]  /*124f0*/  LDL R2, [R1+0x5c] ;  /* 0x00005c0001027983 */ /* 0x002ea80000100800 */
[----:B------:R-:W3:Y:S04]  /*12500*/  LDL.LU R8, [R1+0x50] ;  /* 0x0000500001087983 */ /* 0x000ee80000300800 */
[----:B------:R-:W4:Y:S04]  /*12510*/  LDL.LU R15, [R1+0x54] ;  /* 0x00005400010f7983 */ /* 0x000f280000300800 */
[----:B------:R-:W2:Y:S04]  /*12520*/  LDL R13, [R1+0x84] ;  /* 0x00008400010d7983 */ /* 0x000ea80000100800 */
[----:B------:R-:W2:Y:S01]  /*12530*/  LDL.LU R78, [R1+0x48] ;  /* 0x00004800014e7983 */ /* 0x000ea20000300800 */
[----:B------:R-:W-:-:S03]  /*12540*/  IMAD.MOV.U32 R0, RZ, RZ, 0x1 ;  /* 0x00000001ff007424 */ /* 0x000fc600078e00ff */
[----:B------:R-:W4:Y:S02]  /*12550*/  LDL R14, [R1+0x8c] ;  /* 0x00008c00010e7983 */ /* 0x000f240000100800 */
[----:B------:R-:W-:Y:S02]  /*12560*/  ISETP.NE.AND P1, PT, R0, c[0x0][0x4e8], PT ;  /* 0x00013a0000007a0c */ /* 0x000fe40003f25270 */
[----:B------:R1:W5:Y:S04]  /*12570*/  LDL.64 R76, [R1+0x10] ;  /* 0x00001000014c7983 */ /* 0x0003680000100a00 */
[----:B------:R1:W5:Y:S04]  /*12580*/  LDL R74, [R1+0x4c] ;  /* 0x00004c00014a7983 */ /* 0x0003680000100800 */
[----:B------:R1:W5:Y:S01]  /*12590*/  LDL R72, [R1+0x44] ;  /* 0x0000440001487983 */ /* 0x0003620000100800 */
[----:B------:R-:W-:-:S02]  /*125a0*/  ULDC UR5, c[0x0][0x4e8] ;  /* 0x00013a0000057ab9 */ /* 0x000fc40000000800 */
[----:B------:R-:W-:Y:S02]  /*125b0*/  ULDC UR4, c[0x0][0x388] ;  /* 0x0000e20000047ab9 */ /* 0x000fe40000000800 */
[----:B------:R-:W-:Y:S01]  /*125c0*/  UIMAD UR4, UR5, UR4, URZ ;  /* 0x00000004050472a4 */ /* 0x000fe2000f8e023f */
[----:B------:R-:W1:Y:S02]  /*125d0*/  S2R R79, SR_TID.X ;  /* 0x00000000004f7919 */ /* 0x000e640000002100 */
[----:B-1----:R-:W-:-:S04]  /*125e0*/  SHF.R.S32.HI R75, RZ, 0x1f, R79 ;  /* 0x0000001fff4b7819 */ /* 0x002fc8000001144f */
[----:B------:R-:W-:-:S04]  /*125f0*/  LEA.HI R75, R75, R79, RZ, 0x3 ;  /* 0x0000004f4b4b7211 */ /* 0x000fc800078f18ff */
[----:B------:R-:W-:Y:S01]  /*12600*/  SHF.R.S32.HI R75, RZ, 0x3, R75 ;  /* 0x00000003ff4b7819 */ /* 0x000fe2000001144b */
[----:B------:R-:W-:Y:S01]  /*12610*/  BSSY B0, `(.L_x_1499) ;  /* 0x000006e000007945 */ /* 0x000fe20003800000 */
[----:B---3--:R-:W-:-:S05]  /*12620*/  SHF.R.S32.HI R5, RZ, 0x1f, R8 ;  /* 0x0000001fff057819 */ /* 0x008fca0000011408 */
[----:B------:R-:W-:-:S04]  /*12630*/  IMAD R6, R5, c[0x0][0x490], RZ ;  /* 0x0001240005067a24 */ /* 0x000fc800078e02ff */
[----:B------:R-:W-:Y:S02]  /*12640*/  IMAD R6, R8, c[0x0][0x494], R6 ;  /* 0x0001250008067a24 */ /* 0x000fe400078e0206 */
[----:B--2---:R-:W-:Y:S02]  /*12650*/  IMAD.IADD R4, R2, 0x1, R78 ;  /* 0x0000000102047824 */ /* 0x004fe400078e024e */
[----:B------:R-:W-:-:S03]  /*12660*/  IMAD.WIDE.U32 R2, R8, c[0x0][0x490], RZ ;  /* 0x0001240008027a25 */ /* 0x000fc600078e00ff */
[----:B------:R-:W-:Y:S01]  /*12670*/  MOV R0, R4 ;  /* 0x0000000400007202 */ /* 0x000fe20000000f00 */
[----:B------:R-:W-:-:S04]  /*12680*/  @P1 IMAD.HI.U32 R7, R4, c[0x0][0x4ec], RZ ;  /* 0x00013b0004071a27 */ /* 0x000fc800078e00ff */
[----:B------:R-:W-:Y:S01]  /*12690*/  IMAD.IADD R3, R3, 0x1, R6 ;  /* 0x0000000103037824 */ /* 0x000fe200078e0206 */
[----:B------:R-:W-:Y:S01]  /*126a0*/  @P1 SHF.R.U32.HI R0, RZ, c[0x0][0x4f0], R7 ;  /* 0x00013c00ff001a19 */ /* 0x000fe20000011607 */
[----:B------:R-:W-:Y:S01]  /*126b0*/  IMAD R6, R5, c[0x0][0x3e8], RZ ;  /* 0x0000fa0005067a24 */ /* 0x000fe200078e02ff */
[----:B----4-:R-:W-:-:S03]  /*126c0*/  SHF.R.S32.HI R5, RZ, 0x1f, R15 ;  /* 0x0000001fff057819 */ /* 0x010fc6000001140f */
[----:B------:R-:W-:Y:S02]  /*126d0*/  IMAD.MOV R7, RZ, RZ, -R0 ;  /* 0x000000ffff077224 */ /* 0x000fe400078e0a00 */
[C---:B------:R-:W-:Y:S02]  /*126e0*/  IMAD R10, R8.reuse, c[0x0][0x3ec], R6 ;  /* 0x0000fb00080a7a24 */ /* 0x040fe400078e0206 */
[----:B------:R-:W-:Y:S02]  /*126f0*/  IMAD R4, R7, c[0x0][0x4e8], R4 ;  /* 0x00013a0007047a24 */ /* 0x000fe400078e0204 */
[----:B------:R-:W-:-:S04]  /*12700*/  IMAD.WIDE.U32 R8, R8, c[0x0][0x3e8], RZ ;  /* 0x0000fa0008087a25 */ /* 0x000fc800078e00ff */
[----:B------:R-:W-:Y:S02]  /*12710*/  IMAD R11, R5, c[0x0][0x498], RZ ;  /* 0x00012600050b7a24 */ /* 0x000fe400078e02ff */
[----:B------:R-:W-:Y:S01]  /*12720*/  IMAD.WIDE.U32 R6, R15, c[0x0][0x498], R2 ;  /* 0x000126000f067a25 */ /* 0x000fe200078e0002 */
[----:B------:R-:W-:-:S03]  /*12730*/  IADD3 R3, R9, R10, RZ ;  /* 0x0000000a09037210 */ /* 0x000fc60007ffe0ff */
[----:B------:R-:W-:Y:S01]  /*12740*/  IMAD R12, R5, c[0x0][0x3f0], RZ ;  /* 0x0000fc00050c7a24 */ /* 0x000fe200078e02ff */
[----:B------:R-:W-:Y:S01]  /*12750*/  SHF.R.S32.HI R5, RZ, 0x1f, R0 ;  /* 0x0000001fff057819 */ /* 0x000fe20000011400 */
[----:B------:R-:W-:Y:S01]  /*12760*/  IMAD R11, R15, c[0x0][0x49c], R11 ;  /* 0x000127000f0b7a24 */ /* 0x000fe200078e020b */
[----:B------:R-:W-:Y:S01]  /*12770*/  IADD3 R6, P0, R0, R6, RZ ;  /* 0x0000000600067210 */ /* 0x000fe20007f1e0ff */
[----:B------:R-:W-:-:S03]  /*12780*/  IMAD.MOV.U32 R2, RZ, RZ, R8 ;  /* 0x000000ffff027224 */ /* 0x000fc600078e0008 */
[----:B------:R-:W-:Y:S01]  /*12790*/  IADD3.X R7, R5, R7, R11, P0, !PT ;  /* 0x0000000705077210 */ /* 0x000fe200007fe40b */
[C---:B------:R-:W-:Y:S02]  /*127a0*/  IMAD R11, R15.reuse, c[0x0][0x3f4], R12 ;  /* 0x0000fd000f0b7a24 */ /* 0x040fe400078e020c */
[----:B------:R-:W-:Y:S02]  /*127b0*/  IMAD.WIDE.U32 R8, R15, c[0x0][0x3f0], R2 ;  /* 0x0000fc000f087a25 */ /* 0x000fe400078e0002 */
[----:B------:R-:W1:Y:S01]  /*127c0*/  S2R R15, SR_TID.X ;  /* 0x00000000000f7919 */ /* 0x000e620000002100 */
[----:B------:R-:W-:Y:S01]  /*127d0*/  SHF.R.S32.HI R0, RZ, 0x1f, R4 ;  /* 0x0000001fff007819 */ /* 0x000fe20000011404 */
[----:B------:R-:W-:-:S04]  /*127e0*/  IMAD.IADD R5, R13, 0x1, R78 ;  /* 0x000000010d057824 */ /* 0x000fc800078e024e */
[----:B------:R-:W-:Y:S02]  /*127f0*/  IMAD R0, R0, c[0x0][0x488], RZ ;  /* 0x0001220000007a24 */ /* 0x000fe400078e02ff */
[----:B------:R-:W-:-:S04]  /*12800*/  IMAD.WIDE.U32 R2, R4, c[0x0][0x488], R6 ;  /* 0x0001220004027a25 */ /* 0x000fc800078e0006 */
[----:B------:R-:W-:Y:S02]  /*12810*/  IMAD R10, R4, c[0x0][0x48c], R0 ;  /* 0x00012300040a7a24 */ /* 0x000fe400078e0200 */
[----:B------:R-:W-:Y:S01]  /*12820*/  @P1 IMAD.HI.U32 R6, R5, c[0x0][0x4ec], RZ ;  /* 0x00013b0005061a27 */ /* 0x000fe200078e00ff */
[----:B------:R-:W-:Y:S02]  /*12830*/  LEA R4, P0, R2, c[0x0][0x450], 0x2 ;  /* 0x0001140002047a11 */ /* 0x000fe400078010ff */
[----:B-1----:R-:W-:-:S04]  /*12840*/  SHF.R.S32.HI R13, RZ, 0x1f, R15 ;  /* 0x0000001fff0d7819 */ /* 0x002fc8000001140f */
[----:B------:R-:W-:Y:S02]  /*12850*/  LEA.HI R13, R13, R15, RZ, 0x5 ;  /* 0x0000000f0d0d7211 */ /* 0x000fe400078f28ff */
[----:B------:R-:W-:Y:S02]  /*12860*/  IADD3 R3, R3, R10, RZ ;  /* 0x0000000a03037210 */ /* 0x000fe40007ffe0ff */
[----:B------:R-:W-:Y:S02]  /*12870*/  LOP3.LUT R13, R13, 0xffffffe0, RZ, 0xc0, !PT ;  /* 0xffffffe00d0d7812 */ /* 0x000fe400078ec0ff */
[----:B------:R-:W-:Y:S02]  /*12880*/  MOV R0, R5 ;  /* 0x0000000500007202 */ /* 0x000fe40000000f00 */
[----:B------:R-:W-:Y:S01]  /*12890*/  @P1 SHF.R.U32.HI R0, RZ, c[0x0][0x4f0], R6 ;  /* 0x00013c00ff001a19 */ /* 0x000fe20000011606 */
[----:B------:R-:W-:Y:S01]  /*128a0*/  IMAD.MOV.U32 R6, RZ, RZ, R8 ;  /* 0x000000ffff067224 */ /* 0x000fe200078e0008 */
[----:B------:R-:W-:-:S02]  /*128b0*/  LEA.HI.X R3, R2, c[0x0][0x454], R3, 0x2, P0 ;  /* 0x0001150002037a11 */ /* 0x000fc400000f1403 */
[----:B------:R-:W-:Y:S02]  /*128c0*/  IADD3 R13, -R13, R15, RZ ;  /* 0x0000000f0d0d7210 */ /* 0x000fe40007ffe1ff */
[----:B------:R-:W-:Y:S01]  /*128d0*/  SHF.R.S32.HI R8, RZ, 0x1f, R0 ;  /* 0x0000001fff087819 */ /* 0x000fe20000011400 */
[----:B------:R-:W-:Y:S01]  /*128e0*/  IMAD.IADD R2, R14, 0x1, R78 ;  /* 0x000000010e027824 */ /* 0x000fe200078e024e */
[----:B------:R-:W-:Y:S01]  /*128f0*/  LOP3.LUT P0, RZ, R13, 0x3, RZ, 0xc0, !PT ;  /* 0x000000030dff7812 */ /* 0x000fe2000780c0ff */
[----:B------:R-:W-:Y:S01]  /*12900*/  SHFL.IDX PT, R14, R4, RZ, 0x1c1f ;  /* 0x001c1fff040e7589 */ /* 0x000fe200000e0000 */
[----:B------:R-:W-:-:S03]  /*12910*/  IMAD.IADD R7, R9, 0x1, R11 ;  /* 0x0000000109077824 */ /* 0x000fc600078e020b */
[----:B------:R-:W1:Y:S01]  /*12920*/  SHFL.IDX PT, R15, R3, RZ, 0x1c1f ;  /* 0x001c1fff030f7589 */ /* 0x000e6200000e0000 */
[----:B------:R-:W-:-:S03]  /*12930*/  IMAD R16, R8, c[0x0][0x3e0], RZ ;  /* 0x0000f80008107a24 */ /* 0x000fc600078e02ff */
[----:B------:R-:W-:Y:S04]  /*12940*/  SHFL.IDX PT, R12, R4, 0x1, 0x1c1f ;  /* 0x003c1f00040c7f89 */ /* 0x000fe800000e0000 */
[----:B------:R-:W2:Y:S04]  /*12950*/  SHFL.IDX PT, R13, R3, 0x1, 0x1c1f ;  /* 0x003c1f00030d7f89 */ /* 0x000ea800000e0000 */
[----:B------:R-:W-:Y:S04]  /*12960*/  SHFL.IDX PT, R10, R4, 0x2, 0x1c1f ;  /* 0x005c1f00040a7f89 */ /* 0x000fe800000e0000 */
[----:B------:R-:W3:Y:S04]  /*12970*/  SHFL.IDX PT, R11, R3, 0x2, 0x1c1f ;  /* 0x005c1f00030b7f89 */ /* 0x000ee800000e0000 */
[----:B------:R-:W-:Y:S04]  /*12980*/  SHFL.IDX PT, R8, R4, 0x3, 0x1c1f ;  /* 0x007c1f0004087f89 */ /* 0x000fe800000e0000 */
[----:B------:R4:W1:Y:S01]  /*12990*/  SHFL.IDX PT, R9, R3, 0x3, 0x1c1f ;  /* 0x007c1f0003097f89 */ /* 0x00086200000e0000 */
[----:B------:R-:W-:-:S02]  /*129a0*/  IADD3 R17, R2, 0x8, RZ ;  /* 0x0000000802117810 */ /* 0x000fc40007ffe0ff */
[----:B------:R-:W-:Y:S02]  /*129b0*/  ISETP.GE.OR P3, PT, R2, UR4, P0 ;  /* 0x0000000402007c0c */ /* 0x000fe40008766670 */
[----:B------:R-:W-:Y:S01]  /*129c0*/  ISETP.GE.OR P2, PT, R17, UR4, P0 ;  /* 0x0000000411007c0c */ /* 0x000fe20008746670 */
[C---:B------:R-:W-:Y:S02]  /*129d0*/  IMAD R16, R0.reuse, c[0x0][0x3e4], R16 ;  /* 0x0000f90000107a24 */ /* 0x040fe400078e0210 */
[----:B------:R-:W-:Y:S01]  /*129e0*/  IMAD.WIDE.U32 R6, R0, c[0x0][0x3e0], R6 ;  /* 0x0000f80000067a25 */ /* 0x000fe200078e0006 */
[C---:B----4-:R-:W-:Y:S02]  /*129f0*/  IADD3 R3, R2.reuse, 0x40, RZ ;  /* 0x0000004002037810 */ /* 0x050fe40007ffe0ff */
[----:B------:R-:W-:Y:S02]  /*12a00*/  IADD3 R2, R2, 0x48, RZ ;  /* 0x0000004802027810 */ /* 0x000fe40007ffe0ff */
[----:B------:R-:W-:-:S02]  /*12a10*/  ISETP.GE.OR P1, PT, R3, UR4, P0 ;  /* 0x0000000403007c0c */ /* 0x000fc40008726670 */
[----:B------:R-:W-:Y:S02]  /*12a20*/  ISETP.GE.OR P0, PT, R2, UR4, P0 ;  /* 0x0000000402007c0c */ /* 0x000fe40008706670 */
[----:B------:R-:W-:Y:S01]  /*12a30*/  IADD3 R4, -R0, RZ, RZ ;  /* 0x000000ff00047210 */ /* 0x000fe20007ffe1ff */
[----:B-1----:R1:W-:Y:S04]  /*12a40*/  @!P3 ST.E [R14.64], R58 ;  /* 0x0000003a0e00b985 */ /* 0x0023e8000c101906 */
[----:B------:R-:W-:Y:S01]  /*12a50*/  IMAD R0, R4, c[0x0][0x4e8], R5 ;  /* 0x00013a0004007a24 */ /* 0x000fe200078e0205 */
[----:B--2---:R1:W-:Y:S01]  /*12a60*/  @!P2 ST.E [R12.64], R59 ;  /* 0x0000003b0c00a985 */ /* 0x0043e2000c101906 */
[----:B------:R-:W-:-:S03]  /*12a70*/  IMAD.IADD R3, R7, 0x1, R16 ;  /* 0x0000000107037824 */ /* 0x000fc600078e0210 */
[----:B------:R-:W-:Y:S01]  /*12a80*/  SHF.R.S32.HI R4, RZ, 0x1f, R0 ;  /* 0x0000001fff047819 */ /* 0x000fe20000011400 */
[----:B---3--:R1:W-:Y:S01]  /*12a90*/  @!P1 ST.E [R10.64], R60 ;  /* 0x0000003c0a009985 */ /* 0x0083e2000c101906 */
[----:B------:R-:W-:-:S03]  /*12aa0*/  MOV R2, R6 ;  /* 0x0000000600027202 */ /* 0x000fc60000000f00 */
[----:B------:R1:W-:Y:S01]  /*12ab0*/  @!P0 ST.E [R8.64], R57 ;  /* 0x0000003908008985 */ /* 0x0003e2000c101906 */
[----:B------:R-:W-:-:S03]  /*12ac0*/  IMAD R4, R4, c[0x0][0x3d8], RZ ;  /* 0x0000f60004047a24 */ /* 0x000fc600078e02ff */
[----:B------:R1:W2:Y:S04]  /*12ad0*/  LDS.128 R20, [R248+0x880] ;  /* 0x00088000f8147984 */ /* 0x0002a80000000c00 */
[----:B------:R1:W3:Y:S04]  /*12ae0*/  LDS.128 R28, [R248+0x1080] ;  /* 0x00108000f81c7984 */ /* 0x0002e80000000c00 */
[----:B------:R1:W4:Y:S04]  /*12af0*/  LDS.128 R36, [R248+0x1880] ;  /* 0x00188000f8247984 */ /* 0x0003280000000c00 */
        /* <DEDUP_REMOVED lines=10> */
[----:B------:R1:W1:Y:S01]  /*12ba0*/  LDS.128 R68, [R248+0x7880] ;  /* 0x00788000f8447984 */ /* 0x0002620000000c00 */
[----:B------:R-:W-:-:S02]  /*12bb0*/  IMAD R4, R0, c[0x0][0x3dc], R4 ;  /* 0x0000f70000047a24 */ /* 0x000fc400078e0204 */
[----:B------:R-:W-:-:S04]  /*12bc0*/  IMAD.WIDE.U32 R2, R0, c[0x0][0x3d8], R2 ;  /* 0x0000f60000027a25 */ /* 0x000fc800078e0002 */
[----:B------:R-:W-:Y:S01]  /*12bd0*/  IMAD.IADD R0, R3, 0x1, R4 ;  /* 0x0000000103007824 */ /* 0x000fe200078e0204 */
[----:B------:R-:W-:-:S04]  /*12be0*/  LEA R3, P0, R2, c[0x0][0x380], 0x1 ;  /* 0x0000e00002037a11 */ /* 0x000fc800078008ff */
[----:B------:R-:W-:Y:S02]  /*12bf0*/  LEA.HI.X R2, R2, c[0x0][0x384], R0, 0x1, P0 ;  /* 0x0000e10002027a11 */ /* 0x000fe400000f0c00 */
[----:B------:R-:W-:-:S04]  /*12c00*/  IADD3 R0, R75, R78, RZ ;  /* 0x0000004e4b007210 */ /* 0x000fc80007ffe0ff */
[----:B------:R-:W-:Y:S01]  /*12c10*/  ISETP.GE.AND P0, PT, R0, UR4, PT ;  /* 0x0000000400007c0c */ /* 0x000fe2000bf06270 */
[----:B------:R1:W1:Y:S04]  /*12c20*/  SHFL.IDX PT, R4, R3, RZ, 0x181f ;  /* 0x00181fff03047589 */ /* 0x00026800000e0000 */
[----:B------:R1:W1:Y:S08]  /*12c30*/  SHFL.IDX PT, R5, R2, RZ, 0x181f ;  /* 0x00181fff02057589 */ /* 0x00027000000e0000 */
[----:B------:R-:W-:Y:S05]  /*12c40*/  @P0 BRA `(.L_x_1500) ;  /* 0x000000a000000947 */ /* 0x000fea0003800000 */
[----:B-1234-:R-:W1:Y:S01]  /*12c50*/  LDS.128 R12, [R248+0x80] ;  /* 0x00008000f80c7984 */ /* 0x01ee620000000c00 */
[----:B-----5:R-:W-:-:S02]  /*12c60*/  ISETP.GE.AND P3, PT, R76, c[0x0][0x3c8], PT ;  /* 0x0000f2004c007a0c */ /* 0x020fc40003f66270 */
[----:B------:R-:W-:Y:S01]  /*12c70*/  ISETP.GE.AND P2, PT, R72, c[0x0][0x3c8], PT ;  /* 0x0000f20048007a0c */ /* 0x000fe20003f46270 */
[----:B------:R-:W2:Y:S10]  /*12c80*/  LDS.128 R8, [R248+0x4080] ;  /* 0x00408000f8087984 */ /* 0x000eb40000000c00 */
[----:B------:R-:W-:-:S02]  /*12c90*/  @!P3 LEA R6, P1, R76, R4, 0x1 ;  /* 0x000000044c06b211 */ /* 0x000fc400078208ff */
[----:B------:R-:W-:Y:S02]  /*12ca0*/  @!P2 LEA R4, P0, R72, R4, 0x1 ;  /* 0x000000044804a211 */ /* 0x000fe400078008ff */
[-C--:B------:R-:W-:Y:S02]  /*12cb0*/  @!P3 LEA.HI.X R7, R76, R5.reuse, R77, 0x1, P1 ;  /* 0x000000054c07b211 */ /* 0x080fe400008f0c4d */
[----:B------:R-:W-:-:S03]  /*12cc0*/  @!P2 LEA.HI.X R5, R72, R5, R74, 0x1, P0 ;  /* 0x000000054805a211 */ /* 0x000fc600000f0c4a */
[----:B-1----:R1:W-:Y:S04]  /*12cd0*/  @!P3 ST.E.128 [R6.64], R12 ;  /* 0x0000000c0600b985 */ /* 0x0023e8000c101d06 */
[----:B--2---:R1:W-:Y:S02]  /*12ce0*/  @!P2 ST.E.128 [R4.64], R8 ;  /* 0x000000080400a985 */ /* 0x0043e4000c101d06 */
.L_x_1500:
[----:B--234-:R-:W-:Y:S05]  /*12cf0*/  BSYNC B0 ;  /* 0x0000000000007941 */ /* 0x01cfea0003800000 */
.L_x_1499:
[----:B-1----:R-:W-:Y:S01]  /*12d00*/  IADD3 R6, R0, 0x10, RZ ;  /* 0x0000001000067810 */ /* 0x002fe20007ffe0ff */
[----:B------:R1:W2:Y:S01]  /*12d10*/  SHFL.IDX PT, R5, R2, 0x1, 0x181f ;  /* 0x00381f0002057f89 */ /* 0x0002a200000e0000 */
        /* <DEDUP_REMOVED lines=12> */
.L_x_1502:
[----:B------:R-:W-:Y:S05]  /*12de0*/  BSYNC B0 ;  /* 0x0000000000007941 */ /* 0x000fea0003800000 */
.L_x_1501:
        /* <DEDUP_REMOVED lines=14> */
.L_x_1504:
[----:B------:R-:W-:Y:S05]  /*12ed0*/  BSYNC B0 ;  /* 0x0000000000007941 */ /* 0x000fea0003800000 */
.L_x_1503:
[----:B---3--:R-:W-:Y:S01]  /*12ee0*/  IADD3 R6, R0, 0x30, RZ ;  /* 0x0000003000067810 */ /* 0x008fe20007ffe0ff */
[----:B----4-:R3:W4:Y:S01]  /*12ef0*/  SHFL.IDX PT, R5, R2, 0x3, 0x181f ;  /* 0x00781f0002057f89 */ /* 0x01072200000e0000 */
[----:B------:R-:W-:Y:S02]  /*12f00*/  BSSY B0, `(.L_x_1505) ;  /* 0x000000c000007945 */ /* 0x000fe40003800000 */
[----:B------:R-:W-:Y:S01]  /*12f10*/  ISETP.GE.AND P0, PT, R6, UR4, PT ;  /* 0x0000000406007c0c */ /* 0x000fe2000bf06270 */
[----:B------:R3:W1:-:S12]  /*12f20*/  SHFL.IDX PT, R4, R3, 0x3, 0x181f ;  /* 0x00781f0003047f89 */ /* 0x00065800000e0000 */
[----:B------:R-:W-:Y:S05]  /*12f30*/  @P0 BRA `(.L_x_1506) ;  /* 0x0000008000000947 */ /* 0x000fea0003800000 */
[----:B-----5:R-:W-:Y:S02]  /*12f40*/  ISETP.GE.AND P1, PT, R76, c[0x0][0x3c8], PT ;  /* 0x0000f2004c007a0c */ /* 0x020fe40003f26270 */
[----:B------:R-:W-:-:S11]  /*12f50*/  ISETP.GE.AND P0, PT, R72, c[0x0][0x3c8], PT ;  /* 0x0000f20048007a0c */ /* 0x000fd60003f06270 */
[-C--:B-1----:R-:W-:Y:S02]  /*12f60*/  @!P1 LEA R6, P3, R76, R4.reuse, 0x1 ;  /* 0x000000044c069211 */ /* 0x082fe400078608ff */
[----:B------:R-:W-:Y:S02]  /*12f70*/  @!P0 LEA R4, P2, R72, R4, 0x1 ;  /* 0x0000000448048211 */ /* 0x000fe400078408ff */
[-C--:B----4-:R-:W-:Y:S02]  /*12f80*/  @!P1 LEA.HI.X R7, R76, R5.reuse, R77, 0x1, P3 ;  /* 0x000000054c079211 */ /* 0x090fe400018f0c4d */
[----:B------:R-:W-:-:S03]  /*12f90*/  @!P0 LEA.HI.X R5, R72, R5, R74, 0x1, P2 ;  /* 0x0000000548058211 */ /* 0x000fc600010f0c4a */
[----:B------:R1:W-:Y:S04]  /*12fa0*/  @!P1 ST.E.128 [R6.64], R36 ;  /* 0x0000002406009985 */ /* 0x0003e8000c101d06 */
[----:B------:R1:W-:Y:S02]  /*12fb0*/  @!P0 ST.E.128 [R4.64], R32 ;  /* 0x0000002004008985 */ /* 0x0003e4000c101d06 */
.L_x_1506:
[----:B------:R-:W-:Y:S05]  /*12fc0*/  BSYNC B0 ;  /* 0x0000000000007941 */ /* 0x000fea0003800000 */
.L_x_1505:
[----:B-1----:R-:W-:Y:S01]  /*12fd0*/  IADD3 R6, R0, 0x40, RZ ;  /* 0x0000004000067810 */ /* 0x002fe20007ffe0ff */
[----:B----4-:R1:W4:Y:S01]  /*12fe0*/  SHFL.IDX PT, R5, R2, 0x4, 0x181f ;  /* 0x00981f0002057f89 */ /* 0x01032200000e0000 */
[----:B------:R-:W-:Y:S02]  /*12ff0*/  BSSY B0, `(.L_x_1507) ;  /* 0x000000c000007945 */ /* 0x000fe40003800000 */
[----:B------:R-:W-:Y:S01]  /*13000*/  ISETP.GE.AND P0, PT, R6, UR4, PT ;  /* 0x0000000406007c0c */ /* 0x000fe2000bf06270 */
[----:B------:R1:W2:-:S12]  /*13010*/  SHFL.IDX PT, R4, R3, 0x4, 0x181f ;  /* 0x00981f0003047f89 */ /* 0x00029800000e0000 */
[----:B------:R-:W-:Y:S05]  /*13020*/  @P0 BRA `(.L_x_1508) ;  /* 0x0000008000000947 */ /* 0x000fea0003800000 */
[----:B-----5:R-:W-:Y:S02]  /*13030*/  ISETP.GE.AND P1, PT, R76, c[0x0][0x3c8], PT ;  /* 0x0000f2004c007a0c */ /* 0x020fe40003f26270 */
[----:B------:R-:W-:-:S11]  /*13040*/  ISETP.GE.AND P0, PT, R72, c[0x0][0x3c8], PT ;  /* 0x0000f20048007a0c */ /* 0x000fd60003f06270 */
[-C--:B--2---:R-:W-:Y:S02]  /*13050*/  @!P1 LEA R6, P3, R76, R4.reuse, 0x1 ;  /* 0x000000044c069211 */ /* 0x084fe400078608ff */
[----:B------:R-:W-:Y:S02]  /*13060*/  @!P0 LEA R4, P2, R72, R4, 0x1 ;  /* 0x0000000448048211 */ /* 0x000fe400078408ff */
[-C--:B----4-:R-:W-:Y:S02]  /*13070*/  @!P1 LEA.HI.X R7, R76, R5.reuse, R77, 0x1, P3 ;  /* 0x000000054c079211 */ /* 0x090fe400018f0c4d */
[----:B------:R-:W-:-:S03]  /*13080*/  @!P0 LEA.HI.X R5, R72, R5, R74, 0x1, P2 ;  /* 0x0000000548058211 */ /* 0x000fc600010f0c4a */
[----:B------:R2:W-:Y:S04]  /*13090*/  @!P1 ST.E.128 [R6.64], R44 ;  /* 0x0000002c06009985 */ /* 0x0005e8000c101d06 */
[----:B------:R2:W-:Y:S02]  /*130a0*/  @!P0 ST.E.128 [R4.64], R40 ;  /* 0x0000002804008985 */ /* 0x0005e4000c101d06 */
.L_x_1508:
[----:B------:R-:W-:Y:S05]  /*130b0*/  BSYNC B0 ;  /* 0x0000000000007941 */ /* 0x000fea0003800000 */
.L_x_1507:
[----:B--2---:R-:W-:Y:S01]  /*130c0*/  IADD3 R6, R0, 0x50, RZ ;  /* 0x0000005000067810 */ /* 0x004fe20007ffe0ff */
        /* <DEDUP_REMOVED lines=13> */
.L_x_1510:
[----:B------:R-:W-:Y:S05]  /*131a0*/  BSYNC B0 ;  /* 0x0000000000007941 */ /* 0x000fea0003800000 */
.L_x_1509:
        /* <DEDUP_REMOVED lines=14> */
.L_x_1512:
[----:B------:R-:W-:Y:S05]  /*13290*/  BSYNC B0 ;  /* 0x0000000000007941 */ /* 0x000fea0003800000 */
.L_x_1511:
[----:B------:R-:W-:Y:S01]  /*132a0*/  IADD3 R0, R0, 0x70, RZ ;  /* 0x0000007000007810 */ /* 0x000fe20007ffe0ff */
[----:B--2-4-:R2:W4:Y:S03]  /*132b0*/  SHFL.IDX PT, R5, R2, 0x7, 0x181f ;  /* 0x00f81f0002057f89 */ /* 0x01452600000e0000 */
        /* <DEDUP_REMOVED lines=13> */
.L_x_1497:
        /* <DEDUP_REMOVED lines=40> */
.L_x_1515:
[----:B------:R-:W-:Y:S05]  /*13610*/  BSYNC B0 ;  /* 0x0000000000007941 */ /* 0x000fea0003800000 */
.L_x_1514:
[----:B------:R-:W2:Y:S01]  /*13620*/  LDL R2, [R1+0x84] ;  /* 0x0000840001027983 */ /* 0x000ea20000100800 */
[----:B-1----:R-:W-:Y:S01]  /*13630*/  MOV R0, c[0x0][0x4e8] ;  /* 0x00013a0000007a02 */ /* 0x002fe20000000f00 */
[----:B------:R-:W-:Y:S01]  /*13640*/  IMAD R6, R10, c[0x0][0x3f0], RZ ;  /* 0x0000fc000a067a24 */ /* 0x000fe200078e02ff */
[----:B------:R-:W-:Y:S02]  /*13650*/  SHF.R.S32.HI R9, RZ, 0x1f, R12 ;  /* 0x0000001fff097819 */ /* 0x000fe4000001140c */
[----:B------:R-:W-:Y:S01]  /*13660*/  ISETP.NE.AND P0, PT, R0, 0x1, PT ;  /* 0x000000010000780c */ /* 0x000fe20003f05270 */
[----:B------:R-:W-:Y:S01]  /*13670*/  IMAD R0, R7, c[0x0][0x3e8], RZ ;  /* 0x0000fa0007007a24 */ /* 0x000fe200078e02ff */
[----:B------:R-:W-:Y:S01]  /*13680*/  LEA.HI R9, R9, R12, RZ, 0x3 ;  /* 0x0000000c09097211 */ /* 0x000fe200078f18ff */
[----:B------:R-:W-:Y:S02]  /*13690*/  IMAD R8, R13, c[0x0][0x3f4], R6 ;  /* 0x0000fd000d087a24 */ /* 0x000fe400078e0206 */
[----:B------:R-:W-:Y:S01]  /*136a0*/  IMAD R5, R14, c[0x0][0x3ec], R0 ;  /* 0x0000fb000e057a24 */ /* 0x000fe200078e0200 */
[----:B------:R-:W-:-:S02]  /*136b0*/  SHF.R.S32.HI R9, RZ, 0x3, R9 ;  /* 0x00000003ff097819 */ /* 0x000fc40000011409 */
[----:B--2---:R-:W-:Y:S01]  /*136c0*/  IADD3 R4, R2, R11, RZ ;  /* 0x0000000b02047210 */ /* 0x004fe20007ffe0ff */
[----:B------:R-:W-:-:S03]  /*136d0*/  IMAD.WIDE.U32 R2, R14, c[0x0][0x3e8], RZ ;  /* 0x0000fa000e027a25 */ /* 0x000fc600078e00ff */
[----:B------:R-:W-:Y:S01]  /*136e0*/  MOV R0, R4 ;  /* 0x0000000400007202 */ /* 0x000fe20000000f00 */
[----:B------:R-:W-:-:S04]  /*136f0*/  @P0 IMAD.HI.U32 R7, R4, c[0x0][0x4ec], RZ ;  /* 0x00013b0004070a27 */ /* 0x000fc800078e00ff */
[----:B------:R-:W-:Y:S01]  /*13700*/  IMAD.IADD R3, R3, 0x1, R5 ;  /* 0x0000000103037824 */ /* 0x000fe200078e0205 */
[----:B------:R-:W-:-:S03]  /*13710*/  @P0 SHF.R.U32.HI R0, RZ, c[0x0][0x4f0], R7 ;  /* 0x00013c00ff000a19 */ /* 0x000fc60000011607 */
[----:B------:R-:W-:Y:S01]  /*13720*/  IMAD.WIDE.U32 R2, R13, c[0x0][0x3f0], R2 ;  /* 0x0000fc000d027a25 */ /* 0x000fe200078e0002 */
[----:B------:R-:W-:Y:S02]  /*13730*/  SHF.R.S32.HI R5, RZ, 0x1f, R0 ;  /* 0x0000001fff057819 */ /* 0x000fe40000011400 */
[----:B------:R-:W-:Y:S02]  /*13740*/  IADD3 R6, -R0, RZ, RZ ;  /* 0x000000ff00067210 */ /* 0x000fe40007ffe1ff */
[----:B------:R-:W-:Y:S01]  /*13750*/  IADD3 R3, R3, R8, RZ ;  /* 0x0000000803037210 */ /* 0x000fe20007ffe0ff */
        /* <DEDUP_REMOVED lines=15> */
.L_x_1560:
[----:B------:R-:W-:Y:S05]  /*13850*/  BRA.DIV ~URZ, `(.L_x_1517) ;  /* 0x000014527f007947 */ /* 0x000fea000b800000 */
[----:B------:R3:W4:Y:S02]  /*13860*/  SHFL.IDX PT, R4, R3, RZ, 0x181f ;  /* 0x00181fff03047589 */ /* 0x00072400000e0000 */
.L_x_1561:
        /* <DEDUP_REMOVED lines=16> */
.L_x_1519:
[----:B------:R-:W-:Y:S05]  /*13970*/  BSYNC B0 ;  /* 0x0000000000007941 */ /* 0x000fea0003800000 */
.L_x_1518:
[----:B------:R-:W-:Y:S05]  /*13980*/  BRA.DIV ~URZ, `(.L_x_1520) ;  /* 0x000013827f007947 */ /* 0x000fea000b800000 */
[----:B--2---:R2:W1:Y:S04]  /*13990*/  SHFL.IDX PT, R5, R2, 0x1, 0x181f ;  /* 0x00381f0002057f89 */ /* 0x00446800000e0000 */
[----:B----4-:R2:W4:Y:S02]  /*139a0*/  SHFL.IDX PT, R4, R3, 0x1, 0x181f ;  /* 0x00381f0003047f89 */ /* 0x01052400000e0000 */
.L_x_1562:
        /* <DEDUP_REMOVED lines=15> */
.L_x_1522:
[----:B------:R-:W-:Y:S05]  /*13aa0*/  BSYNC B0 ;  /* 0x0000000000007941 */ /* 0x000fea0003800000 */
.L_x_1521:
[----:B------:R-:W-:Y:S05]  /*13ab0*/  BRA.DIV ~URZ, `(.L_x_1523) ;  /* 0x000013127f007947 */ /* 0x000fea000b800000 */
[----:B-1----:R1:W2:Y:S02]  /*13ac0*/  SHFL.IDX PT, R5, R2, 0x2, 0x181f ;  /* 0x00581f0002057f89 */ /* 0x0022a400000e0000 */
.L_x_1563:
[----:B------:R-:W-:Y:S05]  /*13ad0*/  BRA.DIV ~URZ, `(.L_x_1524) ;  /* 0x000013627f007947 */ /* 0x000fea000b800000 */
[----:B----4-:R4:W1:Y:S02]  /*13ae0*/  SHFL.IDX PT, R4, R3, 0x2, 0x181f ;  /* 0x00581f0003047f89 */ /* 0x01086400000e0000 */
.L_x_1564:
        /* <DEDUP_REMOVED lines=15> */
.L_x_1526:
[----:B------:R-:W-:Y:S05]  /*13be0*/  BSYNC B0 ;  /* 0x0000000000007941 */ /* 0x000fea0003800000 */
.L_x_1525:
[----:B------:R-:W-:Y:S05]  /*13bf0*/  BRA.DIV ~URZ, `(.L_x_1527) ;  /* 0x000012a27f007947 */ /* 0x000fea000b800000 */
[----:B-12---:R1:W2:Y:S04]  /*13c00*/  SHFL.IDX PT, R5, R2, 0x3, 0x181f ;  /* 0x00781f0002057f89 */ /* 0x0062a800000e0000 */
[----:B------:R1:W3:Y:S02]  /*13c10*/  SHFL.IDX PT, R4, R3, 0x3, 0x181f ;  /* 0x00781f0003047f89 */ /* 0x0002e400000e0000 */
.L_x_1565:
[----:B------:R-:W-:Y:S01]  /*13c20*/  IADD3 R6, R0, 0x30, RZ ;  /* 0x0000003000067810 */ /* 0x000fe20007ffe0ff */
[----:B------:R-:W-:Y:S03]  /*13c30*/  BSSY B0, `(.L_x_1528) ;  /* 0x000000e000007945 */ /* 0x000fe60003800000 */
[----:B------:R-:W-:-:S13]  /*13c40*/  ISETP.GE.AND P0, PT, R6, R11, PT ;  /* 0x0000000b0600720c */ /* 0x000fda0003f06270 */
[----:B------:R-:W-:Y:S05]  /*13c50*/  @P0 BRA `(.L_x_1529) ;  /* 0x000000b000000947 */ /* 0x000fea0003800000 */
[----:B------:R-:W5:Y:S04]  /*13c60*/  LDL.64 R12, [R1+0x10] ;  /* 0x00001000010c7983 */ /* 0x000f680000100a00 */
[----:B----4-:R-:W4:Y:S04]  /*13c70*/  LDL R8, [R1+0x44] ;  /* 0x0000440001087983 */ /* 0x010f280000100800 */
[----:B---3--:R-:W3:Y:S01]  /*13c80*/  LDL R9, [R1+0x4c] ;  /* 0x00004c0001097983 */ /* 0x008ee20000100800 */
[----:B-----5:R-:W-:Y:S02]  /*13c90*/  ISETP.GE.AND P1, PT, R12, c[0x0][0x3c8], PT ;  /* 0x0000f2000c007a0c */ /* 0x020fe40003f26270 */
[----:B----4-:R-:W-:-:S11]  /*13ca0*/  ISETP.GE.AND P0, PT, R8, c[0x0][0x3c8], PT ;  /* 0x0000f20008007a0c */ /* 0x010fd60003f06270 */
[-C--:B------:R-:W-:Y:S02]  /*13cb0*/  @!P1 LEA R6, P3, R12, R4.reuse, 0x1 ;  /* 0x000000040c069211 */ /* 0x080fe400078608ff */
[----:B------:R-:W-:Y:S02]  /*13cc0*/  @!P0 LEA R4, P2, R8, R4, 0x1 ;  /* 0x0000000408048211 */ /* 0x000fe400078408ff */
[-C--:B--2---:R-:W-:Y:S02]  /*13cd0*/  @!P1 LEA.HI.X R7, R12, R5.reuse, R13, 0x1, P3 ;  /* 0x000000050c079211 */ /* 0x084fe400018f0c0d */
[----:B---3--:R-:W-:-:S03]  /*13ce0*/  @!P0 LEA.HI.X R5, R8, R5, R9, 0x1, P2 ;  /* 0x0000000508058211 */ /* 0x008fc600010f0c09 */
[----:B------:R2:W-:Y:S04]  /*13cf0*/  @!P1 ST.E.128 [R6.64], RZ ;  /* 0x000000ff06009985 */ /* 0x0005e8000c101d06 */
[----:B------:R2:W-:Y:S02]  /*13d00*/  @!P0 ST.E.128 [R4.64], RZ ;  /* 0x000000ff04008985 */ /* 0x0005e4000c101d06 */
.L_x_1529:
[----:B------:R-:W-:Y:S05]  /*13d10*/  BSYNC B0 ;  /* 0x0000000000007941 */ /* 0x000fea0003800000 */
.L_x_1528:
[----:B------:R-:W-:Y:S05]  /*13d20*/  BRA.DIV ~URZ, `(.L_x_1530) ;  /* 0x000012327f007947 */ /* 0x000fea000b800000 */
[----:B--2---:R2:W1:Y:S02]  /*13d30*/  SHFL.IDX PT, R5, R2, 0x4, 0x181f ;  /* 0x00981f0002057f89 */ /* 0x00446400000e0000 */
.L_x_1566:
[----:B------:R-:W-:Y:S05]  /*13d40*/  BRA.DIV ~URZ, `(.L_x_1531) ;  /* 0x000012827f007947 */ /* 0x000fea000b800000 */
[----:B---3--:R3:W2:Y:S02]  /*13d50*/  SHFL.IDX PT, R4, R3, 0x4, 0x181f ;  /* 0x00981f0003047f89 */ /* 0x0086a400000e0000 */
.L_x_1567:
        /* <DEDUP_REMOVED lines=9> */
[-C--:B--2---:R-:W-:Y:S02]  /*13df0*/  @!P1 LEA R6, P3, R12, R4.reuse, 0x1 ;  /* 0x000000040c069211 */ /* 0x084fe400078608ff */
[----:B------:R-:W-:Y:S02]  /*13e00*/  @!P0 LEA R4, P2, R8, R4, 0x1 ;  /* 0x0000000408048211 */ /* 0x000fe400078408ff */
[-C--:B-1----:R-:W-:Y:S02]  /*13e10*/  @!P1 LEA.HI.X R7, R12, R5.reuse, R13, 0x1, P3 ;  /* 0x000000050c079211 */ /* 0x082fe400018f0c0d */
[----:B----4-:R-:W-:-:S03]  /*13e20*/  @!P0 LEA.HI.X R5, R8, R5, R9, 0x1, P2 ;  /* 0x0000000508058211 */ /* 0x010fc600010f0c09 */
[----:B------:R1:W-:Y:S04]  /*13e30*/  @!P1 ST.E.128 [R6.64], RZ ;  /* 0x000000ff06009985 */ /* 0x0003e8000c101d06 */
[----:B------:R1:W-:Y:S02]  /*13e40*/  @!P0 ST.E.128 [R4.64], RZ ;  /* 0x000000ff04008985 */ /* 0x0003e4000c101d06 */
.L_x_1533:
[----:B------:R-:W-:Y:S05]  /*13e50*/  BSYNC B0 ;  /* 0x0000000000007941 */ /* 0x000fea0003800000 */
.L_x_1532:
[----:B------:R-:W-:Y:S05]  /*13e60*/  BRA.DIV ~URZ, `(.L_x_1534) ;  /* 0x000011c27f007947 */ /* 0x000fea000b800000 */
[----:B-1----:R1:W3:Y:S04]  /*13e70*/  SHFL.IDX PT, R5, R2, 0x5, 0x181f ;  /* 0x00b81f0002057f89 */ /* 0x0022e800000e0000 */
[----:B--2---:R1:W2:Y:S02]  /*13e80*/  SHFL.IDX PT, R4, R3, 0x5, 0x181f ;  /* 0x00b81f0003047f89 */ /* 0x0042a400000e0000 */
.L_x_1568:
        /* <DEDUP_REMOVED lines=9> */
[-C--:B--2---:R-:W-:Y:S02]  /*13f20*/  @!P1 LEA R6, P3, R12, R4.reuse, 0x1 ;  /* 0x000000040c069211 */ /* 0x084fe400078608ff */
[----:B------:R-:W-:Y:S02]  /*13f30*/  @!P0 LEA R4, P2, R8, R4, 0x1 ;  /* 0x0000000408048211 */ /* 0x000fe400078408ff */
[-C--:B------:R-:W-:Y:S02]  /*13f40*/  @!P1 LEA.HI.X R7, R12, R5.reuse, R13, 0x1, P3 ;  /* 0x000000050c079211 */ /* 0x080fe400018f0c0d */
[----:B---3--:R-:W-:-:S03]  /*13f50*/  @!P0 LEA.HI.X R5, R8, R5, R9, 0x1, P2 ;  /* 0x0000000508058211 */ /* 0x008fc600010f0c09 */
[----:B------:R2:W-:Y:S04]  /*13f60*/  @!P1 ST.E.128 [R6.64], RZ ;  /* 0x000000ff06009985 */ /* 0x0005e8000c101d06 */
[----:B------:R2:W-:Y:S02]  /*13f70*/  @!P0 ST.E.128 [R4.64], RZ ;  /* 0x000000ff04008985 */ /* 0x0005e4000c101d06 */
.L_x_1536:
[----:B------:R-:W-:Y:S05]  /*13f80*/  BSYNC B0 ;  /* 0x0000000000007941 */ /* 0x000fea0003800000 */
.L_x_1535:
[----:B------:R-:W-:Y:S05]  /*13f90*/  BRA.DIV ~URZ, `(.L_x_1537) ;  /* 0x000011527f007947 */ /* 0x000fea000b800000 */
[----:B--23--:R2:W3:Y:S02]  /*13fa0*/  SHFL.IDX PT, R5, R2, 0x6, 0x181f ;  /* 0x00d81f0002057f89 */ /* 0x00c4e400000e0000 */
.L_x_1569:
[----:B------:R-:W-:Y:S05]  /*13fb0*/  BRA.DIV ~URZ, `(.L_x_1538) ;  /* 0x000011a27f007947 */ /* 0x000fea000b800000 */
[----:B------:R1:W2:Y:S02]  /*13fc0*/  SHFL.IDX PT, R4, R3, 0x6, 0x181f ;  /* 0x00d81f0003047f89 */ /* 0x0002a400000e0000 */
.L_x_1570:
        /* <DEDUP_REMOVED lines=15> */
.L_x_1540:
[----:B------:R-:W-:Y:S05]  /*140c0*/  BSYNC B0 ;  /* 0x0000000000007941 */ /* 0x000fea0003800000 */
.L_x_1539:
[----:B------:R-:W-:Y:S05]  /*140d0*/  BRA.DIV ~URZ, `(.L_x_1541) ;  /* 0x000010e27f007947 */ /* 0x000fea000b800000 */
[----:B--2---:R2:W1:Y:S04]  /*140e0*/  SHFL.IDX PT, R6, R2, 0x7, 0x181f ;  /* 0x00f81f0002067f89 */ /* 0x00446800000e0000 */
[----:B-1--4-:R-:W1:Y:S02]  /*140f0*/  SHFL.IDX PT, R3, R3, 0x7, 0x181f ;  /* 0x00f81f0003037f89 */ /* 0x012e6400000e0000 */
.L_x_1571:
[----:B------:R-:W-:-:S04]  /*14100*/  IADD3 R0, R0, 0x70, RZ ;  /* 0x0000007000007810 */ /* 0x000fc80007ffe0ff */
[----:B------:R-:W-:-:S13]  /*14110*/  ISETP.GE.AND P0, PT, R0, R11, PT ;  /* 0x0000000b0000720c */ /* 0x000fda0003f06270 */
[----:B------:R-:W-:Y:S05]  /*14120*/  @P0 BRA `(.L_x_1513) ;  /* 0x000000b000000947 */ /* 0x000fea0003800000 */
[----:B------:R-:W4:Y:S04]  /*14130*/  LDL.64 R12, [R1+0x10] ;  /* 0x00001000010c7983 */ /* 0x000f280000100a00 */
[----:B------:R-:W5:Y:S04]  /*14140*/  LDL R7, [R1+0x44] ;  /* 0x0000440001077983 */ /* 0x000f680000100800 */
[----:B--2---:R-:W2:Y:S01]  /*14150*/  LDL R8, [R1+0x4c] ;  /* 0x00004c0001087983 */ /* 0x004ea20000100800 */
[----:B----4-:R-:W-:Y:S02]  /*14160*/  ISETP.GE.AND P1, PT, R12, c[0x0][0x3c8], PT ;  /* 0x0000f2000c007a0c */ /* 0x010fe40003f26270 */
[----:B-----5:R-:W-:-:S11]  /*14170*/  ISETP.GE.AND P0, PT, R7, c[0x0][0x3c8], PT ;  /* 0x0000f20007007a0c */ /* 0x020fd60003f06270 */
[CC--:B-1----:R-:W-:Y:S02]  /*14180*/  @!P1 LEA R4, P3, R12.reuse, R3.reuse, 0x1 ;  /* 0x000000030c049211 */ /* 0x0c2fe400078608ff */
[C---:B------:R-:W-:Y:S02]  /*14190*/  @!P0 LEA R2, P2, R7.reuse, R3, 0x1 ;  /* 0x0000000307028211 */ /* 0x040fe400078408ff */
[-C--:B---3--:R-:W-:Y:S02]  /*141a0*/  @!P1 LEA.HI.X R5, R12, R6.reuse, R13, 0x1, P3 ;  /* 0x000000060c059211 */ /* 0x088fe400018f0c0d */
[----:B--2---:R-:W-:-:S03]  /*141b0*/  @!P0 LEA.HI.X R3, R7, R6, R8, 0x1, P2 ;  /* 0x0000000607038211 */ /* 0x004fc600010f0c08 */
[----:B------:R1:W-:Y:S04]  /*141c0*/  @!P1 ST.E.128 [R4.64], RZ ;  /* 0x000000ff04009985 */ /* 0x0003e8000c101d06 */
[----:B------:R1:W-:Y:S02]  /*141d0*/  @!P0 ST.E.128 [R2.64], RZ ;  /* 0x000000ff02008985 */ /* 0x0003e4000c101d06 */
.L_x_1513:
[----:B------:R-:W-:Y:S05]  /*141e0*/  BSYNC B1 ;  /* 0x0000000000017941 */ /* 0x000fea0003800000 */
.L_x_1496:
[----:B--2---:R-:W2:Y:S02]  /*141f0*/  LDL R0, [R1+0x88] ;  /* 0x0000880001007983 */ /* 0x004ea40000100800 */
[----:B--2---:R-:W-:-:S13]  /*14200*/  ISETP.NE.AND P0, PT, R0, RZ, PT ;  /* 0x000000ff0000720c */ /* 0x004fda0003f05270 */
[----:B------:R-:W-:Y:S01]  /*14210*/  @P0 WARPSYNC 0xffffffff ;  /* 0xffffffff00000948 */ /* 0x000fe20003800000 */
[----:B------:R-:W-:Y:S06]  /*14220*/  @P0 BAR.SYNC.DEFER_BLOCKING 0x5, 0x80 ;  /* 0x0142000000000b1d */ /* 0x000fec0000010000 */
[----:B------:R-:W2:Y:S04]  /*14230*/  @P0 LDS R0, [0x10100] ;  /* 0x01010000ff000984 */ /* 0x000ea80000000800 */
[----:B--2---:R2:W-:Y:S04]  /*14240*/  @P0 STL [R1+0x60], R0 ;  /* 0x0000600001000387 */ /* 0x0045e80000100800 */
[----:B------:R-:W-:Y:S06]  /*14250*/  @P0 BAR.ARV 0x4, 0x80 ;  /* 0x0102000000000b1d */ /* 0x000fec0000002000 */
[----:B------:R-:W-:Y:S05]  /*14260*/  @P0 BRA `(.L_x_1542) ;  /* 0x0000007000000947 */ /* 0x000fea0003800000 */
[----:B------:R-:W-:Y:S05]  /*14270*/  BRA.DIV ~URZ, `(.L_x_1543) ;  /* 0x000010127f007947 */ /* 0x000fea000b800000 */
[----:B--2---:R2:W4:Y:S02]  /*14280*/  SHFL.IDX PT, R0, R73, RZ, 0x1f ;  /* 0x00001fff49007589 */ /* 0x00452400000e0000 */
.L_x_1572:
[----:B------:R-:W-:Y:S01]  /*14290*/  WARPSYNC 0xffffffff ;  /* 0xffffffff00007948 */ /* 0x000fe20003800000 */
[----:B------:R-:W-:Y:S06]  /*142a0*/  BAR.SYNC.DEFER_BLOCKING 0x4, 0x80 ;  /* 0x0102000000007b1d */ /* 0x000fec0000010000 */
[----:B----4-:R4:W-:Y:S04]  /*142b0*/  STL [R1+0x60], R0 ;  /* 0x0000600001007387 */ /* 0x0109e80000100800 */
[----:B------:R4:W-:Y:S04]  /*142c0*/  @!P4 STS [0x10100], R73 ;  /* 0x01010049ff00c388 */ /* 0x0009e80000000800 */
[----:B------:R-:W-:Y:S06]  /*142d0*/  BAR.ARV 0x5, 0x80 ;  /* 0x0142000000007b1d */ /* 0x000fec0000002000 */
.L_x_1542:
[----:B--2-4-:R-:W2:Y:S02]  /*142e0*/  LDL R0, [R1+0x60] ;  /* 0x0000600001007983 */ /* 0x014ea40000100800 */
[----:B--2---:R-:W-:-:S13]  /*142f0*/  ISETP.GE.AND P0, PT, R0, c[0x0][0x538], PT ;  /* 0x00014e0000007a0c */ /* 0x004fda0003f06270 */
[----:B-1-3-5:R-:W-:Y:S01]  /*14300*/  @P0 CALL.REL.NOINC `(.L_x_1544) ;  /* 0x0000001000000944 */ /* 0x02afe20003c00000 */
[----:B------:R-:W-:Y:S05]  /*14310*/  BRA `(.L_x_1545) ;  /* 0xfffec68000007947 */ /* 0x000fea000383ffff */
.L_x_1544:
[----:B------:R-:W-:Y:S05]  /*14320*/  EXIT ;  /* 0x000000000000794d */ /* 0x000fea0003800000 */
.L_x_1460:
[----:B------:R-:W-:Y:S01]  /*14330*/  IMAD.MOV.U32 R10, RZ, RZ, R2 ;  /* 0x000000ffff0a7224 */ /* 0x000fe200078e0002 */
[----:B------:R-:W-:Y:S01]  /*14340*/  MOV R7, RZ ;  /* 0x000000ff00077202 */ /* 0x000fe20000000f00 */
[----:B-1----:R-:W-:Y:S01]  /*14350*/  IMAD.MOV.U32 R4, RZ, RZ, 0x181f ;  /* 0x0000181fff047424 */ /* 0x002fe200078e00ff */
[----:B------:R-:W-:Y:S02]  /*14360*/  MOV R8, 0x14380 ;  /* 0x0001438000087802 */ /* 0x000fe40000000f00 */
[----:B------:R-:W-:Y:S05]  /*14370*/  CALL.REL.NOINC `($__internal_5_$__cuda_sm70_shflsync_idx_p) ;  /* 0x00000fc000007944 */ /* 0x000fea0003c00000 */
[----:B------:R-:W-:Y:S01]  /*14380*/  MOV R5, R4 ;  /* 0x0000000400057202 */ /* 0x000fe20000000f00 */
[----:B------:R-:W-:Y:S05]  /*14390*/  BRA `(.L_x_1546) ;  /* 0xfffed4b000007947 */ /* 0x000fea000383ffff */
.L_x_1461:
[----:B------:R-:W-:Y:S01]  /*143a0*/  IMAD.MOV.U32 R10, RZ, RZ, R3 ;  /* 0x000000ffff0a7224 */ /* 0x000fe200078e0003 */
[----:B------:R-:W-:Y:S01]  /*143b0*/  MOV R7, RZ ;  /* 0x000000ff00077202 */ /* 0x000fe20000000f00 */
[----:B-1----:R-:W-:Y:S01]  /*143c0*/  IMAD.MOV.U32 R4, RZ, RZ, 0x181f ;  /* 0x0000181fff047424 */ /* 0x002fe200078e00ff */
[----:B------:R-:W-:Y:S02]  /*143d0*/  MOV R8, 0x143f0 ;  /* 0x000143f000087802 */ /* 0x000fe40000000f00 */
[----:B--23--:R-:W-:Y:S05]  /*143e0*/  CALL.REL.NOINC `($__internal_5_$__cuda_sm70_shflsync_idx_p) ;  /* 0x00000f5000007944 */ /* 0x00cfea0003c00000 */
[----:B------:R-:W-:Y:S05]  /*143f0*/  BRA `(.L_x_1547) ;  /* 0xfffed47000007947 */ /* 0x000fea000383ffff */
.L_x_1464:
[----:B------:R-:W-:Y:S01]  /*14400*/  IMAD.MOV.U32 R10, RZ, RZ, R2 ;  /* 0x000000ffff0a7224 */ /* 0x000fe200078e0002 */
[----:B--2---:R-:W-:Y:S01]  /*14410*/  MOV R7, 0x1 ;  /* 0x0000000100077802 */ /* 0x004fe20000000f00 */
[----:B----4-:R-:W-:Y:S01]  /*14420*/  IMAD.MOV.U32 R4, RZ, RZ, 0x181f ;  /* 0x0000181fff047424 */ /* 0x010fe200078e00ff */
[----:B------:R-:W-:-:S02]  /*14430*/  MOV R8, 0x14450 ;  /* 0x0001445000087802 */ /* 0x000fc40000000f00 */
[----:B-1-3--:R-:W-:Y:S05]  /*14440*/  CALL.REL.NOINC `($__internal_5_$__cuda_sm70_shflsync_idx_p) ;  /* 0x00000ef000007944 */ /* 0x00afea0003c00000 */
[----:B------:R-:W-:Y:S01]  /*14450*/  IMAD.MOV.U32 R5, RZ, RZ, R4 ;  /* 0x000000ffff057224 */ /* 0x000fe200078e0004 */
[----:B------:R-:W-:Y:S01]  /*14460*/  MOV R7, 0x1 ;  /* 0x0000000100077802 */ /* 0x000fe20000000f00 */
[----:B------:R-:W-:Y:S01]  /*14470*/  IMAD.MOV.U32 R10, RZ, RZ, R3 ;  /* 0x000000ffff0a7224 */ /* 0x000fe200078e0003 */
[----:B------:R-:W-:-:S02]  /*14480*/  MOV R4, 0x181f ;  /* 0x0000181f00047802 */ /* 0x000fc40000000f00 */
[----:B------:R-:W-:Y:S02]  /*14490*/  MOV R8, 0x144b0 ;  /* 0x000144b000087802 */ /* 0x000fe40000000f00 */
[----:B------:R-:W-:Y:S05]  /*144a0*/  CALL.REL.NOINC `($__internal_5_$__cuda_sm70_shflsync_idx_p) ;  /* 0x00000e9000007944 */ /* 0x000fea0003c00000 */
[----:B------:R-:W-:Y:S05]  /*144b0*/  BRA `(.L_x_1548) ;  /* 0xfffed50000007947 */ /* 0x000fea000383ffff */
.L_x_1467:
[----:B------:R-:W-:Y:S01]  /*144c0*/  IMAD.MOV.U32 R10, RZ, RZ, R2 ;  /* 0x000000ffff0a7224 */ /* 0x000fe200078e0002 */
[----:B--2---:R-:W-:Y:S01]  /*144d0*/  MOV R7, 0x2 ;  /* 0x0000000200077802 */ /* 0x004fe20000000f00 */
[----:B----4-:R-:W-:Y:S01]  /*144e0*/  IMAD.MOV.U32 R4, RZ, RZ, 0x181f ;  /* 0x0000181fff047424 */ /* 0x010fe200078e00ff */
[----:B------:R-:W-:Y:S02]  /*144f0*/  MOV R8, 0x14510 ;  /* 0x0001451000087802 */ /* 0x000fe40000000f00 */
[----:B-1-3--:R-:W-:Y:S05]  /*14500*/  CALL.REL.NOINC `($__internal_5_$__cuda_sm70_shflsync_idx_p) ;  /* 0x00000e3000007944 */ /* 0x00afea0003c00000 */
[----:B------:R-:W-:Y:S01]  /*14510*/  MOV R5, R4 ;  /* 0x0000000400057202 */ /* 0x000fe20000000f00 */
[----:B------:R-:W-:Y:S05]  /*14520*/  BRA `(.L_x_1549) ;  /* 0xfffed5c000007947 */ /* 0x000fea000383ffff */
.L_x_1468:
[----:B------:R-:W-:Y:S01]  /*14530*/  IMAD.MOV.U32 R10, RZ, RZ, R3 ;  /* 0x000000ffff0a7224 */ /* 0x000fe200078e0003 */
[----:B------:R-:W-:Y:S01]  /*14540*/  MOV R7, 0x2 ;  /* 0x0000000200077802 */ /* 0x000fe20000000f00 */
[----:B----4-:R-:W-:Y:S01]  /*14550*/  IMAD.MOV.U32 R4, RZ, RZ, 0x181f ;  /* 0x0000181fff047424 */ /* 0x010fe200078e00ff */
[----:B------:R-:W-:Y:S02]  /*14560*/  MOV R8, 0x14580 ;  /* 0x0001458000087802 */ /* 0x000fe40000000f00 */
[----:B-123--:R-:W-:Y:S05]  /*14570*/  CALL.REL.NOINC `($__internal_5_$__cuda_sm70_shflsync_idx_p) ;  /* 0x00000dc000007944 */ /* 0x00efea0003c00000 */
[----:B------:R-:W-:Y:S05]  /*14580*/  BRA `(.L_x_1550) ;  /* 0xfffed58000007947 */ /* 0x000fea000383ffff */
.L_x_1471:
[----:B------:R-:W-:Y:S01]  /*14590*/  IMAD.MOV.U32 R10, RZ, RZ, R2 ;  /* 0x000000ffff0a7224 */ /* 0x000fe200078e0002 */
[----:B-1----:R-:W-:Y:S01]  /*145a0*/  MOV R7, 0x3 ;  /* 0x0000000300077802 */ /* 0x002fe20000000f00 */
[----:B------:R-:W-:Y:S01]  /*145b0*/  IMAD.MOV.U32 R4, RZ, RZ, 0x181f ;  /* 0x0000181fff047424 */ /* 0x000fe200078e00ff */
[----:B------:R-:W-:-:S02]  /*145c0*/  MOV R8, 0x145e0 ;  /* 0x000145e000087802 */ /* 0x000fc40000000f00 */
[----:B--234-:R-:W-:Y:S05]  /*145d0*/  CALL.REL.NOINC `($__internal_5_$__cuda_sm70_shflsync_idx_p) ;  /* 0x00000d6000007944 */ /* 0x01cfea0003c00000 */
[----:B------:R-:W-:Y:S01]  /*145e0*/  IMAD.MOV.U32 R5, RZ, RZ, R4 ;  /* 0x000000ffff057224 */ /* 0x000fe200078e0004 */
[----:B------:R-:W-:Y:S01]  /*145f0*/  MOV R7, 0x3 ;  /* 0x0000000300077802 */ /* 0x000fe20000000f00 */
[----:B------:R-:W-:Y:S01]  /*14600*/  IMAD.MOV.U32 R10, RZ, RZ, R3 ;  /* 0x000000ffff0a7224 */ /* 0x000fe200078e0003 */
[----:B------:R-:W-:-:S02]  /*14610*/  MOV R4, 0x181f ;  /* 0x0000181f00047802 */ /* 0x000fc40000000f00 */
[----:B------:R-:W-:Y:S02]  /*14620*/  MOV R8, 0x14640 ;  /* 0x0001464000087802 */ /* 0x000fe40000000f00 */
[----:B------:R-:W-:Y:S05]  /*14630*/  CALL.REL.NOINC `($__internal_5_$__cuda_sm70_shflsync_idx_p) ;  /* 0x00000d0000007944 */ /* 0x000fea0003c00000 */
[----:B------:R-:W-:Y:S05]  /*14640*/  BRA `(.L_x_1551) ;  /* 0xfffed60000007947 */ /* 0x000fea000383ffff */
.L_x_1474:
[----:B------:R-:W-:Y:S01]  /*14650*/  IMAD.MOV.U32 R10, RZ, RZ, R2 ;  /* 0x000000ffff0a7224 */ /* 0x000fe200078e0002 */
[----:B--2---:R-:W-:Y:S01]  /*14660*/  MOV R7, 0x4 ;  /* 0x0000000400077802 */ /* 0x004fe20000000f00 */
[----:B------:R-:W-:Y:S01]  /*14670*/  IMAD.MOV.U32 R4, RZ, RZ, 0x181f ;  /* 0x0000181fff047424 */ /* 0x000fe200078e00ff */
[----:B------:R-:W-:Y:S02]  /*14680*/  MOV R8, 0x146a0 ;  /* 0x000146a000087802 */ /* 0x000fe40000000f00 */
[----:B-1-34-:R-:W-:Y:S05]  /*14690*/  CALL.REL.NOINC `($__internal_5_$__cuda_sm70_shflsync_idx_p) ;  /* 0x00000ca000007944 */ /* 0x01afea0003c00000 */
[----:B------:R-:W-:Y:S01]  /*146a0*/  MOV R5, R4 ;  /* 0x0000000400057202 */ /* 0x000fe20000000f00 */
[----:B------:R-:W-:Y:S05]  /*146b0*/  BRA `(.L_x_1552) ;  /* 0xfffed6c000007947 */ /* 0x000fea000383ffff */
.L_x_1475:
[----:B------:R-:W-:Y:S01]  /*146c0*/  IMAD.MOV.U32 R10, RZ, RZ, R3 ;  /* 0x000000ffff0a7224 */ /* 0x000fe200078e0003 */
[----:B------:R-:W-:Y:S01]  /*146d0*/  MOV R7, 0x4 ;  /* 0x0000000400077802 */ /* 0x000fe20000000f00 */
[----:B------:R-:W-:Y:S01]  /*146e0*/  IMAD.MOV.U32 R4, RZ, RZ, 0x181f ;  /* 0x0000181fff047424 */ /* 0x000fe200078e00ff */
[----:B------:R-:W-:Y:S02]  /*146f0*/  MOV R8, 0x14710 ;  /* 0x0001471000087802 */ /* 0x000fe40000000f00 */
[----:B-1234-:R-:W-:Y:S05]  /*14700*/  CALL.REL.NOINC `($__internal_5_$__cuda_sm70_shflsync_idx_p) ;  /* 0x00000c3000007944 */ /* 0x01efea0003c00000 */
[----:B------:R-:W-:Y:S05]  /*14710*/  BRA `(.L_x_1553) ;  /* 0xfffed68000007947 */ /* 0x000fea000383ffff */
.L_x_1478:
[----:B------:R-:W-:Y:S01]  /*14720*/  IMAD.MOV.U32 R10, RZ, RZ, R2 ;  /* 0x000000ffff0a7224 */ /* 0x000fe200078e0002 */
[----:B--2---:R-:W-:Y:S01]  /*14730*/  MOV R7, 0x5 ;  /* 0x0000000500077802 */ /* 0x004fe20000000f00 */
[----:B------:R-:W-:Y:S01]  /*14740*/  IMAD.MOV.U32 R4, RZ, RZ, 0x181f ;  /* 0x0000181fff047424 */ /* 0x000fe200078e00ff */
[----:B------:R-:W-:-:S02]  /*14750*/  MOV R8, 0x14770 ;  /* 0x0001477000087802 */ /* 0x000fc40000000f00 */
[----:B-1-34-:R-:W-:Y:S05]  /*14760*/  CALL.REL.NOINC `($__internal_5_$__cuda_sm70_shflsync_idx_p) ;  /* 0x00000bd000007944 */ /* 0x01afea0003c00000 */
[----:B------:R-:W-:Y:S01]  /*14770*/  IMAD.MOV.U32 R5, RZ, RZ, R4 ;  /* 0x000000ffff057224 */ /* 0x000fe200078e0004 */
[----:B------:R-:W-:Y:S01]  /*14780*/  MOV R7, 0x5 ;  /* 0x0000000500077802 */ /* 0x000fe20000000f00 */
[----:B------:R-:W-:Y:S01]  /*14790*/  IMAD.MOV.U32 R10, RZ, RZ, R3 ;  /* 0x000000ffff0a7224 */ /* 0x000fe200078e0003 */
[----:B------:R-:W-:-:S02]  /*147a0*/  MOV R4, 0x181f ;  /* 0x0000181f00047802 */ /* 0x000fc40000000f00 */
[----:B------:R-:W-:Y:S02]  /*147b0*/  MOV R8, 0x147d0 ;  /* 0x000147d000087802 */ /* 0x000fe40000000f00 */
[----:B------:R-:W-:Y:S05]  /*147c0*/  CALL.REL.NOINC `($__internal_5_$__cuda_sm70_shflsync_idx_p) ;  /* 0x00000b7000007944 */ /* 0x000fea0003c00000 */
[----:B------:R-:W-:Y:S05]  /*147d0*/  BRA `(.L_x_1554) ;  /* 0xfffed70000007947 */ /* 0x000fea000383ffff */
.L_x_1481:
[----:B------:R-:W-:Y:S01]  /*147e0*/  IMAD.MOV.U32 R10, RZ, RZ, R2 ;  /* 0x000000ffff0a7224 */ /* 0x000fe200078e0002 */
[----:B-1----:R-:W-:Y:S01]  /*147f0*/  MOV R7, 0x6 ;  /* 0x0000000600077802 */ /* 0x002fe20000000f00 */
[----:B------:R-:W-:Y:S01]  /*14800*/  IMAD.MOV.U32 R4, RZ, RZ, 0x181f ;  /* 0x0000181fff047424 */ /* 0x000fe200078e00ff */
[----:B------:R-:W-:Y:S02]  /*14810*/  MOV R8, 0x14830 ;  /* 0x0001483000087802 */ /* 0x000fe40000000f00 */
[----:B--234-:R-:W-:Y:S05]  /*14820*/  CALL.REL.NOINC `($__internal_5_$__cuda_sm70_shflsync_idx_p) ;  /* 0x00000b1000007944 */ /* 0x01cfea0003c00000 */
[----:B------:R-:W-:Y:S01]  /*14830*/  MOV R5, R4 ;  /* 0x0000000400057202 */ /* 0x000fe20000000f00 */
[----:B------:R-:W-:Y:S05]  /*14840*/  BRA `(.L_x_1555) ;  /* 0xfffed7c000007947 */ /* 0x000fea000383ffff */
.L_x_1482:
[----:B------:R-:W-:Y:S01]  /*14850*/  IMAD.MOV.U32 R10, RZ, RZ, R3 ;  /* 0x000000ffff0a7224 */ /* 0x000fe200078e0003 */
[----:B------:R-:W-:Y:S01]  /*14860*/  MOV R7, 0x6 ;  /* 0x0000000600077802 */ /* 0x000fe20000000f00 */
[----:B------:R-:W-:Y:S01]  /*14870*/  IMAD.MOV.U32 R4, RZ, RZ, 0x181f ;  /* 0x0000181fff047424 */ /* 0x000fe200078e00ff */
[----:B------:R-:W-:Y:S02]  /*14880*/  MOV R8, 0x148a0 ;  /* 0x000148a000087802 */ /* 0x000fe40000000f00 */
[----:B-1234-:R-:W-:Y:S05]  /*14890*/  CALL.REL.NOINC `($__internal_5_$__cuda_sm70_shflsync_idx_p) ;  /* 0x00000aa000007944 */ /* 0x01efea0003c00000 */
[----:B------:R-:W-:Y:S05]  /*148a0*/  BRA `(.L_x_1556) ;  /* 0xfffed78000007947 */ /* 0x000fea000383ffff */
.L_x_1485:
        /* <DEDUP_REMOVED lines=11> */
[----:B------:R-:W-:Y:S01]  /*14960*/  MOV R3, R4 ;  /* 0x0000000400037202 */ /* 0x000fe20000000f00 */
[----:B------:R-:W-:Y:S05]  /*14970*/  BRA `(.L_x_1557) ;  /* 0xfffed7f000007947 */ /* 0x000fea000383ffff */
.L_x_1492:
[----:B--2---:R1:W5:Y:S01]  /*14980*/  LDL R0, [R1+0x18] ;  /* 0x0000180001007983 */ /* 0x0043620000100800 */
[----:B------:R-:W-:Y:S02]  /*14990*/  MOV R3, 0x2 ;  /* 0x0000000200037802 */ /* 0x000fe40000000f00 */
[----:B------:R-:W-:Y:S02]  /*149a0*/  MOV R2, 0x149c0 ;  /* 0x000149c000027802 */ /* 0x000fe40000000f00 */
[----:B-1---5:R-:W-:Y:S05]  /*149b0*/  CALL.REL.NOINC `($__internal_4_$__cuda_sm70_shflsync_bfly_p) ;  /* 0x0000094000007944 */ /* 0x022fea0003c00000 */
[----:B------:R-:W-:Y:S01]  /*149c0*/  MOV R4, R8 ;  /* 0x0000000800047202 */ /* 0x000fe20000000f00 */
[----:B------:R-:W-:Y:S05]  /*149d0*/  BRA `(.L_x_1558) ;  /* 0xffffc4c000007947 */ /* 0x000fea000383ffff */
.L_x_1493:
[----:B------:R-:W-:Y:S01]  /*149e0*/  IMAD.MOV.U32 R0, RZ, RZ, R4 ;  /* 0x000000ffff007224 */ /* 0x000fe200078e0004 */
[----:B------:R-:W-:Y:S02]  /*149f0*/  MOV R3, 0x1 ;  /* 0x0000000100037802 */ /* 0x000fe40000000f00 */
[----:B------:R-:W-:Y:S02]  /*14a00*/  MOV R2, 0x14a20 ;  /* 0x00014a2000027802 */ /* 0x000fe40000000f00 */
[----:B-----5:R-:W-:Y:S05]  /*14a10*/  CALL.REL.NOINC `($__internal_4_$__cuda_sm70_shflsync_bfly_p) ;  /* 0x000008e000007944 */ /* 0x020fea0003c00000 */
[----:B------:R1:W5:Y:S01]  /*14a20*/  LDL R0, [R1+0x1c] ;  /* 0x00001c0001007983 */ /* 0x0003620000100800 */
[----:B------:R-:W-:Y:S01]  /*14a30*/  FADD.FTZ R4, R4, R8 ;  /* 0x0000000804047221 */ /* 0x000fe20000010000 */
[----:B------:R-:W-:-:S02]  /*14a40*/  MOV R3, 0x2 ;  /* 0x0000000200037802 */ /* 0x000fc40000000f00 */
[----:B------:R-:W-:Y:S02]  /*14a50*/  MOV R2, 0x14a70 ;  /* 0x00014a7000027802 */ /* 0x000fe40000000f00 */
[----:B-1---5:R-:W-:Y:S05]  /*14a60*/  CALL.REL.NOINC `($__internal_4_$__cuda_sm70_shflsync_bfly_p) ;  /* 0x0000089000007944 */ /* 0x022fea0003c00000 */
[----:B------:R-:W2:Y:S01]  /*14a70*/  LDL.LU R0, [R1+0x1c] ;  /* 0x00001c0001007983 */ /* 0x000ea20000300800 */
[----:B------:R-:W-:Y:S02]  /*14a80*/  MOV R3, 0x1 ;  /* 0x0000000100037802 */ /* 0x000fe40000000f00 */
[----:B------:R-:W-:Y:S01]  /*14a90*/  MOV R2, 0x14ad0 ;  /* 0x00014ad000027802 */ /* 0x000fe20000000f00 */
[----:B--2---:R-:W-:-:S05]  /*14aa0*/  FADD.FTZ R5, R0, R8 ;  /* 0x0000000800057221 */ /* 0x004fca0000010000 */
[----:B------:R-:W-:Y:S02]  /*14ab0*/  MOV R0, R5 ;  /* 0x0000000500007202 */ /* 0x000fe40000000f00 */
[----:B------:R-:W-:Y:S05]  /*14ac0*/  CALL.REL.NOINC `($__internal_4_$__cuda_sm70_shflsync_bfly_p) ;  /* 0x0000083000007944 */ /* 0x000fea0003c00000 */
[----:B------:R1:W5:Y:S01]  /*14ad0*/  LDL R0, [R1+0x20] ;  /* 0x0000200001007983 */ /* 0x0003620000100800 */
[----:B------:R-:W-:Y:S01]  /*14ae0*/  FADD.FTZ R5, R5, R8 ;  /* 0x0000000805057221 */ /* 0x000fe20000010000 */
[----:B------:R-:W-:Y:S02]  /*14af0*/  MOV R3, 0x2 ;  /* 0x0000000200037802 */ /* 0x000fe40000000f00 */
        /* <DEDUP_REMOVED lines=19> */
[----:B------:R-:W-:Y:S05]  /*14c30*/  BRA `(.L_x_1559) ;  /* 0xffffc39000007947 */ /* 0x000fea000383ffff */
.L_x_1516:
[----:B------:R-:W-:Y:S01]  /*14c40*/  IMAD.MOV.U32 R10, RZ, RZ, R2 ;  /* 0x000000ffff0a7224 */ /* 0x000fe200078e0002 */
[----:B------:R-:W-:Y:S01]  /*14c50*/  MOV R7, RZ ;  /* 0x000000ff00077202 */ /* 0x000fe20000000f00 */
[----:B------:R-:W-:Y:S01]  /*14c60*/  IMAD.MOV.U32 R4, RZ, RZ, 0x181f ;  /* 0x0000181fff047424 */ /* 0x000fe200078e00ff */
[----:B------:R-:W-:Y:S02]  /*14c70*/  MOV R8, 0x14c90 ;  /* 0x00014c9000087802 */ /* 0x000fe40000000f00 */
[----:B------:R-:W-:Y:S05]  /*14c80*/  CALL.REL.NOINC `($__internal_5_$__cuda_sm70_shflsync_idx_p) ;  /* 0x000006b000007944 */ /* 0x000fea0003c00000 */
[----:B------:R-:W-:Y:S01]  /*14c90*/  MOV R5, R4 ;  /* 0x0000000400057202 */ /* 0x000fe20000000f00 */
[----:B------:R-:W-:Y:S05]  /*14ca0*/  BRA `(.L_x_1560) ;  /* 0xffffeba000007947 */ /* 0x000fea000383ffff */
.L_x_1517:
[----:B------:R-:W-:Y:S01]  /*14cb0*/  IMAD.MOV.U32 R10, RZ, RZ, R3 ;  /* 0x000000ffff0a7224 */ /* 0x000fe200078e0003 */
[----:B------:R-:W-:Y:S01]  /*14cc0*/  MOV R7, RZ ;  /* 0x000000ff00077202 */ /* 0x000fe20000000f00 */
[----:B------:R-:W-:Y:S01]  /*14cd0*/  IMAD.MOV.U32 R4, RZ, RZ, 0x181f ;  /* 0x0000181fff047424 */ /* 0x000fe200078e00ff */
[----:B------:R-:W-:Y:S02]  /*14ce0*/  MOV R8, 0x14d00 ;  /* 0x00014d0000087802 */ /* 0x000fe40000000f00 */
[----:B-12---:R-:W-:Y:S05]  /*14cf0*/  CALL.REL.NOINC `($__internal_5_$__cuda_sm70_shflsync_idx_p) ;  /* 0x0000064000007944 */ /* 0x006fea0003c00000 */
[----:B------:R-:W-:Y:S05]  /*14d00*/  BRA `(.L_x_1561) ;  /* 0xffffeb6000007947 */ /* 0x000fea000383ffff */
.L_x_1520:
        /* <DEDUP_REMOVED lines=12> */
.L_x_1523:
[----:B------:R-:W-:Y:S01]  /*14dd0*/  IMAD.MOV.U32 R10, RZ, RZ, R2 ;  /* 0x000000ffff0a7224 */ /* 0x000fe200078e0002 */
[----:B-1----:R-:W-:Y:S01]  /*14de0*/  MOV R7, 0x2 ;  /* 0x0000000200077802 */ /* 0x002fe20000000f00 */
[----:B----4-:R-:W-:Y:S01]  /*14df0*/  IMAD.MOV.U32 R4, RZ, RZ, 0x181f ;  /* 0x0000181fff047424 */ /* 0x010fe200078e00ff */
[----:B------:R-:W-:Y:S02]  /*14e00*/  MOV R8, 0x14e20 ;  /* 0x00014e2000087802 */ /* 0x000fe40000000f00 */
[----:B--23--:R-:W-:Y:S05]  /*14e10*/  CALL.REL.NOINC `($__internal_5_$__cuda_sm70_shflsync_idx_p) ;  /* 0x0000052000007944 */ /* 0x00cfea0003c00000 */
[----:B------:R-:W-:Y:S01]  /*14e20*/  MOV R5, R4 ;  /* 0x0000000400057202 */ /* 0x000fe20000000f00 */
[----:B------:R-:W-:Y:S05]  /*14e30*/  BRA `(.L_x_1563) ;  /* 0xffffec9000007947 */ /* 0x000fea000383ffff */
.L_x_1524:
[----:B------:R-:W-:Y:S01]  /*14e40*/  IMAD.MOV.U32 R10, RZ, RZ, R3 ;  /* 0x000000ffff0a7224 */ /* 0x000fe200078e0003 */
[----:B------:R-:W-:Y:S01]  /*14e50*/  MOV R7, 0x2 ;  /* 0x0000000200077802 */ /* 0x000fe20000000f00 */
[----:B----4-:R-:W-:Y:S01]  /*14e60*/  IMAD.MOV.U32 R4, RZ, RZ, 0x181f ;  /* 0x0000181fff047424 */ /* 0x010fe200078e00ff */
[----:B------:R-:W-:Y:S02]  /*14e70*/  MOV R8, 0x14e90 ;  /* 0x00014e9000087802 */ /* 0x000fe40000000f00 */
[----:B-123--:R-:W-:Y:S05]  /*14e80*/  CALL.REL.NOINC `($__internal_5_$__cuda_sm70_shflsync_idx_p) ;  /* 0x000004b000007944 */ /* 0x00efea0003c00000 */
[----:B------:R-:W-:Y:S05]  /*14e90*/  BRA `(.L_x_1564) ;  /* 0xffffec5000007947 */ /* 0x000fea000383ffff */
.L_x_1527:
        /* <DEDUP_REMOVED lines=12> */
.L_x_1530:
[----:B------:R-:W-:Y:S01]  /*14f60*/  IMAD.MOV.U32 R10, RZ, RZ, R2 ;  /* 0x000000ffff0a7224 */ /* 0x000fe200078e0002 */
[----:B--2---:R-:W-:Y:S01]  /*14f70*/  MOV R7, 0x4 ;  /* 0x0000000400077802 */ /* 0x004fe20000000f00 */
[----:B---3--:R-:W-:Y:S01]  /*14f80*/  IMAD.MOV.U32 R4, RZ, RZ, 0x181f ;  /* 0x0000181fff047424 */ /* 0x008fe200078e00ff */
[----:B------:R-:W-:Y:S02]  /*14f90*/  MOV R8, 0x14fb0 ;  /* 0x00014fb000087802 */ /* 0x000fe40000000f00 */
[----:B-1--4-:R-:W-:Y:S05]  /*14fa0*/  CALL.REL.NOINC `($__internal_5_$__cuda_sm70_shflsync_idx_p) ;  /* 0x0000039000007944 */ /* 0x012fea0003c00000 */
[----:B------:R-:W-:Y:S01]  /*14fb0*/  MOV R5, R4 ;  /* 0x0000000400057202 */ /* 0x000fe20000000f00 */
[----:B------:R-:W-:Y:S05]  /*14fc0*/  BRA `(.L_x_1566) ;  /* 0xffffed7000007947 */ /* 0x000fea000383ffff */
.L_x_1531:
[----:B------:R-:W-:Y:S01]  /*14fd0*/  IMAD.MOV.U32 R10, RZ, RZ, R3 ;  /* 0x000000ffff0a7224 */ /* 0x000fe200078e0003 */
[----:B------:R-:W-:Y:S01]  /*14fe0*/  MOV R7, 0x4 ;  /* 0x0000000400077802 */ /* 0x000fe20000000f00 */
[----:B---3--:R-:W-:Y:S01]  /*14ff0*/  IMAD.MOV.U32 R4, RZ, RZ, 0x181f ;  /* 0x0000181fff047424 */ /* 0x008fe200078e00ff */
[----:B------:R-:W-:Y:S02]  /*15000*/  MOV R8, 0x15020 ;  /* 0x0001502000087802 */ /* 0x000fe40000000f00 */
[----:B-12-4-:R-:W-:Y:S05]  /*15010*/  CALL.REL.NOINC `($__internal_5_$__cuda_sm70_shflsync_idx_p) ;  /* 0x0000032000007944 */ /* 0x016fea0003c00000 */
[----:B------:R-:W-:Y:S05]  /*15020*/  BRA `(.L_x_1567) ;  /* 0xffffed3000007947 */ /* 0x000fea000383ffff */
.L_x_1534:
[----:B------:R-:W-:Y:S01]  /*15030*/  IMAD.MOV.U32 R10, RZ, RZ, R2 ;  /* 0x000000ffff0a7224 */ /* 0x000fe200078e0002 */
[----:B-1----:R-:W-:Y:S01]  /*15040*/  MOV R7, 0x5 ;  /* 0x0000000500077802 */ /* 0x002fe20000000f00 */
[----:B--2---:R-:W-:Y:S01]  /*15050*/  IMAD.MOV.U32 R4, RZ, RZ, 0x181f ;  /* 0x0000181fff047424 */ /* 0x004fe200078e00ff */
[----:B------:R-:W-:-:S02]  /*15060*/  MOV R8, 0x15080 ;  /* 0x0001508000087802 */ /* 0x000fc40000000f00 */
[----:B---34-:R-:W-:Y:S05]  /*15070*/  CALL.REL.NOINC `($__internal_5_$__cuda_sm70_shflsync_idx_p) ;  /* 0x000002c000007944 */ /* 0x018fea0003c00000 */
[----:B------:R-:W-:Y:S01]  /*15080*/  IMAD.MOV.U32 R5, RZ, RZ, R4 ;  /* 0x000000ffff057224 */ /* 0x000fe200078e0004 */
[----:B------:R-:W-:Y:S01]  /*15090*/  MOV R7, 0x5 ;  /* 0x0000000500077802 */ /* 0x000fe20000000f00 */
[----:B------:R-:W-:Y:S01]  /*150a0*/  IMAD.MOV.U32 R10, RZ, RZ, R3 ;  /* 0x000000ffff0a7224 */ /* 0x000fe200078e0003 */
[----:B------:R-:W-:-:S02]  /*150b0*/  MOV R4, 0x181f ;  /* 0x0000181f00047802 */ /* 0x000fc40000000f00 */
[----:B------:R-:W-:Y:S02]  /*150c0*/  MOV R8, 0x150e0 ;  /* 0x000150e000087802 */ /* 0x000fe40000000f00 */
[----:B------:R-:W-:Y:S05]  /*150d0*/  CALL.REL.NOINC `($__internal_5_$__cuda_sm70_shflsync_idx_p) ;  /* 0x0000026000007944 */ /* 0x000fea0003c00000 */
[----:B------:R-:W-:Y:S05]  /*150e0*/  BRA `(.L_x_1568) ;  /* 0xffffeda000007947 */ /* 0x000fea000383ffff */
.L_x_1537:
[----:B------:R-:W-:Y:S01]  /*150f0*/  IMAD.MOV.U32 R10, RZ, RZ, R2 ;  /* 0x000000ffff0a7224 */ /* 0x000fe200078e0002 */
[----:B--2---:R-:W-:Y:S01]  /*15100*/  MOV R7, 0x6 ;  /* 0x0000000600077802 */ /* 0x004fe20000000f00 */
[----:B------:R-:W-:Y:S01]  /*15110*/  IMAD.MOV.U32 R4, RZ, RZ, 0x181f ;  /* 0x0000181fff047424 */ /* 0x000fe200078e00ff */
[----:B------:R-:W-:Y:S02]  /*15120*/  MOV R8, 0x15140 ;  /* 0x0001514000087802 */ /* 0x000fe40000000f00 */
[----:B-1-34-:R-:W-:Y:S05]  /*15130*/  CALL.REL.NOINC `($__internal_5_$__cuda_sm70_shflsync_idx_p) ;  /* 0x0000020000007944 */ /* 0x01afea0003c00000 */
[----:B------:R-:W-:Y:S01]  /*15140*/  MOV R5, R4 ;  /* 0x0000000400057202 */ /* 0x000fe20000000f00 */
[----:B------:R-:W-:Y:S05]  /*15150*/  BRA `(.L_x_1569) ;  /* 0xffffee5000007947 */ /* 0x000fea000383ffff */
.L_x_1538:
[----:B------:R-:W-:Y:S01]  /*15160*/  IMAD.MOV.U32 R10, RZ, RZ, R3 ;  /* 0x000000ffff0a7224 */ /* 0x000fe200078e0003 */
[----:B------:R-:W-:Y:S01]  /*15170*/  MOV R7, 0x6 ;  /* 0x0000000600077802 */ /* 0x000fe20000000f00 */
[----:B------:R-:W-:Y:S01]  /*15180*/  IMAD.MOV.U32 R4, RZ, RZ, 0x181f ;  /* 0x0000181fff047424 */ /* 0x000fe200078e00ff */
[----:B------:R-:W-:Y:S02]  /*15190*/  MOV R8, 0x151b0 ;  /* 0x000151b000087802 */ /* 0x000fe40000000f00 */
[----:B-1234-:R-:W-:Y:S05]  /*151a0*/  CALL.REL.NOINC `($__internal_5_$__cuda_sm70_shflsync_idx_p) ;  /* 0x0000019000007944 */ /* 0x01efea0003c00000 */
[----:B------:R-:W-:Y:S05]  /*151b0*/  BRA `(.L_x_1570) ;  /* 0xffffee1000007947 */ /* 0x000fea000383ffff */
.L_x_1541:
        /* <DEDUP_REMOVED lines=13> */
.L_x_1543:
[----:B------:R-:W-:Y:S01]  /*15290*/  IMAD.MOV.U32 R10, RZ, RZ, R73 ;  /* 0x000000ffff0a7224 */ /* 0x000fe200078e0049 */
[----:B------:R-:W-:Y:S01]  /*152a0*/  MOV R7, RZ ;  /* 0x000000ff00077202 */ /* 0x000fe20000000f00 */
[----:B-1----:R-:W-:Y:S01]  /*152b0*/  IMAD.MOV.U32 R4, RZ, RZ, 0x1f ;  /* 0x0000001fff047424 */ /* 0x002fe200078e00ff */
[----:B------:R-:W-:Y:S02]  /*152c0*/  MOV R8, 0x152e0 ;  /* 0x000152e000087802 */ /* 0x000fe40000000f00 */
[----:B--2345:R-:W-:Y:S05]  /*152d0*/  CALL.REL.NOINC `($__internal_5_$__cuda_sm70_shflsync_idx_p) ;  /* 0x0000006000007944 */ /* 0x03cfea0003c00000 */
[----:B------:R-:W-:Y:S01]  /*152e0*/  MOV R0, R4 ;  /* 0x0000000400007202 */ /* 0x000fe20000000f00 */
[----:B------:R-:W-:Y:S05]  /*152f0*/  BRA `(.L_x_1572) ;  /* 0xffffef9000007947 */ /* 0x000fea000383ffff */
        .weak           $__internal_4_$__cuda_sm70_shflsync_bfly_p
        .type           $__internal_4_$__cuda_sm70_shflsync_bfly_p,@function
        .size           $__internal_4_$__cuda_sm70_shflsync_bfly_p,($__internal_5_$__cuda_sm70_shflsync_idx_p - $__internal_4_$__cuda_sm70_shflsync_bfly_p)
$__internal_4_$__cuda_sm70_shflsync_bfly_p:
[----:B------:R-:W-:Y:S04]  /*15300*/  WARPSYNC R9 ;  /* 0x0000000900007348 */ /* 0x000fe80003800000 */
[----:B------:R1:W2:Y:S02]  /*15310*/  SHFL.BFLY PT, R8, R0, R3, R10 ;  /* 0x0c00000300087389 */ /* 0x0002a400000e000a */
[----:B-1----:R-:W-:-:S04]  /*15320*/  MOV R3, 0x0 ;  /* 0x0000000000037802 */ /* 0x002fc80000000f00 */
[----:B--2---:R-:W-:Y:S05]  /*15330*/  RET.REL.NODEC R2 `(_ZN7cutlass13device_kernelIN5flash19enable_sm80_to_sm89INS1_16FlashAttnFwdSm80INS1_25CollectiveMainloopFwdSm80ILi4ELi1ELb0EN4cute5tupleIJNS5_1CILi128EEENS7_ILi64EEES8_EEELi128ENS_10bfloat16_tEfNS_4arch4Sm80ELb1ELb0ELb1ELb0ELb0ELb0ELb1ELb0EEENS1_21CollectiveEpilogueFwdINS6_IJS8_S8_S9_EEENS6_IJNS7_ILi1EEESH_SH_EEESB_SD_Li128ELb0ELb1ELb0ELb0EEENS1_30DynamicPersistentTileSchedulerILi128ELi128ELb0ELb1ELb0EEEEEEEEEvNT_6ParamsE) ;  /* 0xfffeacc002007950 */ /* 0x004fea0003c3ffff */
        .weak           $__internal_5_$__cuda_sm70_shflsync_idx_p
        .type           $__internal_5_$__cuda_sm70_shflsync_idx_p,@function
        .size           $__internal_5_$__cuda_sm70_shflsync_idx_p,(.L_x_1844 - $__internal_5_$__cuda_sm70_shflsync_idx_p)
$__internal_5_$__cuda_sm70_shflsync_idx_p:
[----:B------:R-:W-:-:S04]  /*15340*/  MOV R9, 0xffffffff ;  /* 0xffffffff00097802 */ /* 0x000fc80000000f00 */
[----:B------:R-:W-:Y:S04]  /*15350*/  WARPSYNC R9 ;  /* 0x0000000900007348 */ /* 0x000fe80003800000 */
[----:B------:R1:W2:Y:S02]  /*15360*/  SHFL.IDX PT, R4, R10, R7, R4 ;  /* 0x000000070a047389 */ /* 0x0002a400000e0004 */
[----:B-1----:R-:W-:-:S04]  /*15370*/  MOV R9, 0x0 ;  /* 0x0000000000097802 */ /* 0x002fc80000000f00 */
[----:B--2---:R-:W-:Y:S05]  /*15380*/  RET.REL.NODEC R8 `(_ZN7cutlass13device_kernelIN5flash19enable_sm80_to_sm89INS1_16FlashAttnFwdSm80INS1_25CollectiveMainloopFwdSm80ILi4ELi1ELb0EN4cute5tupleIJNS5_1CILi128EEENS7_ILi64EEES8_EEELi128ENS_10bfloat16_tEfNS_4arch4Sm80ELb1ELb0ELb1ELb0ELb0ELb0ELb1ELb0EEENS1_21CollectiveEpilogueFwdINS6_IJS8_S8_S9_EEENS6_IJNS7_ILi1EEESH_SH_EEESB_SD_Li128ELb0ELb1ELb0ELb0EEENS1_30DynamicPersistentTileSchedulerILi128ELi128ELb0ELb1ELb0EEEEEEEEEvNT_6ParamsE) ;  /* 0xfffeac7008007950 */ /* 0x004fea0003c3ffff */
.L_x_1573:
        /* <DEDUP_REMOVED lines=15> */
.L_x_1844:


//--------------------- .text._ZN7cutlass13device_kernelIN5flash19enable_sm80_to_sm89INS1_16FlashAttnFwdSm80INS1_25CollectiveMainloopFwdSm80ILi4ELi1ELb0EN4cute5tupleIJNS5_1CILi128EEENS7_ILi64EEES8_EEELi128ENS_10bfloat16_tEfNS_4arch4Sm80ELb1ELb0ELb1ELb1ELb0ELb0ELb1ELb0EEENS1_21CollectiveEpilogueFwdINS6_IJS8_S8_S9_EEENS6_IJNS7_ILi1EEESH_SH_EEESB_SD_Li128ELb1ELb1ELb0ELb0EEENS1_19SingleTileSchedulerILb1ELb0ELb1ELi128EEEEEEEEEvNT_6ParamsE --------------------------
	.section	.text._ZN7cutlass13device_kernelIN5flash19enable_sm80_to_sm89INS1_16FlashAttnFwdSm80INS1_25CollectiveMainloopFwdSm80ILi4ELi1ELb0EN4cute5tupleIJNS5_1CILi128EEENS7_ILi64EEES8_EEELi128ENS_10bfloat16_tEfNS_4arch4Sm80ELb1ELb0ELb1ELb1ELb0ELb0ELb1ELb0EEENS1_21CollectiveEpilogueFwdINS6_IJS8_S8_S9_EEENS6_IJNS7_ILi1EEESH_SH_EEESB_SD_Li128ELb1ELb1ELb0ELb0EEENS1_19SingleTileSchedulerILb1ELb0ELb1ELi128EEEEEEEEEvNT_6ParamsE,"ax",@progbits
	.sectioninfo	@"SHI_REGISTERS=255"
	.align	128
.text._ZN7cutlass13device_kernelIN5flash19enable_sm80_to_sm89INS1_16FlashAttnFwdSm80INS1_25CollectiveMainloopFwdSm80ILi4ELi1ELb0EN4cute5tupleIJNS5_1CILi128EEENS7_ILi64EEES8_EEELi128ENS_10bfloat16_tEfNS_4arch4Sm80ELb1ELb0ELb1ELb1ELb0ELb0ELb1ELb0EEENS1_21CollectiveEpilogueFwdINS6_IJS8_S8_S9_EEENS6_IJNS7_ILi1EEESH_SH_EEESB_SD_Li128ELb1ELb1ELb0ELb0EEENS1_19SingleTileSchedulerILb1ELb0ELb1ELi128EEEEEEEEEvNT_6ParamsE:
        .type           _ZN7cutlass13device_kernelIN5flash19enable_sm80_to_sm89INS1_16FlashAttnFwdSm80INS1_25CollectiveMainloopFwdSm80ILi4ELi1ELb0EN4cute5tupleIJNS5_1CILi128EEENS7_ILi64EEES8_EEELi128ENS_10bfloat16_tEfNS_4arch4Sm80ELb1ELb0ELb1ELb1ELb0ELb0ELb1ELb0EEENS1_21CollectiveEpilogueFwdINS6_IJS8_S8_S9_EEENS6_IJNS7_ILi1EEESH_SH_EEESB_SD_Li128ELb1ELb1ELb0ELb0EEENS1_19SingleTileSchedulerILb1ELb0ELb1ELi128EEEEEEEEEvNT_6ParamsE,@function
        .size           _ZN7cutlass13device_kernelIN5flash19enable_sm80_to_sm89INS1_16FlashAttnFwdSm80INS1_25CollectiveMainloopFwdSm80ILi4ELi1ELb0EN4cute5tupleIJNS5_1CILi128EEENS7_ILi64EEES8_EEELi128ENS_10bfloat16_tEfNS_4arch4Sm80ELb1ELb0ELb1ELb1ELb0ELb0ELb1ELb0EEENS1_21CollectiveEpilogueFwdINS6_IJS8_S8_S9_EEENS6_IJNS7_ILi1EEESH_SH_EEESB_SD_Li128ELb1ELb1ELb0ELb0EEENS1_19SingleTileSchedulerILb1ELb0ELb1ELi128EEEEEEEEEvNT_6ParamsE,(.L_x_1847 - _ZN7cutlass13device_kernelIN5flash19enable_sm80_to_sm89INS1_16FlashAttnFwdSm80INS1_25CollectiveMainloopFwdSm80ILi4ELi1ELb0EN4cute5tupleIJNS5_1CILi128EEENS7_ILi64EEES8_EEELi128ENS_10bfloat16_tEfNS_4arch4Sm80ELb1ELb0ELb1ELb1ELb0ELb0ELb1ELb0EEENS1_21CollectiveEpilogueFwdINS6_IJS8_S8_S9_EEENS6_IJNS7_ILi1EEESH_SH_EEESB_SD_Li128ELb1ELb1ELb0ELb0EEENS1_19SingleTileSchedulerILb1ELb0ELb1ELi128EEEEEEEEEvNT_6ParamsE)
        .other          _ZN7cutlass13device_kernelIN5flash19enable_sm80_to_sm89INS1_16FlashAttnFwdSm80INS1_25CollectiveMainloopFwdSm80ILi4ELi1ELb0EN4cute5tupleIJNS5_1CILi128EEENS7_ILi64EEES8_EEELi128ENS_10bfloat16_tEfNS_4arch4Sm80ELb1ELb0ELb1ELb1ELb0ELb0ELb1ELb0EEENS1_21CollectiveEpilogueFwdINS6_IJS8_S8_S9_EEENS6_IJNS7_ILi1EEESH_SH_EEESB_SD_Li128ELb1ELb1ELb0ELb0EEENS1_19SingleTileSchedulerILb1ELb0ELb1ELi128EEEEEEEEEvNT_6ParamsE,@"STO_CUDA_ENTRY STV_DEFAULT"
_ZN7cutlass13device_kernelIN5flash19enable_sm80_to_sm89INS1_16FlashAttnFwdSm80INS1_25CollectiveMainloopFwdSm80ILi4ELi1ELb0EN4cute5tupleIJNS5_1CILi128EEENS7_ILi64EEES8_EEELi128ENS_10bfloat16_tEfNS_4arch4Sm80ELb1ELb0ELb1ELb1ELb0ELb0ELb1ELb0EEENS1_21CollectiveEpilogueFwdINS6_IJS8_S8_S9_EEENS6_IJNS7_ILi1EEESH_SH_EEESB_SD_Li128ELb1ELb1ELb0ELb0EEENS1_19SingleTileSchedulerILb1ELb0ELb1ELi128EEEEEEEEEvNT_6ParamsE:
        /* <DEDUP_REMOVED lines=17> */
.L_x_1575:
        /* <DEDUP_REMOVED lines=8> */
.L_x_1577:
[----:B------:R-:W-:-:S04]  /*0190*/  MOV R0, c[0x0][0x54c] ;  /* 0x0001530000007a02 */ /* 0x000fc80000000f00 */
.L_x_1576:
[----:B------:R-:W-:Y:S01]  /*01a0*/  USHF.L.U32 UR17, UR17, 0x7, URZ ;  /* 0x0000000711117899 */ /* 0x000fe2000800063f */
[----:B-----5:R-:W-:-:S05]  /*01b0*/  IMAD R0, R0, c[0x0][0x548], RZ ;  /* 0x0001520000007a24 */ /* 0x020fca00078e02ff */
[----:B------:R-:W-:-:S04]  /*01c0*/  ISETP.LE.AND P0, PT, R0, UR17, PT ;  /* 0x0000001100007c0c */ /* 0x000fc8000bf03270 */
[----:B------:R-:W-:-:S05]  /*01d0*/  SEL R0, R5, 0xffffffff, !P0 ;  /* 0xffffffff05007807 */ /* 0x000fca0004000000 */
[----:B------:R2:W-:Y:S01]  /*01e0*/  STL [R1+0x58], R0 ;  /* 0x0000580001007387 */ /* 0x0005e20000100800 */
[----:B------:R-:W-:Y:S05]  /*01f0*/  BRA `(.L_x_1578) ;  /* 0x0000013000007947 */ /* 0x000fea0003800000 */
.L_x_1574:
[----:B------:R-:W-:-:S04]  /*0200*/  ISETP.NE.U32.AND P0, PT, RZ, c[0x0][0x568], PT ;  /* 0x00015a00ff007a0c */ /* 0x000fc80003f05070 */
[----:B------:R-:W-:-:S13]  /*0210*/  ISETP.NE.AND.EX P0, PT, RZ, c[0x0][0x56c], PT, P0 ;  /* 0x00015b00ff007a0c */ /* 0x000fda0003f05300 */
[----:B------:R-:W-:Y:S05]  /*0220*/  @!P0 BRA `(.L_x_1579) ;  /* 0x0000002000008947 */ /* 0x000fea0003800000 */
[----:B------:R1:W5:Y:S01]  /*0230*/  LDG.E R0, [R2.64] ;  /* 0x0000001202007981 */ /* 0x000362000c1e1900 */
[----:B------:R-:W-:Y:S05]  /*0240*/  BRA `(.L_x_1580) ;  /* 0x0000009000007947 */ /* 0x000fea0003800000 */
.L_x_1579:
        /* <DEDUP_REMOVED lines=8> */
.L_x_1581:
[----:B------:R-:W-:-:S04]  /*02d0*/  MOV R0, c[0x0][0x54c] ;  /* 0x0001530000007a02 */ /* 0x000fc80000000f00 */
.L_x_1580:
[----:B------:R-:W-:Y:S01]  /*02e0*/  USHF.L.U32 UR17, UR17, 0x7, URZ ;  /* 0x0000000711117899 */ /* 0x000fe2000800063f */
[----:B-----5:R-:W-:-:S05]  /*02f0*/  IMAD R0, R0, c[0x0][0x548], RZ ;  /* 0x0001520000007a24 */ /* 0x020fca00078e02ff */
[----:B------:R-:W-:-:S04]  /*0300*/  ISETP.LE.AND P0, PT, R0, UR17, PT ;  /* 0x0000001100007c0c */ /* 0x000fc8000bf03270 */
[----:B------:R-:W-:-:S05]  /*0310*/  SEL R0, R5, 0xffffffff, !P0 ;  /* 0xffffffff05007807 */ /* 0x000fca0004000000 */
[----:B------:R2:W-:Y:S04]  /*0320*/  STL [R1+0x58], R0 ;  /* 0x0000580001007387 */ /* 0x0005e80000100800 */
.L_x_1578:
        /* <DEDUP_REMOVED lines=32> */
.L_x_1582:
[----:B------:R-:W-:-:S04]  /*0530*/  ISETP.NE.U32.AND P1, PT, RZ, c[0x0][0x368], PT ;  /* 0x0000da00ff007a0c */ /* 0x000fc80003f25070 */
[----:B------:R-:W-:-:S13]  /*0540*/  ISETP.NE.AND.EX P1, PT, RZ, c[0x0][0x36c], PT, P1 ;  /* 0x0000db00ff007a0c */ /* 0x000fda0003f25310 */
[----:B------:R-:W-:Y:S05]  /*0550*/  @!P1 BRA `(.L_x_1583) ;  /* 0x0000004000009947 */ /* 0x000fea0003800000 */
[----:B------:R-:W-:-:S05]  /*0560*/  IMAD.WIDE R2, R60, R9, c[0x0][0x368] ;  /* 0x0000da003c027625 */ /* 0x000fca00078e0209 */
[----:B------:R-:W2:Y:S02]  /*0570*/  LDG.E R0, [R2.64] ;  /* 0x0000001202007981 */ /* 0x000ea4000c1e1900 */
[----:B--2---:R1:W2:Y:S02]  /*0580*/  R2UR UR8, R0 ;  /* 0x00000000000873c2 */ /* 0x0042a400000e0000 */
[----:B-12---:R-:W-:Y:S05]  /*0590*/  BRA `(.L_x_1584) ;  /* 0x0000006000007947 */ /* 0x006fea0003800000 */
.L_x_1583:
[----:B------:R-:W-:Y:S05]  /*05a0*/  @!P2 BRA `(.L_x_1584) ;  /* 0x000000500000a947 */ /* 0x000fea0003800000 */
[----:B------:R1:W2:Y:S04]  /*05b0*/  LDG.E R0, [R2.64] ;  /* 0x0000001202007981 */ /* 0x0002a8000c1e1900 */
[----:B-1----:R-:W4:Y:S01]  /*05c0*/  LDG.E R2, [R2.64+0x4] ;  /* 0x0000041202027981 */ /* 0x002f22000c1e1900 */
[----:B--2---:R-:W1:Y:S08]  /*05d0*/  R2UR UR8, R0 ;  /* 0x00000000000873c2 */ /* 0x004e7000000e0000 */
[----:B----4-:R-:W1:Y:S02]  /*05e0*/  R2UR UR4, R2 ;  /* 0x00000000020473c2 */ /* 0x010e6400000e0000 */
[----:B-1----:R-:W-:-:S06]  /*05f0*/  UIADD3 UR8, -UR8, UR4, URZ ;  /* 0x0000000408087290 */ /* 0x002fcc000fffe13f */
.L_x_1584:
[----:B------:R-:W-:Y:S01]  /*0600*/  ULDC UR4, c[0x0][0x2c4] ;  /* 0x0000b10000047ab9 */ /* 0x000fe20000000800 */
[----:B-----5:R-:W-:Y:S01]  /*0610*/  IADD3 R7, R7, UR6, RZ ;  /* 0x0000000607077c10 */ /* 0x020fe2000fffe0ff */
[----:B------:R-:W-:Y:S01]  /*0620*/  UISETP.NE.AND UP1, UPT, UR4, 0x1, UPT ;  /* 0x000000010400788c */ /* 0x000fe2000bf25270 */
[----:B------:R-:W-:Y:S01]  /*0630*/  PLOP3.LUT P1, PT, PT, PT, PT, 0x80, 0x0 ;  /* 0x000000000000781c */ /* 0x000fe20003f2f070 */
[----:B------:R-:W-:Y:S01]  /*0640*/  UIADD3 UR8, -UR6, UR8, URZ ;  /* 0x0000000806087290 */ /* 0x000fe2000fffe13f */
[----:B------:R-:W-:Y:S01]  /*0650*/  CS2R R14, SRZ ;  /* 0x00000000000e7805 */ /* 0x000fe2000001ff00 */
[----:B------:R-:W-:Y:S01]  /*0660*/  ULDC.64 UR4, c[0x0][0x2c8] ;  /* 0x0000b20000047ab9 */ /* 0x000fe20000000a00 */
[----:B------:R-:W-:Y:S01]  /*0670*/  IMAD.MOV.U32 R126, RZ, RZ, RZ ;  /* 0x000000ffff7e7224 */ /* 0x000fe200078e00ff */
[----:B---3--:R-:W-:Y:S01]  /*0680*/  UIADD3 UR6, UR8, 0x40, -UR11 ;  /* 0x0000004008067890 */ /* 0x008fe2000fffe80b */
[----:B------:R-:W-:Y:S01]  /*0690*/  IMAD.MOV.U32 R124, RZ, RZ, RZ ;  /* 0x000000ffff7c7224 */ /* 0x000fe200078e00ff */
[----:B------:R-:W-:Y:S01]  /*06a0*/  CS2R R130, SRZ ;  /* 0x0000000000827805 */ /* 0x000fe2000001ff00 */
[----:B------:R-:W-:Y:S01]  /*06b0*/  CS2R R128, SRZ ;  /* 0x0000000000807805 */ /* 0x000fe2000001ff00 */
[----:B------:R-:W-:Y:S01]  /*06c0*/  CS2R R16, SRZ ;  /* 0x0000000000107805 */ /* 0x000fe2000001ff00 */
[----:B------:R-:W-:Y:S01]  /*06d0*/  @UP1 UIADD3 UR12, UR17, 0x7f, URZ ;  /* 0x0000007f110c1890 */ /* 0x000fe2000fffe03f */
[----:B------:R-:W-:Y:S01]  /*06e0*/  MOV R122, RZ ;  /* 0x000000ff007a7202 */ /* 0x000fe20000000f00 */
[----:B------:R-:W-:Y:S01]  /*06f0*/  IMAD.MOV.U32 R11, RZ, RZ, RZ ;  /* 0x000000ffff0b7224 */ /* 0x000fe200078e00ff */
[----:B------:R-:W-:Y:S01]  /*0700*/  MOV R120, RZ ;  /* 0x000000ff00787202 */ /* 0x000fe20000000f00 */
[----:B------:R-:W-:Y:S01]  /*0710*/  UIMAD.WIDE.U32 UR12, UR12, UR4, URZ ;  /* 0x000000040c0c72a5 */ /* 0x000fe2000f8e003f */
[----:B------:R-:W-:Y:S01]  /*0720*/  CS2R R12, SRZ ;  /* 0x00000000000c7805 */ /* 0x000fe2000001ff00 */
[----:B------:R-:W-:Y:S01]  /*0730*/  UIADD3 UR4, UR17, 0x7f, URZ ;  /* 0x0000007f11047890 */ /* 0x000fe2000fffe03f */
[----:B------:R-:W-:Y:S01]  /*0740*/  IMAD.MOV.U32 R118, RZ, RZ, RZ ;  /* 0x000000ffff767224 */ /* 0x000fe200078e00ff */
[----:B------:R-:W-:Y:S01]  /*0750*/  @UP1 USHF.R.U32.HI UR4, URZ, UR5, UR13 ;  /* 0x000000053f041299 */ /* 0x000fe2000801160d */
[----:B------:R-:W-:Y:S01]  /*0760*/  MOV R116, RZ ;  /* 0x000000ff00747202 */ /* 0x000fe20000000f00 */
[----:B------:R-:W-:Y:S01]  /*0770*/  UIADD3 UR5, UR8, 0x3f, URZ ;  /* 0x0000003f08057890 */ /* 0x000fe2000fffe03f */
[----:B------:R-:W-:Y:S01]  /*0780*/  IMAD.MOV.U32 R110, RZ, RZ, RZ ;  /* 0x000000ffff6e7224 */ /* 0x000fe200078e00ff */
[----:B------:R-:W-:Y:S01]  /*0790*/  UIADD3 UR6, UR6, UR4, URZ ;  /* 0x0000000406067290 */ /* 0x000fe2000fffe03f */
[----:B------:R-:W-:Y:S01]  /*07a0*/  CS2R R18, SRZ ;  /* 0x0000000000127805 */ /* 0x000fe2000001ff00 */
[----:B------:R-:W-:Y:S01]  /*07b0*/  USHF.R.S32.HI UR7, URZ, 0x1f, UR5 ;  /* 0x0000001f3f077899 */ /* 0x000fe20008011405 */
[----:B------:R-:W-:Y:S01]  /*07c0*/  MOV R108, RZ ;  /* 0x000000ff006c7202 */ /* 0x000fe20000000f00 */
[----:B------:R-:W-:Y:S01]  /*07d0*/  USHF.R.S32.HI UR4, URZ, 0x1f, UR6 ;  /* 0x0000001f3f047899 */ /* 0x000fe20008011406 */
[----:B------:R-:W-:Y:S01]  /*07e0*/  IMAD.MOV.U32 R114, RZ, RZ, RZ ;  /* 0x000000ffff727224 */ /* 0x000fe200078e00ff */
[----:B------:R-:W-:Y:S01]  /*07f0*/  ULEA.HI UR7, UR7, UR5, URZ, 0x6 ;  /* 0x0000000507077291 */ /* 0x000fe2000f8f303f */
[----:B------:R-:W-:Y:S01]  /*0800*/  CS2R R20, SRZ ;  /* 0x0000000000147805 */ /* 0x000fe2000001ff00 */
[----:B------:R-:W-:Y:S01]  /*0810*/  ULEA.HI UR4, UR4, UR6, URZ, 0x6 ;  /* 0x0000000604047291 */ /* 0x000fe2000f8f303f */
[----:B------:R-:W-:Y:S01]  /*0820*/  MOV R112, RZ ;  /* 0x000000ff00707202 */ /* 0x000fe20000000f00 */
[----:B------:R-:W-:Y:S01]  /*0830*/  USHF.R.S32.HI UR7, URZ, 0x6, UR7 ;  /* 0x000000063f077899 */ /* 0x000fe20008011407 */
[----:B------:R-:W-:Y:S01]  /*0840*/  IMAD.MOV.U32 R106, RZ, RZ, RZ ;  /* 0x000000ffff6a7224 */ /* 0x000fe200078e00ff */
[----:B------:R-:W-:Y:S01]  /*0850*/  USHF.R.S32.HI UR4, URZ, 0x6, UR4 ;  /* 0x000000063f047899 */ /* 0x000fe20008011404 */
[----:B------:R-:W-:Y:S01]  /*0860*/  CS2R R22, SRZ ;  /* 0x0000000000167805 */ /* 0x000fe2000001ff00 */
[----:B------:R-:W-:Y:S01]  /*0870*/  MOV R104, RZ ;  /* 0x000000ff00687202 */ /* 0x000fe20000000f00 */
[----:B------:R-:W-:Y:S01]  /*0880*/  IMAD.MOV.U32 R102, RZ, RZ, RZ ;  /* 0x000000ffff667224 */ /* 0x000fe200078e00ff */
[----:B------:R-:W-:Y:S01]  /*0890*/  UISETP.LT.AND UP0, UPT, UR7, UR4, UPT ;  /* 0x000000040700728c */ /* 0x000fe2000bf01270 */
[----:B------:R-:W-:Y:S01]  /*08a0*/  CS2R R24, SRZ ;  /* 0x0000000000187805 */ /* 0x000fe2000001ff00 */
[----:B------:R-:W-:Y:S01]  /*08b0*/  MOV R100, RZ ;  /* 0x000000ff00647202 */ /* 0x000fe20000000f00 */
[----:B------:R-:W-:Y:S01]  /*08c0*/  IMAD.MOV.U32 R94, RZ, RZ, RZ ;  /* 0x000000ffff5e7224 */ /* 0x000fe200078e00ff */
[----:B------:R-:W-:Y:S01]  /*08d0*/  USEL UR25, UR7, UR4, UP0 ;  /* 0x0000000407197287 */ /* 0x000fe20008000000 */
[----:B------:R-:W-:Y:S01]  /*08e0*/  CS2R R26, SRZ ;  /* 0x00000000001a7805 */ /* 0x000fe2000001ff00 */
[----:B------:R-:W-:Y:S01]  /*08f0*/  MOV R92, RZ ;  /* 0x000000ff005c7202 */ /* 0x000fe20000000f00 */
[----:B------:R-:W-:Y:S01]  /*0900*/  IMAD.MOV.U32 R98, RZ, RZ, RZ ;  /* 0x000000ffff627224 */ /* 0x000fe200078e00ff */
[----:B------:R-:W-:Y:S01]  /*0910*/  UISETP.GE.AND UP0, UPT, UR25, 0x1, UPT ;  /* 0x000000011900788c */ /* 0x000fe2000bf06270 */
[----:B------:R-:W-:Y:S01]  /*0920*/  CS2R R28, SRZ ;  /* 0x00000000001c7805 */ /* 0x000fe2000001ff00 */
[----:B------:R-:W-:Y:S01]  /*0930*/  MOV R96, RZ ;  /* 0x000000ff00607202 */ /* 0x000fe20000000f00 */
[----:B------:R-:W-:Y:S01]  /*0940*/  IMAD.MOV.U32 R90, RZ, RZ, RZ ;  /* 0x000000ffff5a7224 */ /* 0x000fe200078e00ff */
[----:B------:R-:W-:Y:S01]  /*0950*/  CS2R R30, SRZ ;  /* 0x00000000001e7805 */ /* 0x000fe2000001ff00 */
[----:B------:R-:W-:Y:S01]  /*0960*/  MOV R88, RZ ;  /* 0x000000ff00587202 */ /* 0x000fe20000000f00 */
[----:B------:R-:W-:Y:S01]  /*0970*/  IMAD.MOV.U32 R86, RZ, RZ, RZ ;  /* 0x000000ffff567224 */ /* 0x000fe200078e00ff */
[----:B------:R-:W-:Y:S01]  /*0980*/  PLOP3.LUT P3, PT, PT, PT, UP0, 0x80, 0x0 ;  /* 0x000000000000781c */ /* 0x000fe20003f6f008 */
[----:B------:R-:W-:Y:S01]  /*0990*/  IMAD.MOV.U32 R84, RZ, RZ, RZ ;  /* 0x000000ffff547224 */ /* 0x000fe200078e00ff */
[----:B------:R-:W-:Y:S01]  /*09a0*/  MOV R33, RZ ;  /* 0x000000ff00217202 */ /* 0x000fe20000000f00 */
        /* <DEDUP_REMOVED lines=61> */
[----:B------:R-:W-:Y:S01]  /*0d80*/  ULDC UR4, c[0x0][0x2c4] ;  /* 0x0000b10000047ab9 */ /* 0x000fe20000000800 */
[----:B------:R-:W-:Y:S01]  /*0d90*/  SHF.R.S32.HI R0, RZ, 0x1f, R6 ;  /* 0x0000001fff007819 */ /* 0x000fe20000011406 */
[----:B------:R-:W3:Y:S01]  /*0da0*/  S2R R17, SR_CTAID.Y ;  /* 0x0000000000117919 */ /* 0x000ee20000002600 */
[-C--:B------:R-:W-:Y:S01]  /*0db0*/  LEA.HI R4, R157, R159.reuse, RZ, 0x3 ;  /* 0x0000009f9d047211 */ /* 0x080fe200078f18ff */
[----:B------:R-:W-:Y:S01]  /*0dc0*/  UIMAD UR4, UR11, UR4, URZ ;  /* 0x000000040b0472a4 */ /* 0x000fe2000f8e023f */
[----:B------:R-:W-:Y:S01]  /*0dd0*/  SHF.R.S32.HI R8, RZ, 0x1f, R7 ;  /* 0x0000001fff087819 */ /* 0x000fe20000011407 */
[----:B------:R-:W-:Y:S01]  /*0de0*/  IMAD R0, R0, c[0x0][0x178], RZ ;  /* 0x00005e0000007a24 */ /* 0x000fe200078e02ff */
[----:B------:R-:W-:Y:S01]  /*0df0*/  SHF.R.S32.HI R19, RZ, 0x3, R4 ;  /* 0x00000003ff137819 */ /* 0x000fe20000011404 */
[----:B------:R-:W-:Y:S01]  /*0e00*/  BSSY B0, `(.L_x_1586) ;  /* 0x0000076000007945 */ /* 0x000fe20003800000 */
[----:B------:R-:W-:Y:S01]  /*0e10*/  LOP3.LUT R4, R4, 0xfffffff8, RZ, 0xc0, !PT ;  /* 0xfffffff804047812 */ /* 0x000fe200078ec0ff */
[----:B------:R-:W-:Y:S01]  /*0e20*/  IMAD R0, R6, c[0x0][0x17c], R0 ;  /* 0x00005f0006007a24 */ /* 0x000fe200078e0200 */
[----:B------:R-:W-:Y:S01]  /*0e30*/  SHF.R.S32.HI R18, RZ, 0x1f, R60 ;  /* 0x0000001fff127819 */ /* 0x000fe2000001143c */
[----:B------:R-:W-:Y:S01]  /*0e40*/  IMAD.SHL.U32 R5, R19, 0x40, RZ ;  /* 0x0000004013057824 */ /* 0x000fe200078e00ff */
[----:B------:R-:W-:Y:S01]  /*0e50*/  LEA.HI R24, R157, R159, RZ, 0x4 ;  /* 0x0000009f9d187211 */ /* 0x000fe200078f20ff */
[----:B------:R-:W-:Y:S01]  /*0e60*/  IMAD.IADD R44, R159, 0x1, -R4 ;  /* 0x000000019f2c7824 */ /* 0x000fe200078e0a04 */
[----:B------:R-:W-:-:S03]  /*0e70*/  SEL R10, R18, RZ, !P0 ;  /* 0x000000ff120a7207 */ /* 0x000fc60004000000 */
[C---:B------:R-:W-:Y:S02]  /*0e80*/  IMAD.SHL.U32 R12, R44.reuse, 0x8, RZ ;  /* 0x000000082c0c7824 */ /* 0x040fe400078e00ff */
[----:B------:R-:W-:Y:S02]  /*0e90*/  IMAD R9, R44, 0x10, R19 ;  /* 0x000000102c097824 */ /* 0x000fe400078e0213 */
[----:B------:R-:W-:Y:S01]  /*0ea0*/  IMAD R10, R10, c[0x0][0x1c0], RZ ;  /* 0x000070000a0a7a24 */ /* 0x000fe200078e02ff */
[----:B------:R-:W-:Y:S01]  /*0eb0*/  IADD3 R4, R12, 0x40, RZ ;  /* 0x000000400c047810 */ /* 0x000fe20007ffe0ff */
[----:B-1----:R-:W-:Y:S01]  /*0ec0*/  IMAD.WIDE.U32 R2, R6, c[0x0][0x178], RZ ;  /* 0x00005e0006027a25 */ /* 0x002fe200078e00ff */
[----:B------:R-:W-:Y:S02]  /*0ed0*/  IADD3 R9, R9, UR17, RZ ;  /* 0x0000001109097c10 */ /* 0x000fe4000fffe0ff */
[----:B------:R-:W-:Y:S02]  /*0ee0*/  ISETP.GE.AND P4, PT, R4, c[0x0][0x1d4], PT ;  /* 0x0000750004007a0c */ /* 0x000fe40003f86270 */
[----:B------:R-:W-:-:S02]  /*0ef0*/  IADD3 R3, R3, R0, RZ ;  /* 0x0000000003037210 */ /* 0x000fc40007ffe0ff */
[----:B------:R-:W-:Y:S02]  /*0f00*/  LOP3.LUT R0, R5, 0x1c0, RZ, 0xc0, !PT ;  /* 0x000001c005007812 */ /* 0x000fe400078ec0ff */
[----:B---3--:R-:W-:Y:S01]  /*0f10*/  SHF.R.S32.HI R16, RZ, 0x1f, R17 ;  /* 0x0000001fff107819 */ /* 0x008fe20000011411 */
[----:B------:R-:W-:Y:S01]  /*0f20*/  IMAD.WIDE.U32 R2, R17, c[0x0][0x1b8], R2 ;  /* 0x00006e0011027a25 */ /* 0x000fe200078e0002 */
[----:B------:R-:W-:Y:S02]  /*0f30*/  LOP3.LUT R6, R0, 0x38, R12, 0xf8, !PT ;  /* 0x0000003800067812 */ /* 0x000fe400078ef80c */
[----:B------:R-:W-:Y:S02]  /*0f40*/  SHF.R.U32.HI R5, RZ, 0x3, R0 ;  /* 0x00000003ff057819 */ /* 0x000fe40000011600 */
[----:B------:R-:W-:Y:S02]  /*0f50*/  IADD3 R0, P3, R7, R19, RZ ;  /* 0x0000001307007210 */ /* 0x000fe40007f7e0ff */
[----:B------:R-:W-:Y:S01]  /*0f60*/  LOP3.LUT R21, R6, R5, RZ, 0x3c, !PT ;  /* 0x0000000506157212 */ /* 0x000fe200078e3cff */
[----:B------:R-:W-:Y:S01]  /*0f70*/  IMAD R5, R16, c[0x0][0x1b8], RZ ;  /* 0x00006e0010057a24 */ /* 0x000fe200078e02ff */
[----:B------:R-:W-:-:S02]  /*0f80*/  LEA.HI.X.SX32 R4, R19, R8, 0x1, P3 ;  /* 0x0000000813047211 */ /* 0x000fc400018f0eff */
[----:B------:R-:W-:Y:S01]  /*0f90*/  PLOP3.LUT P3, PT, PT, PT, UP1, 0x80, 0x0 ;  /* 0x000000000000781c */ /* 0x000fe20003f6f018 */
[----:B------:R-:W-:Y:S01]  /*0fa0*/  IMAD R8, R17, c[0x0][0x1bc], R5 ;  /* 0x00006f0011087a24 */ /* 0x000fe200078e0205 */
[----:B------:R-:W-:Y:S01]  /*0fb0*/  SHF.R.S32.HI R13, RZ, 0x1f, R12 ;  /* 0x0000001fff0d7819 */ /* 0x000fe2000001140c */
[----:B------:R-:W-:Y:S01]  /*0fc0*/  IMAD R5, R4, c[0x0][0x1e0], RZ ;  /* 0x0000780004057a24 */ /* 0x000fe200078e02ff */
[----:B------:R-:W-:Y:S01]  /*0fd0*/  ISETP.GE.AND P5, PT, R12, c[0x0][0x1d4], PT ;  /* 0x000075000c007a0c */ /* 0x000fe20003fa6270 */
[----:B------:R-:W-:Y:S01]  /*0fe0*/  IMAD R4, R4, c[0x0][0x208], RZ ;  /* 0x0000820004047a24 */ /* 0x000fe200078e02ff */
[----:B------:R-:W-:Y:S01]  /*0ff0*/  IADD3 R3, R3, R8, RZ ;  /* 0x0000000803037210 */ /* 0x000fe20007ffe0ff */
[----:B------:R-:W-:Y:S01]  /*1000*/  IMAD R14, R0, c[0x0][0x1e4], R5 ;  /* 0x00007900000e7a24 */ /* 0x000fe200078e0205 */
[----:B------:R-:W-:Y:S01]  /*1010*/  SEL R8, R60, RZ, !P0 ;  /* 0x000000ff3c087207 */ /* 0x000fe20004000000 */
[C---:B------:R-:W-:Y:S02]  /*1020*/  IMAD R15, R0.reuse, c[0x0][0x20c], R4 ;  /* 0x00008300000f7a24 */ /* 0x040fe400078e0204 */
[----:B------:R-:W-:-:S04]  /*1030*/  IMAD.WIDE.U32 R6, R0, c[0x0][0x1e0], R12 ;  /* 0x0000780000067a25 */ /* 0x000fc800078e000c */
[----:B------:R-:W-:-:S04]  /*1040*/  @P3 IMAD.HI.U32 R11, R9, c[0x0][0x2c8], RZ ;  /* 0x0000b200090b3a27 */ /* 0x000fc800078e00ff */
[----:B------:R-:W-:-:S04]  /*1050*/  IMAD.WIDE.U32 R4, R0, c[0x0][0x208], R12 ;  /* 0x0000820000047a25 */ /* 0x000fc800078e000c */
[----:B------:R-:W-:Y:S01]  /*1060*/  IMAD.MOV.U32 R0, RZ, RZ, R9 ;  /* 0x000000ffff007224 */ /* 0x000fe200078e0009 */
[----:B------:R-:W-:Y:S01]  /*1070*/  @P3 SHF.R.U32.HI R0, RZ, c[0x0][0x2cc], R11 ;  /* 0x0000b300ff003a19 */ /* 0x000fe2000001160b */
[C---:B------:R-:W-:Y:S01]  /*1080*/  IMAD R11, R8.reuse, c[0x0][0x1c4], R10 ;  /* 0x00007100080b7a24 */ /* 0x040fe200078e020a */
[----:B------:R-:W-:Y:S01]  /*1090*/  IADD3 R5, R5, R15, RZ ;  /* 0x0000000f05057210 */ /* 0x000fe20007ffe0ff */
[----:B------:R-:W-:Y:S01]  /*10a0*/  IMAD.WIDE.U32 R2, R8, c[0x0][0x1c0], R2 ;  /* 0x0000700008027a25 */ /* 0x000fe200078e0002 */
[----:B------:R-:W-:-:S03]  /*10b0*/  SHF.R.S32.HI R8, RZ, 0x1f, R0 ;  /* 0x0000001fff087819 */ /* 0x000fc60000011400 */
[----:B------:R-:W-:Y:S02]  /*10c0*/  IMAD.MOV R10, RZ, RZ, -R0 ;  /* 0x000000ffff0a7224 */ /* 0x000fe400078e0a00 */
[----:B------:R-:W-:Y:S02]  /*10d0*/  IMAD.IADD R3, R3, 0x1, R11 ;  /* 0x0000000103037824 */ /* 0x000fe400078e020b */
[----:B------:R-:W-:Y:S01]  /*10e0*/  IMAD R10, R10, c[0x0][0x2c4], R9 ;  /* 0x0000b1000a0a7a24 */ /* 0x000fe200078e0209 */
[----:B------:R-:W-:Y:S01]  /*10f0*/  LOP3.LUT R9, R24, 0xfffffff0, RZ, 0xc0, !PT ;  /* 0xfffffff018097812 */ /* 0x000fe200078ec0ff */
[----:B------:R-:W-:Y:S02]  /*1100*/  IMAD R8, R8, c[0x0][0x1b0], RZ ;  /* 0x00006c0008087a24 */ /* 0x000fe400078e02ff */
[----:B------:R-:W-:Y:S01]  /*1110*/  IMAD.WIDE.U32 R2, R0, c[0x0][0x1b0], R2 ;  /* 0x00006c0000027a25 */ /* 0x000fe200078e0002 */
[----:B------:R-:W-:-:S03]  /*1120*/  SHF.R.S32.HI R11, RZ, 0x1f, R10 ;  /* 0x0000001fff0b7819 */ /* 0x000fc6000001140a */
[----:B------:R-:W-:Y:S01]  /*1130*/  IMAD R8, R0, c[0x0][0x1b4], R8 ;  /* 0x00006d0000087a24 */ /* 0x000fe200078e0208 */
[----:B------:R-:W-:Y:S01]  /*1140*/  IADD3 R0, -R9, R159, RZ ;  /* 0x0000009f09007210 */ /* 0x000fe20007ffe1ff */
[----:B------:R-:W-:Y:S02]  /*1150*/  IMAD.IADD R7, R7, 0x1, R14 ;  /* 0x0000000107077824 */ /* 0x000fe400078e020e */
[----:B------:R-:W-:Y:S02]  /*1160*/  IMAD.IADD R3, R3, 0x1, R8 ;  /* 0x0000000103037824 */ /* 0x000fe400078e0208 */
        /* <DEDUP_REMOVED lines=14> */
[----:B------:R-:W-:Y:S01]  /*1250*/  LEA.HI R11, R157, R159, RZ, 0x6 ;  /* 0x0000009f9d0b7211 */ /* 0x000fe200078f30ff */
[----:B------:R-:W-:Y:S01]  /*1260*/  IMAD.IADD R22, R0, 0x1, -R10 ;  /* 0x0000000100167824 */ /* 0x000fe200078e0a0a */
[----:B------:R-:W-:Y:S01]  /*1270*/  IADD3 R7, R7, R15, RZ ;  /* 0x0000000f07077210 */ /* 0x000fe20007ffe0ff */
[----:B------:R-:W-:Y:S01]  /*1280*/  IMAD.IADD R9, R9, 0x1, R14 ;  /* 0x0000000109097824 */ /* 0x000fe200078e020e */
[----:B------:R-:W-:Y:S01]  /*1290*/  LEA.HI.X R16, R4, c[0x0][0x164], R2, 0x1, P0 ;  /* 0x0000590004107a11 */ /* 0x000fe200000f0c02 */
[----:B------:R-:W-:Y:S01]  /*12a0*/  IMAD.SHL.U32 R11, R11, 0x8, RZ ;  /* 0x000000080b0b7824 */ /* 0x000fe200078e00ff */
[----:B------:R-:W-:Y:S01]  /*12b0*/  IADD3 R15, R19, UR17, RZ ;  /* 0x00000011130f7c10 */ /* 0x000fe2000fffe0ff */
[----:B------:R1:W3:Y:S01]  /*12c0*/  SHFL.IDX PT, R4, R17, RZ, 0x181f ;  /* 0x00181fff11047589 */ /* 0x0002e200000e0000 */
[----:B------:R-:W-:-:S02]  /*12d0*/  SHF.L.U32 R14, R44, 0x3, RZ ;  /* 0x000000032c0e7819 */ /* 0x000fc400000006ff */
[----:B------:R-:W-:Y:S01]  /*12e0*/  ISETP.GE.AND P0, PT, R15, UR4, PT ;  /* 0x000000040f007c0c */ /* 0x000fe2000bf06270 */
[----:B------:R1:W4:Y:S01]  /*12f0*/  SHFL.IDX PT, R5, R16, RZ, 0x181f ;  /* 0x00181fff10057589 */ /* 0x00032200000e0000 */
[----:B------:R-:W-:Y:S02]  /*1300*/  LOP3.LUT R11, R21, 0xfffffe00, R11, 0xf8, !PT ;  /* 0xfffffe00150b7812 */ /* 0x000fe400078ef80b */
[----:B--2---:R-:W-:Y:S01]  /*1310*/  @P1 MOV R2, R20 ;  /* 0x0000001400021202 */ /* 0x004fe20000000f00 */
[----:B------:R-:W-:Y:S01]  /*1320*/  @!P1 IMAD.MOV.U32 R2, RZ, RZ, R60 ;  /* 0x000000ffff029224 */ /* 0x000fe200078e003c */
[----:B------:R-:W-:Y:S01]  /*1330*/  @P1 SHF.R.S32.HI R3, RZ, 0x1f, R20 ;  /* 0x0000001fff031819 */ /* 0x000fe20000011414 */
[----:B------:R-:W-:Y:S01]  /*1340*/  @!P1 IMAD.MOV.U32 R3, RZ, RZ, R18 ;  /* 0x000000ffff039224 */ /* 0x000fe200078e0012 */
[----:B------:R-:W-:Y:S01]  /*1350*/  IADD3 R18, R14, 0x40, RZ ;  /* 0x000000400e127810 */ /* 0x000fe20007ffe0ff */
[----:B------:R-:W-:Y:S01]  /*1360*/  IMAD.MOV.U32 R20, RZ, RZ, 0x20 ;  /* 0x00000020ff147424 */ /* 0x000fe200078e00ff */
[----:B------:R-:W-:-:S02]  /*1370*/  SEL R0, R2, RZ, !P2 ;  /* 0x000000ff02007207 */ /* 0x000fc40005000000 */
[----:B------:R-:W-:Y:S02]  /*1380*/  SEL R2, R3, RZ, !P2 ;  /* 0x000000ff03027207 */ /* 0x000fe40005000000 */
[----:B------:R-:W-:Y:S01]  /*1390*/  R2P PR, R22, 0x6 ;  /* 0x0000000616007804 */ /* 0x000fe20000000000 */
[----:B------:R-:W-:Y:S01]  /*13a0*/  IMAD.WIDE.U32 R30, R0, c[0x0][0x218], R6 ;  /* 0x00008600001e7a25 */ /* 0x000fe200078e0006 */
[----:B------:R-:W-:Y:S02]  /*13b0*/  MOV R3, 0x10 ;  /* 0x0000001000037802 */ /* 0x000fe40000000f00 */
[----:B------:R-:W-:Y:S01]  /*13c0*/  ISETP.GE.AND P6, PT, R14, c[0x0][0x198], PT ;  /* 0x000066000e007a0c */ /* 0x000fe20003fc6270 */
[C---:B------:R-:W-:Y:S01]  /*13d0*/  IMAD R10, R2.reuse, c[0x0][0x1f0], RZ ;  /* 0x00007c00020a7a24 */ /* 0x040fe200078e02ff */
[----:B------:R-:W-:Y:S01]  /*13e0*/  SEL R3, R3, 0xfffffff0, !P1 ;  /* 0xfffffff003037807 */ /* 0x000fe20004800000 */
[----:B------:R-:W-:Y:S01]  /*13f0*/  IMAD R2, R2, c[0x0][0x218], RZ ;  /* 0x0000860002027a24 */ /* 0x000fe200078e02ff */
[----:B------:R-:W-:Y:S01]  /*1400*/  ISETP.GE.AND P1, PT, R18, c[0x0][0x198], PT ;  /* 0x0000660012007a0c */ /* 0x000fe20003f26270 */
[----:B------:R-:W-:-:S02]  /*1410*/  IMAD R10, R0, c[0x0][0x1f4], R10 ;  /* 0x00007d00000a7a24 */ /* 0x000fc400078e020a */
[C---:B------:R-:W-:Y:S02]  /*1420*/  IMAD R2, R0.reuse, c[0x0][0x21c], R2 ;  /* 0x0000870000027a24 */ /* 0x040fe400078e0202 */
[----:B------:R-:W-:Y:S01]  /*1430*/  IMAD.WIDE.U32 R26, R0, c[0x0][0x1f0], R8 ;  /* 0x00007c00001a7a25 */ /* 0x000fe200078e0008 */
[----:B------:R-:W-:Y:S02]  /*1440*/  SEL R0, R20, 0xffffffe0, !P2 ;  /* 0xffffffe014007807 */ /* 0x000fe40005000000 */
[----:B------:R-:W-:Y:S01]  /*1450*/  IADD3 R29, R31, R2, RZ ;  /* 0x000000021f1d7210 */ /* 0x000fe20007ffe0ff */
[----:B------:R-:W-:Y:S01]  /*1460*/  IMAD.IADD R33, R27, 0x1, R10 ;  /* 0x000000011b217824 */ /* 0x000fe200078e020a */
[----:B------:R1:W-:Y:S04]  /*1470*/  STL.64 [R1+0x48], R26 ;  /* 0x0000481a01007387 */ /* 0x0003e80000100a00 */
        /* <DEDUP_REMOVED lines=14> */
.L_x_1587:
[----:B---34-:R-:W-:Y:S05]  /*1560*/  BSYNC B0 ;  /* 0x0000000000007941 */ /* 0x018fea0003800000 */
.L_x_1586:
[----:B--2---:R-:W-:Y:S01]  /*1570*/  IADD3 R2, R15, 0x10, RZ ;  /* 0x000000100f027810 */ /* 0x004fe20007ffe0ff */
[----:B------:R2:W3:Y:S01]  /*1580*/  SHFL.IDX PT, R5, R16, 0x1, 0x181f ;  /* 0x00381f0010057f89 */ /* 0x0004e200000e0000 */
[----:B------:R-:W-:Y:S02]  /*1590*/  BSSY B0, `(.L_x_1588) ;  /* 0x000000e000007945 */ /* 0x000fe40003800000 */
[----:B------:R-:W-:Y:S01]  /*15a0*/  ISETP.GE.AND P0, PT, R2, UR4, PT ;  /* 0x0000000402007c0c */ /* 0x000fe2000bf06270 */
        /* <DEDUP_REMOVED lines=12> */
.L_x_1589:
[----:B------:R-:W-:Y:S05]  /*1670*/  BSYNC B0 ;  /* 0x0000000000007941 */ /* 0x000fea0003800000 */
.L_x_1588:
[----:B---3--:R-:W-:Y:S01]  /*1680*/  IADD3 R2, R15, 0x20, RZ ;  /* 0x000000200f027810 */ /* 0x008fe20007ffe0ff */
[----:B------:R3:W1:Y:S01]  /*1690*/  SHFL.IDX PT, R5, R16, 0x2, 0x181f ;  /* 0x00581f0010057f89 */ /* 0x00066200000e0000 */
[----:B------:R-:W-:Y:S02]  /*16a0*/  BSSY B0, `(.L_x_1590) ;  /* 0x000000e000007945 */ /* 0x000fe40003800000 */
[----:B------:R-:W-:Y:S01]  /*16b0*/  ISETP.GE.AND P0, PT, R2, UR4, PT ;  /* 0x0000000402007c0c */ /* 0x000fe2000bf06270 */
        /* <DEDUP_REMOVED lines=12> */
.L_x_1591:
[----:B------:R-:W-:Y:S05]  /*1780*/  BSYNC B0 ;  /* 0x0000000000007941 */ /* 0x000fea0003800000 */
.L_x_1590:
[----:B-1----:R-:W-:Y:S01]  /*1790*/  IADD3 R2, R15, 0x30, RZ ;  /* 0x000000300f027810 */ /* 0x002fe20007ffe0ff */
[----:B------:R1:W2:Y:S01]  /*17a0*/  SHFL.IDX PT, R5, R16, 0x3, 0x181f ;  /* 0x00781f0010057f89 */ /* 0x0002a200000e0000 */
[----:B------:R-:W-:Y:S02]  /*17b0*/  BSSY B0, `(.L_x_1592) ;  /* 0x000000e000007945 */ /* 0x000fe40003800000 */
[----:B------:R-:W-:Y:S01]  /*17c0*/  ISETP.GE.AND P0, PT, R2, UR4, PT ;  /* 0x0000000402007c0c */ /* 0x000fe2000bf06270 */
        /* <DEDUP_REMOVED lines=12> */
.L_x_1593:
[----:B------:R-:W-:Y:S05]  /*1890*/  BSYNC B0 ;  /* 0x0000000000007941 */ /* 0x000fea0003800000 */
.L_x_1592:
[----:B--2---:R-:W-:Y:S01]  /*18a0*/  IADD3 R2, R15, 0x40, RZ ;  /* 0x000000400f027810 */ /* 0x004fe20007ffe0ff */
        /* <DEDUP_REMOVED lines=15> */
.L_x_1595:
[----:B------:R-:W-:Y:S05]  /*19a0*/  BSYNC B0 ;  /* 0x0000000000007941 */ /* 0x000fea0003800000 */
.L_x_1594:
        /* <DEDUP_REMOVED lines=16> */
.L_x_1597:
[----:B------:R-:W-:Y:S05]  /*1ab0*/  BSYNC B0 ;  /* 0x0000000000007941 */ /* 0x000fea0003800000 */
.L_x_1596:
        /* <DEDUP_REMOVED lines=16> */
.L_x_1599:
[----:B------:R-:W-:Y:S05]  /*1bc0*/  BSYNC B0 ;  /* 0x0000000000007941 */ /* 0x000fea0003800000 */
.L_x_1598:
[----:B-1----:R-:W-:Y:S01]  /*1bd0*/  IADD3 R2, R15, 0x70, RZ ;  /* 0x000000700f027810 */ /* 0x002fe20007ffe0ff */
[----:B------:R-:W1:Y:S01]  /*1be0*/  SHFL.IDX PT, R6, R17, 0x7, 0x181f ;  /* 0x00f81f0011067f89 */ /* 0x000e6200000e0000 */
[----:B------:R-:W-:Y:S01]  /*1bf0*/  UIADD3 UR21, UR25, -0x1, URZ ;  /* 0xffffffff19157890 */ /* 0x000fe2000fffe03f */
[----:B----4-:R-:W-:Y:S01]  /*1c00*/  IADD3 R4, -R19, UR8, RZ ;  /* 0x0000000813047c10 */ /* 0x010fe2000fffe1ff */
[----:B------:R-:W-:Y:S01]  /*1c10*/  ULDC.64 UR6, c[0x0][0x1e0] ;  /* 0x0000780000067ab9 */ /* 0x000fe20000000a00 */
[----:B------:R-:W-:Y:S01]  /*1c20*/  ISETP.GE.AND P2, PT, R2, UR4, PT ;  /* 0x0000000402007c0c */ /* 0x000fe2000bf46270 */
[----:B------:R-:W4:Y:S01]  /*1c30*/  SHFL.IDX PT, R7, R16, 0x7, 0x181f ;  /* 0x00f81f0010077f89 */ /* 0x000f2200000e0000 */
[----:B------:R-:W-:Y:S01]  /*1c40*/  UMOV UR22, 0x6 ;  /* 0x0000000600167882 */ /* 0x000fe20000000000 */
[----:B------:R-:W-:Y:S01]  /*1c50*/  IMAD.U32 R2, RZ, RZ, UR21 ;  /* 0x00000015ff027e24 */ /* 0x000fe2000f8e00ff */
[----:B------:R-:W-:Y:S01]  /*1c60*/  USHF.L.U32 UR23, UR6, 0x6, URZ ;  /* 0x0000000606177899 */ /* 0x000fe2000800063f */
[----:B------:R-:W-:Y:S01]  /*1c70*/  IMAD.SHL.U32 R245, R11, 0x2, RZ ;  /* 0x000000020bf57824 */ /* 0x000fe200078e00ff */
[----:B------:R-:W-:Y:S01]  /*1c80*/  USHF.L.U64.HI UR22, UR6, UR22, UR7 ;  /* 0x0000001606167299 */ /* 0x000fe20008010207 */
[----:B------:R-:W-:Y:S01]  /*1c90*/  IMAD R2, R2, -0x40, R4 ;  /* 0xffffffc002027824 */ /* 0x000fe200078e0204 */
[----:B------:R-:W-:Y:S01]  /*1ca0*/  USHF.R.S32.HI UR10, URZ, 0x1f, UR21 ;  /* 0x0000001f3f0a7899 */ /* 0x000fe20008011415 */
[----:B------:R-:W-:Y:S01]  /*1cb0*/  IMAD.MOV.U32 R160, RZ, RZ, R32 ;  /* 0x000000ffffa07224 */ /* 0x000fe200078e0020 */
[----:B------:R-:W-:Y:S01]  /*1cc0*/  UIMAD UR4, UR22, UR21, URZ ;  /* 0x00000015160472a4 */ /* 0x000fe2000f8e023f */
[----:B------:R-:W-:Y:S01]  /*1cd0*/  IMAD.MOV.U32 R161, RZ, RZ, R33 ;  /* 0x000000ffffa17224 */ /* 0x000fe200078e0021 */
[----:B------:R-:W-:Y:S01]  /*1ce0*/  UIMAD.WIDE.U32 UR12, UR6, 0x20, URZ ;  /* 0x00000020060c78a5 */ /* 0x000fe2000f8e003f */
[----:B------:R-:W-:Y:S01]  /*1cf0*/  @!P2 SHF.R.S32.HI R4, RZ, 0x1f, R18 ;  /* 0x0000001fff04a819 */ /* 0x000fe20000011412 */
[----:B------:R-:W-:Y:S01]  /*1d00*/  IMAD.U32 R155, RZ, RZ, UR23 ;  /* 0x00000017ff9b7e24 */ /* 0x000fe2000f8e00ff */
[----:B------:R-:W-:Y:S01]  /*1d10*/  UIMAD UR4, UR10, UR23, UR4 ;  /* 0x000000170a0472a4 */ /* 0x000fe2000f8e0204 */
[----:B------:R-:W-:Y:S01]  /*1d20*/  IMAD.MOV.U32 R160, RZ, RZ, R26 ;  /* 0x000000ffffa07224 */ /* 0x000fe200078e001a */
[----:B------:R-:W-:Y:S01]  /*1d30*/  @!P2 LEA.HI R10, R4, R18, RZ, 0x3 ;  /* 0x00000012040aa211 */ /* 0x000fe200078f18ff */
[----:B------:R-:W-:Y:S01]  /*1d40*/  USHF.L.U32 UR9, UR7, 0x5, URZ ;  /* 0x0000000507097899 */ /* 0x000fe2000800063f */
[----:B------:R-:W-:Y:S01]  /*1d50*/  SHF.R.S32.HI R12, RZ, 0x4, R24 ;  /* 0x00000004ff0c7819 */ /* 0x000fe20000011418 */
[----:B------:R-:W-:Y:S01]  /*1d60*/  IMAD.WIDE.U32 R4, R155, UR21, R160 ;  /* 0x000000159b047c25 */ /* 0x000fe2000f8e00a0 */
[----:B-1----:R-:W-:Y:S01]  /*1d70*/  @!P2 LEA R8, P0, R14, R6, 0x1 ;  /* 0x000000060e08a211 */ /* 0x002fe200078008ff */
[----:B------:R-:W-:Y:S01]  /*1d80*/  UIADD3 UR9, UR13, UR9, URZ ;  /* 0x000000090d097290 */ /* 0x000fe2000fffe03f */
[----:B------:R-:W-:Y:S01]  /*1d90*/  @!P2 LOP3.LUT R10, R10, 0xfffffff8, RZ, 0xc0, !PT ;  /* 0xfffffff80a0aa812 */ /* 0x000fe200078ec0ff */
[----:B------:R-:W-:Y:S01]  /*1da0*/  UIMAD UR20, UR21, -0x40, UR8 ;  /* 0xffffffc0151478a4 */ /* 0x000fe2000f8e0208 */
[----:B----4-:R-:W-:Y:S01]  /*1db0*/  @!P2 LEA.HI.X R9, R14, R7, R13, 0x1, P0 ;  /* 0x000000070e09a211 */ /* 0x010fe200000f0c0d */
[----:B------:R-:W-:Y:S01]  /*1dc0*/  STL.64 [R1+0x38], R160 ;  /* 0x000038a001007387 */ /* 0x000fe20000100a00 */
[----:B------:R-:W-:Y:S01]  /*1dd0*/  ISETP.GE.AND P0, PT, R2, 0x1, PT ;  /* 0x000000010200780c */ /* 0x000fe20003f06270 */
[----:B------:R-:W-:Y:S01]  /*1de0*/  @!P2 IMAD.WIDE R6, R10, 0x2, R6 ;  /* 0x000000020a06a825 */ /* 0x000fe200078e0206 */
[----:B------:R-:W-:Y:S01]  /*1df0*/  IADD3 R5, R5, UR4, RZ ;  /* 0x0000000405057c10 */ /* 0x000fe2000fffe0ff */
[----:B------:R-:W-:Y:S01]  /*1e00*/  @!PT LDS RZ, [RZ] ;  /* 0x00000000fffff984 */ /* 0x000fe20000000800 */
[----:B------:R1:W-:Y:S01]  /*1e10*/  @!P2 LDGSTS.E.BYPASS.LTC128B.128 [R245+0xb900], [R8.64], !P6 ;  /* 0x0b90000008f5afae */ /* 0x0003e2000f101d52 */
[----:B------:R-:W-:-:S03]  /*1e20*/  LEA.HI R156, R157, R159, RZ, 0x5 ;  /* 0x0000009f9d9c7211 */ /* 0x000fc600078f28ff */
[----:B------:R4:W-:Y:S01]  /*1e30*/  @!P2 LDGSTS.E.BYPASS.LTC128B.128 [R245+0xf900], [R6.64], !P1 ;  /* 0x0f90000006f5afae */ /* 0x0009e2000c901d52 */
[C---:B------:R-:W-:Y:S02]  /*1e40*/  ISETP.GE.AND P2, PT, R2.reuse, 0x21, PT ;  /* 0x000000210200780c */ /* 0x040fe40003f46270 */
[----:B------:R-:W-:Y:S01]  /*1e50*/  ISETP.GE.AND P1, PT, R2, 0x31, PT ;  /* 0x000000310200780c */ /* 0x000fe20003f26270 */
[----:B------:R-:W0:Y:S01]  /*1e60*/  LDGDEPBAR ;  /* 0x00000000000079af */ /* 0x000e220000000000 */
[----:B------:R-:W-:-:S11]  /*1e70*/  SHF.R.S32.HI R154, RZ, 0x5, R156 ;  /* 0x00000005ff9a7819 */ /* 0x000fd6000001149c */
[----:B------:R-:W-:-:S05]  /*1e80*/  VOTEU.ANY UP0, P1 ;  /* 0x00000000003f7886 */ /* 0x000fca0000800100 */
[----:B------:R-:W-:Y:S01]  /*1e90*/  @UP0 UIMAD UR4, UR7, 0x30, URZ ;  /* 0x00000030070408a4 */ /* 0x000fe2000f8e023f */
[----:B------:R-:W-:Y:S01]  /*1ea0*/  BAR.SYNC.DEFER_BLOCKING 0x0 ;  /* 0x0000000000007b1d */ /* 0x000fe20000010000 */
[----:B-1----:R-:W-:-:S04]  /*1eb0*/  @P0 LEA R8, P6, R4, c[0x0][0x1c8], 0x1 ;  /* 0x0000720004080a11 */ /* 0x002fc800078c08ff */
[----:B------:R-:W-:Y:S01]  /*1ec0*/  @P0 LEA.HI.X R9, R4, c[0x0][0x1cc], R5, 0x1, P6 ;  /* 0x0000730004090a11 */ /* 0x000fe200030f0c05 */
[----:B----4-:R-:W-:Y:S01]  /*1ed0*/  IMAD.MOV.U32 R7, RZ, RZ, c[0x0][0x1e0] ;  /* 0x00007800ff077624 */ /* 0x010fe200078e00ff */
[----:B------:R-:W-:Y:S01]  /*1ee0*/  ISETP.GE.AND P6, PT, R2, 0x11, PT ;  /* 0x000000110200780c */ /* 0x000fe20003fc6270 */
[----:B------:R-:W-:Y:S02]  /*1ef0*/  IMAD.U32 R6, RZ, RZ, UR7 ;  /* 0x00000007ff067e24 */ /* 0x000fe4000f8e00ff */
[----:B------:R-:W-:Y:S01]  /*1f00*/  @!PT LDS RZ, [RZ] ;  /* 0x00000000fffff984 */ /* 0x000fe20000000800 */
[----:B------:R-:W-:Y:S01]  /*1f10*/  @!PT LDS RZ, [RZ] ;  /* 0x00000000fffff984 */ /* 0x000fe20000000800 */
[----:B------:R-:W-:Y:S01]  /*1f20*/  @!PT LDS RZ, [RZ] ;  /* 0x00000000fffff984 */ /* 0x000fe20000000800 */
[----:B------:R1:W-:Y:S04]  /*1f30*/  @P0 LDGSTS.E.BYPASS.LTC128B.128 [R245+0x4100], [R8.64], !P5 ;  /* 0x0410000008f50fae */ /* 0x0003e8000e901d52 */
[----:B------:R1:W-:Y:S06]  /*1f40*/  @P0 LDGSTS.E.BYPASS.LTC128B.128 [R245+0x6100], [R8.64+0x80], !P4 ;  /* 0x0610008008f50fae */ /* 0x0003ec000e101d52 */
[----:B------:R-:W-:-:S04]  /*1f50*/  @P6 LEA R2, P0, R7, R4, 0x4 ;  /* 0x0000000407026211 */ /* 0x000fc800078020ff */
[----:B------:R-:W-:Y:S02]  /*1f60*/  @P6 LEA.HI.X R6, R7, R5, R6, 0x4, P0 ;  /* 0x0000000507066211 */ /* 0x000fe400000f2406 */
[----:B------:R-:W-:-:S04]  /*1f70*/  @P6 LEA R10, P0, R2, c[0x0][0x1c8], 0x1 ;  /* 0x00007200020a6a11 */ /* 0x000fc800078008ff */
[----:B------:R-:W-:Y:S02]  /*1f80*/  @P6 LEA.HI.X R11, R2, c[0x0][0x1cc], R6, 0x1, P0 ;  /* 0x00007300020b6a11 */ /* 0x000fe400000f0c06 */
[----:B------:R-:W-:-:S03]  /*1f90*/  @P2 IADD3 R2, P0, R4, UR12, RZ ;  /* 0x0000000c04022c10 */ /* 0x000fc6000ff1e0ff */
[----:B------:R4:W-:Y:S04]  /*1fa0*/  @P6 LDGSTS.E.BYPASS.LTC128B.128 [R245+0x4900], [R10.64], !P5 ;  /* 0x049000000af56fae */ /* 0x0009e8000e901d52 */
[----:B------:R4:W-:Y:S01]  /*1fb0*/  @P6 LDGSTS.E.BYPASS.LTC128B.128 [R245+0x6900], [R10.64+0x80], !P4 ;  /* 0x069000800af56fae */ /* 0x0009e2000e101d52 */
[----:B-1----:R-:W-:Y:S01]  /*1fc0*/  @P1 IMAD.WIDE.U32 R8, R7, 0x30, R4 ;  /* 0x0000003007081825 */ /* 0x002fe200078e0004 */
[----:B------:R-:W-:Y:S02]  /*1fd0*/  @P2 IADD3.X R4, R5, UR9, RZ, P0, !PT ;  /* 0x0000000905042c10 */ /* 0x000fe400087fe4ff */
[----:B------:R-:W-:Y:S02]  /*1fe0*/  LEA.HI R5, R24, R12, RZ, 0x1 ;  /* 0x0000000c18057211 */ /* 0x000fe400078f08ff */
[----:B------:R-:W-:-:S02]  /*1ff0*/  @P2 LEA R6, P0, R2, c[0x0][0x1c8], 0x1 ;  /* 0x0000720002062a11 */ /* 0x000fc400078008ff */
[----:B------:R-:W-:Y:S02]  /*2000*/  LOP3.LUT R5, R5, 0xfffffffe, RZ, 0xc0, !PT ;  /* 0xfffffffe05057812 */ /* 0x000fe400078ec0ff */
[----:B------:R-:W-:Y:S02]  /*2010*/  @P2 LEA.HI.X R7, R2, c[0x0][0x1cc], R4, 0x1, P0 ;  /* 0x0000730002072a11 */ /* 0x000fe400000f0c04 */
[----:B------:R-:W-:Y:S01]  /*2020*/  @P1 IADD3 R2, R9, UR4, RZ ;  /* 0x0000000409021c10 */ /* 0x000fe2000fffe0ff */
[----:B------:R-:W-:Y:S01]  /*2030*/  IMAD.IADD R9, R12, 0x1, -R5 ;  /* 0x000000010c097824 */ /* 0x000fe200078e0a05 */
[C---:B------:R-:W-:Y:S01]  /*2040*/  @P1 LEA R4, P0, R8.reuse, c[0x0][0x1c8], 0x1 ;  /* 0x0000720008041a11 */ /* 0x040fe200078008ff */
[----:B------:R1:W-:Y:S01]  /*2050*/  @P2 LDGSTS.E.BYPASS.LTC128B.128 [R245+0x5100], [R6.64], !P5 ;  /* 0x0510000006f52fae */ /* 0x0003e2000e901d52 */
[----:B------:R-:W-:Y:S02]  /*2060*/  ULDC.64 UR4, c[0x0][0x208] ;  /* 0x0000820000047ab9 */ /* 0x000fe40000000a00 */
[----:B------:R-:W-:Y:S01]  /*2070*/  @P1 LEA.HI.X R5, R8, c[0x0][0x1cc], R2, 0x1, P0 ;  /* 0x0000730008051a11 */ /* 0x000fe200000f0c02 */
[----:B------:R1:W-:Y:S01]  /*2080*/  @P2 LDGSTS.E.BYPASS.LTC128B.128 [R245+0x7100], [R6.64+0x80], !P4 ;  /* 0x0710008006f52fae */ /* 0x0003e2000e101d52 */
[----:B------:R-:W-:Y:S01]  /*2090*/  IMAD.SHL.U32 R2, R44, 0x40, RZ ;  /* 0x000000402c027824 */ /* 0x000fe200078e00ff */
[----:B------:R-:W-:-:S02]  /*20a0*/  UIMAD UR10, UR10, UR4, URZ ;  /* 0x000000040a0a72a4 */ /* 0x000fc4000f8e023f */
[----:B------:R5:W-:Y:S01]  /*20b0*/  @P1 LDGSTS.E.BYPASS.LTC128B.128 [R245+0x5900], [R4.64], !P5 ;  /* 0x0590000004f51fae */ /* 0x000be2000e901d52 */
[----:B------:R-:W-:Y:S01]  /*20c0*/  UIMAD.WIDE.U32 UR14, UR21, UR4, URZ ;  /* 0x00000004150e72a5 */ /* 0x000fe2000f8e003f */
[----:B------:R-:W-:Y:S01]  /*20d0*/  LOP3.LUT R2, R2, 0x1c0, RZ, 0xc0, !PT ;  /* 0x000001c002027812 */ /* 0x000fe200078ec0ff */
[----:B------:R-:W-:Y:S01]  /*20e0*/  UIMAD UR10, UR21, UR5, UR10 ;  /* 0x00000005150a72a4 */ /* 0x000fe2000f8e020a */
[----:B------:R5:W-:Y:S01]  /*20f0*/  @P1 LDGSTS.E.BYPASS.LTC128B.128 [R245+0x7900], [R4.64+0x80], !P4 ;  /* 0x0790008004f51fae */ /* 0x000be2000e101d52 */
[----:B------:R-:W-:Y:S02]  /*2100*/  LOP3.LUT P1, RZ, R44, 0x2, RZ, 0xc0, !PT ;  /* 0x000000022cff7812 */ /* 0x000fe4000782c0ff */
[----:B------:R-:W-:Y:S01]  /*2110*/  UIADD3 UR10, UR15, UR10, URZ ;  /* 0x0000000a0f0a7290 */ /* 0x000fe2000fffe03f */
[----:B------:R-:W0:Y:S01]  /*2120*/  LDGDEPBAR ;  /* 0x00000000000079af */ /* 0x000e220000000000 */
[----:B-1----:R-:W-:Y:S02]  /*2130*/  IMAD.SHL.U32 R6, R22, 0x40, RZ ;  /* 0x0000004016067824 */ /* 0x002fe400078e00ff */
        /* <DEDUP_REMOVED lines=19> */
[----:B------:R-:W-:Y:S01]  /*2270*/  IADD3 R235, R224, 0x4120, RZ ;  /* 0x00004120e0eb7810 */ /* 0x000fe20007ffe0ff */
[C-C-:B------:R-:W-:Y:S02]  /*2280*/  IMAD R233, R3.reuse, 0x2, R231.reuse ;  /* 0x0000000203e97824 */ /* 0x140fe400078e02e7 */
[C---:B------:R-:W-:Y:S02]  /*2290*/  IMAD R232, R0.reuse, 0x2, R231 ;  /* 0x0000000200e87824 */ /* 0x040fe400078e02e7 */
[----:B------:R-:W-:Y:S02]  /*22a0*/  IMAD R234, R0, 0x2, R233 ;  /* 0x0000000200ea7824 */ /* 0x000fe400078e02e9 */
[----:B------:R-:W-:Y:S01]  /*22b0*/  IMAD R236, R3, 0x2, R232 ;  /* 0x0000000203ec7824 */ /* 0x000fe200078e02e8 */
[----:B------:R-:W-:Y:S04]  /*22c0*/  LDSM.16.M88.4 R4, [R231+0xa100] ;  /* 0x00a10000e704783b */ /* 0x000fe80000000200 */
[----:B----4-:R-:W1:Y:S04]  /*22d0*/  LDSM.16.M88.4 R8, [R224+0x4100] ;  /* 0x00410000e008783b */ /* 0x010e680000000200 */
[----:B------:R-:W4:Y:S04]  /*22e0*/  LDSM.16.M88.4 R12, [R224+0x4900] ;  /* 0x00490000e00c783b */ /* 0x000f280000000200 */
[----:B------:R-:W5:Y:S04]  /*22f0*/  LDSM.16.M88.4 R24, [R224+0x5100] ;  /* 0x00510000e018783b */ /* 0x000f680000000200 */
[----:B------:R-:W2:Y:S04]  /*2300*/  LDSM.16.M88.4 R48, [R224+0x5900] ;  /* 0x00590000e030783b */ /* 0x000ea80000000200 */
[----:B------:R-:W3:Y:S01]  /*2310*/  LDSM.16.M88.4 R20, [R231+0x8100] ;  /* 0x00810000e714783b */ /* 0x000ee20000000200 */
[C---:B-1----:R-:W-:Y:S08]  /*2320*/  HMMA.16816.F32.BF16 R52, R4.reuse, R8, RZ ;  /* 0x000000080434723c */ /* 0x042ff000000418ff */
[C---:B----4-:R-:W-:Y:S08]  /*2330*/  HMMA.16816.F32.BF16 R60, R4.reuse, R12, RZ ;  /* 0x0000000c043c723c */ /* 0x050ff000000418ff */
[C---:B-----5:R-:W-:Y:S08]  /*2340*/  HMMA.16816.F32.BF16 R64, R4.reuse, R24, RZ ;  /* 0x000000180440723c */ /* 0x060ff000000418ff */
[C---:B--2---:R-:W-:Y:S08]  /*2350*/  HMMA.16816.F32.BF16 R72, R4.reuse, R48, RZ ;  /* 0x000000300448723c */ /* 0x044ff000000418ff */
[C---:B------:R-:W-:Y:S08]  /*2360*/  HMMA.16816.F32.BF16 R96, R4.reuse, R10, RZ ;  /* 0x0000000a0460723c */ /* 0x040ff000000418ff */
[C---:B------:R-:W-:Y:S08]  /*2370*/  HMMA.16816.F32.BF16 R112, R4.reuse, R14, RZ ;  /* 0x0000000e0470723c */ /* 0x040ff000000418ff */
[C---:B------:R-:W-:Y:S08]  /*2380*/  HMMA.16816.F32.BF16 R120, R4.reuse, R26, RZ ;  /* 0x0000001a0478723c */ /* 0x040ff000000418ff */
[----:B------:R-:W-:Y:S07]  /*2390*/  HMMA.16816.F32.BF16 R100, R4, R50, RZ ;  /* 0x000000320464723c */ /* 0x000fee00000418ff */
[----:B------:R-:W-:Y:S01]  /*23a0*/  IMAD.U32 R4, RZ, RZ, UR14 ;  /* 0x0000000eff047e24 */ /* 0x000fe2000f8e00ff */
[----:B------:R-:W-:Y:S01]  /*23b0*/  IADD3 R6, R224, 0x4100, RZ ;  /* 0x00004100e0067810 */ /* 0x000fe20007ffe0ff */
[----:B------:R-:W-:Y:S01]  /*23c0*/  IMAD.U32 R5, RZ, RZ, UR15 ;  /* 0x0000000fff057e24 */ /* 0x000fe2000f8e00ff */
[----:B------:R-:W-:Y:S01]  /*23d0*/  UMOV UR14, 0x5 ;  /* 0x00000005000e7882 */ /* 0x000fe20000000000 */
[----:B------:R-:W-:Y:S01]  /*23e0*/  IMAD.U32 R5, RZ, RZ, UR10 ;  /* 0x0000000aff057e24 */ /* 0x000fe2000f8e00ff */
[----:B------:R-:W-:Y:S01]  /*23f0*/  LEA R2, P0, R4, R30, 0x6 ;  /* 0x0000001e04027211 */ /* 0x000fe200078030ff */
[----:B------:R-:W-:Y:S01]  /*2400*/  USHF.L.U32 UR10, UR4, 0x5, URZ ;  /* 0x00000005040a7899 */ /* 0x000fe2000800063f */
[----:B------:R-:W-:Y:S01]  /*2410*/  @P1 IADD3 R235, R6, -0x20, RZ ;  /* 0xffffffe006eb1810 */ /* 0x000fe20007ffe0ff */
[----:B------:R-:W-:Y:S01]  /*2420*/  USHF.L.U64.HI UR14, UR4, UR14, UR5 ;  /* 0x0000000e040e7299 */ /* 0x000fe20008010205 */
[----:B------:R-:W-:Y:S01]  /*2430*/  LEA.HI.X R5, R4, R29, R5, 0x6, P0 ;  /* 0x0000001d04057211 */ /* 0x000fe200000f3405 */
[----:B---3--:R-:W-:Y:S01]  /*2440*/  HMMA.16816.F32.BF16 R80, R20, R24, RZ ;  /* 0x000000181450723c */ /* 0x008fe200000418ff */
[C---:B------:R-:W-:Y:S01]  /*2450*/  LEA R4, P0, R2.reuse, c[0x0][0x1f8], 0x1 ;  /* 0x00007e0002047a11 */ /* 0x040fe200078008ff */
[----:B------:R-:W-:Y:S01]  /*2460*/  IMAD.U32 R7, RZ, RZ, UR10 ;  /* 0x0000000aff077e24 */ /* 0x000fe2000f8e00ff */
[----:B------:R-:W-:Y:S01]  /*2470*/  UIADD3 UR16, UP0, UR10, 0x80, URZ ;  /* 0x000000800a107890 */ /* 0x000fe2000ff1e03f */
[----:B------:R-:W-:Y:S01]  /*2480*/  LDSM.16.M88.4 R40, [R235] ;  /* 0x00000000eb28783b */ /* 0x000fe20000000200 */
[----:B------:R-:W-:-:S02]  /*2490*/  LEA.HI.X R5, R2, c[0x0][0x1fc], R5, 0x1, P0 ;  /* 0x00007f0002057a11 */ /* 0x000fc400000f0c05 */
[----:B------:R-:W-:Y:S01]  /*24a0*/  IADD3 R2, -R19, UR20, RZ ;  /* 0x0000001413027c10 */ /* 0x000fe2000fffe1ff */
[----:B------:R-:W-:Y:S01]  /*24b0*/  UIADD3.X UR15, URZ, UR14, URZ, UP0, !UPT ;  /* 0x0000000e3f0f7290 */ /* 0x000fe200087fe43f */
[----:B------:R-:W-:Y:S01]  /*24c0*/  IADD3 R6, P6, R4, UR10, RZ ;  /* 0x0000000a04067c10 */ /* 0x000fe2000ffde0ff */
[C---:B------:R-:W-:Y:S01]  /*24d0*/  HMMA.16816.F32.BF16 R84, R20.reuse, R26, RZ ;  /* 0x0000001a1454723c */ /* 0x040fe200000418ff */
[----:B------:R-:W-:Y:S01]  /*24e0*/  ISETP.LT.OR P2, PT, R2, 0x1, P5 ;  /* 0x000000010200780c */ /* 0x000fe20002f41670 */
[----:B------:R-:W-:Y:S01]  /*24f0*/  LDSM.16.M88.4 R36, [R235+0x800] ;  /* 0x00080000eb24783b */ /* 0x000fe20000000200 */
[----:B------:R-:W-:Y:S01]  /*2500*/  IADD3 R24, P1, P0, R7, 0x80, R4 ;  /* 0x0000008007187810 */ /* 0x000fe2000783e004 */
[----:B------:R-:W-:Y:S01]  /*2510*/  UISETP.GE.AND UP0, UPT, UR25, 0x2, UPT ;  /* 0x000000021900788c */ /* 0x000fe2000bf06270 */
[----:B------:R-:W-:Y:S01]  /*2520*/  IADD3.X R7, R5, UR14, RZ, P6, !PT ;  /* 0x0000000e05077c10 */ /* 0x000fe2000b7fe4ff */
[----:B------:R-:W-:Y:S01]  /*2530*/  LDSM.16.M88.4 R32, [R235+0x1000] ;  /* 0x00100000eb20783b */ /* 0x000fe20000000200 */
[----:B------:R-:W-:Y:S01]  /*2540*/  IADD3 R16, P6, R6, UR10, RZ ;  /* 0x0000000a06107c10 */ /* 0x000fe2000ffde0ff */
[----:B------:R-:W-:Y:S01]  /*2550*/  HMMA.16816.F32.BF16 R124, R20, R8, RZ ;  /* 0x00000008147c723c */ /* 0x000fe200000418ff */
[----:B------:R-:W-:Y:S01]  /*2560*/  IADD3.X R25, RZ, UR14, R5, P1, P0 ;  /* 0x0000000eff197c10 */ /* 0x000fe20008fe0405 */
[----:B------:R-:W-:Y:S01]  /*2570*/  LDSM.16.M88.4 R28, [R235+0x1800] ;  /* 0x00180000eb1c783b */ /* 0x000fe20000000200 */
[----:B------:R-:W-:-:S02]  /*2580*/  ISETP.LT.OR P0, PT, R2, 0x1, P4 ;  /* 0x000000010200780c */ /* 0x000fc40002701670 */
[----:B------:R-:W-:Y:S02]  /*2590*/  IADD3 R18, P1, R6, UR16, RZ ;  /* 0x0000001006127c10 */ /* 0x000fe4000ff3e0ff */
[C---:B------:R-:W-:Y:S01]  /*25a0*/  IADD3.X R17, R7.reuse, UR14, RZ, P6, !PT ;  /* 0x0000000e07117c10 */ /* 0x040fe2000b7fe4ff */
[C---:B------:R-:W-:Y:S01]  /*25b0*/  HMMA.16816.F32.BF16 R104, R20.reuse, R10, RZ ;  /* 0x0000000a1468723c */ /* 0x040fe200000418ff */
[----:B------:R-:W-:Y:S01]  /*25c0*/  IADD3 R26, P6, R16, UR10, RZ ;  /* 0x0000000a101a7c10 */ /* 0x000fe2000ffde0ff */
[----:B------:R-:W1:Y:S01]  /*25d0*/  LDSM.16.M88.4 R8, [R233+0xa100] ;  /* 0x00a10000e908783b */ /* 0x000e620000000200 */
[----:B------:R-:W-:Y:S02]  /*25e0*/  IADD3.X R19, R7, UR15, RZ, P1, !PT ;  /* 0x0000000f07137c10 */ /* 0x000fe40008ffe4ff */
[C---:B------:R-:W-:Y:S02]  /*25f0*/  ISETP.LT.OR P1, PT, R2.reuse, 0x11, P5 ;  /* 0x000000110200780c */ /* 0x040fe40002f21670 */
[----:B------:R-:W-:Y:S01]  /*2600*/  IADD3.X R27, R17, UR14, RZ, P6, !PT ;  /* 0x0000000e111b7c10 */ /* 0x000fe2000b7fe4ff */
[----:B------:R-:W-:Y:S01]  /*2610*/  HMMA.16816.F32.BF16 R92, R20, R12, RZ ;  /* 0x0000000c145c723c */ /* 0x000fe200000418ff */
[----:B------:R-:W-:-:S02]  /*2620*/  ISETP.LT.OR P6, PT, R2, 0x11, P4 ;  /* 0x000000110200780c */ /* 0x000fc400027c1670 */
[C---:B------:R-:W-:Y:S02]  /*2630*/  IADD3 R243, R235.reuse, 0x800, RZ ;  /* 0x00000800ebf37810 */ /* 0x040fe40007ffe0ff */
[C---:B------:R-:W-:Y:S02]  /*2640*/  IADD3 R242, R235.reuse, 0x1000, RZ ;  /* 0x00001000ebf27810 */ /* 0x040fe40007ffe0ff */
[C---:B------:R-:W-:Y:S01]  /*2650*/  IADD3 R241, R235.reuse, 0x1800, RZ ;  /* 0x00001800ebf17810 */ /* 0x040fe20007ffe0ff */
[----:B------:R-:W-:Y:S01]  /*2660*/  HMMA.16816.F32.BF16 R88, R20, R14, RZ ;  /* 0x0000000e1458723c */ /* 0x000fe200000418ff */
[----:B------:R-:W2:Y:S01]  /*2670*/  LDSM.16.M88.4 R12, [R233+0x8100] ;  /* 0x00810000e90c783b */ /* 0x000ea20000000200 */
[C---:B------:R-:W-:Y:S02]  /*2680*/  IADD3 R240, R235.reuse, 0x2000, RZ ;  /* 0x00002000ebf07810 */ /* 0x040fe40007ffe0ff */
[----:B------:R-:W-:Y:S01]  /*2690*/  IADD3 R239, R235, 0x2800, RZ ;  /* 0x00002800ebef7810 */ /* 0x000fe20007ffe0ff */
[----:B------:R-:W-:Y:S01]  /*26a0*/  @!PT LDS RZ, [RZ] ;  /* 0x00000000fffff984 */ /* 0x000fe20000000800 */
[----:B------:R-:W-:Y:S01]  /*26b0*/  @!PT LDS RZ, [RZ] ;  /* 0x00000000fffff984 */ /* 0x000fe20000000800 */
[----:B------:R-:W-:Y:S01]  /*26c0*/  @!PT LDS RZ, [RZ] ;  /* 0x00000000fffff984 */ /* 0x000fe20000000800 */
[----:B------:R3:W-:Y:S01]  /*26d0*/  LDGSTS.E.BYPASS.LTC128B.128 [R245+0x100], [R4.64], !P2 ;  /* 0x0010000004f57fae */ /* 0x0007e2000d101d52 */
[----:B------:R-:W-:-:S02]  /*26e0*/  ISETP.LT.OR P2, PT, R2, 0x21, P5 ;  /* 0x000000210200780c */ /* 0x000fc40002f41670 */
[C---:B------:R-:W-:Y:S01]  /*26f0*/  HMMA.16816.F32.BF16 R76, R20.reuse, R48, RZ ;  /* 0x00000030144c723c */ /* 0x040fe200000418ff */
[----:B------:R3:W-:Y:S01]  /*2700*/  LDGSTS.E.BYPASS.LTC128B.128 [R245+0x2100], [R4.64+0x80], !P0 ;  /* 0x0210008004f57fae */ /* 0x0007e2000c101d52 */
[----:B------:R-:W-:Y:S02]  /*2710*/  ISETP.LT.OR P0, PT, R2, 0x21, P4 ;  /* 0x000000210200780c */ /* 0x000fe40002701670 */
[----:B------:R-:W-:Y:S01]  /*2720*/  IADD3 R238, R235, 0x3000, RZ ;  /* 0x00003000ebee7810 */ /* 0x000fe20007ffe0ff */
[----:B------:R4:W-:Y:S01]  /*2730*/  LDGSTS.E.BYPASS.LTC128B.128 [R245+0x900], [R6.64], !P1 ;  /* 0x0090000006f57fae */ /* 0x0009e2000c901d52 */
[----:B------:R-:W-:Y:S02]  /*2740*/  LOP3.LUT P1, RZ, R44, 0x4, RZ, 0xc0, !PT ;  /* 0x000000042cff7812 */ /* 0x000fe4000782c0ff */
[----:B------:R-:W-:Y:S01]  /*2750*/  HMMA.16816.F32.BF16 R68, R20, R50, RZ ;  /* 0x000000321444723c */ /* 0x000fe200000418ff */
[----:B------:R5:W-:Y:S01]  /*2760*/  LDGSTS.E.BYPASS.LTC128B.128 [R245+0x2900], [R24.64], !P6 ;  /* 0x0290000018f57fae */ /* 0x000be2000f101d52 */
[----:B------:R-:W-:-:S02]  /*2770*/  ISETP.LT.OR P6, PT, R2, 0x31, P5 ;  /* 0x000000310200780c */ /* 0x000fc40002fc1670 */
[----:B------:R-:W-:Y:S01]  /*2780*/  IADD3 R237, R235, 0x3800, RZ ;  /* 0x00003800ebed7810 */ /* 0x000fe20007ffe0ff */
[----:B------:R2:W-:Y:S01]  /*2790*/  LDGSTS.E.BYPASS.LTC128B.128 [R245+0x1100], [R16.64], !P2 ;  /* 0x0110000010f57fae */ /* 0x0005e2000d101d52 */
[----:B------:R-:W-:Y:S01]  /*27a0*/  ISETP.LT.OR P2, PT, R2, 0x31, P4 ;  /* 0x000000310200780c */ /* 0x000fe20002741670 */
[----:B------:R-:W-:Y:S02]  /*27b0*/  IMAD.MOV.U32 R2, RZ, RZ, 0x40 ;  /* 0x00000040ff027424 */ /* 0x000fe400078e00ff */
[----:B------:R2:W-:Y:S01]  /*27c0*/  LDGSTS.E.BYPASS.LTC128B.128 [R245+0x3100], [R18.64], !P0 ;  /* 0x0310000012f57fae */ /* 0x0005e2000c101d52 */
[----:B-1----:R-:W-:Y:S02]  /*27d0*/  HMMA.16816.F32.BF16 R20, R8, R40, R52 ;  /* 0x000000280814723c */ /* 0x002fe40000041834 */
[----:B------:R-:W-:-:S03]  /*27e0*/  SEL R2, R2, 0xffffffc0, !P1 ;  /* 0xffffffc002027807 */ /* 0x000fc60004800000 */
[----:B------:R5:W-:Y:S02]  /*27f0*/  LDGSTS.E.BYPASS.LTC128B.128 [R245+0x1900], [R26.64], !P6 ;  /* 0x019000001af57fae */ /* 0x000be4000f101d52 */
[----:B------:R-:W-:Y:S01]  /*2800*/  IMAD.IADD R230, R224, 0x1, R2 ;  /* 0x00000001e0e67824 */ /* 0x000fe200078e0202 */
[C---:B------:R-:W-:Y:S01]  /*2810*/  HMMA.16816.F32.BF16 R60, R8.reuse, R36, R60 ;  /* 0x00000024083c723c */ /* 0x040fe2000004183c */
[----:B------:R-:W-:Y:S01]  /*2820*/  IMAD.IADD R229, R2, 0x1, R235 ;  /* 0x0000000102e57824 */ /* 0x000fe200078e02eb */
[----:B---3--:R-:W-:Y:S02]  /*2830*/  IADD3 R4, P0, R16, UR16, RZ ;  /* 0x0000001010047c10 */ /* 0x008fe4000ff1e0ff */
[----:B------:R-:W-:Y:S02]  /*2840*/  LOP3.LUT R2, R152, R153, RZ, 0xfc, !PT ;  /* 0x0000009998027212 */ /* 0x000fe400078efcff */
[----:B------:R-:W-:Y:S02]  /*2850*/  IADD3.X R5, R17, UR15, RZ, P0, !PT ;  /* 0x0000000f11057c10 */ /* 0x000fe400087fe4ff */
[----:B------:R-:W-:Y:S01]  /*2860*/  HMMA.16816.F32.BF16 R64, R8, R32, R64 ;  /* 0x000000200840723c */ /* 0x000fe20000041840 */
[----:B------:R-:W-:-:S02]  /*2870*/  PLOP3.LUT P0, PT, PT, PT, UP0, 0x80, 0x0 ;  /* 0x000000000000781c */ /* 0x000fc40003f0f008 */
[----:B------:R4:W-:Y:S04]  /*2880*/  LDGSTS.E.BYPASS.LTC128B.128 [R245+0x3900], [R4.64], !P2 ;  /* 0x0390000004f57fae */ /* 0x0009e8000d101d52 */
[----:B------:R-:W-:Y:S01]  /*2890*/  LDSM.16.M88.4 R56, [R230+0x4100] ;  /* 0x00410000e638783b */ /* 0x000fe20000000200 */
[C---:B------:R-:W-:Y:S03]  /*28a0*/  HMMA.16816.F32.BF16 R72, R8.reuse, R28, R72 ;  /* 0x0000001c0848723c */ /* 0x040fe60000041848 */
[----:B--2---:R-:W1:Y:S04]  /*28b0*/  LDSM.16.M88.4 R16, [R232+0xa100] ;  /* 0x00a10000e810783b */ /* 0x004e680000000200 */
[----:B------:R-:W2:Y:S01]  /*28c0*/  LDSM.16.M88.4 R48, [R230+0x5100] ;  /* 0x00510000e630783b */ /* 0x000ea20000000200 */
[C---:B------:R-:W-:Y:S03]  /*28d0*/  HMMA.16816.F32.BF16 R132, R8.reuse, R42, R96 ;  /* 0x0000002a0884723c */ /* 0x040fe60000041860 */
[----:B------:R-:W3:Y:S04]  /*28e0*/  LDSM.16.M88.4 R52, [R230+0x4900] ;  /* 0x00490000e634783b */ /* 0x000ee80000000200 */
[----:B------:R-:W1:Y:S01]  /*28f0*/  LDSM.16.M88.4 R44, [R230+0x5900] ;  /* 0x00590000e62c783b */ /* 0x000e620000000200 */
[C---:B------:R-:W-:Y:S03]  /*2900*/  HMMA.16816.F32.BF16 R112, R8.reuse, R38, R112 ;  /* 0x000000260870723c */ /* 0x040fe60000041870 */
[----:B-----5:R-:W-:Y:S04]  /*2910*/  LDSM.16.M88.4 R24, [R229+0x800] ;  /* 0x00080000e518783b */ /* 0x020fe80000000200 */
[----:B----4-:R-:W-:Y:S01]  /*2920*/  LDSM.16.M88.4 R4, [R234+0xa100] ;  /* 0x00a10000ea04783b */ /* 0x010fe20000000200 */
[C---:B------:R-:W-:Y:S03]  /*2930*/  HMMA.16816.F32.BF16 R120, R8.reuse, R34, R120 ;  /* 0x000000220878723c */ /* 0x040fe60000041878 */
[----:B------:R-:W0:Y:S05]  /*2940*/  LDGDEPBAR ;  /* 0x00000000000079af */ /* 0x000e2a0000000000 */
[----:B------:R-:W-:Y:S01]  /*2950*/  HMMA.16816.F32.BF16 R116, R8, R30, R100 ;  /* 0x0000001e0874723c */ /* 0x000fe20000041864 */
[----:B------:R-:W4:Y:S07]  /*2960*/  LDSM.16.M88.4 R8, [R232+0x8100] ;  /* 0x00810000e808783b */ /* 0x000f2e0000000200 */
[C---:B------:R-:W-:Y:S08]  /*2970*/  HMMA.16816.F32.BF16 R124, R12.reuse, R40, R124 ;  /* 0x000000280c7c723c */ /* 0x040ff0000004187c */
[C---:B------:R-:W-:Y:S08]  /*2980*/  HMMA.16816.F32.BF16 R136, R12.reuse, R32, R80 ;  /* 0x000000200c88723c */ /* 0x040ff00000041850 */
[C---:B------:R-:W-:Y:S08]  /*2990*/  HMMA.16816.F32.BF16 R40, R12.reuse, R42, R104 ;  /* 0x0000002a0c28723c */ /* 0x040ff00000041868 */
[C---:B------:R-:W-:Y:S08]  /*29a0*/  HMMA.16816.F32.BF16 R32, R12.reuse, R34, R84 ;  /* 0x000000220c20723c */ /* 0x040ff00000041854 */
[C---:B------:R-:W-:Y:S08]  /*29b0*/  HMMA.16816.F32.BF16 R128, R12.reuse, R36, R92 ;  /* 0x000000240c80723c */ /* 0x040ff0000004185c */
[C---:B------:R-:W-:Y:S08]  /*29c0*/  HMMA.16816.F32.BF16 R140, R12.reuse, R28, R76 ;  /* 0x0000001c0c8c723c */ /* 0x040ff0000004184c */
[C---:B------:R-:W-:Y:S01]  /*29d0*/  HMMA.16816.F32.BF16 R108, R12.reuse, R38, R88 ;  /* 0x000000260c6c723c */ /* 0x040fe20000041858 */
[----:B------:R-:W-:Y:S07]  /*29e0*/  LDSM.16.M88.4 R36, [R229+0x1800] ;  /* 0x00180000e524783b */ /* 0x000fee0000000200 */
[----:B------:R-:W-:Y:S01]  /*29f0*/  HMMA.16816.F32.BF16 R104, R12, R30, R68 ;  /* 0x0000001e0c68723c */ /* 0x000fe20000041844 */
[----:B------:R-:W5:Y:S04]  /*2a00*/  LDSM.16.M88.4 R28, [R229] ;  /* 0x00000000e51c783b */ /* 0x000f680000000200 */
[----:B------:R-:W-:Y:S03]  /*2a10*/  LDSM.16.M88.4 R12, [R234+0x8100] ;  /* 0x00810000ea0c783b */ /* 0x000fe60000000200 */
[C---:B-1----:R-:W-:Y:S01]  /*2a20*/  HMMA.16816.F32.BF16 R100, R16.reuse, R56, R20 ;  /* 0x000000381064723c */ /* 0x042fe20000041814 */
[----:B------:R-:W1:Y:S07]  /*2a30*/  LDSM.16.M88.4 R20, [R229+0x1000] ;  /* 0x00100000e514783b */ /* 0x000e6e0000000200 */
[C---:B--2---:R-:W-:Y:S08]  /*2a40*/  HMMA.16816.F32.BF16 R92, R16.reuse, R48, R64 ;  /* 0x00000030105c723c */ /* 0x044ff00000041840 */
[C---:B---3--:R-:W-:Y:S08]  /*2a50*/  HMMA.16816.F32.BF16 R96, R16.reuse, R52, R60 ;  /* 0x000000341060723c */ /* 0x048ff0000004183c */
[C---:B------:R-:W-:Y:S08]  /*2a60*/  HMMA.16816.F32.BF16 R72, R16.reuse, R44, R72 ;  /* 0x0000002c1048723c */ /* 0x040ff00000041848 */
[C---:B------:R-:W-:Y:S08]  /*2a70*/  HMMA.16816.F32.BF16 R84, R16.reuse, R58, R132 ;  /* 0x0000003a1054723c */ /* 0x040ff00000041884 */
[C---:B------:R-:W-:Y:S08]  /*2a80*/  HMMA.16816.F32.BF16 R80, R16.reuse, R54, R112 ;  /* 0x000000361050723c */ /* 0x040ff00000041870 */
[C---:B------:R-:W-:Y:S08]  /*2a90*/  HMMA.16816.F32.BF16 R76, R16.reuse, R50, R120 ;  /* 0x00000032104c723c */ /* 0x040ff00000041878 */
[----:B------:R-:W-:Y:S08]  /*2aa0*/  HMMA.16816.F32.BF16 R64, R16, R46, R116 ;  /* 0x0000002e1040723c */ /* 0x000ff00000041874 */
[C---:B----4-:R-:W-:Y:S08]  /*2ab0*/  HMMA.16816.F32.BF16 R88, R8.reuse, R56, R124 ;  /* 0x000000380858723c */ /* 0x050ff0000004187c */
        /* <DEDUP_REMOVED lines=8> */
[----:B------:R-:W2:Y:S07]  /*2b40*/  LDSM.16.M88.4 R8, [R231+0xe100] ;  /* 0x00e10000e708783b */ /* 0x000eae0000000200 */
[C---:B-----5:R-:W-:Y:S08]  /*2b50*/  HMMA.16816.F32.BF16 R60, R4.reuse, R28, R100 ;  /* 0x0000001c043c723c */ /* 0x060ff00000041864 */
[C---:B------:R-:W-:Y:S08]  /*2b60*/  HMMA.16816.F32.BF16 R100, R4.reuse, R30, R84 ;  /* 0x0000001e0464723c */ /* 0x040ff00000041854 */
[C---:B------:R-:W-:Y:S08]  /*2b70*/  HMMA.16816.F32.BF16 R104, R4.reuse, R24, R96 ;  /* 0x000000180468723c */ /* 0x040ff00000041860 */
[C---:B-1----:R-:W-:Y:S08]  /*2b80*/  HMMA.16816.F32.BF16 R132, R4.reuse, R20, R92 ;  /* 0x000000140484723c */ /* 0x042ff0000004185c */
[C---:B------:R-:W-:Y:S08]  /*2b90*/  HMMA.16816.F32.BF16 R128, R4.reuse, R22, R76 ;  /* 0x000000160480723c */ /* 0x040ff0000004184c */
[----:B------:R-:W-:Y:S08]  /*2ba0*/  HMMA.16816.F32.BF16 R120, R4, R38, R64 ;  /* 0x000000260478723c */ /* 0x000ff00000041840 */
[C---:B------:R-:W-:Y:S08]  /*2bb0*/  HMMA.16816.F32.BF16 R76, R12.reuse, R28, R88 ;  /* 0x0000001c0c4c723c */ /* 0x040ff00000041858 */
[C---:B------:R-:W-:Y:S01]  /*2bc0*/  HMMA.16816.F32.BF16 R64, R12.reuse, R30, R68 ;  /* 0x0000001e0c40723c */ /* 0x040fe20000041844 */
[----:B------:R-:W-:Y:S07]  /*2bd0*/  LDSM.16.M88.4 R28, [R235+0x2000] ;  /* 0x00200000eb1c783b */ /* 0x000fee0000000200 */
[C---:B------:R-:W-:Y:S08]  /*2be0*/  HMMA.16816.F32.BF16 R116, R12.reuse, R24, R56 ;  /* 0x000000180c74723c */ /* 0x040ff00000041838 */
[C---:B------:R-:W-:Y:S01]  /*2bf0*/  HMMA.16816.F32.BF16 R112, R12.reuse, R26, R52 ;  /* 0x0000001a0c70723c */ /* 0x040fe20000041834 */
[----:B------:R-:W-:Y:S07]  /*2c00*/  LDSM.16.M88.4 R52, [R235+0x3800] ;  /* 0x00380000eb34783b */ /* 0x000fee0000000200 */
[C---:B------:R-:W-:Y:S01]  /*2c10*/  HMMA.16816.F32.BF16 R108, R12.reuse, R20, R40 ;  /* 0x000000140c6c723c */ /* 0x040fe20000041828 */
[----:B------:R-:W1:Y:S07]  /*2c20*/  LDSM.16.M88.4 R40, [R224+0x6900] ;  /* 0x00690000e028783b */ /* 0x000e6e0000000200 */
[C---:B------:R-:W-:Y:S01]  /*2c30*/  HMMA.16816.F32.BF16 R84, R12.reuse, R22, R16 ;  /* 0x000000160c54723c */ /* 0x040fe20000041810 */
[----:B------:R-:W-:Y:S04]  /*2c40*/  LDSM.16.M88.4 R16, [R224+0x7900] ;  /* 0x00790000e010783b */ /* 0x000fe80000000200 */
[----:B------:R-:W-:Y:S03]  /*2c50*/  LDSM.16.M88.4 R20, [R233+0xc100] ;  /* 0x00c10000e914783b */ /* 0x000fe60000000200 */
[C---:B------:R-:W-:Y:S01]  /*2c60*/  HMMA.16816.F32.BF16 R96, R12.reuse, R36, R32 ;  /* 0x000000240c60723c */ /* 0x040fe20000041820 */
[----:B------:R-:W-:Y:S07]  /*2c70*/  LDSM.16.M88.4 R32, [R224+0x7100] ;  /* 0x00710000e020783b */ /* 0x000fee0000000200 */
[----:B------:R-:W-:Y:S01]  /*2c80*/  HMMA.16816.F32.BF16 R92, R12, R38, R44 ;  /* 0x000000260c5c723c */ /* 0x000fe2000004182c */
[----:B------:R-:W3:Y:S04]  /*2c90*/  LDSM.16.M88.4 R12, [R231+0xc100] ;  /* 0x00c10000e70c783b */ /* 0x000ee80000000200 */
[----:B------:R-:W-:Y:S03]  /*2ca0*/  LDSM.16.M88.4 R44, [R235+0x3000] ;  /* 0x00300000eb2c783b */ /* 0x000fe60000000200 */
[C---:B------:R-:W-:Y:S01]  /*2cb0*/  HMMA.16816.F32.BF16 R80, R4.reuse, R26, R80 ;  /* 0x0000001a0450723c */ /* 0x040fe20000041850 */
[----:B------:R-:W4:Y:S07]  /*2cc0*/  LDSM.16.M88.4 R24, [R235+0x2800] ;  /* 0x00280000eb18783b */ /* 0x000f2e0000000200 */
[----:B------:R-:W-:Y:S01]  /*2cd0*/  HMMA.16816.F32.BF16 R124, R4, R36, R72 ;  /* 0x00000024047c723c */ /* 0x000fe20000041848 */
[----:B------:R-:W5:Y:S07]  /*2ce0*/  LDSM.16.M88.4 R4, [R233+0xe100] ;  /* 0x00e10000e904783b */ /* 0x000f6e0000000200 */
[C---:B--2---:R-:W-:Y:S08]  /*2cf0*/  HMMA.16816.F32.BF16 R72, R8.reuse, R48, R60 ;  /* 0x000000300848723c */ /* 0x044ff0000004183c */
[C---:B-1----:R-:W-:Y:S08]  /*2d00*/  HMMA.16816.F32.BF16 R60, R8.reuse, R40, R104 ;  /* 0x00000028083c723c */ /* 0x042ff00000041868 */
[----:B------:R-:W-:Y:S08]  /*2d10*/  HMMA.16816.F32.BF16 R56, R8, R42, R80 ;  /* 0x0000002a0838723c */ /* 0x000ff00000041850 */
[C---:B---3--:R-:W-:Y:S08]  /*2d20*/  HMMA.16816.F32.BF16 R36, R12.reuse, R40, R116 ;  /* 0x000000280c24723c */ /* 0x048ff00000041874 */
[----:B------:R-:W-:Y:S08]  /*2d30*/  HMMA.16816.F32.BF16 R40, R12, R42, R112 ;  /* 0x0000002a0c28723c */ /* 0x000ff00000041870 */
[----:B------:R-:W-:Y:S08]  /*2d40*/  HMMA.16816.F32.BF16 R68, R8, R50, R100 ;  /* 0x000000320844723c */ /* 0x000ff00000041864 */
[C---:B------:R-:W-:Y:S08]  /*2d50*/  HMMA.16816.F32.BF16 R76, R12.reuse, R48, R76 ;  /* 0x000000300c4c723c */ /* 0x040ff0000004184c */
[----:B------:R-:W-:Y:S01]  /*2d60*/  HMMA.16816.F32.BF16 R64, R12, R50, R64 ;  /* 0x000000320c40723c */ /* 0x000fe20000041840 */
[----:B------:R-:W-:Y:S07]  /*2d70*/  LDSM.16.M88.4 R48, [R230+0x6100] ;  /* 0x00610000e630783b */ /* 0x000fee0000000200 */
[C---:B------:R-:W-:Y:S08]  /*2d80*/  HMMA.16816.F32.BF16 R88, R8.reuse, R32, R132 ;  /* 0x000000200858723c */ /* 0x040ff00000041884 */
[C---:B------:R-:W-:Y:S08]  /*2d90*/  HMMA.16816.F32.BF16 R104, R8.reuse, R34, R128 ;  /* 0x000000220868723c */ /* 0x040ff00000041880 */
[C---:B------:R-:W-:Y:S08]  /*2da0*/  HMMA.16816.F32.BF16 R100, R8.reuse, R16, R124 ;  /* 0x000000100864723c */ /* 0x040ff0000004187c */
[----:B------:R-:W-:Y:S08]  /*2db0*/  HMMA.16816.F32.BF16 R80, R8, R18, R120 ;  /* 0x000000120850723c */ /* 0x000ff00000041878 */
[C---:B------:R-:W-:Y:S08]  /*2dc0*/  HMMA.16816.F32.BF16 R8, R12.reuse, R32, R108 ;  /* 0x000000200c08723c */ /* 0x040ff0000004186c */
[C---:B------:R-:W-:Y:S01]  /*2dd0*/  HMMA.16816.F32.BF16 R84, R12.reuse, R34, R84 ;  /* 0x000000220c54723c */ /* 0x040fe20000041854 */
[----:B------:R-:W-:Y:S07]  /*2de0*/  LDSM.16.M88.4 R32, [R230+0x7900] ;  /* 0x00790000e620783b */ /* 0x000fee0000000200 */
[C---:B------:R-:W-:Y:S08]  /*2df0*/  HMMA.16816.F32.BF16 R96, R12.reuse, R16, R96 ;  /* 0x000000100c60723c */ /* 0x040ff00000041860 */
[----:B------:R-:W-:Y:S01]  /*2e00*/  HMMA.16816.F32.BF16 R92, R12, R18, R92 ;  /* 0x000000120c5c723c */ /* 0x000fe2000004185c */
[----:B------:R-:W1:Y:S04]  /*2e10*/  LDSM.16.M88.4 R16, [R232+0xe100] ;  /* 0x00e10000e810783b */ /* 0x000e680000000200 */
[----:B------:R-:W2:Y:S03]  /*2e20*/  LDSM.16.M88.4 R12, [R232+0xc100] ;  /* 0x00c10000e80c783b */ /* 0x000ea60000000200 */
[C---:B----4-:R-:W-:Y:S01]  /*2e30*/  HMMA.16816.F32.BF16 R112, R20.reuse, R26, R40 ;  /* 0x0000001a1470723c */ /* 0x050fe20000041828 */
[----:B------:R-:W3:Y:S07]  /*2e40*/  LDSM.16.M88.4 R40, [R230+0x6900] ;  /* 0x00690000e628783b */ /* 0x000eee0000000200 */
[-C--:B------:R-:W-:Y:S01]  /*2e50*/  HMMA.16816.F32.BF16 R120, R20, R24.reuse, R36 ;  /* 0x000000181478723c */ /* 0x080fe20000041824 */
[----:B------:R-:W4:Y:S07]  /*2e60*/  LDSM.16.M88.4 R36, [R230+0x7100] ;  /* 0x00710000e624783b */ /* 0x000f2e0000000200 */
[C---:B-----5:R-:W-:Y:S08]  /*2e70*/  HMMA.16816.F32.BF16 R144, R4.reuse, R24, R60 ;  /* 0x000000180490723c */ /* 0x060ff0000004183c */
[C---:B------:R-:W-:Y:S01]  /*2e80*/  HMMA.16816.F32.BF16 R140, R4.reuse, R26, R56 ;  /* 0x0000001a048c723c */ /* 0x040fe20000041838 */
[----:B------:R-:W-:Y:S07]  /*2e90*/  LDSM.16.M88.4 R24, [R229+0x3000] ;  /* 0x00300000e518783b */ /* 0x000fee0000000200 */
[C---:B------:R-:W-:Y:S08]  /*2ea0*/  HMMA.16816.F32.BF16 R116, R4.reuse, R28, R72 ;  /* 0x0000001c0474723c */ /* 0x040ff00000041848 */
[----:B------:R-:W-:Y:S08]  /*2eb0*/  HMMA.16816.F32.BF16 R148, R4, R30, R68 ;  /* 0x0000001e0494723c */ /* 0x000ff00000041844 */
[C---:B------:R-:W-:Y:S08]  /*2ec0*/  HMMA.16816.F32.BF16 R60, R20.reuse, R28, R76 ;  /* 0x0000001c143c723c */ /* 0x040ff0000004184c */
[----:B------:R-:W-:Y:S01]  /*2ed0*/  HMMA.16816.F32.BF16 R56, R20, R30, R64 ;  /* 0x0000001e1438723c */ /* 0x000fe20000041840 */
[----:B------:R-:W-:Y:S07]  /*2ee0*/  LDSM.16.M88.4 R28, [R229+0x2800] ;  /* 0x00280000e51c783b */ /* 0x000fee0000000200 */
[C---:B------:R-:W-:Y:S08]  /*2ef0*/  HMMA.16816.F32.BF16 R136, R4.reuse, R44, R88 ;  /* 0x0000002c0488723c */ /* 0x040ff00000041858 */
[----:B------:R-:W-:Y:S08]  /*2f00*/  HMMA.16816.F32.BF16 R132, R4, R46, R104 ;  /* 0x0000002e0484723c */ /* 0x000ff00000041868 */
[----:B------:R-:W-:Y:S01]  /*2f10*/  HMMA.16816.F32.BF16 R108, R20, R44, R8 ;  /* 0x0000002c146c723c */ /* 0x000fe20000041808 */
[----:B------:R-:W-:Y:S07]  /*2f20*/  LDSM.16.M88.4 R8, [R234+0xc100] ;  /* 0x00c10000ea08783b */ /* 0x000fee0000000200 */
[C---:B------:R-:W-:Y:S08]  /*2f30*/  HMMA.16816.F32.BF16 R128, R4.reuse, R52, R100 ;  /* 0x000000340480723c */ /* 0x040ff00000041864 */
[----:B------:R-:W-:Y:S01]  /*2f40*/  HMMA.16816.F32.BF16 R124, R4, R54, R80 ;  /* 0x00000036047c723c */ /* 0x000fe20000041850 */
[----:B------:R-:W-:Y:S07]  /*2f50*/  LDSM.16.M88.4 R4, [R236+0xe100] ;  /* 0x00e10000ec04783b */ /* 0x000fee0000000200 */
[C---:B------:R-:W-:Y:S01]  /*2f60*/  HMMA.16816.F32.BF16 R104, R20.reuse, R46, R84 ;  /* 0x0000002e1468723c */ /* 0x040fe20000041854 */
[----:B------:R-:W5:Y:S07]  /*2f70*/  LDSM.16.M88.4 R44, [R229+0x2000] ;  /* 0x00200000e52c783b */ /* 0x000f6e0000000200 */
[C---:B------:R-:W-:Y:S08]  /*2f80*/  HMMA.16816.F32.BF16 R72, R20.reuse, R52, R96 ;  /* 0x000000341448723c */ /* 0x040ff00000041860 */
[----:B------:R-:W-:Y:S01]  /*2f90*/  HMMA.16816.F32.BF16 R68, R20, R54, R92 ;  /* 0x000000361444723c */ /* 0x000fe2000004185c */
[----:B------:R-:W4:Y:S01]  /*2fa0*/  LDSM.16.M88.4 R20, [R229+0x3800] ;  /* 0x00380000e514783b */ /* 0x000f220000000200 */
[----:B------:R-:W-:-:S06]  /*2fb0*/  DEPBAR.LE SB0, 0x0 ;  /* 0x000080000000791a */ /* 0x000fcc0000000000 */
[C---:B-1----:R-:W-:Y:S08]  /*2fc0*/  HMMA.16816.F32.BF16 R100, R16.reuse, R48, R116 ;  /* 0x000000301064723c */ /* 0x042ff00000041874 */
[----:B------:R-:W-:Y:S08]  /*2fd0*/  HMMA.16816.F32.BF16 R96, R16, R50, R148 ;  /* 0x000000321060723c */ /* 0x000ff00000041894 */
[C---:B--2---:R-:W-:Y:S08]  /*2fe0*/  HMMA.16816.F32.BF16 R60, R12.reuse, R48, R60 ;  /* 0x000000300c3c723c */ /* 0x044ff0000004183c */
[----:B------:R-:W-:Y:S08]  /*2ff0*/  HMMA.16816.F32.BF16 R56, R12, R50, R56 ;  /* 0x000000320c38723c */ /* 0x000ff00000041838 */
[C---:B---3--:R-:W-:Y:S08]  /*3000*/  HMMA.16816.F32.BF16 R92, R16.reuse, R40, R144 ;  /* 0x00000028105c723c */ /* 0x048ff00000041890 */
[----:B------:R-:W-:Y:S08]  /*3010*/  HMMA.16816.F32.BF16 R88, R16, R42, R140 ;  /* 0x0000002a1058723c */ /* 0x000ff0000004188c */
[C---:B------:R-:W-:Y:S08]  /*3020*/  HMMA.16816.F32.BF16 R52, R12.reuse, R40, R120 ;  /* 0x000000280c34723c */ /* 0x040ff00000041878 */
[----:B------:R-:W-:Y:S08]  /*3030*/  HMMA.16816.F32.BF16 R48, R12, R42, R112 ;  /* 0x0000002a0c30723c */ /* 0x000ff00000041870 */
[C---:B----4-:R-:W-:Y:S08]  /*3040*/  HMMA.16816.F32.BF16 R84, R16.reuse, R36, R136 ;  /* 0x000000241054723c */ /* 0x050ff00000041888 */
[----:B------:R-:W-:Y:S08]  /*3050*/  HMMA.16816.F32.BF16 R80, R16, R38, R132 ;  /* 0x000000261050723c */ /* 0x000ff00000041884 */
[----:B------:R-:W-:Y:S08]  /*3060*/  HMMA.16816.F32.BF16 R40, R12, R36, R108 ;  /* 0x000000240c28723c */ /* 0x000ff0000004186c */
[C---:B------:R-:W-:Y:S08]  /*3070*/  HMMA.16816.F32.BF16 R76, R16.reuse, R32, R128 ;  /* 0x00000020104c723c */ /* 0x040ff00000041880 */
[----:B------:R-:W-:Y:S08]  /*3080*/  HMMA.16816.F32.BF16 R64, R16, R34, R124 ;  /* 0x000000221040723c */ /* 0x000ff0000004187c */
[C---:B------:R-:W-:Y:S08]  /*3090*/  HMMA.16816.F32.BF16 R36, R12.reuse, R38, R104 ;  /* 0x000000260c24723c */ /* 0x040ff00000041868 */
[C---:B------:R-:W-:Y:S08]  /*30a0*/  HMMA.16816.F32.BF16 R16, R12.reuse, R32, R72 ;  /* 0x000000200c10723c */ /* 0x040ff00000041848 */
[----:B------:R-:W-:Y:S08]  /*30b0*/  HMMA.16816.F32.BF16 R12, R12, R34, R68 ;  /* 0x000000220c0c723c */ /* 0x000ff00000041844 */
[C---:B-----5:R-:W-:Y:S08]  /*30c0*/  HMMA.16816.F32.BF16 R100, R4.reuse, R44, R100 ;  /* 0x0000002c0464723c */ /* 0x060ff00000041864 */
[----:B------:R-:W-:Y:S08]  /*30d0*/  HMMA.16816.F32.BF16 R96, R4, R46, R96 ;  /* 0x0000002e0460723c */ /* 0x000ff00000041860 */
[C---:B------:R-:W-:Y:S08]  /*30e0*/  HMMA.16816.F32.BF16 R60, R8.reuse, R44, R60 ;  /* 0x0000002c083c723c */ /* 0x040ff0000004183c */
[----:B------:R-:W-:Y:S08]  /*30f0*/  HMMA.16816.F32.BF16 R56, R8, R46, R56 ;  /* 0x0000002e0838723c */ /* 0x000ff00000041838 */
[C---:B------:R-:W-:Y:S08]  /*3100*/  HMMA.16816.F32.BF16 R84, R4.reuse, R24, R84 ;  /* 0x000000180454723c */ /* 0x040ff00000041854 */
[----:B------:R-:W-:Y:S08]  /*3110*/  HMMA.16816.F32.BF16 R80, R4, R26, R80 ;  /* 0x0000001a0450723c */ /* 0x000ff00000041850 */
[C---:B------:R-:W-:Y:S08]  /*3120*/  HMMA.16816.F32.BF16 R40, R8.reuse, R24, R40 ;  /* 0x000000180828723c */ /* 0x040ff00000041828 */
[----:B------:R-:W-:Y:S08]  /*3130*/  HMMA.16816.F32.BF16 R44, R8, R26, R36 ;  /* 0x0000001a082c723c */ /* 0x000ff00000041824 */
[C---:B------:R-:W-:Y:S08]  /*3140*/  HMMA.16816.F32.BF16 R76, R4.reuse, R20, R76 ;  /* 0x00000014044c723c */ /* 0x040ff0000004184c */
[----:B------:R-:W-:Y:S08]  /*3150*/  HMMA.16816.F32.BF16 R64, R4, R22, R64 ;  /* 0x000000160440723c */ /* 0x000ff00000041840 */
[----:B------:R-:W-:Y:S08]  /*3160*/  HMMA.16816.F32.BF16 R24, R8, R20, R16 ;  /* 0x000000140818723c */ /* 0x000ff00000041810 */
[C---:B------:R-:W-:Y:S08]  /*3170*/  HMMA.16816.F32.BF16 R92, R4.reuse, R28, R92 ;  /* 0x0000001c045c723c */ /* 0x040ff0000004185c */
[----:B------:R-:W-:Y:S08]  /*3180*/  HMMA.16816.F32.BF16 R88, R4, R30, R88 ;  /* 0x0000001e0458723c */ /* 0x000ff00000041858 */
        /* <DEDUP_REMOVED lines=12> */
[----:B------:R-:W-:Y:S02]  /*3250*/  USHF.L.U64.HI UR6, UR6, 0x5, UR7 ;  /* 0x0000000506067899 */ /* 0x000fe40008010207 */
[----:B------:R-:W-:Y:S01]  /*3260*/  UIADD3 UR7, UP0, UR12, 0x80, URZ ;  /* 0x000000800c077890 */ /* 0x000fe2000ff1e03f */
[----:B------:R-:W-:Y:S01]  /*3270*/  IADD3 R5, R7, UR4, RZ ;  /* 0x0000000407057c10 */ /* 0x000fe2000fffe0ff */
[----:B------:R-:W-:-:S02]  /*3280*/  IMAD.U32 R7, RZ, RZ, UR5 ;  /* 0x00000005ff077e24 */ /* 0x000fc4000f8e00ff */
        /* <DEDUP_REMOVED lines=25> */
.L_x_1600:
[----:B---3--:R-:W-:Y:S01]  /*3420*/  FMUL.FTZ R4, R60, c[0x0][0x320] ;  /* 0x0000c8003c047a20 */ /* 0x008fe20000410000 */
[----:B------:R-:W-:Y:S01]  /*3430*/  LEA.HI R6, R157, R159, RZ, 0x2 ;  /* 0x0000009f9d067211 */ /* 0x000fe200078f10ff */
[----:B------:R-:W-:Y:S01]  /*3440*/  FMUL.FTZ R5, R77, c[0x0][0x320] ;  /* 0x0000c8004d057a20 */ /* 0x000fe20000410000 */
[----:B------:R-:W-:Y:S01]  /*3450*/  SHF.R.S32.HI R7, RZ, 0x1f, R154 ;  /* 0x0000001fff077819 */ /* 0x000fe2000001149a */
[----:B------:R1:W-:Y:S01]  /*3460*/  MUFU.TANH R71, R4 ;  /* 0x0000000400477308 */ /* 0x0003e20000002400 */
[----:B------:R-:W-:Y:S01]  /*3470*/  LOP3.LUT R6, R6, 0xfffffffc, RZ, 0xc0, !PT ;  /* 0xfffffffc06067812 */ /* 0x000fe200078ec0ff */
[----:B------:R-:W-:Y:S01]  /*3480*/  FMUL.FTZ R8, R78, c[0x0][0x320] ;  /* 0x0000c8004e087a20 */ /* 0x000fe20000410000 */
[-C--:B------:R-:W-:Y:S01]  /*3490*/  LEA.HI R7, R7, R154.reuse, RZ, 0x2 ;  /* 0x0000009a07077211 */ /* 0x080fe200078f10ff */
[----:B------:R-:W-:Y:S01]  /*34a0*/  STL [R1+0x9c], R245 ;  /* 0x00009cf501007387 */ /* 0x000fe20000100800 */
[----:B------:R-:W-:Y:S01]  /*34b0*/  UMOV UR4, 0xffffffc0 ;  /* 0xffffffc000047882 */ /* 0x000fe20000000000 */
[----:B------:R-:W-:Y:S01]  /*34c0*/  IMAD.IADD R6, R159, 0x1, -R6 ;  /* 0x000000019f067824 */ /* 0x000fe200078e0a06 */
[----:B------:R-:W-:Y:S01]  /*34d0*/  LOP3.LUT R9, R7, 0xffffffc, RZ, 0xc0, !PT ;  /* 0x0ffffffc07097812 */ /* 0x000fe200078ec0ff */
[----:B------:R-:W-:Y:S01]  /*34e0*/  MUFU.TANH R17, R5 ;  /* 0x0000000500117308 */ /* 0x000fe20000002400 */
[----:B------:R-:W-:Y:S01]  /*34f0*/  STL [R1+0x98], R243 ;  /* 0x000098f301007387 */ /* 0x000fe20000100800 */
[----:B------:R-:W-:Y:S01]  /*3500*/  UIMAD UR4, UR21, UR4, 0x1 ;  /* 0x00000001150474a4 */ /* 0x000fe2000f8e0204 */
[----:B------:R-:W-:Y:S01]  /*3510*/  IADD3 R11, -R9, R154, RZ ;  /* 0x0000009a090b7210 */ /* 0x000fe20007ffe1ff */
[----:B------:R-:W-:Y:S01]  /*3520*/  FMUL.FTZ R12, R79, c[0x0][0x320] ;  /* 0x0000c8004f0c7a20 */ /* 0x000fe20000410000 */
[----:B------:R-:W-:Y:S01]  /*3530*/  STL [R1+0x94], R242 ;  /* 0x000094f201007387 */ /* 0x000fe20000100800 */
[----:B------:R-:W-:-:S02]  /*3540*/  IMAD.SHL.U32 R225, R2, 0x2, RZ ;  /* 0x0000000202e17824 */ /* 0x000fc400078e00ff */
[----:B-1----:R-:W-:Y:S01]  /*3550*/  FMUL.FTZ R4, R61, c[0x0][0x320] ;  /* 0x0000c8003d047a20 */ /* 0x002fe20000410000 */
[----:B------:R-:W-:Y:S01]  /*3560*/  STL [R1+0x90], R241 ;  /* 0x000090f101007387 */ /* 0x000fe20000100800 */
[----:B------:R-:W-:Y:S01]  /*3570*/  MUFU.TANH R36, R12 ;  /* 0x0000000c00247308 */ /* 0x000fe20000002400 */
[----:B------:R-:W-:Y:S01]  /*3580*/  LEA R226, R3, R225, 0x1 ;  /* 0x000000e103e27211 */ /* 0x000fe200078e08ff */
[C---:B------:R-:W-:Y:S01]  /*3590*/  IMAD R228, R0.reuse, 0x2, R225 ;  /* 0x0000000200e47824 */ /* 0x040fe200078e02e1 */
[----:B------:R-:W-:Y:S03]  /*35a0*/  STL [R1+0x8c], R240 ;  /* 0x00008cf001007387 */ /* 0x000fe60000100800 */
[----:B------:R-:W-:Y:S01]  /*35b0*/  IMAD R227, R0, 0x2, R226 ;  /* 0x0000000200e37824 */ /* 0x000fe200078e02e2 */
[----:B------:R-:W-:Y:S01]  /*35c0*/  STL [R1+0x88], R239 ;  /* 0x000088ef01007387 */ /* 0x000fe20000100800 */
[----:B------:R1:W-:Y:S03]  /*35d0*/  MUFU.TANH R70, R4 ;  /* 0x0000000400467308 */ /* 0x0003e60000002400 */
[----:B------:R-:W-:Y:S04]  /*35e0*/  STL [R1+0x84], R238 ;  /* 0x000084ee01007387 */ /* 0x000fe80000100800 */
[----:B------:R-:W-:Y:S04]  /*35f0*/  STL [R1+0x80], R237 ;  /* 0x000080ed01007387 */ /* 0x000fe80000100800 */
[----:B------:R-:W-:Y:S04]  /*3600*/  STL [R1+0x7c], R236 ;  /* 0x00007cec01007387 */ /* 0x000fe80000100800 */
[----:B------:R-:W-:Y:S01]  /*3610*/  STL [R1+0x78], R235 ;  /* 0x000078eb01007387 */ /* 0x000fe20000100800 */
[----:B-1----:R-:W-:-:S03]  /*3620*/  FMUL.FTZ R4, R56, c[0x0][0x320] ;  /* 0x0000c80038047a20 */ /* 0x002fc60000410000 */
        /* <DEDUP_REMOVED lines=10> */
[----:B------:R-:W-:Y:S04]  /*36d0*/  LDSM.16.MT88.4 R112, [R225+0x2100] ;  /* 0x00210000e170783b */ /* 0x000fe80000004200 */
[----:B------:R-:W-:Y:S04]  /*36e0*/  LDSM.16.MT88.4 R120, [R226+0x2100] ;  /* 0x00210000e278783b */ /* 0x000fe80000004200 */
[----:B------:R-:W-:Y:S01]  /*36f0*/  LDSM.16.MT88.4 R108, [R228+0x2100] ;  /* 0x00210000e46c783b */ /* 0x000fe20000004200 */
[----:B-1----:R-:W-:-:S03]  /*3700*/  FMUL.FTZ R4, R52, c[0x0][0x320] ;  /* 0x0000c80034047a20 */ /* 0x002fc60000410000 */
[----:B------:R-:W-:Y:S01]  /*3710*/  LDSM.16.MT88.4 R116, [R227+0x2100] ;  /* 0x00210000e374783b */ /* 0x000fe20000004200 */
[----:B------:R1:W-:Y:S01]  /*3720*/  MUFU.TANH R61, R4 ;  /* 0x00000004003d7308 */ /* 0x0003e20000002400 */
[----:B------:R-:W-:Y:S02]  /*3730*/  UIADD3 UR25, UR25, -0x2, URZ ;  /* 0xfffffffe19197890 */ /* 0x000fe4000fffe03f */
[----:B------:R-:W0:Y:S01]  /*3740*/  LDGDEPBAR ;  /* 0x00000000000079af */ /* 0x000e220000000000 */
[----:B-1----:R-:W-:-:S04]  /*3750*/  FMUL.FTZ R4, R53, c[0x0][0x320] ;  /* 0x0000c80035047a20 */ /* 0x002fc80000410000 */
        /* <DEDUP_REMOVED lines=36> */
[----:B-1----:R-:W-:Y:S02]  /*39a0*/  FMUL.FTZ R4, R95, c[0x0][0x320] ;  /* 0x0000c8005f047a20 */ /* 0x002fe40000410000 */
[----:B------:R-:W-:Y:S04]  /*39b0*/  LDSM.16.MT88.4 R92, [R226+0x100] ;  /* 0x00010000e25c783b */ /* 0x000fe80000004200 */
        /* <DEDUP_REMOVED lines=37> */
[----:B------:R1:W3:Y:S02]  /*3c10*/  MUFU.TANH R15, R4 ;  /* 0x00000004000f7308 */ /* 0x0002e40000002400 */
[----:B-1----:R-:W-:Y:S02]  /*3c20*/  FMUL.FTZ R4, R76, c[0x0][0x320] ;  /* 0x0000c8004c047a20 */ /* 0x002fe40000410000 */
[----:B------:R-:W-:Y:S04]  /*3c30*/  LDSM.16.MT88.4 R76, [R225+0x2900] ;  /* 0x00290000e14c783b */ /* 0x000fe80000004200 */
[----:B------:R1:W-:Y:S02]  /*3c40*/  MUFU.TANH R21, R4 ;  /* 0x0000000400157308 */ /* 0x0003e40000002400 */
[----:B-1----:R-:W-:-:S05]  /*3c50*/  LOP3.LUT R4, R156, 0xffffffe0, RZ, 0xc0, !PT ;  /* 0xffffffe09c047812 */ /* 0x002fca00078ec0ff */
[----:B------:R-:W-:-:S05]  /*3c60*/  IMAD.IADD R4, R159, 0x1, -R4 ;  /* 0x000000019f047824 */ /* 0x000fca00078e0a04 */
[----:B------:R-:W-:-:S04]  /*3c70*/  SHF.R.S32.HI R5, RZ, 0x1f, R4 ;  /* 0x0000001fff057819 */ /* 0x000fc80000011404 */
[----:B------:R-:W-:Y:S02]  /*3c80*/  LEA.HI R7, R5, R4, RZ, 0x2 ;  /* 0x0000000405077211 */ /* 0x000fe400078f10ff */
[----:B------:R-:W-:Y:S02]  /*3c90*/  LEA.HI R5, R6, R6, RZ, 0x1 ;  /* 0x0000000606057211 */ /* 0x000fe400078f08ff */
[----:B------:R-:W-:Y:S02]  /*3ca0*/  LEA.HI.SX32 R8, R7, UR17, 0x1e ;  /* 0x0000001107087c11 */ /* 0x000fe4000f8ff2ff */
[C---:B------:R-:W-:Y:S01]  /*3cb0*/  LOP3.LUT R10, R5.reuse, 0x1ffffffe, RZ, 0xc0, !PT ;  /* 0x1ffffffe050a7812 */ /* 0x040fe200078ec0ff */
[----:B------:R-:W-:Y:S02]  /*3cc0*/  IMAD.SHL.U32 R9, R5, 0x20, RZ ;  /* 0x0000002005097824 */ /* 0x000fe400078e00ff */
[----:B------:R-:W-:-:S03]  /*3cd0*/  IMAD R5, R11, 0x10, R8 ;  /* 0x000000100b057824 */ /* 0x000fc600078e0208 */
[----:B------:R-:W-:Y:S02]  /*3ce0*/  LOP3.LUT R8, R9, 0xffffffc0, RZ, 0xc0, !PT ;  /* 0xffffffc009087812 */ /* 0x000fe400078ec0ff */
[----:B------:R-:W-:-:S03]  /*3cf0*/  IADD3 R9, R6, -R10, RZ ;  /* 0x8000000a06097210 */ /* 0x000fc60007ffe0ff */
[----:B------:R-:W-:Y:S02]  /*3d00*/  IMAD.IADD R6, R8, 0x1, R5 ;  /* 0x0000000108067824 */ /* 0x000fe400078e0205 */
[----:B------:R-:W-:Y:S02]  /*3d10*/  FMUL.FTZ R5, R97, c[0x0][0x320] ;  /* 0x0000c80061057a20 */ /* 0x000fe40000410000 */
[----:B------:R-:W-:Y:S02]  /*3d20*/  IMAD R14, R9, 0x8, R6 ;  /* 0x00000008090e7824 */ /* 0x000fe400078e0206 */
[----:B------:R1:W4:Y:S02]  /*3d30*/  MUFU.TANH R13, R5 ;  /* 0x00000005000d7308 */ /* 0x0003240000002400 */
[----:B------:R-:W-:Y:S01]  /*3d40*/  @P3 IMAD.HI.U32 R6, R14, c[0x0][0x2c8], RZ ;  /* 0x0000b2000e063a27 */ /* 0x000fe200078e00ff */
[----:B------:R-:W-:Y:S01]  /*3d50*/  MOV R8, R14 ;  /* 0x0000000e00087202 */ /* 0x000fe20000000f00 */
[----:B------:R2:W-:Y:S03]  /*3d60*/  STL [R1+0x30], R14 ;  /* 0x0000300e01007387 */ /* 0x0005e60000100800 */
[----:B------:R-:W-:Y:S01]  /*3d70*/  @P3 SHF.R.U32.HI R8, RZ, c[0x0][0x2cc], R6 ;  /* 0x0000b300ff083a19 */ /* 0x000fe20000011606 */
[----:B------:R-:W-:-:S04]  /*3d80*/  FMUL.FTZ R6, R65, c[0x0][0x320] ;  /* 0x0000c80041067a20 */ /* 0x000fc80000410000 */
[----:B------:R-:W-:Y:S01]  /*3d90*/  SHFL.IDX PT, R9, R8, 0x2, 0x1c1f ;  /* 0x005c1f0008097f89 */ /* 0x000fe200000e0000 */
[----:B------:R2:W-:Y:S01]  /*3da0*/  MUFU.TANH R20, R6 ;  /* 0x0000000600147308 */ /* 0x0005e20000002400 */
[----:B-1----:R-:W-:-:S07]  /*3db0*/  FMUL.FTZ R5, R98, c[0x0][0x320] ;  /* 0x0000c80062057a20 */ /* 0x002fce0000410000 */
[----:B------:R1:W-:Y:S01]  /*3dc0*/  MUFU.TANH R18, R5 ;  /* 0x0000000500127308 */ /* 0x0003e20000002400 */
[----:B--2---:R-:W2:Y:S01]  /*3dd0*/  SHFL.IDX PT, R6, R8, 0x3, 0x1c1f ;  /* 0x007c1f0008067f89 */ /* 0x004ea200000e0000 */
[----:B-1----:R-:W-:-:S06]  /*3de0*/  FMUL.FTZ R5, R64, c[0x0][0x320] ;  /* 0x0000c80040057a20 */ /* 0x002fcc0000410000 */
[----:B------:R1:W1:Y:S02]  /*3df0*/  MUFU.TANH R14, R5 ;  /* 0x00000005000e7308 */ /* 0x0002640000002400 */
[----:B-1----:R-:W-:Y:S01]  /*3e00*/  LOP3.LUT R5, R7, 0x7ffffffc, RZ, 0xc0, !PT ;  /* 0x7ffffffc07057812 */ /* 0x002fe200078ec0ff */
[----:B------:R-:W-:Y:S01]  /*3e10*/  IMAD.U32 R7, RZ, RZ, UR4 ;  /* 0x00000004ff077e24 */ /* 0x000fe2000f8e00ff */
[----:B------:R-:W-:-:S03]  /*3e20*/  ULDC.64 UR4, c[0x0][0x2c8] ;  /* 0x0000b20000047ab9 */ /* 0x000fc60000000a00 */
[----:B------:R-:W-:Y:S02]  /*3e30*/  IMAD.IADD R5, R4, 0x1, -R5 ;  /* 0x0000000104057824 */ /* 0x000fe400078e0a05 */
[----:B------:R-:W-:-:S03]  /*3e40*/  FMUL.FTZ R4, R66, c[0x0][0x320] ;  /* 0x0000c80042047a20 */ /* 0x000fc60000410000 */
[----:B------:R-:W-:Y:S01]  /*3e50*/  SHF.L.U32 R11, R5, 0x1, RZ ;  /* 0x00000001050b7819 */ /* 0x000fe200000006ff */
[----:B------:R1:W-:Y:S03]  /*3e60*/  MUFU.TANH R29, R4 ;  /* 0x00000004001d7308 */ /* 0x0003e60000002400 */
[----:B------:R-:W-:Y:S01]  /*3e70*/  IADD3 R5, -R11, UR8, R7 ;  /* 0x000000080b057c10 */ /* 0x000fe2000fffe107 */
[----:B------:R3:W-:Y:S01]  /*3e80*/  STL [R1+0x34], R11 ;  /* 0x0000340b01007387 */ /* 0x0007e20000100800 */
[----:B------:R-:W-:Y:S02]  /*3e90*/  FMUL.FTZ R7, R90, c[0x0][0x320] ;  /* 0x0000c8005a077a20 */ /* 0x000fe40000410000 */
[----:B------:R-:W-:Y:S01]  /*3ea0*/  IADD3 R10, R5, -UR11, RZ ;  /* 0x8000000b050a7c10 */ /* 0x000fe2000fffe0ff */
[----:B------:R-:W-:Y:S01]  /*3eb0*/  FMUL.FTZ R5, R99, c[0x0][0x320] ;  /* 0x0000c80063057a20 */ /* 0x000fe20000410000 */
[----:B------:R-:W-:Y:S02]  /*3ec0*/  LDSM.16.MT88.4 R88, [R225+0x100] ;  /* 0x00010000e158783b */ /* 0x000fe40000004200 */
[----:B------:R-:W-:Y:S01]  /*3ed0*/  MUFU.TANH R7, R7 ;  /* 0x0000000700077308 */ /* 0x000fe20000002400 */
[----:B--2---:R-:W-:Y:S01]  /*3ee0*/  IMAD.IADD R6, R10, 0x1, R6 ;  /* 0x000000010a067824 */ /* 0x004fe200078e0206 */
[----:B------:R-:W-:Y:S01]  /*3ef0*/  LDSM.16.MT88.4 R96, [R228+0x100] ;  /* 0x00010000e460783b */ /* 0x000fe20000004200 */
[----:B-1----:R-:W-:-:S03]  /*3f00*/  FMUL.FTZ R4, R67, c[0x0][0x320] ;  /* 0x0000c80043047a20 */ /* 0x002fc60000410000 */
[----:B------:R-:W-:Y:S02]  /*3f10*/  LDSM.16.MT88.4 R64, [R228+0x2900] ;  /* 0x00290000e440783b */ /* 0x000fe40000004200 */
[----:B------:R-:W1:Y:S08]  /*3f20*/  MUFU.TANH R19, R5 ;  /* 0x0000000500137308 */ /* 0x000e700000002400 */
[----:B------:R2:W1:Y:S01]  /*3f30*/  MUFU.TANH R28, R4 ;  /* 0x00000004001c7308 */ /* 0x0004620000002400 */
[----:B---3--:R-:W-:Y:S01]  /*3f40*/  IADD3 R11, -R11, UR20, RZ ;  /* 0x000000140b0b7c10 */ /* 0x008fe2000fffe1ff */
[----:B--2---:R-:W-:-:S05]  /*3f50*/  IMAD.IADD R4, R10, 0x1, R9 ;  /* 0x000000010a047824 */ /* 0x004fca00078e0209 */
[----:B------:R-:W-:-:S04]  /*3f60*/  IMNMX R4, R11, R4, PT ;  /* 0x000000040b047217 */ /* 0x000fc80003800200 */
[C---:B------:R-:W-:Y:S02]  /*3f70*/  ISETP.GT.AND P2, PT, R4.reuse, 0x1, PT ;  /* 0x000000010400780c */ /* 0x040fe40003f44270 */
[C---:B------:R-:W-:Y:S02]  /*3f80*/  ISETP.GT.AND P0, PT, R4.reuse, RZ, PT ;  /* 0x000000ff0400720c */ /* 0x040fe40003f04270 */
[C---:B------:R-:W-:Y:S02]  /*3f90*/  ISETP.GT.AND P1, PT, R4.reuse, 0x8, PT ;  /* 0x000000080400780c */ /* 0x040fe40003f24270 */
[----:B------:R-:W-:Y:S02]  /*3fa0*/  ISETP.GT.AND P6, PT, R4, 0x9, PT ;  /* 0x000000090400780c */ /* 0x000fe40003fc4270 */
[----:B------:R-:W-:Y:S02]  /*3fb0*/  FSEL R12, R16, -INF , P2 ;  /* 0xff800000100c7808 */ /* 0x000fe40001000000 */
[----:B------:R-:W-:-:S02]  /*3fc0*/  FSEL R9, R37, -INF , P0 ;  /* 0xff80000025097808 */ /* 0x000fc40000000000 */
[----:B------:R-:W-:Y:S02]  /*3fd0*/  FSEL R15, R15, -INF , P1 ;  /* 0xff8000000f0f7808 */ /* 0x000fe40000800000 */
[----:B----4-:R-:W-:Y:S02]  /*3fe0*/  FSEL R16, R13, -INF , P6 ;  /* 0xff8000000d107808 */ /* 0x010fe40003000000 */
[C---:B------:R-:W-:Y:S02]  /*3ff0*/  ISETP.GT.AND P0, PT, R4.reuse, 0x10, PT ;  /* 0x000000100400780c */ /* 0x040fe40003f04270 */
[C---:B------:R-:W-:Y:S02]  /*4000*/  ISETP.GT.AND P2, PT, R4.reuse, 0x11, PT ;  /* 0x000000110400780c */ /* 0x040fe40003f44270 */
[C---:B------:R-:W-:Y:S02]  /*4010*/  ISETP.GT.AND P1, PT, R4.reuse, 0x18, PT ;  /* 0x000000180400780c */ /* 0x040fe40003f24270 */
[----:B------:R-:W-:-:S02]  /*4020*/  ISETP.GT.AND P6, PT, R4, 0x19, PT ;  /* 0x000000190400780c */ /* 0x000fc40003fc4270 */
[----:B------:R-:W-:Y:S02]  /*4030*/  FSEL R31, R31, -INF , P0 ;  /* 0xff8000001f1f7808 */ /* 0x000fe40000000000 */
[----:B------:R-:W-:Y:S02]  /*4040*/  FSEL R33, R33, -INF , P2 ;  /* 0xff80000021217808 */ /* 0x000fe40001000000 */
[----:B------:R-:W-:Y:S02]  /*4050*/  FSEL R37, R35, -INF , P1 ;  /* 0xff80000023257808 */ /* 0x000fe40000800000 */
[----:B------:R-:W-:Y:S02]  /*4060*/  FSEL R38, R34, -INF , P6 ;  /* 0xff80000022267808 */ /* 0x000fe40003000000 */
[C---:B------:R-:W-:Y:S02]  /*4070*/  ISETP.GT.AND P0, PT, R4.reuse, 0x20, PT ;  /* 0x000000200400780c */ /* 0x040fe40003f04270 */
[----:B------:R-:W-:-:S02]  /*4080*/  ISETP.GT.AND P2, PT, R4, 0x21, PT ;  /* 0x000000210400780c */ /* 0x000fc40003f44270 */
[C---:B------:R-:W-:Y:S02]  /*4090*/  ISETP.GT.AND P1, PT, R4.reuse, 0x28, PT ;  /* 0x000000280400780c */ /* 0x040fe40003f24270 */
[----:B------:R-:W-:Y:S02]  /*40a0*/  ISETP.GT.AND P6, PT, R4, 0x29, PT ;  /* 0x000000290400780c */ /* 0x000fe40003fc4270 */
[----:B------:R-:W-:Y:S02]  /*40b0*/  FMNMX.FTZ R5, R9, R12, !PT ;  /* 0x0000000c09057209 */ /* 0x000fe40007810000 */
[----:B------:R-:W-:Y:S02]  /*40c0*/  FSEL R180, R32, -INF , P0 ;  /* 0xff80000020b47808 */ /* 0x000fe40000000000 */
[----:B------:R-:W-:Y:S02]  /*40d0*/  FSEL R182, R30, -INF , P2 ;  /* 0xff8000001eb67808 */ /* 0x000fe40001000000 */
[----:B------:R-:W-:-:S02]  /*40e0*/  FSEL R181, R25, -INF , P1 ;  /* 0xff80000019b57808 */ /* 0x000fc40000800000 */
[----:B------:R-:W-:Y:S02]  /*40f0*/  FSEL R183, R24, -INF , P6 ;  /* 0xff80000018b77808 */ /* 0x000fe40003000000 */
[C---:B------:R-:W-:Y:S02]  /*4100*/  ISETP.GT.AND P0, PT, R4.reuse, 0x30, PT ;  /* 0x000000300400780c */ /* 0x040fe40003f04270 */
[C---:B------:R-:W-:Y:S02]  /*4110*/  ISETP.GT.AND P2, PT, R4.reuse, 0x31, PT ;  /* 0x000000310400780c */ /* 0x040fe40003f44270 */
[C---:B------:R-:W-:Y:S02]  /*4120*/  ISETP.GT.AND P1, PT, R4.reuse, 0x38, PT ;  /* 0x000000380400780c */ /* 0x040fe40003f24270 */
[----:B------:R-:W-:Y:S02]  /*4130*/  ISETP.GT.AND P6, PT, R4, 0x39, PT ;  /* 0x000000390400780c */ /* 0x000fe40003fc4270 */
[----:B------:R-:W-:-:S02]  /*4140*/  FMNMX.FTZ R5, R15, R5, !PT ;  /* 0x000000050f057209 */ /* 0x000fc40007810000 */
[----:B------:R-:W-:Y:S01]  /*4150*/  IMNMX R4, R11, R6, PT ;  /* 0x000000060b047217 */ /* 0x000fe20003800200 */
[----:B------:R-:W-:Y:S01]  /*4160*/  FMUL.FTZ R6, R43, c[0x0][0x320] ;  /* 0x0000c8002b067a20 */ /* 0x000fe20000410000 */
[----:B------:R-:W-:Y:S02]  /*4170*/  FSEL R209, R21, -INF , P0 ;  /* 0xff80000015d17808 */ /* 0x000fe40000000000 */
[----:B------:R-:W-:Y:S01]  /*4180*/  FSEL R207, R17, -INF , P2 ;  /* 0xff80000011cf7808 */ /* 0x000fe20001000000 */
[----:B------:R2:W-:Y:S01]  /*4190*/  MUFU.TANH R138, R6 ;  /* 0x00000006008a7308 */ /* 0x0005e20000002400 */
[----:B------:R-:W-:Y:S02]  /*41a0*/  FMNMX.FTZ R5, R16, R5, !PT ;  /* 0x0000000510057209 */ /* 0x000fe40007810000 */
[C---:B------:R-:W-:Y:S02]  /*41b0*/  ISETP.GT.AND P0, PT, R4.reuse, RZ, PT ;  /* 0x000000ff0400720c */ /* 0x040fe40003f04270 */
[----:B------:R-:W-:-:S02]  /*41c0*/  ISETP.GT.AND P2, PT, R4, 0x1, PT ;  /* 0x000000010400780c */ /* 0x000fc40003f44270 */
[----:B------:R-:W-:Y:S02]  /*41d0*/  FSEL R62, R14, -INF , P1 ;  /* 0xff8000000e3e7808 */ /* 0x000fe40000800000 */
[----:B------:R-:W-:Y:S02]  /*41e0*/  FMNMX.FTZ R135, R31, R5, !PT ;  /* 0x000000051f877209 */ /* 0x000fe40007810000 */
[----:B------:R-:W-:Y:S01]  /*41f0*/  ISETP.GT.AND P1, PT, R4, 0x8, PT ;  /* 0x000000080400780c */ /* 0x000fe20003f24270 */
[----:B------:R-:W-:Y:S01]  /*4200*/  STL [R1+0x8], R62 ;  /* 0x0000083e01007387 */ /* 0x000fe20000100800 */
[----:B------:R-:W-:Y:S02]  /*4210*/  FSEL R14, R48, -INF , P0 ;  /* 0xff800000300e7808 */ /* 0x000fe40000000000 */
[----:B------:R-:W-:Y:S01]  /*4220*/  FSEL R17, R39, -INF , P2 ;  /* 0xff80000027117808 */ /* 0x000fe20001000000 */
[----:B--2---:R-:W-:Y:S01]  /*4230*/  FMUL.FTZ R6, R63, c[0x0][0x320] ;  /* 0x0000c8003f067a20 */ /* 0x004fe20000410000 */
[----:B------:R-:W-:-:S02]  /*4240*/  FMNMX.FTZ R135, R33, R135, !PT ;  /* 0x0000008721877209 */ /* 0x000fc40007810000 */
[----:B------:R-:W-:Y:S02]  /*4250*/  ISETP.GT.AND P0, PT, R4, 0x9, PT ;  /* 0x000000090400780c */ /* 0x000fe40003f04270 */
[----:B------:R-:W-:Y:S02]  /*4260*/  FSEL R18, R18, -INF , P1 ;  /* 0xff80000012127808 */ /* 0x000fe40000800000 */
[----:B------:R-:W-:Y:S02]  /*4270*/  FMNMX.FTZ R5, R14, R17, !PT ;  /* 0x000000110e057209 */ /* 0x000fe40007810000 */
[----:B------:R-:W-:Y:S02]  /*4280*/  FMNMX.FTZ R135, R37, R135, !PT ;  /* 0x0000008725877209 */ /* 0x000fe40007810000 */
[----:B------:R-:W-:Y:S02]  /*4290*/  ISETP.GT.AND P2, PT, R4, 0x10, PT ;  /* 0x000000100400780c */ /* 0x000fe40003f44270 */
[----:B-1----:R-:W-:-:S02]  /*42a0*/  FSEL R19, R19, -INF , P0 ;  /* 0xff80000013137808 */ /* 0x002fc40000000000 */
        /* <DEDUP_REMOVED lines=29> */
[----:B------:R-:W-:-:S02]  /*4480*/  FSEL R20, R20, -INF , P6 ;  /* 0xff80000014147808 */ /* 0x000fc40003000000 */
[----:B------:R-:W-:Y:S02]  /*4490*/  FMNMX.FTZ R135, R62, R135, !PT ;  /* 0x000000873e877209 */ /* 0x000fe40007810000 */
[----:B------:R-:W-:Y:S01]  /*44a0*/  ISETP.GT.AND P1, PT, R4, 0x30, PT ;  /* 0x000000300400780c */ /* 0x000fe20003f24270 */
[----:B------:R-:W-:Y:S01]  /*44b0*/  STL [R1+0x4], R20 ;  /* 0x0000041401007387 */ /* 0x000fe20000100800 */
[----:B------:R-:W-:Y:S02]  /*44c0*/  FSEL R176, R41, -INF , P0 ;  /* 0xff80000029b07808 */ /* 0x000fe40000000000 */
[----:B------:R-:W-:Y:S02]  /*44d0*/  FMNMX.FTZ R5, R177, R5, !PT ;  /* 0x00000005b1057209 */ /* 0x000fe40007810000 */
[----:B------:R-:W-:Y:S02]  /*44e0*/  FMNMX.FTZ R135, R20, R135, !PT ;  /* 0x0000008714877209 */ /* 0x000fe40007810000 */
[----:B------:R-:W-:-:S02]  /*44f0*/  ISETP.GT.AND P0, PT, R4, 0x31, PT ;  /* 0x000000310400780c */ /* 0x000fc40003f04270 */
[----:B------:R-:W-:Y:S01]  /*4500*/  FSEL R208, R40, -INF , P1 ;  /* 0xff80000028d07808 */ /* 0x000fe20000800000 */
[----:B------:R-:W1:Y:S01]  /*4510*/  SHFL.BFLY PT, R7, R135, 0x2, 0x1f ;  /* 0x0c401f0087077f89 */ /* 0x000e6200000e0000 */
[----:B------:R-:W-:Y:S02]  /*4520*/  FMNMX.FTZ R5, R176, R5, !PT ;  /* 0x00000005b0057209 */ /* 0x000fe40007810000 */
[----:B------:R-:W-:Y:S02]  /*4530*/  ISETP.GT.AND P1, PT, R4, 0x38, PT ;  /* 0x000000380400780c */ /* 0x000fe40003f24270 */
[----:B------:R-:W-:Y:S02]  /*4540*/  FSEL R172, R36, -INF , P0 ;  /* 0xff80000024ac7808 */ /* 0x000fe40000000000 */
[----:B------:R-:W-:Y:S01]  /*4550*/  FMNMX.FTZ R5, R208, R5, !PT ;  /* 0x00000005d0057209 */ /* 0x000fe20007810000 */
[----:B------:R2:W-:Y:S01]  /*4560*/  MUFU.TANH R36, R6 ;  /* 0x0000000600247308 */ /* 0x0005e20000002400 */
[----:B------:R-:W-:-:S02]  /*4570*/  ISETP.GT.AND P0, PT, R4, 0x39, PT ;  /* 0x000000390400780c */ /* 0x000fc40003f04270 */
[----:B------:R-:W-:Y:S02]  /*4580*/  FSEL R13, R29, -INF , P1 ;  /* 0xff8000001d0d7808 */ /* 0x000fe40000800000 */
[----:B------:R-:W-:Y:S01]  /*4590*/  FMNMX.FTZ R4, R172, R5, !PT ;  /* 0x00000005ac047209 */ /* 0x000fe20007810000 */
[----:B------:R-:W-:Y:S01]  /*45a0*/  FMUL.FTZ R5, R58, c[0x0][0x320] ;  /* 0x0000c8003a057a20 */ /* 0x000fe20000410000 */
[----:B------:R-:W-:Y:S01]  /*45b0*/  FSEL R245, R28, -INF , P0 ;  /* 0xff8000001cf57808 */ /* 0x000fe20000000000 */
[----:B------:R-:W-:Y:S01]  /*45c0*/  STL [R1], R13 ;  /* 0x0000000d01007387 */ /* 0x000fe20000100800 */
[----:B------:R-:W-:Y:S01]  /*45d0*/  FMNMX.FTZ R4, R13, R4, !PT ;  /* 0x000000040d047209 */ /* 0x000fe20007810000 */
[----:B------:R3:W-:Y:S02]  /*45e0*/  MUFU.TANH R24, R5 ;  /* 0x0000000500187308 */ /* 0x0007e40000002400 */
[----:B------:R-:W-:Y:S01]  /*45f0*/  STL [R1+0xa0], R245 ;  /* 0x0000a0f501007387 */ /* 0x000fe20000100800 */
[----:B------:R-:W-:-:S02]  /*4600*/  FMNMX.FTZ R4, R245, R4, !PT ;  /* 0x00000004f5047209 */ /* 0x000fc40007810000 */
[----:B-1----:R-:W-:-:S03]  /*4610*/  FMNMX.FTZ R135, R135, R7, !PT ;  /* 0x0000000787877209 */ /* 0x002fc60007810000 */
[----:B--2---:R-:W1:Y:S04]  /*4620*/  SHFL.BFLY PT, R6, R4, 0x2, 0x1f ;  /* 0x0c401f0004067f89 */ /* 0x004e6800000e0000 */
[----:B------:R-:W2:Y:S01]  /*4630*/  SHFL.BFLY PT, R7, R135, 0x1, 0x1f ;  /* 0x0c201f0087077f89 */ /* 0x000ea200000e0000 */
[----:B---3--:R-:W-:-:S04]  /*4640*/  FMUL.FTZ R5, R46, c[0x0][0x320] ;  /* 0x0000c8002e057a20 */ /* 0x008fc80000410000 */
[----:B------:R3:W-:Y:S01]  /*4650*/  MUFU.TANH R133, R5 ;  /* 0x0000000500857308 */ /* 0x0007e20000002400 */
[----:B-1----:R-:W-:Y:S02]  /*4660*/  FMNMX.FTZ R4, R4, R6, !PT ;  /* 0x0000000604047209 */ /* 0x002fe40007810000 */
[----:B------:R-:W-:Y:S01]  /*4670*/  SHFL.IDX PT, R6, R8, 0x1, 0x1c1f ;  /* 0x003c1f0008067f89 */ /* 0x000fe200000e0000 */
[----:B---3--:R-:W-:Y:S01]  /*4680*/  FMUL.FTZ R5, R47, c[0x0][0x320] ;  /* 0x0000c8002f057a20 */ /* 0x008fe20000410000 */
[----:B--2---:R-:W-:Y:S02]  /*4690*/  FMNMX.FTZ R135, R135, R7, !PT ;  /* 0x0000000787877209 */ /* 0x004fe40007810000 */
[----:B------:R-:W1:Y:S01]  /*46a0*/  SHFL.BFLY PT, R134, R4, 0x1, 0x1f ;  /* 0x0c201f0004867f89 */ /* 0x000e6200000e0000 */
[----:B------:R2:W-:Y:S01]  /*46b0*/  MUFU.TANH R132, R5 ;  /* 0x0000000500847308 */ /* 0x0005e20000002400 */
[C---:B------:R-:W-:Y:S02]  /*46c0*/  FSETP.NEU.FTZ.AND P0, PT, R135.reuse, -INF , PT ;  /* 0xff8000008700780b */ /* 0x040fe40003f1d000 */
[----:B------:R-:W3:Y:S01]  /*46d0*/  SHFL.IDX PT, R7, R8, RZ, 0x1c1f ;  /* 0x001c1fff08077589 */ /* 0x000ee200000e0000 */
[----:B------:R-:W-:-:S03]  /*46e0*/  FMUL.FTZ R13, R135, c[0x0][0x2d0] ;  /* 0x0000b400870d7a20 */ /* 0x000fc60000410000 */
[----:B------:R-:W-:Y:S02]  /*46f0*/  LDSM.16.MT88.4 R44, [R225+0x900] ;  /* 0x00090000e12c783b */ /* 0x000fe40000004200 */
[----:B------:R-:W-:Y:S02]  /*4700*/  FSEL R13, R13, RZ, P0 ;  /* 0x000000ff0d0d7208 */ /* 0x000fe40000000000 */
[----:B------:R-:W-:Y:S01]  /*4710*/  STL [R1+0xa4], R135 ;  /* 0x0000a48701007387 */ /* 0x000fe20000100800 */
[----:B--2---:R-:W-:-:S04]  /*4720*/  FMUL.FTZ R5, R59, c[0x0][0x320] ;  /* 0x0000c8003b057a20 */ /* 0x004fc80000410000 */
[----:B------:R2:W-:Y:S01]  /*4730*/  MUFU.TANH R21, R5 ;  /* 0x0000000500157308 */ /* 0x0005e20000002400 */
[----:B-1----:R-:W-:Y:S01]  /*4740*/  FMNMX.FTZ R134, R4, R134, !PT ;  /* 0x0000008604867209 */ /* 0x002fe20007810000 */
[----:B------:R-:W-:-:S03]  /*4750*/  FFMA.FTZ R4, R15, c[0x0][0x2d0], -R13 ;  /* 0x0000b4000f047a23 */ /* 0x000fc6000001080d */
[----:B------:R-:W-:Y:S01]  /*4760*/  FSETP.NEU.FTZ.AND P0, PT, R134, -INF , PT ;  /* 0xff8000008600780b */ /* 0x000fe20003f1d000 */
[----:B------:R-:W-:Y:S01]  /*4770*/  STL [R1+0xa8], R134 ;  /* 0x0000a88601007387 */ /* 0x000fe20000100800 */
[----:B---3--:R-:W-:Y:S01]  /*4780*/  IADD3 R8, R10, R7, RZ ;  /* 0x000000070a087210 */ /* 0x008fe20007ffe0ff */
[----:B------:R1:W-:Y:S03]  /*4790*/  MUFU.EX2 R233, R4 ;  /* 0x0000000400e97308 */ /* 0x0003e60000000800 */
[----:B------:R-:W-:Y:S01]  /*47a0*/  IMNMX R8, R11, R8, PT ;  /* 0x000000080b087217 */ /* 0x000fe20003800200 */
[----:B--2---:R-:W-:-:S03]  /*47b0*/  FMUL.FTZ R5, R26, c[0x0][0x320] ;  /* 0x0000c8001a057a20 */ /* 0x004fc60000410000 */
[C---:B------:R-:W-:Y:S02]  /*47c0*/  ISETP.GT.AND P6, PT, R8.reuse, RZ, PT ;  /* 0x000000ff0800720c */ /* 0x040fe40003fc4270 */
[C---:B------:R-:W-:Y:S01]  /*47d0*/  ISETP.GT.AND P2, PT, R8.reuse, 0x1, PT ;  /* 0x000000010800780c */ /* 0x040fe20003f44270 */
[----:B------:R2:W-:Y:S01]  /*47e0*/  MUFU.TANH R186, R5 ;  /* 0x0000000500ba7308 */ /* 0x0005e20000002400 */
[----:B------:R-:W-:Y:S02]  /*47f0*/  ISETP.GT.AND P1, PT, R8, 0x8, PT ;  /* 0x000000080800780c */ /* 0x000fe40003f24270 */
[----:B------:R-:W-:Y:S01]  /*4800*/  FSEL R20, R70, -INF , P2 ;  /* 0xff80000046147808 */ /* 0x000fe20001000000 */
[----:B-1----:R-:W-:Y:S01]  /*4810*/  FFMA.FTZ R4, R16, c[0x0][0x2d0], -R13 ;  /* 0x0000b40010047a23 */ /* 0x002fe2000001080d */
[----:B------:R-:W-:Y:S02]  /*4820*/  FSEL R16, R71, -INF , P6 ;  /* 0xff80000047107808 */ /* 0x000fe40003000000 */
[C---:B------:R-:W-:Y:S01]  /*4830*/  ISETP.GT.AND P6, PT, R8.reuse, 0x10, PT ;  /* 0x000000100800780c */ /* 0x040fe20003fc4270 */
[----:B------:R-:W1:Y:S01]  /*4840*/  MUFU.EX2 R238, R4 ;  /* 0x0000000400ee7308 */ /* 0x000e620000000800 */
[----:B------:R-:W-:-:S02]  /*4850*/  ISETP.GT.AND P2, PT, R8, 0x11, PT ;  /* 0x000000110800780c */ /* 0x000fc40003f44270 */
[----:B------:R-:W-:Y:S02]  /*4860*/  FSEL R26, R61, -INF , P6 ;  /* 0xff8000003d1a7808 */ /* 0x000fe40003000000 */
[----:B------:R-:W-:Y:S01]  /*4870*/  ISETP.GT.AND P6, PT, R8, 0x20, PT ;  /* 0x000000200800780c */ /* 0x000fe20003fc4270 */
[----:B--2---:R-:W-:Y:S01]  /*4880*/  FMUL.FTZ R5, R27, c[0x0][0x320] ;  /* 0x0000c8001b057a20 */ /* 0x004fe20000410000 */
[----:B------:R-:W-:Y:S02]  /*4890*/  FSEL R27, R60, -INF , P2 ;  /* 0xff8000003c1b7808 */ /* 0x000fe40001000000 */
[----:B------:R-:W-:Y:S01]  /*48a0*/  ISETP.GT.AND P2, PT, R8, 0x21, PT ;  /* 0x000000210800780c */ /* 0x000fe20003f44270 */
[----:B------:R2:W3:Y:S01]  /*48b0*/  MUFU.TANH R187, R5 ;  /* 0x0000000500bb7308 */ /* 0x0004e20000002400 */
[----:B------:R-:W-:Y:S02]  /*48c0*/  FSEL R168, R168, -INF , P6 ;  /* 0xff800000a8a87808 */ /* 0x000fe40003000000 */
[----:B------:R-:W-:-:S02]  /*48d0*/  FSEL R171, R171, -INF , P2 ;  /* 0xff800000abab7808 */ /* 0x000fc40001000000 */
[C---:B------:R-:W-:Y:S01]  /*48e0*/  ISETP.GT.AND P6, PT, R8.reuse, 0x30, PT ;  /* 0x000000300800780c */ /* 0x040fe20003fc4270 */
[----:B-1----:R-:W-:Y:S01]  /*48f0*/  STL [R1+0xac], R238 ;  /* 0x0000acee01007387 */ /* 0x002fe20000100800 */
[----:B------:R-:W-:Y:S02]  /*4900*/  ISETP.GT.AND P2, PT, R8, 0x31, PT ;  /* 0x000000310800780c */ /* 0x000fe40003f44270 */
[----:B------:R-:W-:Y:S02]  /*4910*/  FSEL R191, R191, -INF , P6 ;  /* 0xff800000bfbf7808 */ /* 0x000fe40003000000 */
[----:B------:R-:W-:Y:S01]  /*4920*/  FSEL R200, R200, -INF , P2 ;  /* 0xff800000c8c87808 */ /* 0x000fe20001000000 */
[----:B--2---:R-:W-:-:S04]  /*4930*/  FMUL.FTZ R5, R22, c[0x0][0x320] ;  /* 0x0000c80016057a20 */ /* 0x004fc80000410000 */
[----:B------:R1:W2:Y:S02]  /*4940*/  MUFU.TANH R188, R5 ;  /* 0x0000000500bc7308 */ /* 0x0002a40000002400 */
[----:B-1----:R-:W-:Y:S02]  /*4950*/  FFMA.FTZ R5, R9, c[0x0][0x2d0], -R13 ;  /* 0x0000b40009057a23 */ /* 0x002fe4000001080d */
[----:B------:R-:W-:-:S04]  /*4960*/  FMUL.FTZ R9, R23, c[0x0][0x320] ;  /* 0x0000c80017097a20 */ /* 0x000fc80000410000 */
[----:B------:R1:W-:Y:S08]  /*4970*/  MUFU.EX2 R205, R5 ;  /* 0x0000000500cd7308 */ /* 0x0003f00000000800 */
[----:B------:R-:W4:Y:S01]  /*4980*/  MUFU.TANH R185, R9 ;  /* 0x0000000900b97308 */ /* 0x000f220000002400 */
[----:B-1----:R-:W-:Y:S02]  /*4990*/  FFMA.FTZ R5, R12, c[0x0][0x2d0], -R13 ;  /* 0x0000b4000c057a23 */ /* 0x002fe4000001080d */
[----:B------:R-:W-:-:S05]  /*49a0*/  FMUL.FTZ R12, R134, c[0x0][0x2d0] ;  /* 0x0000b400860c7a20 */ /* 0x000fca0000410000 */
[----:B------:R1:W1:Y:S01]  /*49b0*/  MUFU.EX2 R206, R5 ;  /* 0x0000000500ce7308 */ /* 0x0002620000000800 */
[----:B------:R-:W-:Y:S02]  /*49c0*/  FSEL R12, R12, RZ, P0 ;  /* 0x000000ff0c0c7208 */ /* 0x000fe40000000000 */
[----:B------:R-:W-:-:S03]  /*49d0*/  ISETP.GT.AND P0, PT, R8, 0x9, PT ;  /* 0x000000090800780c */ /* 0x000fc60003f04270 */
[--C-:B------:R-:W-:Y:S01]  /*49e0*/  FFMA.FTZ R0, R18, c[0x0][0x2d0], -R12.reuse ;  /* 0x0000b40012007a23 */ /* 0x100fe2000001080c */
[----:B------:R-:W-:Y:S01]  /*49f0*/  FSEL R25, R68, -INF , P0 ;  /* 0xff80000044197808 */ /* 0x000fe20000000000 */
[--C-:B------:R-:W-:Y:S01]  /*4a00*/  FFMA.FTZ R3, R17, c[0x0][0x2d0], -R12.reuse ;  /* 0x0000b40011037a23 */ /* 0x100fe2000001080c */
[----:B------:R-:W-:Y:S01]  /*4a10*/  ISETP.GT.AND P0, PT, R8, 0x19, PT ;  /* 0x000000190800780c */ /* 0x000fe20003f04270 */
[----:B------:R2:W-:Y:S01]  /*4a20*/  MUFU.EX2 R234, R0 ;  /* 0x0000000000ea7308 */ /* 0x0005e20000000800 */
[----:B------:R-:W-:Y:S02]  /*4a30*/  FFMA.FTZ R4, R14, c[0x0][0x2d0], -R12 ;  /* 0x0000b4000e047a23 */ /* 0x000fe4000001080c */
[----:B------:R-:W-:Y:S01]  /*4a40*/  FSEL R30, R56, -INF , P0 ;  /* 0xff800000381e7808 */ /* 0x000fe20000000000 */
[----:B-1----:R-:W-:Y:S01]  /*4a50*/  IMAD.IADD R5, R10, 0x1, R6 ;  /* 0x000000010a057824 */ /* 0x002fe200078e0206 */
[----:B------:R-:W-:Y:S02]  /*4a60*/  ISETP.GT.AND P0, PT, R8, 0x29, PT ;  /* 0x000000290800780c */ /* 0x000fe40003f04270 */
[----:B------:R-:W-:Y:S01]  /*4a70*/  F2FP.BF16.PACK_AB R6, R238, R233 ;  /* 0x000000e9ee06723e */ /* 0x000fe200000010ff */
[----:B------:R1:W-:Y:S01]  /*4a80*/  MUFU.EX2 R203, R3 ;  /* 0x0000000300cb7308 */ /* 0x0003e20000000800 */
[----:B------:R-:W-:-:S02]  /*4a90*/  IMNMX R2, R11, R5, PT ;  /* 0x000000050b027217 */ /* 0x000fc40003800200 */
[----:B------:R-:W-:Y:S02]  /*4aa0*/  FSEL R169, R169, -INF , P0 ;  /* 0xff800000a9a97808 */ /* 0x000fe40000000000 */
[C---:B------:R-:W-:Y:S02]  /*4ab0*/  ISETP.GT.AND P6, PT, R2.reuse, RZ, PT ;  /* 0x000000ff0200720c */ /* 0x040fe40003fc4270 */
[----:B------:R-:W-:Y:S01]  /*4ac0*/  ISETP.GT.AND P2, PT, R2, 0x1, PT ;  /* 0x000000010200780c */ /* 0x000fe20003f44270 */
[----:B--2---:R-:W-:Y:S01]  /*4ad0*/  FFMA.FTZ R0, R19, c[0x0][0x2d0], -R12 ;  /* 0x0000b40013007a23 */ /* 0x004fe2000001080c */
[----:B------:R-:W-:Y:S01]  /*4ae0*/  FSEL R19, R69, -INF , P1 ;  /* 0xff80000045137808 */ /* 0x000fe20000800000 */
[----:B------:R-:W2:Y:S01]  /*4af0*/  MUFU.EX2 R173, R4 ;  /* 0x0000000400ad7308 */ /* 0x000ea20000000800 */
[C---:B------:R-:W-:Y:S01]  /*4b00*/  ISETP.GT.AND P1, PT, R8.reuse, 0x18, PT ;  /* 0x000000180800780c */ /* 0x040fe20003f24270 */
[----:B------:R-:W-:Y:S01]  /*4b10*/  LDSM.16.MT88.4 R68, [R226+0x900] ;  /* 0x00090000e244783b */ /* 0x000fe20000004200 */
[----:B------:R-:W-:-:S02]  /*4b20*/  ISETP.GT.AND P0, PT, R8, 0x39, PT ;  /* 0x000000390800780c */ /* 0x000fc40003f04270 */
[----:B------:R-:W-:Y:S01]  /*4b30*/  FSEL R29, R57, -INF , P1 ;  /* 0xff800000391d7808 */ /* 0x000fe20000800000 */
[----:B-1----:R-:W-:Y:S01]  /*4b40*/  FFMA.FTZ R3, R31, c[0x0][0x2d0], -R13 ;  /* 0x0000b4001f037a23 */ /* 0x002fe2000001080d */
[----:B------:R-:W-:Y:S01]  /*4b50*/  ISETP.GT.AND P1, PT, R8, 0x28, PT ;  /* 0x000000280800780c */ /* 0x000fe20003f24270 */
[----:B------:R1:W1:Y:S01]  /*4b60*/  MUFU.EX2 R174, R0 ;  /* 0x0000000000ae7308 */ /* 0x0002620000000800 */
[----:B------:R-:W-:Y:S01]  /*4b70*/  FSEL R18, R50, -INF , P6 ;  /* 0xff80000032127808 */ /* 0x000fe20003000000 */
[----:B------:R-:W-:Y:S01]  /*4b80*/  LDSM.16.MT88.4 R56, [R228+0x900] ;  /* 0x00090000e438783b */ /* 0x000fe20000004200 */
[----:B------:R-:W-:Y:S02]  /*4b90*/  FSEL R170, R170, -INF , P1 ;  /* 0xff800000aaaa7808 */ /* 0x000fe40000800000 */
[----:B------:R-:W-:Y:S02]  /*4ba0*/  ISETP.GT.AND P1, PT, R8, 0x38, PT ;  /* 0x000000380800780c */ /* 0x000fe40003f24270 */
[----:B------:R-:W-:Y:S01]  /*4bb0*/  FSEL R17, R36, -INF , P2 ;  /* 0xff80000024117808 */ /* 0x000fe20001000000 */
[----:B------:R2:W-:Y:S01]  /*4bc0*/  MUFU.EX2 R210, R3 ;  /* 0x0000000300d27308 */ /* 0x0005e20000000800 */
[----:B------:R-:W-:-:S02]  /*4bd0*/  FSEL R201, R201, -INF , P1 ;  /* 0xff800000c9c97808 */ /* 0x000fc40000800000 */
[----:B------:R-:W-:Y:S02]  /*4be0*/  ISETP.GT.AND P1, PT, R2, 0x8, PT ;  /* 0x000000080200780c */ /* 0x000fe40003f24270 */
[----:B------:R-:W-:Y:S02]  /*4bf0*/  FSEL R202, R202, -INF , P0 ;  /* 0xff800000caca7808 */ /* 0x000fe40000000000 */
[----:B------:R-:W-:Y:S02]  /*4c00*/  ISETP.GT.AND P0, PT, R2, 0x9, PT ;  /* 0x000000090200780c */ /* 0x000fe40003f04270 */
[----:B-1----:R-:W-:Y:S02]  /*4c10*/  FMNMX.FTZ R0, R16, R20, !PT ;  /* 0x0000001410007209 */ /* 0x002fe40007810000 */
[----:B------:R-:W-:Y:S02]  /*4c20*/  FSEL R24, R24, -INF , P1 ;  /* 0xff80000018187808 */ /* 0x000fe40000800000 */
[----:B------:R-:W-:-:S02]  /*4c30*/  FMNMX.FTZ R0, R19, R0, !PT ;  /* 0x0000000013007209 */ /* 0x000fc40007810000 */
[----:B------:R-:W-:Y:S01]  /*4c40*/  FMNMX.FTZ R8, R18, R17, !PT ;  /* 0x0000001112087209 */ /* 0x000fe20007810000 */
[----:B--2---:R-:W-:Y:S01]  /*4c50*/  FFMA.FTZ R3, R33, c[0x0][0x2d0], -R13 ;  /* 0x0000b40021037a23 */ /* 0x004fe2000001080d */
[----:B------:R-:W-:Y:S02]  /*4c60*/  FMNMX.FTZ R0, R25, R0, !PT ;  /* 0x0000000019007209 */ /* 0x000fe40007810000 */
[----:B------:R-:W-:Y:S01]  /*4c70*/  ISETP.GT.AND P6, PT, R2, 0x10, PT ;  /* 0x000000100200780c */ /* 0x000fe20003fc4270 */
[----:B------:R1:W2:Y:S01]  /*4c80*/  MUFU.EX2 R229, R3 ;  /* 0x0000000300e57308 */ /* 0x0002a20000000800 */
[----:B------:R-:W-:Y:S02]  /*4c90*/  FMNMX.FTZ R0, R26, R0, !PT ;  /* 0x000000001a007209 */ /* 0x000fe40007810000 */
[----:B------:R-:W-:Y:S02]  /*4ca0*/  FSEL R23, R21, -INF , P0 ;  /* 0xff80000015177808 */ /* 0x000fe40000000000 */
[----:B------:R-:W-:-:S02]  /*4cb0*/  FMNMX.FTZ R0, R27, R0, !PT ;  /* 0x000000001b007209 */ /* 0x000fc40007810000 */
[----:B------:R-:W-:Y:S02]  /*4cc0*/  FMNMX.FTZ R8, R24, R8, !PT ;  /* 0x0000000818087209 */ /* 0x000fe40007810000 */
[----:B------:R-:W-:Y:S02]  /*4cd0*/  FMNMX.FTZ R0, R29, R0, !PT ;  /* 0x000000001d007209 */ /* 0x000fe40007810000 */
[----:B------:R-:W-:Y:S02]  /*4ce0*/  ISETP.GT.AND P2, PT, R2, 0x11, PT ;  /* 0x000000110200780c */ /* 0x000fe40003f44270 */
[----:B------:R-:W-:Y:S02]  /*4cf0*/  FMNMX.FTZ R0, R30, R0, !PT ;  /* 0x000000001e007209 */ /* 0x000fe40007810000 */
[----:B------:R-:W-:Y:S02]  /*4d00*/  FSEL R22, R72, -INF , P6 ;  /* 0xff80000048167808 */ /* 0x000fe40003000000 */
[----:B------:R-:W-:Y:S01]  /*4d10*/  FMNMX.FTZ R0, R168, R0, !PT ;  /* 0x00000000a8007209 */ /* 0x000fe20007810000 */
[----:B------:R-:W-:Y:S01]  /*4d20*/  LDSM.16.MT88.4 R72, [R226+0x2900] ;  /* 0x00290000e248783b */ /* 0x000fe20000004200 */
[----:B-1----:R-:W-:Y:S01]  /*4d30*/  FMNMX.FTZ R3, R23, R8, !PT ;  /* 0x0000000817037209 */ /* 0x002fe20007810000 */
[----:B------:R-:W-:Y:S01]  /*4d40*/  FFMA.FTZ R8, R37, c[0x0][0x2d0], -R13 ;  /* 0x0000b40025087a23 */ /* 0x000fe2000001080d */
[----:B------:R-:W-:-:S02]  /*4d50*/  FMNMX.FTZ R0, R171, R0, !PT ;  /* 0x00000000ab007209 */ /* 0x000fc40007810000 */
[----:B------:R-:W-:Y:S01]  /*4d60*/  ISETP.GT.AND P1, PT, R2, 0x18, PT ;  /* 0x000000180200780c */ /* 0x000fe20003f24270 */
[----:B------:R1:W-:Y:S01]  /*4d70*/  MUFU.EX2 R204, R8 ;  /* 0x0000000800cc7308 */ /* 0x0003e20000000800 */
[----:B------:R-:W-:Y:S02]  /*4d80*/  FMNMX.FTZ R0, R170, R0, !PT ;  /* 0x00000000aa007209 */ /* 0x000fe40007810000 */
[----:B------:R-:W-:Y:S02]  /*4d90*/  FSEL R21, R55, -INF , P2 ;  /* 0xff80000037157808 */ /* 0x000fe40001000000 */
[----:B------:R-:W-:Y:S02]  /*4da0*/  FMNMX.FTZ R0, R169, R0, !PT ;  /* 0x00000000a9007209 */ /* 0x000fe40007810000 */
[----:B------:R-:W-:Y:S02]  /*4db0*/  FMNMX.FTZ R3, R22, R3, !PT ;  /* 0x0000000316037209 */ /* 0x000fe40007810000 */
[----:B------:R-:W-:-:S02]  /*4dc0*/  FMNMX.FTZ R0, R191, R0, !PT ;  /* 0x00000000bf007209 */ /* 0x000fc40007810000 */
[----:B------:R-:W-:Y:S02]  /*4dd0*/  ISETP.GT.AND P0, PT, R2, 0x19, PT ;  /* 0x000000190200780c */ /* 0x000fe40003f04270 */
[----:B------:R-:W-:Y:S02]  /*4de0*/  FMNMX.FTZ R0, R200, R0, !PT ;  /* 0x00000000c8007209 */ /* 0x000fe40007810000 */
[----:B------:R-:W-:Y:S01]  /*4df0*/  FSEL R28, R54, -INF , P1 ;  /* 0xff800000361c7808 */ /* 0x000fe20000800000 */
[----:B-1----:R-:W-:Y:S01]  /*4e00*/  FFMA.FTZ R8, R38, c[0x0][0x2d0], -R13 ;  /* 0x0000b40026087a23 */ /* 0x002fe2000001080d */
[----:B------:R-:W-:Y:S01]  /*4e10*/  FMNMX.FTZ R0, R201, R0, !PT ;  /* 0x00000000c9007209 */ /* 0x000fe20007810000 */
[----:B------:R-:W-:Y:S01]  /*4e20*/  LDSM.16.MT88.4 R52, [R227+0x900] ;  /* 0x00090000e334783b */ /* 0x000fe20000004200 */
[----:B------:R-:W-:Y:S01]  /*4e30*/  FMNMX.FTZ R3, R21, R3, !PT ;  /* 0x0000000315037209 */ /* 0x000fe20007810000 */
[----:B------:R1:W1:Y:S01]  /*4e40*/  MUFU.EX2 R232, R8 ;  /* 0x0000000800e87308 */ /* 0x0002620000000800 */
[----:B------:R-:W-:-:S02]  /*4e50*/  FMNMX.FTZ R0, R202, R0, !PT ;  /* 0x00000000ca007209 */ /* 0x000fc40007810000 */
[----:B------:R-:W-:Y:S02]  /*4e60*/  ISETP.GT.AND P6, PT, R2, 0x20, PT ;  /* 0x000000200200780c */ /* 0x000fe40003fc4270 */
[----:B------:R-:W-:Y:S01]  /*4e70*/  FSEL R36, R51, -INF , P0 ;  /* 0xff80000033247808 */ /* 0x000fe20000000000 */
[----:B------:R-:W2:Y:S01]  /*4e80*/  SHFL.BFLY PT, R9, R0, 0x2, 0x1f ;  /* 0x0c401f0000097f89 */ /* 0x000ea200000e0000 */
[----:B------:R-:W-:Y:S02]  /*4e90*/  FMNMX.FTZ R3, R28, R3, !PT ;  /* 0x000000031c037209 */ /* 0x000fe40007810000 */
[----:B------:R-:W-:Y:S02]  /*4ea0*/  ISETP.GT.AND P2, PT, R2, 0x21, PT ;  /* 0x000000210200780c */ /* 0x000fe40003f44270 */
[----:B------:R-:W-:Y:S02]  /*4eb0*/  FSEL R139, R139, -INF , P6 ;  /* 0xff8000008b8b7808 */ /* 0x000fe40003000000 */
[----:B------:R-:W-:-:S02]  /*4ec0*/  FMNMX.FTZ R3, R36, R3, !PT ;  /* 0x0000000324037209 */ /* 0x000fc40007810000 */
[----:B------:R-:W-:Y:S01]  /*4ed0*/  ISETP.GT.AND P1, PT, R2, 0x28, PT ;  /* 0x000000280200780c */ /* 0x000fe20003f24270 */
[----:B-1----:R-:W-:Y:S01]  /*4ee0*/  FFMA.FTZ R8, R32, c[0x0][0x2d0], -R12 ;  /* 0x0000b40020087a23 */ /* 0x002fe2000001080c */
[----:B------:R-:W-:Y:S02]  /*4ef0*/  FSEL R138, R138, -INF , P2 ;  /* 0xff8000008a8a7808 */ /* 0x000fe40001000000 */
[----:B------:R-:W-:Y:S01]  /*4f00*/  FMNMX.FTZ R3, R139, R3, !PT ;  /* 0x000000038b037209 */ /* 0x000fe20007810000 */
[----:B------:R1:W-:Y:S01]  /*4f10*/  MUFU.EX2 R231, R8 ;  /* 0x0000000800e77308 */ /* 0x0003e20000000800 */
[----:B------:R-:W-:Y:S02]  /*4f20*/  ISETP.GT.AND P0, PT, R2, 0x29, PT ;  /* 0x000000290200780c */ /* 0x000fe40003f04270 */
[----:B------:R-:W-:Y:S02]  /*4f30*/  FSEL R133, R133, -INF , P1 ;  /* 0xff80000085857808 */ /* 0x000fe40000800000 */
[----:B------:R-:W-:-:S02]  /*4f40*/  FMNMX.FTZ R3, R138, R3, !PT ;  /* 0x000000038a037209 */ /* 0x000fc40007810000 */
[----:B------:R-:W-:Y:S02]  /*4f50*/  ISETP.GT.AND P6, PT, R2, 0x30, PT ;  /* 0x000000300200780c */ /* 0x000fe40003fc4270 */
[----:B------:R-:W-:Y:S02]  /*4f60*/  FSEL R132, R132, -INF , P0 ;  /* 0xff80000084847808 */ /* 0x000fe40000000000 */
[----:B------:R-:W-:Y:S02]  /*4f70*/  FMNMX.FTZ R3, R133, R3, !PT ;  /* 0x0000000385037209 */ /* 0x000fe40007810000 */
[----:B------:R-:W-:Y:S02]  /*4f80*/  ISETP.GT.AND P2, PT, R2, 0x31, PT ;  /* 0x000000310200780c */ /* 0x000fe40003f44270 */
[----:B------:R-:W-:Y:S02]  /*4f90*/  FSEL R186, R186, -INF , P6 ;  /* 0xff800000baba7808 */ /* 0x000fe40003000000 */
[----:B------:R-:W-:-:S02]  /*4fa0*/  FMNMX.FTZ R3, R132, R3, !PT ;  /* 0x0000000384037209 */ /* 0x000fc40007810000 */
[----:B--2---:R-:W-:Y:S02]  /*4fb0*/  FMNMX.FTZ R0, R0, R9, !PT ;  /* 0x0000000900007209 */ /* 0x004fe40007810000 */
[----:B------:R-:W-:Y:S02]  /*4fc0*/  ISETP.GT.AND P1, PT, R2, 0x38, PT ;  /* 0x000000380200780c */ /* 0x000fe40003f24270 */
[----:B---3--:R-:W-:Y:S01]  /*4fd0*/  FSEL R187, R187, -INF , P2 ;  /* 0xff800000bbbb7808 */ /* 0x008fe20001000000 */
[----:B------:R-:W2:Y:S01]  /*4fe0*/  SHFL.BFLY PT, R15, R0, 0x1, 0x1f ;  /* 0x0c201f00000f7f89 */ /* 0x000ea200000e0000 */
[----:B------:R-:W-:Y:S02]  /*4ff0*/  FMNMX.FTZ R3, R186, R3, !PT ;  /* 0x00000003ba037209 */ /* 0x000fe40007810000 */
[----:B------:R-:W-:Y:S01]  /*5000*/  ISETP.GT.AND P0, PT, R2, 0x39, PT ;  /* 0x000000390200780c */ /* 0x000fe20003f04270 */
[----:B------:R-:W-:Y:S01]  /*5010*/  FFMA.FTZ R2, R35, c[0x0][0x2d0], -R12 ;  /* 0x0000b40023027a23 */ /* 0x000fe2000001080c */
[----:B------:R-:W-:-:S02]  /*5020*/  FSEL R188, R188, -INF , P1 ;  /* 0xff800000bcbc7808 */ /* 0x000fc40000800000 */
[----:B------:R-:W-:Y:S01]  /*5030*/  FMNMX.FTZ R3, R187, R3, !PT ;  /* 0x00000003bb037209 */ /* 0x000fe20007810000 */
[----:B------:R3:W2:Y:S01]  /*5040*/  MUFU.EX2 R224, R2 ;  /* 0x0000000200e07308 */ /* 0x0006a20000000800 */
[----:B----4-:R-:W-:Y:S02]  /*5050*/  FSEL R185, R185, -INF , P0 ;  /* 0xff800000b9b97808 */ /* 0x010fe40000000000 */
[----:B------:R-:W-:Y:S02]  /*5060*/  FMNMX.FTZ R3, R188, R3, !PT ;  /* 0x00000003bc037209 */ /* 0x000fe40007810000 */
[----:B------:R-:W-:Y:S02]  /*5070*/  F2FP.BF16.PACK_AB R4, R206, R205 ;  /* 0x000000cdce04723e */ /* 0x000fe400000010ff */
[----:B------:R-:W-:Y:S02]  /*5080*/  FMNMX.FTZ R3, R185, R3, !PT ;  /* 0x00000003b9037209 */ /* 0x000fe40007810000 */
[----:B------:R-:W-:-:S02]  /*5090*/  F2FP.BF16.PACK_AB R5, R203, R173 ;  /* 0x000000adcb05723e */ /* 0x000fc400000010ff */
[----:B------:R-:W-:Y:S01]  /*50a0*/  F2FP.BF16.PACK_AB R7, R174, R234 ;  /* 0x000000eaae07723e */ /* 0x000fe200000010ff */
[----:B------:R-:W4:Y:S01]  /*50b0*/  SHFL.BFLY PT, R14, R3, 0x2, 0x1f ;  /* 0x0c401f00030e7f89 */ /* 0x000f2200000e0000 */
[----:B-1----:R-:W-:Y:S02]  /*50c0*/  F2FP.BF16.PACK_AB R8, R229, R210 ;  /* 0x000000d2e508723e */ /* 0x002fe400000010ff */
[----:B------:R-:W-:Y:S01]  /*50d0*/  F2FP.BF16.PACK_AB R10, R232, R204 ;  /* 0x000000cce80a723e */ /* 0x000fe200000010ff */
[----:B---3--:R-:W-:Y:S01]  /*50e0*/  FFMA.FTZ R2, R34, c[0x0][0x2d0], -R12 ;  /* 0x0000b40022027a23 */ /* 0x008fe2000001080c */
[----:B--2---:R-:W-:Y:S01]  /*50f0*/  FMNMX.FTZ R137, R0, R15, !PT ;  /* 0x0000000f00897209 */ /* 0x004fe20007810000 */
[----:B------:R-:W-:Y:S01]  /*5100*/  HMMA.16816.F32.BF16 R152, R4, R112, RZ ;  /* 0x000000700498723c */ /* 0x000fe200000418ff */
[----:B------:R-:W-:Y:S01]  /*5110*/  F2FP.BF16.PACK_AB R9, R224, R231 ;  /* 0x000000e7e009723e */ /* 0x000fe200000010ff */
[----:B------:R1:W-:Y:S01]  /*5120*/  MUFU.EX2 R236, R2 ;  /* 0x0000000200ec7308 */ /* 0x0003e20000000800 */
[----:B------:R-:W-:-:S05]  /*5130*/  FSETP.NEU.FTZ.AND P0, PT, R137, -INF , PT ;  /* 0xff8000008900780b */ /* 0x000fca0003f1d000 */
[C---:B------:R-:W-:Y:S08]  /*5140*/  HMMA.16816.F32.BF16 R60, R4.reuse, R88, RZ ;  /* 0x00000058043c723c */ /* 0x040ff000000418ff */
[----:B------:R-:W-:Y:S01]  /*5150*/  HMMA.16816.F32.BF16 R164, R4, R92, RZ ;  /* 0x0000005c04a4723c */ /* 0x000fe200000418ff */
[----:B-1----:R-:W-:Y:S01]  /*5160*/  FFMA.FTZ R2, R39, c[0x0][0x2d0], -R12 ;  /* 0x0000b40027027a23 */ /* 0x002fe2000001080c */
[----:B----4-:R-:W-:-:S03]  /*5170*/  FMNMX.FTZ R0, R3, R14, !PT ;  /* 0x0000000e03007209 */ /* 0x010fc60007810000 */
[----:B------:R1:W2:Y:S03]  /*5180*/  MUFU.EX2 R235, R2 ;  /* 0x0000000200eb7308 */ /* 0x0002a60000000800 */
[C---:B------:R-:W-:Y:S08]  /*5190*/  HMMA.16816.F32.BF16 R160, R4.reuse, R96, RZ ;  /* 0x0000006004a0723c */ /* 0x040ff000000418ff */
[----:B------:R-:W-:Y:S01]  /*51a0*/  HMMA.16816.F32.BF16 R156, R4, R100, RZ ;  /* 0x00000064049c723c */ /* 0x000fe200000418ff */
[----:B-1----:R-:W-:Y:S01]  /*51b0*/  FMUL.FTZ R2, R137, c[0x0][0x2d0] ;  /* 0x0000b40089027a20 */ /* 0x002fe20000410000 */
[----:B--2---:R-:W-:-:S06]  /*51c0*/  F2FP.BF16.PACK_AB R11, R235, R236 ;  /* 0x000000eceb0b723e */ /* 0x004fcc00000010ff */
[----:B------:R-:W-:Y:S01]  /*51d0*/  HMMA.16816.F32.BF16 R148, R4, R120, RZ ;  /* 0x000000780494723c */ /* 0x000fe200000418ff */
[----:B------:R-:W-:-:S05]  /*51e0*/  FSEL R2, R2, RZ, P0 ;  /* 0x000000ff02027208 */ /* 0x000fca0000000000 */
[--C-:B------:R-:W-:Y:S02]  /*51f0*/  FFMA.FTZ R3, R16, c[0x0][0x2d0], -R2.reuse ;  /* 0x0000b40010037a23 */ /* 0x100fe40000010802 */
[C---:B------:R-:W-:Y:S02]  /*5200*/  HMMA.16816.F32.BF16 R144, R4.reuse, R108, RZ ;  /* 0x0000006c0490723c */ /* 0x040fe400000418ff */
[----:B------:R1:W-:Y:S06]  /*5210*/  MUFU.EX2 R189, R3 ;  /* 0x0000000300bd7308 */ /* 0x0003ec0000000800 */
        /* <DEDUP_REMOVED lines=12> */
[----:B------:R1:W2:Y:S03]  /*52e0*/  MUFU.EX2 R19, R3 ;  /* 0x0000000300137308 */ /* 0x0002a60000000800 */
[C---:B------:R-:W-:Y:S08]  /*52f0*/  HMMA.16816.F32.BF16 R40, R4.reuse, R110, RZ ;  /* 0x0000006e0428723c */ /* 0x040ff000000418ff */
[----:B------:R-:W-:Y:S01]  /*5300*/  HMMA.16816.F32.BF16 R32, R4, R118, RZ ;  /* 0x000000760420723c */ /* 0x000fe200000418ff */
[----:B------:R-:W3:Y:S01]  /*5310*/  SHFL.BFLY PT, R4, R0, 0x1, 0x1f ;  /* 0x0c201f0000047f89 */ /* 0x000ee200000e0000 */
[----:B-1----:R-:W-:-:S06]  /*5320*/  FFMA.FTZ R3, R26, c[0x0][0x2d0], -R2 ;  /* 0x0000b4001a037a23 */ /* 0x002fcc0000010802 */
[C---:B------:R-:W-:Y:S01]  /*5330*/  HMMA.16816.F32.BF16 R192, R8.reuse, R76, R152 ;  /* 0x0000004c08c0723c */ /* 0x040fe20000041898 */
[----:B------:R1:W-:Y:S06]  /*5340*/  MUFU.EX2 R7, R3 ;  /* 0x0000000300077308 */ /* 0x0003ec0000000800 */
[----:B------:R-:W-:Y:S01]  /*5350*/  MOV R155, R174 ;  /* 0x000000ae009b7202 */ /* 0x000fe20000000f00 */
[----:B------:R-:W-:Y:S01]  /*5360*/  HMMA.16816.F32.BF16 R220, R8, R56, R160 ;  /* 0x0000003808dc723c */ /* 0x000fe200000418a0 */
[----:B------:R-:W-:Y:S02]  /*5370*/  IMAD.MOV.U32 R154, RZ, RZ, R173 ;  /* 0x000000ffff9a7224 */ /* 0x000fe400078e00ad */
[----:B------:R-:W-:-:S05]  /*5380*/  IMAD.MOV.U32 R153, RZ, RZ, R172 ;  /* 0x000000ffff997224 */ /* 0x000fca00078e00ac */
[----:B------:R-:W-:Y:S01]  /*5390*/  HMMA.16816.F32.BF16 R196, R8, R54, R84 ;  /* 0x0000003608c4723c */ /* 0x000fe20000041854 */
[----:B---3--:R-:W-:Y:S01]  /*53a0*/  FMNMX.FTZ R136, R0, R4, !PT ;  /* 0x0000000400887209 */ /* 0x008fe20007810000 */
[----:B-1----:R-:W-:-:S03]  /*53b0*/  FFMA.FTZ R3, R27, c[0x0][0x2d0], -R2 ;  /* 0x0000b4001b037a23 */ /* 0x002fc60000010802 */
[C---:B------:R-:W-:Y:S01]  /*53c0*/  FSETP.NEU.FTZ.AND P0, PT, R136.reuse, -INF , PT ;  /* 0xff8000008800780b */ /* 0x040fe20003f1d000 */
[----:B------:R-:W-:Y:S01]  /*53d0*/  FMUL.FTZ R0, R136, c[0x0][0x2d0] ;  /* 0x0000b40088007a20 */ /* 0x000fe20000410000 */
[----:B------:R1:W-:Y:S01]  /*53e0*/  MUFU.EX2 R230, R3 ;  /* 0x0000000300e67308 */ /* 0x0003e20000000800 */
[----:B------:R-:W-:Y:S01]  /*53f0*/  MOV R162, R193 ;  /* 0x000000c100a27202 */ /* 0x000fe20000000f00 */
[----:B------:R-:W-:Y:S01]  /*5400*/  IMAD.MOV.U32 R161, RZ, RZ, R194 ;  /* 0x000000ffffa17224 */ /* 0x000fe200078e00c2 */
[----:B------:R-:W-:Y:S01]  /*5410*/  MOV R15, R192 ;  /* 0x000000c0000f7202 */ /* 0x000fe20000000f00 */
[----:B------:R-:W-:Y:S01]  /*5420*/  IMAD.MOV.U32 R160, RZ, RZ, R195 ;  /* 0x000000ffffa07224 */ /* 0x000fe200078e00c3 */
[----:B------:R-:W-:Y:S01]  /*5430*/  FSEL R0, R0, RZ, P0 ;  /* 0x000000ff00007208 */ /* 0x000fe20000000000 */
[C---:B------:R-:W-:Y:S07]  /*5440*/  HMMA.16816.F32.BF16 R192, R8.reuse, R58, R104 ;  /* 0x0000003a08c0723c */ /* 0x040fee0000041868 */
[----:B--2---:R-:W-:Y:S01]  /*5450*/  IMAD.MOV.U32 R107, RZ, RZ, R19 ;  /* 0x000000ffff6b7224 */ /* 0x004fe200078e0013 */
[----:B------:R-:W-:Y:S01]  /*5460*/  HMMA.16816.F32.BF16 R148, R8, R72, R148 ;  /* 0x000000480894723c */ /* 0x000fe20000041894 */
[----:B-1----:R-:W-:-:S04]  /*5470*/  FFMA.FTZ R3, R29, c[0x0][0x2d0], -R2 ;  /* 0x0000b4001d037a23 */ /* 0x002fc80000010802 */
[----:B------:R1:W-:Y:S03]  /*5480*/  MUFU.EX2 R4, R3 ;  /* 0x0000000300047308 */ /* 0x0003e60000000800 */
[C---:B------:R-:W-:Y:S01]  /*5490*/  HMMA.16816.F32.BF16 R212, R8.reuse, R44, R60 ;  /* 0x0000002c08d4723c */ /* 0x040fe2000004183c */
[----:B------:R-:W2:Y:S07]  /*54a0*/  LDSM.16.MT88.4 R60, [R227+0x2900] ;  /* 0x00290000e33c783b */ /* 0x000eae0000004200 */
[----:B------:R-:W-:Y:S01]  /*54b0*/  HMMA.16816.F32.BF16 R216, R8, R68, R164 ;  /* 0x0000004408d8723c */ /* 0x000fe200000418a4 */
[----:B-1----:R-:W-:-:S07]  /*54c0*/  FFMA.FTZ R3, R30, c[0x0][0x2d0], -R2 ;  /* 0x0000b4001e037a23 */ /* 0x002fce0000010802 */
[----:B------:R-:W-:Y:S01]  /*54d0*/  IMAD.MOV.U32 R6, RZ, RZ, R149 ;  /* 0x000000ffff067224 */ /* 0x000fe200078e0095 */
[----:B------:R-:W-:Y:S01]  /*54e0*/  MOV R163, R151 ;  /* 0x0000009700a37202 */ /* 0x000fe20000000f00 */
[----:B------:R1:W3:Y:S01]  /*54f0*/  MUFU.EX2 R16, R3 ;  /* 0x0000000300107308 */ /* 0x0002e20000000800 */
[----:B------:R-:W-:Y:S01]  /*5500*/  IMAD.MOV.U32 R211, RZ, RZ, R150 ;  /* 0x000000ffffd37224 */ /* 0x000fe200078e0096 */
[----:B------:R-:W-:Y:S01]  /*5510*/  HMMA.16816.F32.BF16 R248, R8, R52, R156 ;  /* 0x0000003408f8723c */ /* 0x000fe2000004189c */
[----:B------:R-:W-:-:S07]  /*5520*/  IMAD.MOV.U32 R14, RZ, RZ, R148 ;  /* 0x000000ffff0e7224 */ /* 0x000fce00078e0094 */
[----:B------:R-:W-:Y:S01]  /*5530*/  HMMA.16816.F32.BF16 R148, R8, R64, R144 ;  /* 0x000000400894723c */ /* 0x000fe20000041890 */
[----:B-1----:R-:W-:-:S06]  /*5540*/  FFMA.FTZ R3, R18, c[0x0][0x2d0], -R0 ;  /* 0x0000b40012037a23 */ /* 0x002fcc0000010800 */
[----:B------:R-:W-:Y:S01]  /*5550*/  MOV R147, R6 ;  /* 0x0000000600937202 */ /* 0x000fe20000000f00 */
[----:B---3--:R-:W-:Y:S01]  /*5560*/  IMAD.MOV.U32 R86, RZ, RZ, R16 ;  /* 0x000000ffff567224 */ /* 0x008fe200078e0010 */
[C---:B------:R-:W-:Y:S01]  /*5570*/  HMMA.16816.F32.BF16 R164, R8.reuse, R70, R124 ;  /* 0x0000004608a4723c */ /* 0x040fe2000004187c */
[----:B------:R1:W-:Y:S07]  /*5580*/  MUFU.EX2 R104, R3 ;  /* 0x0000000300687308 */ /* 0x0003ee0000000800 */
[----:B--2---:R-:W-:Y:S07]  /*5590*/  HMMA.16816.F32.BF16 R140, R8, R60, R140 ;  /* 0x0000003c088c723c */ /* 0x004fee000004188c */
[----:B------:R-:W-:Y:S01]  /*55a0*/  IMAD.MOV.U32 R5, RZ, RZ, R150 ;  /* 0x000000ffff057224 */ /* 0x000fe200078e0096 */
[----:B------:R-:W-:Y:S01]  /*55b0*/  MOV R146, R151 ;  /* 0x0000009700927202 */ /* 0x000fe20000000f00 */
[----:B-1----:R-:W-:-:S02]  /*55c0*/  FFMA.FTZ R3, R17, c[0x0][0x2d0], -R0 ;  /* 0x0000b40011037a23 */ /* 0x002fc40000010800 */
[----:B------:R-:W-:Y:S01]  /*55d0*/  HMMA.16816.F32.BF16 R16, R8, R78, R80 ;  /* 0x0000004e0810723c */ /* 0x000fe20000041850 */
[----:B------:R-:W-:Y:S01]  /*55e0*/  IMAD.MOV.U32 R145, RZ, RZ, R149 ;  /* 0x000000ffff917224 */ /* 0x000fe200078e0095 */
[----:B------:R1:W2:Y:S01]  /*55f0*/  MUFU.EX2 R84, R3 ;  /* 0x0000000300547308 */ /* 0x0002a20000000800 */
[----:B------:R-:W-:-:S05]  /*5600*/  IMAD.MOV.U32 R144, RZ, RZ, R148 ;  /* 0x000000ffff907224 */ /* 0x000fca00078e0094 */
[----:B------:R-:W-:Y:S05]  /*5610*/  HMMA.16816.F32.BF16 R148, R8, R46, R128 ;  /* 0x0000002e0894723c */ /* 0x000fea0000041880 */
[----:B------:R-:W-:Y:S01]  /*5620*/  MOV R238, R140 ;  /* 0x0000008c00ee7202 */ /* 0x000fe20000000f00 */
[----:B------:R-:W-:Y:S01]  /*5630*/  IMAD.MOV.U32 R134, RZ, RZ, R141 ;  /* 0x000000ffff867224 */ /* 0x000fe200078e008d */
[----:B------:R-:W-:Y:S01]  /*5640*/  MOV R245, R143 ;  /* 0x0000008f00f57202 */ /* 0x000fe20000000f00 */
[----:B------:R-:W-:Y:S02]  /*5650*/  IMAD.MOV.U32 R135, RZ, RZ, R142 ;  /* 0x000000ffff877224 */ /* 0x000fe400078e008e */
[----:B-1----:R-:W-:-:S04]  /*5660*/  FFMA.FTZ R3, R24, c[0x0][0x2d0], -R0 ;  /* 0x0000b40018037a23 */ /* 0x002fc80000010800 */
[----:B------:R1:W-:Y:S02]  /*5670*/  MUFU.EX2 R239, R3 ;  /* 0x0000000300ef7308 */ /* 0x0003e40000000800 */
[----:B------:R-:W-:Y:S01]  /*5680*/  MOV R243, R16 ;  /* 0x0000001000f37202 */ /* 0x000fe20000000f00 */
[----:B------:R-:W-:Y:S01]  /*5690*/  IMAD.MOV.U32 R242, RZ, RZ, R17 ;  /* 0x000000fffff27224 */ /* 0x000fe200078e0011 */
[----:B------:R-:W-:Y:S01]  /*56a0*/  MOV R240, R19 ;  /* 0x0000001300f07202 */ /* 0x000fe20000000f00 */
[----:B------:R-:W-:Y:S02]  /*56b0*/  IMAD.MOV.U32 R241, RZ, RZ, R18 ;  /* 0x000000fffff17224 */ /* 0x000fe400078e0012 */
[----:B------:R-:W-:Y:S01]  /*56c0*/  HMMA.16816.F32.BF16 R16, R8, R74, R48 ;  /* 0x0000004a0810723c */ /* 0x000fe20000041830 */
[----:B-1----:R-:W-:-:S04]  /*56d0*/  FFMA.FTZ R3, R23, c[0x0][0x2d0], -R0 ;  /* 0x0000b40017037a23 */ /* 0x002fc80000010800 */
[----:B------:R1:W3:Y:S11]  /*56e0*/  MUFU.EX2 R105, R3 ;  /* 0x0000000300697308 */ /* 0x0002f60000000800 */
[----:B------:R-:W-:Y:S08]  /*56f0*/  @!UPT UIADD3 URZ, URZ, URZ, URZ ;  /* 0x0000003f3f3ff290 */ /* 0x000ff0000fffe03f */
[----:B------:R-:W-:Y:S01]  /*5700*/  IMAD.MOV.U32 R51, RZ, RZ, R17 ;  /* 0x000000ffff337224 */ /* 0x000fe200078e0011 */
[----:B------:R-:W-:Y:S01]  /*5710*/  MOV R49, R18 ;  /* 0x0000001200317202 */ /* 0x000fe20000000f00 */
[----:B------:R-:W-:Y:S02]  /*5720*/  IMAD.MOV.U32 R50, RZ, RZ, R19 ;  /* 0x000000ffff327224 */ /* 0x000fe400078e0013 */
[----:B------:R-:W-:Y:S02]  /*5730*/  IMAD.MOV.U32 R48, RZ, RZ, R16 ;  /* 0x000000ffff307224 */ /* 0x000fe400078e0010 */
[----:B------:R-:W-:Y:S01]  /*5740*/  HMMA.16816.F32.BF16 R16, R8, R66, R40 ;  /* 0x000000420810723c */ /* 0x000fe20000041828 */
[----:B-1----:R-:W-:-:S04]  /*5750*/  FFMA.FTZ R3, R22, c[0x0][0x2d0], -R0 ;  /* 0x0000b40016037a23 */ /* 0x002fc80000010800 */
[----:B------:R1:W-:Y:S03]  /*5760*/  MUFU.EX2 R252, R3 ;  /* 0x0000000300fc7308 */ /* 0x0003e60000000800 */
[----:B------:R-:W-:Y:S01]  /*5770*/  HMMA.16816.F32.BF16 R8, R8, R62, R32 ;  /* 0x0000003e0808723c */ /* 0x000fe20000041820 */
[----:B-1----:R-:W-:Y:S11]  /*5780*/  FFMA.FTZ R3, R21, c[0x0][0x2d0], -R0 ;  /* 0x0000b40015037a23 */ /* 0x002ff60000010800 */
[----:B------:R-:W-:Y:S04]  /*5790*/  @!UPT UIADD3 URZ, URZ, URZ, URZ ;  /* 0x0000003f3f3ff290 */ /* 0x000fe8000fffe03f */
[----:B------:R-:W-:Y:S01]  /*57a0*/  IMAD.MOV.U32 R40, RZ, RZ, R17 ;  /* 0x000000ffff287224 */ /* 0x000fe200078e0011 */
[----:B------:R1:W4:Y:S01]  /*57b0*/  MUFU.EX2 R247, R3 ;  /* 0x0000000300f77308 */ /* 0x0003220000000800 */
[----:B------:R-:W-:Y:S01]  /*57c0*/  MOV R39, R18 ;  /* 0x0000001200277202 */ /* 0x000fe20000000f00 */
[----:B------:R-:W-:Y:S02]  /*57d0*/  IMAD.MOV.U32 R38, RZ, RZ, R19 ;  /* 0x000000ffff267224 */ /* 0x000fe400078e0013 */
[----:B------:R-:W-:-:S03]  /*57e0*/  IMAD.MOV.U32 R37, RZ, RZ, R16 ;  /* 0x000000ffff257224 */ /* 0x000fc600078e0010 */
[----:B------:R-:W-:Y:S01]  /*57f0*/  MOV R237, R8 ;  /* 0x0000000800ed7202 */ /* 0x000fe20000000f00 */
[----:B------:R-:W-:Y:S01]  /*5800*/  IMAD.MOV.U32 R106, RZ, RZ, R9 ;  /* 0x000000ffff6a7224 */ /* 0x000fe200078e0009 */
[----:B------:R-:W-:Y:S01]  /*5810*/  MOV R85, R11 ;  /* 0x0000000b00557202 */ /* 0x000fe20000000f00 */
[----:B------:R-:W-:Y:S01]  /*5820*/  IMAD.MOV.U32 R87, RZ, RZ, R10 ;  /* 0x000000ffff577224 */ /* 0x000fe200078e000a */
[----:B------:R-:W-:Y:S02]  /*5830*/  F2FP.BF16.PACK_AB R8, R184, R189 ;  /* 0x000000bdb808723e */ /* 0x000fe400000010ff */
[----:B------:R-:W-:Y:S02]  /*5840*/  F2FP.BF16.PACK_AB R10, R107, R190 ;  /* 0x000000be6b0a723e */ /* 0x000fe400000010ff */
[----:B--2---:R-:W-:Y:S01]  /*5850*/  F2FP.BF16.PACK_AB R9, R84, R104 ;  /* 0x000000685409723e */ /* 0x004fe200000010ff */
[----:B-1----:R-:W-:Y:S01]  /*5860*/  FFMA.FTZ R3, R28, c[0x0][0x2d0], -R0 ;  /* 0x0000b4001c037a23 */ /* 0x002fe20000010800 */
[----:B---3--:R-:W-:-:S03]  /*5870*/  F2FP.BF16.PACK_AB R11, R105, R239 ;  /* 0x000000ef690b723e */ /* 0x008fc600000010ff */
[----:B------:R1:W-:Y:S04]  /*5880*/  MUFU.EX2 R246, R3 ;  /* 0x0000000300f67308 */ /* 0x0003e80000000800 */
[C---:B------:R-:W-:Y:S07]  /*5890*/  HMMA.16816.F32.BF16 R20, R8.reuse, R96, RZ ;  /* 0x000000600814723c */ /* 0x040fee00000418ff */
[----:B------:R-:W-:Y:S01]  /*58a0*/  IMAD.MOV.U32 R97, RZ, RZ, R7 ;  /* 0x000000ffff617224 */ /* 0x000fe200078e0007 */
[----:B------:R-:W-:Y:S01]  /*58b0*/  HMMA.16816.F32.BF16 R16, R8, R100, RZ ;  /* 0x000000640810723c */ /* 0x000fe200000418ff */
[----:B------:R-:W-:-:S02]  /*58c0*/  IMAD.MOV.U32 R96, RZ, RZ, R209 ;  /* 0x000000ffff607224 */ /* 0x000fc400078e00d1 */
[----:B-1----:R-:W-:-:S04]  /*58d0*/  FFMA.FTZ R3, R36, c[0x0][0x2d0], -R0 ;  /* 0x0000b40024037a23 */ /* 0x002fc80000010800 */
[----:B------:R-:W-:Y:S01]  /*58e0*/  IMAD.MOV.U32 R100, RZ, RZ, R4 ;  /* 0x000000ffff647224 */ /* 0x000fe200078e0004 */
[----:B------:R-:W1:Y:S01]  /*58f0*/  MUFU.EX2 R244, R3 ;  /* 0x0000000300f47308 */ /* 0x000e620000000800 */
[----:B------:R-:W-:Y:S01]  /*5900*/  HMMA.16816.F32.BF16 R28, R8, R88, RZ ;  /* 0x00000058081c723c */ /* 0x000fe200000418ff */
[----:B------:R-:W-:Y:S01]  /*5910*/  F2FP.BF16.PACK_AB R4, R230, R97 ;  /* 0x00000061e604723e */ /* 0x000fe200000010ff */
[----:B------:R-:W-:Y:S01]  /*5920*/  IMAD.MOV.U32 R101, RZ, RZ, R155 ;  /* 0x000000ffff657224 */ /* 0x000fe200078e009b */
[----:B------:R-:W-:-:S04]  /*5930*/  F2FP.BF16.PACK_AB R6, R86, R100 ;  /* 0x000000645606723e */ /* 0x000fc800000010ff */
[----:B------:R-:W-:Y:S01]  /*5940*/  IMAD.MOV.U32 R89, RZ, RZ, R5 ;  /* 0x000000ffff597224 */ /* 0x000fe200078e0005 */
[----:B----4-:R-:W-:Y:S01]  /*5950*/  F2FP.BF16.PACK_AB R5, R247, R252 ;  /* 0x000000fcf705723e */ /* 0x010fe200000010ff */
[----:B------:R-:W-:Y:S01]  /*5960*/  HMMA.16816.F32.BF16 R32, R8, R90, RZ ;  /* 0x0000005a0820723c */ /* 0x000fe200000418ff */
[----:B------:R-:W-:Y:S02]  /*5970*/  IMAD.MOV.U32 R88, RZ, RZ, R14 ;  /* 0x000000ffff587224 */ /* 0x000fe400078e000e */
[----:B------:R-:W-:Y:S01]  /*5980*/  IMAD.MOV.U32 R14, RZ, RZ, R208 ;  /* 0x000000ffff0e7224 */ /* 0x000fe200078e00d0 */
[----:B-1----:R-:W-:Y:S01]  /*5990*/  F2FP.BF16.PACK_AB R7, R244, R246 ;  /* 0x000000f6f407723e */ /* 0x002fe200000010ff */
[----:B------:R-:W-:-:S03]  /*59a0*/  FFMA.FTZ R3, R168, c[0x0][0x2d0], -R2 ;  /* 0x0000b400a8037a23 */ /* 0x000fc60000010802 */
[----:B------:R-:W-:Y:S01]  /*59b0*/  HMMA.16816.F32.BF16 R24, R8, R92, RZ ;  /* 0x0000005c0818723c */ /* 0x000fe200000418ff */
[----:B------:R-:W-:Y:S01]  /*59c0*/  MOV R90, R211 ;  /* 0x000000d3005a7202 */ /* 0x000fe20000000f00 */
[----:B------:R-:W-:Y:S01]  /*59d0*/  IMAD.MOV.U32 R91, RZ, RZ, R163 ;  /* 0x000000ffff5b7224 */ /* 0x000fe200078e00a3 */
[----:B------:R1:W-:Y:S04]  /*59e0*/  MUFU.EX2 R208, R3 ;  /* 0x0000000300d07308 */ /* 0x0003e80000000800 */
[----:B------:R-:W-:Y:S01]  /*59f0*/  IMAD.MOV.U32 R93, RZ, RZ, R51 ;  /* 0x000000ffff5d7224 */ /* 0x000fe200078e0033 */
[----:B------:R-:W-:Y:S01]  /*5a00*/  HMMA.16816.F32.BF16 R172, R4, R56, R20 ;  /* 0x0000003804ac723c */ /* 0x000fe20000041814 */
[----:B------:R-:W-:-:S07]  /*5a10*/  IMAD.MOV.U32 R92, RZ, RZ, R48 ;  /* 0x000000ffff5c7224 */ /* 0x000fce00078e0030 */
[----:B------:R-:W-:Y:S01]  /*5a20*/  HMMA.16816.F32.BF16 R20, R8, R108, RZ ;  /* 0x0000006c0814723c */ /* 0x000fe200000418ff */
[----:B-1----:R-:W-:-:S06]  /*5a30*/  FFMA.FTZ R3, R171, c[0x0][0x2d0], -R2 ;  /* 0x0000b400ab037a23 */ /* 0x002fcc0000010802 */
[----:B------:R-:W-:Y:S01]  /*5a40*/  MOV R109, R40 ;  /* 0x00000028006d7202 */ /* 0x000fe20000000f00 */
[----:B------:R-:W-:Y:S01]  /*5a50*/  HMMA.16816.F32.BF16 R140, R4, R44, R28 ;  /* 0x0000002c048c723c */ /* 0x000fe2000004181c */
[----:B------:R-:W-:Y:S01]  /*5a60*/  MOV R108, R37 ;  /* 0x00000025006c7202 */ /* 0x000fe20000000f00 */
[----:B------:R1:W2:Y:S05]  /*5a70*/  MUFU.EX2 R209, R3 ;  /* 0x0000000300d17308 */ /* 0x0002aa0000000800 */
[----:B------:R-:W-:Y:S01]  /*5a80*/  MOV R45, R210 ;  /* 0x000000d2002d7202 */ /* 0x000fe20000000f00 */
[----:B------:R-:W-:Y:S01]  /*5a90*/  HMMA.16816.F32.BF16 R28, R8, R112, RZ ;  /* 0x00000070081c723c */ /* 0x000fe200000418ff */
[----:B------:R-:W-:-:S06]  /*5aa0*/  MOV R44, R205 ;  /* 0x000000cd002c7202 */ /* 0x000fcc0000000f00 */
[----:B------:R-:W-:Y:S01]  /*5ab0*/  MOV R113, R154 ;  /* 0x0000009a00717202 */ /* 0x000fe20000000f00 */
[----:B------:R-:W-:Y:S01]  /*5ac0*/  HMMA.16816.F32.BF16 R40, R4, R46, R32 ;  /* 0x0000002e0428723c */ /* 0x000fe20000041820 */
[----:B------:R-:W-:Y:S02]  /*5ad0*/  IMAD.MOV.U32 R112, RZ, RZ, R206 ;  /* 0x000000ffff707224 */ /* 0x000fe400078e00ce */
[----:B-1----:R-:W-:-:S04]  /*5ae0*/  FFMA.FTZ R3, R170, c[0x0][0x2d0], -R2 ;  /* 0x0000b400aa037a23 */ /* 0x002fc80000010802 */
[----:B------:R-:W-:Y:S01]  /*5af0*/  IMAD.MOV.U32 R46, RZ, RZ, R39 ;  /* 0x000000ffff2e7224 */ /* 0x000fe200078e0027 */
[C---:B------:R-:W-:Y:S01]  /*5b00*/  HMMA.16816.F32.BF16 R156, R4.reuse, R68, R24 ;  /* 0x00000044049c723c */ /* 0x040fe20000041818 */
[----:B------:R-:W-:Y:S01]  /*5b10*/  IMAD.MOV.U32 R47, RZ, RZ, R38 ;  /* 0x000000ffff2f7224 */ /* 0x000fe200078e0026 */
[----:B------:R1:W-:Y:S06]  /*5b20*/  MUFU.EX2 R210, R3 ;  /* 0x0000000300d27308 */ /* 0x0003ec0000000800 */
[----:B------:R-:W-:Y:S08]  /*5b30*/  HMMA.16816.F32.BF16 R124, R4, R64, R20 ;  /* 0x00000040047c723c */ /* 0x000ff00000041814 */
[----:B------:R-:W-:Y:S01]  /*5b40*/  HMMA.16816.F32.BF16 R36, R8, R94, RZ ;  /* 0x0000005e0824723c */ /* 0x000fe200000418ff */
[----:B-1----:R-:W-:-:S04]  /*5b50*/  FFMA.FTZ R3, R169, c[0x0][0x2d0], -R2 ;  /* 0x0000b400a9037a23 */ /* 0x002fc80000010802 */
[----:B------:R1:W-:Y:S02]  /*5b60*/  MUFU.EX2 R211, R3 ;  /* 0x0000000300d37308 */ /* 0x0003e40000000800 */
[----:B------:R-:W-:Y:S01]  /*5b70*/  IMAD.MOV.U32 R94, RZ, RZ, R89 ;  /* 0x000000ffff5e7224 */ /* 0x000fe200078e0059 */
[----:B------:R-:W-:Y:S01]  /*5b80*/  HMMA.16816.F32.BF16 R24, R8, R120, RZ ;  /* 0x000000780818723c */ /* 0x000fe200000418ff */
[----:B------:R-:W-:Y:S02]  /*5b90*/  IMAD.MOV.U32 R95, RZ, RZ, R146 ;  /* 0x000000ffff5f7224 */ /* 0x000fe400078e0092 */
[----:B------:R-:W-:-:S04]  /*5ba0*/  IMAD.MOV.U32 R89, RZ, RZ, R147 ;  /* 0x000000ffff597224 */ /* 0x000fc800078e0093 */
[----:B------:R-:W-:Y:S01]  /*5bb0*/  MOV R120, R50 ;  /* 0x0000003200787202 */ /* 0x000fe20000000f00 */
[----:B------:R-:W-:Y:S01]  /*5bc0*/  HMMA.16816.F32.BF16 R20, R8, R122, RZ ;  /* 0x0000007a0814723c */ /* 0x000fe200000418ff */
[----:B------:R-:W-:Y:S02]  /*5bd0*/  IMAD.MOV.U32 R121, RZ, RZ, R153 ;  /* 0x000000ffff797224 */ /* 0x000fe400078e0099 */
[----:B-1----:R-:W-:-:S05]  /*5be0*/  FFMA.FTZ R3, R139, c[0x0][0x2d0], -R0 ;  /* 0x0000b4008b037a23 */ /* 0x002fca0000010800 */
[----:B------:R-:W-:Y:S01]  /*5bf0*/  HMMA.16816.F32.BF16 R80, R4, R52, R16 ;  /* 0x000000340450723c */ /* 0x000fe20000041810 */
[----:B------:R1:W-:Y:S07]  /*5c00*/  MUFU.EX2 R139, R3 ;  /* 0x00000003008b7308 */ /* 0x0003ee0000000800 */
[C---:B------:R-:W-:Y:S07]  /*5c10*/  HMMA.16816.F32.BF16 R16, R8.reuse, R116, RZ ;  /* 0x000000740810723c */ /* 0x040fee00000418ff */
[----:B------:R-:W-:Y:S01]  /*5c20*/  IMAD.MOV.U32 R117, RZ, RZ, R49 ;  /* 0x000000ffff757224 */ /* 0x000fe200078e0031 */
[----:B------:R-:W-:Y:S01]  /*5c30*/  HMMA.16816.F32.BF16 R32, R8, R98, RZ ;  /* 0x000000620820723c */ /* 0x000fe200000418ff */
[----:B------:R-:W-:-:S02]  /*5c40*/  IMAD.MOV.U32 R116, RZ, RZ, R207 ;  /* 0x000000ffff747224 */ /* 0x000fc400078e00cf */
[----:B-1----:R-:W-:-:S04]  /*5c50*/  FFMA.FTZ R3, R138, c[0x0][0x2d0], -R0 ;  /* 0x0000b4008a037a23 */ /* 0x002fc80000010800 */
[----:B------:R-:W-:Y:S01]  /*5c60*/  MOV R99, R145 ;  /* 0x0000009100637202 */ /* 0x000fe20000000f00 */
[----:B------:R-:W-:Y:S01]  /*5c70*/  HMMA.16816.F32.BF16 R48, R4, R76, R28 ;  /* 0x0000004c0430723c */ /* 0x000fe2000004181c */
[----:B------:R-:W-:-:S07]  /*5c80*/  IMAD.MOV.U32 R98, RZ, RZ, R144 ;  /* 0x000000ffff627224 */ /* 0x000fce00078e0090 */
[----:B------:R-:W-:Y:S07]  /*5c90*/  HMMA.16816.F32.BF16 R28, R8, R102, RZ ;  /* 0x00000066081c723c */ /* 0x000fee00000418ff */
[----:B------:R-:W-:Y:S01]  /*5ca0*/  IMAD.MOV.U32 R102, RZ, RZ, R161 ;  /* 0x000000ffff667224 */ /* 0x000fe200078e00a1 */
[----:B------:R-:W-:Y:S01]  /*5cb0*/  HMMA.16816.F32.BF16 R68, R4, R70, R36 ;  /* 0x000000460444723c */ /* 0x000fe20000041824 */
[----:B------:R-:W-:-:S07]  /*5cc0*/  IMAD.MOV.U32 R103, RZ, RZ, R160 ;  /* 0x000000ffff677224 */ /* 0x000fce00078e00a0 */
[C---:B------:R-:W-:Y:S07]  /*5cd0*/  HMMA.16816.F32.BF16 R128, R4.reuse, R72, R24 ;  /* 0x000000480480723c */ /* 0x040fee0000041818 */
[----:B------:R-:W-:Y:S01]  /*5ce0*/  MOV R72, R15 ;  /* 0x0000000f00487202 */ /* 0x000fe20000000f00 */
[----:B------:R-:W-:Y:S01]  /*5cf0*/  HMMA.16816.F32.BF16 R36, R4, R74, R20 ;  /* 0x0000004a0424723c */ /* 0x000fe20000041814 */
[----:B------:R-:W-:Y:S01]  /*5d00*/  IMAD.MOV.U32 R15, RZ, RZ, R204 ;  /* 0x000000ffff0f7224 */ /* 0x000fe200078e00cc */
[----:B------:R-:W-:Y:S01]  /*5d10*/  MOV R73, R162 ;  /* 0x000000a200497202 */ /* 0x000fe20000000f00 */
[----:B------:R1:W3:Y:S01]  /*5d20*/  MUFU.EX2 R204, R3 ;  /* 0x0000000300cc7308 */ /* 0x0002e20000000800 */
[----:B------:R-:W2:Y:S03]  /*5d30*/  LDSM.16.MT88.4 R20, [R225+0x1100] ;  /* 0x00110000e114783b */ /* 0x000ea60000004200 */
[----:B------:R-:W-:Y:S01]  /*5d40*/  MOV R74, R102 ;  /* 0x00000066004a7202 */ /* 0x000fe20000000f00 */
[----:B------:R-:W-:Y:S01]  /*5d50*/  HMMA.16816.F32.BF16 R24, R8, R114, RZ ;  /* 0x000000720818723c */ /* 0x000fe200000418ff */
[----:B------:R-:W-:-:S02]  /*5d60*/  IMAD.MOV.U32 R75, RZ, RZ, R103 ;  /* 0x000000ffff4b7224 */ /* 0x000fc400078e0067 */
        /* <DEDUP_REMOVED lines=11> */
[----:B------:R-:W-:-:S02]  /*5e20*/  IMAD.MOV.U32 R120, RZ, RZ, R238 ;  /* 0x000000ffff787224 */ /* 0x000fc400078e00ee */
[----:B------:R-:W-:Y:S01]  /*5e30*/  IMAD.MOV.U32 R47, RZ, RZ, R245 ;  /* 0x000000ffff2f7224 */ /* 0x000fe200078e00f5 */
[----:B------:R-:W4:Y:S01]  /*5e40*/  LDL.LU R238, [R1+0xac] ;  /* 0x0000ac0001ee7983 */ /* 0x000f220000300800 */
[----:B------:R-:W-:Y:S01]  /*5e50*/  IMAD.MOV.U32 R46, RZ, RZ, R135 ;  /* 0x000000ffff2e7224 */ /* 0x000fe200078e0087 */
[C---:B------:R-:W-:Y:S01]  /*5e60*/  HMMA.16816.F32.BF16 R16, R8.reuse, R110, RZ ;  /* 0x0000006e0810723c */ /* 0x040fe200000418ff */
[----:B-1----:R-:W-:Y:S01]  /*5e70*/  FFMA.FTZ R3, R133, c[0x0][0x2d0], -R0 ;  /* 0x0000b40085037a23 */ /* 0x002fe20000010800 */
[----:B------:R1:W5:Y:S01]  /*5e80*/  LDL.LU R134, [R1+0xa8] ;  /* 0x0000a80001867983 */ /* 0x0003620000300800 */
[----:B------:R-:W-:Y:S01]  /*5e90*/  MOV R123, R103 ;  /* 0x00000067007b7202 */ /* 0x000fe20000000f00 */
[----:B------:R-:W-:Y:S01]  /*5ea0*/  IMAD.MOV.U32 R103, RZ, RZ, R47 ;  /* 0x000000ffff677224 */ /* 0x000fe200078e002f */
[----:B------:R2:W-:Y:S01]  /*5eb0*/  MUFU.EX2 R206, R3 ;  /* 0x0000000300ce7308 */ /* 0x0005e20000000800 */
[----:B------:R1:W5:Y:S01]  /*5ec0*/  LDL.LU R135, [R1+0xa4] ;  /* 0x0000a40001877983 */ /* 0x0003620000300800 */
[----:B------:R-:W-:Y:S01]  /*5ed0*/  MOV R110, R114 ;  /* 0x00000072006e7202 */ /* 0x000fe20000000f00 */
[----:B------:R-:W-:Y:S01]  /*5ee0*/  IMAD.MOV.U32 R114, RZ, RZ, R98 ;  /* 0x000000ffff727224 */ /* 0x000fe200078e0062 */
[----:B------:R-:W-:Y:S01]  /*5ef0*/  HMMA.16816.F32.BF16 R8, R8, R118, RZ ;  /* 0x000000760808723c */ /* 0x000fe200000418ff */
[----:B------:R-:W4:Y:S01]  /*5f00*/  LDL.LU R245, [R1+0xa0] ;  /* 0x0000a00001f57983 */ /* 0x000f220000300800 */
[----:B------:R-:W-:-:S03]  /*5f10*/  IMAD.MOV.U32 R98, RZ, RZ, R112 ;  /* 0x000000ffff627224 */ /* 0x000fc600078e0070 */
[----:B------:R-:W4:Y:S03]  /*5f20*/  LDL.LU R47, [R1+0x4] ;  /* 0x00000400012f7983 */ /* 0x000f260000300800 */
[C---:B------:R-:W-:Y:S01]  /*5f30*/  HMMA.16816.F32.BF16 R56, R4.reuse, R58, R32 ;  /* 0x0000003a0438723c */ /* 0x040fe20000041820 */
[----:B------:R-:W4:Y:S01]  /*5f40*/  LDL.LU R112, [R1+0x8] ;  /* 0x0000080001707983 */ /* 0x000f220000300800 */
[----:B------:R-:W-:Y:S01]  /*5f50*/  IMAD.MOV.U32 R122, RZ, RZ, R102 ;  /* 0x000000ffff7a7224 */ /* 0x000fe200078e0066 */
[----:B------:R-:W-:Y:S01]  /*5f60*/  MOV R102, R46 ;  /* 0x0000002e00667202 */ /* 0x000fe20000000f00 */
[----:B------:R-:W-:Y:S02]  /*5f70*/  IMAD.MOV.U32 R46, RZ, RZ, R15 ;  /* 0x000000ffff2e7224 */ /* 0x000fe400078e000f */
[----:B------:R-:W4:Y:S01]  /*5f80*/  LDL.LU R15, [R1] ;  /* 0x00000000010f7983 */ /* 0x000f220000300800 */
[----:B--2---:R-:W-:Y:S01]  /*5f90*/  FFMA.FTZ R3, R132, c[0x0][0x2d0], -R0 ;  /* 0x0000b40084037a23 */ /* 0x004fe20000010800 */
[C---:B------:R-:W-:Y:S02]  /*5fa0*/  HMMA.16816.F32.BF16 R64, R4.reuse, R66, R16 ;  /* 0x000000420440723c */ /* 0x040fe40000041810 */
[----:B------:R-:W2:Y:S01]  /*5fb0*/  LDSM.16.MT88.4 R16, [R226+0x1100] ;  /* 0x00110000e210783b */ /* 0x000ea20000004200 */
[----:B------:R1:W1:Y:S05]  /*5fc0*/  MUFU.EX2 R207, R3 ;  /* 0x0000000300cf7308 */ /* 0x00026a0000000800 */
[C---:B------:R-:W-:Y:S07]  /*5fd0*/  HMMA.16816.F32.BF16 R32, R4.reuse, R62, R8 ;  /* 0x0000003e0420723c */ /* 0x040fee0000041808 */
[----:B------:R-:W-:Y:S01]  /*5fe0*/  F2FP.BF16.PACK_AB R8, R209, R208 ;  /* 0x000000d0d108723e */ /* 0x000fe200000010ff */
[----:B------:R-:W-:Y:S01]  /*5ff0*/  HMMA.16816.F32.BF16 R52, R4, R54, R28 ;  /* 0x000000360434723c */ /* 0x000fe2000004181c */
[----:B---3--:R-:W-:Y:S01]  /*6000*/  F2FP.BF16.PACK_AB R9, R204, R139 ;  /* 0x0000008bcc09723e */ /* 0x008fe200000010ff */
[----:B------:R-:W3:Y:S01]  /*6010*/  LDSM.16.MT88.4 R28, [R228+0x1100] ;  /* 0x00110000e41c783b */ /* 0x000ee20000004200 */
[----:B-1----:R-:W-:Y:S01]  /*6020*/  FFMA.FTZ R3, R180, c[0x0][0x2d0], -R13 ;  /* 0x0000b400b4037a23 */ /* 0x002fe2000001080d */
[----:B------:R-:W-:-:S02]  /*6030*/  F2FP.BF16.PACK_AB R10, R211, R210 ;  /* 0x000000d2d30a723e */ /* 0x000fc400000010ff */
[----:B------:R-:W-:Y:S01]  /*6040*/  F2FP.BF16.PACK_AB R11, R207, R206 ;  /* 0x000000cecf0b723e */ /* 0x000fe200000010ff */
[----:B------:R1:W-:Y:S01]  /*6050*/  MUFU.EX2 R62, R3 ;  /* 0x00000003003e7308 */ /* 0x0003e20000000800 */
[----:B------:R-:W-:Y:S01]  /*6060*/  HMMA.16816.F32.BF16 R76, R4, R78, R24 ;  /* 0x0000004e044c723c */ /* 0x000fe20000041818 */
[----:B------:R-:W-:Y:S07]  /*6070*/  LDSM.16.MT88.4 R24, [R225+0x3100] ;  /* 0x00310000e118783b */ /* 0x000fee0000004200 */
[----:B------:R-:W-:Y:S01]  /*6080*/  HMMA.16816.F32.BF16 R140, R8, R20, R140 ;  /* 0x00000014088c723c */ /* 0x000fe2000004188c */
[----:B-1----:R-:W-:-:S07]  /*6090*/  FFMA.FTZ R3, R182, c[0x0][0x2d0], -R13 ;  /* 0x0000b400b6037a23 */ /* 0x002fce000001080d */
[C---:B------:R-:W-:Y:S01]  /*60a0*/  HMMA.16816.F32.BF16 R40, R8.reuse, R22, R40 ;  /* 0x000000160828723c */ /* 0x040fe20000041828 */
[----:B------:R1:W1:Y:S07]  /*60b0*/  MUFU.EX2 R132, R3 ;  /* 0x0000000300847308 */ /* 0x00026e0000000800 */
[C---:B--2---:R-:W-:Y:S08]  /*60c0*/  HMMA.16816.F32.BF16 R156, R8.reuse, R16, R156 ;  /* 0x00000010089c723c */ /* 0x044ff0000004189c */
[----:B------:R-:W-:Y:S01]  /*60d0*/  HMMA.16816.F32.BF16 R68, R8, R18, R68 ;  /* 0x000000120844723c */ /* 0x000fe20000041844 */
[----:B-1----:R-:W-:Y:S01]  /*60e0*/  FFMA.FTZ R3, R181, c[0x0][0x2d0], -R13 ;  /* 0x0000b400b5037a23 */ /* 0x002fe2000001080d */
[----:B------:R-:W-:-:S03]  /*60f0*/  F2FP.BF16.PACK_AB R4, R132, R62 ;  /* 0x0000003e8404723e */ /* 0x000fc600000010ff */
[----:B------:R1:W-:Y:S03]  /*6100*/  MUFU.EX2 R138, R3 ;  /* 0x00000003008a7308 */ /* 0x0003e60000000800 */
[C---:B---3--:R-:W-:Y:S08]  /*6110*/  HMMA.16816.F32.BF16 R172, R8.reuse, R28, R172 ;  /* 0x0000001c08ac723c */ /* 0x048ff000000418ac */
[----:B------:R-:W-:Y:S01]  /*6120*/  HMMA.16816.F32.BF16 R56, R8, R30, R56 ;  /* 0x0000001e0838723c */ /* 0x000fe20000041838 */
[----:B-1----:R-:W-:-:S04]  /*6130*/  FFMA.FTZ R3, R183, c[0x0][0x2d0], -R13 ;  /* 0x0000b400b7037a23 */ /* 0x002fc8000001080d */
[----:B------:R1:W2:Y:S02]  /*6140*/  MUFU.EX2 R205, R3 ;  /* 0x0000000300cd7308 */ /* 0x0002a40000000800 */
[----:B-1----:R-:W-:Y:S01]  /*6150*/  FFMA.FTZ R3, R179, c[0x0][0x2d0], -R12 ;  /* 0x0000b400b3037a23 */ /* 0x002fe2000001080c */
[----:B--2---:R-:W-:-:S05]  /*6160*/  F2FP.BF16.PACK_AB R6, R205, R138 ;  /* 0x0000008acd06723e */ /* 0x004fca00000010ff */
[----:B------:R1:W-:Y:S02]  /*6170*/  MUFU.EX2 R60, R3 ;  /* 0x00000003003c7308 */ /* 0x0003e40000000800 */
[----:B-1----:R-:W-:-:S06]  /*6180*/  FFMA.FTZ R3, R178, c[0x0][0x2d0], -R12 ;  /* 0x0000b400b2037a23 */ /* 0x002fcc000001080c */
[----:B------:R1:W2:Y:S02]  /*6190*/  MUFU.EX2 R61, R3 ;  /* 0x00000003003d7308 */ /* 0x0002a40000000800 */
[----:B-1----:R-:W-:Y:S01]  /*61a0*/  FFMA.FTZ R3, R177, c[0x0][0x2d0], -R12 ;  /* 0x0000b400b1037a23 */ /* 0x002fe2000001080c */
[----:B--2---:R-:W-:-:S05]  /*61b0*/  F2FP.BF16.PACK_AB R5, R61, R60 ;  /* 0x0000003c3d05723e */ /* 0x004fca00000010ff */
[----:B------:R1:W-:Y:S02]  /*61c0*/  MUFU.EX2 R63, R3 ;  /* 0x00000003003f7308 */ /* 0x0003e40000000800 */
[----:B-1----:R-:W-:-:S06]  /*61d0*/  FFMA.FTZ R3, R176, c[0x0][0x2d0], -R12 ;  /* 0x0000b400b0037a23 */ /* 0x002fcc000001080c */
[----:B------:R-:W1:Y:S02]  /*61e0*/  MUFU.EX2 R133, R3 ;  /* 0x0000000300857308 */ /* 0x000e640000000800 */
[----:B-1----:R-:W-:-:S07]  /*61f0*/  F2FP.BF16.PACK_AB R7, R133, R63 ;  /* 0x0000003f8507723e */ /* 0x002fce00000010ff */
[C---:B------:R-:W-:Y:S08]  /*6200*/  HMMA.16816.F32.BF16 R160, R4.reuse, R16, R216 ;  /* 0x0000001004a0723c */ /* 0x040ff000000418d8 */
[C---:B------:R-:W-:Y:S01]  /*6210*/  HMMA.16816.F32.BF16 R164, R4.reuse, R18, R164 ;  /* 0x0000001204a4723c */ /* 0x040fe200000418a4 */
[----:B------:R-:W1:Y:S07]  /*6220*/  LDSM.16.MT88.4 R16, [R227+0x1100] ;  /* 0x00110000e310783b */ /* 0x000e6e0000004200 */
[C---:B------:R-:W-:Y:S08]  /*6230*/  HMMA.16816.F32.BF16 R180, R4.reuse, R30, R192 ;  /* 0x0000001e04b4723c */ /* 0x040ff000000418c0 */
[C---:B------:R-:W-:Y:S08]  /*6240*/  HMMA.16816.F32.BF16 R144, R4.reuse, R20, R212 ;  /* 0x000000140490723c */ /* 0x040ff000000418d4 */
[C---:B------:R-:W-:Y:S01]  /*6250*/  HMMA.16816.F32.BF16 R148, R4.reuse, R22, R148 ;  /* 0x000000160494723c */ /* 0x040fe20000041894 */
[----:B------:R-:W-:Y:S07]  /*6260*/  LDSM.16.MT88.4 R20, [R226+0x3100] ;  /* 0x00310000e214783b */ /* 0x000fee0000004200 */
[C---:B------:R-:W-:Y:S01]  /*6270*/  HMMA.16816.F32.BF16 R176, R4.reuse, R28, R220 ;  /* 0x0000001c04b0723c */ /* 0x040fe200000418dc */
[----:B------:R-:W-:Y:S07]  /*6280*/  LDSM.16.MT88.4 R28, [R227+0x3100] ;  /* 0x00310000e31c783b */ /* 0x000fee0000004200 */
[-C--:B-1----:R-:W-:Y:S08]  /*6290*/  HMMA.16816.F32.BF16 R192, R4, R16.reuse, R248 ;  /* 0x0000001004c0723c */ /* 0x082ff000000418f8 */
[----:B------:R-:W-:Y:S08]  /*62a0*/  HMMA.16816.F32.BF16 R168, R8, R16, R80 ;  /* 0x0000001008a8723c */ /* 0x000ff00000041850 */
[-C--:B------:R-:W-:Y:S08]  /*62b0*/  HMMA.16816.F32.BF16 R196, R4, R18.reuse, R196 ;  /* 0x0000001204c4723c */ /* 0x080ff000000418c4 */
[----:B------:R-:W-:Y:S01]  /*62c0*/  HMMA.16816.F32.BF16 R248, R8, R18, R52 ;  /* 0x0000001208f8723c */ /* 0x000fe20000041834 */
[----:B------:R-:W1:Y:S01]  /*62d0*/  LDSM.16.MT88.4 R16, [R228+0x3100] ;  /* 0x00310000e410783b */ /* 0x000e620000004200 */
[----:B------:R-:W-:-:S02]  /*62e0*/  IMAD.MOV.U32 R111, RZ, RZ, R115 ;  /* 0x000000ffff6f7224 */ /* 0x000fc400078e0073 */
[----:B------:R-:W-:Y:S01]  /*62f0*/  IMAD.MOV.U32 R115, RZ, RZ, R99 ;  /* 0x000000ffff737224 */ /* 0x000fe200078e0063 */
[----:B------:R-:W-:-:S03]  /*6300*/  MOV R99, R44 ;  /* 0x0000002c00637202 */ /* 0x000fc60000000f00 */
        /* <DEDUP_REMOVED lines=13> */
[----:B----4-:R-:W-:Y:S02]  /*63e0*/  IMAD.MOV.U32 R44, RZ, RZ, R245 ;  /* 0x000000ffff2c7224 */ /* 0x010fe400078e00f5 */
[----:B------:R-:W-:Y:S01]  /*63f0*/  IMAD.MOV.U32 R115, RZ, RZ, R98 ;  /* 0x000000ffff737224 */ /* 0x000fe200078e0062 */
[----:B------:R-:W-:Y:S01]  /*6400*/  HMMA.16816.F32.BF16 R220, R8, R24, R48 ;  /* 0x0000001808dc723c */ /* 0x000fe20000041830 */
        /* <DEDUP_REMOVED lines=11> */
[----:B-1----:R-:W-:Y:S01]  /*64c0*/  HMMA.16816.F32.BF16 R48, R4, R16, R168 ;  /* 0x000000100430723c */ /* 0x002fe200000418a8 */
[----:B------:R-:W-:Y:S01]  /*64d0*/  IMAD.MOV.U32 R97, RZ, RZ, R241 ;  /* 0x000000ffff617224 */ /* 0x000fe200078e00f1 */
[----:B------:R-:W-:Y:S01]  /*64e0*/  UIMAD.WIDE.U32 UR6, UR17, UR4, URZ ;  /* 0x00000004110672a5 */ /* 0x000fe2000f8e003f */
        /* <DEDUP_REMOVED lines=10> */
[----:B------:R-:W-:Y:S01]  /*6590*/  HMMA.16816.F32.BF16 R72, R4, R24, R72 ;  /* 0x000000180448723c */ /* 0x000fe20000041848 */
[----:B------:R-:W-:Y:S01]  /*65a0*/  IMAD.MOV.U32 R122, RZ, RZ, R123 ;  /* 0x000000ffff7a7224 */ /* 0x000fe200078e007b */
[----:B------:R1:W5:Y:S01]  /*65b0*/  LDL.LU R245, [R1+0x9c] ;  /* 0x00009c0001f57983 */ /* 0x0003620000300800 */
[----:B------:R-:W-:Y:S02]  /*65c0*/  IMAD.MOV.U32 R102, RZ, RZ, R46 ;  /* 0x000000ffff667224 */ /* 0x000fe400078e002e */
[----:B------:R-:W-:-:S02]  /*65d0*/  IMAD.MOV.U32 R99, RZ, RZ, R47 ;  /* 0x000000ffff637224 */ /* 0x000fc400078e002f */
[----:B------:R-:W-:Y:S02]  /*65e0*/  IMAD.MOV.U32 R215, RZ, RZ, R231 ;  /* 0x000000ffffd77224 */ /* 0x000fe400078e00e7 */
[----:B------:R-:W-:Y:S01]  /*65f0*/  IMAD.MOV.U32 R44, RZ, RZ, R45 ;  /* 0x000000ffff2c7224 */ /* 0x000fe200078e002d */
[----:B------:R-:W-:Y:S01]  /*6600*/  MOV R45, R96 ;  /* 0x00000060002d7202 */ /* 0x000fe20000000f00 */
[----:B------:R-:W-:Y:S01]  /*6610*/  IMAD.MOV.U32 R123, RZ, RZ, R114 ;  /* 0x000000ffff7b7224 */ /* 0x000fe200078e0072 */
[----:B------:R-:W-:Y:S01]  /*6620*/  HMMA.16816.F32.BF16 R88, R4, R20, R88 ;  /* 0x000000140458723c */ /* 0x000fe20000041858 */
[----:B------:R-:W-:-:S07]  /*6630*/  IMAD.MOV.U32 R46, RZ, RZ, R97 ;  /* 0x000000ffff2e7224 */ /* 0x000fce00078e0061 */
[----:B------:R-:W-:Y:S01]  /*6640*/  HMMA.16816.F32.BF16 R92, R4, R22, R92 ;  /* 0x00000016045c723c */ /* 0x000fe2000004185c */
[----:B------:R-:W-:Y:S01]  /*6650*/  IMAD.MOV.U32 R47, RZ, RZ, R240 ;  /* 0x000000ffff2f7224 */ /* 0x000fe200078e00f0 */
[----:B------:R-:W-:-:S06]  /*6660*/  MOV R171, R115 ;  /* 0x0000007300ab7202 */ /* 0x000fcc0000000f00 */
[C---:B------:R-:W-:Y:S08]  /*6670*/  HMMA.16816.F32.BF16 R108, R4.reuse, R18, R108 ;  /* 0x00000012046c723c */ /* 0x040ff0000004186c */
[----:B------:R-:W-:Y:S01]  /*6680*/  HMMA.16816.F32.BF16 R52, R4, R30, R216 ;  /* 0x0000001e0434723c */ /* 0x000fe200000418d8 */
[----:B------:R-:W-:-:S07]  /*6690*/  IMAD.MOV.U32 R170, RZ, RZ, R224 ;  /* 0x000000ffffaa7224 */ /* 0x000fce00078e00e0 */
[----:B------:R-:W-:Y:S01]  /*66a0*/  HMMA.16816.F32.BF16 R36, R8, R22, R36 ;  /* 0x000000160824723c */ /* 0x000fe20000041824 */
[----:B------:R-:W-:Y:S02]  /*66b0*/  IMAD.MOV.U32 R25, RZ, RZ, R168 ;  /* 0x000000ffff197224 */ /* 0x000fe400078e00a8 */
[----:B------:R-:W-:-:S05]  /*66c0*/  IMAD.MOV.U32 R169, RZ, RZ, R229 ;  /* 0x000000ffffa97224 */ /* 0x000fca00078e00e5 */
[C---:B------:R-:W-:Y:S08]  /*66d0*/  HMMA.16816.F32.BF16 R64, R8.reuse, R18, R64 ;  /* 0x000000120840723c */ /* 0x040ff00000041840 */
[----:B------:R-:W-:Y:S01]  /*66e0*/  HMMA.16816.F32.BF16 R32, R8, R30, R32 ;  /* 0x0000001e0820723c */ /* 0x000fe20000041820 */
[----:B------:R-:W-:Y:S01]  /*66f0*/  IMAD.MOV.U32 R106, RZ, RZ, R234 ;  /* 0x000000ffff6a7224 */ /* 0x000fe200078e00ea */
[----:B------:R-:W-:Y:S01]  /*6700*/  @UP1 USHF.R.U32.HI UR17, URZ, UR5, UR7 ;  /* 0x000000053f111299 */ /* 0x000fe20008011607 */
[----:B------:R-:W-:Y:S01]  /*6710*/  IMAD.MOV.U32 R85, RZ, RZ, R235 ;  /* 0x000000ffff557224 */ /* 0x000fe200078e00eb */
[----:B------:R1:W5:Y:S04]  /*6720*/  LDL.LU R243, [R1+0x98] ;  /* 0x0000980001f37983 */ /* 0x0003680000300800 */
[C---:B------:R-:W-:Y:S08]  /*6730*/  HMMA.16816.F32.BF16 R120, R4.reuse, R28, R120 ;  /* 0x0000001c0478723c */ /* 0x040ff00000041878 */
[----:B------:R-:W-:Y:S01]  /*6740*/  HMMA.16816.F32.BF16 R44, R4, R26, R44 ;  /* 0x0000001a042c723c */ /* 0x000fe2000004182c */
[----:B------:R-:W-:-:S07]  /*6750*/  IMAD.MOV.U32 R168, RZ, RZ, R102 ;  /* 0x000000ffffa87224 */ /* 0x000fce00078e0066 */
[C---:B------:R-:W-:Y:S01]  /*6760*/  HMMA.16816.F32.BF16 R216, R8.reuse, R26, R76 ;  /* 0x0000001a08d8723c */ /* 0x040fe2000004184c */
[----:B------:R-:W-:Y:S01]  /*6770*/  IMAD.MOV.U32 R6, RZ, RZ, R3 ;  /* 0x000000ffff067224 */ /* 0x000fe200078e0003 */
[----:B------:R-:W-:Y:S01]  /*6780*/  MOV R114, R233 ;  /* 0x000000e900727202 */ /* 0x000fe20000000f00 */
[----:B------:R-:W-:Y:S01]  /*6790*/  FFMA.FTZ R3, R191, c[0x0][0x2d0], -R2 ;  /* 0x0000b400bf037a23 */ /* 0x000fe20000010802 */
[----:B------:R-:W-:Y:S02]  /*67a0*/  MOV R7, R215 ;  /* 0x000000d700077202 */ /* 0x000fe40000000f00 */
[----:B------:R-:W-:Y:S01]  /*67b0*/  MOV R97, R239 ;  /* 0x000000ef00617202 */ /* 0x000fe20000000f00 */
[----:B------:R-:W-:Y:S01]  /*67c0*/  IMAD.MOV.U32 R96, RZ, RZ, R238 ;  /* 0x000000ffff607224 */ /* 0x000fe200078e00ee */
[----:B------:R-:W-:Y:S01]  /*67d0*/  HMMA.16816.F32.BF16 R212, R8, R20, R128 ;  /* 0x0000001408d4723c */ /* 0x000fe20000041880 */
[----:B------:R2:W-:Y:S01]  /*67e0*/  MUFU.EX2 R21, R3 ;  /* 0x0000000300157308 */ /* 0x0005e20000000800 */
[----:B------:R-:W-:Y:S01]  /*67f0*/  MOV R4, R170 ;  /* 0x000000aa00047202 */ /* 0x000fe20000000f00 */
[----:B------:R-:W-:Y:S01]  /*6800*/  IMAD.MOV.U32 R77, RZ, RZ, R171 ;  /* 0x000000ffff4d7224 */ /* 0x000fe200078e00ab */
[----:B------:R-:W-:-:S02]  /*6810*/  MOV R170, R113 ;  /* 0x0000007100aa7202 */ /* 0x000fc40000000f00 */
[----:B------:R-:W-:Y:S01]  /*6820*/  MOV R115, R236 ;  /* 0x000000ec00737202 */ /* 0x000fe20000000f00 */
[----:B------:R-:W-:Y:S01]  /*6830*/  IMAD.MOV.U32 R87, RZ, RZ, R232 ;  /* 0x000000ffff577224 */ /* 0x000fe200078e00e8 */
[----:B------:R-:W-:Y:S01]  /*6840*/  UIADD3 UR17, UR17, UR8, -UR11 ;  /* 0x0000000811117290 */ /* 0x000fe2000fffe80b */
[----:B------:R1:W5:Y:S01]  /*6850*/  LDL.LU R242, [R1+0x94] ;  /* 0x0000940001f27983 */ /* 0x0003620000300800 */
[----:B--2---:R-:W-:Y:S01]  /*6860*/  FFMA.FTZ R3, R200, c[0x0][0x2d0], -R2 ;  /* 0x0000b400c8037a23 */ /* 0x004fe20000010802 */
[----:B------:R-:W-:Y:S01]  /*6870*/  MOV R78, R103 ;  /* 0x00000067004e7202 */ /* 0x000fe20000000f00 */
[----:B------:R-:W-:Y:S02]  /*6880*/  IMAD.MOV.U32 R171, RZ, RZ, R100 ;  /* 0x000000ffffab7224 */ /* 0x000fe400078e0064 */
[----:B------:R-:W-:Y:S01]  /*6890*/  IMAD.MOV.U32 R5, RZ, RZ, R169 ;  /* 0x000000ffff057224 */ /* 0x000fe200078e00a9 */
[----:B------:R2:W3:Y:S01]  /*68a0*/  MUFU.EX2 R23, R3 ;  /* 0x0000000300177308 */ /* 0x0004e20000000800 */
[----:B------:R-:W-:-:S02]  /*68b0*/  IMAD.MOV.U32 R113, RZ, RZ, R101 ;  /* 0x000000ffff717224 */ /* 0x000fc400078e0065 */
[----:B------:R-:W-:Y:S01]  /*68c0*/  IMAD.MOV.U32 R79, RZ, RZ, R116 ;  /* 0x000000ffff4f7224 */ /* 0x000fe200078e0074 */
[C---:B------:R-:W-:Y:S01]  /*68d0*/  HMMA.16816.F32.BF16 R100, R8.reuse, R16, R124 ;  /* 0x000000100864723c */ /* 0x040fe2000004187c */
[----:B------:R-:W-:Y:S01]  /*68e0*/  IMAD.MOV.U32 R27, RZ, RZ, R119 ;  /* 0x000000ffff1b7224 */ /* 0x000fe200078e0077 */
[----:B------:R-:W-:Y:S02]  /*68f0*/  MOV R76, R118 ;  /* 0x00000076004c7202 */ /* 0x000fe40000000f00 */
[----:B------:R-:W-:Y:S01]  /*6900*/  MOV R191, R80 ;  /* 0x0000005000bf7202 */ /* 0x000fe20000000f00 */
[----:B------:R-:W-:Y:S01]  /*6910*/  FADD.FTZ R25, R25, R77 ;  /* 0x0000004d19197221 */ /* 0x000fe20000010000 */
[----:B------:R-:W-:Y:S01]  /*6920*/  MOV R26, R98 ;  /* 0x00000062001a7202 */ /* 0x000fe20000000f00 */
[----:B------:R1:W5:Y:S01]  /*6930*/  LDL.LU R241, [R1+0x90] ;  /* 0x0000900001f17983 */ /* 0x0003620000300800 */
[--C-:B--2---:R-:W-:Y:S02]  /*6940*/  FFMA.FTZ R3, R201, c[0x0][0x2d0], -R2.reuse ;  /* 0x0000b400c9037a23 */ /* 0x104fe40000010802 */
[----:B------:R-:W-:Y:S01]  /*6950*/  IMAD.MOV.U32 R169, RZ, RZ, R117 ;  /* 0x000000ffffa97224 */ /* 0x000fe200078e0075 */
[----:B---3--:R-:W-:Y:S01]  /*6960*/  F2FP.BF16.PACK_AB R128, R23, R21 ;  /* 0x000000151780723e */ /* 0x008fe200000010ff */
[----:B------:R-:W-:Y:S01]  /*6970*/  FFMA.FTZ R2, R202, c[0x0][0x2d0], -R2 ;  /* 0x0000b400ca027a23 */ /* 0x000fe20000010802 */
[----:B------:R-:W-:Y:S01]  /*6980*/  MOV R31, R26 ;  /* 0x0000001a001f7202 */ /* 0x000fe20000000f00 */
[----:B------:R-:W-:Y:S01]  /*6990*/  USHF.R.S32.HI UR4, URZ, 0x1f, UR17 ;  /* 0x0000001f3f047899 */ /* 0x000fe20008011411 */
[----:B------:R1:W5:Y:S01]  /*69a0*/  LDL.LU R240, [R1+0x8c] ;  /* 0x00008c0001f07983 */ /* 0x0003620000300800 */
[----:B------:R2:W-:Y:S01]  /*69b0*/  MUFU.EX2 R22, R2 ;  /* 0x0000000200167308 */ /* 0x0005e20000000800 */
[----:B------:R-:W-:Y:S02]  /*69c0*/  HMMA.16816.F32.BF16 R116, R8, R28, R152 ;  /* 0x0000001c0874723c */ /* 0x000fe40000041898 */
[----:B------:R-:W3:Y:S05]  /*69d0*/  LDSM.16.MT88.4 R152, [R225+0x1900] ;  /* 0x00190000e198783b */ /* 0x000eea0000004200 */
[----:B------:R4:W1:Y:S01]  /*69e0*/  MUFU.EX2 R24, R3 ;  /* 0x0000000300187308 */ /* 0x0008620000000800 */
[----:B------:R-:W-:Y:S01]  /*69f0*/  MOV R26, R87 ;  /* 0x00000057001a7202 */ /* 0x000fe20000000f00 */
[----:B------:R1:W5:Y:S01]  /*6a00*/  LDL.LU R239, [R1+0x88] ;  /* 0x0000880001ef7983 */ /* 0x0003620000300800 */
[----:B--2---:R-:W-:Y:S01]  /*6a10*/  FFMA.FTZ R2, R186, c[0x0][0x2d0], -R0 ;  /* 0x0000b400ba027a23 */ /* 0x004fe20000010800 */
[----:B------:R-:W-:-:S02]  /*6a20*/  MOV R29, R114 ;  /* 0x00000072001d7202 */ /* 0x000fc40000000f00 */
[----:B------:R2:W5:Y:S02]  /*6a30*/  LDL.LU R238, [R1+0x84] ;  /* 0x0000840001ee7983 */ /* 0x0005640000300800 */
[----:B------:R1:W-:Y:S01]  /*6a40*/  MUFU.EX2 R17, R2 ;  /* 0x0000000200117308 */ /* 0x0003e20000000800 */
[----:B------:R-:W-:Y:S01]  /*6a50*/  ULEA.HI UR4, UR4, UR17, URZ, 0x6 ;  /* 0x0000001104047291 */ /* 0x000fe2000f8f303f */
[----:B------:R2:W5:Y:S01]  /*6a60*/  LDL.LU R237, [R1+0x80] ;  /* 0x0000800001ed7983 */ /* 0x0005620000300800 */
[----:B----4-:R-:W-:Y:S02]  /*6a70*/  FADD.FTZ R3, R189, R184 ;  /* 0x000000b8bd037221 */ /* 0x010fe40000010000 */
[--C-:B-1----:R-:W-:Y:S01]  /*6a80*/  FFMA.FTZ R2, R187, c[0x0][0x2d0], -R0.reuse ;  /* 0x0000b400bb027a23 */ /* 0x102fe20000010800 */
[----:B------:R-:W-:Y:S01]  /*6a90*/  F2FP.BF16.PACK_AB R130, R22, R24 ;  /* 0x000000181682723e */ /* 0x000fe200000010ff */
[----:B------:R2:W5:Y:S02]  /*6aa0*/  LDL.LU R236, [R1+0x7c] ;  /* 0x00007c0001ec7983 */ /* 0x0005640000300800 */
[----:B------:R1:W4:Y:S01]  /*6ab0*/  MUFU.EX2 R18, R2 ;  /* 0x0000000200127308 */ /* 0x0003220000000800 */
[----:B------:R-:W-:Y:S01]  /*6ac0*/  FADD.FTZ R8, R190, R3 ;  /* 0x00000003be087221 */ /* 0x000fe20000010000 */
[----:B------:R-:W-:Y:S01]  /*6ad0*/  MOV R189, R82 ;  /* 0x0000005200bd7202 */ /* 0x000fe20000000f00 */
[----:B------:R2:W5:Y:S01]  /*6ae0*/  LDL.LU R235, [R1+0x78] ;  /* 0x0000780001eb7983 */ /* 0x0005620000300800 */
[--C-:B-1----:R-:W-:Y:S01]  /*6af0*/  FFMA.FTZ R2, R188, c[0x0][0x2d0], -R0.reuse ;  /* 0x0000b400bc027a23 */ /* 0x102fe20000010800 */
[----:B----4-:R-:W-:Y:S01]  /*6b00*/  F2FP.BF16.PACK_AB R129, R18, R17 ;  /* 0x000000111281723e */ /* 0x010fe200000010ff */
[----:B------:R-:W-:Y:S01]  /*6b10*/  FFMA.FTZ R0, R185, c[0x0][0x2d0], -R0 ;  /* 0x0000b400b9007a23 */ /* 0x000fe20000010800 */
[----:B------:R2:W5:Y:S03]  /*6b20*/  LDL.LU R234, [R1+0x74] ;  /* 0x0000740001ea7983 */ /* 0x0005660000300800 */
[----:B------:R1:W-:Y:S01]  /*6b30*/  MUFU.EX2 R19, R0 ;  /* 0x0000000000137308 */ /* 0x0003e20000000800 */
[----:B------:R-:W-:Y:S01]  /*6b40*/  IMAD.MOV.U32 R188, RZ, RZ, R83 ;  /* 0x000000ffffbc7224 */ /* 0x000fe200078e0053 */
[----:B------:R-:W4:Y:S01]  /*6b50*/  LDSM.16.MT88.4 R184, [R228+0x1900] ;  /* 0x00190000e4b8783b */ /* 0x000f220000004200 */
[----:B------:R-:W-:-:S03]  /*6b60*/  IMAD.MOV.U32 R190, RZ, RZ, R81 ;  /* 0x000000ffffbe7224 */ /* 0x000fc600078e0051 */
[----:B------:R-:W2:Y:S02]  /*6b70*/  LDSM.16.MT88.4 R80, [R225+0x3900] ;  /* 0x00390000e150783b */ /* 0x000ea40000004200 */
[----:B------:R-:W3:Y:S01]  /*6b80*/  MUFU.EX2 R20, R2 ;  /* 0x0000000200147308 */ /* 0x000ee20000000800 */
[----:B------:R-:W-:Y:S01]  /*6b90*/  IMAD.MOV.U32 R3, RZ, RZ, R97 ;  /* 0x000000ffff037224 */ /* 0x000fe200078e0061 */
[----:B------:R2:W5:Y:S01]  /*6ba0*/  LDL.LU R233, [R1+0x70] ;  /* 0x0000700001e97983 */ /* 0x0005620000300800 */
[----:B------:R-:W-:-:S03]  /*6bb0*/  USHF.R.S32.HI UR24, URZ, 0x6, UR4 ;  /* 0x000000063f187899 */ /* 0x000fc60008011404 */
[----:B------:R2:W5:Y:S01]  /*6bc0*/  LDL.LU R232, [R1+0x6c] ;  /* 0x00006c0001e87983 */ /* 0x0005620000300800 */
[----:B-1----:R-:W-:Y:S01]  /*6bd0*/  FFMA.FTZ R0, R78, c[0x0][0x2d0], -R13 ;  /* 0x0000b4004e007a23 */ /* 0x002fe2000001080d */
[----:B------:R-:W-:Y:S02]  /*6be0*/  MOV R78, R14 ;  /* 0x0000000e004e7202 */ /* 0x000fe40000000f00 */
[----:B------:R1:W5:Y:S01]  /*6bf0*/  LDL.LU R231, [R1+0x68] ;  /* 0x0000680001e77983 */ /* 0x0003620000300800 */
[----:B------:R1:W-:Y:S01]  /*6c00*/  MUFU.EX2 R14, R0 ;  /* 0x00000000000e7308 */ /* 0x0003e20000000800 */
[----:B---3--:R-:W-:Y:S02]  /*6c10*/  F2FP.BF16.PACK_AB R131, R19, R20 ;  /* 0x000000141383723e */ /* 0x008fe400000010ff */
[----:B------:R3:W5:Y:S01]  /*6c20*/  LDL.LU R230, [R1+0x64] ;  /* 0x0000640001e67983 */ /* 0x0007620000300800 */
[----:B------:R-:W-:-:S03]  /*6c30*/  UISETP.LT.AND UP0, UPT, URZ, UR24, UPT ;  /* 0x000000183f00728c */ /* 0x000fc6000bf01270 */
[----:B------:R3:W5:Y:S01]  /*6c40*/  LDL.LU R229, [R1+0x60] ;  /* 0x0000600001e57983 */ /* 0x0007620000300800 */
[----:B-1----:R-:W-:Y:S01]  /*6c50*/  FFMA.FTZ R0, R79, c[0x0][0x2d0], -R13 ;  /* 0x0000b4004f007a23 */ /* 0x002fe2000001080d */
[----:B------:R-:W-:Y:S01]  /*6c60*/  HMMA.16816.F32.BF16 R140, R128, R152, R140 ;  /* 0x00000098808c723c */ /* 0x000fe2000004188c */
[----:B------:R-:W-:Y:S01]  /*6c70*/  IMAD.MOV.U32 R79, RZ, RZ, R169 ;  /* 0x000000ffff4f7224 */ /* 0x000fe200078e00a9 */
[----:B------:R-:W-:Y:S01]  /*6c80*/  MOV R169, R170 ;  /* 0x000000aa00a97202 */ /* 0x000fe20000000f00 */
[----:B------:R-:W-:Y:S01]  /*6c90*/  IMAD.MOV.U32 R170, RZ, RZ, R171 ;  /* 0x000000ffffaa7224 */ /* 0x000fe200078e00ab */
[----:B------:R-:W-:Y:S01]  /*6ca0*/  MOV R171, R15 ;  /* 0x0000000f00ab7202 */ /* 0x000fe20000000f00 */
[----:B------:R3:W5:Y:S01]  /*6cb0*/  LDL.LU R224, [R1+0x5c] ;  /* 0x00005c0001e07983 */ /* 0x0007620000300800 */
[----:B------:R1:W1:Y:S02]  /*6cc0*/  MUFU.EX2 R15, R0 ;  /* 0x00000000000f7308 */ /* 0x0002640000000800 */
[----:B-1----:R-:W-:-:S06]  /*6cd0*/  FFMA.FTZ R0, R27, c[0x0][0x2d0], -R13 ;  /* 0x0000b4001b007a23 */ /* 0x002fcc000001080d */
[----:B------:R1:W-:Y:S01]  /*6ce0*/  MUFU.EX2 R16, R0 ;  /* 0x0000000000107308 */ /* 0x0003e20000000800 */
[----:B------:R-:W-:Y:S02]  /*6cf0*/  FFMA.FTZ R2, R171, c[0x0][0x2d0], -R12 ;  /* 0x0000b400ab027a23 */ /* 0x000fe4000001080c */
[----:B-1----:R-:W-:-:S05]  /*6d00*/  FFMA.FTZ R0, R76, c[0x0][0x2d0], -R13 ;  /* 0x0000b4004c007a23 */ /* 0x002fca000001080d */
[----:B------:R1:W-:Y:S02]  /*6d10*/  MUFU.EX2 R13, R0 ;  /* 0x00000000000d7308 */ /* 0x0003e40000000800 */
[----:B-1----:R-:W-:-:S06]  /*6d20*/  FFMA.FTZ R0, R78, c[0x0][0x2d0], -R12 ;  /* 0x0000b4004e007a23 */ /* 0x002fcc000001080c */
[----:B------:R1:W-:Y:S02]  /*6d30*/  MUFU.EX2 R9, R0 ;  /* 0x0000000000097308 */ /* 0x0003e40000000800 */
[----:B-1----:R-:W-:-:S06]  /*6d40*/  FFMA.FTZ R0, R79, c[0x0][0x2d0], -R12 ;  /* 0x0000b4004f007a23 */ /* 0x002fcc000001080c */
[----:B------:R1:W1:Y:S08]  /*6d50*/  MUFU.EX2 R10, R0 ;  /* 0x00000000000a7308 */ /* 0x0002700000000800 */
[----:B------:R-:W-:Y:S01]  /*6d60*/  MUFU.EX2 R11, R2 ;  /* 0x00000002000b7308 */ /* 0x000fe20000000800 */
[----:B-1----:R-:W-:-:S07]  /*6d70*/  FFMA.FTZ R0, R168, c[0x0][0x2d0], -R12 ;  /* 0x0000b400a8007a23 */ /* 0x002fce000001080c */
[----:B------:R-:W1:Y:S01]  /*6d80*/  MUFU.EX2 R12, R0 ;  /* 0x00000000000c7308 */ /* 0x000e620000000800 */
[----:B------:R-:W-:Y:S02]  /*6d90*/  F2FP.BF16.PACK_AB R124, R15, R14 ;  /* 0x0000000e0f7c723e */ /* 0x000fe400000010ff */
[----:B------:R-:W-:Y:S02]  /*6da0*/  F2FP.BF16.PACK_AB R125, R10, R9 ;  /* 0x000000090a7d723e */ /* 0x000fe400000010ff */
[----:B------:R-:W-:Y:S02]  /*6db0*/  F2FP.BF16.PACK_AB R126, R13, R16 ;  /* 0x000000100d7e723e */ /* 0x000fe400000010ff */
[----:B-1----:R-:W-:-:S07]  /*6dc0*/  F2FP.BF16.PACK_AB R127, R12, R11 ;  /* 0x0000000b0c7f723e */ /* 0x002fce00000010ff */
[C---:B------:R-:W-:Y:S08]  /*6dd0*/  HMMA.16816.F32.BF16 R144, R124.reuse, R152, R144 ;  /* 0x000000987c90723c */ /* 0x040ff00000041890 */
[-C--:B------:R-:W-:Y:S08]  /*6de0*/  HMMA.16816.F32.BF16 R148, R124, R154.reuse, R148 ;  /* 0x0000009a7c94723c */ /* 0x080ff00000041894 */
[----:B------:R-:W-:Y:S07]  /*6df0*/  HMMA.16816.F32.BF16 R152, R128, R154, R40 ;  /* 0x0000009a8098723c */ /* 0x000fee0000041828 */
[----:B------:R-:W-:Y:S01]  /*6e00*/  MOV R43, R4 ;  /* 0x00000004002b7202 */ /* 0x000fe20000000f00 */
[----:B------:R-:W-:Y:S01]  /*6e10*/  IMAD.MOV.U32 R42, RZ, RZ, R5 ;  /* 0x000000ffff2a7224 */ /* 0x000fe200078e0005 */
[----:B------:R-:W-:Y:S01]  /*6e20*/  MOV R41, R6 ;  /* 0x0000000600297202 */ /* 0x000fe20000000f00 */
[----:B------:R-:W-:-:S02]  /*6e30*/  IMAD.MOV.U32 R40, RZ, RZ, R7 ;  /* 0x000000ffff287224 */ /* 0x000fc400078e0007 */
[----:B------:R-:W1:Y:S01]  /*6e40*/  LDSM.16.MT88.4 R4, [R227+0x3900] ;  /* 0x00390000e304783b */ /* 0x000e620000004200 */
[----:B------:R-:W-:Y:S01]  /*6e50*/  MOV R79, R170 ;  /* 0x000000aa004f7202 */ /* 0x000fe20000000f00 */
[----:B------:R-:W-:Y:S01]  /*6e60*/  IMAD.MOV.U32 R78, RZ, RZ, R169 ;  /* 0x000000ffff4e7224 */ /* 0x000fe200078e00a9 */
[----:B----4-:R-:W-:Y:S01]  /*6e70*/  HMMA.16816.F32.BF16 R172, R128, R184, R172 ;  /* 0x000000b880ac723c */ /* 0x010fe200000418ac */
[----:B------:R-:W-:Y:S01]  /*6e80*/  FADD.FTZ R2, R104, R84 ;  /* 0x0000005468027221 */ /* 0x000fe20000010000 */
[----:B------:R-:W4:Y:S01]  /*6e90*/  LDSM.16.MT88.4 R168, [R226+0x1900] ;  /* 0x00190000e2a8783b */ /* 0x000f220000004200 */
[----:B------:R-:W-:Y:S02]  /*6ea0*/  FADD.FTZ R0, R78, R203 ;  /* 0x000000cb4e007221 */ /* 0x000fe40000010000 */
[----:B------:R-:W-:Y:S01]  /*6eb0*/  IMAD.MOV.U32 R30, RZ, RZ, R79 ;  /* 0x000000ffff1e7224 */ /* 0x000fe200078e004f */
[----:B------:R-:W1:Y:S02]  /*6ec0*/  LDSM.16.MT88.4 R200, [R227+0x1900] ;  /* 0x00190000e3c8783b */ /* 0x000e640000004200 */
[----:B--2---:R-:W-:Y:S01]  /*6ed0*/  HMMA.16816.F32.BF16 R76, R124, R82, R44 ;  /* 0x000000527c4c723c */ /* 0x004fe2000004182c */
[----:B------:R-:W-:-:S06]  /*6ee0*/  FADD.FTZ R3, R3, R2 ;  /* 0x0000000203037221 */ /* 0x000fcc0000010000 */
[----:B------:R-:W-:Y:S01]  /*6ef0*/  IMAD.MOV.U32 R45, RZ, RZ, R106 ;  /* 0x000000ffff2d7224 */ /* 0x000fe200078e006a */
[----:B------:R-:W-:Y:S01]  /*6f00*/  MOV R46, R107 ;  /* 0x0000006b002e7202 */ /* 0x000fe20000000f00 */
[----:B------:R-:W-:Y:S01]  /*6f10*/  HMMA.16816.F32.BF16 R176, R124, R184, R176 ;  /* 0x000000b87cb0723c */ /* 0x000fe200000418b0 */
[----:B------:R-:W-:Y:S01]  /*6f20*/  MOV R44, R29 ;  /* 0x0000001d002c7202 */ /* 0x000fe20000000f00 */
[----:B------:R-:W-:Y:S02]  /*6f30*/  FADD.FTZ R0, R45, R0 ;  /* 0x000000002d007221 */ /* 0x000fe40000010000 */
[----:B------:R-:W-:-:S04]  /*6f40*/  FADD.FTZ R8, R46, R8 ;  /* 0x000000082e087221 */ /* 0x000fc80000010000 */
[----:B------:R-:W-:Y:S01]  /*6f50*/  HMMA.16816.F32.BF16 R180, R124, R186, R180 ;  /* 0x000000ba7cb4723c */ /* 0x000fe200000418b4 */
[----:B------:R-:W-:Y:S02]  /*6f60*/  IMAD.MOV.U32 R47, RZ, RZ, R105 ;  /* 0x000000ffff2f7224 */ /* 0x000fe400078e0069 */
[----:B------:R-:W-:-:S05]  /*6f70*/  FADD.FTZ R2, R44, R25 ;  /* 0x000000192c027221 */ /* 0x000fca0000010000 */
[----:B------:R-:W-:Y:S01]  /*6f80*/  HMMA.16816.F32.BF16 R184, R128, R186, R56 ;  /* 0x000000ba80b8723c */ /* 0x000fe20000041838 */
[----:B------:R-:W-:-:S06]  /*6f90*/  FADD.FTZ R3, R47, R3 ;  /* 0x000000032f037221 */ /* 0x000fcc0000010000 */
[----:B------:R-:W-:Y:S01]  /*6fa0*/  MOV R58, R112 ;  /* 0x00000070003a7202 */ /* 0x000fe20000000f00 */
[----:B------:R-:W-:Y:S01]  /*6fb0*/  IMAD.MOV.U32 R57, RZ, RZ, R113 ;  /* 0x000000ffff397224 */ /* 0x000fe200078e0071 */
[----:B------:R-:W-:-:S03]  /*6fc0*/  MOV R56, R96 ;  /* 0x0000006000387202 */ /* 0x000fc60000000f00 */
[----:B------:R-:W-:Y:S02]  /*6fd0*/  FADD.FTZ R0, R57, R0 ;  /* 0x0000000039007221 */ /* 0x000fe40000010000 */
[----:B------:R-:W-:Y:S01]  /*6fe0*/  FADD.FTZ R8, R58, R8 ;  /* 0x000000083a087221 */ /* 0x000fe20000010000 */
[-C--:B-1----:R-:W-:Y:S01]  /*6ff0*/  HMMA.16816.F32.BF16 R120, R124, R4.reuse, R120 ;  /* 0x000000047c78723c */ /* 0x082fe20000041878 */
[----:B------:R-:W-:Y:S02]  /*7000*/  IMAD.MOV.U32 R59, RZ, RZ, R99 ;  /* 0x000000ffff3b7224 */ /* 0x000fe400078e0063 */
[----:B------:R-:W-:Y:S01]  /*7010*/  FADD.FTZ R2, R56, R2 ;  /* 0x0000000238027221 */ /* 0x000fe20000010000 */
[----:B------:R-:W1:Y:S04]  /*7020*/  LDSM.16.MT88.4 R96, [R226+0x3900] ;  /* 0x00390000e260783b */ /* 0x000e680000004200 */
[----:B------:R-:W-:Y:S01]  /*7030*/  HMMA.16816.F32.BF16 R116, R128, R4, R116 ;  /* 0x000000048074723c */ /* 0x000fe20000041874 */
[----:B------:R-:W-:-:S02]  /*7040*/  IMAD.MOV.U32 R27, RZ, RZ, R115 ;  /* 0x000000ffff1b7224 */ /* 0x000fc400078e0073 */
[----:B------:R-:W-:Y:S01]  /*7050*/  IMAD.MOV.U32 R29, RZ, RZ, R86 ;  /* 0x000000ffff1d7224 */ /* 0x000fe200078e0056 */
[----:B------:R-:W2:Y:S03]  /*7060*/  LDSM.16.MT88.4 R112, [R228+0x3900] ;  /* 0x00390000e470783b */ /* 0x000ea60000004200 */
[----:B------:R-:W-:Y:S02]  /*7070*/  FADD.FTZ R4, R40, R0 ;  /* 0x0000000028047221 */ /* 0x000fe40000010000 */
[----:B------:R-:W-:Y:S02]  /*7080*/  FADD.FTZ R0, R41, R8 ;  /* 0x0000000829007221 */ /* 0x000fe40000010000 */
[----:B------:R-:W-:Y:S02]  /*7090*/  FADD.FTZ R5, R252, R3 ;  /* 0x00000003fc057221 */ /* 0x000fe40000010000 */
[----:B------:R-:W-:-:S02]  /*70a0*/  FADD.FTZ R3, R59, R2 ;  /* 0x000000023b037221 */ /* 0x000fc40000010000 */
[----:B------:R-:W-:Y:S02]  /*70b0*/  FADD.FTZ R0, R30, R0 ;  /* 0x000000001e007221 */ /* 0x000fe40000010000 */
[----:B------:R-:W-:Y:S02]  /*70c0*/  FADD.FTZ R2, R247, R5 ;  /* 0x00000005f7027221 */ /* 0x000fe40000010000 */
[----:B------:R-:W-:Y:S02]  /*70d0*/  IMAD.MOV.U32 R28, RZ, RZ, R27 ;  /* 0x000000ffff1c7224 */ /* 0x000fe400078e001b */
[----:B------:R-:W-:Y:S02]  /*70e0*/  FADD.FTZ R4, R43, R4 ;  /* 0x000000042b047221 */ /* 0x000fe40000010000 */
[----:B------:R-:W-:Y:S01]  /*70f0*/  FADD.FTZ R3, R42, R3 ;  /* 0x000000032a037221 */ /* 0x000fe20000010000 */
[----:B------:R-:W-:Y:S01]  /*7100*/  MOV R27, R85 ;  /* 0x00000055001b7202 */ /* 0x000fe20000000f00 */
        /* <DEDUP_REMOVED lines=35> */
[----:B------:R-:W-:Y:S01]  /*7340*/  FADD.FTZ R3, R16, R3 ;  /* 0x0000000310037221 */ /* 0x000fe20000010000 */
[----:B------:R1:W-:Y:S01]  /*7350*/  STL [R1+0x10], R0 ;  /* 0x0000100001007387 */ /* 0x0003e20000100800 */
[----:B------:R-:W-:Y:S01]  /*7360*/  FADD.FTZ R5, R19, R2 ;  /* 0x0000000213057221 */ /* 0x000fe20000010000 */
[----:B------:R-:W-:Y:S01]  /*7370*/  USEL UR24, URZ, UR24, !UP0 ;  /* 0x000000183f187287 */ /* 0x000fe2000c000000 */
[----:B------:R-:W-:-:S03]  /*7380*/  FADD.FTZ R2, R13, R3 ;  /* 0x000000030d027221 */ /* 0x000fc60000010000 */
[----:B------:R3:W-:Y:S01]  /*7390*/  STL [R1+0x18], R5 ;  /* 0x0000180501007387 */ /* 0x0007e20000100800 */
[----:B------:R-:W-:-:S06]  /*73a0*/  UISETP.GE.AND UP0, UPT, UR25, UR24, UPT ;  /* 0x000000181900728c */ /* 0x000fcc000bf06270 */
[----:B------:R-:W-:Y:S01]  /*73b0*/  PLOP3.LUT P0, PT, PT, PT, UP0, 0x80, 0x0 ;  /* 0x000000000000781c */ /* 0x000fe20003f0f008 */
[----:B-1----:R-:W-:-:S05]  /*73c0*/  FADD.FTZ R0, R12, R4 ;  /* 0x000000040c007221 */ /* 0x002fca0000010000 */
[----:B------:R3:W-:Y:S04]  /*73d0*/  STL [R1+0x1c], R0 ;  /* 0x00001c0001007387 */ /* 0x0007e80000100800 */
[----:B------:R3:W-:Y:S01]  /*73e0*/  STL [R1+0x14], R2 ;  /* 0x0000140201007387 */ /* 0x0007e20000100800 */
[-C--:B----4-:R-:W-:Y:S08]  /*73f0*/  HMMA.16816.F32.BF16 R156, R128, R168.reuse, R156 ;  /* 0x000000a8809c723c */ /* 0x090ff0000004189c */
[C---:B------:R-:W-:Y:S08]  /*7400*/  HMMA.16816.F32.BF16 R160, R124.reuse, R168, R160 ;  /* 0x000000a87ca0723c */ /* 0x040ff000000418a0 */
[-C--:B------:R-:W-:Y:S08]  /*7410*/  HMMA.16816.F32.BF16 R164, R124, R170.reuse, R164 ;  /* 0x000000aa7ca4723c */ /* 0x080ff000000418a4 */
[----:B------:R-:W-:Y:S08]  /*7420*/  HMMA.16816.F32.BF16 R168, R128, R170, R68 ;  /* 0x000000aa80a8723c */ /* 0x000ff00000041844 */
        /* <DEDUP_REMOVED lines=17> */
[----:B------:R-:W-:Y:S07]  /*7540*/  @!P0 BRA `(.L_x_1601) ;  /* 0x0000554000008947 */ /* 0x000fee0003800000 */
[----:B---3--:R-:W2:Y:S04]  /*7550*/  LDL.64 R42, [R1+0x50] ;  /* 0x00005000012a7983 */ /* 0x008ea80000100a00 */
[----:B------:R-:W3:Y:S04]  /*7560*/  LDL.64 R30, [R1+0x48] ;  /* 0x00004800011e7983 */ /* 0x000ee80000100a00 */
[----:B------:R-:W4:Y:S04]  /*7570*/  LDL R41, [R1+0x30] ;  /* 0x0000300001297983 */ /* 0x000f280000100800 */
[----:B------:R-:W4:Y:S04]  /*7580*/  LDL.64 R28, [R1+0x40] ;  /* 0x00004000011c7983 */ /* 0x000f280000100a00 */
[----:B------:R-:W4:Y:S01]  /*7590*/  LDL.64 R26, [R1+0x38] ;  /* 0x00003800011a7983 */ /* 0x000f220000100a00 */
[----:B------:R-:W-:Y:S01]  /*75a0*/  IMAD.MOV.U32 R133, RZ, RZ, R136 ;  /* 0x000000ffff857224 */ /* 0x000fe200078e0088 */
[----:B-----5:R-:W-:Y:S01]  /*75b0*/  MOV R139, R134 ;  /* 0x00000086008b7202 */ /* 0x020fe20000000f00 */
[----:B------:R-:W-:Y:S01]  /*75c0*/  IMAD.MOV.U32 R132, RZ, RZ, R137 ;  /* 0x000000ffff847224 */ /* 0x000fe200078e0089 */
[----:B------:R-:W-:Y:S01]  /*75d0*/  UMOV UR26, UR25 ;  /* 0x00000019001a7c82 */ /* 0x000fe20008000000 */
[----:B------:R-:W-:Y:S01]  /*75e0*/  IMAD.MOV.U32 R138, RZ, RZ, R135 ;  /* 0x000000ffff8a7224 */ /* 0x000fe200078e0087 */
[----:B------:R-:W-:-:S02]  /*75f0*/  UMOV UR17, 0xffffffc0 ;  /* 0xffffffc000117882 */ /* 0x000fc40000000000 */
[----:B------:R-:W-:Y:S02]  /*7600*/  ULDC.64 UR6, c[0x0][0x208] ;  /* 0x0000820000067ab9 */ /* 0x000fe40000000a00 */
[----:B------:R-:W-:Y:S01]  /*7610*/  ULDC.64 UR4, c[0x0][0x1e0] ;  /* 0x0000780000047ab9 */ /* 0x000fe20000000a00 */
[----:B--2---:R-:W-:Y:S02]  /*7620*/  IADD3 R3, P1, R42, 0x40, RZ ;  /* 0x000000402a037810 */ /* 0x004fe40007f3e0ff */
[----:B---3--:R-:W-:Y:S01]  /*7630*/  IADD3 R2, P0, R30, 0x40, RZ ;  /* 0x000000401e027810 */ /* 0x008fe20007f1e0ff */
[----:B----4-:R-:W-:Y:S02]  /*7640*/  @P3 IMAD.HI.U32 R0, R41, c[0x0][0x2c8], RZ ;  /* 0x0000b20029003a27 */ /* 0x010fe400078e00ff */
[----:B------:R1:W-:Y:S04]  /*7650*/  STL [R1+0x2c], R3 ;  /* 0x00002c0301007387 */ /* 0x0003e80000100800 */
[----:B------:R2:W-:Y:S01]  /*7660*/  STL [R1+0x28], R2 ;  /* 0x0000280201007387 */ /* 0x0005e20000100800 */
[----:B-1----:R-:W-:Y:S01]  /*7670*/  @P3 SHF.R.U32.HI R3, RZ, c[0x0][0x2cc], R0 ;  /* 0x0000b300ff033a19 */ /* 0x002fe20000011600 */
[----:B------:R-:W-:Y:S01]  /*7680*/  IMAD.X R0, RZ, RZ, R27, P0 ;  /* 0x000000ffff007224 */ /* 0x000fe200000e061b */
[----:B--2---:R-:W-:-:S03]  /*7690*/  IADD3.X R2, RZ, R29, RZ, P1, !PT ;  /* 0x0000001dff027210 */ /* 0x004fc60000ffe4ff */
[----:B------:R1:W-:Y:S04]  /*76a0*/  @P3 STL [R1+0xc], R3 ;  /* 0x00000c0301003387 */ /* 0x0003e80000100800 */
[----:B------:R1:W-:Y:S04]  /*76b0*/  STL [R1+0x24], R2 ;  /* 0x0000240201007387 */ /* 0x0003e80000100800 */
[----:B------:R1:W-:Y:S02]  /*76c0*/  STL [R1+0x20], R0 ;  /* 0x0000200001007387 */ /* 0x0003e40000100800 */
.L_x_1602:
[----:B------:R-:W2:Y:S01]  /*76d0*/  LDL.64 R134, [R1+0x50] ;  /* 0x0000500001867983 */ /* 0x000ea20000100a00 */
[----:B------:R-:W-:Y:S04]  /*76e0*/  DEPBAR.LE SB0, 0x0 ;  /* 0x000080000000791a */ /* 0x000fe80000000000 */
[----:B------:R-:W-:Y:S01]  /*76f0*/  UISETP.GE.AND UP0, UPT, UR26, URZ, UPT ;  /* 0x0000003f1a00728c */ /* 0x000fe2000bf06270 */
[----:B------:R-:W3:Y:S01]  /*7700*/  LDL.64 R136, [R1+0x40] ;  /* 0x0000400001887983 */ /* 0x000ee20000100a00 */
        /* <DEDUP_REMOVED lines=12> */
[----:B-----5:R-:W-:Y:S08]  /*77d0*/  LDSM.16.M88.4 R64, [R231+0x8100] ;  /* 0x00810000e740783b */ /* 0x020ff00000000200 */
[----:B-1----:R-:W4:Y:S04]  /*77e0*/  LDL R3, [R1+0x2c] ;  /* 0x00002c0001037983 */ /* 0x002f280000100800 */
[----:B------:R-:W4:Y:S04]  /*77f0*/  LDL R220, [R1+0x24] ;  /* 0x0000240001dc7983 */ /* 0x000f280000100800 */
        /* <DEDUP_REMOVED lines=12> */
[----:B------:R1:W-:Y:S04]  /*78c0*/  STL [R1+0x80], R131 ;  /* 0x0000808301007387 */ /* 0x0003e80000100800 */
[----:B------:R1:W-:Y:S01]  /*78d0*/  STL [R1+0x5c], R235 ;  /* 0x00005ceb01007387 */ /* 0x0003e20000100800 */
[-C--:B------:R-:W-:Y:S03]  /*78e0*/  HMMA.16816.F32.BF16 R20, R64, R32.reuse, RZ ;  /* 0x000000204014723c */ /* 0x080fe600000418ff */
[----:B------:R-:W-:Y:S04]  /*78f0*/  STL [R1+0x60], R243 ;  /* 0x000060f301007387 */ /* 0x000fe80000100800 */
[----:B------:R-:W-:Y:S01]  /*7900*/  STL [R1+0x64], R242 ;  /* 0x000064f201007387 */ /* 0x000fe20000100800 */
[C---:B------:R-:W-:Y:S03]  /*7910*/  HMMA.16816.F32.BF16 R24, R60.reuse, R32, RZ ;  /* 0x000000203c18723c */ /* 0x040fe600000418ff */
[----:B------:R-:W-:Y:S05]  /*7920*/  STL [R1+0x68], R241 ;  /* 0x000068f101007387 */ /* 0x000fea0000100800 */
[-C--:B------:R-:W-:Y:S01]  /*7930*/  HMMA.16816.F32.BF16 R28, R60, R34.reuse, RZ ;  /* 0x000000223c1c723c */ /* 0x080fe200000418ff */
[----:B-1----:R-:W4:Y:S04]  /*7940*/  LDL R131, [R1+0x34] ;  /* 0x0000340001837983 */ /* 0x002f280000100800 */
[----:B------:R-:W4:Y:S03]  /*7950*/  LDL R235, [R1+0xc] ;  /* 0x00000c0001eb7983 */ /* 0x000f260000100800 */
[C---:B------:R-:W-:Y:S01]  /*7960*/  HMMA.16816.F32.BF16 R32, R64.reuse, R34, RZ ;  /* 0x000000224020723c */ /* 0x040fe200000418ff */
[----:B------:R-:W-:Y:S04]  /*7970*/  STL [R1+0x6c], R231 ;  /* 0x00006ce701007387 */ /* 0x000fe80000100800 */
[----:B------:R-:W-:Y:S03]  /*7980*/  STL [R1+0x70], R224 ;  /* 0x000070e001007387 */ /* 0x000fe60000100800 */
[-C--:B------:R-:W-:Y:S01]  /*7990*/  HMMA.16816.F32.BF16 R36, R64, R48.reuse, RZ ;  /* 0x000000304024723c */ /* 0x080fe200000418ff */
[----:B------:R-:W-:Y:S04]  /*79a0*/  STL [R1+0x74], R240 ;  /* 0x000074f001007387 */ /* 0x000fe80000100800 */
[----:B------:R-:W-:Y:S03]  /*79b0*/  STL [R1+0x78], R233 ;  /* 0x000078e901007387 */ /* 0x000fe60000100800 */
[C---:B------:R-:W-:Y:S01]  /*79c0*/  HMMA.16816.F32.BF16 R40, R60.reuse, R48, RZ ;  /* 0x000000303c28723c */ /* 0x040fe200000418ff */
[----:B------:R-:W-:Y:S07]  /*79d0*/  STL [R1+0x7c], R239 ;  /* 0x00007cef01007387 */ /* 0x000fee0000100800 */
[-C--:B------:R-:W-:Y:S08]  /*79e0*/  HMMA.16816.F32.BF16 R44, R60, R50.reuse, RZ ;  /* 0x000000323c2c723c */ /* 0x080ff000000418ff */
[C---:B------:R-:W-:Y:S08]  /*79f0*/  HMMA.16816.F32.BF16 R48, R64.reuse, R50, RZ ;  /* 0x000000324030723c */ /* 0x040ff000000418ff */
[-C--:B------:R-:W-:Y:S08]  /*7a00*/  HMMA.16816.F32.BF16 R52, R64, R204.reuse, RZ ;  /* 0x000000cc4034723c */ /* 0x080ff000000418ff */
[C---:B------:R-:W-:Y:S08]  /*7a10*/  HMMA.16816.F32.BF16 R56, R60.reuse, R204, RZ ;  /* 0x000000cc3c38723c */ /* 0x040ff000000418ff */
[-C--:B------:R-:W-:Y:S08]  /*7a20*/  HMMA.16816.F32.BF16 R60, R60, R206.reuse, RZ ;  /* 0x000000ce3c3c723c */ /* 0x080ff000000418ff */
[----:B------:R-:W-:Y:S01]  /*7a30*/  HMMA.16816.F32.BF16 R64, R64, R206, RZ ;  /* 0x000000ce4040723c */ /* 0x000fe200000418ff */
[----:B------:R-:W1:Y:S07]  /*7a40*/  LDSM.16.M88.4 R204, [R243] ;  /* 0x00000000f3cc783b */ /* 0x000e6e0000000200 */
[-C--:B------:R-:W-:Y:S08]  /*7a50*/  HMMA.16816.F32.BF16 R4, R208, R212.reuse, R4 ;  /* 0x000000d4d004723c */ /* 0x080ff00000041804 */
        /* <DEDUP_REMOVED lines=9> */
[-C--:B--2---:R-:W-:Y:S08]  /*7af0*/  HMMA.16816.F32.BF16 R36, R208, R212.reuse, R36 ;  /* 0x000000d4d024723c */ /* 0x084ff00000041824 */
[C---:B------:R-:W-:Y:S04]  /*7b00*/  HMMA.16816.F32.BF16 R40, R216.reuse, R212, R40 ;  /* 0x000000d4d828723c */ /* 0x040fe80000041828 */
[----:B------:R-:W-:Y:S04]  /*7b10*/  @P0 IADD3 R0, P1, R134, UR21, RZ ;  /* 0x0000001586000c10 */ /* 0x000fe8000ff3e0ff */
[-C--:B------:R-:W-:Y:S04]  /*7b20*/  HMMA.16816.F32.BF16 R44, R216, R214.reuse, R44 ;  /* 0x000000d6d82c723c */ /* 0x080fe8000004182c */
[C---:B------:R-:W-:Y:S02]  /*7b30*/  @P0 LEA R134, P2, R0.reuse, c[0x0][0x1f8], 0x1 ;  /* 0x00007e0000860a11 */ /* 0x040fe400078408ff */
[----:B---3--:R-:W-:Y:S02]  /*7b40*/  @P0 IADD3.X R2, R137, UR20, RZ, P1, !PT ;  /* 0x0000001489020c10 */ /* 0x008fe40008ffe4ff */
[C---:B------:R-:W-:Y:S04]  /*7b50*/  HMMA.16816.F32.BF16 R48, R208.reuse, R214, R48 ;  /* 0x000000d6d030723c */ /* 0x040fe80000041830 */
[----:B------:R-:W-:Y:S04]  /*7b60*/  @P0 LEA.HI.X R135, R0, c[0x0][0x1fc], R2, 0x1, P2 ;  /* 0x00007f0000870a11 */ /* 0x000fe800010f0c02 */
[-C--:B-1----:R-:W-:Y:S01]  /*7b70*/  HMMA.16816.F32.BF16 R52, R208, R204.reuse, R52 ;  /* 0x000000ccd034723c */ /* 0x082fe20000041834 */
[----:B------:R-:W-:Y:S01]  /*7b80*/  @!PT LDS RZ, [RZ] ;  /* 0x00000000fffff984 */ /* 0x000fe20000000800 */
[----:B------:R-:W-:Y:S01]  /*7b90*/  @!PT LDS RZ, [RZ] ;  /* 0x00000000fffff984 */ /* 0x000fe20000000800 */
[----:B------:R-:W-:Y:S01]  /*7ba0*/  @!PT LDS RZ, [RZ] ;  /* 0x00000000fffff984 */ /* 0x000fe20000000800 */
[----:B------:R1:W-:Y:S07]  /*7bb0*/  @P0 LDGSTS.E.BYPASS.LTC128B.128 [R245+0x100], [R134.64], !P5 ;  /* 0x0010000086f50fae */ /* 0x0003ee000e901d52 */
[C---:B------:R-:W-:Y:S08]  /*7bc0*/  HMMA.16816.F32.BF16 R56, R216.reuse, R204, R56 ;  /* 0x000000ccd838723c */ /* 0x040ff00000041838 */
[-C--:B------:R-:W-:Y:S08]  /*7bd0*/  HMMA.16816.F32.BF16 R60, R216, R206.reuse, R60 ;  /* 0x000000ced83c723c */ /* 0x080ff0000004183c */
[----:B------:R-:W-:Y:S04]  /*7be0*/  HMMA.16816.F32.BF16 R64, R208, R206, R64 ;  /* 0x000000ced040723c */ /* 0x000fe80000041840 */
[----:B----4-:R-:W-:Y:S01]  /*7bf0*/  @P0 IADD3 R3, P1, R3, UR21, RZ ;  /* 0x0000001503030c10 */ /* 0x010fe2000ff3e0ff */
[----:B------:R-:W-:Y:S03]  /*7c00*/  UIMAD UR21, UR26, UR17, 0x1 ;  /* 0x000000011a1574a4 */ /* 0x000fe6000f8e0211 */
[C---:B------:R-:W-:Y:S04]  /*7c10*/  @P0 LEA R136, P2, R3.reuse, c[0x0][0x1f8], 0x1 ;  /* 0x00007e0003880a11 */ /* 0x040fe800078408ff */
[----:B------:R-:W-:Y:S01]  /*7c20*/  @P0 IADD3.X R0, R220, UR20, RZ, P1, !PT ;  /* 0x00000014dc000c10 */ /* 0x000fe20008ffe4ff */
[----:B------:R-:W-:Y:S01]  /*7c30*/  @UP1 USHF.R.S32.HI UR20, URZ, 0x1f, UR25 ;  /* 0x0000001f3f141899 */ /* 0x000fe20008011419 */
[----:B------:R-:W-:Y:S02]  /*7c40*/  @P0 IADD3 R2, P1, R134, UR10, RZ ;  /* 0x0000000a86020c10 */ /* 0x000fe4000ff3e0ff */
[----:B------:R-:W-:Y:S01]  /*7c50*/  @P0 LEA.HI.X R137, R3, c[0x0][0x1fc], R0, 0x1, P2 ;  /* 0x00007f0003890a11 */ /* 0x000fe200010f0c00 */
[----:B------:R-:W-:Y:S01]  /*7c60*/  @UP1 UIMAD UR20, UR20, UR4, URZ ;  /* 0x00000004141412a4 */ /* 0x000fe2000f8e023f */
[----:B------:R-:W-:Y:S01]  /*7c70*/  @P0 IADD3.X R3, R135, UR14, RZ, P1, !PT ;  /* 0x0000000e87030c10 */ /* 0x000fe20008ffe4ff */
[----:B------:R2:W3:Y:S01]  /*7c80*/  LDL R0, [R1+0x30] ;  /* 0x0000300001007983 */ /* 0x0004e20000100800 */
[C---:B-1----:R-:W-:Y:S01]  /*7c90*/  @P0 IADD3 R134, P1, R2.reuse, UR10, RZ ;  /* 0x0000000a02860c10 */ /* 0x042fe2000ff3e0ff */
[----:B------:R-:W-:Y:S01]  /*7ca0*/  @UP1 UIMAD UR20, UR25, UR5, UR20 ;  /* 0x00000005191412a4 */ /* 0x000fe2000f8e0214 */
[----:B------:R-:W-:Y:S01]  /*7cb0*/  @P0 IADD3 R204, P6, R2, UR16, RZ ;  /* 0x0000001002cc0c10 */ /* 0x000fe2000ffde0ff */
[----:B------:R1:W-:Y:S01]  /*7cc0*/  @P0 LDGSTS.E.BYPASS.LTC128B.128 [R245+0x2100], [R136.64], !P4 ;  /* 0x0210000088f50fae */ /* 0x0003e2000e101d52 */
[C---:B------:R-:W-:Y:S01]  /*7cd0*/  @P0 IADD3.X R135, R3.reuse, UR14, RZ, P1, !PT ;  /* 0x0000000e03870c10 */ /* 0x040fe20008ffe4ff */
[----:B------:R-:W-:Y:S01]  /*7ce0*/  @UP1 UIADD3 UR20, UR23, UR20, URZ ;  /* 0x0000001417141290 */ /* 0x000fe2000fffe03f */
[----:B------:R-:W-:Y:S01]  /*7cf0*/  @P0 IADD3.X R205, R3, UR15, RZ, P6, !PT ;  /* 0x0000000f03cd0c10 */ /* 0x000fe2000b7fe4ff */
[----:B------:R-:W-:Y:S01]  /*7d00*/  @UP1 USHF.L.U64.HI UR23, UR4, 0x5, UR5 ;  /* 0x0000000504171899 */ /* 0x000fe20008010205 */
[----:B------:R-:W-:Y:S01]  /*7d10*/  PLOP3.LUT P6, PT, PT, PT, UP1, 0x80, 0x0 ;  /* 0x000000000000781c */ /* 0x000fe20003fcf018 */
[----:B------:R-:W-:Y:S02]  /*7d20*/  @UP1 USHF.L.U64.HI UR20, UR22, 0x6, UR20 ;  /* 0x0000000616141899 */ /* 0x000fe40008010214 */
[----:B------:R4:W-:Y:S08]  /*7d30*/  @P0 LDGSTS.E.BYPASS.LTC128B.128 [R245+0x900], [R2.64], !P5 ;  /* 0x0090000002f50fae */ /* 0x0009f0000e901d52 */
[----:B------:R4:W-:Y:S08]  /*7d40*/  @P0 LDGSTS.E.BYPASS.LTC128B.128 [R245+0x2900], [R2.64+0x80], !P4 ;  /* 0x0290008002f50fae */ /* 0x0009f0000e101d52 */
[----:B------:R2:W-:Y:S01]  /*7d50*/  @P0 LDGSTS.E.BYPASS.LTC128B.128 [R245+0x1100], [R134.64], !P5 ;  /* 0x0110000086f50fae */ /* 0x0005e2000e901d52 */
[C---:B-1----:R-:W-:Y:S04]  /*7d60*/  @P0 IADD3 R136, P2, R134.reuse, UR10, RZ ;  /* 0x0000000a86880c10 */ /* 0x042fe8000ff5e0ff */
[C---:B------:R-:W-:Y:S03]  /*7d70*/  @P0 IADD3.X R137, R135.reuse, UR14, RZ, P2, !PT ;  /* 0x0000000e87890c10 */ /* 0x040fe600097fe4ff */
[----:B------:R1:W-:Y:S08]  /*7d80*/  @P0 LDGSTS.E.BYPASS.LTC128B.128 [R245+0x3100], [R204.64], !P4 ;  /* 0x03100000ccf50fae */ /* 0x0003f0000e101d52 */
[----:B------:R1:W-:Y:S01]  /*7d90*/  @P0 LDGSTS.E.BYPASS.LTC128B.128 [R245+0x1900], [R136.64], !P5 ;  /* 0x0190000088f50fae */ /* 0x0003e2000e901d52 */
[----:B----4-:R-:W-:Y:S04]  /*7da0*/  @P0 IADD3 R2, P1, R134, UR16, RZ ;  /* 0x0000001086020c10 */ /* 0x010fe8000ff3e0ff */
[----:B------:R-:W-:Y:S05]  /*7db0*/  @P0 IADD3.X R3, R135, UR15, RZ, P1, !PT ;  /* 0x0000000f87030c10 */ /* 0x000fea0008ffe4ff */
[----:B------:R4:W-:Y:S08]  /*7dc0*/  @P0 LDGSTS.E.BYPASS.LTC128B.128 [R245+0x3900], [R2.64], !P4 ;  /* 0x0390000002f50fae */ /* 0x0009f0000e101d52 */
[----:B------:R-:W-:Y:S08]  /*7dd0*/  LDSM.16.M88.4 R212, [R232+0x8100] ;  /* 0x00810000e8d4783b */ /* 0x000ff00000000200 */
[----:B------:R-:W2:Y:S08]  /*7de0*/  LDSM.16.M88.4 R216, [R230+0x4100] ;  /* 0x00410000e6d8783b */ /* 0x000eb00000000200 */
[----:B-1----:R-:W1:Y:S08]  /*7df0*/  LDSM.16.M88.4 R204, [R232+0xa100] ;  /* 0x00a10000e8cc783b */ /* 0x002e700000000200 */
[----:B------:R-:W4:Y:S08]  /*7e00*/  LDSM.16.M88.4 R208, [R230+0x4900] ;  /* 0x00490000e6d0783b */ /* 0x000f300000000200 */
[----:B------:R-:W0:Y:S01]  /*7e10*/  LDGDEPBAR ;  /* 0x00000000000079af */ /* 0x000e220000000000 */
[-C--:B--2---:R-:W-:Y:S08]  /*7e20*/  HMMA.16816.F32.BF16 R4, R212, R216.reuse, R4 ;  /* 0x000000d8d404723c */ /* 0x084ff00000041804 */
        /* <DEDUP_REMOVED lines=14> */
[-C--:B--2---:R-:W-:Y:S08]  /*7f10*/  HMMA.16816.F32.BF16 R52, R212, R208.reuse, R52 ;  /* 0x000000d0d434723c */ /* 0x084ff00000041834 */
[C---:B------:R-:W-:Y:S08]  /*7f20*/  HMMA.16816.F32.BF16 R56, R204.reuse, R208, R56 ;  /* 0x000000d0cc38723c */ /* 0x040ff00000041838 */
[-C--:B------:R-:W-:Y:S01]  /*7f30*/  HMMA.16816.F32.BF16 R60, R204, R210.reuse, R60 ;  /* 0x000000d2cc3c723c */ /* 0x080fe2000004183c */
[----:B------:R-:W1:Y:S07]  /*7f40*/  LDSM.16.M88.4 R204, [R234+0x8100] ;  /* 0x00810000eacc783b */ /* 0x000e6e0000000200 */
[----:B------:R-:W-:Y:S01]  /*7f50*/  HMMA.16816.F32.BF16 R64, R212, R210, R64 ;  /* 0x000000d2d440723c */ /* 0x000fe20000041840 */
[----:B------:R-:W2:Y:S08]  /*7f60*/  LDSM.16.M88.4 R208, [R234+0xa100] ;  /* 0x00a10000ead0783b */ /* 0x000eb00000000200 */
[----:B------:R-:W4:Y:S01]  /*7f70*/  LDSM.16.M88.4 R212, [R229+0x800] ;  /* 0x00080000e5d4783b */ /* 0x000f220000000200 */
[-C--:B-1----:R-:W-:Y:S08]  /*7f80*/  HMMA.16816.F32.BF16 R4, R204, R216.reuse, R4 ;  /* 0x000000d8cc04723c */ /* 0x082ff00000041804 */
[C---:B--2---:R-:W-:Y:S08]  /*7f90*/  HMMA.16816.F32.BF16 R8, R208.reuse, R216, R8 ;  /* 0x000000d8d008723c */ /* 0x044ff00000041808 */
[-C--:B------:R-:W-:Y:S08]  /*7fa0*/  HMMA.16816.F32.BF16 R12, R208, R218.reuse, R12 ;  /* 0x000000dad00c723c */ /* 0x080ff0000004180c */
[C---:B------:R-:W-:Y:S01]  /*7fb0*/  HMMA.16816.F32.BF16 R16, R204.reuse, R218, R16 ;  /* 0x000000dacc10723c */ /* 0x040fe20000041810 */
[----:B------:R-:W1:Y:S07]  /*7fc0*/  LDSM.16.M88.4 R216, [R229+0x1000] ;  /* 0x00100000e5d8783b */ /* 0x000e6e0000000200 */
[-C--:B----4-:R-:W-:Y:S04]  /*7fd0*/  HMMA.16816.F32.BF16 R20, R204, R212.reuse, R20 ;  /* 0x000000d4cc14723c */ /* 0x090fe80000041814 */
[----:B---3--:R-:W-:Y:S04]  /*7fe0*/  @P3 MOV R0, R235 ;  /* 0x000000eb00003202 */ /* 0x008fe80000000f00 */
[C---:B------:R-:W-:Y:S01]  /*7ff0*/  HMMA.16816.F32.BF16 R24, R208.reuse, R212, R24 ;  /* 0x000000d4d018723c */ /* 0x040fe20000041818 */
[----:B------:R-:W-:Y:S07]  /*8000*/  SHFL.IDX PT, R2, R0, 0x1, 0x1c1f ;  /* 0x003c1f0000027f89 */ /* 0x000fee00000e0000 */
[-C--:B------:R-:W-:Y:S01]  /*8010*/  HMMA.16816.F32.BF16 R28, R208, R214.reuse, R28 ;  /* 0x000000d6d01c723c */ /* 0x080fe2000004181c */
[----:B------:R-:W-:Y:S07]  /*8020*/  SHFL.IDX PT, R3, R0, RZ, 0x1c1f ;  /* 0x001c1fff00037589 */ /* 0x000fee00000e0000 */
[C---:B------:R-:W-:Y:S01]  /*8030*/  HMMA.16816.F32.BF16 R32, R204.reuse, R214, R32 ;  /* 0x000000d6cc20723c */ /* 0x040fe20000041820 */
[----:B------:R-:W2:Y:S07]  /*8040*/  LDSM.16.M88.4 R212, [R229+0x1800] ;  /* 0x00180000e5d4783b */ /* 0x000eae0000000200 */
[-C--:B-1----:R-:W-:Y:S08]  /*8050*/  HMMA.16816.F32.BF16 R36, R204, R216.reuse, R36 ;  /* 0x000000d8cc24723c */ /* 0x082ff00000041824 */
[C---:B------:R-:W-:Y:S08]  /*8060*/  HMMA.16816.F32.BF16 R40, R208.reuse, R216, R40 ;  /* 0x000000d8d028723c */ /* 0x040ff00000041828 */
[-C--:B------:R-:W-:Y:S08]  /*8070*/  HMMA.16816.F32.BF16 R44, R208, R218.reuse, R44 ;  /* 0x000000dad02c723c */ /* 0x080ff0000004182c */
[C---:B------:R-:W-:Y:S01]  /*8080*/  HMMA.16816.F32.BF16 R48, R204.reuse, R218, R48 ;  /* 0x000000dacc30723c */ /* 0x040fe20000041830 */
[----:B------:R-:W-:Y:S07]  /*8090*/  LDSM.16.M88.4 R216, [R224+0x6100] ;  /* 0x00610000e0d8783b */ /* 0x000fee0000000200 */
[-C--:B--2---:R-:W-:Y:S08]  /*80a0*/  HMMA.16816.F32.BF16 R52, R204, R212.reuse, R52 ;  /* 0x000000d4cc34723c */ /* 0x084ff00000041834 */
[C---:B------:R-:W-:Y:S08]  /*80b0*/  HMMA.16816.F32.BF16 R56, R208.reuse, R212, R56 ;  /* 0x000000d4d038723c */ /* 0x040ff00000041838 */
[-C--:B------:R-:W-:Y:S01]  /*80c0*/  HMMA.16816.F32.BF16 R60, R208, R214.reuse, R60 ;  /* 0x000000d6d03c723c */ /* 0x080fe2000004183c */
[----:B------:R-:W1:Y:S07]  /*80d0*/  LDSM.16.M88.4 R208, [R231+0xc100] ;  /* 0x00c10000e7d0783b */ /* 0x000e6e0000000200 */
[----:B------:R-:W-:Y:S01]  /*80e0*/  HMMA.16816.F32.BF16 R64, R204, R214, R64 ;  /* 0x000000d6cc40723c */ /* 0x000fe20000041840 */
[----:B------:R-:W2:Y:S08]  /*80f0*/  LDSM.16.M88.4 R204, [R231+0xe100] ;  /* 0x00e10000e7cc783b */ /* 0x000eb00000000200 */
[----:B------:R-:W3:Y:S01]  /*8100*/  LDSM.16.M88.4 R212, [R224+0x6900] ;  /* 0x00690000e0d4783b */ /* 0x000ee20000000200 */
[-C--:B-1----:R-:W-:Y:S08]  /*8110*/  HMMA.16816.F32.BF16 R4, R208, R216.reuse, R4 ;  /* 0x000000d8d004723c */ /* 0x082ff00000041804 */
        /* <DEDUP_REMOVED lines=20> */
[----:B------:R-:W3:Y:S01]  /*8260*/  LDSM.16.M88.4 R212, [R239] ;  /* 0x00000000efd4783b */ /* 0x000ee20000000200 */
[-C--:B-1----:R-:W-:Y:S08]  /*8270*/  HMMA.16816.F32.BF16 R4, R204, R216.reuse, R4 ;  /* 0x000000d8cc04723c */ /* 0x082ff00000041804 */
[C---:B--2---:R-:W-:Y:S08]  /*8280*/  HMMA.16816.F32.BF16 R8, R208.reuse, R216, R8 ;  /* 0x000000d8d008723c */ /* 0x044ff00000041808 */
[-C--:B------:R-:W-:Y:S08]  /*8290*/  HMMA.16816.F32.BF16 R12, R208, R218.reuse, R12 ;  /* 0x000000dad00c723c */ /* 0x080ff0000004180c */
[C---:B------:R-:W-:Y:S01]  /*82a0*/  HMMA.16816.F32.BF16 R16, R204.reuse, R218, R16 ;  /* 0x000000dacc10723c */ /* 0x040fe20000041810 */
[----:B------:R-:W1:Y:S07]  /*82b0*/  LDSM.16.M88.4 R216, [R238] ;  /* 0x00000000eed8783b */ /* 0x000e6e0000000200 */
[-C--:B---3--:R-:W-:Y:S08]  /*82c0*/  HMMA.16816.F32.BF16 R20, R204, R212.reuse, R20 ;  /* 0x000000d4cc14723c */ /* 0x088ff00000041814 */
        /* <DEDUP_REMOVED lines=36> */
[----:B------:R-:W2:Y:S07]  /*8510*/  LDSM.16.M88.4 R208, [R236+0xe100] ;  /* 0x00e10000ecd0783b */ /* 0x000eae0000000200 */
        /* <DEDUP_REMOVED lines=24> */
[----:B------:R4:W1:Y:S10]  /*86a0*/  MUFU.TANH R223, R7 ;  /* 0x0000000700df7308 */ /* 0x0008740000002400 */
[----:B------:R-:W-:Y:S01]  /*86b0*/  MUFU.TANH R135, R17 ;  /* 0x0000001100877308 */ /* 0x000fe20000002400 */
[----:B---3--:R-:W3:Y:S09]  /*86c0*/  LDL R13, [R1+0x28] ;  /* 0x00002800010d7983 */ /* 0x008ef20000100800 */
[----:B------:R-:W-:Y:S01]  /*86d0*/  MUFU.TANH R222, R8 ;  /* 0x0000000800de7308 */ /* 0x000fe20000002400 */
[----:B----4-:R-:W4:Y:S09]  /*86e0*/  LDSM.16.M88.4 R4, [R229+0x2800] ;  /* 0x00280000e504783b */ /* 0x010f320000000200 */
[----:B------:R-:W-:Y:S10]  /*86f0*/  MUFU.TANH R17, R18 ;  /* 0x0000001200117308 */ /* 0x000ff40000002400 */
[----:B------:R-:W1:Y:S10]  /*8700*/  MUFU.TANH R221, R9 ;  /* 0x0000000900dd7308 */ /* 0x000e740000002400 */
[----:B------:R-:W1:Y:S10]  /*8710*/  MUFU.TANH R220, R10 ;  /* 0x0000000a00dc7308 */ /* 0x000e740000002400 */
[----:B------:R1:W-:Y:S01]  /*8720*/  MUFU.TANH R215, R11 ;  /* 0x0000000b00d77308 */ /* 0x0003e20000002400 */
[-C--:B----4-:R-:W-:Y:S09]  /*8730*/  HMMA.16816.F32.BF16 R20, R216, R4.reuse, R20 ;  /* 0x00000004d814723c */ /* 0x090ff20000041814 */
[----:B------:R-:W-:Y:S01]  /*8740*/  MUFU.TANH R212, R14 ;  /* 0x0000000e00d47308 */ /* 0x000fe20000002400 */
[C---:B------:R-:W-:Y:S09]  /*8750*/  HMMA.16816.F32.BF16 R24, R208.reuse, R4, R24 ;  /* 0x00000004d018723c */ /* 0x040ff20000041818 */
[----:B------:R4:W-:Y:S01]  /*8760*/  MUFU.TANH R213, R15 ;  /* 0x0000000f00d57308 */ /* 0x0009e20000002400 */
[-C--:B------:R-:W-:Y:S01]  /*8770*/  HMMA.16816.F32.BF16 R28, R208, R6.reuse, R28 ;  /* 0x00000006d01c723c */ /* 0x080fe2000004181c */
[----:B-1----:R-:W1:Y:S03]  /*8780*/  LDSM.16.M88.4 R8, [R229+0x3000] ;  /* 0x00300000e508783b */ /* 0x002e660000000200 */
[----:B------:R-:W-:Y:S04]  /*8790*/  FMUL.FTZ R20, R20, c[0x0][0x320] ;  /* 0x0000c80014147a20 */ /* 0x000fe80000410000 */
[C---:B------:R-:W-:Y:S01]  /*87a0*/  HMMA.16816.F32.BF16 R32, R216.reuse, R6, R32 ;  /* 0x00000006d820723c */ /* 0x040fe20000041820 */
[----:B------:R2:W1:Y:S01]  /*87b0*/  MUFU.TANH R214, R12 ;  /* 0x0000000c00d67308 */ /* 0x0004620000002400 */
[----:B------:R-:W1:Y:S02]  /*87c0*/  LDSM.16.M88.4 R4, [R229+0x3800] ;  /* 0x00380000e504783b */ /* 0x000e640000000200 */
[----:B------:R-:W-:Y:S02]  /*87d0*/  FMUL.FTZ R21, R21, c[0x0][0x320] ;  /* 0x0000c80015157a20 */ /* 0x000fe40000410000 */
[----:B------:R-:W-:Y:S02]  /*87e0*/  FMUL.FTZ R22, R22, c[0x0][0x320] ;  /* 0x0000c80016167a20 */ /* 0x000fe40000410000 */
[----:B------:R-:W-:Y:S04]  /*87f0*/  DEPBAR.LE SB0, 0x0 ;  /* 0x000080000000791a */ /* 0x000fe80000000000 */
[----:B------:R-:W1:Y:S01]  /*8800*/  MUFU.TANH R136, R16 ;  /* 0x0000001000887308 */ /* 0x000e620000002400 */
[----:B------:R-:W-:Y:S01]  /*8810*/  FMUL.FTZ R24, R24, c[0x0][0x320] ;  /* 0x0000c80018187a20 */ /* 0x000fe20000410000 */
[----:B------:R-:W-:Y:S01]  /*8820*/  BAR.SYNC.DEFER_BLOCKING 0x0 ;  /* 0x0000000000007b1d */ /* 0x000fe20000010000 */
[----:B------:R-:W-:Y:S02]  /*8830*/  FMUL.FTZ R23, R23, c[0x0][0x320] ;  /* 0x0000c80017177a20 */ /* 0x000fe40000410000 */
[----:B------:R-:W-:Y:S02]  /*8840*/  FMUL.FTZ R31, R31, c[0x0][0x320] ;  /* 0x0000c8001f1f7a20 */ /* 0x000fe40000410000 */
[----:B------:R-:W-:Y:S02]  /*8850*/  FMUL.FTZ R28, R28, c[0x0][0x320] ;  /* 0x0000c8001c1c7a20 */ /* 0x000fe40000410000 */
[----:B------:R-:W-:Y:S01]  /*8860*/  FMUL.FTZ R25, R25, c[0x0][0x320] ;  /* 0x0000c80019197a20 */ /* 0x000fe20000410000 */
[----:B------:R-:W3:Y:S01]  /*8870*/  MUFU.TANH R134, R19 ;  /* 0x0000001300867308 */ /* 0x000ee20000002400 */
[----:B----4-:R-:W4:Y:S01]  /*8880*/  LDL.64 R14, [R1+0x38] ;  /* 0x00003800010e7983 */ /* 0x010f220000100a00 */
[----:B------:R-:W-:Y:S02]  /*8890*/  FMUL.FTZ R34, R34, c[0x0][0x320] ;  /* 0x0000c80022227a20 */ /* 0x000fe40000410000 */
[----:B------:R-:W-:Y:S02]  /*88a0*/  FMUL.FTZ R27, R27, c[0x0][0x320] ;  /* 0x0000c8001b1b7a20 */ /* 0x000fe40000410000 */
[----:B------:R-:W-:Y:S01]  /*88b0*/  FMUL.FTZ R26, R26, c[0x0][0x320] ;  /* 0x0000c8001a1a7a20 */ /* 0x000fe20000410000 */
[----:B--2---:R-:W2:Y:S01]  /*88c0*/  LDL R12, [R1+0x20] ;  /* 0x00002000010c7983 */ /* 0x004ea20000100800 */
[----:B------:R-:W-:Y:S02]  /*88d0*/  FMUL.FTZ R32, R32, c[0x0][0x320] ;  /* 0x0000c80020207a20 */ /* 0x000fe40000410000 */
[----:B------:R-:W-:Y:S01]  /*88e0*/  MUFU.TANH R28, R28 ;  /* 0x0000001c001c7308 */ /* 0x000fe20000002400 */
[----:B------:R-:W-:Y:S01]  /*88f0*/  FMUL.FTZ R29, R29, c[0x0][0x320] ;  /* 0x0000c8001d1d7a20 */ /* 0x000fe20000410000 */
[-C--:B-1----:R-:W-:Y:S05]  /*8900*/  HMMA.16816.F32.BF16 R36, R216, R8.reuse, R36 ;  /* 0x00000008d824723c */ /* 0x082fea0000041824 */
[----:B------:R-:W-:Y:S03]  /*8910*/  FMUL.FTZ R33, R33, c[0x0][0x320] ;  /* 0x0000c80021217a20 */ /* 0x000fe60000410000 */
[----:B------:R-:W1:Y:S01]  /*8920*/  MUFU.TANH R21, R21 ;  /* 0x0000001500157308 */ /* 0x000e620000002400 */
[C---:B------:R-:W-:Y:S01]  /*8930*/  HMMA.16816.F32.BF16 R40, R208.reuse, R8, R40 ;  /* 0x00000008d028723c */ /* 0x040fe20000041828 */
[----:B------:R-:W1:Y:S03]  /*8940*/  SHFL.IDX PT, R9, R0, 0x2, 0x1c1f ;  /* 0x005c1f0000097f89 */ /* 0x000e6600000e0000 */
[----:B------:R-:W-:Y:S02]  /*8950*/  FMUL.FTZ R30, R30, c[0x0][0x320] ;  /* 0x0000c8001e1e7a20 */ /* 0x000fe40000410000 */
[----:B------:R-:W-:Y:S02]  /*8960*/  FMUL.FTZ R35, R35, c[0x0][0x320] ;  /* 0x0000c80023237a20 */ /* 0x000fe40000410000 */
[-C--:B------:R-:W-:Y:S01]  /*8970*/  HMMA.16816.F32.BF16 R44, R208, R10.reuse, R44 ;  /* 0x0000000ad02c723c */ /* 0x080fe2000004182c */
[----:B------:R-:W-:Y:S07]  /*8980*/  MUFU.TANH R244, R34 ;  /* 0x0000002200f47308 */ /* 0x000fee0000002400 */
[C---:B------:R-:W-:Y:S01]  /*8990*/  HMMA.16816.F32.BF16 R48, R216.reuse, R10, R48 ;  /* 0x0000000ad830723c */ /* 0x040fe20000041830 */
[----:B------:R-:W2:Y:S02]  /*89a0*/  LDL.64 R10, [R1+0x48] ;  /* 0x00004800010a7983 */ /* 0x000ea40000100a00 */
[----:B------:R-:W-:Y:S01]  /*89b0*/  MUFU.TANH R20, R20 ;  /* 0x0000001400147308 */ /* 0x000fe20000002400 */
[----:B------:R-:W-:Y:S02]  /*89c0*/  FMUL.FTZ R36, R36, c[0x0][0x320] ;  /* 0x0000c80024247a20 */ /* 0x000fe40000410000 */
[----:B------:R-:W-:Y:S02]  /*89d0*/  FMUL.FTZ R38, R38, c[0x0][0x320] ;  /* 0x0000c80026267a20 */ /* 0x000fe40000410000 */
[-C--:B------:R-:W-:Y:S04]  /*89e0*/  HMMA.16816.F32.BF16 R52, R216, R4.reuse, R52 ;  /* 0x00000004d834723c */ /* 0x080fe80000041834 */
[----:B------:R-:W-:Y:S01]  /*89f0*/  FMUL.FTZ R42, R42, c[0x0][0x320] ;  /* 0x0000c8002a2a7a20 */ /* 0x000fe20000410000 */
[----:B------:R-:W1:Y:S01]  /*8a00*/  MUFU.TANH R22, R22 ;  /* 0x0000001600167308 */ /* 0x000e620000002400 */
[----:B------:R-:W-:Y:S02]  /*8a10*/  FMUL.FTZ R40, R40, c[0x0][0x320] ;  /* 0x0000c80028287a20 */ /* 0x000fe40000410000 */
[C---:B------:R-:W-:Y:S01]  /*8a20*/  HMMA.16816.F32.BF16 R56, R208.reuse, R4, R56 ;  /* 0x00000004d038723c */ /* 0x040fe20000041838 */
[----:B------:R1:W1:Y:S03]  /*8a30*/  SHFL.IDX PT, R5, R0, 0x3, 0x1c1f ;  /* 0x007c1f0000057f89 */ /* 0x00026600000e0000 */
[----:B------:R-:W-:Y:S02]  /*8a40*/  FMUL.FTZ R45, R45, c[0x0][0x320] ;  /* 0x0000c8002d2d7a20 */ /* 0x000fe40000410000 */
[----:B------:R-:W-:Y:S01]  /*8a50*/  FMUL.FTZ R39, R39, c[0x0][0x320] ;  /* 0x0000c80027277a20 */ /* 0x000fe20000410000 */
[----:B------:R-:W2:Y:S01]  /*8a60*/  MUFU.TANH R24, R24 ;  /* 0x0000001800187308 */ /* 0x000ea20000002400 */
[-C--:B------:R-:W-:Y:S04]  /*8a70*/  HMMA.16816.F32.BF16 R60, R208, R6.reuse, R60 ;  /* 0x00000006d03c723c */ /* 0x080fe8000004183c */
[----:B------:R-:W-:Y:S02]  /*8a80*/  FMUL.FTZ R44, R44, c[0x0][0x320] ;  /* 0x0000c8002c2c7a20 */ /* 0x000fe40000410000 */
[----:B------:R-:W-:Y:S02]  /*8a90*/  FMUL.FTZ R43, R43, c[0x0][0x320] ;  /* 0x0000c8002b2b7a20 */ /* 0x000fe40000410000 */
[----:B------:R-:W-:Y:S01]  /*8aa0*/  HMMA.16816.F32.BF16 R64, R216, R6, R64 ;  /* 0x00000006d840723c */ /* 0x000fe20000041840 */
[----:B------:R-:W-:Y:S03]  /*8ab0*/  MUFU.TANH R34, R45 ;  /* 0x0000002d00227308 */ /* 0x000fe60000002400 */
[----:B------:R-:W-:Y:S02]  /*8ac0*/  FMUL.FTZ R54, R54, c[0x0][0x320] ;  /* 0x0000c80036367a20 */ /* 0x000fe40000410000 */
[----:B------:R-:W-:Y:S02]  /*8ad0*/  FMUL.FTZ R55, R55, c[0x0][0x320] ;  /* 0x0000c80037377a20 */ /* 0x000fe40000410000 */
[----:B-1----:R-:W-:Y:S03]  /*8ae0*/  IMAD.U32 R0, RZ, RZ, UR8 ;  /* 0x00000008ff007e24 */ /* 0x002fe6000f8e00ff */
[----:B------:R-:W-:Y:S01]  /*8af0*/  MUFU.TANH R23, R23 ;  /* 0x0000001700177308 */ /* 0x000fe20000002400 */
[----:B------:R-:W-:Y:S01]  /*8b00*/  FMUL.FTZ R57, R57, c[0x0][0x320] ;  /* 0x0000c80039397a20 */ /* 0x000fe20000410000 */
[----:B------:R-:W-:Y:S01]  /*8b10*/  IADD3 R0, R0, UR21, -R131 ;  /* 0x0000001500007c10 */ /* 0x000fe2000fffe883 */
[----:B------:R-:W-:Y:S01]  /*8b20*/  @UP1 USHF.L.U32 UR21, UR22, 0x6, URZ ;  /* 0x0000000616151899 */ /* 0x000fe2000800063f */
[----:B------:R-:W-:Y:S01]  /*8b30*/  FMUL.FTZ R59, R59, c[0x0][0x320] ;  /* 0x0000c8003b3b7a20 */ /* 0x000fe20000410000 */
[----:B------:R-:W-:Y:S01]  /*8b40*/  @UP1 USHF.L.U32 UR22, UR4, 0x5, URZ ;  /* 0x0000000504161899 */ /* 0x000fe2000800063f */
[----:B------:R-:W-:Y:S01]  /*8b50*/  IADD3 R4, R0, -UR11, RZ ;  /* 0x8000000b00047c10 */ /* 0x000fe2000fffe0ff */
[----:B------:R-:W-:Y:S02]  /*8b60*/  FMUL.FTZ R53, R53, c[0x0][0x320] ;  /* 0x0000c80035357a20 */ /* 0x000fe40000410000 */
[----:B------:R-:W-:Y:S01]  /*8b70*/  FMUL.FTZ R56, R56, c[0x0][0x320] ;  /* 0x0000c80038387a20 */ /* 0x000fe20000410000 */
[----:B------:R-:W1:Y:S01]  /*8b80*/  MUFU.TANH R25, R25 ;  /* 0x0000001900197308 */ /* 0x000e620000002400 */
[C---:B------:R-:W-:Y:S01]  /*8b90*/  IADD3 R0, R4.reuse, R9, RZ ;  /* 0x0000000904007210 */ /* 0x040fe20007ffe0ff */
[C---:B------:R-:W-:Y:S01]  /*8ba0*/  IMAD.IADD R2, R4.reuse, 0x1, R2 ;  /* 0x0000000104027824 */ /* 0x040fe200078e0202 */
[C---:B------:R-:W-:Y:S01]  /*8bb0*/  IADD3 R3, R4.reuse, R3, RZ ;  /* 0x0000000304037210 */ /* 0x040fe20007ffe0ff */
[----:B------:R-:W-:Y:S02]  /*8bc0*/  IMAD.IADD R4, R4, 0x1, R5 ;  /* 0x0000000104047824 */ /* 0x000fe400078e0205 */
[----:B------:R-:W-:Y:S01]  /*8bd0*/  FMUL.FTZ R60, R60, c[0x0][0x320] ;  /* 0x0000c8003c3c7a20 */ /* 0x000fe20000410000 */
[----:B------:R-:W-:Y:S01]  /*8be0*/  ISETP.GT.AND P2, PT, R3, 0x1, PT ;  /* 0x000000010300780c */ /* 0x000fe20003f44270 */
        /* <DEDUP_REMOVED lines=9> */
[----:B------:R-:W-:Y:S07]  /*8c80*/  FMUL.FTZ R58, R58, c[0x0][0x320] ;  /* 0x0000c8003a3a7a20 */ /* 0x000fee0000410000 */
[----:B------:R-:W1:Y:S10]  /*8c90*/  MUFU.TANH R32, R32 ;  /* 0x0000002000207308 */ /* 0x000e740000002400 */
[----:B------:R-:W1:Y:S10]  /*8ca0*/  MUFU.TANH R29, R29 ;  /* 0x0000001d001d7308 */ /* 0x000e740000002400 */
[----:B------:R-:W1:Y:S10]  /*8cb0*/  MUFU.TANH R33, R33 ;  /* 0x0000002100217308 */ /* 0x000e740000002400 */
[----:B------:R-:W1:Y:S10]  /*8cc0*/  MUFU.TANH R36, R36 ;  /* 0x0000002400247308 */ /* 0x000e740000002400 */
[----:B------:R1:W1:Y:S10]  /*8cd0*/  MUFU.TANH R18, R37 ;  /* 0x0000002500127308 */ /* 0x0002740000002400 */
[----:B------:R-:W-:Y:S10]  /*8ce0*/  MUFU.TANH R251, R43 ;  /* 0x0000002b00fb7308 */ /* 0x000ff40000002400 */
[----:B------:R-:W-:Y:S01]  /*8cf0*/  MUFU.TANH R43, R65 ;  /* 0x00000041002b7308 */ /* 0x000fe20000002400 */
[----:B-1----:R-:W-:Y:S09]  /*8d00*/  FMUL.FTZ R37, R51, c[0x0][0x320] ;  /* 0x0000c80033257a20 */ /* 0x002ff20000410000 */
[----:B------:R-:W-:Y:S10]  /*8d10*/  MUFU.TANH R19, R44 ;  /* 0x0000002c00137308 */ /* 0x000ff40000002400 */
        /* <DEDUP_REMOVED lines=10> */
[----:B------:R-:W-:Y:S01]  /*8dc0*/  MUFU.TANH R37, R37 ;  /* 0x0000002500257308 */ /* 0x000fe20000002400 */
[----:B--2---:R-:W-:Y:S04]  /*8dd0*/  @P6 IADD3 R8, P1, R10, UR21, RZ ;  /* 0x000000150a086c10 */ /* 0x004fe8000ff3e0ff */
[----:B------:R-:W-:Y:S02]  /*8de0*/  @P6 LEA R10, P0, R8, c[0x0][0x1c8], 0x1 ;  /* 0x00007200080a6a11 */ /* 0x000fe400078008ff */
[----:B----4-:R-:W-:Y:S01]  /*8df0*/  @P6 IADD3.X R9, R15, UR20, RZ, P1, !PT ;  /* 0x000000140f096c10 */ /* 0x010fe20008ffe4ff */
[----:B------:R-:W-:Y:S01]  /*8e00*/  FMUL.FTZ R15, R50, c[0x0][0x320] ;  /* 0x0000c800320f7a20 */ /* 0x000fe20000410000 */
[----:B---3--:R-:W-:Y:S01]  /*8e10*/  @P6 IADD3 R5, P1, R13, UR21, RZ ;  /* 0x000000150d056c10 */ /* 0x008fe2000ff3e0ff */
[----:B------:R-:W-:Y:S01]  /*8e20*/  @UP1 UIADD3 UR21, UP0, UR12, 0x80, URZ ;  /* 0x000000800c151890 */ /* 0x000fe2000ff1e03f */
[----:B------:R-:W-:Y:S01]  /*8e30*/  @P6 LEA.HI.X R11, R8, c[0x0][0x1cc], R9, 0x1, P0 ;  /* 0x00007300080b6a11 */ /* 0x000fe200000f0c09 */
[----:B------:R-:W-:Y:S01]  /*8e40*/  FMUL.FTZ R9, R48, c[0x0][0x320] ;  /* 0x0000c80030097a20 */ /* 0x000fe20000410000 */
[----:B------:R-:W-:Y:S01]  /*8e50*/  @P6 LEA R204, P0, R5, c[0x0][0x1c8], 0x1 ;  /* 0x0000720005cc6a11 */ /* 0x000fe200078008ff */
[----:B------:R1:W-:Y:S01]  /*8e60*/  MUFU.TANH R38, R15 ;  /* 0x0000000f00267308 */ /* 0x0003e20000002400 */
[----:B------:R-:W-:Y:S01]  /*8e70*/  @P6 IADD3.X R8, R12, UR20, RZ, P1, !PT ;  /* 0x000000140c086c10 */ /* 0x000fe20008ffe4ff */
[----:B------:R-:W-:Y:S01]  /*8e80*/  FMUL.FTZ R12, R49, c[0x0][0x320] ;  /* 0x0000c800310c7a20 */ /* 0x000fe20000410000 */
[----:B------:R-:W-:Y:S01]  /*8e90*/  ISETP.GT.AND P1, PT, R3, RZ, PT ;  /* 0x000000ff0300720c */ /* 0x000fe20003f24270 */
[----:B------:R-:W-:Y:S01]  /*8ea0*/  @!PT LDS RZ, [RZ] ;  /* 0x00000000fffff984 */ /* 0x000fe20000000800 */
[----:B------:R2:W-:Y:S01]  /*8eb0*/  @P6 LDGSTS.E.BYPASS.LTC128B.128 [R245+0x4100], [R10.64], !P5 ;  /* 0x041000000af56fae */ /* 0x0005e2000e901d52 */
[----:B------:R-:W-:Y:S01]  /*8ec0*/  @P6 LEA.HI.X R205, R5, c[0x0][0x1cc], R8, 0x1, P0 ;  /* 0x0000730005cd6a11 */ /* 0x000fe200000f0c08 */
[----:B------:R-:W-:Y:S01]  /*8ed0*/  @UP1 UIADD3.X UR20, URZ, UR9, URZ, UP0, !UPT ;  /* 0x000000093f141290 */ /* 0x000fe200087fe43f */
[----:B------:R-:W-:Y:S01]  /*8ee0*/  ISETP.GT.AND P0, PT, R2, RZ, PT ;  /* 0x000000ff0200720c */ /* 0x000fe20003f04270 */
[----:B------:R-:W-:Y:S01]  /*8ef0*/  UISETP.GT.AND UP0, UPT, UR26, UR24, UPT ;  /* 0x000000181a00728c */ /* 0x000fe2000bf04270 */
[----:B------:R-:W-:Y:S01]  /*8f00*/  FSEL R8, R250, -INF , P1 ;  /* 0xff800000fa087808 */ /* 0x000fe20000800000 */
[----:B------:R-:W3:Y:S01]  /*8f10*/  MUFU.TANH R16, R9 ;  /* 0x0000000900107308 */ /* 0x000ee20000002400 */
[----:B------:R-:W-:Y:S01]  /*8f20*/  ISETP.GT.AND P1, PT, R2, 0x1, PT ;  /* 0x000000010200780c */ /* 0x000fe20003f24270 */
[----:B------:R4:W-:Y:S01]  /*8f30*/  @P6 LDGSTS.E.BYPASS.LTC128B.128 [R245+0x6100], [R204.64], !P4 ;  /* 0x06100000ccf56fae */ /* 0x0009e2000e101d52 */
[----:B------:R-:W-:Y:S01]  /*8f40*/  FSEL R13, R246, -INF , P0 ;  /* 0xff800000f60d7808 */ /* 0x000fe20000000000 */
[----:B------:R-:W-:Y:S01]  /*8f50*/  UMOV UR26, UR25 ;  /* 0x00000019001a7c82 */ /* 0x000fe20008000000 */
[----:B------:R-:W-:Y:S02]  /*8f60*/  ISETP.GT.AND P0, PT, R0, 0x1, PT ;  /* 0x000000010000780c */ /* 0x000fe40003f04270 */
[----:B------:R-:W-:Y:S02]  /*8f70*/  FSEL R14, R223, -INF , P1 ;  /* 0xff800000df0e7808 */ /* 0x000fe40000800000 */
[----:B------:R-:W-:Y:S01]  /*8f80*/  FSEL R49, R221, -INF , P0 ;  /* 0xff800000dd317808 */ /* 0x000fe20000000000 */
[----:B------:R2:W2:Y:S01]  /*8f90*/  MUFU.TANH R9, R12 ;  /* 0x0000000c00097308 */ /* 0x0004a20000002400 */
[----:B------:R-:W-:Y:S02]  /*8fa0*/  ISETP.GT.AND P1, PT, R4, RZ, PT ;  /* 0x000000ff0400720c */ /* 0x000fe40003f24270 */
[C---:B------:R-:W-:Y:S01]  /*8fb0*/  ISETP.GT.AND P0, PT, R0.reuse, 0x8, PT ;  /* 0x000000080000780c */ /* 0x040fe20003f04270 */
[----:B-1----:R-:W-:Y:S01]  /*8fc0*/  FMUL.FTZ R15, R47, c[0x0][0x320] ;  /* 0x0000c8002f0f7a20 */ /* 0x002fe20000410000 */
[----:B------:R-:W-:Y:S02]  /*8fd0*/  FSEL R5, R249, -INF , P2 ;  /* 0xff800000f9057808 */ /* 0x000fe40001000000 */
[----:B------:R-:W-:Y:S02]  /*8fe0*/  ISETP.GT.AND P2, PT, R0, RZ, PT ;  /* 0x000000ff0000720c */ /* 0x000fe40003f44270 */
[----:B------:R-:W-:Y:S01]  /*8ff0*/  FSEL R207, R220, -INF , P1 ;  /* 0xff800000dccf7808 */ /* 0x000fe20000800000 */
[----:B------:R-:W-:Y:S01]  /*9000*/  MUFU.TANH R246, R46 ;  /* 0x0000002e00f67308 */ /* 0x000fe20000002400 */
[----:B------:R-:W-:Y:S02]  /*9010*/  FSEL R48, R222, -INF , P2 ;  /* 0xff800000de307808 */ /* 0x000fe40001000000 */
[----:B------:R-:W-:Y:S02]  /*9020*/  ISETP.GT.AND P2, PT, R4, 0x1, PT ;  /* 0x000000010400780c */ /* 0x000fe40003f44270 */
[----:B------:R-:W-:Y:S02]  /*9030*/  ISETP.GT.AND P1, PT, R0, 0x9, PT ;  /* 0x000000090000780c */ /* 0x000fe40003f24270 */
[----:B------:R-:W-:Y:S02]  /*9040*/  FSEL R50, R214, -INF , P0 ;  /* 0xff800000d6327808 */ /* 0x000fe40000000000 */
[----:B------:R-:W-:Y:S01]  /*9050*/  ISETP.GT.AND P0, PT, R4, 0x9, PT ;  /* 0x000000090400780c */ /* 0x000fe20003f04270 */
[----:B------:R1:W1:Y:S01]  /*9060*/  MUFU.TANH R46, R53 ;  /* 0x00000035002e7308 */ /* 0x0002620000002400 */
[----:B------:R-:W-:Y:S02]  /*9070*/  FSEL R206, R206, -INF , P1 ;  /* 0xff800000cece7808 */ /* 0x000fe40000800000 */
[----:B------:R-:W-:Y:S02]  /*9080*/  FSEL R213, R213, -INF , P0 ;  /* 0xff800000d5d57808 */ /* 0x000fe40000000000 */
[----:B------:R-:W-:Y:S02]  /*9090*/  ISETP.GT.AND P0, PT, R2, 0x8, PT ;  /* 0x000000080200780c */ /* 0x000fe40003f04270 */
[----:B------:R-:W-:Y:S02]  /*90a0*/  FSEL R208, R215, -INF , P2 ;  /* 0xff800000d7d07808 */ /* 0x000fe40001000000 */
[----:B------:R-:W-:Y:S01]  /*90b0*/  ISETP.GT.AND P2, PT, R4, 0x8, PT ;  /* 0x000000080400780c */ /* 0x000fe20003f44270 */
[----:B------:R-:W-:Y:S01]  /*90c0*/  MUFU.TANH R15, R15 ;  /* 0x0000000f000f7308 */ /* 0x000fe20000002400 */
[----:B------:R-:W-:Y:S02]  /*90d0*/  ISETP.GT.AND P1, PT, R3, 0x8, PT ;  /* 0x000000080300780c */ /* 0x000fe40003f24270 */
[----:B------:R-:W-:Y:S02]  /*90e0*/  FMNMX.FTZ R7, R8, R132, !PT ;  /* 0x0000008408077209 */ /* 0x000fe40007810000 */
[----:B------:R-:W-:Y:S02]  /*90f0*/  FSEL R17, R17, -INF , P0 ;  /* 0xff80000011117808 */ /* 0x000fe40000000000 */
[----:B------:R-:W-:Y:S02]  /*9100*/  FSEL R212, R212, -INF , P2 ;  /* 0xff800000d4d47808 */ /* 0x000fe40001000000 */
[----:B------:R-:W-:Y:S02]  /*9110*/  FSEL R6, R136, -INF , P1 ;  /* 0xff80000088067808 */ /* 0x000fe40000800000 */
[----:B------:R-:W-:Y:S02]  /*9120*/  ISETP.GT.AND P1, PT, R2, 0x9, PT ;  /* 0x000000090200780c */ /* 0x000fe40003f24270 */
[C---:B------:R-:W-:Y:S02]  /*9130*/  ISETP.GT.AND P2, PT, R3.reuse, 0x9, PT ;  /* 0x000000090300780c */ /* 0x040fe40003f44270 */
[----:B------:R-:W-:Y:S02]  /*9140*/  ISETP.GT.AND P0, PT, R3, 0x11, PT ;  /* 0x000000110300780c */ /* 0x000fe40003f04270 */
[----:B------:R-:W-:Y:S02]  /*9150*/  FMNMX.FTZ R7, R5, R7, !PT ;  /* 0x0000000705077209 */ /* 0x000fe40007810000 */
[----:B--2---:R-:W-:Y:S02]  /*9160*/  FSEL R12, R135, -INF , P2 ;  /* 0xff800000870c7808 */ /* 0x004fe40001000000 */
[----:B------:R-:W-:Y:S02]  /*9170*/  ISETP.GT.AND P2, PT, R3, 0x10, PT ;  /* 0x000000100300780c */ /* 0x000fe40003f44270 */
[----:B------:R-:W-:Y:S02]  /*9180*/  FMNMX.FTZ R7, R6, R7, !PT ;  /* 0x0000000706077209 */ /* 0x000fe40007810000 */
[----:B------:R-:W-:Y:S02]  /*9190*/  FSEL R45, R134, -INF , P1 ;  /* 0xff800000862d7808 */ /* 0x000fe40000800000 */
[----:B------:R-:W-:Y:S02]  /*91a0*/  ISETP.GT.AND P1, PT, R2, 0x10, PT ;  /* 0x000000100200780c */ /* 0x000fe40003f24270 */
[----:B------:R-:W-:Y:S01]  /*91b0*/  FSEL R216, R21, -INF , P0 ;  /* 0xff80000015d87808 */ /* 0x000fe20000000000 */
[----:B------:R-:W-:Y:S01]  /*91c0*/  FMUL.FTZ R21, R66, c[0x0][0x320] ;  /* 0x0000c80042157a20 */ /* 0x000fe20000410000 */
[----:B------:R-:W-:Y:S02]  /*91d0*/  ISETP.GT.AND P0, PT, R0, 0x10, PT ;  /* 0x000000100000780c */ /* 0x000fe40003f04270 */
[----:B------:R-:W-:Y:S02]  /*91e0*/  FMNMX.FTZ R7, R12, R7, !PT ;  /* 0x000000070c077209 */ /* 0x000fe40007810000 */
[----:B------:R-:W-:Y:S01]  /*91f0*/  FSEL R215, R22, -INF , P1 ;  /* 0xff80000016d77808 */ /* 0x000fe20000800000 */
[----:B------:R-:W-:Y:S01]  /*9200*/  MUFU.TANH R21, R21 ;  /* 0x0000001500157308 */ /* 0x000fe20000002400 */
[----:B------:R-:W-:Y:S02]  /*9210*/  ISETP.GT.AND P1, PT, R0, 0x11, PT ;  /* 0x000000110000780c */ /* 0x000fe40003f24270 */
[----:B------:R-:W-:Y:S02]  /*9220*/  FSEL R223, R24, -INF , P0 ;  /* 0xff80000018df7808 */ /* 0x000fe40000000000 */
[----:B------:R-:W-:Y:S02]  /*9230*/  ISETP.GT.AND P0, PT, R4, 0x11, PT ;  /* 0x000000110400780c */ /* 0x000fe40003f04270 */
[----:B------:R-:W-:Y:S01]  /*9240*/  FSEL R217, R20, -INF , P2 ;  /* 0xff80000014d97808 */ /* 0x000fe20001000000 */
[----:B------:R-:W-:Y:S01]  /*9250*/  FMUL.FTZ R20, R67, c[0x0][0x320] ;  /* 0x0000c80043147a20 */ /* 0x000fe20000410000 */
[----:B------:R-:W-:Y:S01]  /*9260*/  ISETP.GT.AND P2, PT, R2, 0x11, PT ;  /* 0x000000110200780c */ /* 0x000fe20003f44270 */
[----:B------:R-:W-:Y:S01]  /*9270*/  MUFU.TANH R22, R55 ;  /* 0x0000003700167308 */ /* 0x000fe20000002400 */
[----:B------:R-:W-:Y:S02]  /*9280*/  FSEL R220, R25, -INF , P1 ;  /* 0xff80000019dc7808 */ /* 0x000fe40000800000 */
[----:B------:R-:W-:Y:S02]  /*9290*/  ISETP.GT.AND P1, PT, R0, 0x18, PT ;  /* 0x000000180000780c */ /* 0x000fe40003f24270 */
[----:B------:R-:W-:Y:S02]  /*92a0*/  FSEL R221, R27, -INF , P0 ;  /* 0xff8000001bdd7808 */ /* 0x000fe40000000000 */
[----:B------:R-:W-:Y:S02]  /*92b0*/  FSEL R214, R23, -INF , P2 ;  /* 0xff80000017d67808 */ /* 0x000fe40001000000 */
[----:B------:R-:W-:Y:S01]  /*92c0*/  ISETP.GT.AND P2, PT, R4, 0x10, PT ;  /* 0x000000100400780c */ /* 0x000fe20003f44270 */
[----:B------:R-:W2:Y:S01]  /*92d0*/  MUFU.TANH R23, R54 ;  /* 0x0000003600177308 */ /* 0x000ea20000002400 */
[----:B------:R-:W-:Y:S02]  /*92e0*/  ISETP.GT.AND P0, PT, R3, 0x18, PT ;  /* 0x000000180300780c */ /* 0x000fe40003f04270 */
[----:B------:R-:W-:Y:S02]  /*92f0*/  FMNMX.FTZ R7, R217, R7, !PT ;  /* 0x00000007d9077209 */ /* 0x000fe40007810000 */
[----:B------:R-:W-:Y:S02]  /*9300*/  FSEL R222, R26, -INF , P2 ;  /* 0xff8000001ade7808 */ /* 0x000fe40001000000 */
[----:B------:R-:W-:Y:S02]  /*9310*/  ISETP.GT.AND P2, PT, R0, 0x19, PT ;  /* 0x000000190000780c */ /* 0x000fe40003f44270 */
[----:B------:R-:W-:Y:S01]  /*9320*/  FSEL R219, R28, -INF , P1 ;  /* 0xff8000001cdb7808 */ /* 0x000fe20000800000 */
[----:B------:R-:W1:Y:S01]  /*9330*/  MUFU.TANH R20, R20 ;  /* 0x0000001400147308 */ /* 0x000e620000002400 */
[----:B------:R-:W-:Y:S02]  /*9340*/  FSEL R211, R32, -INF , P0 ;  /* 0xff80000020d37808 */ /* 0x000fe40000000000 */
[----:B------:R-:W-:Y:S02]  /*9350*/  ISETP.GT.AND P1, PT, R3, 0x19, PT ;  /* 0x000000190300780c */ /* 0x000fe40003f24270 */
[----:B------:R-:W-:Y:S02]  /*9360*/  FMNMX.FTZ R7, R216, R7, !PT ;  /* 0x00000007d8077209 */ /* 0x000fe40007810000 */
[----:B------:R-:W-:Y:S02]  /*9370*/  FSEL R218, R29, -INF , P2 ;  /* 0xff8000001dda7808 */ /* 0x000fe40001000000 */
[----:B------:R-:W-:Y:S01]  /*9380*/  FSEL R210, R33, -INF , P1 ;  /* 0xff80000021d27808 */ /* 0x000fe20000800000 */
[----:B------:R-:W-:Y:S01]  /*9390*/  MUFU.TANH R26, R57 ;  /* 0x00000039001a7308 */ /* 0x000fe20000002400 */
[----:B------:R-:W-:Y:S02]  /*93a0*/  FMNMX.FTZ R7, R211, R7, !PT ;  /* 0x00000007d3077209 */ /* 0x000fe40007810000 */
[C---:B------:R-:W-:Y:S02]  /*93b0*/  ISETP.GT.AND P2, PT, R3.reuse, 0x20, PT ;  /* 0x000000200300780c */ /* 0x040fe40003f44270 */
[----:B------:R-:W-:Y:S02]  /*93c0*/  FMNMX.FTZ R7, R210, R7, !PT ;  /* 0x00000007d2077209 */ /* 0x000fe40007810000 */
[----:B------:R-:W-:Y:S02]  /*93d0*/  FSEL R209, R36, -INF , P2 ;  /* 0xff80000024d17808 */ /* 0x000fe40001000000 */
[C---:B------:R-:W-:Y:S01]  /*93e0*/  ISETP.GT.AND P0, PT, R3.reuse, 0x21, PT ;  /* 0x000000210300780c */ /* 0x040fe20003f04270 */
[----:B------:R-:W2:Y:S01]  /*93f0*/  MUFU.TANH R33, R56 ;  /* 0x0000003800217308 */ /* 0x000ea20000002400 */
[C---:B------:R-:W-:Y:S02]  /*9400*/  ISETP.GT.AND P2, PT, R3.reuse, 0x29, PT ;  /* 0x000000290300780c */ /* 0x040fe40003f44270 */
[----:B------:R-:W-:Y:S02]  /*9410*/  ISETP.GT.AND P1, PT, R3, 0x28, PT ;  /* 0x000000280300780c */ /* 0x000fe40003f24270 */
[----:B------:R-:W-:Y:S01]  /*9420*/  FSEL R65, R18, -INF , P0 ;  /* 0xff80000012417808 */ /* 0x000fe20000000000 */
[----:B------:R-:W-:Y:S01]  /*9430*/  FMUL.FTZ R18, R62, c[0x0][0x320] ;  /* 0x0000c8003e127a20 */ /* 0x000fe20000410000 */
[----:B------:R-:W-:Y:S02]  /*9440*/  FMNMX.FTZ R7, R209, R7, !PT ;  /* 0x00000007d1077209 */ /* 0x000fe40007810000 */
[----:B------:R-:W-:Y:S01]  /*9450*/  ISETP.GT.AND P0, PT, R3, 0x30, PT ;  /* 0x000000300300780c */ /* 0x000fe20003f04270 */
[----:B------:R-:W2:Y:S01]  /*9460*/  MUFU.TANH R25, R60 ;  /* 0x0000003c00197308 */ /* 0x000ea20000002400 */
[----:B---3--:R-:W-:Y:S02]  /*9470*/  FSEL R64, R16, -INF , P1 ;  /* 0xff80000010407808 */ /* 0x008fe40000800000 */
[----:B-1----:R-:W-:Y:S02]  /*9480*/  FSEL R53, R9, -INF , P2 ;  /* 0xff80000009357808 */ /* 0x002fe40001000000 */
[----:B------:R-:W-:Y:S02]  /*9490*/  FSEL R52, R52, -INF , P0 ;  /* 0xff80000034347808 */ /* 0x000fe40000000000 */
[C---:B------:R-:W-:Y:S02]  /*94a0*/  ISETP.GT.AND P1, PT, R3.reuse, 0x31, PT ;  /* 0x000000310300780c */ /* 0x040fe40003f24270 */
[C---:B------:R-:W-:Y:S01]  /*94b0*/  ISETP.GT.AND P0, PT, R3.reuse, 0x39, PT ;  /* 0x000000390300780c */ /* 0x040fe20003f04270 */
[----:B------:R-:W1:Y:S01]  /*94c0*/  MUFU.TANH R24, R61 ;  /* 0x0000003d00187308 */ /* 0x000e620000002400 */
[----:B------:R-:W-:Y:S02]  /*94d0*/  ISETP.GT.AND P2, PT, R3, 0x38, PT ;  /* 0x000000380300780c */ /* 0x000fe40003f44270 */
[----:B------:R-:W-:Y:S02]  /*94e0*/  FMNMX.FTZ R3, R65, R7, !PT ;  /* 0x0000000741037209 */ /* 0x000fe40007810000 */
[----:B------:R-:W-:Y:S02]  /*94f0*/  FMNMX.FTZ R7, R13, R133, !PT ;  /* 0x000000850d077209 */ /* 0x000fe40007810000 */
[----:B------:R-:W-:Y:S02]  /*9500*/  FSEL R46, R46, -INF , P1 ;  /* 0xff8000002e2e7808 */ /* 0x000fe40000800000 */
[----:B------:R-:W-:Y:S01]  /*9510*/  FMNMX.FTZ R7, R14, R7, !PT ;  /* 0x000000070e077209 */ /* 0x000fe20007810000 */
[----:B------:R-:W3:Y:S01]  /*9520*/  MUFU.TANH R27, R58 ;  /* 0x0000003a001b7308 */ /* 0x000ee20000002400 */
[----:B------:R-:W-:Y:S02]  /*9530*/  ISETP.GT.AND P1, PT, R4, 0x18, PT ;  /* 0x000000180400780c */ /* 0x000fe40003f24270 */
[----:B------:R-:W-:Y:S02]  /*9540*/  FMNMX.FTZ R7, R17, R7, !PT ;  /* 0x0000000711077209 */ /* 0x000fe40007810000 */
[----:B------:R-:W-:Y:S02]  /*9550*/  FSEL R43, R43, -INF , P0 ;  /* 0xff8000002b2b7808 */ /* 0x000fe40000000000 */
[----:B------:R-:W-:Y:S02]  /*9560*/  FMNMX.FTZ R7, R45, R7, !PT ;  /* 0x000000072d077209 */ /* 0x000fe40007810000 */
[----:B------:R-:W-:Y:S01]  /*9570*/  ISETP.GT.AND P0, PT, R2, 0x18, PT ;  /* 0x000000180200780c */ /* 0x000fe20003f04270 */
[----:B------:R-:W-:Y:S01]  /*9580*/  MUFU.TANH R18, R18 ;  /* 0x0000001200127308 */ /* 0x000fe20000002400 */
[----:B------:R-:W-:Y:S02]  /*9590*/  FMNMX.FTZ R7, R215, R7, !PT ;  /* 0x00000007d7077209 */ /* 0x000fe40007810000 */
[----:B------:R-:W-:Y:S02]  /*95a0*/  FMNMX.FTZ R3, R64, R3, !PT ;  /* 0x0000000340037209 */ /* 0x000fe40007810000 */
[----:B------:R-:W-:Y:S02]  /*95b0*/  FSEL R42, R244, -INF , P0 ;  /* 0xff800000f42a7808 */ /* 0x000fe40000000000 */
[----:B------:R-:W-:Y:S02]  /*95c0*/  FSEL R44, R44, -INF , P2 ;  /* 0xff8000002c2c7808 */ /* 0x000fe40001000000 */
[----:B------:R-:W-:Y:S02]  /*95d0*/  ISETP.GT.AND P2, PT, R4, 0x19, PT ;  /* 0x000000190400780c */ /* 0x000fe40003f44270 */
[----:B------:R-:W-:Y:S02]  /*95e0*/  FSEL R51, R248, -INF , P1 ;  /* 0xff800000f8337808 */ /* 0x000fe40000800000 */
[----:B------:R-:W-:Y:S02]  /*95f0*/  ISETP.GT.AND P1, PT, R2, 0x19, PT ;  /* 0x000000190200780c */ /* 0x000fe40003f24270 */
[----:B------:R-:W-:Y:S02]  /*9600*/  FMNMX.FTZ R7, R214, R7, !PT ;  /* 0x00000007d6077209 */ /* 0x000fe40007810000 */
[----:B------:R-:W-:Y:S02]  /*9610*/  FMNMX.FTZ R3, R53, R3, !PT ;  /* 0x0000000335037209 */ /* 0x000fe40007810000 */
[----:B------:R-:W-:Y:S02]  /*9620*/  FSEL R47, R247, -INF , P2 ;  /* 0xff800000f72f7808 */ /* 0x000fe40001000000 */
[----:B------:R-:W-:Y:S02]  /*9630*/  ISETP.GT.AND P2, PT, R2, 0x20, PT ;  /* 0x000000200200780c */ /* 0x000fe40003f44270 */
[----:B------:R-:W-:Y:S02]  /*9640*/  FSEL R41, R137, -INF , P1 ;  /* 0xff80000089297808 */ /* 0x000fe40000800000 */
[----:B------:R-:W-:Y:S02]  /*9650*/  FMNMX.FTZ R7, R42, R7, !PT ;  /* 0x000000072a077209 */ /* 0x000fe40007810000 */
[----:B------:R-:W-:Y:S02]  /*9660*/  FMNMX.FTZ R3, R52, R3, !PT ;  /* 0x0000000334037209 */ /* 0x000fe40007810000 */
[----:B------:R-:W-:Y:S02]  /*9670*/  ISETP.GT.AND P0, PT, R2, 0x21, PT ;  /* 0x000000210200780c */ /* 0x000fe40003f04270 */
[----:B------:R-:W-:Y:S02]  /*9680*/  FSEL R40, R30, -INF , P2 ;  /* 0xff8000001e287808 */ /* 0x000fe40001000000 */
[----:B------:R-:W-:Y:S02]  /*9690*/  FMNMX.FTZ R7, R41, R7, !PT ;  /* 0x0000000729077209 */ /* 0x000fe40007810000 */
[----:B------:R-:W-:Y:S02]  /*96a0*/  FMNMX.FTZ R3, R46, R3, !PT ;  /* 0x000000032e037209 */ /* 0x000fe40007810000 */
[----:B------:R-:W-:Y:S02]  /*96b0*/  FSEL R39, R39, -INF , P0 ;  /* 0xff80000027277808 */ /* 0x000fe40000000000 */
[C---:B------:R-:W-:Y:S02]  /*96c0*/  ISETP.GT.AND P1, PT, R2.reuse, 0x28, PT ;  /* 0x000000280200780c */ /* 0x040fe40003f24270 */
[C---:B------:R-:W-:Y:S02]  /*96d0*/  ISETP.GT.AND P2, PT, R2.reuse, 0x29, PT ;  /* 0x000000290200780c */ /* 0x040fe40003f44270 */
[----:B------:R-:W-:Y:S02]  /*96e0*/  ISETP.GT.AND P0, PT, R2, 0x30, PT ;  /* 0x000000300200780c */ /* 0x000fe40003f04270 */
[----:B------:R-:W-:Y:S02]  /*96f0*/  FMNMX.FTZ R7, R40, R7, !PT ;  /* 0x0000000728077209 */ /* 0x000fe40007810000 */
[----:B------:R-:W-:Y:S02]  /*9700*/  FMNMX.FTZ R3, R44, R3, !PT ;  /* 0x000000032c037209 */ /* 0x000fe40007810000 */
[----:B------:R-:W-:Y:S02]  /*9710*/  FSEL R38, R38, -INF , P1 ;  /* 0xff80000026267808 */ /* 0x000fe40000800000 */
[----:B------:R-:W-:Y:S02]  /*9720*/  FSEL R37, R37, -INF , P2 ;  /* 0xff80000025257808 */ /* 0x000fe40001000000 */
[----:B--2---:R-:W-:Y:S02]  /*9730*/  FSEL R23, R23, -INF , P0 ;  /* 0xff80000017177808 */ /* 0x004fe40000000000 */
[C---:B------:R-:W-:Y:S02]  /*9740*/  ISETP.GT.AND P1, PT, R2.reuse, 0x31, PT ;  /* 0x000000310200780c */ /* 0x040fe40003f24270 */
[C---:B------:R-:W-:Y:S02]  /*9750*/  ISETP.GT.AND P2, PT, R2.reuse, 0x38, PT ;  /* 0x000000380200780c */ /* 0x040fe40003f44270 */
[----:B------:R-:W-:Y:S02]  /*9760*/  ISETP.GT.AND P0, PT, R2, 0x39, PT ;  /* 0x000000390200780c */ /* 0x000fe40003f04270 */
[----:B------:R-:W-:Y:S02]  /*9770*/  FMNMX.FTZ R2, R39, R7, !PT ;  /* 0x0000000727027209 */ /* 0x000fe40007810000 */
[----:B------:R-:W-:Y:S02]  /*9780*/  FMNMX.FTZ R3, R43, R3, !PT ;  /* 0x000000032b037209 */ /* 0x000fe40007810000 */
[----:B------:R-:W-:Y:S02]  /*9790*/  FMNMX.FTZ R2, R38, R2, !PT ;  /* 0x0000000226027209 */ /* 0x000fe40007810000 */
[----:B------:R-:W-:Y:S01]  /*97a0*/  FMNMX.FTZ R7, R48, R138, !PT ;  /* 0x0000008a30077209 */ /* 0x000fe20007810000 */
[----:B------:R-:W2:Y:S01]  /*97b0*/  SHFL.BFLY PT, R9, R3, 0x2, 0x1f ;  /* 0x0c401f0003097f89 */ /* 0x000ea200000e0000 */
[----:B------:R-:W-:Y:S02]  /*97c0*/  FMNMX.FTZ R2, R37, R2, !PT ;  /* 0x0000000225027209 */ /* 0x000fe40007810000 */
[----:B------:R-:W-:Y:S02]  /*97d0*/  FMNMX.FTZ R7, R49, R7, !PT ;  /* 0x0000000731077209 */ /* 0x000fe40007810000 */
[----:B------:R-:W-:Y:S02]  /*97e0*/  FSEL R22, R22, -INF , P1 ;  /* 0xff80000016167808 */ /* 0x000fe40000800000 */
        /* <DEDUP_REMOVED lines=8> */
[----:B------:R-:W-:Y:S02]  /*9870*/  FMNMX.FTZ R136, R20, R2, !PT ;  /* 0x0000000214887209 */ /* 0x000fe40007810000 */
[----:B------:R-:W-:Y:S02]  /*9880*/  FMNMX.FTZ R2, R220, R7, !PT ;  /* 0x00000007dc027209 */ /* 0x000fe40007810000 */
[C---:B------:R-:W-:Y:S01]  /*9890*/  ISETP.GT.AND P1, PT, R0.reuse, 0x20, PT ;  /* 0x000000200000780c */ /* 0x040fe20003f24270 */
[----:B------:R-:W1:Y:S01]  /*98a0*/  SHFL.BFLY PT, R7, R136, 0x2, 0x1f ;  /* 0x0c401f0088077f89 */ /* 0x000e6200000e0000 */
[C---:B------:R-:W-:Y:S02]  /*98b0*/  ISETP.GT.AND P2, PT, R0.reuse, 0x21, PT ;  /* 0x000000210000780c */ /* 0x040fe40003f44270 */
[----:B------:R-:W-:Y:S02]  /*98c0*/  FMNMX.FTZ R2, R219, R2, !PT ;  /* 0x00000002db027209 */ /* 0x000fe40007810000 */
[----:B--2---:R-:W-:Y:S01]  /*98d0*/  FMNMX.FTZ R3, R3, R9, !PT ;  /* 0x0000000903037209 */ /* 0x004fe20007810000 */
[----:B------:R-:W-:Y:S01]  /*98e0*/  FMUL.FTZ R9, R63, c[0x0][0x320] ;  /* 0x0000c8003f097a20 */ /* 0x000fe20000410000 */
[----:B------:R-:W-:Y:S02]  /*98f0*/  FSEL R36, R31, -INF , P1 ;  /* 0xff8000001f247808 */ /* 0x000fe40000800000 */
[C---:B------:R-:W-:Y:S01]  /*9900*/  ISETP.GT.AND P0, PT, R0.reuse, 0x28, PT ;  /* 0x000000280000780c */ /* 0x040fe20003f04270 */
[----:B------:R-:W2:Y:S01]  /*9910*/  SHFL.BFLY PT, R137, R3, 0x1, 0x1f ;  /* 0x0c201f0003897f89 */ /* 0x000ea200000e0000 */
[----:B------:R-:W-:Y:S01]  /*9920*/  ISETP.GT.AND P1, PT, R0, 0x29, PT ;  /* 0x000000290000780c */ /* 0x000fe20003f24270 */
[----:B------:R-:W-:Y:S01]  /*9930*/  MUFU.TANH R9, R9 ;  /* 0x0000000900097308 */ /* 0x000fe20000002400 */
[----:B------:R-:W-:Y:S02]  /*9940*/  FMNMX.FTZ R2, R218, R2, !PT ;  /* 0x00000002da027209 */ /* 0x000fe40007810000 */
[----:B------:R-:W-:Y:S02]  /*9950*/  FSEL R35, R35, -INF , P2 ;  /* 0xff80000023237808 */ /* 0x000fe40001000000 */
[C---:B------:R-:W-:Y:S02]  /*9960*/  ISETP.GT.AND P2, PT, R0.reuse, 0x30, PT ;  /* 0x000000300000780c */ /* 0x040fe40003f44270 */
[----:B------:R-:W-:Y:S02]  /*9970*/  FSEL R32, R19, -INF , P0 ;  /* 0xff80000013207808 */ /* 0x000fe40000000000 */
[----:B------:R-:W-:Y:S01]  /*9980*/  ISETP.GT.AND P0, PT, R0, 0x31, PT ;  /* 0x000000310000780c */ /* 0x000fe20003f04270 */
[----:B------:R-:W1:Y:S01]  /*9990*/  MUFU.TANH R19, R59 ;  /* 0x0000003b00137308 */ /* 0x000e620000002400 */
[----:B------:R-:W-:Y:S02]  /*99a0*/  FSEL R34, R34, -INF , P1 ;  /* 0xff80000022227808 */ /* 0x000fe40000800000 */
[C---:B------:R-:W-:Y:S02]  /*99b0*/  ISETP.GT.AND P1, PT, R0.reuse, 0x38, PT ;  /* 0x000000380000780c */ /* 0x040fe40003f24270 */
[----:B------:R-:W-:Y:S02]  /*99c0*/  FSEL R33, R33, -INF , P2 ;  /* 0xff80000021217808 */ /* 0x000fe40001000000 */
[----:B------:R-:W-:Y:S02]  /*99d0*/  ISETP.GT.AND P2, PT, R0, 0x39, PT ;  /* 0x000000390000780c */ /* 0x000fe40003f44270 */
[----:B------:R-:W-:Y:S02]  /*99e0*/  FMNMX.FTZ R0, R36, R2, !PT ;  /* 0x0000000224007209 */ /* 0x000fe40007810000 */
[----:B------:R-:W-:Y:S02]  /*99f0*/  FMNMX.FTZ R2, R207, R139, !PT ;  /* 0x0000008bcf027209 */ /* 0x000fe40007810000 */
[----:B------:R-:W-:Y:S02]  /*9a00*/  FMNMX.FTZ R0, R35, R0, !PT ;  /* 0x0000000023007209 */ /* 0x000fe40007810000 */
[----:B------:R-:W-:Y:S02]  /*9a10*/  FMNMX.FTZ R2, R208, R2, !PT ;  /* 0x00000002d0027209 */ /* 0x000fe40007810000 */
[----:B------:R-:W-:Y:S02]  /*9a20*/  FMNMX.FTZ R0, R32, R0, !PT ;  /* 0x0000000020007209 */ /* 0x000fe40007810000 */
[----:B------:R-:W-:Y:S02]  /*9a30*/  FMNMX.FTZ R2, R212, R2, !PT ;  /* 0x00000002d4027209 */ /* 0x000fe40007810000 */
[----:B------:R-:W-:Y:S02]  /*9a40*/  FMNMX.FTZ R0, R34, R0, !PT ;  /* 0x0000000022007209 */ /* 0x000fe40007810000 */
[----:B------:R-:W-:Y:S02]  /*9a50*/  FSEL R26, R26, -INF , P0 ;  /* 0xff8000001a1a7808 */ /* 0x000fe40000000000 */
[----:B------:R-:W-:Y:S02]  /*9a60*/  FMNMX.FTZ R0, R33, R0, !PT ;  /* 0x0000000021007209 */ /* 0x000fe40007810000 */
[----:B------:R-:W-:Y:S02]  /*9a70*/  FMNMX.FTZ R2, R213, R2, !PT ;  /* 0x00000002d5027209 */ /* 0x000fe40007810000 */
[----:B------:R-:W-:Y:S02]  /*9a80*/  FSEL R25, R25, -INF , P1 ;  /* 0xff80000019197808 */ /* 0x000fe40000800000 */
[----:B------:R-:W-:Y:S02]  /*9a90*/  FMNMX.FTZ R0, R26, R0, !PT ;  /* 0x000000001a007209 */ /* 0x000fe40007810000 */
[----:B-1----:R-:W-:Y:S02]  /*9aa0*/  FMNMX.FTZ R136, R136, R7, !PT ;  /* 0x0000000788887209 */ /* 0x002fe40007810000 */
[----:B------:R-:W-:Y:S02]  /*9ab0*/  FMNMX.FTZ R2, R222, R2, !PT ;  /* 0x00000002de027209 */ /* 0x000fe40007810000 */
[----:B--2---:R-:W-:Y:S02]  /*9ac0*/  FMNMX.FTZ R137, R3, R137, !PT ;  /* 0x0000008903897209 */ /* 0x004fe40007810000 */
[----:B------:R-:W-:Y:S01]  /*9ad0*/  FSEL R24, R24, -INF , P2 ;  /* 0xff80000018187808 */ /* 0x000fe20001000000 */
[----:B------:R-:W1:Y:S01]  /*9ae0*/  SHFL.BFLY PT, R3, R136, 0x1, 0x1f ;  /* 0x0c201f0088037f89 */ /* 0x000e6200000e0000 */
[----:B------:R-:W-:Y:S01]  /*9af0*/  FMNMX.FTZ R0, R25, R0, !PT ;  /* 0x0000000019007209 */ /* 0x000fe20007810000 */
[----:B------:R-:W-:Y:S01]  /*9b00*/  FMUL.FTZ R7, R137, c[0x0][0x2d0] ;  /* 0x0000b40089077a20 */ /* 0x000fe20000410000 */
[----:B------:R-:W-:Y:S02]  /*9b10*/  FMNMX.FTZ R2, R221, R2, !PT ;  /* 0x00000002dd027209 */ /* 0x000fe40007810000 */
[----:B------:R-:W-:Y:S02]  /*9b20*/  ISETP.GT.AND P0, PT, R4, 0x20, PT ;  /* 0x000000200400780c */ /* 0x000fe40003f04270 */
[----:B------:R-:W-:Y:S02]  /*9b30*/  FMNMX.FTZ R0, R24, R0, !PT ;  /* 0x0000000018007209 */ /* 0x000fe40007810000 */
[----:B------:R-:W-:Y:S02]  /*9b40*/  FMNMX.FTZ R2, R51, R2, !PT ;  /* 0x0000000233027209 */ /* 0x000fe40007810000 */
[----:B------:R-:W-:Y:S01]  /*9b50*/  FSEL R31, R252, -INF , P0 ;  /* 0xff800000fc1f7808 */ /* 0x000fe20000000000 */
[----:B------:R-:W2:Y:S01]  /*9b60*/  SHFL.BFLY PT, R135, R0, 0x2, 0x1f ;  /* 0x0c401f0000877f89 */ /* 0x000ea200000e0000 */
[----:B------:R-:W-:Y:S02]  /*9b70*/  FSETP.NEU.FTZ.AND P0, PT, R137, -INF , PT ;  /* 0xff8000008900780b */ /* 0x000fe40003f1d000 */
[C---:B------:R-:W-:Y:S02]  /*9b80*/  ISETP.GT.AND P1, PT, R4.reuse, 0x21, PT ;  /* 0x000000210400780c */ /* 0x040fe40003f24270 */
[----:B------:R-:W-:Y:S02]  /*9b90*/  FMNMX.FTZ R2, R47, R2, !PT ;  /* 0x000000022f027209 */ /* 0x000fe40007810000 */
[----:B------:R-:W-:Y:S02]  /*9ba0*/  FSEL R7, R7, RZ, P0 ;  /* 0x000000ff07077208 */ /* 0x000fe40000000000 */
[----:B------:R-:W-:Y:S02]  /*9bb0*/  ISETP.GT.AND P2, PT, R4, 0x28, PT ;  /* 0x000000280400780c */ /* 0x000fe40003f44270 */
[----:B------:R-:W-:Y:S01]  /*9bc0*/  FSEL R30, R251, -INF , P1 ;  /* 0xff800000fb1e7808 */ /* 0x000fe20000800000 */
[--C-:B------:R-:W-:Y:S01]  /*9bd0*/  FFMA.FTZ R8, R8, c[0x0][0x2d0], -R7.reuse ;  /* 0x0000b40008087a23 */ /* 0x100fe20000010807 */
[----:B------:R-:W-:Y:S01]  /*9be0*/  FMNMX.FTZ R2, R31, R2, !PT ;  /* 0x000000021f027209 */ /* 0x000fe20007810000 */
[--C-:B------:R-:W-:Y:S01]  /*9bf0*/  FFMA.FTZ R5, R5, c[0x0][0x2d0], -R7.reuse ;  /* 0x0000b40005057a23 */ /* 0x100fe20000010807 */
[----:B------:R-:W-:Y:S01]  /*9c00*/  ISETP.GT.AND P1, PT, R4, 0x29, PT ;  /* 0x000000290400780c */ /* 0x000fe20003f24270 */
[----:B------:R4:W-:Y:S01]  /*9c10*/  MUFU.EX2 R249, R8 ;  /* 0x0000000800f97308 */ /* 0x0009e20000000800 */
[----:B------:R-:W-:Y:S01]  /*9c20*/  FMNMX.FTZ R2, R30, R2, !PT ;  /* 0x000000021e027209 */ /* 0x000fe20007810000 */
[--C-:B------:R-:W-:Y:S01]  /*9c30*/  FFMA.FTZ R53, R53, c[0x0][0x2d0], -R7.reuse ;  /* 0x0000b40035357a23 */ /* 0x100fe20000010807 */
[----:B------:R-:W-:Y:S01]  /*9c40*/  FSEL R29, R246, -INF , P2 ;  /* 0xff800000f61d7808 */ /* 0x000fe20001000000 */
[--C-:B------:R-:W-:Y:S01]  /*9c50*/  FFMA.FTZ R52, R52, c[0x0][0x2d0], -R7.reuse ;  /* 0x0000b40034347a23 */ /* 0x100fe20000010807 */
[----:B------:R-:W-:Y:S01]  /*9c60*/  ISETP.GT.AND P2, PT, R4, 0x30, PT ;  /* 0x000000300400780c */ /* 0x000fe20003f44270 */
[--C-:B------:R-:W-:Y:S01]  /*9c70*/  FFMA.FTZ R54, R46, c[0x0][0x2d0], -R7.reuse ;  /* 0x0000b4002e367a23 */ /* 0x100fe20000010807 */
[----:B------:R-:W-:Y:S01]  /*9c80*/  FSEL R28, R15, -INF , P1 ;  /* 0xff8000000f1c7808 */ /* 0x000fe20000800000 */
[--C-:B------:R-:W-:Y:S01]  /*9c90*/  FFMA.FTZ R217, R217, c[0x0][0x2d0], -R7.reuse ;  /* 0x0000b400d9d97a23 */ /* 0x100fe20000010807 */
[----:B------:R-:W-:Y:S01]  /*9ca0*/  FMNMX.FTZ R2, R29, R2, !PT ;  /* 0x000000021d027209 */ /* 0x000fe20007810000 */
[----:B------:R4:W4:Y:S01]  /*9cb0*/  MUFU.EX2 R250, R5 ;  /* 0x0000000500fa7308 */ /* 0x0009220000000800 */
[----:B------:R-:W-:Y:S01]  /*9cc0*/  ISETP.GT.AND P1, PT, R4, 0x31, PT ;  /* 0x000000310400780c */ /* 0x000fe20003f24270 */
[--C-:B------:R-:W-:Y:S01]  /*9cd0*/  FFMA.FTZ R216, R216, c[0x0][0x2d0], -R7.reuse ;  /* 0x0000b400d8d87a23 */ /* 0x100fe20000010807 */
[----:B---3--:R-:W-:Y:S01]  /*9ce0*/  FSEL R27, R27, -INF , P2 ;  /* 0xff8000001b1b7808 */ /* 0x008fe20001000000 */
[--C-:B------:R-:W-:Y:S01]  /*9cf0*/  FFMA.FTZ R66, R210, c[0x0][0x2d0], -R7.reuse ;  /* 0x0000b400d2427a23 */ /* 0x100fe20000010807 */
[----:B------:R-:W-:Y:S01]  /*9d00*/  FMNMX.FTZ R2, R28, R2, !PT ;  /* 0x000000021c027209 */ /* 0x000fe20007810000 */
[--C-:B------:R-:W-:Y:S01]  /*9d10*/  FFMA.FTZ R61, R209, c[0x0][0x2d0], -R7.reuse ;  /* 0x0000b400d13d7a23 */ /* 0x100fe20000010807 */
[----:B-1----:R-:W-:Y:S01]  /*9d20*/  FMNMX.FTZ R136, R136, R3, !PT ;  /* 0x0000000388887209 */ /* 0x002fe20007810000 */
[--C-:B------:R-:W-:Y:S01]  /*9d30*/  FFMA.FTZ R3, R12, c[0x0][0x2d0], -R7.reuse ;  /* 0x0000b4000c037a23 */ /* 0x100fe20000010807 */
[----:B------:R-:W-:Y:S01]  /*9d40*/  FSEL R19, R19, -INF , P1 ;  /* 0xff80000013137808 */ /* 0x000fe20000800000 */
[--C-:B------:R-:W-:Y:S01]  /*9d50*/  FFMA.FTZ R65, R65, c[0x0][0x2d0], -R7.reuse ;  /* 0x0000b40041417a23 */ /* 0x100fe20000010807 */
[----:B------:R-:W-:Y:S01]  /*9d60*/  FMNMX.FTZ R2, R27, R2, !PT ;  /* 0x000000021b027209 */ /* 0x000fe20007810000 */
[----:B------:R1:W-:Y:S01]  /*9d70*/  MUFU.EX2 R56, R3 ;  /* 0x0000000300387308 */ /* 0x0003e20000000800 */
[----:B--2---:R-:W-:Y:S01]  /*9d80*/  FMNMX.FTZ R135, R0, R135, !PT ;  /* 0x0000008700877209 */ /* 0x004fe20007810000 */
[----:B----4-:R-:W-:Y:S01]  /*9d90*/  FMUL.FTZ R8, R136, c[0x0][0x2d0] ;  /* 0x0000b40088087a20 */ /* 0x010fe20000410000 */
[----:B------:R-:W-:Y:S01]  /*9da0*/  FMNMX.FTZ R0, R19, R2, !PT ;  /* 0x0000000213007209 */ /* 0x000fe20007810000 */
[--C-:B------:R-:W-:Y:S01]  /*9db0*/  FFMA.FTZ R2, R6, c[0x0][0x2d0], -R7.reuse ;  /* 0x0000b40006027a23 */ /* 0x100fe20000010807 */
[----:B------:R-:W-:Y:S01]  /*9dc0*/  ISETP.GT.AND P2, PT, R4, 0x38, PT ;  /* 0x000000380400780c */ /* 0x000fe20003f44270 */
[--C-:B------:R-:W-:Y:S01]  /*9dd0*/  FFMA.FTZ R64, R64, c[0x0][0x2d0], -R7.reuse ;  /* 0x0000b40040407a23 */ /* 0x100fe20000010807 */
[----:B------:R-:W-:Y:S01]  /*9de0*/  ISETP.GT.AND P1, PT, R4, 0x39, PT ;  /* 0x000000390400780c */ /* 0x000fe20003f24270 */
[--C-:B------:R-:W-:Y:S01]  /*9df0*/  FFMA.FTZ R44, R44, c[0x0][0x2d0], -R7.reuse ;  /* 0x0000b4002c2c7a23 */ /* 0x100fe20000010807 */
[----:B------:R-:W-:Y:S01]  /*9e00*/  FSEL R18, R18, -INF , P2 ;  /* 0xff80000012127808 */ /* 0x000fe20001000000 */
[----:B------:R2:W-:Y:S01]  /*9e10*/  MUFU.EX2 R58, R2 ;  /* 0x00000002003a7308 */ /* 0x0005e20000000800 */
[----:B------:R-:W-:Y:S01]  /*9e20*/  FSETP.NEU.FTZ.AND P2, PT, R136, -INF , PT ;  /* 0xff8000008800780b */ /* 0x000fe20003f5d000 */
[----:B------:R-:W-:Y:S01]  /*9e30*/  FFMA.FTZ R43, R43, c[0x0][0x2d0], -R7 ;  /* 0x0000b4002b2b7a23 */ /* 0x000fe20000010807 */
[----:B------:R-:W-:Y:S02]  /*9e40*/  FSEL R6, R9, -INF , P1 ;  /* 0xff80000009067808 */ /* 0x000fe40000800000 */
[----:B------:R-:W-:Y:S01]  /*9e50*/  FSEL R8, R8, RZ, P2 ;  /* 0x000000ff08087208 */ /* 0x000fe20001000000 */
[----:B------:R-:W3:Y:S01]  /*9e60*/  SHFL.BFLY PT, R9, R135, 0x1, 0x1f ;  /* 0x0c201f0087097f89 */ /* 0x000ee200000e0000 */
[----:B------:R-:W-:Y:S02]  /*9e70*/  FMNMX.FTZ R0, R18, R0, !PT ;  /* 0x0000000012007209 */ /* 0x000fe40007810000 */
[----:B------:R-:W-:Y:S01]  /*9e80*/  @P6 IADD3 R4, P1, R10, UR22, RZ ;  /* 0x000000160a046c10 */ /* 0x000fe2000ff3e0ff */
[--C-:B------:R-:W-:Y:S01]  /*9e90*/  FFMA.FTZ R59, R23, c[0x0][0x2d0], -R8.reuse ;  /* 0x0000b400173b7a23 */ /* 0x100fe20000010808 */
[----:B------:R-:W-:Y:S01]  /*9ea0*/  FMNMX.FTZ R0, R6, R0, !PT ;  /* 0x0000000006007209 */ /* 0x000fe20007810000 */
[--C-:B------:R-:W-:Y:S01]  /*9eb0*/  FFMA.FTZ R62, R22, c[0x0][0x2d0], -R8.reuse ;  /* 0x0000b400163e7a23 */ /* 0x100fe20000010808 */
[----:B------:R-:W-:Y:S01]  /*9ec0*/  @P6 IADD3.X R5, R11, UR23, RZ, P1, !PT ;  /* 0x000000170b056c10 */ /* 0x000fe20008ffe4ff */
[--C-:B-1----:R-:W-:Y:S01]  /*9ed0*/  FFMA.FTZ R3, R13, c[0x0][0x2d0], -R8.reuse ;  /* 0x0000b4000d037a23 */ /* 0x102fe20000010808 */
[----:B------:R-:W-:Y:S01]  /*9ee0*/  @P6 IADD3 R10, P1, R4, UR22, RZ ;  /* 0x00000016040a6c10 */ /* 0x000fe2000ff3e0ff */
[--C-:B------:R-:W-:Y:S01]  /*9ef0*/  FFMA.FTZ R67, R21, c[0x0][0x2d0], -R8.reuse ;  /* 0x0000b40015437a23 */ /* 0x100fe20000010808 */
[----:B------:R-:W-:Y:S01]  /*9f00*/  F2FP.BF16.PACK_AB R204, R250, R249 ;  /* 0x000000f9facc723e */ /* 0x000fe200000010ff */
[----:B------:R1:W-:Y:S01]  /*9f10*/  MUFU.EX2 R247, R3 ;  /* 0x0000000300f77308 */ /* 0x0003e20000000800 */
[----:B------:R4:W-:Y:S01]  /*9f20*/  @P6 LDGSTS.E.BYPASS.LTC128B.128 [R245+0x4900], [R4.64], !P5 ;  /* 0x0490000004f56fae */ /* 0x0009e2000e901d52 */
[----:B------:R-:W-:Y:S01]  /*9f30*/  @P6 IADD3.X R11, R5, UR23, RZ, P1, !PT ;  /* 0x00000017050b6c10 */ /* 0x000fe20008ffe4ff */
[--C-:B------:R-:W-:Y:S02]  /*9f40*/  FFMA.FTZ R57, R20, c[0x0][0x2d0], -R8.reuse ;  /* 0x0000b40014397a23 */ /* 0x100fe40000010808 */
[--C-:B------:R-:W-:Y:S02]  /*9f50*/  FFMA.FTZ R215, R215, c[0x0][0x2d0], -R8.reuse ;  /* 0x0000b400d7d77a23 */ /* 0x100fe40000010808 */
[--C-:B------:R-:W-:Y:S02]  /*9f60*/  FFMA.FTZ R214, R214, c[0x0][0x2d0], -R8.reuse ;  /* 0x0000b400d6d67a23 */ /* 0x100fe40000010808 */
[----:B--2---:R-:W2:Y:S01]  /*9f70*/  SHFL.BFLY PT, R2, R0, 0x2, 0x1f ;  /* 0x0c401f0000027f89 */ /* 0x004ea200000e0000 */
[--C-:B------:R-:W-:Y:S01]  /*9f80*/  FFMA.FTZ R40, R40, c[0x0][0x2d0], -R8.reuse ;  /* 0x0000b40028287a23 */ /* 0x100fe20000010808 */
[----:B---3--:R-:W-:Y:S01]  /*9f90*/  FMNMX.FTZ R135, R135, R9, !PT ;  /* 0x0000000987877209 */ /* 0x008fe20007810000 */
[--C-:B------:R-:W-:Y:S05]  /*9fa0*/  FFMA.FTZ R41, R41, c[0x0][0x2d0], -R8.reuse ;  /* 0x0000b40029297a23 */ /* 0x100fea0000010808 */
[----:B------:R4:W-:Y:S01]  /*9fb0*/  @P6 LDGSTS.E.BYPASS.LTC128B.128 [R245+0x6900], [R4.64+0x80], !P4 ;  /* 0x0690008004f56fae */ /* 0x0009e2000e101d52 */
[--C-:B-1----:R-:W-:Y:S07]  /*9fc0*/  FFMA.FTZ R3, R14, c[0x0][0x2d0], -R8.reuse ;  /* 0x0000b4000e037a23 */ /* 0x102fee0000010808 */
[----:B------:R1:W-:Y:S01]  /*9fd0*/  @P6 LDGSTS.E.BYPASS.LTC128B.128 [R245+0x5100], [R10.64], !P5 ;  /* 0x051000000af56fae */ /* 0x0003e2000e901d52 */
[----:B------:R-:W-:Y:S01]  /*9fe0*/  @P6 IADD3 R14, P1, R4, UR21, RZ ;  /* 0x00000015040e6c10 */ /* 0x000fe2000ff3e0ff */
[----:B------:R-:W3:Y:S03]  /*9ff0*/  MUFU.EX2 R248, R3 ;  /* 0x0000000300f87308 */ /* 0x000ee60000000800 */
[----:B------:R-:W-:Y:S02]  /*a000*/  @P6 IADD3.X R15, R5, UR20, RZ, P1, !PT ;  /* 0x00000014050f6c10 */ /* 0x000fe40008ffe4ff */
[----:B------:R-:W-:Y:S02]  /*a010*/  @P6 IADD3 R16, P1, R10, UR22, RZ ;  /* 0x000000160a106c10 */ /* 0x000fe4000ff3e0ff */
[----:B--2---:R-:W-:Y:S01]  /*a020*/  FMNMX.FTZ R0, R0, R2, !PT ;  /* 0x0000000200007209 */ /* 0x004fe20007810000 */
[----:B------:R-:W-:Y:S01]  /*a030*/  FFMA.FTZ R2, R17, c[0x0][0x2d0], -R8 ;  /* 0x0000b40011027a23 */ /* 0x000fe20000010808 */
[C---:B------:R-:W-:Y:S01]  /*a040*/  @P6 IADD3.X R17, R11.reuse, UR23, RZ, P1, !PT ;  /* 0x000000170b116c10 */ /* 0x040fe20008ffe4ff */
[----:B------:R2:W-:Y:S01]  /*a050*/  @P6 LDGSTS.E.BYPASS.LTC128B.128 [R245+0x7100], [R14.64], !P4 ;  /* 0x071000000ef56fae */ /* 0x0005e2000e101d52 */
[----:B------:R-:W-:Y:S01]  /*a060*/  @P6 IADD3 R12, P1, R10, UR21, RZ ;  /* 0x000000150a0c6c10 */ /* 0x000fe2000ff3e0ff */
[----:B------:R2:W-:Y:S03]  /*a070*/  MUFU.EX2 R55, R2 ;  /* 0x0000000200377308 */ /* 0x0005e60000000800 */
[----:B------:R-:W-:Y:S02]  /*a080*/  @P6 IADD3.X R13, R11, UR20, RZ, P1, !PT ;  /* 0x000000140b0d6c10 */ /* 0x000fe40008ffe4ff */
[----:B------:R-:W-:Y:S01]  /*a090*/  FSETP.NEU.FTZ.AND P1, PT, R135, -INF , PT ;  /* 0xff8000008700780b */ /* 0x000fe20003f3d000 */
[----:B------:R2:W-:Y:S01]  /*a0a0*/  @P6 LDGSTS.E.BYPASS.LTC128B.128 [R245+0x5900], [R16.64], !P5 ;  /* 0x0590000010f56fae */ /* 0x0005e2000e901d52 */
[----:B----4-:R-:W-:Y:S05]  /*a0b0*/  FSEL R4, R137, RZ, P0 ;  /* 0x000000ff89047208 */ /* 0x010fea0000000000 */
[----:B------:R-:W-:Y:S01]  /*a0c0*/  FADD.FTZ R5, -R4, R132 ;  /* 0x0000008404057221 */ /* 0x000fe20000010100 */
[----:B---3--:R-:W-:Y:S01]  /*a0d0*/  F2FP.BF16.PACK_AB R205, R248, R247 ;  /* 0x000000f7f8cd723e */ /* 0x008fe200000010ff */
[--C-:B------:R-:W-:Y:S01]  /*a0e0*/  FFMA.FTZ R3, R45, c[0x0][0x2d0], -R8.reuse ;  /* 0x0000b4002d037a23 */ /* 0x100fe20000010808 */
[----:B------:R3:W-:Y:S01]  /*a0f0*/  @P6 LDGSTS.E.BYPASS.LTC128B.128 [R245+0x7900], [R12.64], !P4 ;  /* 0x079000000cf56fae */ /* 0x0007e2000e101d52 */
[----:B-1----:R-:W-:Y:S02]  /*a100*/  FMUL.FTZ R10, R135, c[0x0][0x2d0] ;  /* 0x0000b400870a7a20 */ /* 0x002fe40000410000 */
[----:B------:R1:W4:Y:S03]  /*a110*/  MUFU.EX2 R131, R3 ;  /* 0x0000000300837308 */ /* 0x0003260000000800 */
[----:B------:R-:W-:Y:S02]  /*a120*/  FSEL R10, R10, RZ, P1 ;  /* 0x000000ff0a0a7208 */ /* 0x000fe40000800000 */
[----:B------:R-:W-:Y:S01]  /*a130*/  LDSM.16.MT88.4 R20, [R225+0x100] ;  /* 0x00010000e114783b */ /* 0x000fe20000004200 */
[----:B--2---:R-:W-:Y:S02]  /*a140*/  FFMA.FTZ R14, R39, c[0x0][0x2d0], -R8 ;  /* 0x0000b400270e7a23 */ /* 0x004fe40000010808 */
[--C-:B------:R-:W-:Y:S02]  /*a150*/  FFMA.FTZ R223, R223, c[0x0][0x2d0], -R10.reuse ;  /* 0x0000b400dfdf7a23 */ /* 0x100fe4000001080a */
[--C-:B------:R-:W-:Y:S03]  /*a160*/  FFMA.FTZ R220, R220, c[0x0][0x2d0], -R10.reuse ;  /* 0x0000b400dcdc7a23 */ /* 0x100fe6000001080a */
[----:B------:R-:W2:Y:S01]  /*a170*/  SHFL.BFLY PT, R2, R0, 0x1, 0x1f ;  /* 0x0c201f0000027f89 */ /* 0x000ea200000e0000 */
[--C-:B------:R-:W-:Y:S02]  /*a180*/  FFMA.FTZ R219, R219, c[0x0][0x2d0], -R10.reuse ;  /* 0x0000b400dbdb7a23 */ /* 0x100fe4000001080a */
[--C-:B------:R-:W-:Y:S02]  /*a190*/  FFMA.FTZ R218, R218, c[0x0][0x2d0], -R10.reuse ;  /* 0x0000b400dada7a23 */ /* 0x100fe4000001080a */
[--C-:B------:R-:W-:Y:S02]  /*a1a0*/  FFMA.FTZ R239, R26, c[0x0][0x2d0], -R10.reuse ;  /* 0x0000b4001aef7a23 */ /* 0x100fe4000001080a */
[--C-:B------:R-:W-:Y:S01]  /*a1b0*/  FFMA.FTZ R224, R25, c[0x0][0x2d0], -R10.reuse ;  /* 0x0000b40019e07a23 */ /* 0x100fe2000001080a */
[----:B------:R-:W0:Y:S01]  /*a1c0*/  LDGDEPBAR ;  /* 0x00000000000079af */ /* 0x000e220000000000 */
[--C-:B------:R-:W-:Y:S02]  /*a1d0*/  FFMA.FTZ R231, R24, c[0x0][0x2d0], -R10.reuse ;  /* 0x0000b40018e77a23 */ /* 0x100fe4000001080a */
[--C-:B-1----:R-:W-:Y:S01]  /*a1e0*/  FFMA.FTZ R3, R48, c[0x0][0x2d0], -R10.reuse ;  /* 0x0000b40030037a23 */ /* 0x102fe2000001080a */
[----:B----4-:R-:W-:Y:S01]  /*a1f0*/  MOV R15, R131 ;  /* 0x00000083000f7202 */ /* 0x010fe20000000f00 */
[--C-:B------:R-:W-:Y:S02]  /*a200*/  FFMA.FTZ R48, R36, c[0x0][0x2d0], -R10.reuse ;  /* 0x0000b40024307a23 */ /* 0x100fe4000001080a */
[----:B------:R1:W-:Y:S01]  /*a210*/  MUFU.EX2 R246, R3 ;  /* 0x0000000300f67308 */ /* 0x0003e20000000800 */
[--C-:B------:R-:W-:Y:S02]  /*a220*/  FFMA.FTZ R32, R32, c[0x0][0x2d0], -R10.reuse ;  /* 0x0000b40020207a23 */ /* 0x100fe4000001080a */
[--C-:B------:R-:W-:Y:S02]  /*a230*/  FFMA.FTZ R60, R34, c[0x0][0x2d0], -R10.reuse ;  /* 0x0000b400223c7a23 */ /* 0x100fe4000001080a */
[--C-:B------:R-:W-:Y:S02]  /*a240*/  FFMA.FTZ R35, R35, c[0x0][0x2d0], -R10.reuse ;  /* 0x0000b40023237a23 */ /* 0x100fe4000001080a */
[--C-:B------:R-:W-:Y:S01]  /*a250*/  FFMA.FTZ R33, R33, c[0x0][0x2d0], -R10.reuse ;  /* 0x0000b40021217a23 */ /* 0x100fe2000001080a */
[----:B--2---:R-:W-:Y:S01]  /*a260*/  FMNMX.FTZ R134, R0, R2, !PT ;  /* 0x0000000200867209 */ /* 0x004fe20007810000 */
[--C-:B------:R-:W-:Y:S01]  /*a270*/  FFMA.FTZ R0, R206, c[0x0][0x2d0], -R10.reuse ;  /* 0x0000b400ce007a23 */ /* 0x100fe2000001080a */
[----:B------:R-:W-:Y:S02]  /*a280*/  FSEL R2, R135, RZ, P1 ;  /* 0x000000ff87027208 */ /* 0x000fe40000800000 */
[C---:B------:R-:W-:Y:S01]  /*a290*/  FSETP.NEU.FTZ.AND P0, PT, R134.reuse, -INF , PT ;  /* 0xff8000008600780b */ /* 0x040fe20003f1d000 */
[----:B------:R2:W-:Y:S01]  /*a2a0*/  MUFU.EX2 R242, R0 ;  /* 0x0000000000f27308 */ /* 0x0005e20000000800 */
[----:B------:R-:W-:Y:S01]  /*a2b0*/  FMUL.FTZ R9, R134, c[0x0][0x2d0] ;  /* 0x0000b40086097a20 */ /* 0x000fe20000410000 */
[----:B------:R-:W-:Y:S04]  /*a2c0*/  F2FP.BF16.PACK_AB R206, R56, R58 ;  /* 0x0000003a38ce723e */ /* 0x000fe800000010ff */
[----:B------:R-:W-:Y:S01]  /*a2d0*/  FSEL R9, R9, RZ, P0 ;  /* 0x000000ff09097208 */ /* 0x000fe20000000000 */
[----:B-1----:R-:W-:Y:S04]  /*a2e0*/  FFMA.FTZ R3, R49, c[0x0][0x2d0], -R10 ;  /* 0x0000b40031037a23 */ /* 0x002fe8000001080a */
[--C-:B------:R-:W-:Y:S01]  /*a2f0*/  FFMA.FTZ R11, R212, c[0x0][0x2d0], -R9.reuse ;  /* 0x0000b400d40b7a23 */ /* 0x100fe20000010809 */
[----:B------:R1:W4:Y:S01]  /*a300*/  MUFU.EX2 R63, R3 ;  /* 0x00000003003f7308 */ /* 0x0003220000000800 */
[--C-:B------:R-:W-:Y:S02]  /*a310*/  FFMA.FTZ R235, R6, c[0x0][0x2d0], -R9.reuse ;  /* 0x0000b40006eb7a23 */ /* 0x100fe40000010809 */
[----:B------:R-:W-:Y:S02]  /*a320*/  FFMA.FTZ R49, R37, c[0x0][0x2d0], -R8 ;  /* 0x0000b40025317a23 */ /* 0x000fe40000010808 */
[--C-:B------:R-:W-:Y:S02]  /*a330*/  FFMA.FTZ R222, R222, c[0x0][0x2d0], -R9.reuse ;  /* 0x0000b400dede7a23 */ /* 0x100fe40000010809 */
[--C-:B------:R-:W-:Y:S02]  /*a340*/  FFMA.FTZ R221, R221, c[0x0][0x2d0], -R9.reuse ;  /* 0x0000b400dddd7a23 */ /* 0x100fe40000010809 */
[--C-:B------:R-:W-:Y:S01]  /*a350*/  FFMA.FTZ R131, R30, c[0x0][0x2d0], -R9.reuse ;  /* 0x0000b4001e837a23 */ /* 0x100fe20000010809 */
[----:B------:R-:W-:Y:S01]  /*a360*/  MUFU.EX2 R212, R11 ;  /* 0x0000000b00d47308 */ /* 0x000fe20000000800 */
[--C-:B--2---:R-:W-:Y:S01]  /*a370*/  FFMA.FTZ R0, R207, c[0x0][0x2d0], -R9.reuse ;  /* 0x0000b400cf007a23 */ /* 0x104fe20000010809 */
[----:B------:R-:W-:Y:S01]  /*a380*/  F2FP.BF16.PACK_AB R207, R15, R55 ;  /* 0x000000370fcf723e */ /* 0x000fe200000010ff */
[--C-:B------:R-:W-:Y:S02]  /*a390*/  FFMA.FTZ R233, R27, c[0x0][0x2d0], -R9.reuse ;  /* 0x0000b4001be97a23 */ /* 0x100fe40000010809 */
[--C-:B------:R-:W-:Y:S02]  /*a3a0*/  FFMA.FTZ R240, R19, c[0x0][0x2d0], -R9.reuse ;  /* 0x0000b40013f07a23 */ /* 0x100fe40000010809 */
[--C-:B------:R-:W-:Y:S02]  /*a3b0*/  FFMA.FTZ R241, R18, c[0x0][0x2d0], -R9.reuse ;  /* 0x0000b40012f17a23 */ /* 0x100fe40000010809 */
[--C-:B------:R-:W-:Y:S01]  /*a3c0*/  FFMA.FTZ R29, R29, c[0x0][0x2d0], -R9.reuse ;  /* 0x0000b4001d1d7a23 */ /* 0x100fe20000010809 */
[----:B------:R2:W-:Y:S01]  /*a3d0*/  MUFU.EX2 R244, R0 ;  /* 0x0000000000f47308 */ /* 0x0005e20000000800 */
[--C-:B------:R-:W-:Y:S02]  /*a3e0*/  FFMA.FTZ R31, R31, c[0x0][0x2d0], -R9.reuse ;  /* 0x0000b4001f1f7a23 */ /* 0x100fe40000010809 */
[--C-:B------:R-:W-:Y:S02]  /*a3f0*/  FFMA.FTZ R45, R28, c[0x0][0x2d0], -R9.reuse ;  /* 0x0000b4001c2d7a23 */ /* 0x100fe40000010809 */
[----:B-1----:R-:W-:Y:S02]  /*a400*/  FFMA.FTZ R3, R50, c[0x0][0x2d0], -R10 ;  /* 0x0000b40032037a23 */ /* 0x002fe4000001080a */
[----:B------:R-:W-:Y:S02]  /*a410*/  FFMA.FTZ R50, R38, c[0x0][0x2d0], -R8 ;  /* 0x0000b40026327a23 */ /* 0x000fe40000010808 */
[----:B------:R-:W1:Y:S01]  /*a420*/  LDSM.16.MT88.4 R36, [R226+0x100] ;  /* 0x00010000e224783b */ /* 0x000e620000004200 */
[----:B------:R3:W3:Y:S01]  /*a430*/  MUFU.EX2 R252, R3 ;  /* 0x0000000300fc7308 */ /* 0x0006e20000000800 */
[----:B--2---:R-:W-:Y:S01]  /*a440*/  FFMA.FTZ R0, R208, c[0x0][0x2d0], -R9 ;  /* 0x0000b400d0007a23 */ /* 0x004fe20000010809 */
[----:B----4-:R-:W-:Y:S08]  /*a450*/  F2FP.BF16.PACK_AB R208, R63, R246 ;  /* 0x000000f63fd0723e */ /* 0x010ff000000010ff */
[----:B------:R2:W4:Y:S01]  /*a460*/  MUFU.EX2 R251, R0 ;  /* 0x0000000000fb7308 */ /* 0x0005220000000800 */
[----:B---3--:R-:W-:Y:S02]  /*a470*/  FSEL R3, R136, RZ, P2 ;  /* 0x000000ff88037208 */ /* 0x008fe40001000000 */
[----:B------:R-:W-:Y:S03]  /*a480*/  F2FP.BF16.PACK_AB R210, R242, R252 ;  /* 0x000000fcf2d2723e */ /* 0x000fe600000010ff */
[----:B------:R-:W-:Y:S02]  /*a490*/  FADD.FTZ R4, -R3, R133 ;  /* 0x0000008503047221 */ /* 0x000fe40000010100 */
[----:B------:R-:W-:Y:S02]  /*a4a0*/  FADD.FTZ R3, -R2, R138 ;  /* 0x0000008a02037221 */ /* 0x000fe40000010100 */
[----:B------:R-:W-:Y:S01]  /*a4b0*/  FFMA.FTZ R138, R51, c[0x0][0x2d0], -R9 ;  /* 0x0000b400338a7a23 */ /* 0x000fe20000010809 */
[----:B--2---:R-:W-:Y:S02]  /*a4c0*/  FSEL R0, R134, RZ, P0 ;  /* 0x000000ff86007208 */ /* 0x004fe40000000000 */
[----:B----4-:R-:W-:Y:S02]  /*a4d0*/  F2FP.BF16.PACK_AB R209, R251, R244 ;  /* 0x000000f4fbd1723e */ /* 0x010fe400000010ff */
[----:B------:R-:W-:Y:S01]  /*a4e0*/  PLOP3.LUT P0, PT, PT, PT, UP0, 0x80, 0x0 ;  /* 0x000000000000781c */ /* 0x000fe20003f0f008 */
[----:B------:R-:W-:Y:S02]  /*a4f0*/  FADD.FTZ R2, -R0, R139 ;  /* 0x0000008b00027221 */ /* 0x000fe40000010100 */
[----:B------:R-:W-:Y:S02]  /*a500*/  FFMA.FTZ R0, R213, c[0x0][0x2d0], -R9 ;  /* 0x0000b400d5007a23 */ /* 0x000fe40000010809 */
[----:B------:R-:W-:Y:S02]  /*a510*/  FFMA.FTZ R139, R211, c[0x0][0x2d0], -R7 ;  /* 0x0000b400d38b7a23 */ /* 0x000fe40000010807 */
[----:B------:R2:W3:Y:S01]  /*a520*/  MUFU.EX2 R243, R0 ;  /* 0x0000000000f37308 */ /* 0x0004e20000000800 */
[----:B------:R-:W-:Y:S02]  /*a530*/  FFMA.FTZ R213, R42, c[0x0][0x2d0], -R8 ;  /* 0x0000b4002ad57a23 */ /* 0x000fe40000010808 */
[----:B--2---:R-:W-:Y:S01]  /*a540*/  FMUL.FTZ R0, R5, c[0x0][0x2d0] ;  /* 0x0000b40005007a20 */ /* 0x004fe20000410000 */
[----:B---3--:R-:W-:Y:S06]  /*a550*/  F2FP.BF16.PACK_AB R211, R243, R212 ;  /* 0x000000d4f3d3723e */ /* 0x008fec00000010ff */
[----:B------:R2:W3:Y:S02]  /*a560*/  MUFU.EX2 R133, R0 ;  /* 0x0000000000857308 */ /* 0x0004e40000000800 */
[----:B--2---:R-:W-:Y:S02]  /*a570*/  FMUL.FTZ R0, R4, c[0x0][0x2d0] ;  /* 0x0000b40004007a20 */ /* 0x004fe40000410000 */
[C---:B---3--:R-:W-:Y:S06]  /*a580*/  FMUL.FTZ R4, R133.reuse, R140 ;  /* 0x0000008c85047220 */ /* 0x048fec0000410000 */
[----:B------:R2:W3:Y:S01]  /*a590*/  MUFU.EX2 R132, R0 ;  /* 0x0000000000847308 */ /* 0x0004e20000000800 */
[C---:B------:R-:W-:Y:S02]  /*a5a0*/  FMUL.FTZ R5, R133.reuse, R141 ;  /* 0x0000008d85057220 */ /* 0x040fe40000410000 */
[C---:B------:R-:W-:Y:S01]  /*a5b0*/  FMUL.FTZ R16, R133.reuse, R152 ;  /* 0x0000009885107220 */ /* 0x040fe20000410000 */
[----:B------:R-:W-:Y:S01]  /*a5c0*/  MOV R152, R64 ;  /* 0x0000004000987202 */ /* 0x000fe20000000f00 */
        /* <DEDUP_REMOVED lines=11> */
[----:B--2---:R-:W-:Y:S02]  /*a680*/  FMUL.FTZ R0, R3, c[0x0][0x2d0] ;  /* 0x0000b40003007a20 */ /* 0x004fe40000410000 */
[C---:B---3--:R-:W-:Y:S02]  /*a690*/  FMUL.FTZ R6, R132.reuse, R142 ;  /* 0x0000008e84067220 */ /* 0x048fe40000410000 */
[----:B------:R2:W3:Y:S01]  /*a6a0*/  MUFU.EX2 R3, R0 ;  /* 0x0000000000037308 */ /* 0x0004e20000000800 */
[C---:B------:R-:W-:Y:S02]  /*a6b0*/  FMUL.FTZ R7, R132.reuse, R143 ;  /* 0x0000008f84077220 */ /* 0x040fe40000410000 */
[----:B------:R-:W-:Y:S01]  /*a6c0*/  LDSM.16.MT88.4 R140, [R227+0x100] ;  /* 0x00010000e38c783b */ /* 0x000fe20000004200 */
[C---:B------:R-:W-:Y:S02]  /*a6d0*/  FMUL.FTZ R18, R132.reuse, R154 ;  /* 0x0000009a84127220 */ /* 0x040fe40000410000 */
[----:B------:R-:W-:Y:S02]  /*a6e0*/  IMAD.MOV.U32 R154, RZ, RZ, R57 ;  /* 0x000000ffff9a7224 */ /* 0x000fe400078e0039 */
[-C--:B------:R-:W-:Y:S05]  /*a6f0*/  HMMA.16816.F32.BF16 R4, R204, R20.reuse, R4 ;  /* 0x00000014cc04723c */ /* 0x080fea0000041804 */
[C---:B------:R-:W-:Y:S01]  /*a700*/  FMUL.FTZ R19, R132.reuse, R155 ;  /* 0x0000009b84137220 */ /* 0x040fe20000410000 */
[----:B------:R-:W-:Y:S01]  /*a710*/  MOV R155, R56 ;  /* 0x00000038009b7202 */ /* 0x000fe20000000f00 */
[C---:B------:R-:W-:Y:S01]  /*a720*/  FMUL.FTZ R34, R132.reuse, R170 ;  /* 0x000000aa84227220 */ /* 0x040fe20000410000 */
[----:B------:R-:W-:Y:S01]  /*a730*/  MOV R170, R58 ;  /* 0x0000003a00aa7202 */ /* 0x000fe20000000f00 */
[C---:B------:R-:W-:Y:S03]  /*a740*/  FMUL.FTZ R51, R132.reuse, R187 ;  /* 0x000000bb84337220 */ /* 0x040fe60000410000 */
[C---:B------:R-:W-:Y:S02]  /*a750*/  FMUL.FTZ R70, R132.reuse, R70 ;  /* 0x0000004684467220 */ /* 0x040fe40000410000 */
[----:B------:R-:W-:Y:S02]  /*a760*/  FMUL.FTZ R71, R132, R71 ;  /* 0x0000004784477220 */ /* 0x000fe40000410000 */
[----:B--2---:R-:W-:Y:S02]  /*a770*/  FMUL.FTZ R0, R2, c[0x0][0x2d0] ;  /* 0x0000b40002007a20 */ /* 0x004fe40000410000 */
[----:B------:R-:W-:Y:S02]  /*a780*/  FFMA.FTZ R2, R47, c[0x0][0x2d0], -R9 ;  /* 0x0000b4002f027a23 */ /* 0x000fe40000010809 */
[C---:B---3--:R-:W-:Y:S02]  /*a790*/  FMUL.FTZ R8, R3.reuse, R144 ;  /* 0x0000009003087220 */ /* 0x048fe40000410000 */
[----:B------:R-:W2:Y:S01]  /*a7a0*/  MUFU.EX2 R0, R0 ;  /* 0x0000000000007308 */ /* 0x000ea20000000800 */
[C---:B------:R-:W-:Y:S01]  /*a7b0*/  FMUL.FTZ R9, R3.reuse, R145 ;  /* 0x0000009103097220 */ /* 0x040fe20000410000 */
[----:B------:R-:W-:Y:S01]  /*a7c0*/  MOV R145, R40 ;  /* 0x0000002800917202 */ /* 0x000fe20000000f00 */
[C---:B------:R-:W-:Y:S02]  /*a7d0*/  FMUL.FTZ R12, R3.reuse, R148 ;  /* 0x00000094030c7220 */ /* 0x040fe40000410000 */
[C---:B------:R-:W-:Y:S02]  /*a7e0*/  FMUL.FTZ R13, R3.reuse, R149 ;  /* 0x00000095030d7220 */ /* 0x040fe40000410000 */
[----:B------:R-:W-:Y:S02]  /*a7f0*/  IMAD.MOV.U32 R149, RZ, RZ, R15 ;  /* 0x000000ffff957224 */ /* 0x000fe400078e000f */
[C---:B------:R-:W-:Y:S01]  /*a800*/  FMUL.FTZ R24, R3.reuse, R160 ;  /* 0x000000a003187220 */ /* 0x040fe20000410000 */
[----:B------:R-:W-:Y:S01]  /*a810*/  MOV R160, R29 ;  /* 0x0000001d00a07202 */ /* 0x000fe20000000f00 */
[C---:B------:R-:W-:Y:S02]  /*a820*/  FMUL.FTZ R29, R3.reuse, R165 ;  /* 0x000000a5031d7220 */ /* 0x040fe40000410000 */
[----:B------:R-:W-:Y:S02]  /*a830*/  IMAD.MOV.U32 R165, RZ, RZ, R54 ;  /* 0x000000ffffa57224 */ /* 0x000fe400078e0036 */
[C---:B------:R-:W-:Y:S01]  /*a840*/  FMUL.FTZ R25, R3.reuse, R161 ;  /* 0x000000a103197220 */ /* 0x040fe20000410000 */
[----:B------:R-:W-:Y:S01]  /*a850*/  MOV R161, R48 ;  /* 0x0000003000a17202 */ /* 0x000fe20000000f00 */
[C---:B------:R-:W-:Y:S02]  /*a860*/  FMUL.FTZ R28, R3.reuse, R164 ;  /* 0x000000a4031c7220 */ /* 0x040fe40000410000 */
[----:B------:R-:W-:Y:S02]  /*a870*/  FMUL.FTZ R40, R3, R176 ;  /* 0x000000b003287220 */ /* 0x000fe40000410000 */
[----:B------:R-:W-:Y:S01]  /*a880*/  FMUL.FTZ R48, R133, R184 ;  /* 0x000000b885307220 */ /* 0x000fe20000410000 */
[----:B------:R-:W-:Y:S01]  /*a890*/  MUFU.EX2 R176, R217 ;  /* 0x000000d900b07308 */ /* 0x000fe20000000800 */
[----:B------:R-:W-:Y:S02]  /*a8a0*/  IMAD.MOV.U32 R164, RZ, RZ, R59 ;  /* 0x000000ffffa47224 */ /* 0x000fe400078e003b */
[C---:B--2---:R-:W-:Y:S02]  /*a8b0*/  FMUL.FTZ R10, R0.reuse, R146 ;  /* 0x00000092000a7220 */ /* 0x044fe40000410000 */
[C---:B------:R-:W-:Y:S01]  /*a8c0*/  FMUL.FTZ R11, R0.reuse, R147 ;  /* 0x00000093000b7220 */ /* 0x040fe20000410000 */
[----:B------:R-:W-:Y:S01]  /*a8d0*/  MOV R147, R14 ;  /* 0x0000000e00937202 */ /* 0x000fe20000000f00 */
[----:B------:R-:W-:Y:S02]  /*a8e0*/  IMAD.MOV.U32 R146, RZ, RZ, R32 ;  /* 0x000000ffff927224 */ /* 0x000fe400078e0020 */
[----:B------:R-:W-:Y:S02]  /*a8f0*/  IMAD.MOV.U32 R144, RZ, RZ, R65 ;  /* 0x000000ffff907224 */ /* 0x000fe400078e0041 */
[C---:B------:R-:W-:Y:S01]  /*a900*/  FMUL.FTZ R15, R0.reuse, R151 ;  /* 0x00000097000f7220 */ /* 0x040fe20000410000 */
[C---:B------:R-:W-:Y:S04]  /*a910*/  HMMA.16816.F32.BF16 R8, R208.reuse, R20, R8 ;  /* 0x00000014d008723c */ /* 0x040fe80000041808 */
[C---:B------:R-:W-:Y:S01]  /*a920*/  FMUL.FTZ R14, R0.reuse, R150 ;  /* 0x00000096000e7220 */ /* 0x040fe20000410000 */
[----:B------:R-:W-:Y:S01]  /*a930*/  MOV R150, R33 ;  /* 0x0000002100967202 */ /* 0x000fe20000000f00 */
[----:B------:R-:W-:Y:S02]  /*a940*/  IMAD.MOV.U32 R151, RZ, RZ, R53 ;  /* 0x000000ffff977224 */ /* 0x000fe400078e0035 */
[C---:B------:R-:W-:Y:S01]  /*a950*/  FMUL.FTZ R30, R0.reuse, R166 ;  /* 0x000000a6001e7220 */ /* 0x040fe20000410000 */
[----:B------:R-:W-:Y:S02]  /*a960*/  MOV R166, R52 ;  /* 0x0000003400a67202 */ /* 0x000fe40000000f00 */
[-C--:B------:R-:W-:Y:S03]  /*a970*/  HMMA.16816.F32.BF16 R12, R208, R22.reuse, R12 ;  /* 0x00000016d00c723c */ /* 0x080fe6000004180c */
[----:B------:R-:W-:Y:S02]  /*a980*/  FMUL.FTZ R42, R0, R178 ;  /* 0x000000b2002a7220 */ /* 0x000fe40000410000 */
[----:B------:R-:W-:Y:S01]  /*a990*/  MUFU.EX2 R178, R215 ;  /* 0x000000d700b27308 */ /* 0x000fe20000000800 */
[----:B------:R-:W-:Y:S02]  /*a9a0*/  FMUL.FTZ R56, R3, R192 ;  /* 0x000000c003387220 */ /* 0x000fe40000410000 */
[C---:B------:R-:W-:Y:S04]  /*a9b0*/  HMMA.16816.F32.BF16 R16, R204.reuse, R22, R16 ;  /* 0x00000016cc10723c */ /* 0x040fe80000041810 */
[C---:B------:R-:W-:Y:S01]  /*a9c0*/  FMUL.FTZ R20, R133.reuse, R156 ;  /* 0x0000009c85147220 */ /* 0x040fe20000410000 */
[----:B------:R-:W-:Y:S01]  /*a9d0*/  MOV R156, R50 ;  /* 0x00000032009c7202 */ /* 0x000fe20000000f00 */
[----:B------:R-:W-:Y:S02]  /*a9e0*/  FMUL.FTZ R21, R133, R157 ;  /* 0x0000009d85157220 */ /* 0x000fe40000410000 */
[C---:B------:R-:W-:Y:S01]  /*a9f0*/  FMUL.FTZ R22, R132.reuse, R158 ;  /* 0x0000009e84167220 */ /* 0x040fe20000410000 */
[----:B------:R-:W-:Y:S03]  /*aa00*/  MOV R158, R43 ;  /* 0x0000002b009e7202 */ /* 0x000fe60000000f00 */
[----:B------:R-:W-:Y:S02]  /*aa10*/  FMUL.FTZ R23, R132, R159 ;  /* 0x0000009f84177220 */ /* 0x000fe40000410000 */
[----:B------:R-:W-:Y:S02]  /*aa20*/  FMUL.FTZ R26, R0, R162 ;  /* 0x000000a2001a7220 */ /* 0x000fe40000410000 */
[----:B------:R-:W-:Y:S02]  /*aa30*/  IMAD.MOV.U32 R162, RZ, RZ, R35 ;  /* 0x000000ffffa27224 */ /* 0x000fe400078e0023 */
[----:B------:R-:W-:Y:S01]  /*aa40*/  FMUL.FTZ R35, R132, R171 ;  /* 0x000000ab84237220 */ /* 0x000fe20000410000 */
[-C--:B-1----:R-:W-:Y:S03]  /*aa50*/  HMMA.16816.F32.BF16 R20, R204, R36.reuse, R20 ;  /* 0x00000024cc14723c */ /* 0x082fe60000041814 */
[----:B------:R-:W-:Y:S01]  /*aa60*/  MOV R171, R55 ;  /* 0x0000003700ab7202 */ /* 0x000fe20000000f00 */
[----:B------:R-:W-:Y:S01]  /*aa70*/  FMUL.FTZ R27, R0, R163 ;  /* 0x000000a3001b7220 */ /* 0x000fe20000410000 */
[----:B------:R-:W1:Y:S01]  /*aa80*/  LDSM.16.MT88.4 R52, [R228+0x100] ;  /* 0x00010000e434783b */ /* 0x000e620000004200 */
[----:B------:R-:W-:Y:S01]  /*aa90*/  IMAD.MOV.U32 R157, RZ, RZ, R49 ;  /* 0x000000ffff9d7224 */ /* 0x000fe200078e0031 */
[----:B------:R-:W-:Y:S01]  /*aaa0*/  MOV R163, R31 ;  /* 0x0000001f00a37202 */ /* 0x000fe20000000f00 */
[----:B------:R-:W-:Y:S03]  /*aab0*/  FMUL.FTZ R50, R132, R186 ;  /* 0x000000ba84327220 */ /* 0x000fe60000410000 */
[C---:B------:R-:W-:Y:S04]  /*aac0*/  HMMA.16816.F32.BF16 R24, R208.reuse, R36, R24 ;  /* 0x00000024d018723c */ /* 0x040fe80000041818 */
[C---:B------:R-:W-:Y:S01]  /*aad0*/  FMUL.FTZ R31, R0.reuse, R167 ;  /* 0x000000a7001f7220 */ /* 0x040fe20000410000 */
[----:B------:R-:W-:Y:S01]  /*aae0*/  MOV R167, R45 ;  /* 0x0000002d00a77202 */ /* 0x000fe20000000f00 */
[----:B------:R-:W-:Y:S02]  /*aaf0*/  FMUL.FTZ R57, R3, R193 ;  /* 0x000000c103397220 */ /* 0x000fe40000410000 */
[C---:B------:R-:W-:Y:S03]  /*ab00*/  FMUL.FTZ R58, R0.reuse, R194 ;  /* 0x000000c2003a7220 */ /* 0x040fe60000410000 */
[-C--:B------:R-:W-:Y:S03]  /*ab10*/  HMMA.16816.F32.BF16 R28, R208, R38.reuse, R28 ;  /* 0x00000026d01c723c */ /* 0x080fe6000004181c */
[C---:B------:R-:W-:Y:S01]  /*ab20*/  FMUL.FTZ R32, R133.reuse, R168 ;  /* 0x000000a885207220 */ /* 0x040fe20000410000 */
[----:B------:R-:W-:Y:S01]  /*ab30*/  MOV R168, R63 ;  /* 0x0000003f00a87202 */ /* 0x000fe20000000f00 */
[C---:B------:R-:W-:Y:S02]  /*ab40*/  FMUL.FTZ R33, R133.reuse, R169 ;  /* 0x000000a985217220 */ /* 0x040fe40000410000 */
[----:B------:R-:W-:Y:S02]  /*ab50*/  FMUL.FTZ R59, R0, R195 ;  /* 0x000000c3003b7220 */ /* 0x000fe40000410000 */
[----:B------:R2:W-:Y:S03]  /*ab60*/  MUFU.EX2 R195, R139 ;  /* 0x0000008b00c37308 */ /* 0x0005e60000000800 */
[C---:B------:R-:W-:Y:S04]  /*ab70*/  HMMA.16816.F32.BF16 R32, R204.reuse, R38, R32 ;  /* 0x00000026cc20723c */ /* 0x040fe80000041820 */
[C---:B------:R-:W-:Y:S01]  /*ab80*/  FMUL.FTZ R36, R133.reuse, R172 ;  /* 0x000000ac85247220 */ /* 0x040fe20000410000 */
[----:B------:R-:W-:Y:S01]  /*ab90*/  MOV R172, R44 ;  /* 0x0000002c00ac7202 */ /* 0x000fe20000000f00 */
[----:B------:R-:W-:Y:S01]  /*aba0*/  FMUL.FTZ R37, R133, R173 ;  /* 0x000000ad85257220 */ /* 0x000fe20000410000 */
[----:B------:R-:W-:Y:S01]  /*abb0*/  MOV R173, R41 ;  /* 0x0000002900ad7202 */ /* 0x000fe20000000f00 */
[C---:B------:R-:W-:Y:S01]  /*abc0*/  FMUL.FTZ R38, R132.reuse, R174 ;  /* 0x000000ae84267220 */ /* 0x040fe20000410000 */
[----:B------:R-:W-:Y:S03]  /*abd0*/  MOV R174, R66 ;  /* 0x0000004200ae7202 */ /* 0x000fe60000000f00 */
[----:B------:R-:W-:Y:S01]  /*abe0*/  FMUL.FTZ R39, R132, R175 ;  /* 0x000000af84277220 */ /* 0x000fe20000410000 */
[----:B------:R3:W-:Y:S01]  /*abf0*/  MUFU.EX2 R217, R174 ;  /* 0x000000ae00d97308 */ /* 0x0007e20000000800 */
[----:B------:R-:W-:Y:S01]  /*ac00*/  IMAD.MOV.U32 R148, RZ, RZ, R61 ;  /* 0x000000ffff947224 */ /* 0x000fe200078e003d */
[----:B------:R-:W-:Y:S01]  /*ac10*/  MOV R175, R170 ;  /* 0x000000aa00af7202 */ /* 0x000fe20000000f00 */
[C---:B------:R-:W-:Y:S01]  /*ac20*/  FMUL.FTZ R60, R3.reuse, R196 ;  /* 0x000000c4033c7220 */ /* 0x040fe20000410000 */
[----:B------:R-:W-:Y:S01]  /*ac30*/  MOV R170, R162 ;  /* 0x000000a200aa7202 */ /* 0x000fe20000000f00 */
[C---:B------:R-:W-:Y:S01]  /*ac40*/  FMUL.FTZ R61, R3.reuse, R197 ;  /* 0x000000c5033d7220 */ /* 0x040fe20000410000 */
[-C--:B-1----:R-:W-:Y:S03]  /*ac50*/  HMMA.16816.F32.BF16 R36, R204, R52.reuse, R36 ;  /* 0x00000034cc24723c */ /* 0x082fe60000041824 */
[C---:B------:R-:W-:Y:S01]  /*ac60*/  FMUL.FTZ R41, R3.reuse, R177 ;  /* 0x000000b103297220 */ /* 0x040fe20000410000 */
[----:B------:R-:W-:Y:S01]  /*ac70*/  MOV R162, R149 ;  /* 0x0000009500a27202 */ /* 0x000fe20000000f00 */
[C---:B------:R-:W-:Y:S01]  /*ac80*/  FMUL.FTZ R43, R0.reuse, R179 ;  /* 0x000000b3002b7220 */ /* 0x040fe20000410000 */
[----:B------:R-:W-:Y:S01]  /*ac90*/  MUFU.EX2 R196, R213 ;  /* 0x000000d500c47308 */ /* 0x000fe20000000800 */
[----:B------:R-:W-:Y:S01]  /*aca0*/  IMAD.MOV.U32 R149, RZ, RZ, R131 ;  /* 0x000000ffff957224 */ /* 0x000fe200078e0083 */
[----:B------:R-:W-:Y:S01]  /*acb0*/  MOV R177, R171 ;  /* 0x000000ab00b17202 */ /* 0x000fe20000000f00 */
[----:B------:R-:W4:Y:S03]  /*acc0*/  LDL.LU R131, [R1+0x80] ;  /* 0x0000800001837983 */ /* 0x000f260000300800 */
[C---:B------:R-:W-:Y:S01]  /*acd0*/  HMMA.16816.F32.BF16 R40, R208.reuse, R52, R40 ;  /* 0x00000034d028723c */ /* 0x040fe20000041828 */
[----:B--2---:R-:W2:Y:S03]  /*ace0*/  LDL.LU R139, [R1+0x10] ;  /* 0x00001000018b7983 */ /* 0x004ea60000300800 */
[C---:B------:R-:W-:Y:S01]  /*acf0*/  FMUL.FTZ R44, R3.reuse, R180 ;  /* 0x000000b4032c7220 */ /* 0x040fe20000410000 */
[----:B------:R-:W-:Y:S01]  /*ad00*/  MOV R184, R177 ;  /* 0x000000b100b87202 */ /* 0x000fe20000000f00 */
[----:B------:R-:W-:Y:S01]  /*ad10*/  FMUL.FTZ R45, R3, R181 ;  /* 0x000000b5032d7220 */ /* 0x000fe20000410000 */
[----:B------:R-:W-:Y:S01]  /*ad20*/  MUFU.EX2 R177, R221 ;  /* 0x000000dd00b17308 */ /* 0x000fe20000000800 */
[C---:B------:R-:W-:Y:S01]  /*ad30*/  FMUL.FTZ R46, R0.reuse, R182 ;  /* 0x000000b6002e7220 */ /* 0x040fe20000410000 */
[----:B------:R-:W-:Y:S03]  /*ad40*/  MOV R182, R173 ;  /* 0x000000ad00b67202 */ /* 0x000fe60000000f00 */
[C---:B------:R-:W-:Y:S01]  /*ad50*/  FMUL.FTZ R47, R0.reuse, R183 ;  /* 0x000000b7002f7220 */ /* 0x040fe20000410000 */
[----:B------:R-:W-:Y:S01]  /*ad60*/  MOV R173, R168 ;  /* 0x000000a800ad7202 */ /* 0x000fe20000000f00 */
[C---:B------:R-:W-:Y:S02]  /*ad70*/  FMUL.FTZ R52, R133.reuse, R188 ;  /* 0x000000bc85347220 */ /* 0x040fe40000410000 */
[C---:B------:R-:W-:Y:S01]  /*ad80*/  FMUL.FTZ R53, R133.reuse, R189 ;  /* 0x000000bd85357220 */ /* 0x040fe20000410000 */
[----:B------:R-:W-:Y:S01]  /*ad90*/  MUFU.EX2 R180, R214 ;  /* 0x000000d600b47308 */ /* 0x000fe20000000800 */
[----:B------:R-:W-:Y:S01]  /*ada0*/  FMUL.FTZ R63, R0, R199 ;  /* 0x000000c7003f7220 */ /* 0x000fe20000410000 */
[-C--:B------:R-:W-:Y:S03]  /*adb0*/  HMMA.16816.F32.BF16 R44, R208, R54.reuse, R44 ;  /* 0x00000036d02c723c */ /* 0x080fe6000004182c */
[C---:B------:R-:W-:Y:S01]  /*adc0*/  FMUL.FTZ R49, R133.reuse, R185 ;  /* 0x000000b985317220 */ /* 0x040fe20000410000 */
[----:B------:R-:W-:Y:S01]  /*add0*/  MOV R185, R173 ;  /* 0x000000ad00b97202 */ /* 0x000fe20000000f00 */
[----:B------:R-:W-:Y:S02]  /*ade0*/  IMAD.MOV.U32 R159, RZ, RZ, R67 ;  /* 0x000000ffff9f7224 */ /* 0x000fe400078e0043 */
[----:B------:R-:W-:Y:S01]  /*adf0*/  FMUL.FTZ R65, R133, R201 ;  /* 0x000000c985417220 */ /* 0x000fe20000410000 */
[----:B------:R1:W-:Y:S01]  /*ae00*/  MUFU.EX2 R214, R182 ;  /* 0x000000b600d67308 */ /* 0x0003e20000000800 */
[----:B------:R-:W-:Y:S01]  /*ae10*/  FMUL.FTZ R66, R132, R202 ;  /* 0x000000ca84427220 */ /* 0x000fe20000410000 */
[C---:B------:R-:W-:Y:S04]  /*ae20*/  HMMA.16816.F32.BF16 R48, R204.reuse, R54, R48 ;  /* 0x00000036cc30723c */ /* 0x040fe80000041830 */
[----:B------:R-:W-:Y:S01]  /*ae30*/  IMAD.MOV.U32 R169, RZ, RZ, R62 ;  /* 0x000000ffffa97224 */ /* 0x000fe200078e003e */
[----:B------:R-:W-:Y:S01]  /*ae40*/  MOV R201, R148 ;  /* 0x0000009400c97202 */ /* 0x000fe20000000f00 */
[----:B------:R-:W-:Y:S02]  /*ae50*/  FMUL.FTZ R62, R0, R198 ;  /* 0x000000c6003e7220 */ /* 0x000fe40000410000 */
[C---:B------:R-:W-:Y:S01]  /*ae60*/  FMUL.FTZ R54, R132.reuse, R190 ;  /* 0x000000be84367220 */ /* 0x040fe20000410000 */
[----:B------:R-:W-:Y:S03]  /*ae70*/  MUFU.EX2 R173, R223 ;  /* 0x000000df00ad7308 */ /* 0x000fe60000000800 */
[C---:B------:R-:W-:Y:S01]  /*ae80*/  FMUL.FTZ R55, R132.reuse, R191 ;  /* 0x000000bf84377220 */ /* 0x040fe20000410000 */
[----:B------:R-:W-:Y:S01]  /*ae90*/  MOV R190, R185 ;  /* 0x000000b900be7202 */ /* 0x000fe20000000f00 */
[----:B------:R-:W-:Y:S02]  /*aea0*/  FMUL.FTZ R67, R132, R203 ;  /* 0x000000cb84437220 */ /* 0x000fe40000410000 */
[C---:B------:R-:W-:Y:S02]  /*aeb0*/  FMUL.FTZ R72, R3.reuse, R72 ;  /* 0x0000004803487220 */ /* 0x040fe40000410000 */
[C---:B------:R-:W-:Y:S01]  /*aec0*/  FMUL.FTZ R73, R3.reuse, R73 ;  /* 0x0000004903497220 */ /* 0x040fe20000410000 */
[-C--:B------:R-:W-:Y:S01]  /*aed0*/  HMMA.16816.F32.BF16 R52, R204, R140.reuse, R52 ;  /* 0x0000008ccc34723c */ /* 0x080fe20000041834 */
[----:B------:R-:W-:Y:S02]  /*aee0*/  MUFU.EX2 R202, R201 ;  /* 0x000000c900ca7308 */ /* 0x000fe40000000800 */
[C---:B------:R-:W-:Y:S02]  /*aef0*/  FMUL.FTZ R74, R0.reuse, R74 ;  /* 0x0000004a004a7220 */ /* 0x040fe40000410000 */
[C---:B------:R-:W-:Y:S02]  /*af00*/  FMUL.FTZ R75, R0.reuse, R75 ;  /* 0x0000004b004b7220 */ /* 0x040fe40000410000 */
[C---:B------:R-:W-:Y:S01]  /*af10*/  FMUL.FTZ R76, R3.reuse, R76 ;  /* 0x0000004c034c7220 */ /* 0x040fe20000410000 */
[C---:B------:R-:W-:Y:S03]  /*af20*/  HMMA.16816.F32.BF16 R56, R208.reuse, R140, R56 ;  /* 0x0000008cd038723c */ /* 0x040fe60000041838 */
[----:B------:R-:W-:Y:S01]  /*af30*/  MUFU.EX2 R199, R138 ;  /* 0x0000008a00c77308 */ /* 0x000fe20000000800 */
[C---:B------:R-:W-:Y:S02]  /*af40*/  FMUL.FTZ R77, R3.reuse, R77 ;  /* 0x0000004d034d7220 */ /* 0x040fe40000410000 */
[C---:B------:R-:W-:Y:S02]  /*af50*/  FMUL.FTZ R78, R0.reuse, R78 ;  /* 0x0000004e004e7220 */ /* 0x040fe40000410000 */
[-C--:B------:R-:W-:Y:S04]  /*af60*/  HMMA.16816.F32.BF16 R60, R208, R142.reuse, R60 ;  /* 0x0000008ed03c723c */ /* 0x080fe8000004183c */
[----:B------:R-:W-:Y:S01]  /*af70*/  FMUL.FTZ R79, R0, R79 ;  /* 0x0000004f004f7220 */ /* 0x000fe20000410000 */
[----:B------:R1:W-:Y:S01]  /*af80*/  MUFU.EX2 R179, R216 ;  /* 0x000000d800b37308 */ /* 0x0003e20000000800 */
[C---:B------:R-:W-:Y:S02]  /*af90*/  FMUL.FTZ R82, R132.reuse, R82 ;  /* 0x0000005284527220 */ /* 0x040fe40000410000 */
[C---:B------:R-:W-:Y:S01]  /*afa0*/  HMMA.16816.F32.BF16 R64, R204.reuse, R142, R64 ;  /* 0x0000008ecc40723c */ /* 0x040fe20000041840 */
[----:B------:R-:W1:Y:S03]  /*afb0*/  LDSM.16.MT88.4 R140, [R225+0x2100] ;  /* 0x00210000e18c783b */ /* 0x000e660000004200 */
[C---:B------:R-:W-:Y:S02]  /*afc0*/  FMUL.FTZ R83, R132.reuse, R83 ;  /* 0x0000005384537220 */ /* 0x040fe40000410000 */
[C---:B------:R-:W-:Y:S02]  /*afd0*/  FMUL.FTZ R86, R132.reuse, R86 ;  /* 0x0000005684567220 */ /* 0x040fe40000410000 */
[----:B------:R-:W-:Y:S04]  /*afe0*/  FMUL.FTZ R87, R132, R87 ;  /* 0x0000005784577220 */ /* 0x000fe80000410000 */
        /* <DEDUP_REMOVED lines=9> */
[C---:B------:R-:W-:Y:S02]  /*b080*/  FMUL.FTZ R99, R132.reuse, R99 ;  /* 0x0000006384637220 */ /* 0x040fe40000410000 */
[C---:B------:R-:W-:Y:S02]  /*b090*/  FMUL.FTZ R100, R133.reuse, R100 ;  /* 0x0000006485647220 */ /* 0x040fe40000410000 */
[----:B------:R-:W-:Y:S02]  /*b0a0*/  FMUL.FTZ R101, R133, R101 ;  /* 0x0000006585657220 */ /* 0x000fe40000410000 */
[C---:B------:R-:W-:Y:S02]  /*b0b0*/  FMUL.FTZ R102, R132.reuse, R102 ;  /* 0x0000006684667220 */ /* 0x040fe40000410000 */
[----:B------:R-:W-:Y:S02]  /*b0c0*/  FMUL.FTZ R103, R132, R103 ;  /* 0x0000006784677220 */ /* 0x000fe40000410000 */
[C---:B------:R-:W-:Y:S01]  /*b0d0*/  FMUL.FTZ R104, R3.reuse, R104 ;  /* 0x0000006803687220 */ /* 0x040fe20000410000 */
[-C--:B-1----:R-:W-:Y:S03]  /*b0e0*/  HMMA.16816.F32.BF16 R68, R204, R140.reuse, R68 ;  /* 0x0000008ccc44723c */ /* 0x082fe60000041844 */
[C---:B------:R-:W-:Y:S02]  /*b0f0*/  FMUL.FTZ R105, R3.reuse, R105 ;  /* 0x0000006903697220 */ /* 0x040fe40000410000 */
[C---:B------:R-:W-:Y:S02]  /*b100*/  FMUL.FTZ R106, R0.reuse, R106 ;  /* 0x0000006a006a7220 */ /* 0x040fe40000410000 */
[C---:B------:R-:W-:Y:S01]  /*b110*/  FMUL.FTZ R107, R0.reuse, R107 ;  /* 0x0000006b006b7220 */ /* 0x040fe20000410000 */
[C---:B------:R-:W-:Y:S04]  /*b120*/  HMMA.16816.F32.BF16 R72, R208.reuse, R140, R72 ;  /* 0x0000008cd048723c */ /* 0x040fe80000041848 */
[C---:B------:R-:W-:Y:S02]  /*b130*/  FMUL.FTZ R108, R3.reuse, R108 ;  /* 0x0000006c036c7220 */ /* 0x040fe40000410000 */
[----:B------:R-:W-:Y:S02]  /*b140*/  FMUL.FTZ R109, R3, R109 ;  /* 0x0000006d036d7220 */ /* 0x000fe40000410000 */
[-C--:B------:R-:W-:Y:S04]  /*b150*/  HMMA.16816.F32.BF16 R76, R208, R142.reuse, R76 ;  /* 0x0000008ed04c723c */ /* 0x080fe8000004184c */
[C---:B------:R-:W-:Y:S02]  /*b160*/  FMUL.FTZ R110, R0.reuse, R110 ;  /* 0x0000006e006e7220 */ /* 0x040fe40000410000 */
[----:B------:R-:W-:Y:S02]  /*b170*/  FMUL.FTZ R111, R0, R111 ;  /* 0x0000006f006f7220 */ /* 0x000fe40000410000 */
[C---:B------:R-:W-:Y:S01]  /*b180*/  HMMA.16816.F32.BF16 R80, R204.reuse, R142, R80 ;  /* 0x0000008ecc50723c */ /* 0x040fe20000041850 */
[----:B------:R-:W1:Y:S03]  /*b190*/  LDSM.16.MT88.4 R140, [R226+0x2100] ;  /* 0x00210000e28c783b */ /* 0x000e660000004200 */
[C---:B------:R-:W-:Y:S02]  /*b1a0*/  FMUL.FTZ R112, R133.reuse, R112 ;  /* 0x0000007085707220 */ /* 0x040fe40000410000 */
[C---:B------:R-:W-:Y:S02]  /*b1b0*/  FMUL.FTZ R113, R133.reuse, R113 ;  /* 0x0000007185717220 */ /* 0x040fe40000410000 */
[C---:B------:R-:W-:Y:S04]  /*b1c0*/  FMUL.FTZ R114, R132.reuse, R114 ;  /* 0x0000007284727220 */ /* 0x040fe80000410000 */
[C---:B------:R-:W-:Y:S02]  /*b1d0*/  FMUL.FTZ R115, R132.reuse, R115 ;  /* 0x0000007384737220 */ /* 0x040fe40000410000 */
[C---:B------:R-:W-:Y:S02]  /*b1e0*/  FMUL.FTZ R118, R132.reuse, R118 ;  /* 0x0000007684767220 */ /* 0x040fe40000410000 */
[C---:B------:R-:W-:Y:S02]  /*b1f0*/  FMUL.FTZ R119, R132.reuse, R119 ;  /* 0x0000007784777220 */ /* 0x040fe40000410000 */
[----:B------:R-:W-:Y:S02]  /*b200*/  FMUL.FTZ R130, R132, R130 ;  /* 0x0000008284827220 */ /* 0x000fe40000410000 */
[----:B------:R-:W-:Y:S01]  /*b210*/  IMAD.MOV.U32 R181, RZ, RZ, R172 ;  /* 0x000000ffffb57224 */ /* 0x000fe200078e00ac */
[----:B------:R-:W-:Y:S01]  /*b220*/  MOV R172, R167 ;  /* 0x000000a700ac7202 */ /* 0x000fe20000000f00 */
[----:B---3--:R-:W-:Y:S01]  /*b230*/  IMAD.MOV.U32 R174, RZ, RZ, R169 ;  /* 0x000000ffffae7224 */ /* 0x008fe200078e00a9 */
        /* <DEDUP_REMOVED lines=8> */
[----:B------:R-:W3:Y:S01]  /*b2c0*/  MUFU.EX2 R175, R220 ;  /* 0x000000dc00af7308 */ /* 0x000ee20000000800 */
[----:B------:R-:W-:Y:S01]  /*b2d0*/  MOV R183, R181 ;  /* 0x000000b500b77202 */ /* 0x000fe20000000f00 */
[----:B------:R-:W-:Y:S01]  /*b2e0*/  IMAD.MOV.U32 R192, RZ, RZ, R190 ;  /* 0x000000ffffc07224 */ /* 0x000fe200078e00be */
[----:B------:R-:W-:Y:S01]  /*b2f0*/  MOV R182, R174 ;  /* 0x000000ae00b67202 */ /* 0x000fe20000000f00 */
[C---:B------:R-:W-:Y:S01]  /*b300*/  FMUL.FTZ R116, R133.reuse, R116 ;  /* 0x0000007485747220 */ /* 0x040fe20000410000 */
[----:B------:R-:W-:Y:S01]  /*b310*/  MOV R185, R169 ;  /* 0x000000a900b97202 */ /* 0x000fe20000000f00 */
[----:B------:R-:W-:Y:S01]  /*b320*/  FMUL.FTZ R117, R133, R117 ;  /* 0x0000007585757220 */ /* 0x000fe20000410000 */
[----:B------:R-:W-:Y:S01]  /*b330*/  MOV R169, R155 ;  /* 0x0000009b00a97202 */ /* 0x000fe20000000f00 */
[C---:B------:R-:W-:Y:S01]  /*b340*/  FMUL.FTZ R120, R3.reuse, R120 ;  /* 0x0000007803787220 */ /* 0x040fe20000410000 */
[----:B------:R-:W-:Y:S01]  /*b350*/  MOV R200, R150 ;  /* 0x0000009600c87202 */ /* 0x000fe20000000f00 */
[-C--:B-1----:R-:W-:Y:S01]  /*b360*/  HMMA.16816.F32.BF16 R84, R204, R140.reuse, R84 ;  /* 0x0000008ccc54723c */ /* 0x082fe20000041854 */
[----:B------:R1:W1:Y:S02]  /*b370*/  MUFU.EX2 R174, R222 ;  /* 0x000000de00ae7308 */ /* 0x0002640000000800 */
[----:B------:R-:W-:Y:S01]  /*b380*/  MOV R197, R185 ;  /* 0x000000b900c57202 */ /* 0x000fe20000000f00 */
[----:B------:R-:W-:Y:S01]  /*b390*/  FMUL.FTZ R121, R3, R121 ;  /* 0x0000007903797220 */ /* 0x000fe20000410000 */
[----:B------:R-:W-:Y:S01]  /*b3a0*/  MOV R216, R192 ;  /* 0x000000c000d87202 */ /* 0x000fe20000000f00 */
[C---:B------:R-:W-:Y:S01]  /*b3b0*/  FMUL.FTZ R122, R0.reuse, R122 ;  /* 0x0000007a007a7220 */ /* 0x040fe20000410000 */
[----:B------:R-:W-:Y:S01]  /*b3c0*/  MOV R188, R172 ;  /* 0x000000ac00bc7202 */ /* 0x000fe20000000f00 */
[C---:B------:R-:W-:Y:S03]  /*b3d0*/  HMMA.16816.F32.BF16 R88, R208.reuse, R140, R88 ;  /* 0x0000008cd058723c */ /* 0x040fe60000041858 */
[----:B------:R-:W-:Y:S01]  /*b3e0*/  MUFU.EX2 R181, R219 ;  /* 0x000000db00b57308 */ /* 0x000fe20000000800 */
[C---:B------:R-:W-:Y:S01]  /*b3f0*/  FMUL.FTZ R123, R0.reuse, R123 ;  /* 0x0000007b007b7220 */ /* 0x040fe20000410000 */
[----:B---3--:R-:W-:Y:S01]  /*b400*/  F2FP.BF16.PACK_AB R148, R175, R173 ;  /* 0x000000adaf94723e */ /* 0x008fe200000010ff */
[C---:B------:R-:W-:Y:S02]  /*b410*/  FMUL.FTZ R124, R3.reuse, R124 ;  /* 0x0000007c037c7220 */ /* 0x040fe40000410000 */
[-C--:B------:R-:W-:Y:S04]  /*b420*/  HMMA.16816.F32.BF16 R92, R208, R142.reuse, R92 ;  /* 0x0000008ed05c723c */ /* 0x080fe8000004185c */
[----:B------:R-:W-:Y:S01]  /*b430*/  FMUL.FTZ R125, R3, R125 ;  /* 0x0000007d037d7220 */ /* 0x000fe20000410000 */
[----:B------:R-:W-:Y:S01]  /*b440*/  MUFU.EX2 R203, R200 ;  /* 0x000000c800cb7308 */ /* 0x000fe20000000800 */
[C---:B------:R-:W-:Y:S02]  /*b450*/  FMUL.FTZ R126, R0.reuse, R126 ;  /* 0x0000007e007e7220 */ /* 0x040fe40000410000 */
[C---:B------:R-:W-:Y:S01]  /*b460*/  HMMA.16816.F32.BF16 R96, R204.reuse, R142, R96 ;  /* 0x0000008ecc60723c */ /* 0x040fe20000041860 */
[----:B------:R-:W3:Y:S03]  /*b470*/  LDSM.16.MT88.4 R140, [R228+0x2100] ;  /* 0x00210000e48c783b */ /* 0x000ee60000004200 */
[----:B------:R-:W-:Y:S02]  /*b480*/  FMUL.FTZ R127, R0, R127 ;  /* 0x0000007f007f7220 */ /* 0x000fe40000410000 */
[----:B------:R-:W-:Y:S01]  /*b490*/  IMAD.MOV.U32 R171, RZ, RZ, R163 ;  /* 0x000000ffffab7224 */ /* 0x000fe200078e00a3 */
[----:B------:R-:W-:Y:S01]  /*b4a0*/  MUFU.EX2 R201, R197 ;  /* 0x000000c500c97308 */ /* 0x000fe20000000800 */
[----:B------:R-:W-:Y:S01]  /*b4b0*/  MOV R163, R151 ;  /* 0x0000009700a37202 */ /* 0x000fe20000000f00 */
[----:B-1----:R-:W-:Y:S03]  /*b4c0*/  LDSM.16.MT88.4 R220, [R228+0x3900] ;  /* 0x00390000e4dc783b */ /* 0x002fe60000004200 */
[----:B------:R-:W-:Y:S01]  /*b4d0*/  MOV R151, R145 ;  /* 0x0000009100977202 */ /* 0x000fe20000000f00 */
[----:B------:R-:W-:Y:S01]  /*b4e0*/  IMAD.MOV.U32 R187, RZ, RZ, R171 ;  /* 0x000000ffffbb7224 */ /* 0x000fe200078e00ab */
[----:B------:R-:W-:Y:S01]  /*b4f0*/  MOV R171, R167 ;  /* 0x000000a700ab7202 */ /* 0x000fe20000000f00 */
[----:B------:R-:W-:Y:S01]  /*b500*/  IMAD.MOV.U32 R167, RZ, RZ, R154 ;  /* 0x000000ffffa77224 */ /* 0x000fe200078e009a */
[----:B------:R-:W-:Y:S01]  /*b510*/  MOV R198, R151 ;  /* 0x0000009700c67202 */ /* 0x000fe20000000f00 */
[----:B------:R-:W-:Y:S01]  /*b520*/  LDSM.16.MT88.4 R144, [R225+0x900] ;  /* 0x00090000e190783b */ /* 0x000fe20000004200 */
[----:B------:R-:W-:Y:S01]  /*b530*/  MUFU.EX2 R192, R160 ;  /* 0x000000a000c07308 */ /* 0x000fe20000000800 */
[----:B------:R-:W-:Y:S01]  /*b540*/  MOV R193, R187 ;  /* 0x000000bb00c17202 */ /* 0x000fe20000000f00 */
[C---:B------:R-:W-:Y:S01]  /*b550*/  FMUL.FTZ R128, R133.reuse, R128 ;  /* 0x0000008085807220 */ /* 0x040fe20000410000 */
[----:B------:R-:W-:Y:S01]  /*b560*/  MOV R187, R157 ;  /* 0x0000009d00bb7202 */ /* 0x000fe20000000f00 */
[----:B------:R-:W-:Y:S01]  /*b570*/  FMUL.FTZ R129, R133, R129 ;  /* 0x0000008185817220 */ /* 0x000fe20000410000 */
[----:B------:R-:W-:Y:S01]  /*b580*/  MOV R194, R171 ;  /* 0x000000ab00c27202 */ /* 0x000fe20000000f00 */
[----:B------:R-:W-:Y:S02]  /*b590*/  IMAD.MOV.U32 R171, RZ, RZ, R156 ;  /* 0x000000ffffab7224 */ /* 0x000fe400078e009c */
[----:B------:R-:W-:Y:S01]  /*b5a0*/  IMAD.MOV.U32 R189, RZ, RZ, R186 ;  /* 0x000000ffffbd7224 */ /* 0x000fe200078e00ba */
[----:B------:R-:W-:Y:S01]  /*b5b0*/  MOV R186, R170 ;  /* 0x000000aa00ba7202 */ /* 0x000fe20000000f00 */
[----:B------:R1:W-:Y:S01]  /*b5c0*/  MUFU.EX2 R200, R198 ;  /* 0x000000c600c87308 */ /* 0x0003e20000000800 */
[----:B------:R-:W-:Y:S01]  /*b5d0*/  MOV R170, R163 ;  /* 0x000000a300aa7202 */ /* 0x000fe20000000f00 */
[----:B------:R-:W-:Y:S01]  /*b5e0*/  IMAD.MOV.U32 R163, RZ, RZ, R159 ;  /* 0x000000ffffa37224 */ /* 0x000fe200078e009f */
[----:B------:R-:W-:Y:S01]  /*b5f0*/  MOV R159, R153 ;  /* 0x00000099009f7202 */ /* 0x000fe20000000f00 */
[----:B------:R-:W-:Y:S01]  /*b600*/  IMAD.MOV.U32 R172, RZ, RZ, R168 ;  /* 0x000000ffffac7224 */ /* 0x000fe200078e00a8 */
[----:B------:R-:W-:Y:S02]  /*b610*/  MOV R168, R158 ;  /* 0x0000009e00a87202 */ /* 0x000fe40000000f00 */
[----:B------:R-:W-:Y:S01]  /*b620*/  MOV R158, R152 ;  /* 0x00000098009e7202 */ /* 0x000fe20000000f00 */
[----:B------:R-:W-:Y:S01]  /*b630*/  IMAD.MOV.U32 R190, RZ, RZ, R172 ;  /* 0x000000ffffbe7224 */ /* 0x000fe200078e00ac */
[----:B------:R-:W-:Y:S01]  /*b640*/  LDSM.16.MT88.4 R152, [R226+0x900] ;  /* 0x00090000e298783b */ /* 0x000fe20000004200 */
[----:B------:R-:W-:Y:S01]  /*b650*/  MUFU.EX2 R187, R187 ;  /* 0x000000bb00bb7308 */ /* 0x000fe20000000800 */
[----:B------:R-:W-:Y:S01]  /*b660*/  MOV R185, R158 ;  /* 0x0000009e00b97202 */ /* 0x000fe20000000f00 */
[----:B------:R-:W-:Y:S01]  /*b670*/  IMAD.MOV.U32 R172, RZ, RZ, R149 ;  /* 0x000000ffffac7224 */ /* 0x000fe200078e0095 */
[-C--:B---3--:R-:W-:Y:S03]  /*b680*/  HMMA.16816.F32.BF16 R100, R204, R140.reuse, R100 ;  /* 0x0000008ccc64723c */ /* 0x088fe60000041864 */
[----:B------:R-:W-:Y:S02]  /*b690*/  F2FP.BF16.PACK_AB R149, R177, R174 ;  /* 0x000000aeb195723e */ /* 0x000fe400000010ff */
[----:B------:R-:W-:Y:S01]  /*b6a0*/  MOV R191, R170 ;  /* 0x000000aa00bf7202 */ /* 0x000fe20000000f00 */
[----:B------:R-:W-:Y:S01]  /*b6b0*/  IMAD.MOV.U32 R170, RZ, RZ, R159 ;  /* 0x000000ffffaa7224 */ /* 0x000fe200078e009f */
[----:B------:R-:W-:Y:S01]  /*b6c0*/  MUFU.EX2 R185, R185 ;  /* 0x000000b900b97308 */ /* 0x000fe20000000800 */
[C---:B------:R-:W-:Y:S01]  /*b6d0*/  HMMA.16816.F32.BF16 R104, R208.reuse, R140, R104 ;  /* 0x0000008cd068723c */ /* 0x040fe20000041868 */
[----:B------:R-:W-:Y:S03]  /*b6e0*/  LDSM.16.MT88.4 R156, [R228+0x900] ;  /* 0x00090000e49c783b */ /* 0x000fe60000004200 */
[----:B-1----:R-:W-:Y:S01]  /*b6f0*/  IMAD.MOV.U32 R198, RZ, RZ, R189 ;  /* 0x000000ffffc67224 */ /* 0x002fe200078e00bd */
[----:B------:R-:W-:Y:S03]  /*b700*/  MOV R197, R184 ;  /* 0x000000b800c57202 */ /* 0x000fe60000000f00 */
[-C--:B------:R-:W-:Y:S01]  /*b710*/  HMMA.16816.F32.BF16 R108, R208, R142.reuse, R108 ;  /* 0x0000008ed06c723c */ /* 0x080fe2000004186c */
[----:B------:R1:W-:Y:S07]  /*b720*/  MUFU.EX2 R184, R172 ;  /* 0x000000ac00b87308 */ /* 0x0003ee0000000800 */
[C---:B------:R-:W-:Y:S01]  /*b730*/  HMMA.16816.F32.BF16 R112, R204.reuse, R142, R112 ;  /* 0x0000008ecc70723c */ /* 0x040fe20000041870 */
[----:B------:R-:W3:Y:S02]  /*b740*/  LDSM.16.MT88.4 R140, [R227+0x2100] ;  /* 0x00210000e38c783b */ /* 0x000ee40000004200 */
[----:B------:R-:W-:Y:S10]  /*b750*/  MUFU.EX2 R186, R186 ;  /* 0x000000ba00ba7308 */ /* 0x000ff40000000800 */
[----:B------:R2:W-:Y:S01]  /*b760*/  MUFU.EX2 R189, R170 ;  /* 0x000000aa00bd7308 */ /* 0x0005e20000000800 */
[----:B-1----:R-:W-:Y:S02]  /*b770*/  MOV R172, R169 ;  /* 0x000000a900ac7202 */ /* 0x002fe40000000f00 */
[----:B------:R-:W-:Y:S07]  /*b780*/  MOV R169, R162 ;  /* 0x000000a200a97202 */ /* 0x000fee0000000f00 */
[----:B------:R-:W-:Y:S01]  /*b790*/  MUFU.EX2 R191, R191 ;  /* 0x000000bf00bf7308 */ /* 0x000fe20000000800 */
[----:B----4-:R-:W-:Y:S09]  /*b7a0*/  FMUL.FTZ R131, R132, R131 ;  /* 0x0000008384837220 */ /* 0x010ff20000410000 */
[----:B------:R-:W-:Y:S01]  /*b7b0*/  MUFU.EX2 R194, R194 ;  /* 0x000000c200c27308 */ /* 0x000fe20000000800 */
[----:B--2---:R-:W-:Y:S01]  /*b7c0*/  FFMA.FTZ R133, R133, R139, R249 ;  /* 0x0000008b85857223 */ /* 0x004fe200000100f9 */
[----:B------:R-:W-:Y:S01]  /*b7d0*/  MOV R170, R163 ;  /* 0x000000a300aa7202 */ /* 0x000fe20000000f00 */
[-C--:B---3--:R-:W-:Y:S07]  /*b7e0*/  HMMA.16816.F32.BF16 R116, R204, R140.reuse, R116 ;  /* 0x0000008ccc74723c */ /* 0x088fee0000041874 */
[----:B------:R-:W-:Y:S01]  /*b7f0*/  MUFU.EX2 R190, R190 ;  /* 0x000000be00be7308 */ /* 0x000fe20000000800 */
[C---:B------:R-:W-:Y:S09]  /*b800*/  HMMA.16816.F32.BF16 R120, R208.reuse, R140, R120 ;  /* 0x0000008cd078723c */ /* 0x040ff20000041878 */
[----:B------:R-:W-:Y:S03]  /*b810*/  MUFU.EX2 R188, R188 ;  /* 0x000000bc00bc7308 */ /* 0x000fe60000000800 */
[----:B------:R-:W-:Y:S01]  /*b820*/  F2FP.BF16.PACK_AB R140, R179, R176 ;  /* 0x000000b0b38c723e */ /* 0x000fe200000010ff */
[-C--:B------:R-:W-:Y:S03]  /*b830*/  HMMA.16816.F32.BF16 R124, R208, R142.reuse, R124 ;  /* 0x0000008ed07c723c */ /* 0x080fe6000004187c */
[----:B------:R-:W-:Y:S03]  /*b840*/  F2FP.BF16.PACK_AB R141, R180, R178 ;  /* 0x000000b2b48d723e */ /* 0x000fe600000010ff */
[----:B------:R1:W2:Y:S02]  /*b850*/  MUFU.EX2 R210, R2 ;  /* 0x0000000200d27308 */ /* 0x0002a40000000800 */
[----:B------:R-:W-:Y:S07]  /*b860*/  HMMA.16816.F32.BF16 R128, R204, R142, R128 ;  /* 0x0000008ecc80723c */ /* 0x000fee0000041880 */
[----:B------:R-:W-:Y:S01]  /*b870*/  F2FP.BF16.PACK_AB R142, R217, R195 ;  /* 0x000000c3d98e723e */ /* 0x000fe200000010ff */
[----:B------:R-:W3:Y:S01]  /*b880*/  MUFU.EX2 R211, R218 ;  /* 0x000000da00d37308 */ /* 0x000ee20000000800 */
[----:B------:R-:W-:Y:S07]  /*b890*/  F2FP.BF16.PACK_AB R143, R214, R196 ;  /* 0x000000c4d68f723e */ /* 0x000fee00000010ff */
[-C--:B------:R-:W-:Y:S02]  /*b8a0*/  HMMA.16816.F32.BF16 R4, R140, R144.reuse, R4 ;  /* 0x000000908c04723c */ /* 0x080fe40000041804 */
[----:B------:R-:W4:Y:S01]  /*b8b0*/  MUFU.EX2 R209, R193 ;  /* 0x000000c100d17308 */ /* 0x000f220000000800 */
[----:B-1----:R-:W4:Y:S02]  /*b8c0*/  LDL.LU R2, [R1+0x18] ;  /* 0x0000180001027983 */ /* 0x002f240000300800 */
[----:B--2---:R-:W-:Y:S07]  /*b8d0*/  F2FP.BF16.PACK_AB R151, R210, R199 ;  /* 0x000000c7d297723e */ /* 0x004fee00000010ff */
[----:B------:R1:W2:Y:S01]  /*b8e0*/  MUFU.EX2 R193, R171 ;  /* 0x000000ab00c17308 */ /* 0x0002a20000000800 */
[----:B---3--:R-:W-:Y:S07]  /*b8f0*/  F2FP.BF16.PACK_AB R150, R211, R181 ;  /* 0x000000b5d396723e */ /* 0x008fee00000010ff */
[C---:B------:R-:W-:Y:S08]  /*b900*/  HMMA.16816.F32.BF16 R8, R148.reuse, R144, R8 ;  /* 0x000000909408723c */ /* 0x040ff00000041808 */
[-C--:B------:R-:W-:Y:S04]  /*b910*/  HMMA.16816.F32.BF16 R12, R148, R146.reuse, R12 ;  /* 0x00000092940c723c */ /* 0x080fe8000004180c */
[----:B-1----:R-:W-:Y:S02]  /*b920*/  IMAD.MOV.U32 R171, RZ, RZ, R168 ;  /* 0x000000ffffab7224 */ /* 0x002fe400078e00a8 */
[----:B------:R-:W-:Y:S02]  /*b930*/  IMAD.MOV.U32 R168, RZ, RZ, R161 ;  /* 0x000000ffffa87224 */ /* 0x000fe400078e00a1 */
[C---:B------:R-:W-:Y:S01]  /*b940*/  HMMA.16816.F32.BF16 R16, R140.reuse, R146, R16 ;  /* 0x000000928c10723c */ /* 0x040fe20000041810 */
[----:B------:R-:W1:Y:S01]  /*b950*/  LDSM.16.MT88.4 R144, [R227+0x900] ;  /* 0x00090000e390783b */ /* 0x000e620000004200 */
[----:B------:R-:W-:Y:S06]  /*b960*/  MUFU.EX2 R208, R171 ;  /* 0x000000ab00d07308 */ /* 0x000fec0000000800 */
[-C--:B------:R-:W-:Y:S01]  /*b970*/  HMMA.16816.F32.BF16 R20, R140, R152.reuse, R20 ;  /* 0x000000988c14723c */ /* 0x080fe20000041814 */
[----:B------:R-:W-:Y:S03]  /*b980*/  LDSM.16.MT88.4 R160, [R226+0x1100] ;  /* 0x00110000e2a0783b */ /* 0x000fe60000004200 */
[----:B------:R-:W-:Y:S04]  /*b990*/  MUFU.EX2 R249, R168 ;  /* 0x000000a800f97308 */ /* 0x000fe80000000800 */
        /* <DEDUP_REMOVED lines=8> */
[----:B------:R-:W2:Y:S07]  /*ba20*/  LDSM.16.MT88.4 R156, [R226+0x2900] ;  /* 0x00290000e29c783b */ /* 0x000eae0000004200 */
[-C--:B-1----:R-:W-:Y:S08]  /*ba30*/  HMMA.16816.F32.BF16 R52, R140, R144.reuse, R52 ;  /* 0x000000908c34723c */ /* 0x082ff00000041834 */
[C---:B------:R-:W-:Y:S08]  /*ba40*/  HMMA.16816.F32.BF16 R56, R148.reuse, R144, R56 ;  /* 0x000000909438723c */ /* 0x040ff00000041838 */
[-C--:B------:R-:W-:Y:S08]  /*ba50*/  HMMA.16816.F32.BF16 R60, R148, R146.reuse, R60 ;  /* 0x00000092943c723c */ /* 0x080ff0000004183c */
[C---:B------:R-:W-:Y:S01]  /*ba60*/  HMMA.16816.F32.BF16 R64, R140.reuse, R146, R64 ;  /* 0x000000928c40723c */ /* 0x040fe20000041840 */
[----:B------:R-:W1:Y:S07]  /*ba70*/  LDSM.16.MT88.4 R144, [R228+0x2900] ;  /* 0x00290000e490783b */ /* 0x000e6e0000004200 */
[-C--:B---3--:R-:W-:Y:S08]  /*ba80*/  HMMA.16816.F32.BF16 R68, R140, R152.reuse, R68 ;  /* 0x000000988c44723c */ /* 0x088ff00000041844 */
[C---:B------:R-:W-:Y:S08]  /*ba90*/  HMMA.16816.F32.BF16 R72, R148.reuse, R152, R72 ;  /* 0x000000989448723c */ /* 0x040ff00000041848 */
[-C--:B------:R-:W-:Y:S08]  /*baa0*/  HMMA.16816.F32.BF16 R76, R148, R154.reuse, R76 ;  /* 0x0000009a944c723c */ /* 0x080ff0000004184c */
[C---:B------:R-:W-:Y:S01]  /*bab0*/  HMMA.16816.F32.BF16 R80, R140.reuse, R154, R80 ;  /* 0x0000009a8c50723c */ /* 0x040fe20000041850 */
[----:B------:R-:W3:Y:S07]  /*bac0*/  LDSM.16.MT88.4 R152, [R227+0x2900] ;  /* 0x00290000e398783b */ /* 0x000eee0000004200 */
[-C--:B--2---:R-:W-:Y:S08]  /*bad0*/  HMMA.16816.F32.BF16 R84, R140, R156.reuse, R84 ;  /* 0x0000009c8c54723c */ /* 0x084ff00000041854 */
[C---:B------:R-:W-:Y:S08]  /*bae0*/  HMMA.16816.F32.BF16 R88, R148.reuse, R156, R88 ;  /* 0x0000009c9458723c */ /* 0x040ff00000041858 */
[-C--:B------:R-:W-:Y:S08]  /*baf0*/  HMMA.16816.F32.BF16 R92, R148, R158.reuse, R92 ;  /* 0x0000009e945c723c */ /* 0x080ff0000004185c */
[C---:B------:R-:W-:Y:S01]  /*bb00*/  HMMA.16816.F32.BF16 R96, R140.reuse, R158, R96 ;  /* 0x0000009e8c60723c */ /* 0x040fe20000041860 */
[----:B------:R-:W2:Y:S07]  /*bb10*/  LDSM.16.MT88.4 R156, [R225+0x1100] ;  /* 0x00110000e19c783b */ /* 0x000eae0000004200 */
[-C--:B-1----:R-:W-:Y:S08]  /*bb20*/  HMMA.16816.F32.BF16 R100, R140, R144.reuse, R100 ;  /* 0x000000908c64723c */ /* 0x082ff00000041864 */
[C---:B------:R-:W-:Y:S07]  /*bb30*/  HMMA.16816.F32.BF16 R104, R148.reuse, R144, R104 ;  /* 0x000000909468723c */ /* 0x040fee0000041868 */
[----:B------:R-:W-:Y:S01]  /*bb40*/  F2FP.BF16.PACK_AB R144, R186, R201 ;  /* 0x000000c9ba90723e */ /* 0x000fe200000010ff */
[-C--:B------:R-:W-:Y:S04]  /*bb50*/  HMMA.16816.F32.BF16 R108, R148, R146.reuse, R108 ;  /* 0x00000092946c723c */ /* 0x080fe8000004186c */
[----:B----4-:R-:W-:Y:S04]  /*bb60*/  F2FP.BF16.PACK_AB R145, R184, R209 ;  /* 0x000000d1b891723e */ /* 0x010fe800000010ff */
[C---:B------:R-:W-:Y:S07]  /*bb70*/  HMMA.16816.F32.BF16 R112, R140.reuse, R146, R112 ;  /* 0x000000928c70723c */ /* 0x040fee0000041870 */
[----:B------:R-:W-:Y:S01]  /*bb80*/  F2FP.BF16.PACK_AB R146, R189, R193 ;  /* 0x000000c1bd92723e */ /* 0x000fe200000010ff */
[-C--:B---3--:R-:W-:Y:S04]  /*bb90*/  HMMA.16816.F32.BF16 R116, R140, R152.reuse, R116 ;  /* 0x000000988c74723c */ /* 0x088fe80000041874 */
[----:B------:R-:W-:Y:S04]  /*bba0*/  F2FP.BF16.PACK_AB R147, R188, R192 ;  /* 0x000000c0bc93723e */ /* 0x000fe800000010ff */
[C---:B------:R-:W-:Y:S08]  /*bbb0*/  HMMA.16816.F32.BF16 R120, R148.reuse, R152, R120 ;  /* 0x000000989478723c */ /* 0x040ff00000041878 */
[-C--:B------:R-:W-:Y:S01]  /*bbc0*/  HMMA.16816.F32.BF16 R124, R148, R154.reuse, R124 ;  /* 0x0000009a947c723c */ /* 0x080fe2000004187c */
[----:B------:R-:W1:Y:S07]  /*bbd0*/  LDSM.16.MT88.4 R148, [R228+0x1100] ;  /* 0x00110000e494783b */ /* 0x000e6e0000004200 */
[----:B------:R-:W-:Y:S01]  /*bbe0*/  HMMA.16816.F32.BF16 R128, R140, R154, R128 ;  /* 0x0000009a8c80723c */ /* 0x000fe20000041880 */
[----:B------:R-:W3:Y:S06]  /*bbf0*/  LDSM.16.MT88.4 R152, [R227+0x1100] ;  /* 0x00110000e398783b */ /* 0x000eec0000004200 */
[----:B------:R-:W-:Y:S02]  /*bc00*/  F2FP.BF16.PACK_AB R140, R203, R202 ;  /* 0x000000cacb8c723e */ /* 0x000fe400000010ff */
[----:B------:R-:W-:Y:S03]  /*bc10*/  F2FP.BF16.PACK_AB R141, R187, R200 ;  /* 0x000000c8bb8d723e */ /* 0x000fe600000010ff */
[----:B------:R-:W-:Y:S02]  /*bc20*/  F2FP.BF16.PACK_AB R142, R191, R185 ;  /* 0x000000b9bf8e723e */ /* 0x000fe400000010ff */
[----:B------:R-:W-:Y:S07]  /*bc30*/  F2FP.BF16.PACK_AB R143, R190, R194 ;  /* 0x000000c2be8f723e */ /* 0x000fee00000010ff */
[-C--:B--2---:R-:W-:Y:S08]  /*bc40*/  HMMA.16816.F32.BF16 R4, R140, R156.reuse, R4 ;  /* 0x0000009c8c04723c */ /* 0x084ff00000041804 */
[C---:B------:R-:W-:Y:S08]  /*bc50*/  HMMA.16816.F32.BF16 R8, R144.reuse, R156, R8 ;  /* 0x0000009c9008723c */ /* 0x040ff00000041808 */
[-C--:B------:R-:W-:Y:S04]  /*bc60*/  HMMA.16816.F32.BF16 R12, R144, R158.reuse, R12 ;  /* 0x0000009e900c723c */ /* 0x080fe8000004180c */
[----:B------:R-:W-:Y:S04]  /*bc70*/  FFMA.FTZ R132, R132, R2, R247 ;  /* 0x0000000284847223 */ /* 0x000fe800000100f7 */
[C---:B------:R-:W-:Y:S01]  /*bc80*/  HMMA.16816.F32.BF16 R16, R140.reuse, R158, R16 ;  /* 0x0000009e8c10723c */ /* 0x040fe20000041810 */
[----:B------:R-:W2:Y:S01]  /*bc90*/  LDL.LU R2, [R1+0x14] ;  /* 0x0000140001027983 */ /* 0x000ea20000300800 */
[----:B------:R-:W-:Y:S03]  /*bca0*/  MUFU.EX2 R247, R233 ;  /* 0x000000e900f77308 */ /* 0x000fe60000000800 */
[----:B------:R-:W4:Y:S03]  /*bcb0*/  LDSM.16.MT88.4 R156, [R225+0x3100] ;  /* 0x00310000e19c783b */ /* 0x000f260000004200 */
        /* <DEDUP_REMOVED lines=8> */
[C---:B------:R-:W-:Y:S01]  /*bd40*/  HMMA.16816.F32.BF16 R48, R140.reuse, R150, R48 ;  /* 0x000000968c30723c */ /* 0x040fe20000041830 */
[----:B------:R-:W-:Y:S07]  /*bd50*/  LDSM.16.MT88.4 R148, [R227+0x3100] ;  /* 0x00310000e394783b */ /* 0x000fee0000004200 */
[-C--:B---3--:R-:W-:Y:S08]  /*bd60*/  HMMA.16816.F32.BF16 R52, R140, R152.reuse, R52 ;  /* 0x000000988c34723c */ /* 0x088ff00000041834 */
[C---:B------:R-:W-:Y:S08]  /*bd70*/  HMMA.16816.F32.BF16 R56, R144.reuse, R152, R56 ;  /* 0x000000989038723c */ /* 0x040ff00000041838 */
[-C--:B------:R-:W-:Y:S08]  /*bd80*/  HMMA.16816.F32.BF16 R60, R144, R154.reuse, R60 ;  /* 0x0000009a903c723c */ /* 0x080ff0000004183c */
[C---:B------:R-:W-:Y:S01]  /*bd90*/  HMMA.16816.F32.BF16 R64, R140.reuse, R154, R64 ;  /* 0x0000009a8c40723c */ /* 0x040fe20000041840 */
[----:B------:R-:W-:Y:S07]  /*bda0*/  LDSM.16.MT88.4 R152, [R225+0x1900] ;  /* 0x00190000e198783b */ /* 0x000fee0000004200 */
[-C--:B----4-:R-:W-:Y:S08]  /*bdb0*/  HMMA.16816.F32.BF16 R68, R140, R156.reuse, R68 ;  /* 0x0000009c8c44723c */ /* 0x090ff00000041844 */
[C---:B------:R-:W-:Y:S07]  /*bdc0*/  HMMA.16816.F32.BF16 R72, R144.reuse, R156, R72 ;  /* 0x0000009c9048723c */ /* 0x040fee0000041848 */
[----:B------:R-:W-:Y:S01]  /*bdd0*/  MOV R157, R203 ;  /* 0x000000cb009d7202 */ /* 0x000fe20000000f00 */
[-C--:B------:R-:W-:Y:S08]  /*bde0*/  HMMA.16816.F32.BF16 R76, R144, R158.reuse, R76 ;  /* 0x0000009e904c723c */ /* 0x080ff0000004184c */
[C---:B------:R-:W-:Y:S08]  /*bdf0*/  HMMA.16816.F32.BF16 R80, R140.reuse, R158, R80 ;  /* 0x0000009e8c50723c */ /* 0x040ff00000041850 */
[-C--:B------:R-:W-:Y:S08]  /*be00*/  HMMA.16816.F32.BF16 R84, R140, R160.reuse, R84 ;  /* 0x000000a08c54723c */ /* 0x080ff00000041854 */
[C---:B------:R-:W-:Y:S08]  /*be10*/  HMMA.16816.F32.BF16 R88, R144.reuse, R160, R88 ;  /* 0x000000a09058723c */ /* 0x040ff00000041858 */
[-C--:B------:R-:W-:Y:S08]  /*be20*/  HMMA.16816.F32.BF16 R92, R144, R162.reuse, R92 ;  /* 0x000000a2905c723c */ /* 0x080ff0000004185c */
[C---:B------:R-:W-:Y:S04]  /*be30*/  HMMA.16816.F32.BF16 R96, R140.reuse, R162, R96 ;  /* 0x000000a28c60723c */ /* 0x040fe80000041860 */
[----:B--2---:R-:W-:Y:S02]  /*be40*/  FFMA.FTZ R139, R3, R2, R246 ;  /* 0x00000002038b7223 */ /* 0x004fe400000100f6 */
[----:B------:R-:W2:Y:S01]  /*be50*/  LDL.LU R2, [R1+0x1c] ;  /* 0x00001c0001027983 */ /* 0x000ea20000300800 */
[----:B------:R-:W-:Y:S01]  /*be60*/  FADD.FTZ R3, R250, R133 ;  /* 0x00000085fa037221 */ /* 0x000fe20000010000 */
[----:B------:R-:W-:Y:S04]  /*be70*/  MUFU.EX2 R246, R240 ;  /* 0x000000f000f67308 */ /* 0x000fe80000000800 */
[----:B------:R-:W-:Y:S04]  /*be80*/  FADD.FTZ R3, R198, R3 ;  /* 0x00000003c6037221 */ /* 0x000fe80000010000 */
[----:B------:R-:W-:Y:S02]  /*be90*/  FADD.FTZ R172, R172, R3 ;  /* 0x00000003acac7221 */ /* 0x000fe40000010000 */
[----:B------:R-:W-:Y:S10]  /*bea0*/  MUFU.EX2 R198, R165 ;  /* 0x000000a500c67308 */ /* 0x000ff40000000800 */
[----:B------:R-:W-:Y:S01]  /*beb0*/  MUFU.EX2 R133, R235 ;  /* 0x000000eb00857308 */ /* 0x000fe20000000800 */
[----:B--2---:R-:W-:Y:S02]  /*bec0*/  FFMA.FTZ R138, R0, R2, R244 ;  /* 0x00000002008a7223 */ /* 0x004fe400000100f4 */
[----:B------:R-:W-:Y:S07]  /*bed0*/  FADD.FTZ R2, R248, R132 ;  /* 0x00000084f8027221 */ /* 0x000fee0000010000 */
[----:B------:R-:W-:Y:S01]  /*bee0*/  MUFU.EX2 R244, R224 ;  /* 0x000000e000f47308 */ /* 0x000fe20000000800 */
[----:B------:R-:W-:Y:S01]  /*bef0*/  FADD.FTZ R0, R216, R139 ;  /* 0x0000008bd8007221 */ /* 0x000fe20000010000 */
[----:B------:R-:W-:Y:S01]  /*bf00*/  MOV R216, R183 ;  /* 0x000000b700d87202 */ /* 0x000fe20000000f00 */
[----:B------:R-:W-:Y:S01]  /*bf10*/  FADD.FTZ R2, R197, R2 ;  /* 0x00000002c5027221 */ /* 0x000fe20000010000 */
[----:B------:R-:W-:Y:S01]  /*bf20*/  MOV R197, R182 ;  /* 0x000000b600c57202 */ /* 0x000fe20000000f00 */
[----:B------:R-:W-:Y:S02]  /*bf30*/  FADD.FTZ R132, R251, R138 ;  /* 0x0000008afb847221 */ /* 0x000fe40000010000 */
[----:B------:R-:W-:Y:S02]  /*bf40*/  FADD.FTZ R3, R169, R2 ;  /* 0x00000002a9037221 */ /* 0x000fe40000010000 */
[----:B------:R-:W-:Y:S01]  /*bf50*/  IMAD.MOV.U32 R169, RZ, RZ, R167 ;  /* 0x000000ffffa97224 */ /* 0x000fe200078e00a7 */
[----:B------:R-:W1:Y:S01]  /*bf60*/  MUFU.EX2 R183, R166 ;  /* 0x000000a600b77308 */ /* 0x000e620000000800 */
[----:B------:R-:W-:Y:S02]  /*bf70*/  FADD.FTZ R0, R252, R0 ;  /* 0x00000000fc007221 */ /* 0x000fe40000010000 */
[----:B------:R-:W-:Y:S02]  /*bf80*/  FADD.FTZ R132, R212, R132 ;  /* 0x00000084d4847221 */ /* 0x000fe40000010000 */
[----:B------:R-:W-:Y:S02]  /*bf90*/  FADD.FTZ R0, R242, R0 ;  /* 0x00000000f2007221 */ /* 0x000fe40000010000 */
[----:B------:R-:W-:Y:S02]  /*bfa0*/  FADD.FTZ R2, R243, R132 ;  /* 0x00000084f3027221 */ /* 0x000fe40000010000 */
[----:B------:R-:W-:Y:S01]  /*bfb0*/  FADD.FTZ R0, R173, R0 ;  /* 0x00000000ad007221 */ /* 0x000fe20000010000 */
[----:B------:R2:W-:Y:S01]  /*bfc0*/  MUFU.EX2 R182, R164 ;  /* 0x000000a400b67308 */ /* 0x0005e20000000800 */
[----:B------:R-:W-:Y:S01]  /*bfd0*/  FADD.FTZ R2, R174, R2 ;  /* 0x00000002ae027221 */ /* 0x000fe20000010000 */
[----:B------:R-:W-:Y:S01]  /*bfe0*/  MOV R173, R210 ;  /* 0x000000d200ad7202 */ /* 0x000fe20000000f00 */
[----:B------:R-:W-:Y:S02]  /*bff0*/  IMAD.MOV.U32 R174, RZ, RZ, R202 ;  /* 0x000000ffffae7224 */ /* 0x000fe400078e00ca */
[----:B------:R-:W-:Y:S01]  /*c000*/  FADD.FTZ R132, R176, R172 ;  /* 0x000000acb0847221 */ /* 0x000fe20000010000 */
[----:B------:R-:W-:Y:S01]  /*c010*/  MOV R172, R217 ;  /* 0x000000d900ac7202 */ /* 0x000fe20000000f00 */
[----:B------:R-:W-:Y:S01]  /*c020*/  FADD.FTZ R3, R178, R3 ;  /* 0x00000003b2037221 */ /* 0x000fe20000010000 */
[----:B------:R-:W-:Y:S01]  /*c030*/  MOV R176, R214 ;  /* 0x000000d600b07202 */ /* 0x000fe20000000f00 */
[----:B------:R-:W-:Y:S01]  /*c040*/  FADD.FTZ R179, R179, R132 ;  /* 0x00000084b3b37221 */ /* 0x000fe20000010000 */
[----:B------:R3:W-:Y:S01]  /*c050*/  MUFU.EX2 R248, R239 ;  /* 0x000000ef00f87308 */ /* 0x0007e20000000800 */
[----:B------:R-:W-:Y:S01]  /*c060*/  LDSM.16.MT88.4 R212, [R225+0x3900] ;  /* 0x00390000e1d4783b */ /* 0x000fe20000004200 */
[----:B------:R-:W-:Y:S01]  /*c070*/  FADD.FTZ R132, R175, R0 ;  /* 0x00000000af847221 */ /* 0x000fe20000010000 */
[----:B------:R-:W-:Y:S01]  /*c080*/  MOV R175, R201 ;  /* 0x000000c900af7202 */ /* 0x000fe20000000f00 */
[----:B------:R-:W-:Y:S01]  /*c090*/  IMAD.MOV.U32 R0, RZ, RZ, R200 ;  /* 0x000000ffff007224 */ /* 0x000fe200078e00c8 */
[----:B-1----:R-:W-:Y:S01]  /*c0a0*/  F2FP.BF16.PACK_AB R204, R198, R183 ;  /* 0x000000b7c6cc723e */ /* 0x002fe200000010ff */
[----:B------:R-:W-:Y:S02]  /*c0b0*/  IMAD.MOV.U32 R178, RZ, RZ, R211 ;  /* 0x000000ffffb27224 */ /* 0x000fe400078e00d3 */
[----:B------:R-:W-:Y:S01]  /*c0c0*/  FADD.FTZ R180, R180, R3 ;  /* 0x00000003b4b47221 */ /* 0x000fe20000010000 */
[----:B------:R-:W-:Y:S01]  /*c0d0*/  LDSM.16.MT88.4 R200, [R227+0x1900] ;  /* 0x00190000e3c8783b */ /* 0x000fe20000004200 */
[----:B------:R-:W1:Y:S01]  /*c0e0*/  MUFU.EX2 R139, R231 ;  /* 0x000000e7008b7308 */ /* 0x000e620000000800 */
[----:B------:R-:W-:Y:S01]  /*c0f0*/  FADD.FTZ R3, R177, R2 ;  /* 0x00000002b1037221 */ /* 0x000fe20000010000 */
[----:B------:R-:W-:Y:S02]  /*c100*/  MOV R2, R208 ;  /* 0x000000d000027202 */ /* 0x000fe40000000f00 */
[----:B------:R-:W-:Y:S02]  /*c110*/  MOV R177, R209 ;  /* 0x000000d100b17202 */ /* 0x000fe40000000f00 */
[----:B------:R-:W-:Y:S01]  /*c120*/  F2FP.BF16.PACK_AB R209, R246, R247 ;  /* 0x000000f7f6d1723e */ /* 0x000fe200000010ff */
[----:B--2---:R-:W2:Y:S03]  /*c130*/  LDSM.16.MT88.4 R164, [R228+0x3100] ;  /* 0x00310000e4a4783b */ /* 0x004ea60000004200 */
[----:B------:R-:W-:Y:S05]  /*c140*/  MUFU.EX2 R252, R170 ;  /* 0x000000aa00fc7308 */ /* 0x000fea0000000800 */
[----:B---3--:R3:W5:Y:S04]  /*c150*/  LDL.LU R239, [R1+0x7c] ;  /* 0x00007c0001ef7983 */ /* 0x0087680000300800 */
[----:B------:R3:W5:Y:S01]  /*c160*/  LDL.LU R233, [R1+0x78] ;  /* 0x0000780001e97983 */ /* 0x0007620000300800 */
[----:B------:R4:W3:Y:S03]  /*c170*/  MUFU.EX2 R250, R169 ;  /* 0x000000a900fa7308 */ /* 0x0008e60000000800 */
[----:B------:R2:W5:Y:S01]  /*c180*/  LDL.LU R240, [R1+0x74] ;  /* 0x0000740001f07983 */ /* 0x0005620000300800 */
[----:B-1----:R-:W-:Y:S03]  /*c190*/  F2FP.BF16.PACK_AB R210, R139, R244 ;  /* 0x000000f48bd2723e */ /* 0x002fe600000010ff */
[----:B------:R1:W5:Y:S03]  /*c1a0*/  LDL.LU R224, [R1+0x70] ;  /* 0x0000700001e07983 */ /* 0x0003660000300800 */
[----:B------:R1:W1:Y:S01]  /*c1b0*/  MUFU.EX2 R251, R216 ;  /* 0x000000d800fb7308 */ /* 0x0002620000000800 */
[----:B------:R1:W5:Y:S09]  /*c1c0*/  LDL.LU R231, [R1+0x6c] ;  /* 0x00006c0001e77983 */ /* 0x0003720000300800 */
[----:B------:R1:W-:Y:S01]  /*c1d0*/  MUFU.EX2 R138, R241 ;  /* 0x000000f1008a7308 */ /* 0x0003e20000000800 */
[----:B----4-:R-:W4:Y:S01]  /*c1e0*/  LDSM.16.MT88.4 R168, [R226+0x1900] ;  /* 0x00190000e2a8783b */ /* 0x010f220000004200 */
[----:B---3--:R-:W-:Y:S01]  /*c1f0*/  F2FP.BF16.PACK_AB R207, R250, R252 ;  /* 0x000000fcfacf723e */ /* 0x008fe200000010ff */
[-C--:B--2---:R-:W-:Y:S07]  /*c200*/  HMMA.16816.F32.BF16 R100, R140, R164.reuse, R100 ;  /* 0x000000a48c64723c */ /* 0x084fee0000041864 */
[----:B------:R-:W2:Y:S01]  /*c210*/  MUFU.EX2 R197, R197 ;  /* 0x000000c500c57308 */ /* 0x000ea20000000800 */
[----:B-1----:R-:W-:Y:S01]  /*c220*/  LDSM.16.MT88.4 R216, [R226+0x3900] ;  /* 0x00390000e2d8783b */ /* 0x002fe20000004200 */
[C---:B------:R-:W-:Y:S04]  /*c230*/  HMMA.16816.F32.BF16 R104, R144.reuse, R164, R104 ;  /* 0x000000a49068723c */ /* 0x040fe80000041868 */
[----:B------:R-:W-:Y:S02]  /*c240*/  F2FP.BF16.PACK_AB R206, R208, R251 ;  /* 0x000000fbd0ce723e */ /* 0x000fe400000010ff */
[----:B------:R-:W-:Y:S02]  /*c250*/  F2FP.BF16.PACK_AB R208, R248, R249 ;  /* 0x000000f9f8d0723e */ /* 0x000fe400000010ff */
[-C--:B------:R-:W-:Y:S01]  /*c260*/  HMMA.16816.F32.BF16 R108, R144, R166.reuse, R108 ;  /* 0x000000a6906c723c */ /* 0x080fe2000004186c */
[----:B------:R1:W5:Y:S03]  /*c270*/  LDL.LU R241, [R1+0x68] ;  /* 0x0000680001f17983 */ /* 0x0003660000300800 */
[----:B------:R-:W-:Y:S01]  /*c280*/  MOV R165, R187 ;  /* 0x000000bb00a57202 */ /* 0x000fe20000000f00 */
[----:B------:R1:W5:Y:S01]  /*c290*/  LDL.LU R242, [R1+0x64] ;  /* 0x0000640001f27983 */ /* 0x0003620000300800 */
[----:B------:R-:W-:Y:S02]  /*c2a0*/  MOV R164, R186 ;  /* 0x000000ba00a47202 */ /* 0x000fe40000000f00 */
[C---:B------:R-:W-:Y:S01]  /*c2b0*/  HMMA.16816.F32.BF16 R112, R140.reuse, R166, R112 ;  /* 0x000000a68c70723c */ /* 0x040fe20000041870 */
[----:B------:R1:W5:Y:S03]  /*c2c0*/  LDL.LU R243, [R1+0x60] ;  /* 0x0000600001f37983 */ /* 0x0003660000300800 */
[----:B--2---:R-:W-:Y:S01]  /*c2d0*/  F2FP.BF16.PACK_AB R205, R197, R182 ;  /* 0x000000b6c5cd723e */ /* 0x004fe200000010ff */
[----:B------:R1:W5:Y:S01]  /*c2e0*/  LDL.LU R235, [R1+0x5c] ;  /* 0x00005c0001eb7983 */ /* 0x0003620000300800 */
[----:B------:R-:W-:Y:S01]  /*c2f0*/  F2FP.BF16.PACK_AB R211, R133, R138 ;  /* 0x0000008a85d3723e */ /* 0x000fe200000010ff */
[----:B------:R-:W-:Y:S01]  /*c300*/  IMAD.MOV.U32 R166, RZ, RZ, R185 ;  /* 0x000000ffffa67224 */ /* 0x000fe200078e00b9 */
[-C--:B------:R-:W-:Y:S04]  /*c310*/  HMMA.16816.F32.BF16 R116, R140, R148.reuse, R116 ;  /* 0x000000948c74723c */ /* 0x080fe80000041874 */
[----:B------:R-:W-:Y:S02]  /*c320*/  MOV R167, R184 ;  /* 0x000000b800a77202 */ /* 0x000fe40000000f00 */
[----:B------:R-:W2:Y:S02]  /*c330*/  LDSM.16.MT88.4 R184, [R228+0x1900] ;  /* 0x00190000e4b8783b */ /* 0x000ea40000004200 */
[C---:B------:R-:W-:Y:S08]  /*c340*/  HMMA.16816.F32.BF16 R120, R144.reuse, R148, R120 ;  /* 0x000000949078723c */ /* 0x040ff00000041878 */
[-C--:B------:R-:W-:Y:S08]  /*c350*/  HMMA.16816.F32.BF16 R124, R144, R150.reuse, R124 ;  /* 0x00000096907c723c */ /* 0x080ff0000004187c */
[----:B------:R-:W-:Y:S08]  /*c360*/  HMMA.16816.F32.BF16 R128, R140, R150, R128 ;  /* 0x000000968c80723c */ /* 0x000ff00000041880 */
[-C--:B------:R-:W-:Y:S01]  /*c370*/  HMMA.16816.F32.BF16 R140, R204, R152.reuse, R4 ;  /* 0x00000098cc8c723c */ /* 0x080fe20000041804 */
[----:B------:R-:W3:Y:S07]  /*c380*/  LDSM.16.MT88.4 R4, [R227+0x3900] ;  /* 0x00390000e304783b */ /* 0x000eee0000004200 */
[C---:B------:R-:W-:Y:S07]  /*c390*/  HMMA.16816.F32.BF16 R144, R208.reuse, R152, R8 ;  /* 0x00000098d090723c */ /* 0x040fee0000041808 */
[----:B------:R-:W-:Y:S01]  /*c3a0*/  IMAD.MOV.U32 R11, RZ, RZ, R157 ;  /* 0x000000ffff0b7224 */ /* 0x000fe200078e009d */
[-C--:B------:R-:W-:Y:S04]  /*c3b0*/  HMMA.16816.F32.BF16 R148, R208, R154.reuse, R12 ;  /* 0x0000009ad094723c */ /* 0x080fe8000004180c */
[----:B------:R-:W-:Y:S01]  /*c3c0*/  MOV R9, R174 ;  /* 0x000000ae00097202 */ /* 0x000fe20000000f00 */
[----:B------:R-:W-:Y:S01]  /*c3d0*/  IMAD.MOV.U32 R8, RZ, RZ, R0 ;  /* 0x000000ffff087224 */ /* 0x000fe200078e0000 */
[----:B------:R-:W-:Y:S01]  /*c3e0*/  MOV R10, R173 ;  /* 0x000000ad000a7202 */ /* 0x000fe20000000f00 */
[----:B------:R-:W-:Y:S01]  /*c3f0*/  IMAD.MOV.U32 R0, RZ, RZ, R196 ;  /* 0x000000ffff007224 */ /* 0x000fe200078e00c4 */
[C---:B------:R-:W-:Y:S04]  /*c400*/  HMMA.16816.F32.BF16 R152, R204.reuse, R154, R16 ;  /* 0x0000009acc98723c */ /* 0x040fe80000041810 */
[----:B------:R-:W-:Y:S02]  /*c410*/  MOV R15, R2 ;  /* 0x00000002000f7202 */ /* 0x000fe40000000f00 */
[----:B------:R-:W-:Y:S01]  /*c420*/  MOV R13, R198 ;  /* 0x000000c6000d7202 */ /* 0x000fe20000000f00 */
[----:B------:R-:W-:Y:S01]  /*c430*/  IMAD.MOV.U32 R16, RZ, RZ, R190 ;  /* 0x000000ffff107224 */ /* 0x000fe200078e00be */
[-C--:B----4-:R-:W-:Y:S04]  /*c440*/  HMMA.16816.F32.BF16 R156, R204, R168.reuse, R20 ;  /* 0x000000a8cc9c723c */ /* 0x090fe80000041814 */
[----:B------:R-:W-:Y:S02]  /*c450*/  MOV R14, R197 ;  /* 0x000000c5000e7202 */ /* 0x000fe40000000f00 */
[----:B------:R-:W-:Y:S01]  /*c460*/  MOV R19, R183 ;  /* 0x000000b700137202 */ /* 0x000fe20000000f00 */
[----:B------:R-:W-:Y:S01]  /*c470*/  IMAD.MOV.U32 R21, RZ, RZ, R193 ;  /* 0x000000ffff157224 */ /* 0x000fe200078e00c1 */
[C---:B------:R-:W-:Y:S04]  /*c480*/  HMMA.16816.F32.BF16 R160, R208.reuse, R168, R24 ;  /* 0x000000a8d0a0723c */ /* 0x040fe80000041818 */
[----:B------:R-:W-:Y:S02]  /*c490*/  MOV R12, R182 ;  /* 0x000000b6000c7202 */ /* 0x000fe40000000f00 */
[----:B------:R-:W-:Y:S01]  /*c4a0*/  MOV R17, R189 ;  /* 0x000000bd00117202 */ /* 0x000fe20000000f00 */
[----:B------:R-:W-:Y:S01]  /*c4b0*/  IMAD.MOV.U32 R25, RZ, RZ, R164 ;  /* 0x000000ffff197224 */ /* 0x000fe200078e00a4 */
        /* <DEDUP_REMOVED lines=10> */
[----:B------:R-:W-:Y:S01]  /*c560*/  MOV R31, R11 ;  /* 0x0000000b001f7202 */ /* 0x000fe20000000f00 */
[----:B------:R-:W-:Y:S01]  /*c570*/  IMAD.MOV.U32 R28, RZ, RZ, R178 ;  /* 0x000000ffff1c7224 */ /* 0x000fe200078e00b2 */
[----:B------:R-:W-:Y:S01]  /*c580*/  MOV R34, R172 ;  /* 0x000000ac00227202 */ /* 0x000fe20000000f00 */
[----:B------:R-:W-:Y:S01]  /*c590*/  IMAD.MOV.U32 R33, RZ, RZ, R199 ;  /* 0x000000ffff217224 */ /* 0x000fe200078e00c7 */
[-C--:B--2---:R-:W-:Y:S03]  /*c5a0*/  HMMA.16816.F32.BF16 R172, R204, R184.reuse, R36 ;  /* 0x000000b8ccac723c */ /* 0x084fe60000041824 */
[----:B------:R-:W-:Y:S01]  /*c5b0*/  MOV R35, R176 ;  /* 0x000000b000237202 */ /* 0x000fe20000000f00 */
[----:B------:R-:W-:Y:S01]  /*c5c0*/  IMAD.MOV.U32 R32, RZ, RZ, R180 ;  /* 0x000000ffff207224 */ /* 0x000fe200078e00b4 */
[----:B------:R-:W-:Y:S01]  /*c5d0*/  MOV R22, R192 ;  /* 0x000000c000167202 */ /* 0x000fe20000000f00 */
[----:B------:R-:W-:Y:S01]  /*c5e0*/  IMAD.MOV.U32 R11, RZ, RZ, R181 ;  /* 0x000000ffff0b7224 */ /* 0x000fe200078e00b5 */
[----:B------:R-:W-:Y:S01]  /*c5f0*/  MOV R39, R179 ;  /* 0x000000b300277202 */ /* 0x000fe20000000f00 */
[----:B------:R-:W-:Y:S01]  /*c600*/  FADD.FTZ R3, R33, R3 ;  /* 0x0000000321037221 */ /* 0x000fe20000010000 */
[C---:B------:R-:W-:Y:S04]  /*c610*/  HMMA.16816.F32.BF16 R176, R208.reuse, R184, R40 ;  /* 0x000000b8d0b0723c */ /* 0x040fe80000041828 */
[----:B------:R-:W-:Y:S01]  /*c620*/  FADD.FTZ R10, R10, R3 ;  /* 0x000000030a0a7221 */ /* 0x000fe20000010000 */
[----:B------:R-:W-:Y:S01]  /*c630*/  MOV R2, R195 ;  /* 0x000000c300027202 */ /* 0x000fe20000000f00 */
        /* <DEDUP_REMOVED lines=14> */
[----:B------:R-:W-:Y:S01]  /*c720*/  FADD.FTZ R11, R11, R132 ;  /* 0x000000840b0b7221 */ /* 0x000fe20000010000 */
[----:B------:R-:W-:Y:S03]  /*c730*/  MOV R132, R137 ;  /* 0x0000008900847202 */ /* 0x000fe60000000f00 */
[C---:B------:R-:W-:Y:S04]  /*c740*/  HMMA.16816.F32.BF16 R200, R204.reuse, R202, R64 ;  /* 0x000000caccc8723c */ /* 0x040fe80000041840 */
[----:B------:R-:W-:Y:S04]  /*c750*/  FADD.FTZ R11, R28, R11 ;  /* 0x0000000b1c0b7221 */ /* 0x000fe80000010000 */
        /* <DEDUP_REMOVED lines=47> */
[----:B------:R-:W-:Y:S01]  /*ca50*/  MOV R138, R135 ;  /* 0x00000087008a7202 */ /* 0x000fe20000000f00 */
[----:B------:R-:W-:Y:S03]  /*ca60*/  IMAD.MOV.U32 R133, RZ, RZ, R136 ;  /* 0x000000ffff857224 */ /* 0x000fe600078e0088 */
[----:B------:R1:W-:Y:S01]  /*ca70*/  STL [R1+0x1c], R0 ;  /* 0x00001c0001007387 */ /* 0x0003e20000100800 */
[----:B------:R-:W-:-:S05]  /*ca80*/  @P0 BRA `(.L_x_1602) ;  /* 0xffffac4000000947 */ /* 0x000fca000383ffff */
.L_x_1601:
[----:B---3--:R-:W-:-:S13]  /*ca90*/  ISETP.LE.AND P0, PT, RZ, UR25, PT ;  /* 0x00000019ff007c0c */ /* 0x008fda000bf03270 */
[----:B------:R-:W-:Y:S05]  /*caa0*/  @!P0 BRA `(.L_x_1603) ;  /* 0x00004a9000008947 */ /* 0x000fea0003800000 */
[----:B------:R-:W2:Y:S01]  /*cab0*/  LDL.64 R12, [R1+0x48] ;  /* 0x00004800010c7983 */ /* 0x000ea20000100a00 */
[----:B------:R-:W-:-:S03]  /*cac0*/  ULDC.64 UR4, c[0x0][0x1e0] ;  /* 0x0000780000047ab9 */ /* 0x000fc60000000a00 */
[----:B------:R-:W3:Y:S04]  /*cad0*/  LDL.64 R6, [R1+0x50] ;  /* 0x0000500001067983 */ /* 0x000ee80000100a00 */
[----:B------:R-:W4:Y:S04]  /*cae0*/  LDL.64 R8, [R1+0x38] ;  /* 0x0000380001087983 */ /* 0x000f280000100a00 */
[----:B-1----:R-:W4:Y:S01]  /*caf0*/  LDL.64 R4, [R1+0x40] ;  /* 0x0000400001047983 */ /* 0x002f220000100a00 */
[----:B------:R-:W-:Y:S01]  /*cb00*/  UIADD3 UR12, UP0, UR12, 0x80, URZ ;  /* 0x000000800c0c7890 */ /* 0x000fe2000ff1e03f */
[----:B------:R-:W-:Y:S01]  /*cb10*/  IMAD.MOV.U32 R3, RZ, RZ, R136 ;  /* 0x000000ffff037224 */ /* 0x000fe200078e0088 */
[----:B------:R-:W-:Y:S01]  /*cb20*/  USHF.L.U64.HI UR6, UR4, 0x5, UR5 ;  /* 0x0000000504067899 */ /* 0x000fe20008010205 */
[----:B------:R-:W-:Y:S01]  /*cb30*/  MOV R2, R137 ;  /* 0x0000008900027202 */ /* 0x000fe20000000f00 */
[----:B------:R-:W-:Y:S01]  /*cb40*/  USHF.L.U32 UR8, UR4, 0x5, URZ ;  /* 0x0000000504087899 */ /* 0x000fe2000800063f */
[----:B-----5:R-:W-:Y:S01]  /*cb50*/  IMAD.MOV.U32 R138, RZ, RZ, R134 ;  /* 0x000000ffff8a7224 */ /* 0x020fe200078e0086 */
[----:B------:R-:W-:Y:S01]  /*cb60*/  MOV R132, R135 ;  /* 0x0000008700847202 */ /* 0x000fe20000000f00 */
[----:B------:R-:W-:-:S02]  /*cb70*/  UMOV UR7, 0x6 ;  /* 0x0000000600077882 */ /* 0x000fc40000000000 */
[----:B------:R-:W-:Y:S02]  /*cb80*/  ULDC.64 UR4, c[0x0][0x208] ;  /* 0x0000820000047ab9 */ /* 0x000fe40000000a00 */
[----:B------:R-:W-:Y:S02]  /*cb90*/  USHF.L.U64.HI UR7, UR4, UR7, UR5 ;  /* 0x0000000704077299 */ /* 0x000fe40008010205 */
[----:B------:R-:W-:Y:S02]  /*cba0*/  USHF.L.U32 UR11, UR4, 0x6, URZ ;  /* 0x00000006040b7899 */ /* 0x000fe4000800063f */
[----:B------:R-:W-:Y:S01]  /*cbb0*/  UIADD3.X UR9, URZ, UR9, URZ, UP0, !UPT ;  /* 0x000000093f097290 */ /* 0x000fe200087fe43f */
[----:B--2---:R-:W-:Y:S02]  /*cbc0*/  IADD3 R0, P0, R12, 0x40, RZ ;  /* 0x000000400c007810 */ /* 0x004fe40007f1e0ff */
[----:B---3--:R-:W-:-:S03]  /*cbd0*/  IADD3 R10, P1, R6, 0x40, RZ ;  /* 0x00000040060a7810 */ /* 0x008fc60007f3e0ff */
[----:B------:R1:W-:Y:S02]  /*cbe0*/  STL [R1+0x2c], R0 ;  /* 0x00002c0001007387 */ /* 0x0003e40000100800 */
[----:B----4-:R-:W-:Y:S02]  /*cbf0*/  IMAD.X R11, RZ, RZ, R5, P1 ;  /* 0x000000ffff0b7224 */ /* 0x010fe400008e0605 */
[----:B------:R-:W-:Y:S01]  /*cc00*/  IMAD.MOV.U32 R4, RZ, RZ, R6 ;  /* 0x000000ffff047224 */ /* 0x000fe200078e0006 */
[----:B-1----:R-:W-:-:S05]  /*cc10*/  IADD3.X R0, RZ, R9, RZ, P0, !PT ;  /* 0x00000009ff007210 */ /* 0x002fca00007fe4ff */
[----:B------:R1:W-:Y:S04]  /*cc20*/  STL [R1+0x28], R0 ;  /* 0x0000280001007387 */ /* 0x0003e80000100800 */
[----:B------:R1:W-:Y:S04]  /*cc30*/  STL.64 [R1+0x20], R10 ;  /* 0x0000200a01007387 */ /* 0x0003e80000100a00 */
[----:B------:R1:W-:Y:S02]  /*cc40*/  STL.64 [R1+0x40], R4 ;  /* 0x0000400401007387 */ /* 0x0003e40000100a00 */
.L_x_1604:
[----:B------:R-:W2:Y:S01]  /*cc50*/  LDL.64 R134, [R1+0x40] ;  /* 0x0000400001867983 */ /* 0x000ea20000100a00 */
[----:B------:R-:W-:Y:S04]  /*cc60*/  DEPBAR.LE SB0, 0x0 ;  /* 0x000080000000791a */ /* 0x000fe80000000000 */
[----:B------:R-:W-:Y:S01]  /*cc70*/  USHF.R.S32.HI UR5, URZ, 0x1f, UR25 ;  /* 0x0000001f3f057899 */ /* 0x000fe20008011419 */
[----:B------:R-:W3:Y:S01]  /*cc80*/  LDL.64 R246, [R1+0x20] ;  /* 0x0000200001f67983 */ /* 0x000ee20000100a00 */
[----:B------:R-:W-:Y:S01]  /*cc90*/  UIMAD UR4, UR7, UR25, URZ ;  /* 0x00000019070472a4 */ /* 0x000fe2000f8e023f */
[----:B------:R-:W-:Y:S01]  /*cca0*/  MOV R133, UR11 ;  /* 0x0000000b00857c02 */ /* 0x000fe20008000f00 */
[----:B------:R-:W-:Y:S02]  /*ccb0*/  UISETP.GT.AND UP0, UPT, UR25, URZ, UPT ;  /* 0x0000003f1900728c */ /* 0x000fe4000bf04270 */
[----:B------:R-:W-:Y:S01]  /*ccc0*/  UIMAD UR4, UR5, UR11, UR4 ;  /* 0x0000000b050472a4 */ /* 0x000fe2000f8e0204 */
[----:B------:R-:W-:Y:S08]  /*ccd0*/  BAR.SYNC.DEFER_BLOCKING 0x0 ;  /* 0x0000000000007b1d */ /* 0x000ff00000010000 */
[----:B------:R-:W-:Y:S04]  /*cce0*/  STL [R1+0x80], R128 ;  /* 0x0000808001007387 */ /* 0x000fe80000100800 */
[----:B------:R-:W-:Y:S04]  /*ccf0*/  STL [R1+0x7c], R129 ;  /* 0x00007c8101007387 */ /* 0x000fe80000100800 */
[----:B------:R-:W-:Y:S04]  /*cd00*/  STL [R1+0x78], R130 ;  /* 0x0000788201007387 */ /* 0x000fe80000100800 */
[----:B------:R-:W-:Y:S04]  /*cd10*/  STL [R1+0x74], R131 ;  /* 0x0000748301007387 */ /* 0x000fe80000100800 */
[----:B-----5:R-:W-:Y:S08]  /*cd20*/  LDSM.16.M88.4 R64, [R231+0x8100] ;  /* 0x00810000e740783b */ /* 0x020ff00000000200 */
[----:B----4-:R-:W4:Y:S08]  /*cd30*/  LDSM.16.M88.4 R16, [R224+0x4100] ;  /* 0x00410000e010783b */ /* 0x010f300000000200 */
[----:B------:R-:W1:Y:S08]  /*cd40*/  LDSM.16.M88.4 R60, [R231+0xa100] ;  /* 0x00a10000e73c783b */ /* 0x000e700000000200 */
[----:B------:R-:W1:Y:S08]  /*cd50*/  LDSM.16.M88.4 R32, [R224+0x4900] ;  /* 0x00490000e020783b */ /* 0x000e700000000200 */
[----:B------:R-:W1:Y:S08]  /*cd60*/  LDSM.16.M88.4 R48, [R224+0x5100] ;  /* 0x00510000e030783b */ /* 0x000e700000000200 */
[----:B------:R-:W1:Y:S02]  /*cd70*/  LDSM.16.M88.4 R204, [R224+0x5900] ;  /* 0x00590000e0cc783b */ /* 0x000e640000000200 */
[-C--:B-1--4-:R-:W-:Y:S06]  /*cd80*/  HMMA.16816.F32.BF16 R4, R64, R16.reuse, RZ ;  /* 0x000000104004723c */ /* 0x092fec00000418ff */
[----:B------:R-:W-:Y:S02]  /*cd90*/  LDSM.16.M88.4 R208, [R233+0x8100] ;  /* 0x00810000e9d0783b */ /* 0x000fe40000000200 */
[C---:B------:R-:W-:Y:S06]  /*cda0*/  HMMA.16816.F32.BF16 R8, R60.reuse, R16, RZ ;  /* 0x000000103c08723c */ /* 0x040fec00000418ff */
[----:B------:R-:W1:Y:S02]  /*cdb0*/  LDSM.16.M88.4 R212, [R235] ;  /* 0x00000000ebd4783b */ /* 0x000e640000000200 */
[-C--:B------:R-:W-:Y:S06]  /*cdc0*/  HMMA.16816.F32.BF16 R12, R60, R18.reuse, RZ ;  /* 0x000000123c0c723c */ /* 0x080fec00000418ff */
[----:B------:R-:W4:Y:S02]  /*cdd0*/  LDSM.16.M88.4 R216, [R233+0xa100] ;  /* 0x00a10000e9d8783b */ /* 0x000f240000000200 */
[C---:B------:R-:W-:Y:S06]  /*cde0*/  HMMA.16816.F32.BF16 R16, R64.reuse, R18, RZ ;  /* 0x000000124010723c */ /* 0x040fec00000418ff */
[----:B------:R-:W-:Y:S02]  /*cdf0*/  LDSM.16.M88.4 R220, [R242] ;  /* 0x00000000f2dc783b */ /* 0x000fe40000000200 */
[-C--:B------:R-:W-:Y:S06]  /*ce00*/  HMMA.16816.F32.BF16 R20, R64, R32.reuse, RZ ;  /* 0x000000204014723c */ /* 0x080fec00000418ff */
        /* <DEDUP_REMOVED lines=17> */
[----:B------:R-:W4:Y:S07]  /*cf20*/  LDSM.16.M88.4 R204, [R243] ;  /* 0x00000000f3cc783b */ /* 0x000f2e0000000200 */
[-C--:B-1----:R-:W-:Y:S08]  /*cf30*/  HMMA.16816.F32.BF16 R4, R208, R212.reuse, R4 ;  /* 0x000000d4d004723c */ /* 0x082ff00000041804 */
[C---:B----4-:R-:W-:Y:S08]  /*cf40*/  HMMA.16816.F32.BF16 R8, R216.reuse, R212, R8 ;  /* 0x000000d4d808723c */ /* 0x050ff00000041808 */
[-C--:B------:R-:W-:Y:S08]  /*cf50*/  HMMA.16816.F32.BF16 R12, R216, R214.reuse, R12 ;  /* 0x000000d6d80c723c */ /* 0x080ff0000004180c */
[C---:B------:R-:W-:Y:S08]  /*cf60*/  HMMA.16816.F32.BF16 R16, R208.reuse, R214, R16 ;  /* 0x000000d6d010723c */ /* 0x040ff00000041810 */
[-C--:B------:R-:W-:Y:S08]  /*cf70*/  HMMA.16816.F32.BF16 R20, R208, R204.reuse, R20 ;  /* 0x000000ccd014723c */ /* 0x080ff00000041814 */
[C---:B------:R-:W-:Y:S08]  /*cf80*/  HMMA.16816.F32.BF16 R24, R216.reuse, R204, R24 ;  /* 0x000000ccd818723c */ /* 0x040ff00000041818 */
[-C--:B------:R-:W-:Y:S08]  /*cf90*/  HMMA.16816.F32.BF16 R28, R216, R206.reuse, R28 ;  /* 0x000000ced81c723c */ /* 0x080ff0000004181c */
[C---:B------:R-:W-:Y:S01]  /*cfa0*/  HMMA.16816.F32.BF16 R32, R208.reuse, R206, R32 ;  /* 0x000000ced020723c */ /* 0x040fe20000041820 */
[----:B------:R-:W1:Y:S07]  /*cfb0*/  LDSM.16.M88.4 R204, [R241] ;  /* 0x00000000f1cc783b */ /* 0x000e6e0000000200 */
[-C--:B------:R-:W-:Y:S08]  /*cfc0*/  HMMA.16816.F32.BF16 R36, R208, R220.reuse, R36 ;  /* 0x000000dcd024723c */ /* 0x080ff00000041824 */
[C---:B------:R-:W-:Y:S08]  /*cfd0*/  HMMA.16816.F32.BF16 R40, R216.reuse, R220, R40 ;  /* 0x000000dcd828723c */ /* 0x040ff00000041828 */
[-C--:B------:R-:W-:Y:S04]  /*cfe0*/  HMMA.16816.F32.BF16 R44, R216, R222.reuse, R44 ;  /* 0x000000ded82c723c */ /* 0x080fe8000004182c */
[----:B--2---:R-:W-:Y:S04]  /*cff0*/  IMAD.WIDE.U32 R136, R133, UR25, R134 ;  /* 0x0000001985887c25 */ /* 0x004fe8000f8e0086 */
[C---:B------:R-:W-:Y:S04]  /*d000*/  HMMA.16816.F32.BF16 R48, R208.reuse, R222, R48 ;  /* 0x000000ded030723c */ /* 0x040fe80000041830 */
[----:B------:R-:W-:Y:S02]  /*d010*/  IADD3 R0, R137, UR4, RZ ;  /* 0x0000000489007c10 */ /* 0x000fe4000fffe0ff */
[C---:B------:R-:W-:Y:S02]  /*d020*/  LEA R134, P0, R136.reuse, c[0x0][0x1f8], 0x1 ;  /* 0x00007e0088867a11 */ /* 0x040fe400078008ff */
[-C--:B-1----:R-:W-:Y:S04]  /*d030*/  HMMA.16816.F32.BF16 R52, R208, R204.reuse, R52 ;  /* 0x000000ccd034723c */ /* 0x082fe80000041834 */
[----:B------:R-:W-:Y:S01]  /*d040*/  LEA.HI.X R135, R136, c[0x0][0x1fc], R0, 0x1, P0 ;  /* 0x00007f0088877a11 */ /* 0x000fe200000f0c00 */
[----:B---3--:R-:W-:Y:S01]  /*d050*/  IMAD.WIDE.U32 R136, R133, UR25, R246 ;  /* 0x0000001985887c25 */ /* 0x008fe2000f8e00f6 */
[----:B------:R-:W-:Y:S02]  /*d060*/  UIADD3 UR25, UR25, -0x1, URZ ;  /* 0xffffffff19197890 */ /* 0x000fe4000fffe03f */
[C---:B------:R-:W-:Y:S01]  /*d070*/  HMMA.16816.F32.BF16 R56, R216.reuse, R204, R56 ;  /* 0x000000ccd838723c */ /* 0x040fe20000041838 */
[----:B------:R-:W-:Y:S01]  /*d080*/  @!PT LDS RZ, [RZ] ;  /* 0x00000000fffff984 */ /* 0x000fe20000000800 */
[----:B------:R-:W-:Y:S01]  /*d090*/  @!PT LDS RZ, [RZ] ;  /* 0x00000000fffff984 */ /* 0x000fe20000000800 */
[----:B------:R-:W-:Y:S01]  /*d0a0*/  @!PT LDS RZ, [RZ] ;  /* 0x00000000fffff984 */ /* 0x000fe20000000800 */
[----:B------:R1:W-:Y:S01]  /*d0b0*/  LDGSTS.E.BYPASS.LTC128B.128 [R245+0x100], [R134.64], !P5 ;  /* 0x0010000086f57fae */ /* 0x0003e2000e901d52 */
[----:B------:R-:W-:Y:S02]  /*d0c0*/  @UP0 USHF.R.S32.HI UR13, URZ, 0x1f, UR25 ;  /* 0x0000001f3f0d0899 */ /* 0x000fe40008011419 */
[----:B------:R-:W-:Y:S01]  /*d0d0*/  IADD3 R0, R137, UR4, RZ ;  /* 0x0000000489007c10 */ /* 0x000fe2000fffe0ff */
[----:B------:R-:W-:Y:S01]  /*d0e0*/  ULDC.64 UR4, c[0x0][0x1e0] ;  /* 0x0000780000047ab9 */ /* 0x000fe20000000a00 */
[C---:B------:R-:W-:Y:S02]  /*d0f0*/  LEA R212, P0, R136.reuse, c[0x0][0x1f8], 0x1 ;  /* 0x00007e0088d47a11 */ /* 0x040fe400078008ff */
[-C--:B------:R-:W-:Y:S03]  /*d100*/  HMMA.16816.F32.BF16 R60, R216, R206.reuse, R60 ;  /* 0x000000ced83c723c */ /* 0x080fe6000004183c */
[----:B------:R-:W-:Y:S01]  /*d110*/  @UP0 UIMAD UR13, UR13, UR4, URZ ;  /* 0x000000040d0d02a4 */ /* 0x000fe2000f8e023f */
[----:B------:R-:W-:Y:S01]  /*d120*/  LEA.HI.X R213, R136, c[0x0][0x1fc], R0, 0x1, P0 ;  /* 0x00007f0088d57a11 */ /* 0x000fe200000f0c00 */
[----:B------:R-:W-:Y:S02]  /*d130*/  @UP0 UIMAD.WIDE.U32 UR20, UR25, UR4, URZ ;  /* 0x00000004191402a5 */ /* 0x000fe4000f8e003f */
[----:B------:R-:W-:Y:S01]  /*d140*/  @UP0 UIMAD UR13, UR25, UR5, UR13 ;  /* 0x00000005190d02a4 */ /* 0x000fe2000f8e020d */
[----:B------:R-:W-:Y:S01]  /*d150*/  HMMA.16816.F32.BF16 R64, R208, R206, R64 ;  /* 0x000000ced040723c */ /* 0x000fe20000041840 */
[----:B------:R2:W-:Y:S01]  /*d160*/  LDGSTS.E.BYPASS.LTC128B.128 [R245+0x2100], [R212.64], !P4 ;  /* 0x02100000d4f57fae */ /* 0x0005e2000e101d52 */
[----:B------:R-:W-:Y:S02]  /*d170*/  @UP0 USHF.L.U32 UR4, UR20, 0x6, URZ ;  /* 0x0000000614040899 */ /* 0x000fe4000800063f */
[----:B------:R-:W-:Y:S04]  /*d180*/  @UP0 UIADD3 UR13, UR21, UR13, URZ ;  /* 0x0000000d150d0290 */ /* 0x000fe8000fffe03f */
[----:B------:R-:W-:Y:S01]  /*d190*/  @UP0 USHF.L.U64.HI UR13, UR20, 0x6, UR13 ;  /* 0x00000006140d0899 */ /* 0x000fe2000801020d */
[----:B-1----:R-:W-:Y:S04]  /*d1a0*/  IADD3 R134, P0, R134, UR10, RZ ;  /* 0x0000000a86867c10 */ /* 0x002fe8000ff1e0ff */
[----:B------:R-:W-:Y:S02]  /*d1b0*/  IADD3.X R135, R135, UR14, RZ, P0, !PT ;  /* 0x0000000e87877c10 */ /* 0x000fe400087fe4ff */
[----:B------:R-:W-:Y:S03]  /*d1c0*/  IADD3 R136, P1, R134, UR10, RZ ;  /* 0x0000000a86887c10 */ /* 0x000fe6000ff3e0ff */
[----:B------:R1:W-:Y:S01]  /*d1d0*/  LDGSTS.E.BYPASS.LTC128B.128 [R245+0x900], [R134.64], !P5 ;  /* 0x0090000086f57fae */ /* 0x0003e2000e901d52 */
[----:B------:R-:W-:Y:S02]  /*d1e0*/  IADD3.X R137, R135, UR14, RZ, P1, !PT ;  /* 0x0000000e87897c10 */ /* 0x000fe40008ffe4ff */
[----:B------:R-:W-:Y:S02]  /*d1f0*/  IADD3 R204, P1, R136, UR10, RZ ;  /* 0x0000000a88cc7c10 */ /* 0x000fe4000ff3e0ff */
[----:B--2---:R-:W-:Y:S03]  /*d200*/  IADD3 R212, P0, R134, UR16, RZ ;  /* 0x0000001086d47c10 */ /* 0x004fe6000ff1e0ff */
[----:B------:R1:W-:Y:S01]  /*d210*/  LDGSTS.E.BYPASS.LTC128B.128 [R245+0x2900], [R134.64+0x80], !P4 ;  /* 0x0290008086f57fae */ /* 0x0003e2000e101d52 */
[----:B------:R-:W-:Y:S02]  /*d220*/  IADD3.X R205, R137, UR14, RZ, P1, !PT ;  /* 0x0000000e89cd7c10 */ /* 0x000fe40008ffe4ff */
[----:B------:R-:W-:Y:S05]  /*d230*/  IADD3.X R213, R135, UR15, RZ, P0, !PT ;  /* 0x0000000f87d57c10 */ /* 0x000fea00087fe4ff */
[----:B------:R2:W-:Y:S08]  /*d240*/  LDGSTS.E.BYPASS.LTC128B.128 [R245+0x1100], [R136.64], !P5 ;  /* 0x0110000088f57fae */ /* 0x0005f0000e901d52 */
        /* <DEDUP_REMOVED lines=8> */
[----:B------:R-:W1:Y:S08]  /*d2d0*/  LDSM.16.M88.4 R220, [R232+0xa100] ;  /* 0x00a10000e8dc783b */ /* 0x000e700000000200 */
[----:B----4-:R-:W4:Y:S08]  /*d2e0*/  LDSM.16.M88.4 R204, [R230+0x4900] ;  /* 0x00490000e6cc783b */ /* 0x010f300000000200 */
[----:B------:R-:W0:Y:S08]  /*d2f0*/  LDGDEPBAR ;  /* 0x00000000000079af */ /* 0x000e300000000000 */
[----:B------:R-:W2:Y:S01]  /*d300*/  LDSM.16.M88.4 R208, [R230+0x5100] ;  /* 0x00510000e6d0783b */ /* 0x000ea20000000200 */
[-C--:B---3--:R-:W-:Y:S08]  /*d310*/  HMMA.16816.F32.BF16 R4, R212, R216.reuse, R4 ;  /* 0x000000d8d404723c */ /* 0x088ff00000041804 */
        /* <DEDUP_REMOVED lines=13> */
[----:B------:R-:W2:Y:S07]  /*d3f0*/  LDSM.16.M88.4 R208, [R229] ;  /* 0x00000000e5d0783b */ /* 0x000eae0000000200 */
[-C--:B-1----:R-:W-:Y:S08]  /*d400*/  HMMA.16816.F32.BF16 R52, R212, R216.reuse, R52 ;  /* 0x000000d8d434723c */ /* 0x082ff00000041834 */
[C---:B------:R-:W-:Y:S08]  /*d410*/  HMMA.16816.F32.BF16 R56, R220.reuse, R216, R56 ;  /* 0x000000d8dc38723c */ /* 0x040ff00000041838 */
[-C--:B------:R-:W-:Y:S01]  /*d420*/  HMMA.16816.F32.BF16 R60, R220, R218.reuse, R60 ;  /* 0x000000dadc3c723c */ /* 0x080fe2000004183c */
[----:B------:R-:W1:Y:S07]  /*d430*/  LDSM.16.M88.4 R220, [R234+0xa100] ;  /* 0x00a10000eadc783b */ /* 0x000e6e0000000200 */
[----:B------:R-:W-:Y:S01]  /*d440*/  HMMA.16816.F32.BF16 R64, R212, R218, R64 ;  /* 0x000000dad440723c */ /* 0x000fe20000041840 */
[----:B------:R-:W3:Y:S07]  /*d450*/  LDSM.16.M88.4 R212, [R229+0x800] ;  /* 0x00080000e5d4783b */ /* 0x000eee0000000200 */
[-C--:B--2---:R-:W-:Y:S01]  /*d460*/  HMMA.16816.F32.BF16 R4, R204, R208.reuse, R4 ;  /* 0x000000d0cc04723c */ /* 0x084fe20000041804 */
[----:B------:R-:W-:Y:S07]  /*d470*/  LDSM.16.M88.4 R216, [R229+0x1800] ;  /* 0x00180000e5d8783b */ /* 0x000fee0000000200 */
[C---:B-1----:R-:W-:Y:S08]  /*d480*/  HMMA.16816.F32.BF16 R8, R220.reuse, R208, R8 ;  /* 0x000000d0dc08723c */ /* 0x042ff00000041808 */
[-C--:B------:R-:W-:Y:S08]  /*d490*/  HMMA.16816.F32.BF16 R12, R220, R210.reuse, R12 ;  /* 0x000000d2dc0c723c */ /* 0x080ff0000004180c */
[C---:B------:R-:W-:Y:S01]  /*d4a0*/  HMMA.16816.F32.BF16 R16, R204.reuse, R210, R16 ;  /* 0x000000d2cc10723c */ /* 0x040fe20000041810 */
[----:B------:R-:W1:Y:S07]  /*d4b0*/  LDSM.16.M88.4 R208, [R229+0x1000] ;  /* 0x00100000e5d0783b */ /* 0x000e6e0000000200 */
[-C--:B---3--:R-:W-:Y:S08]  /*d4c0*/  HMMA.16816.F32.BF16 R20, R204, R212.reuse, R20 ;  /* 0x000000d4cc14723c */ /* 0x088ff00000041814 */
[C---:B------:R-:W-:Y:S08]  /*d4d0*/  HMMA.16816.F32.BF16 R24, R220.reuse, R212, R24 ;  /* 0x000000d4dc18723c */ /* 0x040ff00000041818 */
        /* <DEDUP_REMOVED lines=29> */
[----:B------:R-:W1:Y:S07]  /*d6b0*/  LDSM.16.M88.4 R212, [R240] ;  /* 0x00000000f0d4783b */ /* 0x000e6e0000000200 */
[-C--:B------:R-:W-:Y:S08]  /*d6c0*/  HMMA.16816.F32.BF16 R52, R208, R216.reuse, R52 ;  /* 0x000000d8d034723c */ /* 0x080ff00000041834 */
[C---:B------:R-:W-:Y:S08]  /*d6d0*/  HMMA.16816.F32.BF16 R56, R220.reuse, R216, R56 ;  /* 0x000000d8dc38723c */ /* 0x040ff00000041838 */
[-C--:B------:R-:W-:Y:S01]  /*d6e0*/  HMMA.16816.F32.BF16 R60, R220, R218.reuse, R60 ;  /* 0x000000dadc3c723c */ /* 0x080fe2000004183c */
[----:B------:R-:W2:Y:S07]  /*d6f0*/  LDSM.16.M88.4 R220, [R233+0xe100] ;  /* 0x00e10000e9dc783b */ /* 0x000eae0000000200 */
[----:B------:R-:W-:Y:S01]  /*d700*/  HMMA.16816.F32.BF16 R64, R208, R218, R64 ;  /* 0x000000dad040723c */ /* 0x000fe20000041840 */
[----:B------:R-:W3:Y:S07]  /*d710*/  LDSM.16.M88.4 R208, [R239] ;  /* 0x00000000efd0783b */ /* 0x000eee0000000200 */
[-C--:B-1----:R-:W-:Y:S01]  /*d720*/  HMMA.16816.F32.BF16 R4, R204, R212.reuse, R4 ;  /* 0x000000d4cc04723c */ /* 0x082fe20000041804 */
[----:B------:R-:W-:Y:S07]  /*d730*/  LDSM.16.M88.4 R216, [R237] ;  /* 0x00000000edd8783b */ /* 0x000fee0000000200 */
        /* <DEDUP_REMOVED lines=53> */
[----:B------:R-:W2:Y:S01]  /*da90*/  MUFU.TANH R211, R6 ;  /* 0x0000000600d37308 */ /* 0x000ea20000002400 */
[----:B------:R-:W-:Y:S02]  /*daa0*/  FMUL.FTZ R8, R8, c[0x0][0x320] ;  /* 0x0000c80008087a20 */ /* 0x000fe40000410000 */
[----:B------:R-:W-:Y:S03]  /*dab0*/  FMUL.FTZ R9, R9, c[0x0][0x320] ;  /* 0x0000c80009097a20 */ /* 0x000fe60000410000 */
[----:B------:R-:W-:Y:S02]  /*dac0*/  FMUL.FTZ R10, R10, c[0x0][0x320] ;  /* 0x0000c8000a0a7a20 */ /* 0x000fe40000410000 */
[----:B------:R-:W-:Y:S02]  /*dad0*/  FMUL.FTZ R11, R11, c[0x0][0x320] ;  /* 0x0000c8000b0b7a20 */ /* 0x000fe40000410000 */
        /* <DEDUP_REMOVED lines=9> */
[----:B------:R-:W-:Y:S05]  /*db70*/  FMUL.FTZ R19, R19, c[0x0][0x320] ;  /* 0x0000c80013137a20 */ /* 0x000fea0000410000 */
[----:B------:R-:W-:Y:S01]  /*db80*/  MUFU.TANH R213, R9 ;  /* 0x0000000900d57308 */ /* 0x000fe20000002400 */
[----:B----4-:R-:W4:Y:S09]  /*db90*/  LDSM.16.M88.4 R4, [R229+0x2800] ;  /* 0x00280000e504783b */ /* 0x010f320000000200 */
[----:B------:R-:W-:Y:S10]  /*dba0*/  MUFU.TANH R216, R10 ;  /* 0x0000000a00d87308 */ /* 0x000ff40000002400 */
[----:B------:R1:W-:Y:S10]  /*dbb0*/  MUFU.TANH R217, R11 ;  /* 0x0000000b00d97308 */ /* 0x0003f40000002400 */
[----:B------:R-:W2:Y:S10]  /*dbc0*/  MUFU.TANH R16, R16 ;  /* 0x0000001000107308 */ /* 0x000eb40000002400 */
        /* <DEDUP_REMOVED lines=8> */
[----:B------:R-:W-:Y:S01]  /*dc50*/  MUFU.TANH R19, R19 ;  /* 0x0000001300137308 */ /* 0x000fe20000002400 */
[----:B------:R-:W4:Y:S01]  /*dc60*/  LDSM.16.M88.4 R4, [R229+0x3800] ;  /* 0x00380000e504783b */ /* 0x000f220000000200 */
[----:B------:R-:W-:Y:S04]  /*dc70*/  DEPBAR.LE SB0, 0x0 ;  /* 0x000080000000791a */ /* 0x000fe80000000000 */
[----:B------:R-:W-:Y:S02]  /*dc80*/  FMUL.FTZ R20, R20, c[0x0][0x320] ;  /* 0x0000c80014147a20 */ /* 0x000fe40000410000 */
[----:B------:R-:W-:Y:S02]  /*dc90*/  FMUL.FTZ R21, R21, c[0x0][0x320] ;  /* 0x0000c80015157a20 */ /* 0x000fe40000410000 */
[----:B------:R-:W-:Y:S01]  /*dca0*/  MUFU.TANH R246, R20 ;  /* 0x0000001400f67308 */ /* 0x000fe20000002400 */
        /* <DEDUP_REMOVED lines=9> */
[----:B------:R-:W-:Y:S01]  /*dd40*/  MUFU.TANH R218, R32 ;  /* 0x0000002000da7308 */ /* 0x000fe20000002400 */
[-C--:B------:R-:W-:Y:S03]  /*dd50*/  HMMA.16816.F32.BF16 R44, R220, R10.reuse, R44 ;  /* 0x0000000adc2c723c */ /* 0x080fe6000004182c */
[----:B------:R-:W-:Y:S02]  /*dd60*/  FMUL.FTZ R33, R33, c[0x0][0x320] ;  /* 0x0000c80021217a20 */ /* 0x000fe40000410000 */
[----:B------:R-:W-:Y:S02]  /*dd70*/  FMUL.FTZ R35, R35, c[0x0][0x320] ;  /* 0x0000c80023237a20 */ /* 0x000fe40000410000 */
[----:B------:R-:W-:Y:S01]  /*dd80*/  FMUL.FTZ R36, R36, c[0x0][0x320] ;  /* 0x0000c80024247a20 */ /* 0x000fe20000410000 */
[C---:B------:R-:W-:Y:S01]  /*dd90*/  HMMA.16816.F32.BF16 R48, R204.reuse, R10, R48 ;  /* 0x0000000acc30723c */ /* 0x040fe20000041830 */
[----:B------:R-:W-:Y:S01]  /*dda0*/  MUFU.TANH R219, R33 ;  /* 0x0000002100db7308 */ /* 0x000fe20000002400 */
[----:B------:R-:W3:Y:S02]  /*ddb0*/  LDL R11, [R1+0x2c] ;  /* 0x00002c00010b7983 */ /* 0x000ee40000100800 */
[----:B------:R-:W-:Y:S02]  /*ddc0*/  FMUL.FTZ R37, R37, c[0x0][0x320] ;  /* 0x0000c80025257a20 */ /* 0x000fe40000410000 */
[----:B------:R-:W3:Y:S01]  /*ddd0*/  LDL R10, [R1+0x28] ;  /* 0x00002800010a7983 */ /* 0x000ee20000100800 */
[----:B------:R-:W-:Y:S01]  /*dde0*/  FMUL.FTZ R41, R41, c[0x0][0x320] ;  /* 0x0000c80029297a20 */ /* 0x000fe20000410000 */
[-C--:B----4-:R-:W-:Y:S03]  /*ddf0*/  HMMA.16816.F32.BF16 R52, R204, R4.reuse, R52 ;  /* 0x00000004cc34723c */ /* 0x090fe60000041834 */
[----:B------:R-:W1:Y:S01]  /*de00*/  MUFU.TANH R0, R36 ;  /* 0x0000002400007308 */ /* 0x000e620000002400 */
[----:B------:R-:W-:Y:S02]  /*de10*/  FMUL.FTZ R38, R38, c[0x0][0x320] ;  /* 0x0000c80026267a20 */ /* 0x000fe40000410000 */
[----:B------:R-:W-:Y:S02]  /*de20*/  FMUL.FTZ R39, R39, c[0x0][0x320] ;  /* 0x0000c80027277a20 */ /* 0x000fe40000410000 */
[C---:B------:R-:W-:Y:S04]  /*de30*/  HMMA.16816.F32.BF16 R56, R220.reuse, R4, R56 ;  /* 0x00000004dc38723c */ /* 0x040fe80000041838 */
[----:B------:R-:W-:Y:S01]  /*de40*/  FMUL.FTZ R44, R44, c[0x0][0x320] ;  /* 0x0000c8002c2c7a20 */ /* 0x000fe20000410000 */
[----:B------:R1:W-:Y:S01]  /*de50*/  MUFU.TANH R129, R41 ;  /* 0x0000002900817308 */ /* 0x0003e20000002400 */
[----:B------:R-:W-:Y:S01]  /*de60*/  FMUL.FTZ R42, R42, c[0x0][0x320] ;  /* 0x0000c8002a2a7a20 */ /* 0x000fe20000410000 */
[----:B------:R-:W-:Y:S01]  /*de70*/  FMNMX.FTZ R5, R209, R2, !PT ;  /* 0x00000002d1057209 */ /* 0x000fe20007810000 */
[-C--:B------:R-:W-:Y:S04]  /*de80*/  HMMA.16816.F32.BF16 R60, R220, R6.reuse, R60 ;  /* 0x00000006dc3c723c */ /* 0x080fe8000004183c */
[----:B------:R-:W-:Y:S01]  /*de90*/  FMUL.FTZ R51, R51, c[0x0][0x320] ;  /* 0x0000c80033337a20 */ /* 0x000fe20000410000 */
[----:B--2---:R-:W-:Y:S01]  /*dea0*/  FMNMX.FTZ R5, R208, R5, !PT ;  /* 0x00000005d0057209 */ /* 0x004fe20007810000 */
[----:B------:R-:W-:Y:S01]  /*deb0*/  FMUL.FTZ R49, R49, c[0x0][0x320] ;  /* 0x0000c80031317a20 */ /* 0x000fe20000410000 */
[----:B------:R-:W-:Y:S01]  /*dec0*/  MUFU.TANH R9, R42 ;  /* 0x0000002a00097308 */ /* 0x000fe20000002400 */
[----:B------:R-:W-:Y:S04]  /*ded0*/  HMMA.16816.F32.BF16 R64, R204, R6, R64 ;  /* 0x00000006cc40723c */ /* 0x000fe80000041840 */
[----:B------:R-:W-:Y:S01]  /*dee0*/  FMUL.FTZ R52, R52, c[0x0][0x320] ;  /* 0x0000c80034347a20 */ /* 0x000fe20000410000 */
[----:B------:R-:W-:Y:S01]  /*def0*/  FMNMX.FTZ R4, R211, R3, !PT ;  /* 0x00000003d3047209 */ /* 0x000fe20007810000 */
[----:B------:R-:W-:Y:S01]  /*df00*/  FMUL.FTZ R53, R53, c[0x0][0x320] ;  /* 0x0000c80035357a20 */ /* 0x000fe20000410000 */
[----:B------:R-:W-:Y:S01]  /*df10*/  FMNMX.FTZ R5, R16, R5, !PT ;  /* 0x0000000510057209 */ /* 0x000fe20007810000 */
[----:B------:R-:W-:Y:S01]  /*df20*/  FMUL.FTZ R57, R57, c[0x0][0x320] ;  /* 0x0000c80039397a20 */ /* 0x000fe20000410000 */
[----:B------:R-:W2:Y:S03]  /*df30*/  MUFU.TANH R249, R22 ;  /* 0x0000001600f97308 */ /* 0x000ea60000002400 */
[----:B------:R-:W-:Y:S01]  /*df40*/  FMUL.FTZ R54, R54, c[0x0][0x320] ;  /* 0x0000c80036367a20 */ /* 0x000fe20000410000 */
[----:B------:R-:W-:Y:S01]  /*df50*/  FMNMX.FTZ R5, R17, R5, !PT ;  /* 0x0000000511057209 */ /* 0x000fe20007810000 */
[----:B------:R-:W-:Y:S01]  /*df60*/  FMUL.FTZ R55, R55, c[0x0][0x320] ;  /* 0x0000c80037377a20 */ /* 0x000fe20000410000 */
[----:B-1----:R-:W-:Y:S01]  /*df70*/  MOV R41, R0 ;  /* 0x0000000000297202 */ /* 0x002fe20000000f00 */
[----:B------:R-:W-:Y:S01]  /*df80*/  FMUL.FTZ R59, R59, c[0x0][0x320] ;  /* 0x0000c8003b3b7a20 */ /* 0x000fe20000410000 */
[----:B------:R-:W-:Y:S01]  /*df90*/  FMNMX.FTZ R5, R246, R5, !PT ;  /* 0x00000005f6057209 */ /* 0x000fe20007810000 */
[----:B------:R-:W-:Y:S01]  /*dfa0*/  FMUL.FTZ R23, R23, c[0x0][0x320] ;  /* 0x0000c80017177a20 */ /* 0x000fe20000410000 */
[----:B------:R-:W1:Y:S01]  /*dfb0*/  MUFU.TANH R133, R37 ;  /* 0x0000002500857308 */ /* 0x000e620000002400 */
[----:B------:R-:W-:Y:S01]  /*dfc0*/  FMUL.FTZ R29, R29, c[0x0][0x320] ;  /* 0x0000c8001d1d7a20 */ /* 0x000fe20000410000 */
[----:B------:R-:W-:Y:S01]  /*dfd0*/  FMNMX.FTZ R5, R244, R5, !PT ;  /* 0x00000005f4057209 */ /* 0x000fe20007810000 */
[----:B------:R-:W-:Y:S01]  /*dfe0*/  FMUL.FTZ R50, R50, c[0x0][0x320] ;  /* 0x0000c80032327a20 */ /* 0x000fe20000410000 */
[----:B------:R-:W-:Y:S01]  /*dff0*/  FMNMX.FTZ R0, R212, R132, !PT ;  /* 0x00000084d4007209 */ /* 0x000fe20007810000 */
[----:B------:R-:W-:Y:S01]  /*e000*/  FMUL.FTZ R66, R66, c[0x0][0x320] ;  /* 0x0000c80042427a20 */ /* 0x000fe20000410000 */
[----:B------:R-:W-:Y:S01]  /*e010*/  FMNMX.FTZ R5, R218, R5, !PT ;  /* 0x00000005da057209 */ /* 0x000fe20007810000 */
[----:B------:R-:W-:Y:S01]  /*e020*/  FMUL.FTZ R64, R64, c[0x0][0x320] ;  /* 0x0000c80040407a20 */ /* 0x000fe20000410000 */
[----:B------:R-:W-:Y:S01]  /*e030*/  FMNMX.FTZ R6, R210, R4, !PT ;  /* 0x00000004d2067209 */ /* 0x000fe20007810000 */
[----:B------:R-:W-:Y:S01]  /*e040*/  FMUL.FTZ R65, R65, c[0x0][0x320] ;  /* 0x0000c80041417a20 */ /* 0x000fe20000410000 */
[----:B------:R-:W-:Y:S01]  /*e050*/  MUFU.TANH R22, R51 ;  /* 0x0000003300167308 */ /* 0x000fe20000002400 */
        /* <DEDUP_REMOVED lines=9> */
[----:B------:R1:W-:Y:S01]  /*e0f0*/  MUFU.TANH R51, R66 ;  /* 0x0000004200337308 */ /* 0x0003e20000002400 */
[----:B------:R-:W-:Y:S01]  /*e100*/  FMUL.FTZ R25, R25, c[0x0][0x320] ;  /* 0x0000c80019197a20 */ /* 0x000fe20000410000 */
[----:B------:R-:W-:Y:S01]  /*e110*/  FMNMX.FTZ R0, R19, R0, !PT ;  /* 0x0000000013007209 */ /* 0x000fe20007810000 */
[----:B------:R-:W-:Y:S02]  /*e120*/  FMUL.FTZ R24, R24, c[0x0][0x320] ;  /* 0x0000c80018187a20 */ /* 0x000fe40000410000 */
[----:B------:R-:W-:Y:S01]  /*e130*/  FMUL.FTZ R28, R28, c[0x0][0x320] ;  /* 0x0000c8001c1c7a20 */ /* 0x000fe20000410000 */
[----:B--2---:R-:W-:Y:S01]  /*e140*/  FMNMX.FTZ R0, R249, R0, !PT ;  /* 0x00000000f9007209 */ /* 0x004fe20007810000 */
        /* <DEDUP_REMOVED lines=10> */
[----:B------:R-:W-:Y:S01]  /*e1f0*/  FMUL.FTZ R26, R26, c[0x0][0x320] ;  /* 0x0000c8001a1a7a20 */ /* 0x000fe20000410000 */
[----:B-1----:R-:W-:Y:S01]  /*e200*/  MOV R66, R133 ;  /* 0x0000008500427202 */ /* 0x002fe20000000f00 */
[----:B------:R-:W-:Y:S03]  /*e210*/  FMUL.FTZ R27, R27, c[0x0][0x320] ;  /* 0x0000c8001b1b7a20 */ /* 0x000fe60000410000 */
[----:B------:R-:W-:Y:S02]  /*e220*/  FMNMX.FTZ R5, R66, R5, !PT ;  /* 0x0000000542057209 */ /* 0x000fe40007810000 */
[----:B------:R2:W-:Y:S10]  /*e230*/  MUFU.TANH R30, R64 ;  /* 0x00000040001e7308 */ /* 0x0005f40000002400 */
[----:B------:R-:W-:Y:S10]  /*e240*/  MUFU.TANH R20, R44 ;  /* 0x0000002c00147308 */ /* 0x000ff40000002400 */
[----:B------:R-:W1:Y:S01]  /*e250*/  MUFU.TANH R44, R48 ;  /* 0x00000030002c7308 */ /* 0x000e620000002400 */
[----:B--2---:R-:W-:Y:S09]  /*e260*/  MOV R64, R128 ;  /* 0x0000008000407202 */ /* 0x004ff20000000f00 */
[----:B------:R-:W2:Y:S10]  /*e270*/  MUFU.TANH R33, R49 ;  /* 0x0000003100217308 */ /* 0x000eb40000002400 */
[----:B------:R-:W4:Y:S01]  /*e280*/  MUFU.TANH R32, R52 ;  /* 0x0000003400207308 */ /* 0x000f220000002400 */
[----:B-1----:R-:W-:Y:S09]  /*e290*/  FMNMX.FTZ R5, R44, R5, !PT ;  /* 0x000000052c057209 */ /* 0x002ff20007810000 */
[----:B------:R-:W-:Y:S01]  /*e2a0*/  MUFU.TANH R241, R31 ;  /* 0x0000001f00f17308 */ /* 0x000fe20000002400 */
[----:B--2---:R-:W-:Y:S09]  /*e2b0*/  FMNMX.FTZ R5, R33, R5, !PT ;  /* 0x0000000521057209 */ /* 0x004ff20007810000 */
[----:B------:R-:W1:Y:S01]  /*e2c0*/  MUFU.TANH R31, R53 ;  /* 0x00000035001f7308 */ /* 0x000e620000002400 */
[----:B----4-:R-:W-:Y:S09]  /*e2d0*/  FMNMX.FTZ R5, R32, R5, !PT ;  /* 0x0000000520057209 */ /* 0x010ff20007810000 */
[----:B------:R-:W2:Y:S10]  /*e2e0*/  MUFU.TANH R128, R65 ;  /* 0x0000004100807308 */ /* 0x000eb40000002400 */
[----:B------:R-:W-:Y:S01]  /*e2f0*/  MUFU.TANH R248, R34 ;  /* 0x0000002200f87308 */ /* 0x000fe20000002400 */
[----:B-1----:R-:W-:Y:S04]  /*e300*/  FMNMX.FTZ R5, R31, R5, !PT ;  /* 0x000000051f057209 */ /* 0x002fe80007810000 */
[----:B------:R-:W-:Y:S05]  /*e310*/  FMNMX.FTZ R5, R30, R5, !PT ;  /* 0x000000051e057209 */ /* 0x000fea0007810000 */
[----:B------:R1:W-:Y:S01]  /*e320*/  MUFU.TANH R247, R35 ;  /* 0x0000002300f77308 */ /* 0x0003e20000002400 */
[----:B--2---:R-:W-:Y:S05]  /*e330*/  FMNMX.FTZ R5, R128, R5, !PT ;  /* 0x0000000580057209 */ /* 0x004fea0007810000 */
[----:B------:R-:W2:Y:S04]  /*e340*/  SHFL.BFLY PT, R8, R5, 0x2, 0x1f ;  /* 0x0c401f0005087f89 */ /* 0x000ea800000e0000 */
[----:B------:R-:W-:Y:S10]  /*e350*/  MUFU.TANH R251, R25 ;  /* 0x0000001900fb7308 */ /* 0x000ff40000002400 */
[----:B------:R4:W-:Y:S01]  /*e360*/  MUFU.TANH R25, R59 ;  /* 0x0000003b00197308 */ /* 0x0009e20000002400 */
[----:B-1----:R-:W3:Y:S09]  /*e370*/  LDL.64 R34, [R1+0x48] ;  /* 0x0000480001227983 */ /* 0x002ef20000100a00 */
[----:B------:R-:W1:Y:S01]  /*e380*/  MUFU.TANH R13, R13 ;  /* 0x0000000d000d7308 */ /* 0x000e620000002400 */
[----:B--2---:R-:W-:Y:S09]  /*e390*/  FMNMX.FTZ R5, R5, R8, !PT ;  /* 0x0000000805057209 */ /* 0x004ff20007810000 */
[----:B------:R-:W2:Y:S01]  /*e3a0*/  MUFU.TANH R252, R23 ;  /* 0x0000001700fc7308 */ /* 0x000ea20000002400 */
[----:B----4-:R-:W-:Y:S02]  /*e3b0*/  MOV R59, R9 ;  /* 0x00000009003b7202 */ /* 0x010fe40000000f00 */
[----:B------:R-:W4:Y:S07]  /*e3c0*/  LDL.64 R8, [R1+0x38] ;  /* 0x0000380001087983 */ /* 0x000f2e0000100a00 */
[----:B------:R-:W2:Y:S01]  /*e3d0*/  MUFU.TANH R243, R24 ;  /* 0x0000001800f37308 */ /* 0x000ea20000002400 */
[----:B-1----:R-:W-:Y:S09]  /*e3e0*/  FMNMX.FTZ R6, R13, R4, !PT ;  /* 0x000000040d067209 */ /* 0x002ff20007810000 */
[----:B------:R-:W1:Y:S01]  /*e3f0*/  MUFU.TANH R250, R28 ;  /* 0x0000001c00fa7308 */ /* 0x000e620000002400 */
[----:B--2---:R-:W-:Y:S04]  /*e400*/  FMNMX.FTZ R0, R252, R0, !PT ;  /* 0x00000000fc007209 */ /* 0x004fe80007810000 */
[----:B------:R-:W-:Y:S05]  /*e410*/  FMNMX.FTZ R0, R248, R0, !PT ;  /* 0x00000000f8007209 */ /* 0x000fea0007810000 */
[----:B------:R-:W2:Y:S01]  /*e420*/  MUFU.TANH R21, R29 ;  /* 0x0000001d00157308 */ /* 0x000ea20000002400 */
[----:B------:R-:W-:Y:S02]  /*e430*/  FMNMX.FTZ R0, R247, R0, !PT ;  /* 0x00000000f7007209 */ /* 0x000fe40007810000 */
[----:B------:R-:W-:Y:S04]  /*e440*/  FMNMX.FTZ R6, R243, R6, !PT ;  /* 0x00000006f3067209 */ /* 0x000fe80007810000 */
[----:B------:R-:W-:Y:S03]  /*e450*/  FMNMX.FTZ R6, R251, R6, !PT ;  /* 0x00000006fb067209 */ /* 0x000fe60007810000 */
[----:B------:R-:W2:Y:S01]  /*e460*/  MUFU.TANH R130, R38 ;  /* 0x0000002600827308 */ /* 0x000ea20000002400 */
[----:B-1----:R-:W-:Y:S09]  /*e470*/  FMNMX.FTZ R6, R250, R6, !PT ;  /* 0x00000006fa067209 */ /* 0x002ff20007810000 */
[----:B------:R-:W1:Y:S01]  /*e480*/  MUFU.TANH R23, R39 ;  /* 0x0000002700177308 */ /* 0x000e620000002400 */
[----:B--2---:R-:W-:Y:S09]  /*e490*/  FMNMX.FTZ R6, R21, R6, !PT ;  /* 0x0000000615067209 */ /* 0x004ff20007810000 */
[----:B------:R-:W-:Y:S01]  /*e4a0*/  MUFU.TANH R24, R27 ;  /* 0x0000001b00187308 */ /* 0x000fe20000002400 */
[----:B------:R-:W-:Y:S09]  /*e4b0*/  FMNMX.FTZ R0, R130, R0, !PT ;  /* 0x0000000082007209 */ /* 0x000ff20007810000 */
[----:B------:R-:W2:Y:S01]  /*e4c0*/  MUFU.TANH R27, R40 ;  /* 0x00000028001b7308 */ /* 0x000ea20000002400 */
[----:B-1----:R-:W-:Y:S09]  /*e4d0*/  FMNMX.FTZ R0, R23, R0, !PT ;  /* 0x0000000017007209 */ /* 0x002ff20007810000 */
[----:B------:R-:W1:Y:S10]  /*e4e0*/  MUFU.TANH R235, R50 ;  /* 0x0000003200eb7308 */ /* 0x000e740000002400 */
[----:B------:R-:W1:Y:S01]  /*e4f0*/  MUFU.TANH R131, R45 ;  /* 0x0000002d00837308 */ /* 0x000e620000002400 */
[----:B--2---:R-:W-:Y:S02]  /*e500*/  FMNMX.FTZ R6, R27, R6, !PT ;  /* 0x000000061b067209 */ /* 0x004fe40007810000 */
[----:B------:R-:W-:Y:S02]  /*e510*/  MOV R40, R241 ;  /* 0x000000f100287202 */ /* 0x000fe40000000f00 */
[----:B------:R-:W-:Y:S05]  /*e520*/  FMNMX.FTZ R6, R129, R6, !PT ;  /* 0x0000000681067209 */ /* 0x000fea0007810000 */
[----:B------:R-:W2:Y:S01]  /*e530*/  MUFU.TANH R49, R54 ;  /* 0x0000003600317308 */ /* 0x000ea20000002400 */
[----:B------:R-:W-:Y:S02]  /*e540*/  FMNMX.FTZ R6, R20, R6, !PT ;  /* 0x0000000614067209 */ /* 0x000fe40007810000 */
[----:B-1----:R-:W-:Y:S04]  /*e550*/  FMNMX.FTZ R0, R235, R0, !PT ;  /* 0x00000000eb007209 */ /* 0x002fe80007810000 */
[----:B------:R-:W-:Y:S03]  /*e560*/  FMNMX.FTZ R0, R22, R0, !PT ;  /* 0x0000000016007209 */ /* 0x000fe60007810000 */
[----:B------:R-:W-:Y:S01]  /*e570*/  MUFU.TANH R29, R60 ;  /* 0x0000003c001d7308 */ /* 0x000fe20000002400 */
[----:B------:R-:W-:Y:S02]  /*e580*/  FMNMX.FTZ R6, R131, R6, !PT ;  /* 0x0000000683067209 */ /* 0x000fe40007810000 */
[----:B------:R-:W-:Y:S07]  /*e590*/  MOV R45, R242 ;  /* 0x000000f2002d7202 */ /* 0x000fee0000000f00 */
[----:B------:R-:W1:Y:S01]  /*e5a0*/  MUFU.TANH R137, R56 ;  /* 0x0000003800897308 */ /* 0x000e620000002400 */
[----:B--2---:R-:W-:Y:S09]  /*e5b0*/  FMNMX.FTZ R0, R49, R0, !PT ;  /* 0x0000000031007209 */ /* 0x004ff20007810000 */
[----:B------:R-:W2:Y:S10]  /*e5c0*/  MUFU.TANH R50, R55 ;  /* 0x0000003700327308 */ /* 0x000eb40000002400 */
[----:B------:R-:W2:Y:S01]  /*e5d0*/  MUFU.TANH R65, R61 ;  /* 0x0000003d00417308 */ /* 0x000ea20000002400 */
[----:B-1----:R-:W-:Y:S02]  /*e5e0*/  MOV R60, R137 ;  /* 0x00000089003c7202 */ /* 0x002fe40000000f00 */
[----:B------:R-:W1:Y:S07]  /*e5f0*/  SHFL.BFLY PT, R137, R5, 0x1, 0x1f ;  /* 0x0c201f0005897f89 */ /* 0x000e6e00000e0000 */
[----:B------:R-:W1:Y:S01]  /*e600*/  MUFU.TANH R14, R14 ;  /* 0x0000000e000e7308 */ /* 0x000e620000002400 */
[----:B--2---:R-:W-:Y:S02]  /*e610*/  FMNMX.FTZ R4, R50, R0, !PT ;  /* 0x0000000032047209 */ /* 0x004fe40007810000 */
[----:B------:R-:W-:Y:S02]  /*e620*/  FMNMX.FTZ R0, R60, R6, !PT ;  /* 0x000000063c007209 */ /* 0x000fe40007810000 */
[----:B------:R-:W-:Y:S05]  /*e630*/  FMNMX.FTZ R6, R216, R138, !PT ;  /* 0x0000008ad8067209 */ /* 0x000fea0007810000 */
[----:B------:R-:W2:Y:S01]  /*e640*/  MUFU.TANH R15, R15 ;  /* 0x0000000f000f7308 */ /* 0x000ea20000002400 */
[----:B------:R-:W-:Y:S02]  /*e650*/  FMNMX.FTZ R0, R64, R0, !PT ;  /* 0x0000000040007209 */ /* 0x000fe40007810000 */
[----:B------:R-:W-:Y:S02]  /*e660*/  FMNMX.FTZ R6, R217, R6, !PT ;  /* 0x00000006d9067209 */ /* 0x000fe40007810000 */
[----:B------:R-:W-:Y:S02]  /*e670*/  FMNMX.FTZ R0, R29, R0, !PT ;  /* 0x000000001d007209 */ /* 0x000fe40007810000 */
[----:B------:R-:W-:Y:S02]  /*e680*/  FMNMX.FTZ R4, R51, R4, !PT ;  /* 0x0000000433047209 */ /* 0x000fe40007810000 */
[----:B------:R-:W-:Y:S01]  /*e690*/  FMNMX.FTZ R0, R65, R0, !PT ;  /* 0x0000000041007209 */ /* 0x000fe20007810000 */
[----:B------:R-:W2:Y:S01]  /*e6a0*/  MUFU.TANH R139, R26 ;  /* 0x0000001a008b7308 */ /* 0x000ea20000002400 */
[----:B-1----:R-:W-:Y:S02]  /*e6b0*/  FMNMX.FTZ R137, R5, R137, !PT ;  /* 0x0000008905897209 */ /* 0x002fe40007810000 */
[----:B------:R-:W-:Y:S01]  /*e6c0*/  MOV R61, R33 ;  /* 0x00000021003d7202 */ /* 0x000fe20000000f00 */
[----:B------:R-:W1:Y:S01]  /*e6d0*/  SHFL.BFLY PT, R135, R0, 0x2, 0x1f ;  /* 0x0c401f0000877f89 */ /* 0x000e6200000e0000 */
[----:B------:R-:W-:Y:S01]  /*e6e0*/  FMNMX.FTZ R6, R14, R6, !PT ;  /* 0x000000060e067209 */ /* 0x000fe20007810000 */
[----:B------:R-:W-:Y:S04]  /*e6f0*/  FMUL.FTZ R207, R137, c[0x0][0x2d0] ;  /* 0x0000b40089cf7a20 */ /* 0x000fe80000410000 */
[----:B------:R-:W1:Y:S01]  /*e700*/  MUFU.TANH R56, R67 ;  /* 0x0000004300387308 */ /* 0x000e620000002400 */
[----:B--2---:R-:W-:Y:S09]  /*e710*/  FMNMX.FTZ R6, R15, R6, !PT ;  /* 0x000000060f067209 */ /* 0x004ff20007810000 */
[----:B------:R-:W2:Y:S01]  /*e720*/  MUFU.TANH R67, R43 ;  /* 0x0000002b00437308 */ /* 0x000ea20000002400 */
[----:B------:R-:W-:Y:S04]  /*e730*/  MOV R28, R139 ;  /* 0x0000008b001c7202 */ /* 0x000fe80000000f00 */
[----:B------:R-:W-:Y:S02]  /*e740*/  FMNMX.FTZ R6, R28, R6, !PT ;  /* 0x000000061c067209 */ /* 0x000fe40007810000 */
[----:B-1----:R-:W-:Y:S03]  /*e750*/  FMNMX.FTZ R135, R0, R135, !PT ;  /* 0x0000008700877209 */ /* 0x002fe60007810000 */
[----:B------:R-:W1:Y:S01]  /*e760*/  MUFU.TANH R26, R46 ;  /* 0x0000002e001a7308 */ /* 0x000e620000002400 */
[----:B------:R-:W-:Y:S02]  /*e770*/  FMNMX.FTZ R6, R24, R6, !PT ;  /* 0x0000000618067209 */ /* 0x000fe40007810000 */
[----:B------:R-:W-:Y:S02]  /*e780*/  FMNMX.FTZ R4, R56, R4, !PT ;  /* 0x0000000438047209 */ /* 0x000fe40007810000 */
[----:B------:R-:W-:Y:S03]  /*e790*/  FMNMX.FTZ R6, R45, R6, !PT ;  /* 0x000000062d067209 */ /* 0x000fe60007810000 */
[----:B------:R-:W1:Y:S01]  /*e7a0*/  SHFL.BFLY PT, R7, R4, 0x2, 0x1f ;  /* 0x0c401f0004077f89 */ /* 0x000e6200000e0000 */
[----:B------:R-:W-:Y:S01]  /*e7b0*/  FMNMX.FTZ R0, R40, R6, !PT ;  /* 0x0000000628007209 */ /* 0x000fe20007810000 */
[----:B------:R1:W1:Y:S03]  /*e7c0*/  MUFU.TANH R57, R47 ;  /* 0x0000002f00397308 */ /* 0x0002660000002400 */
[----:B------:R-:W-:Y:S01]  /*e7d0*/  FMNMX.FTZ R6, R59, R0, !PT ;  /* 0x000000003b067209 */ /* 0x000fe20007810000 */
[----:B------:R-:W-:Y:S01]  /*e7e0*/  FMUL.FTZ R0, R63, c[0x0][0x320] ;  /* 0x0000c8003f007a20 */ /* 0x000fe20000410000 */
[----:B------:R-:W-:Y:S02]  /*e7f0*/  MOV R63, R21 ;  /* 0x00000015003f7202 */ /* 0x000fe40000000f00 */
[----:B--2---:R-:W-:Y:S03]  /*e800*/  FMNMX.FTZ R6, R67, R6, !PT ;  /* 0x0000000643067209 */ /* 0x004fe60007810000 */
[----:B------:R2:W-:Y:S01]  /*e810*/  MUFU.TANH R139, R0 ;  /* 0x00000000008b7308 */ /* 0x0005e20000002400 */
[----:B-1----:R-:W-:Y:S09]  /*e820*/  FMNMX.FTZ R5, R26, R6, !PT ;  /* 0x000000061a057209 */ /* 0x002ff20007810000 */
[----:B------:R-:W1:Y:S01]  /*e830*/  MUFU.TANH R48, R58 ;  /* 0x0000003a00307308 */ /* 0x000e620000002400 */
[----:B------:R-:W-:Y:S02]  /*e840*/  FMNMX.FTZ R4, R4, R7, !PT ;  /* 0x0000000704047209 */ /* 0x000fe40007810000 */
[----:B------:R-:W1:Y:S01]  /*e850*/  SHFL.BFLY PT, R7, R135, 0x1, 0x1f ;  /* 0x0c201f0087077f89 */ /* 0x000e6200000e0000 */
[----:B------:R-:W-:Y:S06]  /*e860*/  MOV R47, R27 ;  /* 0x0000001b002f7202 */ /* 0x000fec0000000f00 */
[----:B------:R1:W-:Y:S01]  /*e870*/  MUFU.TANH R204, R62 ;  /* 0x0000003e00cc7308 */ /* 0x0003e20000002400 */
[----:B------:R-:W1:Y:S01]  /*e880*/  SHFL.BFLY PT, R136, R4, 0x1, 0x1f ;  /* 0x0c201f0004887f89 */ /* 0x000e6200000e0000 */
[----:B--2---:R-:W-:Y:S01]  /*e890*/  FADD.FTZ R0, -R137, R2 ;  /* 0x0000000289007221 */ /* 0x004fe20000010100 */
[----:B------:R-:W-:Y:S03]  /*e8a0*/  FMNMX.FTZ R2, R57, R5, !PT ;  /* 0x0000000539027209 */ /* 0x000fe60007810000 */
[----:B------:R-:W-:Y:S04]  /*e8b0*/  FMUL.FTZ R0, R0, c[0x0][0x2d0] ;  /* 0x0000b40000007a20 */ /* 0x000fe80000410000 */
[----:B------:R2:W2:Y:S01]  /*e8c0*/  MUFU.EX2 R134, R0 ;  /* 0x0000000000867308 */ /* 0x0004a20000000800 */
[----:B-1----:R-:W-:Y:S02]  /*e8d0*/  FMNMX.FTZ R2, R48, R2, !PT ;  /* 0x0000000230027209 */ /* 0x002fe40007810000 */
[----:B------:R-:W-:Y:S02]  /*e8e0*/  MOV R58, R23 ;  /* 0x00000017003a7202 */ /* 0x000fe40000000f00 */
[----:B------:R-:W-:Y:S05]  /*e8f0*/  FMNMX.FTZ R135, R135, R7, !PT ;  /* 0x0000000787877209 */ /* 0x000fea0007810000 */
[----:B------:R-:W-:Y:S01]  /*e900*/  FMUL.FTZ R205, R135, c[0x0][0x2d0] ;  /* 0x0000b40087cd7a20 */ /* 0x000fe20000410000 */
[----:B------:R-:W-:Y:S02]  /*e910*/  MOV R62, R22 ;  /* 0x00000016003e7202 */ /* 0x000fe40000000f00 */
[----:B------:R-:W-:Y:S01]  /*e920*/  FMNMX.FTZ R136, R4, R136, !PT ;  /* 0x0000008804887209 */ /* 0x000fe20007810000 */
[----:B------:R-:W-:Y:S02]  /*e930*/  FFMA.FTZ R7, R212, c[0x0][0x2d0], -R205 ;  /* 0x0000b400d4077a23 */ /* 0x000fe400000108cd */
[----:B------:R-:W-:Y:S02]  /*e940*/  FFMA.FTZ R4, R209, c[0x0][0x2d0], -R207 ;  /* 0x0000b400d1047a23 */ /* 0x000fe400000108cf */
[C---:B------:R-:W-:Y:S01]  /*e950*/  FMUL.FTZ R206, R136.reuse, c[0x0][0x2d0] ;  /* 0x0000b40088ce7a20 */ /* 0x040fe20000410000 */
[----:B------:R-:W-:Y:S01]  /*e960*/  MUFU.EX2 R212, R7 ;  /* 0x0000000700d47308 */ /* 0x000fe20000000800 */
[----:B--2---:R-:W-:Y:S01]  /*e970*/  FMNMX.FTZ R0, R25, R2, !PT ;  /* 0x0000000219007209 */ /* 0x004fe20007810000 */
[----:B------:R-:W-:Y:S02]  /*e980*/  FADD.FTZ R2, -R136, R3 ;  /* 0x0000000388027221 */ /* 0x000fe40000010100 */
[----:B------:R-:W-:Y:S01]  /*e990*/  FMUL.FTZ R33, R134, R169 ;  /* 0x000000a986217220 */ /* 0x000fe20000410000 */
[----:B------:R-:W-:Y:S01]  /*e9a0*/  FMNMX.FTZ R0, R204, R0, !PT ;  /* 0x00000000cc007209 */ /* 0x000fe20007810000 */
[----:B------:R-:W-:Y:S04]  /*e9b0*/  FMUL.FTZ R2, R2, c[0x0][0x2d0] ;  /* 0x0000b40002027a20 */ /* 0x000fe80000410000 */
[----:B------:R3:W-:Y:S01]  /*e9c0*/  MUFU.EX2 R215, R4 ;  /* 0x0000000400d77308 */ /* 0x0007e20000000800 */
[C---:B------:R-:W-:Y:S01]  /*e9d0*/  FMUL.FTZ R68, R134.reuse, R68 ;  /* 0x0000004486447220 */ /* 0x040fe20000410000 */
[----:B------:R-:W-:Y:S01]  /*e9e0*/  FMNMX.FTZ R0, R139, R0, !PT ;  /* 0x000000008b007209 */ /* 0x000fe20007810000 */
[C---:B------:R-:W-:Y:S02]  /*e9f0*/  FMUL.FTZ R69, R134.reuse, R69 ;  /* 0x0000004586457220 */ /* 0x040fe40000410000 */
[C---:B------:R-:W-:Y:S02]  /*ea00*/  FMUL.FTZ R80, R134.reuse, R80 ;  /* 0x0000005086507220 */ /* 0x040fe40000410000 */
[----:B------:R-:W1:Y:S01]  /*ea10*/  SHFL.BFLY PT, R3, R0, 0x2, 0x1f ;  /* 0x0c401f0000037f89 */ /* 0x000e6200000e0000 */
[C---:B------:R-:W-:Y:S02]  /*ea20*/  FMUL.FTZ R81, R134.reuse, R81 ;  /* 0x0000005186517220 */ /* 0x040fe40000410000 */
[----:B------:R2:W2:Y:S01]  /*ea30*/  MUFU.EX2 R133, R2 ;  /* 0x0000000200857308 */ /* 0x0004a20000000800 */
[C---:B------:R-:W-:Y:S02]  /*ea40*/  FMUL.FTZ R84, R134.reuse, R84 ;  /* 0x0000005486547220 */ /* 0x040fe40000410000 */
[C---:B------:R-:W-:Y:S02]  /*ea50*/  FMUL.FTZ R85, R134.reuse, R85 ;  /* 0x0000005586557220 */ /* 0x040fe40000410000 */
[C---:B------:R-:W-:Y:S02]  /*ea60*/  FMUL.FTZ R96, R134.reuse, R96 ;  /* 0x0000006086607220 */ /* 0x040fe40000410000 */
[C---:B------:R-:W-:Y:S02]  /*ea70*/  FMUL.FTZ R97, R134.reuse, R97 ;  /* 0x0000006186617220 */ /* 0x040fe40000410000 */
[C---:B------:R-:W-:Y:S02]  /*ea80*/  FMUL.FTZ R100, R134.reuse, R100 ;  /* 0x0000006486647220 */ /* 0x040fe40000410000 */
[C---:B------:R-:W-:Y:S02]  /*ea90*/  FMUL.FTZ R101, R134.reuse, R101 ;  /* 0x0000006586657220 */ /* 0x040fe40000410000 */
[C---:B------:R-:W-:Y:S01]  /*eaa0*/  FMUL.FTZ R112, R134.reuse, R112 ;  /* 0x0000007086707220 */ /* 0x040fe20000410000 */
[----:B---3--:R-:W-:Y:S01]  /*eab0*/  @P0 IADD3 R4, P2, R11, UR4, RZ ;  /* 0x000000040b040c10 */ /* 0x008fe2000ff5e0ff */
[C---:B------:R-:W-:Y:S02]  /*eac0*/  FMUL.FTZ R113, R134.reuse, R113 ;  /* 0x0000007186717220 */ /* 0x040fe40000410000 */
[C---:B------:R-:W-:Y:S02]  /*ead0*/  FMUL.FTZ R116, R134.reuse, R116 ;  /* 0x0000007486747220 */ /* 0x040fe40000410000 */
[----:B------:R-:W-:Y:S01]  /*eae0*/  FMUL.FTZ R117, R134, R117 ;  /* 0x0000007586757220 */ /* 0x000fe20000410000 */
[----:B-1----:R-:W-:Y:S01]  /*eaf0*/  FMNMX.FTZ R0, R0, R3, !PT ;  /* 0x0000000300007209 */ /* 0x002fe20007810000 */
[--C-:B------:R-:W-:Y:S02]  /*eb00*/  FFMA.FTZ R3, R17, c[0x0][0x2d0], -R207.reuse ;  /* 0x0000b40011037a23 */ /* 0x100fe400000108cf */
[----:B--2---:R-:W-:Y:S02]  /*eb10*/  FADD.FTZ R2, -R135, R132 ;  /* 0x0000008487027221 */ /* 0x004fe40000010100 */
[----:B------:R1:W-:Y:S01]  /*eb20*/  MUFU.EX2 R241, R3 ;  /* 0x0000000300f17308 */ /* 0x0003e20000000800 */
[----:B------:R-:W-:Y:S01]  /*eb30*/  FMUL.FTZ R17, R134, R153 ;  /* 0x0000009986117220 */ /* 0x000fe20000410000 */
[----:B------:R-:W-:Y:S01]  /*eb40*/  MOV R153, R24 ;  /* 0x0000001800997202 */ /* 0x000fe20000000f00 */
[----:B------:R-:W-:Y:S02]  /*eb50*/  FMUL.FTZ R2, R2, c[0x0][0x2d0] ;  /* 0x0000b40002027a20 */ /* 0x000fe40000410000 */
[C---:B------:R-:W-:Y:S01]  /*eb60*/  FMUL.FTZ R35, R133.reuse, R171 ;  /* 0x000000ab85237220 */ /* 0x040fe20000410000 */
[----:B------:R-:W-:Y:S01]  /*eb70*/  MOV R171, R44 ;  /* 0x0000002c00ab7202 */ /* 0x000fe20000000f00 */
[C---:B------:R-:W-:Y:S02]  /*eb80*/  FMUL.FTZ R70, R133.reuse, R70 ;  /* 0x0000004685467220 */ /* 0x040fe40000410000 */
[C---:B------:R-:W-:Y:S01]  /*eb90*/  FMUL.FTZ R71, R133.reuse, R71 ;  /* 0x0000004785477220 */ /* 0x040fe20000410000 */
[----:B------:R2:W3:Y:S01]  /*eba0*/  MUFU.EX2 R132, R2 ;  /* 0x0000000200847308 */ /* 0x0004e20000000800 */
[C---:B------:R-:W-:Y:S02]  /*ebb0*/  FMUL.FTZ R82, R133.reuse, R82 ;  /* 0x0000005285527220 */ /* 0x040fe40000410000 */
[C---:B------:R-:W-:Y:S02]  /*ebc0*/  FMUL.FTZ R83, R133.reuse, R83 ;  /* 0x0000005385537220 */ /* 0x040fe40000410000 */
[C---:B------:R-:W-:Y:S02]  /*ebd0*/  FMUL.FTZ R86, R133.reuse, R86 ;  /* 0x0000005685567220 */ /* 0x040fe40000410000 */
[C---:B------:R-:W-:Y:S02]  /*ebe0*/  FMUL.FTZ R87, R133.reuse, R87 ;  /* 0x0000005785577220 */ /* 0x040fe40000410000 */
[C---:B------:R-:W-:Y:S02]  /*ebf0*/  FMUL.FTZ R98, R133.reuse, R98 ;  /* 0x0000006285627220 */ /* 0x040fe40000410000 */
[C---:B------:R-:W-:Y:S02]  /*ec00*/  FMUL.FTZ R99, R133.reuse, R99 ;  /* 0x0000006385637220 */ /* 0x040fe40000410000 */
[----:B------:R-:W-:Y:S02]  /*ec10*/  FMUL.FTZ R102, R133, R102 ;  /* 0x0000006685667220 */ /* 0x000fe40000410000 */
[--C-:B-1----:R-:W-:Y:S02]  /*ec20*/  FFMA.FTZ R3, R211, c[0x0][0x2d0], -R206.reuse ;  /* 0x0000b400d3037a23 */ /* 0x102fe400000108ce */
[C---:B------:R-:W-:Y:S02]  /*ec30*/  FMUL.FTZ R103, R133.reuse, R103 ;  /* 0x0000006785677220 */ /* 0x040fe40000410000 */
[----:B------:R1:W-:Y:S01]  /*ec40*/  MUFU.EX2 R214, R3 ;  /* 0x0000000300d67308 */ /* 0x0003e20000000800 */
[C---:B------:R-:W-:Y:S02]  /*ec50*/  FMUL.FTZ R114, R133.reuse, R114 ;  /* 0x0000007285727220 */ /* 0x040fe40000410000 */
[C---:B------:R-:W-:Y:S02]  /*ec60*/  FMUL.FTZ R115, R133.reuse, R115 ;  /* 0x0000007385737220 */ /* 0x040fe40000410000 */
[--C-:B--2---:R-:W-:Y:S02]  /*ec70*/  FFMA.FTZ R2, R208, c[0x0][0x2d0], -R207.reuse ;  /* 0x0000b400d0027a23 */ /* 0x104fe400000108cf */
[C---:B---3--:R-:W-:Y:S01]  /*ec80*/  FMUL.FTZ R24, R132.reuse, R160 ;  /* 0x000000a084187220 */ /* 0x048fe20000410000 */
[----:B------:R-:W-:Y:S01]  /*ec90*/  MOV R160, R57 ;  /* 0x0000003900a07202 */ /* 0x000fe20000000f00 */
        /* <DEDUP_REMOVED lines=13> */
[----:B------:R-:W-:Y:S02]  /*ed70*/  FMUL.FTZ R104, R132, R104 ;  /* 0x0000006884687220 */ /* 0x000fe40000410000 */
[----:B--2---:R-:W-:Y:S02]  /*ed80*/  FFMA.FTZ R2, R16, c[0x0][0x2d0], -R207 ;  /* 0x0000b40010027a23 */ /* 0x004fe400000108cf */
[----:B------:R-:W-:Y:S01]  /*ed90*/  FMUL.FTZ R16, R134, R152 ;  /* 0x0000009886107220 */ /* 0x000fe20000410000 */
        /* <DEDUP_REMOVED lines=11> */
[C---:B------:R-:W-:Y:S01]  /*ee50*/  FMUL.FTZ R18, R133.reuse, R154 ;  /* 0x0000009a85127220 */ /* 0x040fe20000410000 */
[----:B------:R-:W-:Y:S01]  /*ee60*/  MOV R154, R65 ;  /* 0x00000041009a7202 */ /* 0x000fe20000000f00 */
[----:B------:R1:W-:Y:S01]  /*ee70*/  MUFU.EX2 R231, R3 ;  /* 0x0000000300e77308 */ /* 0x0003e20000000800 */
[----:B------:R-:W-:Y:S02]  /*ee80*/  FMUL.FTZ R65, R134, R201 ;  /* 0x000000c986417220 */ /* 0x000fe40000410000 */
[----:B------:R-:W-:Y:S01]  /*ee90*/  FMUL.FTZ R125, R132, R125 ;  /* 0x0000007d847d7220 */ /* 0x000fe20000410000 */
[----:B--2---:R-:W2:Y:S01]  /*eea0*/  SHFL.BFLY PT, R2, R0, 0x1, 0x1f ;  /* 0x0c201f0000027f89 */ /* 0x004ea200000e0000 */
[----:B-1----:R-:W-:Y:S01]  /*eeb0*/  @P0 IADD3 R3, P1, R34, UR4, RZ ;  /* 0x0000000422030c10 */ /* 0x002fe2000ff3e0ff */
[----:B------:R-:W-:Y:S01]  /*eec0*/  FMUL.FTZ R34, R133, R170 ;  /* 0x000000aa85227220 */ /* 0x000fe20000410000 */
[----:B------:R-:W-:Y:S02]  /*eed0*/  MOV R170, R59 ;  /* 0x0000003b00aa7202 */ /* 0x000fe40000000f00 */
[----:B------:R-:W-:Y:S02]  /*eee0*/  @P0 LEA R6, P3, R3, c[0x0][0x1c8], 0x1 ;  /* 0x0000720003060a11 */ /* 0x000fe400078608ff */
[----:B----4-:R-:W-:Y:S02]  /*eef0*/  @P0 IADD3.X R5, R9, UR13, RZ, P1, !PT ;  /* 0x0000000d09050c10 */ /* 0x010fe40008ffe4ff */
[----:B------:R-:W-:Y:S02]  /*ef00*/  @P0 LEA R8, P1, R4, c[0x0][0x1c8], 0x1 ;  /* 0x0000720004080a11 */ /* 0x000fe400078208ff */
[----:B------:R-:W-:Y:S01]  /*ef10*/  @P0 LEA.HI.X R7, R3, c[0x0][0x1cc], R5, 0x1, P3 ;  /* 0x0000730003070a11 */ /* 0x000fe200018f0c05 */
[----:B------:R-:W-:Y:S01]  /*ef20*/  FFMA.FTZ R3, R213, c[0x0][0x2d0], -R205 ;  /* 0x0000b400d5037a23 */ /* 0x000fe200000108cd */
[----:B------:R-:W-:Y:S02]  /*ef30*/  @P0 IADD3.X R9, R10, UR13, RZ, P2, !PT ;  /* 0x0000000d0a090c10 */ /* 0x000fe400097fe4ff */
[----:B--2---:R-:W-:Y:S01]  /*ef40*/  FMNMX.FTZ R2, R0, R2, !PT ;  /* 0x0000000200027209 */ /* 0x004fe20007810000 */
[----:B------:R1:W-:Y:S01]  /*ef50*/  @P0 LDGSTS.E.BYPASS.LTC128B.128 [R245+0x4100], [R6.64], !P5 ;  /* 0x0410000006f50fae */ /* 0x0003e2000e901d52 */
[----:B------:R-:W-:Y:S01]  /*ef60*/  @P0 LEA.HI.X R9, R4, c[0x0][0x1cc], R9, 0x1, P1 ;  /* 0x0000730004090a11 */ /* 0x000fe200008f0c09 */
[----:B------:R2:W-:Y:S01]  /*ef70*/  MUFU.EX2 R213, R3 ;  /* 0x0000000300d57308 */ /* 0x0005e20000000800 */
[----:B------:R-:W-:Y:S01]  /*ef80*/  @P0 IADD3 R4, P2, R6, UR8, RZ ;  /* 0x0000000806040c10 */ /* 0x000fe2000ff5e0ff */
[----:B------:R-:W-:Y:S02]  /*ef90*/  FFMA.FTZ R0, R19, c[0x0][0x2d0], -R206 ;  /* 0x0000b40013007a23 */ /* 0x000fe400000108ce */
[----:B------:R-:W-:Y:S01]  /*efa0*/  FMUL.FTZ R19, R133, R155 ;  /* 0x0000009b85137220 */ /* 0x000fe20000410000 */
[----:B------:R-:W-:Y:S01]  /*efb0*/  @P0 IADD3.X R5, R7, UR6, RZ, P2, !PT ;  /* 0x0000000607050c10 */ /* 0x000fe200097fe4ff */
[----:B------:R3:W-:Y:S04]  /*efc0*/  @P0 LDGSTS.E.BYPASS.LTC128B.128 [R245+0x6100], [R8.64], !P4 ;  /* 0x0610000008f50fae */ /* 0x0007e8000e101d52 */
[----:B------:R4:W4:Y:S04]  /*efd0*/  MUFU.EX2 R242, R0 ;  /* 0x0000000000f27308 */ /* 0x0009280000000800 */
[----:B------:R4:W-:Y:S08]  /*efe0*/  @P0 LDGSTS.E.BYPASS.LTC128B.128 [R245+0x4900], [R4.64], !P5 ;  /* 0x0490000004f50fae */ /* 0x0009f0000e901d52 */
[----:B------:R4:W-:Y:S01]  /*eff0*/  @P0 LDGSTS.E.BYPASS.LTC128B.128 [R245+0x6900], [R4.64+0x80], !P4 ;  /* 0x0690008004f50fae */ /* 0x0009e2000e101d52 */
[--C-:B--2---:R-:W-:Y:S01]  /*f000*/  FFMA.FTZ R3, R12, c[0x0][0x2d0], -R205.reuse ;  /* 0x0000b4000c037a23 */ /* 0x104fe200000108cd */
[----:B-1----:R-:W-:Y:S01]  /*f010*/  @P0 IADD3 R6, P1, R4, UR8, RZ ;  /* 0x0000000804060c10 */ /* 0x002fe2000ff3e0ff */
[----:B------:R-:W-:Y:S01]  /*f020*/  FMUL.FTZ R12, R132, R148 ;  /* 0x00000094840c7220 */ /* 0x000fe20000410000 */
[----:B------:R-:W-:Y:S01]  /*f030*/  MOV R148, R31 ;  /* 0x0000001f00947202 */ /* 0x000fe20000000f00 */
[----:B------:R1:W-:Y:S01]  /*f040*/  MUFU.EX2 R220, R3 ;  /* 0x0000000300dc7308 */ /* 0x0003e20000000800 */
[C---:B------:R-:W-:Y:S02]  /*f050*/  @P0 IADD3.X R7, R5.reuse, UR6, RZ, P1, !PT ;  /* 0x0000000605070c10 */ /* 0x040fe40008ffe4ff */
[----:B------:R-:W-:Y:S02]  /*f060*/  @P0 IADD3 R10, P1, R4, UR12, RZ ;  /* 0x0000000c040a0c10 */ /* 0x000fe4000ff3e0ff */
[----:B---3--:R-:W-:Y:S01]  /*f070*/  @P0 IADD3 R8, P2, R6, UR8, RZ ;  /* 0x0000000806080c10 */ /* 0x008fe2000ff5e0ff */
[----:B------:R2:W-:Y:S01]  /*f080*/  @P0 LDGSTS.E.BYPASS.LTC128B.128 [R245+0x5100], [R6.64], !P5 ;  /* 0x0510000006f50fae */ /* 0x0005e2000e901d52 */
[----:B------:R-:W-:Y:S01]  /*f090*/  @P0 IADD3.X R11, R5, UR9, RZ, P1, !PT ;  /* 0x00000009050b0c10 */ /* 0x000fe20008ffe4ff */
[----:B----4-:R-:W-:Y:S01]  /*f0a0*/  FADD.FTZ R0, -R2, R138 ;  /* 0x0000008a02007221 */ /* 0x010fe20000010100 */
[----:B------:R-:W-:Y:S02]  /*f0b0*/  @P0 IADD3.X R9, R7, UR6, RZ, P2, !PT ;  /* 0x0000000607090c10 */ /* 0x000fe400097fe4ff */
[----:B------:R-:W-:Y:S01]  /*f0c0*/  MOV R138, R20 ;  /* 0x00000014008a7202 */ /* 0x000fe20000000f00 */
[----:B------:R-:W-:Y:S02]  /*f0d0*/  FMUL.FTZ R0, R0, c[0x0][0x2d0] ;  /* 0x0000b40000007a20 */ /* 0x000fe40000410000 */
[----:B------:R3:W-:Y:S04]  /*f0e0*/  @P0 LDGSTS.E.BYPASS.LTC128B.128 [R245+0x7100], [R10.64], !P4 ;  /* 0x071000000af50fae */ /* 0x0007e8000e101d52 */
[----:B------:R-:W3:Y:S01]  /*f0f0*/  MUFU.EX2 R0, R0 ;  /* 0x0000000000007308 */ /* 0x000ee20000000800 */
[----:B------:R-:W-:Y:S03]  /*f100*/  @P0 IADD3 R4, P1, R6, UR12, RZ ;  /* 0x0000000c06040c10 */ /* 0x000fe6000ff3e0ff */
[----:B------:R4:W-:Y:S01]  /*f110*/  @P0 LDGSTS.E.BYPASS.LTC128B.128 [R245+0x5900], [R8.64], !P5 ;  /* 0x0590000008f50fae */ /* 0x0009e2000e901d52 */
[----:B-1----:R-:W-:Y:S01]  /*f120*/  FFMA.FTZ R3, R13, c[0x0][0x2d0], -R205 ;  /* 0x0000b4000d037a23 */ /* 0x002fe200000108cd */
[----:B------:R-:W-:Y:S01]  /*f130*/  @P0 IADD3.X R5, R7, UR9, RZ, P1, !PT ;  /* 0x0000000907050c10 */ /* 0x000fe20008ffe4ff */
[----:B------:R-:W-:Y:S01]  /*f140*/  FMUL.FTZ R13, R132, R149 ;  /* 0x00000095840d7220 */ /* 0x000fe20000410000 */
[----:B------:R-:W-:Y:S02]  /*f150*/  MOV R149, R30 ;  /* 0x0000001e00957202 */ /* 0x000fe40000000f00 */
[----:B------:R-:W1:Y:S02]  /*f160*/  MUFU.EX2 R221, R3 ;  /* 0x0000000300dd7308 */ /* 0x000e640000000800 */
[----:B------:R1:W-:Y:S01]  /*f170*/  @P0 LDGSTS.E.BYPASS.LTC128B.128 [R245+0x7900], [R4.64], !P4 ;  /* 0x0790000004f50fae */ /* 0x0003e2000e101d52 */
[----:B--2---:R-:W-:Y:S01]  /*f180*/  FMUL.FTZ R7, R133, R143 ;  /* 0x0000008f85077220 */ /* 0x004fe20000410000 */
[----:B------:R-:W-:Y:S06]  /*f190*/  F2FP.BF16.PACK_AB R143, R242, R231 ;  /* 0x000000e7f28f723e */ /* 0x000fec00000010ff */
[----:B------:R-:W2:Y:S01]  /*f1a0*/  LDSM.16.MT88.4 R20, [R225+0x100] ;  /* 0x00010000e114783b */ /* 0x000ea20000004200 */
[C---:B---3--:R-:W-:Y:S02]  /*f1b0*/  FMUL.FTZ R10, R0.reuse, R146 ;  /* 0x00000092000a7220 */ /* 0x048fe40000410000 */
[C---:B------:R-:W-:Y:S05]  /*f1c0*/  FMUL.FTZ R11, R0.reuse, R147 ;  /* 0x00000093000b7220 */ /* 0x040fea0000410000 */
[----:B------:R-:W3:Y:S01]  /*f1d0*/  LDSM.16.MT88.4 R36, [R226+0x100] ;  /* 0x00010000e224783b */ /* 0x000ee20000004200 */
[----:B------:R-:W-:Y:S02]  /*f1e0*/  FMUL.FTZ R42, R0, R178 ;  /* 0x000000b2002a7220 */ /* 0x000fe40000410000 */
[C---:B----4-:R-:W-:Y:S01]  /*f1f0*/  FMUL.FTZ R8, R132.reuse, R144 ;  /* 0x0000009084087220 */ /* 0x050fe20000410000 */
[----:B------:R-:W-:Y:S01]  /*f200*/  F2FP.BF16.PACK_AB R144, R213, R212 ;  /* 0x000000d4d590723e */ /* 0x000fe200000010ff */
[----:B------:R-:W-:Y:S01]  /*f210*/  FMUL.FTZ R9, R132, R145 ;  /* 0x0000009184097220 */ /* 0x000fe20000410000 */
[----:B-1----:R-:W-:Y:S01]  /*f220*/  F2FP.BF16.PACK_AB R146, R221, R220 ;  /* 0x000000dcdd92723e */ /* 0x002fe200000010ff */
[----:B------:R-:W-:Y:S01]  /*f230*/  FMUL.FTZ R3, R2, c[0x0][0x2d0] ;  /* 0x0000b40002037a20 */ /* 0x000fe20000410000 */
[----:B------:R-:W1:Y:S01]  /*f240*/  LDSM.16.MT88.4 R52, [R228+0x100] ;  /* 0x00010000e434783b */ /* 0x000e620000004200 */
[----:B------:R-:W-:Y:S01]  /*f250*/  FMUL.FTZ R26, R0, R162 ;  /* 0x000000a2001a7220 */ /* 0x000fe20000410000 */
[----:B------:R-:W-:Y:S01]  /*f260*/  MOV R162, R51 ;  /* 0x0000003300a27202 */ /* 0x000fe20000000f00 */
[--C-:B------:R-:W-:Y:S01]  /*f270*/  FFMA.FTZ R4, R217, c[0x0][0x2d0], -R3.reuse ;  /* 0x0000b400d9047a23 */ /* 0x100fe20000010803 */
[----:B------:R-:W-:Y:S01]  /*f280*/  MOV R217, R32 ;  /* 0x0000002000d97202 */ /* 0x000fe20000000f00 */
[--C-:B------:R-:W-:Y:S01]  /*f290*/  FFMA.FTZ R6, R216, c[0x0][0x2d0], -R3.reuse ;  /* 0x0000b400d8067a23 */ /* 0x100fe20000010803 */
[----:B------:R-:W-:Y:S01]  /*f2a0*/  MOV R216, R25 ;  /* 0x0000001900d87202 */ /* 0x000fe20000000f00 */
[----:B------:R4:W-:Y:S01]  /*f2b0*/  MUFU.EX2 R209, R4 ;  /* 0x0000000400d17308 */ /* 0x0009e20000000800 */
[----:B------:R-:W-:Y:S01]  /*f2c0*/  FMUL.FTZ R5, R134, R141 ;  /* 0x0000008d86057220 */ /* 0x000fe20000410000 */
[----:B------:R-:W-:Y:S01]  /*f2d0*/  F2FP.BF16.PACK_AB R141, R222, R214 ;  /* 0x000000d6de8d723e */ /* 0x000fe200000010ff */
[----:B------:R-:W-:Y:S01]  /*f2e0*/  FMUL.FTZ R25, R132, R161 ;  /* 0x000000a184197220 */ /* 0x000fe20000410000 */
[----:B------:R-:W-:Y:S01]  /*f2f0*/  MOV R169, R217 ;  /* 0x000000d900a97202 */ /* 0x000fe20000000f00 */
[C---:B------:R-:W-:Y:S01]  /*f300*/  FMUL.FTZ R27, R0.reuse, R163 ;  /* 0x000000a3001b7220 */ /* 0x040fe20000410000 */
[----:B------:R-:W-:Y:S01]  /*f310*/  MOV R163, R50 ;  /* 0x0000003200a37202 */ /* 0x000fe20000000f00 */
[----:B------:R-:W-:Y:S01]  /*f320*/  FMUL.FTZ R43, R0, R179 ;  /* 0x000000b3002b7220 */ /* 0x000fe20000410000 */
[----:B------:R-:W-:Y:S01]  /*f330*/  MOV R179, R45 ;  /* 0x0000002d00b37202 */ /* 0x000fe20000000f00 */
[----:B------:R-:W-:Y:S01]  /*f340*/  FMUL.FTZ R45, R132, R181 ;  /* 0x000000b5842d7220 */ /* 0x000fe20000410000 */
[----:B------:R1:W1:Y:S01]  /*f350*/  MUFU.EX2 R208, R6 ;  /* 0x0000000600d07308 */ /* 0x0002620000000800 */
[C---:B------:R-:W-:Y:S01]  /*f360*/  FMUL.FTZ R59, R0.reuse, R195 ;  /* 0x000000c3003b7220 */ /* 0x040fe20000410000 */
[----:B------:R-:W-:Y:S01]  /*f370*/  MOV R217, R48 ;  /* 0x0000003000d97202 */ /* 0x000fe20000000f00 */
[C---:B------:R-:W-:Y:S01]  /*f380*/  FMUL.FTZ R30, R0.reuse, R166 ;  /* 0x000000a6001e7220 */ /* 0x040fe20000410000 */
[----:B------:R-:W-:Y:S01]  /*f390*/  MOV R166, R66 ;  /* 0x0000004200a67202 */ /* 0x000fe20000000f00 */
[----:B------:R-:W-:Y:S01]  /*f3a0*/  FMUL.FTZ R31, R0, R167 ;  /* 0x000000a7001f7220 */ /* 0x000fe20000410000 */
[----:B------:R-:W-:Y:S01]  /*f3b0*/  MOV R167, R149 ;  /* 0x0000009500a77202 */ /* 0x000fe20000000f00 */
[----:B------:R-:W-:Y:S01]  /*f3c0*/  FMUL.FTZ R32, R134, R168 ;  /* 0x000000a886207220 */ /* 0x000fe20000410000 */
[----:B------:R-:W-:Y:S01]  /*f3d0*/  MOV R168, R148 ;  /* 0x0000009400a87202 */ /* 0x000fe20000000f00 */
[C---:B------:R-:W-:Y:S01]  /*f3e0*/  FMUL.FTZ R46, R0.reuse, R182 ;  /* 0x000000b6002e7220 */ /* 0x040fe20000410000 */
[----:B------:R-:W-:Y:S01]  /*f3f0*/  MOV R182, R153 ;  /* 0x0000009900b67202 */ /* 0x000fe20000000f00 */
[C---:B------:R-:W-:Y:S01]  /*f400*/  FMUL.FTZ R50, R133.reuse, R186 ;  /* 0x000000ba85327220 */ /* 0x040fe20000410000 */
[----:B------:R-:W-:Y:S01]  /*f410*/  MOV R153, R47 ;  /* 0x0000002f00997202 */ /* 0x000fe20000000f00 */
[----:B------:R-:W-:Y:S01]  /*f420*/  FMUL.FTZ R47, R0, R183 ;  /* 0x000000b7002f7220 */ /* 0x000fe20000410000 */
[----:B------:R-:W-:Y:S01]  /*f430*/  MOV R161, R56 ;  /* 0x0000003800a17202 */ /* 0x000fe20000000f00 */
[--C-:B----4-:R-:W-:Y:S01]  /*f440*/  FFMA.FTZ R4, R14, c[0x0][0x2d0], -R3.reuse ;  /* 0x0000b4000e047a23 */ /* 0x110fe20000010803 */
[----:B------:R-:W0:Y:S01]  /*f450*/  LDGDEPBAR ;  /* 0x00000000000079af */ /* 0x000e220000000000 */
[----:B------:R-:W-:Y:S01]  /*f460*/  FMUL.FTZ R14, R0, R150 ;  /* 0x00000096000e7220 */ /* 0x000fe20000410000 */
[----:B------:R-:W-:Y:S01]  /*f470*/  MOV R150, R29 ;  /* 0x0000001d00967202 */ /* 0x000fe20000000f00 */
[----:B------:R4:W-:Y:S01]  /*f480*/  MUFU.EX2 R210, R4 ;  /* 0x0000000400d27308 */ /* 0x0009e20000000800 */
[----:B------:R-:W-:Y:S01]  /*f490*/  FMUL.FTZ R29, R132, R165 ;  /* 0x000000a5841d7220 */ /* 0x000fe20000410000 */
[----:B------:R-:W-:Y:S01]  /*f4a0*/  MOV R165, R49 ;  /* 0x0000003100a57202 */ /* 0x000fe20000000f00 */
[C---:B------:R-:W-:Y:S01]  /*f4b0*/  FMUL.FTZ R49, R134.reuse, R185 ;  /* 0x000000b986317220 */ /* 0x040fe20000410000 */
[----:B------:R-:W-:Y:S01]  /*f4c0*/  MOV R185, R243 ;  /* 0x000000f300b97202 */ /* 0x000fe20000000f00 */
[----:B-1----:R-:W-:Y:S01]  /*f4d0*/  FMUL.FTZ R6, R133, R142 ;  /* 0x0000008e85067220 */ /* 0x002fe20000410000 */
[----:B------:R-:W-:Y:S01]  /*f4e0*/  F2FP.BF16.PACK_AB R142, R241, R224 ;  /* 0x000000e0f18e723e */ /* 0x000fe200000010ff */
[----:B------:R-:W-:Y:S01]  /*f4f0*/  FMUL.FTZ R48, R134, R184 ;  /* 0x000000b886307220 */ /* 0x000fe20000410000 */
[----:B------:R-:W-:Y:S01]  /*f500*/  F2FP.BF16.PACK_AB R145, R209, R208 ;  /* 0x000000d0d191723e */ /* 0x000fe200000010ff */
[C---:B------:R-:W-:Y:S01]  /*f510*/  FMUL.FTZ R51, R133.reuse, R187 ;  /* 0x000000bb85337220 */ /* 0x040fe20000410000 */
[----:B------:R-:W-:Y:S01]  /*f520*/  MOV R184, R63 ;  /* 0x0000003f00b87202 */ /* 0x000fe20000000f00 */
[----:B------:R-:W-:Y:S01]  /*f530*/  FMUL.FTZ R63, R0, R199 ;  /* 0x000000c7003f7220 */ /* 0x000fe20000410000 */
[----:B------:R-:W-:Y:S01]  /*f540*/  MOV R155, R150 ;  /* 0x00000096009b7202 */ /* 0x000fe20000000f00 */
[----:B------:R-:W-:Y:S01]  /*f550*/  FMUL.FTZ R56, R132, R192 ;  /* 0x000000c084387220 */ /* 0x000fe20000410000 */
[----:B------:R-:W-:Y:S01]  /*f560*/  MOV R187, R184 ;  /* 0x000000b800bb7202 */ /* 0x000fe20000000f00 */
[----:B------:R-:W-:Y:S01]  /*f570*/  FMUL.FTZ R66, R133, R202 ;  /* 0x000000ca85427220 */ /* 0x000fe20000410000 */
[----:B------:R-:W-:Y:S01]  /*f580*/  MOV R184, R179 ;  /* 0x000000b300b87202 */ /* 0x000fe20000000f00 */
[C---:B------:R-:W-:Y:S02]  /*f590*/  FMUL.FTZ R74, R0.reuse, R74 ;  /* 0x0000004a004a7220 */ /* 0x040fe40000410000 */
[C---:B------:R-:W-:Y:S02]  /*f5a0*/  FMUL.FTZ R75, R0.reuse, R75 ;  /* 0x0000004b004b7220 */ /* 0x040fe40000410000 */
[C---:B------:R-:W-:Y:S02]  /*f5b0*/  FMUL.FTZ R78, R0.reuse, R78 ;  /* 0x0000004e004e7220 */ /* 0x040fe40000410000 */
[C---:B------:R-:W-:Y:S02]  /*f5c0*/  FMUL.FTZ R79, R0.reuse, R79 ;  /* 0x0000004f004f7220 */ /* 0x040fe40000410000 */
[----:B----4-:R-:W-:Y:S02]  /*f5d0*/  FFMA.FTZ R4, R15, c[0x0][0x2d0], -R3 ;  /* 0x0000b4000f047a23 */ /* 0x010fe40000010803 */
[----:B------:R-:W-:Y:S01]  /*f5e0*/  FMUL.FTZ R15, R0, R151 ;  /* 0x00000097000f7220 */ /* 0x000fe20000410000 */
[----:B------:R-:W-:Y:S01]  /*f5f0*/  MOV R151, R28 ;  /* 0x0000001c00977202 */ /* 0x000fe20000000f00 */
[----:B------:R-:W1:Y:S01]  /*f600*/  MUFU.EX2 R211, R4 ;  /* 0x0000000400d37308 */ /* 0x000e620000000800 */
[----:B------:R-:W-:Y:S01]  /*f610*/  FMUL.FTZ R28, R132, R164 ;  /* 0x000000a4841c7220 */ /* 0x000fe20000410000 */
[----:B------:R-:W-:Y:S01]  /*f620*/  MOV R164, R138 ;  /* 0x0000008a00a47202 */ /* 0x000fe20000000f00 */
[----:B------:R-:W-:Y:S01]  /*f630*/  FFMA.FTZ R138, R246, c[0x0][0x2d0], -R207 ;  /* 0x0000b400f68a7a23 */ /* 0x000fe200000108cf */
[----:B------:R-:W-:Y:S01]  /*f640*/  MOV R183, R151 ;  /* 0x0000009700b77202 */ /* 0x000fe20000000f00 */
[C---:B------:R-:W-:Y:S01]  /*f650*/  FMUL.FTZ R90, R0.reuse, R90 ;  /* 0x0000005a005a7220 */ /* 0x040fe20000410000 */
[----:B------:R-:W4:Y:S01]  /*f660*/  LDSM.16.MT88.4 R148, [R227+0x100] ;  /* 0x00010000e394783b */ /* 0x000f220000004200 */
[C---:B------:R-:W-:Y:S01]  /*f670*/  FMUL.FTZ R91, R0.reuse, R91 ;  /* 0x0000005b005b7220 */ /* 0x040fe20000410000 */
        /* <DEDUP_REMOVED lines=11> */
[----:B------:R-:W-:Y:S01]  /*f730*/  FMUL.FTZ R4, R134, R140 ;  /* 0x0000008c86047220 */ /* 0x000fe20000410000 */
[----:B------:R-:W-:Y:S01]  /*f740*/  F2FP.BF16.PACK_AB R140, R223, R215 ;  /* 0x000000d7df8c723e */ /* 0x000fe200000010ff */
[----:B------:R-:W-:Y:S02]  /*f750*/  FFMA.FTZ R246, R217, c[0x0][0x2d0], -R3 ;  /* 0x0000b400d9f67a23 */ /* 0x000fe40000010803 */
[C---:B------:R-:W-:Y:S02]  /*f760*/  FMUL.FTZ R126, R0.reuse, R126 ;  /* 0x0000007e007e7220 */ /* 0x040fe40000410000 */
[----:B------:R-:W-:Y:S02]  /*f770*/  FMUL.FTZ R127, R0, R127 ;  /* 0x0000007f007f7220 */ /* 0x000fe40000410000 */
[-C--:B--2---:R-:W-:Y:S01]  /*f780*/  HMMA.16816.F32.BF16 R4, R140, R20.reuse, R4 ;  /* 0x000000148c04723c */ /* 0x084fe20000041804 */
[----:B------:R-:W-:Y:S04]  /*f790*/  MUFU.EX2 R246, R246 ;  /* 0x000000f600f67308 */ /* 0x000fe80000000800 */
[----:B---3--:R-:W-:Y:S02]  /*f7a0*/  FFMA.FTZ R138, R244, c[0x0][0x2d0], -R207 ;  /* 0x0000b400f48a7a23 */ /* 0x008fe400000108cf */
[--C-:B------:R-:W-:Y:S01]  /*f7b0*/  FFMA.FTZ R244, R216, c[0x0][0x2d0], -R3.reuse ;  /* 0x0000b400d8f47a23 */ /* 0x100fe20000010803 */
[C---:B------:R-:W-:Y:S04]  /*f7c0*/  HMMA.16816.F32.BF16 R8, R144.reuse, R20, R8 ;  /* 0x000000149008723c */ /* 0x040fe80000041808 */
[----:B------:R-:W-:Y:S01]  /*f7d0*/  FFMA.FTZ R204, R204, c[0x0][0x2d0], -R3 ;  /* 0x0000b400cccc7a23 */ /* 0x000fe20000010803 */
[----:B------:R-:W-:Y:S02]  /*f7e0*/  MUFU.EX2 R244, R244 ;  /* 0x000000f400f47308 */ /* 0x000fe40000000800 */
[C---:B------:R-:W-:Y:S01]  /*f7f0*/  FMUL.FTZ R20, R134.reuse, R156 ;  /* 0x0000009c86147220 */ /* 0x040fe20000410000 */
[-C--:B------:R-:W-:Y:S04]  /*f800*/  HMMA.16816.F32.BF16 R12, R144, R22.reuse, R12 ;  /* 0x00000016900c723c */ /* 0x080fe8000004180c */
[----:B------:R-:W-:Y:S01]  /*f810*/  MOV R156, R152 ;  /* 0x00000098009c7202 */ /* 0x000fe20000000f00 */
[----:B------:R-:W-:Y:S01]  /*f820*/  FMUL.FTZ R21, R134, R157 ;  /* 0x0000009d86157220 */ /* 0x000fe20000410000 */
[----:B------:R-:W-:Y:S01]  /*f830*/  MOV R157, R67 ;  /* 0x00000043009d7202 */ /* 0x000fe20000000f00 */
[C---:B------:R-:W-:Y:S01]  /*f840*/  FMUL.FTZ R67, R133.reuse, R203 ;  /* 0x000000cb85437220 */ /* 0x040fe20000410000 */
[C---:B------:R-:W-:Y:S04]  /*f850*/  HMMA.16816.F32.BF16 R16, R140.reuse, R22, R16 ;  /* 0x000000168c10723c */ /* 0x040fe80000041810 */
[--C-:B------:R-:W-:Y:S03]  /*f860*/  FFMA.FTZ R152, R252, c[0x0][0x2d0], -R206.reuse ;  /* 0x0000b400fc987a23 */ /* 0x100fe600000108ce */
[C---:B------:R-:W-:Y:S01]  /*f870*/  FMUL.FTZ R22, R133.reuse, R158 ;  /* 0x0000009e85167220 */ /* 0x040fe20000410000 */
[----:B------:R-:W-:Y:S01]  /*f880*/  MOV R158, R64 ;  /* 0x00000040009e7202 */ /* 0x000fe20000000f00 */
[C---:B------:R-:W-:Y:S01]  /*f890*/  FMUL.FTZ R23, R133.reuse, R159 ;  /* 0x0000009f85177220 */ /* 0x040fe20000410000 */
[----:B------:R-:W-:Y:S02]  /*f8a0*/  MUFU.EX2 R243, R152 ;  /* 0x0000009800f37308 */ /* 0x000fe40000000800 */
[----:B------:R-:W-:Y:S01]  /*f8b0*/  MOV R159, R60 ;  /* 0x0000003c009f7202 */ /* 0x000fe20000000f00 */
[----:B------:R-:W-:Y:S02]  /*f8c0*/  FMUL.FTZ R60, R132, R196 ;  /* 0x000000c4843c7220 */ /* 0x000fe40000410000 */
[C---:B------:R-:W-:Y:S01]  /*f8d0*/  FMUL.FTZ R64, R134.reuse, R200 ;  /* 0x000000c886407220 */ /* 0x040fe20000410000 */
[-C--:B------:R-:W-:Y:S08]  /*f8e0*/  HMMA.16816.F32.BF16 R20, R140, R36.reuse, R20 ;  /* 0x000000248c14723c */ /* 0x080ff00000041814 */
[C---:B------:R-:W-:Y:S07]  /*f8f0*/  HMMA.16816.F32.BF16 R24, R144.reuse, R36, R24 ;  /* 0x000000249018723c */ /* 0x040fee0000041818 */
[----:B------:R-:W-:Y:S01]  /*f900*/  FMUL.FTZ R37, R134, R173 ;  /* 0x000000ad86257220 */ /* 0x000fe20000410000 */
[-C--:B------:R-:W-:Y:S04]  /*f910*/  HMMA.16816.F32.BF16 R28, R144, R38.reuse, R28 ;  /* 0x00000026901c723c */ /* 0x080fe8000004181c */
[----:B------:R-:W-:Y:S01]  /*f920*/  MOV R173, R58 ;  /* 0x0000003a00ad7202 */ /* 0x000fe20000000f00 */
[----:B------:R-:W-:Y:S02]  /*f930*/  FMUL.FTZ R58, R0, R194 ;  /* 0x000000c2003a7220 */ /* 0x000fe40000410000 */
[----:B------:R1:W-:Y:S01]  /*f940*/  MUFU.EX2 R194, R138 ;  /* 0x0000008a00c27308 */ /* 0x0003e20000000800 */
        /* <DEDUP_REMOVED lines=9> */
[----:B------:R-:W-:Y:S01]  /*f9e0*/  FMUL.FTZ R38, R133, R174 ;  /* 0x000000ae85267220 */ /* 0x000fe20000410000 */
[----:B------:R-:W-:Y:S01]  /*f9f0*/  MOV R174, R62 ;  /* 0x0000003e00ae7202 */ /* 0x000fe20000000f00 */
[----:B------:R-:W-:Y:S01]  /*fa00*/  FMUL.FTZ R62, R0, R198 ;  /* 0x000000c6003e7220 */ /* 0x000fe20000410000 */
[----:B------:R-:W-:Y:S04]  /*fa10*/  MOV R183, R176 ;  /* 0x000000b000b77202 */ /* 0x000fe80000000f00 */
        /* <DEDUP_REMOVED lines=8> */
[----:B-1----:R-:W-:Y:S03]  /*faa0*/  FFMA.FTZ R138, R219, c[0x0][0x2d0], -R207 ;  /* 0x0000b400db8a7a23 */ /* 0x002fe600000108cf */
[C---:B------:R-:W-:Y:S01]  /*fab0*/  FMUL.FTZ R54, R133.reuse, R190 ;  /* 0x000000be85367220 */ /* 0x040fe20000410000 */
[----:B------:R-:W-:Y:S01]  /*fac0*/  LDSM.16.MT88.4 R216, [R226+0x3900] ;  /* 0x00390000e2d8783b */ /* 0x000fe20000004200 */
[----:B------:R1:W-:Y:S03]  /*fad0*/  MUFU.EX2 R195, R138 ;  /* 0x0000008a00c37308 */ /* 0x0003e60000000800 */
[----:B------:R-:W-:Y:S07]  /*fae0*/  FMUL.FTZ R55, R133, R191 ;  /* 0x000000bf85377220 */ /* 0x000fee0000410000 */
[-C--:B----4-:R-:W-:Y:S08]  /*faf0*/  HMMA.16816.F32.BF16 R52, R140, R148.reuse, R52 ;  /* 0x000000948c34723c */ /* 0x090ff00000041834 */
[C---:B------:R-:W-:Y:S08]  /*fb00*/  HMMA.16816.F32.BF16 R56, R144.reuse, R148, R56 ;  /* 0x000000949038723c */ /* 0x040ff00000041838 */
[-C--:B------:R-:W-:Y:S04]  /*fb10*/  HMMA.16816.F32.BF16 R60, R144, R150.reuse, R60 ;  /* 0x00000096903c723c */ /* 0x080fe8000004183c */
[--C-:B-1----:R-:W-:Y:S04]  /*fb20*/  FFMA.FTZ R138, R249, c[0x0][0x2d0], -R206.reuse ;  /* 0x0000b400f98a7a23 */ /* 0x102fe800000108ce */
[C---:B------:R-:W-:Y:S01]  /*fb30*/  HMMA.16816.F32.BF16 R64, R140.reuse, R150, R64 ;  /* 0x000000968c40723c */ /* 0x040fe20000041840 */
[----:B------:R1:W-:Y:S01]  /*fb40*/  MUFU.EX2 R177, R138 ;  /* 0x0000008a00b17308 */ /* 0x0003e20000000800 */
[----:B------:R-:W2:Y:S02]  /*fb50*/  LDSM.16.MT88.4 R148, [R225+0x2100] ;  /* 0x00210000e194783b */ /* 0x000ea40000004200 */
[--C-:B-1----:R-:W-:Y:S07]  /*fb60*/  FFMA.FTZ R138, R248, c[0x0][0x2d0], -R206.reuse ;  /* 0x0000b400f88a7a23 */ /* 0x102fee00000108ce */
[----:B------:R1:W-:Y:S01]  /*fb70*/  MUFU.EX2 R180, R138 ;  /* 0x0000008a00b47308 */ /* 0x0003e20000000800 */
[-C--:B--2---:R-:W-:Y:S08]  /*fb80*/  HMMA.16816.F32.BF16 R68, R140, R148.reuse, R68 ;  /* 0x000000948c44723c */ /* 0x084ff00000041844 */
[C---:B------:R-:W-:Y:S04]  /*fb90*/  HMMA.16816.F32.BF16 R72, R144.reuse, R148, R72 ;  /* 0x000000949048723c */ /* 0x040fe80000041848 */
[--C-:B-1----:R-:W-:Y:S04]  /*fba0*/  FFMA.FTZ R138, R247, c[0x0][0x2d0], -R206.reuse ;  /* 0x0000b400f78a7a23 */ /* 0x102fe800000108ce */
[-C--:B------:R-:W-:Y:S01]  /*fbb0*/  HMMA.16816.F32.BF16 R76, R144, R150.reuse, R76 ;  /* 0x00000096904c723c */ /* 0x080fe2000004184c */
[----:B------:R1:W-:Y:S07]  /*fbc0*/  MUFU.EX2 R198, R138 ;  /* 0x0000008a00c67308 */ /* 0x0003ee0000000800 */
[C---:B------:R-:W-:Y:S01]  /*fbd0*/  HMMA.16816.F32.BF16 R80, R140.reuse, R150, R80 ;  /* 0x000000968c50723c */ /* 0x040fe20000041850 */
[----:B------:R-:W2:Y:S03]  /*fbe0*/  LDSM.16.MT88.4 R148, [R226+0x2100] ;  /* 0x00210000e294783b */ /* 0x000ea60000004200 */
[--C-:B-1----:R-:W-:Y:S01]  /*fbf0*/  FFMA.FTZ R138, R185, c[0x0][0x2d0], -R205.reuse ;  /* 0x0000b400b98a7a23 */ /* 0x102fe200000108cd */
[----:B------:R-:W-:Y:S02]  /*fc00*/  MOV R185, R182 ;  /* 0x000000b600b97202 */ /* 0x000fe40000000f00 */
[----:B------:R-:W-:Y:S01]  /*fc10*/  MOV R182, R175 ;  /* 0x000000af00b67202 */ /* 0x000fe20000000f00 */
[----:B------:R1:W-:Y:S01]  /*fc20*/  MUFU.EX2 R176, R138 ;  /* 0x0000008a00b07308 */ /* 0x0003e20000000800 */
[----:B------:R-:W-:Y:S01]  /*fc30*/  MOV R175, R235 ;  /* 0x000000eb00af7202 */ /* 0x000fe20000000f00 */
[-C--:B--2---:R-:W-:Y:S03]  /*fc40*/  HMMA.16816.F32.BF16 R84, R140, R148.reuse, R84 ;  /* 0x000000948c54723c */ /* 0x084fe60000041854 */
[--C-:B-1----:R-:W-:Y:S05]  /*fc50*/  FFMA.FTZ R138, R251, c[0x0][0x2d0], -R205.reuse ;  /* 0x0000b400fb8a7a23 */ /* 0x102fea00000108cd */
[C---:B------:R-:W-:Y:S01]  /*fc60*/  HMMA.16816.F32.BF16 R88, R144.reuse, R148, R88 ;  /* 0x000000949058723c */ /* 0x040fe20000041858 */
[----:B------:R1:W2:Y:S07]  /*fc70*/  MUFU.EX2 R235, R138 ;  /* 0x0000008a00eb7308 */ /* 0x0002ae0000000800 */
[-C--:B------:R-:W-:Y:S08]  /*fc80*/  HMMA.16816.F32.BF16 R92, R144, R150.reuse, R92 ;  /* 0x00000096905c723c */ /* 0x080ff0000004185c */
[C---:B------:R-:W-:Y:S01]  /*fc90*/  HMMA.16816.F32.BF16 R96, R140.reuse, R150, R96 ;  /* 0x000000968c60723c */ /* 0x040fe20000041860 */
[----:B------:R-:W3:Y:S03]  /*fca0*/  LDSM.16.MT88.4 R148, [R228+0x2100] ;  /* 0x00210000e494783b */ /* 0x000ee60000004200 */
[--C-:B-1----:R-:W-:Y:S04]  /*fcb0*/  FFMA.FTZ R138, R250, c[0x0][0x2d0], -R205.reuse ;  /* 0x0000b400fa8a7a23 */ /* 0x102fe800000108cd */
[----:B------:R1:W-:Y:S04]  /*fcc0*/  MUFU.EX2 R179, R138 ;  /* 0x0000008a00b37308 */ /* 0x0003e80000000800 */
[--C-:B-1----:R-:W-:Y:S01]  /*fcd0*/  FFMA.FTZ R138, R187, c[0x0][0x2d0], -R205.reuse ;  /* 0x0000b400bb8a7a23 */ /* 0x102fe200000108cd */
[----:B------:R-:W-:Y:S02]  /*fce0*/  MOV R187, R186 ;  /* 0x000000ba00bb7202 */ /* 0x000fe40000000f00 */
[----:B------:R-:W-:Y:S01]  /*fcf0*/  MOV R186, R185 ;  /* 0x000000b900ba7202 */ /* 0x000fe20000000f00 */
[-C--:B---3--:R-:W-:Y:S02]  /*fd00*/  HMMA.16816.F32.BF16 R100, R140, R148.reuse, R100 ;  /* 0x000000948c64723c */ /* 0x088fe40000041864 */
[----:B------:R1:W-:Y:S01]  /*fd10*/  MUFU.EX2 R199, R138 ;  /* 0x0000008a00c77308 */ /* 0x0003e20000000800 */
[----:B------:R-:W-:Y:S02]  /*fd20*/  MOV R185, R184 ;  /* 0x000000b800b97202 */ /* 0x000fe40000000f00 */
[----:B------:R-:W-:Y:S02]  /*fd30*/  MOV R184, R183 ;  /* 0x000000b700b87202 */ /* 0x000fe40000000f00 */
[----:B------:R-:W-:Y:S01]  /*fd40*/  MOV R183, R182 ;  /* 0x000000b600b77202 */ /* 0x000fe20000000f00 */
[C---:B------:R-:W-:Y:S04]  /*fd50*/  HMMA.16816.F32.BF16 R104, R144.reuse, R148, R104 ;  /* 0x000000949068723c */ /* 0x040fe80000041868 */
[----:B------:R-:W-:Y:S02]  /*fd60*/  MOV R182, R175 ;  /* 0x000000af00b67202 */ /* 0x000fe40000000f00 */
[----:B------:R-:W-:Y:S02]  /*fd70*/  MOV R175, R174 ;  /* 0x000000ae00af7202 */ /* 0x000fe40000000f00 */
[-C--:B------:R-:W-:Y:S04]  /*fd80*/  HMMA.16816.F32.BF16 R108, R144, R150.reuse, R108 ;  /* 0x00000096906c723c */ /* 0x080fe8000004186c */
[----:B------:R-:W-:Y:S01]  /*fd90*/  MOV R174, R173 ;  /* 0x000000ad00ae7202 */ /* 0x000fe20000000f00 */
[--C-:B------:R-:W-:Y:S01]  /*fda0*/  FFMA.FTZ R152, R175, c[0x0][0x2d0], -R206.reuse ;  /* 0x0000b400af987a23 */ /* 0x100fe200000108ce */
[----:B------:R-:W-:Y:S01]  /*fdb0*/  MOV R173, R172 ;  /* 0x000000ac00ad7202 */ /* 0x000fe20000000f00 */
[----:B------:R-:W-:Y:S01]  /*fdc0*/  FFMA.FTZ R175, R155, c[0x0][0x2d0], -R205 ;  /* 0x0000b4009baf7a23 */ /* 0x000fe200000108cd */
[C---:B------:R-:W-:Y:S01]  /*fdd0*/  HMMA.16816.F32.BF16 R112, R140.reuse, R150, R112 ;  /* 0x000000968c70723c */ /* 0x040fe20000041870 */
[----:B------:R-:W3:Y:S02]  /*fde0*/  LDSM.16.MT88.4 R148, [R227+0x2100] ;  /* 0x00210000e394783b */ /* 0x000ee40000004200 */
[----:B------:R-:W-:Y:S01]  /*fdf0*/  MUFU.EX2 R252, R175 ;  /* 0x000000af00fc7308 */ /* 0x000fe20000000800 */
[----:B------:R-:W-:Y:S01]  /*fe00*/  MOV R172, R166 ;  /* 0x000000a600ac7202 */ /* 0x000fe20000000f00 */
[--C-:B-1----:R-:W-:Y:S01]  /*fe10*/  FFMA.FTZ R138, R187, c[0x0][0x2d0], -R3.reuse ;  /* 0x0000b400bb8a7a23 */ /* 0x102fe20000010803 */
[----:B------:R-:W-:Y:S02]  /*fe20*/  MOV R187, R185 ;  /* 0x000000b900bb7202 */ /* 0x000fe40000000f00 */
[----:B------:R-:W-:Y:S04]  /*fe30*/  MOV R185, R183 ;  /* 0x000000b700b97202 */ /* 0x000fe80000000f00 */
[----:B------:R-:W-:Y:S02]  /*fe40*/  MOV R183, R174 ;  /* 0x000000ae00b77202 */ /* 0x000fe40000000f00 */
[----:B------:R-:W-:Y:S02]  /*fe50*/  MOV R174, R172 ;  /* 0x000000ac00ae7202 */ /* 0x000fe40000000f00 */
[----:B------:R-:W-:Y:S02]  /*fe60*/  MOV R172, R164 ;  /* 0x000000a400ac7202 */ /* 0x000fe40000000f00 */
[----:B------:R1:W-:Y:S01]  /*fe70*/  MUFU.EX2 R164, R138 ;  /* 0x0000008a00a47308 */ /* 0x0003e20000000800 */
[----:B------:R-:W-:Y:S02]  /*fe80*/  MOV R166, R128 ;  /* 0x0000008000a67202 */ /* 0x000fe40000000f00 */
[----:B------:R-:W4:Y:S01]  /*fe90*/  LDL.LU R128, [R1+0x80] ;  /* 0x0000800001807983 */ /* 0x000f220000300800 */
[----:B------:R-:W-:Y:S02]  /*fea0*/  MOV R188, R186 ;  /* 0x000000ba00bc7202 */ /* 0x000fe40000000f00 */
[----:B------:R-:W-:Y:S02]  /*feb0*/  MOV R186, R184 ;  /* 0x000000b800ba7202 */ /* 0x000fe40000000f00 */
[----:B------:R-:W-:Y:S02]  /*fec0*/  MOV R184, R173 ;  /* 0x000000ad00b87202 */ /* 0x000fe40000000f00 */
[----:B------:R-:W-:Y:S02]  /*fed0*/  MOV R173, R129 ;  /* 0x0000008100ad7202 */ /* 0x000fe40000000f00 */
[----:B------:R-:W4:Y:S01]  /*fee0*/  LDL.LU R129, [R1+0x7c] ;  /* 0x00007c0001817983 */ /* 0x000f220000300800 */
[-C--:B---3--:R-:W-:Y:S03]  /*fef0*/  HMMA.16816.F32.BF16 R116, R140, R148.reuse, R116 ;  /* 0x000000948c74723c */ /* 0x088fe60000041874 */
[--C-:B-1----:R-:W-:Y:S01]  /*ff00*/  FFMA.FTZ R138, R188, c[0x0][0x2d0], -R3.reuse ;  /* 0x0000b400bc8a7a23 */ /* 0x102fe20000010803 */
[----:B------:R-:W-:Y:S02]  /*ff10*/  MOV R188, R187 ;  /* 0x000000bb00bc7202 */ /* 0x000fe40000000f00 */
[----:B------:R-:W-:Y:S01]  /*ff20*/  MOV R187, R186 ;  /* 0x000000ba00bb7202 */ /* 0x000fe20000000f00 */
[----:B------:R1:W3:Y:S01]  /*ff30*/  MUFU.EX2 R201, R138 ;  /* 0x0000008a00c97308 */ /* 0x0002e20000000800 */
[C---:B------:R-:W-:Y:S04]  /*ff40*/  HMMA.16816.F32.BF16 R120, R144.reuse, R148, R120 ;  /* 0x000000949078723c */ /* 0x040fe80000041878 */
[----:B------:R-:W-:Y:S02]  /*ff50*/  MOV R186, R185 ;  /* 0x000000b900ba7202 */ /* 0x000fe40000000f00 */
[----:B------:R-:W-:Y:S02]  /*ff60*/  MOV R185, R174 ;  /* 0x000000ae00b97202 */ /* 0x000fe40000000f00 */
[-C--:B------:R-:W-:Y:S01]  /*ff70*/  HMMA.16816.F32.BF16 R124, R144, R150.reuse, R124 ;  /* 0x00000096907c723c */ /* 0x080fe2000004187c */
[----:B------:R-:W4:Y:S03]  /*ff80*/  LDSM.16.MT88.4 R144, [R225+0x900] ;  /* 0x00090000e190783b */ /* 0x000f260000004200 */
[----:B------:R-:W-:Y:S02]  /*ff90*/  MOV R174, R153 ;  /* 0x0000009900ae7202 */ /* 0x000fe40000000f00 */
[----:B------:R-:W-:Y:S02]  /*ffa0*/  MOV R153, R130 ;  /* 0x0000008200997202 */ /* 0x000fe40000000f00 */
[----:B------:R-:W-:Y:S01]  /*ffb0*/  MOV R189, R186 ;  /* 0x000000ba00bd7202 */ /* 0x000fe20000000f00 */
[----:B------:R-:W4:Y:S03]  /*ffc0*/  LDL.LU R130, [R1+0x78] ;  /* 0x0000780001827983 */ /* 0x000f260000300800 */
[----:B------:R-:W-:Y:S01]  /*ffd0*/  MOV R186, R171 ;  /* 0x000000ab00ba7202 */ /* 0x000fe20000000f00 */
[--C-:B------:R-:W-:Y:S01]  /*ffe0*/  FFMA.FTZ R153, R153, c[0x0][0x2d0], -R206.reuse ;  /* 0x0000b40099997a23 */ /* 0x100fe200000108ce */
[----:B------:R-:W-:Y:S01]  /*fff0*/  MOV R171, R131 ;  /* 0x0000008300ab7202 */ /* 0x000fe20000000f00 */
[--C-:B-1----:R-:W-:Y:S01]  /*10000*/  FFMA.FTZ R138, R188, c[0x0][0x2d0], -R3.reuse ;  /* 0x0000b400bc8a7a23 */ /* 0x102fe20000010803 */
[----:B------:R-:W4:Y:S01]  /*10010*/  LDL.LU R131, [R1+0x74] ;  /* 0x0000740001837983 */ /* 0x000f220000300800 */
[----:B--2---:R-:W-:Y:S02]  /*10020*/  F2FP.BF16.PACK_AB R148, R235, R176 ;  /* 0x000000b0eb94723e */ /* 0x004fe400000010ff */
[----:B------:R1:W-:Y:S01]  /*10030*/  MUFU.EX2 R188, R138 ;  /* 0x0000008a00bc7308 */ /* 0x0003e20000000800 */
[----:B---3--:R-:W-:Y:S01]  /*10040*/  F2FP.BF16.PACK_AB R149, R201, R164 ;  /* 0x000000a4c995723e */ /* 0x008fe200000010ff */
[----:B-1----:R-:W-:Y:S08]  /*10050*/  FFMA.FTZ R138, R189, c[0x0][0x2d0], -R3 ;  /* 0x0000b400bd8a7a23 */ /* 0x002ff00000010803 */
[----:B------:R1:W2:Y:S02]  /*10060*/  MUFU.EX2 R200, R138 ;  /* 0x0000008a00c87308 */ /* 0x0002a40000000800 */
[--C-:B-1----:R-:W-:Y:S08]  /*10070*/  FFMA.FTZ R138, R187, c[0x0][0x2d0], -R207.reuse ;  /* 0x0000b400bb8a7a23 */ /* 0x102ff000000108cf */
[----:B------:R-:W-:Y:S10]  /*10080*/  MUFU.EX2 R187, R153 ;  /* 0x0000009900bb7308 */ /* 0x000ff40000000800 */
[----:B------:R1:W-:Y:S02]  /*10090*/  MUFU.EX2 R202, R138 ;  /* 0x0000008a00ca7308 */ /* 0x0003e40000000800 */
[--C-:B-1----:R-:W-:Y:S08]  /*100a0*/  FFMA.FTZ R138, R185, c[0x0][0x2d0], -R207.reuse ;  /* 0x0000b400b98a7a23 */ /* 0x102ff000000108cf */
[----:B------:R1:W3:Y:S02]  /*100b0*/  MUFU.EX2 R185, R138 ;  /* 0x0000008a00b97308 */ /* 0x0002e40000000800 */
[--C-:B-1----:R-:W-:Y:S08]  /*100c0*/  FFMA.FTZ R138, R186, c[0x0][0x2d0], -R207.reuse ;  /* 0x0000b400ba8a7a23 */ /* 0x102ff000000108cf */
[----:B------:R1:W-:Y:S02]  /*100d0*/  MUFU.EX2 R192, R138 ;  /* 0x0000008a00c07308 */ /* 0x0003e40000000800 */
[----:B-1----:R-:W-:Y:S08]  /*100e0*/  FFMA.FTZ R138, R184, c[0x0][0x2d0], -R207 ;  /* 0x0000b400b88a7a23 */ /* 0x002ff000000108cf */
[----:B------:R1:W-:Y:S02]  /*100f0*/  MUFU.EX2 R189, R138 ;  /* 0x0000008a00bd7308 */ /* 0x0003e40000000800 */
[--C-:B-1----:R-:W-:Y:S08]  /*10100*/  FFMA.FTZ R138, R183, c[0x0][0x2d0], -R206.reuse ;  /* 0x0000b400b78a7a23 */ /* 0x102ff000000108ce */
[----:B------:R-:W-:Y:S10]  /*10110*/  MUFU.EX2 R183, R152 ;  /* 0x0000009800b77308 */ /* 0x000ff40000000800 */
[----:B------:R1:W-:Y:S02]  /*10120*/  MUFU.EX2 R184, R138 ;  /* 0x0000008a00b87308 */ /* 0x0003e40000000800 */
[--C-:B-1----:R-:W-:Y:S08]  /*10130*/  FFMA.FTZ R138, R182, c[0x0][0x2d0], -R206.reuse ;  /* 0x0000b400b68a7a23 */ /* 0x102ff000000108ce */
[----:B------:R1:W-:Y:S02]  /*10140*/  MUFU.EX2 R191, R138 ;  /* 0x0000008a00bf7308 */ /* 0x0003e40000000800 */
[--C-:B-1----:R-:W-:Y:S02]  /*10150*/  FFMA.FTZ R138, R174, c[0x0][0x2d0], -R205.reuse ;  /* 0x0000b400ae8a7a23 */ /* 0x102fe400000108cd */
[--C-:B------:R-:W-:Y:S06]  /*10160*/  FFMA.FTZ R174, R158, c[0x0][0x2d0], -R205.reuse ;  /* 0x0000b4009eae7a23 */ /* 0x100fec00000108cd */
[----:B------:R1:W-:Y:S01]  /*10170*/  MUFU.EX2 R186, R138 ;  /* 0x0000008a00ba7308 */ /* 0x0003e20000000800 */
[C---:B----4-:R-:W-:Y:S09]  /*10180*/  FMUL.FTZ R128, R134.reuse, R128 ;  /* 0x0000008086807220 */ /* 0x050ff20000410000 */
[----:B------:R-:W-:Y:S01]  /*10190*/  MUFU.EX2 R174, R174 ;  /* 0x000000ae00ae7308 */ /* 0x000fe20000000800 */
[----:B------:R-:W-:Y:S02]  /*101a0*/  FMUL.FTZ R129, R134, R129 ;  /* 0x0000008186817220 */ /* 0x000fe40000410000 */
[----:B-1----:R-:W-:Y:S02]  /*101b0*/  FFMA.FTZ R138, R173, c[0x0][0x2d0], -R205 ;  /* 0x0000b400ad8a7a23 */ /* 0x002fe400000108cd */
[----:B------:R-:W-:Y:S05]  /*101c0*/  FFMA.FTZ R173, R169, c[0x0][0x2d0], -R207 ;  /* 0x0000b400a9ad7a23 */ /* 0x000fea00000108cf */
[----:B------:R1:W-:Y:S01]  /*101d0*/  MUFU.EX2 R193, R138 ;  /* 0x0000008a00c17308 */ /* 0x0003e20000000800 */
[--C-:B------:R-:W-:Y:S02]  /*101e0*/  FFMA.FTZ R169, R165, c[0x0][0x2d0], -R206.reuse ;  /* 0x0000b400a5a97a23 */ /* 0x100fe400000108ce */
[--C-:B------:R-:W-:Y:S07]  /*101f0*/  FFMA.FTZ R165, R159, c[0x0][0x2d0], -R205.reuse ;  /* 0x0000b4009fa57a23 */ /* 0x100fee00000108cd */
[----:B------:R-:W-:Y:S10]  /*10200*/  MUFU.EX2 R196, R169 ;  /* 0x000000a900c47308 */ /* 0x000ff40000000800 */
[----:B------:R-:W-:Y:S01]  /*10210*/  MUFU.EX2 R197, R165 ;  /* 0x000000a500c57308 */ /* 0x000fe20000000800 */
[----:B------:R-:W-:Y:S02]  /*10220*/  FMUL.FTZ R130, R133, R130 ;  /* 0x0000008285827220 */ /* 0x000fe40000410000 */
[----:B-1----:R-:W-:Y:S02]  /*10230*/  FFMA.FTZ R138, R172, c[0x0][0x2d0], -R205 ;  /* 0x0000b400ac8a7a23 */ /* 0x002fe400000108cd */
[----:B------:R-:W-:Y:S02]  /*10240*/  FFMA.FTZ R172, R168, c[0x0][0x2d0], -R207 ;  /* 0x0000b400a8ac7a23 */ /* 0x000fe400000108cf */
[--C-:B------:R-:W-:Y:S02]  /*10250*/  FFMA.FTZ R168, R163, c[0x0][0x2d0], -R206.reuse ;  /* 0x0000b400a3a87a23 */ /* 0x100fe400000108ce */
[----:B------:R-:W-:Y:S01]  /*10260*/  FMUL.FTZ R131, R133, R131 ;  /* 0x0000008385837220 */ /* 0x000fe20000410000 */
[----:B------:R1:W-:Y:S06]  /*10270*/  MUFU.EX2 R190, R138 ;  /* 0x0000008a00be7308 */ /* 0x0003ec0000000800 */
[----:B------:R-:W-:Y:S04]  /*10280*/  HMMA.16816.F32.BF16 R128, R140, R150, R128 ;  /* 0x000000968c80723c */ /* 0x000fe80000041880 */
[----:B------:R-:W4:Y:S03]  /*10290*/  MUFU.EX2 R168, R168 ;  /* 0x000000a800a87308 */ /* 0x000f260000000800 */
[----:B------:R-:W-:Y:S02]  /*102a0*/  F2FP.BF16.PACK_AB R141, R243, R177 ;  /* 0x000000b1f38d723e */ /* 0x000fe400000010ff */
[----:B------:R-:W-:Y:S03]  /*102b0*/  F2FP.BF16.PACK_AB R140, R194, R178 ;  /* 0x000000b2c28c723e */ /* 0x000fe600000010ff */
[----:B------:R-:W-:Y:S02]  /*102c0*/  F2FP.BF16.PACK_AB R142, R195, R181 ;  /* 0x000000b5c38e723e */ /* 0x000fe400000010ff */
[----:B------:R-:W-:Y:S01]  /*102d0*/  F2FP.BF16.PACK_AB R143, R198, R180 ;  /* 0x000000b4c68f723e */ /* 0x000fe200000010ff */
[----:B------:R-:W-:Y:S01]  /*102e0*/  MUFU.EX2 R173, R173 ;  /* 0x000000ad00ad7308 */ /* 0x000fe20000000800 */
[----:B------:R-:W-:Y:S02]  /*102f0*/  F2FP.BF16.PACK_AB R150, R199, R179 ;  /* 0x000000b3c796723e */ /* 0x000fe400000010ff */
[----:B--2---:R-:W-:Y:S01]  /*10300*/  F2FP.BF16.PACK_AB R151, R200, R188 ;  /* 0x000000bcc897723e */ /* 0x004fe200000010ff */
[--C-:B-1----:R-:W-:Y:S01]  /*10310*/  FFMA.FTZ R138, R171, c[0x0][0x2d0], -R205.reuse ;  /* 0x0000b400ab8a7a23 */ /* 0x102fe200000108cd */
[----:B---3--:R-:W-:Y:S01]  /*10320*/  MOV R165, R185 ;  /* 0x000000b900a57202 */ /* 0x008fe20000000f00 */
[-C--:B------:R-:W-:Y:S03]  /*10330*/  HMMA.16816.F32.BF16 R4, R140, R144.reuse, R4 ;  /* 0x000000908c04723c */ /* 0x080fe60000041804 */
[----:B------:R-:W-:Y:S01]  /*10340*/  FFMA.FTZ R205, R154, c[0x0][0x2d0], -R205 ;  /* 0x0000b4009acd7a23 */ /* 0x000fe200000108cd */
[----:B------:R1:W2:Y:S01]  /*10350*/  MUFU.EX2 R182, R138 ;  /* 0x0000008a00b67308 */ /* 0x0002a20000000800 */
[----:B------:R-:W-:Y:S01]  /*10360*/  LDSM.16.MT88.4 R152, [R226+0x1100] ;  /* 0x00110000e298783b */ /* 0x000fe20000004200 */
[----:B------:R-:W-:Y:S01]  /*10370*/  FFMA.FTZ R171, R167, c[0x0][0x2d0], -R207 ;  /* 0x0000b400a7ab7a23 */ /* 0x000fe200000108cf */
[----:B----4-:R-:W-:Y:S01]  /*10380*/  MOV R175, R168 ;  /* 0x000000a800af7202 */ /* 0x010fe20000000f00 */
[C---:B------:R-:W-:Y:S04]  /*10390*/  HMMA.16816.F32.BF16 R8, R148.reuse, R144, R8 ;  /* 0x000000909408723c */ /* 0x040fe80000041808 */
[--C-:B------:R-:W-:Y:S02]  /*103a0*/  FFMA.FTZ R167, R162, c[0x0][0x2d0], -R206.reuse ;  /* 0x0000b400a2a77a23 */ /* 0x100fe400000108ce */
[----:B------:R3:W-:Y:S02]  /*103b0*/  MUFU.EX2 R251, R205 ;  /* 0x000000cd00fb7308 */ /* 0x0007e40000000800 */
[-C--:B------:R-:W-:Y:S08]  /*103c0*/  HMMA.16816.F32.BF16 R12, R148, R146.reuse, R12 ;  /* 0x00000092940c723c */ /* 0x080ff0000004180c */
[C---:B------:R-:W-:Y:S01]  /*103d0*/  HMMA.16816.F32.BF16 R16, R140.reuse, R146, R16 ;  /* 0x000000928c10723c */ /* 0x040fe20000041810 */
[----:B------:R-:W4:Y:S01]  /*103e0*/  LDSM.16.MT88.4 R144, [R226+0x900] ;  /* 0x00090000e290783b */ /* 0x000f220000004200 */
[----:B------:R-:W-:Y:S02]  /*103f0*/  MUFU.EX2 R172, R172 ;  /* 0x000000ac00ac7308 */ /* 0x000fe40000000800 */
[----:B-1----:R-:W-:Y:S02]  /*10400*/  FFMA.FTZ R138, R170, c[0x0][0x2d0], -R3 ;  /* 0x0000b400aa8a7a23 */ /* 0x002fe40000010803 */
[----:B------:R-:W-:Y:S02]  /*10410*/  FFMA.FTZ R170, R166, c[0x0][0x2d0], -R207 ;  /* 0x0000b400a6aa7a23 */ /* 0x000fe400000108cf */
[----:B------:R-:W-:Y:S04]  /*10420*/  FFMA.FTZ R166, R161, c[0x0][0x2d0], -R206 ;  /* 0x0000b400a1a67a23 */ /* 0x000fe800000108ce */
[----:B------:R-:W-:Y:S01]  /*10430*/  MUFU.EX2 R206, R171 ;  /* 0x000000ab00ce7308 */ /* 0x000fe20000000800 */
[----:B---3--:R-:W-:Y:S09]  /*10440*/  F2FP.BF16.PACK_AB R205, R175, R196 ;  /* 0x000000c4afcd723e */ /* 0x008ff200000010ff */
[----:B------:R1:W-:Y:S10]  /*10450*/  MUFU.EX2 R248, R138 ;  /* 0x0000008a00f87308 */ /* 0x0003f40000000800 */
[----:B------:R-:W-:Y:S01]  /*10460*/  MUFU.EX2 R166, R166 ;  /* 0x000000a600a67308 */ /* 0x000fe20000000800 */
[-C--:B----4-:R-:W-:Y:S03]  /*10470*/  HMMA.16816.F32.BF16 R20, R140, R144.reuse, R20 ;  /* 0x000000908c14723c */ /* 0x090fe60000041814 */
[--C-:B-1----:R-:W-:Y:S02]  /*10480*/  FFMA.FTZ R138, R157, c[0x0][0x2d0], -R3.reuse ;  /* 0x0000b4009d8a7a23 */ /* 0x102fe40000010803 */
[----:B------:R-:W3:Y:S03]  /*10490*/  LDL.LU R157, [R1+0x10] ;  /* 0x00001000019d7983 */ /* 0x000ee60000300800 */
[C---:B------:R-:W-:Y:S01]  /*104a0*/  HMMA.16816.F32.BF16 R24, R148.reuse, R144, R24 ;  /* 0x000000909418723c */ /* 0x040fe20000041818 */
[----:B------:R1:W-:Y:S07]  /*104b0*/  MUFU.EX2 R249, R138 ;  /* 0x0000008a00f97308 */ /* 0x0003ee0000000800 */
[-C--:B------:R-:W-:Y:S08]  /*104c0*/  HMMA.16816.F32.BF16 R28, R148, R146.reuse, R28 ;  /* 0x00000092941c723c */ /* 0x080ff0000004181c */
[C---:B------:R-:W-:Y:S01]  /*104d0*/  HMMA.16816.F32.BF16 R32, R140.reuse, R146, R32 ;  /* 0x000000928c20723c */ /* 0x040fe20000041820 */
[----:B------:R-:W4:Y:S03]  /*104e0*/  LDSM.16.MT88.4 R144, [R228+0x900] ;  /* 0x00090000e490783b */ /* 0x000f260000004200 */
[--C-:B-1----:R-:W-:Y:S05]  /*104f0*/  FFMA.FTZ R138, R156, c[0x0][0x2d0], -R3.reuse ;  /* 0x0000b4009c8a7a23 */ /* 0x102fea0000010803 */
[----:B------:R-:W2:Y:S01]  /*10500*/  LDL.LU R156, [R1+0x18] ;  /* 0x00001800019c7983 */ /* 0x000ea20000300800 */
[----:B------:R1:W-:Y:S02]  /*10510*/  MUFU.EX2 R247, R138 ;  /* 0x0000008a00f77308 */ /* 0x0003e40000000800 */
[--C-:B-1----:R-:W-:Y:S02]  /*10520*/  FFMA.FTZ R138, R160, c[0x0][0x2d0], -R3.reuse ;  /* 0x0000b400a08a7a23 */ /* 0x102fe40000010803 */
[----:B------:R-:W-:Y:S01]  /*10530*/  LDSM.16.MT88.4 R160, [R227+0x1100] ;  /* 0x00110000e3a0783b */ /* 0x000fe20000004200 */
[----:B------:R-:W-:Y:S01]  /*10540*/  FFMA.FTZ R3, R139, c[0x0][0x2d0], -R3 ;  /* 0x0000b4008b037a23 */ /* 0x000fe20000010803 */
[-C--:B----4-:R-:W-:Y:S04]  /*10550*/  HMMA.16816.F32.BF16 R36, R140, R144.reuse, R36 ;  /* 0x000000908c24723c */ /* 0x090fe80000041824 */
[----:B------:R2:W1:Y:S04]  /*10560*/  MUFU.EX2 R250, R138 ;  /* 0x0000008a00fa7308 */ /* 0x0004680000000800 */
[C---:B------:R-:W-:Y:S08]  /*10570*/  HMMA.16816.F32.BF16 R40, R148.reuse, R144, R40 ;  /* 0x000000909428723c */ /* 0x040ff00000041828 */
[-C--:B------:R-:W-:Y:S08]  /*10580*/  HMMA.16816.F32.BF16 R44, R148, R146.reuse, R44 ;  /* 0x00000092942c723c */ /* 0x080ff0000004182c */
[C---:B------:R-:W-:Y:S01]  /*10590*/  HMMA.16816.F32.BF16 R48, R140.reuse, R146, R48 ;  /* 0x000000928c30723c */ /* 0x040fe20000041830 */
[----:B------:R-:W4:Y:S07]  /*105a0*/  LDSM.16.MT88.4 R144, [R227+0x900] ;  /* 0x00090000e390783b */ /* 0x000f2e0000004200 */
[-C--:B----4-:R-:W-:Y:S08]  /*105b0*/  HMMA.16816.F32.BF16 R52, R140, R144.reuse, R52 ;  /* 0x000000908c34723c */ /* 0x090ff00000041834 */
        /* <DEDUP_REMOVED lines=13> */
[----:B------:R-:W4:Y:S03]  /*10690*/  LDSM.16.MT88.4 R144, [R228+0x2900] ;  /* 0x00290000e490783b */ /* 0x000f260000004200 */
[----:B---3--:R-:W-:Y:S04]  /*106a0*/  FFMA.FTZ R139, R134, R157, R215 ;  /* 0x0000009d868b7223 */ /* 0x008fe800000100d7 */
[-C--:B----4-:R-:W-:Y:S08]  /*106b0*/  HMMA.16816.F32.BF16 R100, R140, R144.reuse, R100 ;  /* 0x000000908c64723c */ /* 0x090ff00000041864 */
[C---:B------:R-:W-:Y:S04]  /*106c0*/  HMMA.16816.F32.BF16 R104, R148.reuse, R144, R104 ;  /* 0x000000909468723c */ /* 0x040fe80000041868 */
[----:B--2---:R-:W-:Y:S02]  /*106d0*/  FFMA.FTZ R138, R133, R156, R214 ;  /* 0x0000009c858a7223 */ /* 0x004fe400000100d6 */
[----:B------:R-:W-:Y:S02]  /*106e0*/  LDSM.16.MT88.4 R156, [R228+0x1100] ;  /* 0x00110000e49c783b */ /* 0x000fe40000004200 */
[-C--:B------:R-:W-:Y:S08]  /*106f0*/  HMMA.16816.F32.BF16 R108, R148, R146.reuse, R108 ;  /* 0x00000092946c723c */ /* 0x080ff0000004186c */
[C---:B------:R-:W-:Y:S01]  /*10700*/  HMMA.16816.F32.BF16 R112, R140.reuse, R146, R112 ;  /* 0x000000928c70723c */ /* 0x040fe20000041870 */
[----:B------:R-:W2:Y:S07]  /*10710*/  LDSM.16.MT88.4 R144, [R227+0x2900] ;  /* 0x00290000e390783b */ /* 0x000eae0000004200 */
[-C--:B--2---:R-:W-:Y:S08]  /*10720*/  HMMA.16816.F32.BF16 R116, R140, R144.reuse, R116 ;  /* 0x000000908c74723c */ /* 0x084ff00000041874 */
[C---:B------:R-:W-:Y:S01]  /*10730*/  HMMA.16816.F32.BF16 R120, R148.reuse, R144, R120 ;  /* 0x000000909478723c */ /* 0x040fe20000041878 */
[----:B------:R-:W2:Y:S04]  /*10740*/  LDL.LU R145, [R1+0x14] ;  /* 0x0000140001917983 */ /* 0x000ea80000300800 */
[----:B------:R-:W3:Y:S03]  /*10750*/  LDL.LU R144, [R1+0x1c] ;  /* 0x00001c0001907983 */ /* 0x000ee60000300800 */
[-C--:B------:R-:W-:Y:S01]  /*10760*/  HMMA.16816.F32.BF16 R124, R148, R146.reuse, R124 ;  /* 0x00000092947c723c */ /* 0x080fe2000004187c */
[----:B------:R-:W4:Y:S07]  /*10770*/  LDSM.16.MT88.4 R148, [R225+0x1100] ;  /* 0x00110000e194783b */ /* 0x000f2e0000004200 */
[----:B------:R-:W-:Y:S07]  /*10780*/  HMMA.16816.F32.BF16 R128, R140, R146, R128 ;  /* 0x000000928c80723c */ /* 0x000fee0000041880 */
[----:B------:R-:W-:Y:S02]  /*10790*/  F2FP.BF16.PACK_AB R140, R185, R202 ;  /* 0x000000cab98c723e */ /* 0x000fe400000010ff */
[----:B------:R-:W-:Y:S03]  /*107a0*/  F2FP.BF16.PACK_AB R141, R184, R187 ;  /* 0x000000bbb88d723e */ /* 0x000fe600000010ff */
[----:B------:R-:W-:Y:S02]  /*107b0*/  F2FP.BF16.PACK_AB R142, R189, R192 ;  /* 0x000000c0bd8e723e */ /* 0x000fe400000010ff */
[----:B------:R-:W-:Y:S02]  /*107c0*/  F2FP.BF16.PACK_AB R143, R183, R191 ;  /* 0x000000bfb78f723e */ /* 0x000fe400000010ff */
[----:B------:R-:W-:Y:S02]  /*107d0*/  F2FP.BF16.PACK_AB R146, R182, R190 ;  /* 0x000000beb692723e */ /* 0x000fe400000010ff */
[----:B-1----:R-:W-:Y:S03]  /*107e0*/  F2FP.BF16.PACK_AB R147, R250, R247 ;  /* 0x000000f7fa93723e */ /* 0x002fe600000010ff */
[-C--:B----4-:R-:W-:Y:S03]  /*107f0*/  HMMA.16816.F32.BF16 R4, R140, R148.reuse, R4 ;  /* 0x000000948c04723c */ /* 0x090fe60000041804 */
[----:B--2---:R-:W-:Y:S01]  /*10800*/  FFMA.FTZ R133, R132, R145, R212 ;  /* 0x0000009184857223 */ /* 0x004fe200000100d4 */
[----:B------:R-:W-:Y:S01]  /*10810*/  F2FP.BF16.PACK_AB R145, R249, R248 ;  /* 0x000000f8f991723e */ /* 0x000fe200000010ff */
[----:B------:R1:W2:Y:S01]  /*10820*/  MUFU.EX2 R132, R170 ;  /* 0x000000aa00847308 */ /* 0x0002a20000000800 */
[----:B---3--:R-:W-:Y:S01]  /*10830*/  FFMA.FTZ R134, R0, R144, R208 ;  /* 0x0000009000867223 */ /* 0x008fe200000100d0 */
[----:B------:R-:W-:Y:S01]  /*10840*/  F2FP.BF16.PACK_AB R144, R193, R186 ;  /* 0x000000bac190723e */ /* 0x000fe200000010ff */
[----:B------:R-:W-:Y:S01]  /*10850*/  FADD.FTZ R0, R222, R138 ;  /* 0x0000008ade007221 */ /* 0x000fe20000010000 */
[----:B------:R-:W-:Y:S03]  /*10860*/  F2FP.BF16.PACK_AB R208, R174, R197 ;  /* 0x000000c5aed0723e */ /* 0x000fe600000010ff */
[----:B------:R-:W-:Y:S02]  /*10870*/  FADD.FTZ R133, R213, R133 ;  /* 0x00000085d5857221 */ /* 0x000fe40000010000 */
[----:B------:R-:W-:Y:S01]  /*10880*/  LDSM.16.MT88.4 R212, [R225+0x3900] ;  /* 0x00390000e1d4783b */ /* 0x000fe20000004200 */
[----:B------:R-:W-:Y:S01]  /*10890*/  FADD.FTZ R0, R231, R0 ;  /* 0x00000000e7007221 */ /* 0x000fe20000010000 */
[C---:B------:R-:W-:Y:S01]  /*108a0*/  HMMA.16816.F32.BF16 R8, R144.reuse, R148, R8 ;  /* 0x000000949008723c */ /* 0x040fe20000041808 */
[----:B------:R3:W-:Y:S03]  /*108b0*/  MUFU.EX2 R138, R3 ;  /* 0x00000003008a7308 */ /* 0x0007e60000000800 */
[----:B------:R-:W-:Y:S02]  /*108c0*/  FADD.FTZ R133, R220, R133 ;  /* 0x00000085dc857221 */ /* 0x000fe40000010000 */
[----:B------:R-:W-:Y:S01]  /*108d0*/  FADD.FTZ R134, R209, R134 ;  /* 0x00000086d1867221 */ /* 0x000fe20000010000 */
[----:B------:R-:W-:Y:S01]  /*108e0*/  F2FP.BF16.PACK_AB R209, R244, R246 ;  /* 0x000000f6f4d1723e */ /* 0x000fe200000010ff */
[-C--:B------:R-:W-:Y:S04]  /*108f0*/  HMMA.16816.F32.BF16 R12, R144, R150.reuse, R12 ;  /* 0x00000096900c723c */ /* 0x080fe8000004180c */
[----:B------:R-:W-:Y:S01]  /*10900*/  FADD.FTZ R134, R210, R134 ;  /* 0x00000086d2867221 */ /* 0x000fe20000010000 */
[----:B------:R-:W-:Y:S01]  /*10910*/  F2FP.BF16.PACK_AB R210, R251, R252 ;  /* 0x000000fcfbd2723e */ /* 0x000fe200000010ff */
[----:B-1----:R-:W-:Y:S02]  /*10920*/  LDSM.16.MT88.4 R168, [R226+0x1900] ;  /* 0x00190000e2a8783b */ /* 0x002fe40000004200 */
[C---:B------:R-:W-:Y:S04]  /*10930*/  HMMA.16816.F32.BF16 R16, R140.reuse, R150, R16 ;  /* 0x000000968c10723c */ /* 0x040fe80000041810 */
[----:B------:R-:W-:Y:S02]  /*10940*/  FADD.FTZ R134, R211, R134 ;  /* 0x00000086d3867221 */ /* 0x000fe40000010000 */
[----:B------:R-:W1:Y:S02]  /*10950*/  LDSM.16.MT88.4 R148, [R225+0x3100] ;  /* 0x00310000e194783b */ /* 0x000e640000004200 */
[-C--:B------:R-:W-:Y:S04]  /*10960*/  HMMA.16816.F32.BF16 R20, R140, R152.reuse, R20 ;  /* 0x000000988c14723c */ /* 0x080fe80000041814 */
[----:B---3--:R-:W-:Y:S02]  /*10970*/  FADD.FTZ R3, R242, R0 ;  /* 0x00000000f2037221 */ /* 0x008fe40000010000 */
[----:B------:R-:W-:Y:S01]  /*10980*/  FADD.FTZ R0, R221, R133 ;  /* 0x00000085dd007221 */ /* 0x000fe20000010000 */
[----:B------:R-:W-:Y:S01]  /*10990*/  MOV R133, R166 ;  /* 0x000000a600857202 */ /* 0x000fe20000000f00 */
[C---:B------:R-:W-:Y:S04]  /*109a0*/  HMMA.16816.F32.BF16 R24, R144.reuse, R152, R24 ;  /* 0x000000989018723c */ /* 0x040fe80000041818 */
[----:B------:R-:W-:Y:S01]  /*109b0*/  MOV R166, R184 ;  /* 0x000000b800a67202 */ /* 0x000fe20000000f00 */
[----:B------:R-:W-:Y:S01]  /*109c0*/  FADD.FTZ R0, R176, R0 ;  /* 0x00000000b0007221 */ /* 0x000fe20000010000 */
[----:B------:R-:W-:Y:S01]  /*109d0*/  MOV R176, R206 ;  /* 0x000000ce00b07202 */ /* 0x000fe20000000f00 */
[----:B------:R-:W-:Y:S01]  /*109e0*/  FADD.FTZ R3, R177, R3 ;  /* 0x00000003b1037221 */ /* 0x000fe20000010000 */
[-C--:B------:R-:W-:Y:S04]  /*109f0*/  HMMA.16816.F32.BF16 R28, R144, R154.reuse, R28 ;  /* 0x0000009a901c723c */ /* 0x080fe8000004181c */
[----:B------:R-:W-:Y:S01]  /*10a00*/  MOV R177, R200 ;  /* 0x000000c800b17202 */ /* 0x000fe20000000f00 */
[----:B------:R-:W-:Y:S02]  /*10a10*/  FADD.FTZ R3, R243, R3 ;  /* 0x00000003f3037221 */ /* 0x000fe40000010000 */
[----:B------:R-:W-:Y:S01]  /*10a20*/  FADD.FTZ R0, R235, R0 ;  /* 0x00000000eb007221 */ /* 0x000fe20000010000 */
[C---:B------:R-:W-:Y:S01]  /*10a30*/  HMMA.16816.F32.BF16 R32, R140.reuse, R154, R32 ;  /* 0x0000009a8c20723c */ /* 0x040fe20000041820 */
[----:B------:R-:W3:Y:S03]  /*10a40*/  LDSM.16.MT88.4 R152, [R226+0x3100] ;  /* 0x00310000e298783b */ /* 0x000ee60000004200 */
[----:B------:R-:W-:Y:S04]  /*10a50*/  FADD.FTZ R134, R164, R134 ;  /* 0x00000086a4867221 */ /* 0x000fe80000010000 */
        /* <DEDUP_REMOVED lines=9> */
[----:B------:R-:W2:Y:S07]  /*10af0*/  LDSM.16.MT88.4 R160, [R227+0x3100] ;  /* 0x00310000e3a0783b */ /* 0x000eae0000004200 */
[-C--:B-1----:R-:W-:Y:S08]  /*10b00*/  HMMA.16816.F32.BF16 R68, R140, R148.reuse, R68 ;  /* 0x000000948c44723c */ /* 0x082ff00000041844 */
[C---:B------:R-:W-:Y:S01]  /*10b10*/  HMMA.16816.F32.BF16 R72, R144.reuse, R148, R72 ;  /* 0x000000949048723c */ /* 0x040fe20000041848 */
[----:B------:R1:W1:Y:S06]  /*10b20*/  MUFU.EX2 R149, R167 ;  /* 0x000000a700957308 */ /* 0x00026c0000000800 */
[----:B------:R-:W-:Y:S01]  /*10b30*/  MOV R148, R202 ;  /* 0x000000ca00947202 */ /* 0x000fe20000000f00 */
[-C--:B------:R-:W-:Y:S08]  /*10b40*/  HMMA.16816.F32.BF16 R76, R144, R150.reuse, R76 ;  /* 0x00000096904c723c */ /* 0x080ff0000004184c */
[C---:B------:R-:W-:Y:S07]  /*10b50*/  HMMA.16816.F32.BF16 R80, R140.reuse, R150, R80 ;  /* 0x000000968c50723c */ /* 0x040fee0000041850 */
[----:B------:R-:W-:Y:S01]  /*10b60*/  MOV R151, R187 ;  /* 0x000000bb00977202 */ /* 0x000fe20000000f00 */
[-C--:B---3--:R-:W-:Y:S04]  /*10b70*/  HMMA.16816.F32.BF16 R84, R140, R152.reuse, R84 ;  /* 0x000000988c54723c */ /* 0x088fe80000041854 */
[----:B-1----:R-:W-:Y:S02]  /*10b80*/  MOV R167, R186 ;  /* 0x000000ba00a77202 */ /* 0x002fe40000000f00 */
[----:B------:R-:W-:Y:S01]  /*10b90*/  LDSM.16.MT88.4 R184, [R228+0x1900] ;  /* 0x00190000e4b8783b */ /* 0x000fe20000004200 */
[----:B--2---:R-:W-:Y:S01]  /*10ba0*/  MOV R150, R132 ;  /* 0x0000008400967202 */ /* 0x004fe20000000f00 */
[C---:B------:R-:W-:Y:S04]  /*10bb0*/  HMMA.16816.F32.BF16 R88, R144.reuse, R152, R88 ;  /* 0x000000989058723c */ /* 0x040fe80000041858 */
[----:B------:R-:W-:Y:S01]  /*10bc0*/  FADD.FTZ R132, R223, R139 ;  /* 0x0000008bdf847221 */ /* 0x000fe20000010000 */
[----:B------:R-:W-:Y:S01]  /*10bd0*/  F2FP.BF16.PACK_AB R206, R150, R176 ;  /* 0x000000b096ce723e */ /* 0x000fe200000010ff */
[----:B------:R-:W-:Y:S01]  /*10be0*/  LDSM.16.MT88.4 R220, [R228+0x3900] ;  /* 0x00390000e4dc783b */ /* 0x000fe20000004200 */
[----:B------:R-:W-:Y:S01]  /*10bf0*/  F2FP.BF16.PACK_AB R207, R133, R149 ;  /* 0x0000009585cf723e */ /* 0x000fe200000010ff */
[-C--:B------:R-:W-:Y:S01]  /*10c00*/  HMMA.16816.F32.BF16 R92, R144, R154.reuse, R92 ;  /* 0x0000009a905c723c */ /* 0x080fe2000004185c */
[----:B------:R1:W2:Y:S03]  /*10c10*/  MUFU.EX2 R139, R204 ;  /* 0x000000cc008b7308 */ /* 0x0002a60000000800 */
[----:B------:R-:W-:Y:S02]  /*10c20*/  FADD.FTZ R132, R224, R132 ;  /* 0x00000084e0847221 */ /* 0x000fe40000010000 */
[----:B------:R3:W5:Y:S02]  /*10c30*/  LDL.LU R224, [R1+0x70] ;  /* 0x0000700001e07983 */ /* 0x0007640000300800 */
[C---:B------:R-:W-:Y:S02]  /*10c40*/  HMMA.16816.F32.BF16 R96, R140.reuse, R154, R96 ;  /* 0x0000009a8c60723c */ /* 0x040fe40000041860 */
[----:B------:R-:W3:Y:S02]  /*10c50*/  LDSM.16.MT88.4 R152, [R225+0x1900] ;  /* 0x00190000e198783b */ /* 0x000ee40000004200 */
[----:B------:R-:W-:Y:S04]  /*10c60*/  FADD.FTZ R132, R241, R132 ;  /* 0x00000084f1847221 */ /* 0x000fe80000010000 */
[-C--:B----4-:R-:W-:Y:S02]  /*10c70*/  HMMA.16816.F32.BF16 R100, R140, R156.reuse, R100 ;  /* 0x0000009c8c64723c */ /* 0x090fe40000041864 */
[----:B------:R4:W5:Y:S02]  /*10c80*/  LDL.LU R231, [R1+0x6c] ;  /* 0x00006c0001e77983 */ /* 0x0009640000300800 */
[----:B------:R-:W-:Y:S01]  /*10c90*/  FADD.FTZ R132, R178, R132 ;  /* 0x00000084b2847221 */ /* 0x000fe20000010000 */
[----:B------:R-:W-:Y:S01]  /*10ca0*/  MOV R178, R201 ;  /* 0x000000c900b27202 */ /* 0x000fe20000000f00 */
[----:B------:R4:W5:Y:S02]  /*10cb0*/  LDL.LU R241, [R1+0x68] ;  /* 0x0000680001f17983 */ /* 0x0009640000300800 */
[C---:B------:R-:W-:Y:S02]  /*10cc0*/  HMMA.16816.F32.BF16 R104, R144.reuse, R156, R104 ;  /* 0x0000009c9068723c */ /* 0x040fe40000041868 */
[----:B------:R-:W3:Y:S02]  /*10cd0*/  LDSM.16.MT88.4 R200, [R227+0x1900] ;  /* 0x00190000e3c8783b */ /* 0x000ee40000004200 */
[----:B-1----:R-:W-:Y:S02]  /*10ce0*/  F2FP.BF16.PACK_AB R204, R172, R173 ;  /* 0x000000adaccc723e */ /* 0x002fe400000010ff */
[----:B--2---:R-:W-:Y:S02]  /*10cf0*/  F2FP.BF16.PACK_AB R211, R138, R139 ;  /* 0x0000008b8ad3723e */ /* 0x004fe400000010ff */
[-C--:B------:R-:W-:Y:S02]  /*10d00*/  HMMA.16816.F32.BF16 R108, R144, R158.reuse, R108 ;  /* 0x0000009e906c723c */ /* 0x080fe4000004186c */
[----:B------:R4:W5:Y:S04]  /*10d10*/  LDL.LU R242, [R1+0x64] ;  /* 0x0000640001f27983 */ /* 0x0009680000300800 */
[----:B------:R4:W5:Y:S02]  /*10d20*/  LDL.LU R243, [R1+0x60] ;  /* 0x0000600001f37983 */ /* 0x0009640000300800 */
[C---:B------:R-:W-:Y:S02]  /*10d30*/  HMMA.16816.F32.BF16 R112, R140.reuse, R158, R112 ;  /* 0x0000009e8c70723c */ /* 0x040fe40000041870 */
[----:B------:R4:W5:Y:S06]  /*10d40*/  LDL.LU R235, [R1+0x5c] ;  /* 0x00005c0001eb7983 */ /* 0x00096c0000300800 */
[-C--:B------:R-:W-:Y:S08]  /*10d50*/  HMMA.16816.F32.BF16 R116, R140, R160.reuse, R116 ;  /* 0x000000a08c74723c */ /* 0x080ff00000041874 */
[C---:B------:R-:W-:Y:S08]  /*10d60*/  HMMA.16816.F32.BF16 R120, R144.reuse, R160, R120 ;  /* 0x000000a09078723c */ /* 0x040ff00000041878 */
[-C--:B------:R-:W-:Y:S08]  /*10d70*/  HMMA.16816.F32.BF16 R124, R144, R162.reuse, R124 ;  /* 0x000000a2907c723c */ /* 0x080ff0000004187c */
[----:B------:R-:W-:Y:S08]  /*10d80*/  HMMA.16816.F32.BF16 R128, R140, R162, R128 ;  /* 0x000000a28c80723c */ /* 0x000ff00000041880 */
[-C--:B---3--:R-:W-:Y:S01]  /*10d90*/  HMMA.16816.F32.BF16 R140, R204, R152.reuse, R4 ;  /* 0x00000098cc8c723c */ /* 0x088fe20000041804 */
[----:B------:R-:W1:Y:S07]  /*10da0*/  LDSM.16.MT88.4 R4, [R227+0x3900] ;  /* 0x00390000e304783b */ /* 0x000e6e0000004200 */
[C---:B------:R-:W-:Y:S07]  /*10db0*/  HMMA.16816.F32.BF16 R144, R208.reuse, R152, R8 ;  /* 0x00000098d090723c */ /* 0x040fee0000041808 */
[----:B------:R-:W-:Y:S02]  /*10dc0*/  MOV R8, R150 ;  /* 0x0000009600087202 */ /* 0x000fe40000000f00 */
[----:B------:R-:W-:Y:S03]  /*10dd0*/  MOV R11, R149 ;  /* 0x00000095000b7202 */ /* 0x000fe60000000f00 */
[----:B------:R-:W-:Y:S02]  /*10de0*/  MOV R9, R151 ;  /* 0x0000009700097202 */ /* 0x000fe40000000f00 */
[----:B------:R-:W-:Y:S02]  /*10df0*/  MOV R10, R148 ;  /* 0x00000094000a7202 */ /* 0x000fe40000000f00 */
[-C--:B------:R-:W-:Y:S07]  /*10e00*/  HMMA.16816.F32.BF16 R148, R208, R154.reuse, R12 ;  /* 0x0000009ad094723c */ /* 0x080fee000004180c */
[----:B------:R-:W-:Y:S01]  /*10e10*/  MOV R15, R167 ;  /* 0x000000a7000f7202 */ /* 0x000fe20000000f00 */
        /* <DEDUP_REMOVED lines=22> */
[----:B------:R-:W-:Y:S01]  /*10f80*/  MOV R21, R182 ;  /* 0x000000b600157202 */ /* 0x000fe20000000f00 */
[----:B------:R-:W-:Y:S01]  /*10f90*/  FADD.FTZ R0, R39, R0 ;  /* 0x0000000027007221 */ /* 0x000fe20000010000 */
[----:B------:R-:W-:Y:S01]  /*10fa0*/  MOV R38, R180 ;  /* 0x000000b400267202 */ /* 0x000fe20000000f00 */
[----:B------:R-:W-:Y:S01]  /*10fb0*/  FADD.FTZ R12, R12, R134 ;  /* 0x000000860c0c7221 */ /* 0x000fe20000010000 */
[----:B------:R-:W-:Y:S02]  /*10fc0*/  MOV R37, R181 ;  /* 0x000000b500257202 */ /* 0x000fe40000000f00 */
[-C--:B------:R-:W-:Y:S03]  /*10fd0*/  HMMA.16816.F32.BF16 R180, R208, R186.reuse, R44 ;  /* 0x000000bad0b4723c */ /* 0x080fe6000004182c */
[----:B------:R-:W-:Y:S01]  /*10fe0*/  MOV R30, R14 ;  /* 0x0000000e001e7202 */ /* 0x000fe20000000f00 */
[----:B------:R-:W-:Y:S01]  /*10ff0*/  FADD.FTZ R3, R38, R3 ;  /* 0x0000000326037221 */ /* 0x000fe20000010000 */
[----:B------:R-:W-:Y:S02]  /*11000*/  MOV R14, R11 ;  /* 0x0000000b000e7202 */ /* 0x000fe40000000f00 */
        /* <DEDUP_REMOVED lines=10> */
[----:B------:R-:W-:Y:S02]  /*110b0*/  MOV R11, R195 ;  /* 0x000000c3000b7202 */ /* 0x000fe40000000f00 */
[----:B------:R-:W-:Y:S02]  /*110c0*/  MOV R8, R194 ;  /* 0x000000c200087202 */ /* 0x000fe40000000f00 */
[C---:B------:R-:W-:Y:S04]  /*110d0*/  HMMA.16816.F32.BF16 R192, R208.reuse, R200, R56 ;  /* 0x000000c8d0c0723c */ /* 0x040fe80000041838 */
[----:B------:R-:W-:Y:S01]  /*110e0*/  MOV R35, R9 ;  /* 0x0000000900237202 */ /* 0x000fe20000000f00 */
[----:B------:R-:W-:Y:S01]  /*110f0*/  FADD.FTZ R8, R8, R132 ;  /* 0x0000008408087221 */ /* 0x000fe20000010000 */
[----:B------:R-:W-:Y:S02]  /*11100*/  MOV R34, R10 ;  /* 0x0000000a00227202 */ /* 0x000fe40000000f00 */
[----:B------:R-:W-:Y:S01]  /*11110*/  MOV R9, R199 ;  /* 0x000000c700097202 */ /* 0x000fe20000000f00 */
[----:B------:R-:W-:Y:S03]  /*11120*/  FADD.FTZ R8, R37, R8 ;  /* 0x0000000825087221 */ /* 0x000fe60000010000 */
[----:B------:R-:W-:Y:S01]  /*11130*/  MOV R10, R198 ;  /* 0x000000c6000a7202 */ /* 0x000fe20000000f00 */
[----:B------:R-:W-:Y:S01]  /*11140*/  FADD.FTZ R11, R11, R8 ;  /* 0x000000080b0b7221 */ /* 0x000fe20000010000 */
[-C--:B------:R-:W-:Y:S03]  /*11150*/  HMMA.16816.F32.BF16 R196, R208, R202.reuse, R60 ;  /* 0x000000cad0c4723c */ /* 0x080fe6000004183c */
[----:B------:R-:W-:Y:S01]  /*11160*/  FADD.FTZ R10, R10, R3 ;  /* 0x000000030a0a7221 */ /* 0x000fe20000010000 */
[-C--:B------:R-:W-:Y:S01]  /*11170*/  MOV R134, R2.reuse ;  /* 0x0000000200867202 */ /* 0x080fe20000000f00 */
        /* <DEDUP_REMOVED lines=55> */
[----:B------:R1:W-:Y:S01]  /*114f0*/  STL [R1+0x14], R3 ;  /* 0x0000140301007387 */ /* 0x0003e20000100800 */
[----:B------:R-:W-:Y:S03]  /*11500*/  MOV R2, R137 ;  /* 0x0000008900027202 */ /* 0x000fe60000000f00 */
[----:B------:R4:W-:Y:S01]  /*11510*/  STL [R1+0x1c], R0 ;  /* 0x00001c0001007387 */ /* 0x0009e20000100800 */
[----:B-1----:R-:W-:Y:S01]  /*11520*/  MOV R3, R136 ;  /* 0x0000008800037202 */ /* 0x002fe20000000f00 */
[----:B------:R-:W-:-:S05]  /*11530*/  @P0 BRA `(.L_x_1604) ;  /* 0xffffb71000000947 */ /* 0x000fca000383ffff */
.L_x_1603:
[----:B-1--4-:R-:W2:Y:S04]  /*11540*/  LDL.LU R0, [R1+0x10] ;  /* 0x0000100001007983 */ /* 0x012ea80000300800 */
        /* <DEDUP_REMOVED lines=184> */
.L_x_1585:
        /* <DEDUP_REMOVED lines=184> */
.L_x_1606:
        /* <DEDUP_REMOVED lines=151> */
.L_x_1608:
[----:B--234-:R-:W-:Y:S05]  /*135c0*/  BSYNC B0 ;  /* 0x0000000000007941 */ /* 0x01cfea0003800000 */
.L_x_1607:
        /* <DEDUP_REMOVED lines=16> */
.L_x_1610:
[----:B------:R-:W-:Y:S05]  /*136d0*/  BSYNC B0 ;  /* 0x0000000000007941 */ /* 0x000fea0003800000 */
.L_x_1609:
        /* <DEDUP_REMOVED lines=16> */
.L_x_1612:
[----:B------:R-:W-:Y:S05]  /*137e0*/  BSYNC B0 ;  /* 0x0000000000007941 */ /* 0x000fea0003800000 */
.L_x_1611:
        /* <DEDUP_REMOVED lines=16> */
.L_x_1614:
[----:B------:R-:W-:Y:S05]  /*138f0*/  BSYNC B0 ;  /* 0x0000000000007941 */ /* 0x000fea0003800000 */
.L_x_1613:
        /* <DEDUP_REMOVED lines=16> */
.L_x_1616:
[----:B------:R-:W-:Y:S05]  /*13a00*/  BSYNC B0 ;  /* 0x0000000000007941 */ /* 0x000fea0003800000 */
.L_x_1615:
        /* <DEDUP_REMOVED lines=16> */
.L_x_1618:
[----:B------:R-:W-:Y:S05]  /*13b10*/  BSYNC B0 ;  /* 0x0000000000007941 */ /* 0x000fea0003800000 */
.L_x_1617:
        /* <DEDUP_REMOVED lines=16> */
.L_x_1620:
[----:B------:R-:W-:Y:S05]  /*13c20*/  BSYNC B0 ;  /* 0x0000000000007941 */ /* 0x000fea0003800000 */
.L_x_1619:
        /* <DEDUP_REMOVED lines=17> */
.L_x_1605:
        /* <DEDUP_REMOVED lines=19> */
.L_x_1621:
        /* <DEDUP_REMOVED lines=42> */
.L_x_1623:
[----:B------:R-:W-:Y:S05]  /*14110*/  BSYNC B0 ;  /* 0x0000000000007941 */ /* 0x000fea0003800000 */
.L_x_1622:
        /* <DEDUP_REMOVED lines=59> */
.L_x_1625:
[----:B------:R-:W-:Y:S05]  /*144d0*/  BSYNC B0 ;  /* 0x0000000000007941 */ /* 0x000fea0003800000 */
.L_x_1624:
        /* <DEDUP_REMOVED lines=15> */
.L_x_1627:
[----:B------:R-:W-:Y:S05]  /*145d0*/  BSYNC B0 ;  /* 0x0000000000007941 */ /* 0x000fea0003800000 */
.L_x_1626:
        /* <DEDUP_REMOVED lines=15> */
.L_x_1629:
[----:B------:R-:W-:Y:S05]  /*146d0*/  BSYNC B0 ;  /* 0x0000000000007941 */ /* 0x000fea0003800000 */
.L_x_1628:
        /* <DEDUP_REMOVED lines=15> */
.L_x_1631:
[----:B------:R-:W-:Y:S05]  /*147d0*/  BSYNC B0 ;  /* 0x0000000000007941 */ /* 0x000fea0003800000 */
.L_x_1630:
        /* <DEDUP_REMOVED lines=15> */
.L_x_1633:
[----:B------:R-:W-:Y:S05]  /*148d0*/  BSYNC B0 ;  /* 0x0000000000007941 */ /* 0x000fea0003800000 */
.L_x_1632:
        /* <DEDUP_REMOVED lines=15> */
.L_x_1635:
[----:B------:R-:W-:Y:S05]  /*149d0*/  BSYNC B0 ;  /* 0x0000000000007941 */ /* 0x000fea0003800000 */
.L_x_1634:
        /* <DEDUP_REMOVED lines=15> */
.L_x_1637:
[----:B------:R-:W-:Y:S05]  /*14ad0*/  BSYNC B0 ;  /* 0x0000000000007941 */ /* 0x000fea0003800000 */
.L_x_1636:
        /* <DEDUP_REMOVED lines=16> */
.L_x_1638:
        /* <DEDUP_REMOVED lines=10> */
.L_x_1847:


//--------------------- .text._ZN7cutlass13device_kernelIN5flash19enable_sm80_to_sm89INS1_16FlashAttnFwdSm80INS1_25CollectiveMainloopFwdSm80ILi4ELi1ELb0EN4cute5tupleIJNS5_1CILi128EEENS7_ILi64EEES8_EEELi128ENS_10bfloat16_tEfNS_4arch4Sm80ELb1ELb0ELb1ELb1ELb0ELb1ELb1ELb0EEENS1_21CollectiveEpilogueFwdINS6_IJS8_S8_S9_EEENS6_IJNS7_ILi1EEESH_SH_EEESB_SD_Li128ELb1ELb1ELb0ELb0EEENS1_19SingleTileSchedulerILb1ELb0ELb1ELi128EEEEEEEEEvNT_6ParamsE --------------------------
	.section	.text._ZN7cutlass13device_kernelIN5flash19enable_sm80_to_sm89INS1_16FlashAttnFwdSm80INS1_25CollectiveMainloopFwdSm80ILi4ELi1ELb0EN4cute5tupleIJNS5_1CILi128EEENS7_ILi64EEES8_EEELi128ENS_10bfloat16_tEfNS_4arch4Sm80ELb1ELb0ELb1ELb1ELb0ELb1ELb1ELb0EEENS1_21CollectiveEpilogueFwdINS6_IJS8_S8_S9_EEENS6_IJNS7_ILi1EEESH_SH_EEESB_SD_Li128ELb1ELb1ELb0ELb0EEENS1_19SingleTileSchedulerILb1ELb0ELb1ELi128EEEEEEEEEvNT_6ParamsE,"ax",@progbits
	.sectioninfo	@"SHI_REGISTERS=255"
	.align	128
.text._ZN7cutlass13device_kernelIN5flash19enable_sm80_to_sm89INS1_16FlashAttnFwdSm80INS1_25CollectiveMainloopFwdSm80ILi4ELi1ELb0EN4cute5tupleIJNS5_1CILi128EEENS7_ILi64EEES8_EEELi128ENS_10bfloat16_tEfNS_4arch4Sm80ELb1ELb0ELb1ELb1ELb0ELb1ELb1ELb0EEENS1_21CollectiveEpilogueFwdINS6_IJS8_S8_S9_EEENS6_IJNS7_ILi1EEESH_SH_EEESB_SD_Li128ELb1ELb1ELb0ELb0EEENS1_19SingleTileSchedulerILb1ELb0ELb1ELi128EEEEEEEEEvNT_6ParamsE:
        .type           _ZN7cutlass13device_kernelIN5flash19enable_sm80_to_sm89INS1_16FlashAttnFwdSm80INS1_25CollectiveMainloopFwdSm80ILi4ELi1ELb0EN4cute5tupleIJNS5_1CILi128EEENS7_ILi64EEES8_EEELi128ENS_10bfloat16_tEfNS_4arch4Sm80ELb1ELb0ELb1ELb1ELb0ELb1ELb1ELb0EEENS1_21CollectiveEpilogueFwdINS6_IJS8_S8_S9_EEENS6_IJNS7_ILi1EEESH_SH_EEESB_SD_Li128ELb1ELb1ELb0ELb0EEENS1_19SingleTileSchedulerILb1ELb0ELb1ELi128EEEEEEEEEvNT_6ParamsE,@function
        .size           _ZN7cutlass13device_kernelIN5flash19enable_sm80_to_sm89INS1_16FlashAttnFwdSm80INS1_25CollectiveMainloopFwdSm80ILi4ELi1ELb0EN4cute5tupleIJNS5_1CILi128EEENS7_ILi64EEES8_EEELi128ENS_10bfloat16_tEfNS_4arch4Sm80ELb1ELb0ELb1ELb1ELb0ELb1ELb1ELb0EEENS1_21CollectiveEpilogueFwdINS6_IJS8_S8_S9_EEENS6_IJNS7_ILi1EEESH_SH_EEESB_SD_Li128ELb1ELb1ELb0ELb0EEENS1_19SingleTileSchedulerILb1ELb0ELb1ELi128EEEEEEEEEvNT_6ParamsE,(.L_x_1848 - _ZN7cutlass13device_kernelIN5flash19enable_sm80_to_sm89INS1_16FlashAttnFwdSm80INS1_25CollectiveMainloopFwdSm80ILi4ELi1ELb0EN4cute5tupleIJNS5_1CILi128EEENS7_ILi64EEES8_EEELi128ENS_10bfloat16_tEfNS_4arch4Sm80ELb1ELb0ELb1ELb1ELb0ELb1ELb1ELb0EEENS1_21CollectiveEpilogueFwdINS6_IJS8_S8_S9_EEENS6_IJNS7_ILi1EEESH_SH_EEESB_SD_Li128ELb1ELb1ELb0ELb0EEENS1_19SingleTileSchedulerILb1ELb0ELb1ELi128EEEEEEEEEvNT_6ParamsE)
        .other          _ZN7cutlass13device_kernelIN5flash19enable_sm80_to_sm89INS1_16FlashAttnFwdSm80INS1_25CollectiveMainloopFwdSm80ILi4ELi1ELb0EN4cute5tupleIJNS5_1CILi128EEENS7_ILi64EEES8_EEELi128ENS_10bfloat16_tEfNS_4arch4Sm80ELb1ELb0ELb1ELb1ELb0ELb1ELb1ELb0EEENS1_21CollectiveEpilogueFwdINS6_IJS8_S8_S9_EEENS6_IJNS7_ILi1EEESH_SH_EEESB_SD_Li128ELb1ELb1ELb0ELb0EEENS1_19SingleTileSchedulerILb1ELb0ELb1ELi128EEEEEEEEEvNT_6ParamsE,@"STO_CUDA_ENTRY STV_DEFAULT"
_ZN7cutlass13device_kernelIN5flash19enable_sm80_to_sm89INS1_16FlashAttnFwdSm80INS1_25CollectiveMainloopFwdSm80ILi4ELi1ELb0EN4cute5tupleIJNS5_1CILi128EEENS7_ILi64EEES8_EEELi128ENS_10bfloat16_tEfNS_4arch4Sm80ELb1ELb0ELb1ELb1ELb0ELb1ELb1ELb0EEENS1_21CollectiveEpilogueFwdINS6_IJS8_S8_S9_EEENS6_IJNS7_ILi1EEESH_SH_EEESB_SD_Li128ELb1ELb1ELb0ELb0EEENS1_19SingleTileSchedulerILb1ELb0ELb1ELi128EEEEEEEEEvNT_6ParamsE:
[----:B------:R-:W-:Y:S02]  /*0000*/  MOV R1, c[0x0][0x28] ;  /* 0x00000a0000017a02 */ /* 0x000fe40000000f00 */
[----:B------:R-:W1:Y:S01]  /*0010*/  S2R R177, SR_TID.X ;  /* 0x0000000000b17919 */ /* 0x000e620000002100 */
[----:B------:R-:W-:Y:S01]  /*0020*/  IMAD.MOV.U32 R38, RZ, RZ, 0x4 ;  /* 0x00000004ff267424 */ /* 0x000fe200078e00ff */
[----:B------:R-:W2:Y:S01]  /*0030*/  S2UR UR18, SR_CTAID.X ;  /* 0x00000000001279c3 */ /* 0x000ea20000002500 */
[----:B------:R-:W-:Y:S01]  /*0040*/  ULDC.64 UR28, c[0x0][0x118] ;  /* 0x00004600001c7ab9 */ /* 0x000fe20000000a00 */
[----:B------:R-:W3:Y:S01]  /*0050*/  S2R R4, SR_CTAID.Z ;  /* 0x0000000000047919 */ /* 0x000ee20000002700 */
[----:B------:R-:W-:-:S05]  /*0060*/  IADD3 R1, R1, -0xa0, RZ ;  /* 0xffffff6001017810 */ /* 0x000fca0007ffe0ff */
[----:B------:R-:W4:Y:S01]  /*0070*/  S2UR UR26, SR_CTAID.Z ;  /* 0x00000000001a79c3 */ /* 0x000f220000002700 */
[----:B-1----:R-:W-:Y:S01]  /*0080*/  SHF.R.U32.HI R0, RZ, 0x5, R177 ;  /* 0x00000005ff007819 */ /* 0x002fe200000116b1 */
[----:B---3--:R-:W-:-:S05]  /*0090*/  IMAD.WIDE R2, R4, R38, c[0x0][0x568] ;  /* 0x00015a0004027625 */ /* 0x008fca00078e0226 */
[----:B------:R-:W1:Y:S02]  /*00a0*/  SHFL.IDX PT, R0, R0, RZ, 0x1f ;  /* 0x00001fff00007589 */ /* 0x000e6400000e0000 */
[----:B-1----:R-:W-:-:S13]  /*00b0*/  ISETP.NE.AND P0, PT, R0, RZ, PT ;  /* 0x000000ff0000720c */ /* 0x002fda0003f05270 */
[----:B--2-4-:R-:W-:Y:S05]  /*00c0*/  @!P0 BRA `(.L_x_1639) ;  /* 0x0000017000008947 */ /* 0x014fea0003800000 */
[----:B------:R-:W-:-:S04]  /*00d0*/  ISETP.NE.U32.AND P0, PT, RZ, c[0x0][0x568], PT ;  /* 0x00015a00ff007a0c */ /* 0x000fc80003f05070 */
[----:B------:R-:W-:-:S13]  /*00e0*/  ISETP.NE.AND.EX P0, PT, RZ, c[0x0][0x56c], PT, P0 ;  /* 0x00015b00ff007a0c */ /* 0x000fda0003f05300 */
[----:B------:R-:W-:Y:S05]  /*00f0*/  @!P0 BRA `(.L_x_1640) ;  /* 0x0000003000008947 */ /* 0x000fea0003800000 */
[----:B------:R-:W2:Y:S02]  /*0100*/  LDG.E R0, [R2.64] ;  /* 0x0000001c02007981 */ /* 0x000ea4000c1e1900 */
[----:B--2---:R1:W2:Y:S02]  /*0110*/  R2UR UR5, R0 ;  /* 0x00000000000573c2 */ /* 0x0042a400000e0000 */
[----:B-12---:R-:W-:Y:S05]  /*0120*/  BRA `(.L_x_1641) ;  /* 0x000000b000007947 */ /* 0x006fea0003800000 */
.L_x_1640:
[----:B------:R-:W-:-:S04]  /*0130*/  ISETP.NE.U32.AND P0, PT, RZ, c[0x0][0x560], PT ;  /* 0x00015800ff007a0c */ /* 0x000fc80003f05070 */
[----:B------:R-:W-:-:S13]  /*0140*/  ISETP.NE.AND.EX P0, PT, RZ, c[0x0][0x564], PT, P0 ;  /* 0x00015900ff007a0c */ /* 0x000fda0003f05300 */
[----:B------:R-:W-:Y:S05]  /*0150*/  @!P0 BRA `(.L_x_1642) ;  /* 0x0000007000008947 */ /* 0x000fea0003800000 */
[----:B------:R-:W-:-:S05]  /*0160*/  IMAD.WIDE R2, R4, R38, c[0x0][0x560] ;  /* 0x0001580004027625 */ /* 0x000fca00078e0226 */
[----:B------:R-:W2:Y:S04]  /*0170*/  LDG.E R4, [R2.64] ;  /* 0x0000001c02047981 */ /* 0x000ea8000c1e1900 */
[----:B------:R-:W3:Y:S01]  /*0180*/  LDG.E R0, [R2.64+0x4] ;  /* 0x0000041c02007981 */ /* 0x000ee2000c1e1900 */
[----:B--2---:R-:W1:Y:S08]  /*0190*/  R2UR UR4, R4 ;  /* 0x00000000040473c2 */ /* 0x004e7000000e0000 */
[----:B---3--:R-:W1:Y:S02]  /*01a0*/  R2UR UR5, R0 ;  /* 0x00000000000573c2 */ /* 0x008e6400000e0000 */
[----:B-1----:R-:W-:Y:S01]  /*01b0*/  UIADD3 UR5, -UR4, UR5, URZ ;  /* 0x0000000504057290 */ /* 0x002fe2000fffe13f */
[----:B------:R-:W-:Y:S05]  /*01c0*/  BRA `(.L_x_1641) ;  /* 0x0000001000007947 */ /* 0x000fea0003800000 */
.L_x_1642:
[----:B------:R-:W-:Y:S02]  /*01d0*/  ULDC UR5, c[0x0][0x54c] ;  /* 0x0001530000057ab9 */ /* 0x000fe40000000800 */
.L_x_1641:
[----:B------:R-:W-:Y:S02]  /*01e0*/  ULDC UR4, c[0x0][0x548] ;  /* 0x0001520000047ab9 */ /* 0x000fe40000000800 */
[----:B------:R-:W-:-:S02]  /*01f0*/  USHF.L.U32 UR18, UR18, 0x7, URZ ;  /* 0x0000000712127899 */ /* 0x000fc4000800063f */
[----:B------:R-:W-:-:S04]  /*0200*/  UIMAD UR4, UR5, UR4, URZ ;  /* 0x00000004050472a4 */ /* 0x000fc8000f8e023f */
[----:B------:R-:W-:-:S04]  /*0210*/  UISETP.GE.AND UP0, UPT, UR18, UR4, UPT ;  /* 0x000000041200728c */ /* 0x000fc8000bf06270 */
[----:B------:R-:W-:Y:S01]  /*0220*/  USEL UR26, UR26, 0xffffffff, !UP0 ;  /* 0xffffffff1a1a7887 */ /* 0x000fe2000c000000 */
[----:B------:R-:W-:Y:S05]  /*0230*/  BRA `(.L_x_1643) ;  /* 0x0000016000007947 */ /* 0x000fea0003800000 */
.L_x_1639:
[----:B------:R-:W-:-:S04]  /*0240*/  ISETP.NE.U32.AND P0, PT, RZ, c[0x0][0x568], PT ;  /* 0x00015a00ff007a0c */ /* 0x000fc80003f05070 */
[----:B------:R-:W-:-:S13]  /*0250*/  ISETP.NE.AND.EX P0, PT, RZ, c[0x0][0x56c], PT, P0 ;  /* 0x00015b00ff007a0c */ /* 0x000fda0003f05300 */
[----:B------:R-:W-:Y:S05]  /*0260*/  @!P0 BRA `(.L_x_1644) ;  /* 0x0000003000008947 */ /* 0x000fea0003800000 */
[----:B------:R-:W2:Y:S02]  /*0270*/  LDG.E R0, [R2.64] ;  /* 0x0000001c02007981 */ /* 0x000ea4000c1e1900 */
[----:B--2---:R1:W2:Y:S02]  /*0280*/  R2UR UR5, R0 ;  /* 0x00000000000573c2 */ /* 0x0042a400000e0000 */
[----:B-12---:R-:W-:Y:S05]  /*0290*/  BRA `(.L_x_1645) ;  /* 0x000000b000007947 */ /* 0x006fea0003800000 */
.L_x_1644:
        /* <DEDUP_REMOVED lines=10> */
.L_x_1646:
[----:B------:R-:W-:Y:S02]  /*0340*/  ULDC UR5, c[0x0][0x54c] ;  /* 0x0001530000057ab9 */ /* 0x000fe40000000800 */
.L_x_1645:
[----:B------:R-:W-:Y:S02]  /*0350*/  ULDC UR4, c[0x0][0x548] ;  /* 0x0001520000047ab9 */ /* 0x000fe40000000800 */
[----:B------:R-:W-:-:S02]  /*0360*/  USHF.L.U32 UR18, UR18, 0x7, URZ ;  /* 0x0000000712127899 */ /* 0x000fc4000800063f */
[----:B------:R-:W-:-:S04]  /*0370*/  UIMAD UR4, UR5, UR4, URZ ;  /* 0x00000004050472a4 */ /* 0x000fc8000f8e023f */
[----:B------:R-:W-:-:S04]  /*0380*/  UISETP.GE.AND UP0, UPT, UR18, UR4, UPT ;  /* 0x000000041200728c */ /* 0x000fc8000bf06270 */
[----:B------:R-:W-:-:S06]  /*0390*/  USEL UR26, UR26, 0xffffffff, !UP0 ;  /* 0xffffffff1a1a7887 */ /* 0x000fcc000c000000 */
.L_x_1643:
[----:B------:R-:W-:-:S13]  /*03a0*/  ISETP.LE.AND P0, PT, RZ, UR26, PT ;  /* 0x0000001aff007c0c */ /* 0x000fda000bf03270 */
[----:B------:R-:W-:Y:S05]  /*03b0*/  @!P0 EXIT ;  /* 0x000000000000894d */ /* 0x000fea0003800000 */
[----:B------:R-:W-:Y:S01]  /*03c0*/  ISETP.NE.U32.AND P0, PT, RZ, c[0x0][0x370], PT ;  /* 0x0000dc00ff007a0c */ /* 0x000fe20003f05070 */
[----:B------:R-:W-:Y:S01]  /*03d0*/  ULDC.64 UR4, c[0x0][0x358] ;  /* 0x0000d60000047ab9 */ /* 0x000fe20000000a00 */
[----:B------:R-:W-:Y:S01]  /*03e0*/  ISETP.NE.U32.AND P1, PT, RZ, c[0x0][0x360], PT ;  /* 0x0000d800ff007a0c */ /* 0x000fe20003f25070 */
[----:B------:R-:W-:Y:S01]  /*03f0*/  IMAD.U32 R0, RZ, RZ, UR26 ;  /* 0x0000001aff007e24 */ /* 0x000fe2000f8e00ff */
[----:B------:R-:W-:Y:S01]  /*0400*/  ISETP.NE.AND.EX P3, PT, RZ, c[0x0][0x374], PT, P0 ;  /* 0x0000dd00ff007a0c */ /* 0x000fe20003f65300 */
[----:B------:R-:W-:Y:S01]  /*0410*/  IMAD.U32 R4, RZ, RZ, UR26 ;  /* 0x0000001aff047e24 */ /* 0x000fe2000f8e00ff */
[----:B------:R-:W-:Y:S01]  /*0420*/  ISETP.NE.AND.EX P1, PT, RZ, c[0x0][0x364], PT, P1 ;  /* 0x0000d900ff007a0c */ /* 0x000fe20003f25310 */
[----:B------:R-:W-:Y:S01]  /*0430*/  UISETP.NE.U32.AND UP3, UPT, URZ, UR4, UPT ;  /* 0x000000043f00728c */ /* 0x000fe2000bf65070 */
[----:B------:R-:W-:Y:S02]  /*0440*/  ISETP.NE.U32.AND P2, PT, RZ, c[0x0][0x348], PT ;  /* 0x0000d200ff007a0c */ /* 0x000fe40003f45070 */
[----:B------:R-:W-:Y:S01]  /*0450*/  ISETP.NE.U32.AND P4, PT, RZ, c[0x0][0x350], PT ;  /* 0x0000d400ff007a0c */ /* 0x000fe20003f85070 */
[----:B------:R-:W-:Y:S01]  /*0460*/  UISETP.NE.AND.EX UP3, UPT, URZ, UR5, UPT, UP3 ;  /* 0x000000053f00728c */ /* 0x000fe2000bf65330 */
[----:B------:R-:W-:-:S02]  /*0470*/  ISETP.NE.AND.EX P2, PT, RZ, c[0x0][0x34c], PT, P2 ;  /* 0x0000d300ff007a0c */ /* 0x000fc40003f45320 */
[----:B------:R-:W-:Y:S02]  /*0480*/  ISETP.NE.AND.EX P4, PT, RZ, c[0x0][0x354], PT, P4 ;  /* 0x0000d500ff007a0c */ /* 0x000fe40003f85340 */
[----:B------:R-:W-:Y:S01]  /*0490*/  MOV R5, UR26 ;  /* 0x0000001a00057c02 */ /* 0x000fe20008000f00 */
[----:B------:R-:W-:Y:S01]  /*04a0*/  @P3 IMAD.WIDE R2, R38, R0, c[0x0][0x370] ;  /* 0x0000dc0026023625 */ /* 0x000fe200078e0200 */
[----:B------:R-:W-:-:S03]  /*04b0*/  PLOP3.LUT P0, PT, PT, PT, UP3, 0x80, 0x0 ;  /* 0x000000000000781c */ /* 0x000fc60003f0f038 */
[C---:B------:R-:W-:Y:S01]  /*04c0*/  @P1 IMAD.WIDE R6, R38.reuse, R4, c[0x0][0x360] ;  /* 0x0000d80026061625 */ /* 0x040fe200078e0204 */
[----:B------:R1:W2:Y:S03]  /*04d0*/  @P3 LDG.E R11, [R2.64] ;  /* 0x0000001c020b3981 */ /* 0x0002a6000c1e1900 */
[----:B------:R-:W-:Y:S01]  /*04e0*/  IMAD.WIDE R4, R38, R5, c[0x0][0x348] ;  /* 0x0000d20026047625 */ /* 0x000fe200078e0205 */
[----:B------:R-:W-:-:S04]  /*04f0*/  MOV R10, RZ ;  /* 0x000000ff000a7202 */ /* 0x000fc80000000f00 */
[----:B------:R-:W3:Y:S01]  /*0500*/  @P2 LDG.E R9, [R4.64] ;  /* 0x0000001c04092981 */ /* 0x000ee2000c1e1900 */
[----:B-1----:R-:W-:-:S03]  /*0510*/  IMAD.WIDE R2, R38, R0, c[0x0][0x350] ;  /* 0x0000d40026027625 */ /* 0x002fc600078e0200 */
[----:B------:R1:W4:Y:S04]  /*0520*/  @P1 LDG.E R0, [R6.64] ;  /* 0x0000001c06001981 */ /* 0x000328000c1e1900 */
[----:B------:R-:W4:Y:S01]  /*0530*/  @P4 LDG.E R8, [R2.64] ;  /* 0x0000001c02084981 */ /* 0x000f22000c1e1900 */
[----:B-1----:R-:W-:-:S04]  /*0540*/  IMAD.U32 R6, RZ, RZ, UR26 ;  /* 0x0000001aff067e24 */ /* 0x002fc8000f8e00ff */
[----:B------:R-:W-:-:S05]  /*0550*/  IMAD.WIDE R6, R38, R6, c[0x0][0x358] ;  /* 0x0000d60026067625 */ /* 0x000fca00078e0206 */
[----:B------:R1:W5:Y:S01]  /*0560*/  @P0 LDG.E R10, [R6.64] ;  /* 0x0000001c060a0981 */ /* 0x000362000c1e1900 */
[----:B------:R-:W1:Y:S01]  /*0570*/  S2UR UR16, SR_CTAID.Y ;  /* 0x00000000001079c3 */ /* 0x000e620000002600 */
[----:B------:R-:W-:Y:S02]  /*0580*/  UMOV UR21, URZ ;  /* 0x0000003f00157c82 */ /* 0x000fe40008000000 */
[----:B------:R-:W-:Y:S02]  /*0590*/  ULDC UR24, c[0x0][0x168] ;  /* 0x00005a0000187ab9 */ /* 0x000fe40000000800 */
[----:B------:R-:W-:Y:S02]  /*05a0*/  UMOV UR22, URZ ;  /* 0x0000003f00167c82 */ /* 0x000fe40008000000 */
[----:B------:R-:W-:Y:S02]  /*05b0*/  UMOV UR20, URZ ;  /* 0x0000003f00147c82 */ /* 0x000fe40008000000 */
[----:B------:R-:W-:-:S02]  /*05c0*/  ULDC UR7, c[0x0][0x1d0] ;  /* 0x0000740000077ab9 */ /* 0x000fc40000000800 */
[----:B------:R-:W-:Y:S02]  /*05d0*/  ULDC UR23, c[0x0][0x228] ;  /* 0x00008a0000177ab9 */ /* 0x000fe40000000800 */
[----:B-1----:R-:W-:Y:S01]  /*05e0*/  USHF.R.S32.HI UR15, URZ, 0x1f, UR16 ;  /* 0x0000001f3f0f7899 */ /* 0x002fe20008011410 */
[----:B--2---:R1:W2:Y:S08]  /*05f0*/  @P3 R2UR UR21, R11 ;  /* 0x000000000b1533c2 */ /* 0x0042b000000e0000 */
[----:B---3--:R1:W3:Y:S08]  /*0600*/  @P2 R2UR UR22, R9 ;  /* 0x00000000091623c2 */ /* 0x0082f000000e0000 */
[----:B----4-:R1:W4:Y:S08]  /*0610*/  @P1 R2UR UR24, R0 ;  /* 0x00000000001813c2 */ /* 0x01033000000e0000 */
[----:B------:R1:W1:Y:S01]  /*0620*/  @P4 R2UR UR20, R8 ;  /* 0x00000000081443c2 */ /* 0x00026200000e0000 */
[----:B------:R-:W-:Y:S05]  /*0630*/  @P1 BRA `(.L_x_1647) ;  /* 0x0000006000001947 */ /* 0x000fea0003800000 */
[----:B--23--:R-:W-:Y:S05]  /*0640*/  @!P2 BRA `(.L_x_1647) ;  /* 0x000000500000a947 */ /* 0x00cfea0003800000 */
[----:B-1----:R1:W2:Y:S04]  /*0650*/  LDG.E R0, [R4.64] ;  /* 0x0000001c04007981 */ /* 0x0022a8000c1e1900 */
[----:B-1----:R-:W3:Y:S01]  /*0660*/  LDG.E R4, [R4.64+0x4] ;  /* 0x0000041c04047981 */ /* 0x002ee2000c1e1900 */
[----:B--2-4-:R-:W1:Y:S08]  /*0670*/  R2UR UR24, R0 ;  /* 0x00000000001873c2 */ /* 0x014e7000000e0000 */
[----:B---3--:R-:W1:Y:S02]  /*0680*/  R2UR UR4, R4 ;  /* 0x00000000040473c2 */ /* 0x008e6400000e0000 */
[----:B-1----:R-:W-:-:S06]  /*0690*/  UIADD3 UR24, -UR24, UR4, URZ ;  /* 0x0000000418187290 */ /* 0x002fcc000fffe13f */
.L_x_1647:
[----:B--23--:R-:W-:-:S04]  /*06a0*/  ISETP.NE.U32.AND P1, PT, RZ, c[0x0][0x368], PT ;  /* 0x0000da00ff007a0c */ /* 0x00cfc80003f25070 */
[----:B------:R-:W-:-:S13]  /*06b0*/  ISETP.NE.AND.EX P1, PT, RZ, c[0x0][0x36c], PT, P1 ;  /* 0x0000db00ff007a0c */ /* 0x000fda0003f25310 */
[----:B------:R-:W-:Y:S05]  /*06c0*/  @!P1 BRA `(.L_x_1648) ;  /* 0x0000005000009947 */ /* 0x000fea0003800000 */
[----:B-1----:R-:W-:-:S05]  /*06d0*/  MOV R0, UR26 ;  /* 0x0000001a00007c02 */ /* 0x002fca0008000f00 */
[----:B------:R-:W-:-:S05]  /*06e0*/  IMAD.WIDE R2, R38, R0, c[0x0][0x368] ;  /* 0x0000da0026027625 */ /* 0x000fca00078e0200 */
[----:B------:R-:W2:Y:S02]  /*06f0*/  LDG.E R0, [R2.64] ;  /* 0x0000001c02007981 */ /* 0x000ea4000c1e1900 */
[----:B--2---:R1:W2:Y:S02]  /*0700*/  R2UR UR7, R0 ;  /* 0x00000000000773c2 */ /* 0x0042a400000e0000 */
[----:B-12---:R-:W-:Y:S05]  /*0710*/  BRA `(.L_x_1649) ;  /* 0x0000006000007947 */ /* 0x006fea0003800000 */
.L_x_1648:
[----:B------:R-:W-:Y:S05]  /*0720*/  @!P4 BRA `(.L_x_1649) ;  /* 0x000000500000c947 */ /* 0x000fea0003800000 */
[----:B-1----:R1:W2:Y:S04]  /*0730*/  LDG.E R0, [R2.64] ;  /* 0x0000001c02007981 */ /* 0x0022a8000c1e1900 */
[----:B-1----:R-:W3:Y:S01]  /*0740*/  LDG.E R2, [R2.64+0x4] ;  /* 0x0000041c02027981 */ /* 0x002ee2000c1e1900 */
[----:B--2---:R-:W1:Y:S08]  /*0750*/  R2UR UR7, R0 ;  /* 0x00000000000773c2 */ /* 0x004e7000000e0000 */
[----:B---3--:R-:W1:Y:S02]  /*0760*/  R2UR UR4, R2 ;  /* 0x00000000020473c2 */ /* 0x008e6400000e0000 */
[----:B-1----:R-:W-:-:S06]  /*0770*/  UIADD3 UR7, -UR7, UR4, URZ ;  /* 0x0000000407077290 */ /* 0x002fcc000fffe13f */
.L_x_1649:
[----:B------:R2:W3:Y:S04]  /*0780*/  @P0 LDG.E R4, [R6.64] ;  /* 0x0000001c06040981 */ /* 0x0004e8000c1e1900 */
[----:B--2---:R-:W2:Y:S01]  /*0790*/  @P0 LDG.E R6, [R6.64+0x4] ;  /* 0x0000041c06060981 */ /* 0x004ea2000c1e1900 */
[----:B------:R-:W-:Y:S01]  /*07a0*/  ISETP.NE.U32.AND P1, PT, RZ, c[0x0][0x378], PT ;  /* 0x0000de00ff007a0c */ /* 0x000fe20003f25070 */
[----:B-1----:R-:W-:-:S03]  /*07b0*/  IMAD.U32 R0, RZ, RZ, UR26 ;  /* 0x0000001aff007e24 */ /* 0x002fc6000f8e00ff */
[----:B------:R-:W-:-:S13]  /*07c0*/  ISETP.NE.AND.EX P1, PT, RZ, c[0x0][0x37c], PT, P1 ;  /* 0x0000df00ff007a0c */ /* 0x000fda0003f25310 */
[----:B------:R-:W-:-:S05]  /*07d0*/  @P1 IMAD.WIDE R2, R38, R0, c[0x0][0x378] ;  /* 0x0000de0026021625 */ /* 0x000fca00078e0200 */
[----:B----4-:R-:W4:Y:S01]  /*07e0*/  @P1 LDG.E R0, [R2.64] ;  /* 0x0000001c02001981 */ /* 0x010f22000c1e1900 */
[----:B------:R-:W-:Y:S02]  /*07f0*/  ULDC UR6, c[0x0][0x2c4] ;  /* 0x0000b10000067ab9 */ /* 0x000fe40000000800 */
[----:B------:R-:W-:Y:S02]  /*0800*/  UISETP.NE.AND UP2, UPT, UR6, 0x1, UPT ;  /* 0x000000010600788c */ /* 0x000fe4000bf45270 */
[----:B------:R-:W-:Y:S02]  /*0810*/  UIADD3 UR6, -UR21, UR7, URZ ;  /* 0x0000000715067290 */ /* 0x000fe4000fffe13f */
[----:B------:R-:W-:-:S07]  /*0820*/  UMOV UR19, UR7 ;  /* 0x0000000700137c82 */ /* 0x000fce0008000000 */
[----:B------:R-:W-:Y:S01]  /*0830*/  @UP2 UIADD3 UR8, UR18, 0x7f, URZ ;  /* 0x0000007f12082890 */ /* 0x000fe2000fffe03f */
[----:B---3--:R-:W1:Y:S08]  /*0840*/  @P0 R2UR UR4, R4 ;  /* 0x00000000040403c2 */ /* 0x008e7000000e0000 */
[----:B--2---:R-:W1:Y:S08]  /*0850*/  @P0 R2UR UR5, R6 ;  /* 0x00000000060503c2 */ /* 0x004e7000000e0000 */
[----:B----4-:R2:W3:Y:S01]  /*0860*/  @P1 R2UR UR19, R0 ;  /* 0x00000000001313c2 */ /* 0x0104e200000e0000 */
[----:B-1----:R-:W-:-:S03]  /*0870*/  @UP3 UIADD3 UR23, -UR4, UR5, URZ ;  /* 0x0000000504173290 */ /* 0x002fc6000fffe13f */
[----:B------:R-:W-:Y:S02]  /*0880*/  ULDC.64 UR4, c[0x0][0x2c8] ;  /* 0x0000b20000047ab9 */ /* 0x000fe40000000a00 */
[----:B------:R-:W-:Y:S02]  /*0890*/  UIMAD.WIDE.U32 UR8, UR8, UR4, URZ ;  /* 0x00000004080872a5 */ /* 0x000fe4000f8e003f */
[----:B------:R-:W-:Y:S02]  /*08a0*/  UIADD3 UR13, UR6, UR23, URZ ;  /* 0x00000017060d7290 */ /* 0x000fe4000fffe03f */
[----:B------:R-:W-:Y:S02]  /*08b0*/  UIADD3 UR4, UR18, 0x7f, URZ ;  /* 0x0000007f12047890 */ /* 0x000fe4000fffe03f */
[----:B------:R-:W-:Y:S02]  /*08c0*/  UIADD3 UR11, UR13, 0x40, -UR24 ;  /* 0x000000400d0b7890 */ /* 0x000fe4000fffe818 */
[----:B------:R-:W-:-:S02]  /*08d0*/  @UP2 USHF.R.U32.HI UR4, URZ, UR5, UR9 ;  /* 0x000000053f042299 */ /* 0x000fc40008011609 */
[----:B------:R-:W-:Y:S02]  /*08e0*/  UIADD3 UR9, UR13, 0x3f, URZ ;  /* 0x0000003f0d097890 */ /* 0x000fe4000fffe03f */
[----:B------:R-:W-:Y:S02]  /*08f0*/  UIADD3 UR5, UR11, UR4, URZ ;  /* 0x000000040b057290 */ /* 0x000fe4000fffe03f */
[----:B------:R-:W-:Y:S02]  /*0900*/  USHF.R.S32.HI UR8, URZ, 0x1f, UR9 ;  /* 0x0000001f3f087899 */ /* 0x000fe40008011409 */
[----:B------:R-:W-:Y:S02]  /*0910*/  USHF.R.S32.HI UR4, URZ, 0x1f, UR5 ;  /* 0x0000001f3f047899 */ /* 0x000fe40008011405 */
[----:B------:R-:W-:Y:S02]  /*0920*/  ULEA.HI UR8, UR8, UR9, URZ, 0x6 ;  /* 0x0000000908087291 */ /* 0x000fe4000f8f303f */
[----:B------:R-:W-:-:S02]  /*0930*/  ULEA.HI UR4, UR4, UR5, URZ, 0x6 ;  /* 0x0000000504047291 */ /* 0x000fc4000f8f303f */
[----:B------:R-:W-:Y:S02]  /*0940*/  USHF.R.S32.HI UR12, URZ, 0x6, UR8 ;  /* 0x000000063f0c7899 */ /* 0x000fe40008011408 */
[----:B------:R-:W-:-:S04]  /*0950*/  USHF.R.S32.HI UR4, URZ, 0x6, UR4 ;  /* 0x000000063f047899 */ /* 0x000fc80008011404 */
[----:B------:R-:W-:-:S04]  /*0960*/  UISETP.LT.AND UP0, UPT, UR12, UR4, UPT ;  /* 0x000000040c00728c */ /* 0x000fc8000bf01270 */
[----:B------:R-:W-:Y:S02]  /*0970*/  USEL UR5, UR12, UR4, UP0 ;  /* 0x000000040c057287 */ /* 0x000fe40008000000 */
[----:B------:R-:W-:Y:S02]  /*0980*/  UIADD3 UR4, -UR6, URZ, URZ ;  /* 0x0000003f06047290 */ /* 0x000fe4000fffe13f */
[----:B------:R-:W-:Y:S02]  /*0990*/  ULEA UR6, UR5, -UR6, 0x6 ;  /* 0x8000000605067291 */ /* 0x000fe4000f8e303f */
[----:B------:R-:W-:Y:S02]  /*09a0*/  UISETP.LT.AND UP1, UPT, URZ, UR4, UPT ;  /* 0x000000043f00728c */ /* 0x000fe4000bf21270 */
[----:B------:R-:W-:Y:S02]  /*09b0*/  UISETP.LT.AND UP0, UPT, UR6, UR23, UPT ;  /* 0x000000170600728c */ /* 0x000fe4000bf01270 */
[----:B------:R-:W-:-:S02]  /*09c0*/  USEL UR4, URZ, UR4, !UP1 ;  /* 0x000000043f047287 */ /* 0x000fc4000c800000 */
[----:B------:R-:W-:Y:S02]  /*09d0*/  USEL UR5, UR6, UR23, UP0 ;  /* 0x0000001706057287 */ /* 0x000fe40008000000 */
[----:B------:R-:W-:Y:S02]  /*09e0*/  USHF.R.U32.HI UR10, URZ, 0x6, UR4 ;  /* 0x000000063f0a7899 */ /* 0x000fe40008011604 */
[----:B------:R-:W-:-:S05]  /*09f0*/  UISETP.GT.AND UP0, UPT, UR5, UR4, UPT ;  /* 0x000000040500728c */ /* 0x000fca000bf04270 */
[----:B------:R-:W-:-:S06]  /*0a00*/  UMOV UR9, UR10 ;  /* 0x0000000a00097c82 */ /* 0x000fcc0008000000 */
[----:B------:R-:W-:-:S04]  /*0a10*/  @UP0 UIADD3 UR5, UR5, 0x3f, URZ ;  /* 0x0000003f05050890 */ /* 0x000fc8000fffe03f */
[----:B------:R-:W-:-:S04]  /*0a20*/  @UP0 USHF.R.S32.HI UR4, URZ, 0x1f, UR5 ;  /* 0x0000001f3f040899 */ /* 0x000fc80008011405 */
[----:B------:R-:W-:-:S04]  /*0a30*/  @UP0 ULEA.HI UR4, UR4, UR5, URZ, 0x6 ;  /* 0x0000000504040291 */ /* 0x000fc8000f8f303f */
[----:B------:R-:W-:-:S04]  /*0a40*/  @UP0 USHF.R.S32.HI UR9, URZ, 0x6, UR4 ;  /* 0x000000063f090899 */ /* 0x000fc80008011404 */
[----:B------:R-:W-:-:S06]  /*0a50*/  UISETP.GT.AND UP0, UPT, UR9, UR10, UPT ;  /* 0x0000000a0900728c */ /* 0x000fcc000bf04270 */
[----:B------:R-:W-:-:S13]  /*0a60*/  PLOP3.LUT P0, PT, PT, PT, UP0, 0x80, 0x0 ;  /* 0x000000000000781c */ /* 0x000fda0003f0f008 */
[----:B------:R-:W-:Y:S05]  /*0a70*/  @!P0 BRA `(.L_x_1650) ;  /* 0x0000794000008947 */ /* 0x000fea0003800000 */
[----:B--23--:R-:W-:Y:S01]  /*0a80*/  ISETP.NE.U32.AND P0, PT, RZ, c[0x0][0x340], PT ;  /* 0x0000d000ff007a0c */ /* 0x00cfe20003f05070 */
[----:B------:R-:W-:Y:S01]  /*0a90*/  IMAD.U32 R0, RZ, RZ, UR26 ;  /* 0x0000001aff007e24 */ /* 0x000fe2000f8e00ff */
[----:B------:R-:W-:Y:S01]  /*0aa0*/  SHF.R.S32.HI R4, RZ, 0x1f, R177 ;  /* 0x0000001fff047819 */ /* 0x000fe200000114b1 */
[----:B------:R-:W-:Y:S01]  /*0ab0*/  ULDC.64 UR4, c[0x0][0x240] ;  /* 0x0000900000047ab9 */ /* 0x000fe20000000a00 */
[----:B------:R-:W-:-:S13]  /*0ac0*/  ISETP.NE.AND.EX P3, PT, RZ, c[0x0][0x344], PT, P0 ;  /* 0x0000d100ff007a0c */ /* 0x000fda0003f65300 */
[----:B------:R-:W-:-:S05]  /*0ad0*/  @P3 IMAD.WIDE R2, R38, R0, c[0x0][0x340] ;  /* 0x0000d00026023625 */ /* 0x000fca00078e0200 */
[----:B------:R1:W2:Y:S01]  /*0ae0*/  @P3 LDG.E R18, [R2.64] ;  /* 0x0000001c02123981 */ /* 0x0002a2000c1e1900 */
[----:B------:R-:W-:Y:S01]  /*0af0*/  LEA.HI R0, R4, R177, RZ, 0x3 ;  /* 0x000000b104007211 */ /* 0x000fe200078f18ff */
[----:B------:R-:W-:Y:S01]  /*0b00*/  UIMAD UR4, UR15, UR4, URZ ;  /* 0x000000040f0472a4 */ /* 0x000fe2000f8e023f */
[----:B------:R-:W-:Y:S01]  /*0b10*/  IMAD.MOV.U32 R159, RZ, RZ, c[0x0][0x238] ;  /* 0x00008e00ff9f7624 */ /* 0x000fe200078e00ff */
[----:B------:R-:W-:Y:S01]  /*0b20*/  USHF.R.S32.HI UR6, URZ, 0x1f, UR26 ;  /* 0x0000001f3f067899 */ /* 0x000fe2000801141a */
[----:B------:R-:W-:Y:S01]  /*0b30*/  SHF.R.S32.HI R92, RZ, 0x3, R0 ;  /* 0x00000003ff5c7819 */ /* 0x000fe20000011400 */
[----:B------:R-:W-:Y:S01]  /*0b40*/  UIMAD UR8, UR16, UR5, UR4 ;  /* 0x00000005100872a4 */ /* 0x000fe2000f8e0204 */
[----:B------:R-:W-:Y:S01]  /*0b50*/  LOP3.LUT R0, R0, 0xfffffff8, RZ, 0xc0, !PT ;  /* 0xfffffff800007812 */ /* 0x000fe200078ec0ff */
[----:B------:R-:W-:Y:S01]  /*0b60*/  USEL UR35, UR6, URZ, !UP3 ;  /* 0x0000003f06237287 */ /* 0x000fe2000d800000 */
[----:B------:R-:W-:Y:S01]  /*0b70*/  SHF.R.S32.HI R37, RZ, 0x1f, R92 ;  /* 0x0000001fff257819 */ /* 0x000fe2000001145c */
[----:B------:R-:W-:Y:S01]  /*0b80*/  ULDC.64 UR4, c[0x0][0x248] ;  /* 0x0000920000047ab9 */ /* 0x000fe20000000a00 */
[C---:B-----5:R-:W-:Y:S01]  /*0b90*/  IADD3 R139, P0, R92.reuse, R10, RZ ;  /* 0x0000000a5c8b7210 */ /* 0x060fe20007f1e0ff */
[----:B------:R-:W-:Y:S01]  /*0ba0*/  IMAD.IADD R28, R177, 0x1, -R0 ;  /* 0x00000001b11c7824 */ /* 0x000fe200078e0a00 */
[----:B------:R-:W-:Y:S01]  /*0bb0*/  UIMAD UR4, UR35, UR4, URZ ;  /* 0x00000004230472a4 */ /* 0x000fe2000f8e023f */
[----:B------:R-:W-:Y:S01]  /*0bc0*/  IADD3 R128, -R92, UR23, RZ ;  /* 0x000000175c807c10 */ /* 0x000fe2000fffe1ff */
[----:B------:R-:W-:Y:S01]  /*0bd0*/  UIADD3 UR17, UR9, -0x1, URZ ;  /* 0xffffffff09117890 */ /* 0x000fe2000fffe03f */
[----:B------:R-:W-:Y:S01]  /*0be0*/  IMAD.SHL.U32 R32, R28, 0x8, RZ ;  /* 0x000000081c207824 */ /* 0x000fe200078e00ff */
[----:B------:R-:W-:Y:S01]  /*0bf0*/  LEA.HI.X.SX32 R152, R10, R37, 0x1, P0 ;  /* 0x000000250a987211 */ /* 0x000fe200000f0eff */
[----:B------:R-:W-:Y:S01]  /*0c00*/  USEL UR43, UR26, URZ, !UP3 ;  /* 0x0000003f1a2b7287 */ /* 0x000fe2000d800000 */
[----:B------:R-:W-:Y:S01]  /*0c10*/  LEA.HI R4, R4, R177, RZ, 0x6 ;  /* 0x000000b104047211 */ /* 0x000fe200078f30ff */
[----:B------:R-:W-:Y:S01]  /*0c20*/  UMOV UR37, 0x6 ;  /* 0x0000000600257882 */ /* 0x000fe20000000000 */
[----:B------:R-:W-:Y:S01]  /*0c30*/  SHF.R.S32.HI R33, RZ, 0x1f, R32 ;  /* 0x0000001fff217819 */ /* 0x000fe20000011420 */
[----:B------:R-:W-:Y:S01]  /*0c40*/  IMAD R0, R152, c[0x0][0x238], RZ ;  /* 0x00008e0098007a24 */ /* 0x000fe200078e02ff */
[----:B------:R-:W-:Y:S01]  /*0c50*/  USHF.R.S32.HI UR9, URZ, 0x1f, UR17 ;  /* 0x0000001f3f097899 */ /* 0x000fe20008011411 */
[----:B------:R-:W-:Y:S01]  /*0c60*/  IMAD.U32 R96, RZ, RZ, UR43 ;  /* 0x0000002bff607e24 */ /* 0x000fe2000f8e00ff */
[C---:B------:R-:W-:Y:S01]  /*0c70*/  IADD3 R87, R32.reuse, 0x40, RZ ;  /* 0x0000004020577810 */ /* 0x040fe20007ffe0ff */
[C---:B------:R-:W-:Y:S01]  /*0c80*/  IMAD R0, R139.reuse, c[0x0][0x23c], R0 ;  /* 0x00008f008b007a24 */ /* 0x040fe200078e0200 */
[----:B------:R-:W-:Y:S01]  /*0c90*/  ISETP.GE.AND P6, PT, R32, c[0x0][0x1d4], PT ;  /* 0x0000750020007a0c */ /* 0x000fe20003fc6270 */
[----:B-1----:R-:W-:Y:S01]  /*0ca0*/  IMAD.WIDE.U32 R2, R139, c[0x0][0x238], R32 ;  /* 0x00008e008b027a25 */ /* 0x002fe200078e0020 */
[----:B------:R-:W-:Y:S01]  /*0cb0*/  ISETP.GE.AND P5, PT, R87, c[0x0][0x1d4], PT ;  /* 0x0000750057007a0c */ /* 0x000fe20003fa6270 */
[----:B------:R-:W-:Y:S01]  /*0cc0*/  USHF.R.S32.HI UR36, URZ, 0x1f, UR19 ;  /* 0x0000001f3f247899 */ /* 0x000fe20008011413 */
[C---:B------:R-:W-:Y:S01]  /*0cd0*/  IADD3 R157, R92.reuse, 0x10, RZ ;  /* 0x000000105c9d7810 */ /* 0x040fe20007ffe0ff */
[----:B------:R-:W-:Y:S01]  /*0ce0*/  IMAD.IADD R3, R3, 0x1, R0 ;  /* 0x0000000103037824 */ /* 0x000fe200078e0200 */
[C---:B------:R-:W-:Y:S01]  /*0cf0*/  IADD3 R156, R92.reuse, 0x20, RZ ;  /* 0x000000205c9c7810 */ /* 0x040fe20007ffe0ff */
[----:B------:R-:W-:Y:S01]  /*0d00*/  IMAD.U32 R0, RZ, RZ, UR16 ;  /* 0x00000010ff007e24 */ /* 0x000fe2000f8e00ff */
[----:B------:R-:W-:Y:S01]  /*0d10*/  IADD3 R155, R92, 0x30, RZ ;  /* 0x000000305c9b7810 */ /* 0x000fe20007ffe0ff */
[----:B------:R-:W-:Y:S01]  /*0d20*/  IMAD.SHL.U32 R174, R159, 0x40, RZ ;  /* 0x000000409fae7824 */ /* 0x000fe200078e00ff */
[----:B------:R-:W-:Y:S01]  /*0d30*/  ULDC UR27, c[0x0][0x1e4] ;  /* 0x00007900001b7ab9 */ /* 0x000fe20000000800 */
[----:B------:R-:W-:Y:S01]  /*0d40*/  IMAD.WIDE.U32 R2, R0, c[0x0][0x240], R2 ;  /* 0x0000900000027a25 */ /* 0x000fe200078e0002 */
[----:B------:R-:W-:Y:S01]  /*0d50*/  ULDC.U8 UR48, c[0x0][0x298] ;  /* 0x0000a60000307ab9 */ /* 0x000fe20000000000 */
[----:B------:R-:W-:Y:S01]  /*0d60*/  P2R R153, PR, RZ, 0x20 ;  /* 0x00000020ff997803 */ /* 0x000fe20000000000 */
[----:B------:R-:W-:Y:S01]  /*0d70*/  UMOV UR49, 0x30 ;  /* 0x0000003000317882 */ /* 0x000fe20000000000 */
[----:B------:R-:W-:Y:S01]  /*0d80*/  IMAD.U32 R0, RZ, RZ, UR17 ;  /* 0x00000011ff007e24 */ /* 0x000fe2000f8e00ff */
[----:B------:R-:W-:Y:S01]  /*0d90*/  IADD3 R3, R3, UR8, RZ ;  /* 0x0000000803037c10 */ /* 0x000fe2000fffe0ff */
[----:B------:R-:W-:Y:S01]  /*0da0*/  UIMAD UR8, UR43, UR5, UR4 ;  /* 0x000000052b0872a4 */ /* 0x000fe2000f8e0204 */
[----:B------:R-:W-:Y:S01]  /*0db0*/  IMAD.SHL.U32 R5, R92, 0x40, RZ ;  /* 0x000000405c057824 */ /* 0x000fe200078e00ff */
[----:B------:R-:W-:Y:S01]  /*0dc0*/  ULDC UR39, c[0x0][0x280] ;  /* 0x0000a00000277ab9 */ /* 0x000fe20000000800 */
[----:B------:R-:W-:Y:S01]  /*0dd0*/  IMAD R8, R0, -0x40, R128 ;  /* 0xffffffc000087824 */ /* 0x000fe200078e0280 */
[----:B------:R-:W-:Y:S01]  /*0de0*/  ULDC.64 UR4, c[0x0][0x238] ;  /* 0x00008e0000047ab9 */ /* 0x000fe20000000a00 */
[----:B------:R-:W-:Y:S01]  /*0df0*/  IMAD.WIDE.U32 R126, R96, c[0x0][0x248], R2 ;  /* 0x00009200607e7a25 */ /* 0x000fe200078e0002 */
[----:B------:R-:W-:Y:S01]  /*0e00*/  USHF.L.U64.HI UR14, UR4, UR37, UR5 ;  /* 0x00000025040e7299 */ /* 0x000fe20008010205 */
[----:B------:R-:W-:Y:S01]  /*0e10*/  LOP3.LUT R21, R5, 0x1c0, RZ, 0xc0, !PT ;  /* 0x000001c005157812 */ /* 0x000fe200078ec0ff */
[----:B------:R-:W-:Y:S01]  /*0e20*/  UIMAD.WIDE.U32 UR30, UR4, 0x20, URZ ;  /* 0x00000020041e78a5 */ /* 0x000fe2000f8e003f */
[C---:B------:R-:W-:Y:S01]  /*0e30*/  ISETP.GE.AND P0, PT, R8.reuse, 0x1, PT ;  /* 0x000000010800780c */ /* 0x040fe20003f06270 */
[----:B------:R-:W-:Y:S01]  /*0e40*/  UIMAD UR5, UR14, UR17, URZ ;  /* 0x000000110e0572a4 */ /* 0x000fe2000f8e023f */
[----:B------:R-:W-:Y:S01]  /*0e50*/  IADD3 R125, R127, UR8, RZ ;  /* 0x000000087f7d7c10 */ /* 0x000fe2000fffe0ff */
[----:B------:R-:W-:Y:S01]  /*0e60*/  IMAD.MOV.U32 R124, RZ, RZ, R126 ;  /* 0x000000ffff7c7224 */ /* 0x000fe200078e007e */
[----:B------:R-:W-:Y:S01]  /*0e70*/  ISETP.GE.AND P2, PT, R8, 0x11, PT ;  /* 0x000000110800780c */ /* 0x000fe20003f46270 */
[----:B------:R-:W-:Y:S01]  /*0e80*/  IMAD.SHL.U32 R4, R4, 0x8, RZ ;  /* 0x0000000804047824 */ /* 0x000fe200078e00ff */
[----:B------:R-:W-:Y:S01]  /*0e90*/  SHF.R.U32.HI R36, RZ, 0x3, R21 ;  /* 0x00000003ff247819 */ /* 0x000fe20000011615 */
[----:B------:R-:W-:Y:S01]  /*0ea0*/  IMAD.U32 R0, RZ, RZ, UR5 ;  /* 0x00000005ff007e24 */ /* 0x000fe2000f8e00ff */
[----:B------:R-:W-:Y:S01]  /*0eb0*/  ULDC.64 UR4, c[0x0][0x1e0] ;  /* 0x0000780000047ab9 */ /* 0x000fe20000000a00 */
[----:B------:R-:W-:Y:S01]  /*0ec0*/  IMAD.WIDE.U32 R2, R174, UR17, R124 ;  /* 0x00000011ae027c25 */ /* 0x000fe2000f8e007c */
[----:B------:R-:W-:Y:S01]  /*0ed0*/  LOP3.LUT R31, R4, 0xfffffe00, RZ, 0xc0, !PT ;  /* 0xfffffe00041f7812 */ /* 0x000fe200078ec0ff */
[----:B------:R-:W-:Y:S01]  /*0ee0*/  ULDC UR40, c[0x0][0x290] ;  /* 0x0000a40000287ab9 */ /* 0x000fe20000000800 */
[----:B------:R-:W-:Y:S01]  /*0ef0*/  LOP3.LUT R4, R21, 0x38, R32, 0xf8, !PT ;  /* 0x0000003815047812 */ /* 0x000fe200078ef820 */
[----:B------:R-:W-:Y:S01]  /*0f00*/  IMAD R0, R174, UR9, R0 ;  /* 0x00000009ae007c24 */ /* 0x000fe2000f8e0200 */
[----:B------:R-:W-:Y:S01]  /*0f10*/  @P0 LEA R6, P1, R2, c[0x0][0x220], 0x1 ;  /* 0x0000880002060a11 */ /* 0x000fe200078208ff */
[----:B------:R-:W-:Y:S01]  /*0f20*/  IMAD.MOV.U32 R9, RZ, RZ, c[0x0][0x23c] ;  /* 0x00008f00ff097624 */ /* 0x000fe200078e00ff */
[----:B------:R-:W-:Y:S01]  /*0f30*/  LOP3.LUT R74, R31, R4, R36, 0xf6, !PT ;  /* 0x000000041f4a7212 */ /* 0x000fe200078ef624 */
[----:B------:R-:W-:Y:S01]  /*0f40*/  IMAD.IADD R3, R3, 0x1, R0 ;  /* 0x0000000103037824 */ /* 0x000fe200078e0200 */
[----:B------:R-:W-:Y:S01]  /*0f50*/  UIADD3 UR9, UR20, UR7, URZ ;  /* 0x0000000714097290 */ /* 0x000fe2000fffe03f */
[----:B------:R-:W-:Y:S01]  /*0f60*/  IMAD.SHL.U32 R120, R9, 0x20, RZ ;  /* 0x0000002009787824 */ /* 0x000fe200078e00ff */
[----:B------:R-:W-:Y:S01]  /*0f70*/  UIMAD.WIDE.U32 UR46, UR39, 0x30, URZ ;  /* 0x00000030272e78a5 */ /* 0x000fe2000f8e003f */
[----:B------:R-:W-:Y:S01]  /*0f80*/  IMAD.SHL.U32 R74, R74, 0x2, RZ ;  /* 0x000000024a4a7824 */ /* 0x000fe200078e00ff */
[----:B------:R-:W-:Y:S01]  /*0f90*/  @P0 LEA.HI.X R7, R2, c[0x0][0x224], R3, 0x1, P1 ;  /* 0x0000890002070a11 */ /* 0x000fe200008f0c03 */
[----:B------:R-:W-:Y:S01]  /*0fa0*/  IMAD.MOV.U32 R175, RZ, RZ, c[0x0][0x27c] ;  /* 0x00009f00ffaf7624 */ /* 0x000fe200078e00ff */
[C---:B------:R-:W-:Y:S01]  /*0fb0*/  @P2 LEA R0, P1, R159.reuse, R2, 0x4 ;  /* 0x000000029f002211 */ /* 0x040fe200078220ff */
[----:B------:R-:W-:Y:S01]  /*0fc0*/  USHF.R.S32.HI UR8, URZ, 0x1f, UR9 ;  /* 0x0000001f3f087899 */ /* 0x000fe20008011409 */
[----:B------:R-:W-:Y:S01]  /*0fd0*/  IADD3 R120, R120, UR31, RZ ;  /* 0x0000001f78787c10 */ /* 0x000fe2000fffe0ff */
[----:B------:R-:W-:Y:S01]  /*0fe0*/  @!PT LDS RZ, [RZ] ;  /* 0x00000000fffff984 */ /* 0x000fe20000000800 */
[----:B------:R-:W-:Y:S01]  /*0ff0*/  @!PT LDS RZ, [RZ] ;  /* 0x00000000fffff984 */ /* 0x000fe20000000800 */
[----:B------:R-:W-:Y:S01]  /*1000*/  @!PT LDS RZ, [RZ] ;  /* 0x00000000fffff984 */ /* 0x000fe20000000800 */
[----:B------:R1:W-:Y:S01]  /*1010*/  @P0 LDGSTS.E.BYPASS.LTC128B.128 [R74+0x4100], [R6.64], !P6 ;  /* 0x04100000064a0fae */ /* 0x0003e2000f101d5c */
[----:B------:R-:W-:Y:S01]  /*1020*/  @P2 LEA.HI.X R5, R159, R3, R9, 0x4, P1 ;  /* 0x000000039f052211 */ /* 0x000fe200008f2409 */
[----:B------:R-:W-:Y:S01]  /*1030*/  UIMAD UR7, UR8, UR4, URZ ;  /* 0x00000004080772a4 */ /* 0x000fe2000f8e023f */
[----:B------:R-:W-:Y:S01]  /*1040*/  @P2 LEA R4, P1, R0, c[0x0][0x220], 0x1 ;  /* 0x0000880000042a11 */ /* 0x000fe200078208ff */
[----:B------:R1:W-:Y:S01]  /*1050*/  @P0 LDGSTS.E.BYPASS.LTC128B.128 [R74+0x6100], [R6.64+0x80], !P5 ;  /* 0x06100080064a0fae */ /* 0x0003e2000e901d5c */
[----:B------:R-:W-:Y:S01]  /*1060*/  ISETP.GT.AND P0, PT, R8, 0x30, PT ;  /* 0x000000300800780c */ /* 0x000fe20003f04270 */
[----:B------:R-:W-:Y:S01]  /*1070*/  UIMAD.WIDE.U32 UR32, UR9, UR4, URZ ;  /* 0x00000004092072a5 */ /* 0x000fe2000f8e003f */
[----:B------:R-:W-:Y:S01]  /*1080*/  @P2 LEA.HI.X R5, R0, c[0x0][0x224], R5, 0x1, P1 ;  /* 0x0000890000052a11 */ /* 0x000fe200008f0c05 */
[----:B------:R-:W-:Y:S01]  /*1090*/  UIMAD UR7, UR9, UR5, UR7 ;  /* 0x00000005090772a4 */ /* 0x000fe2000f8e0207 */
[----:B------:R-:W-:Y:S01]  /*10a0*/  ISETP.GE.AND P1, PT, R8, 0x21, PT ;  /* 0x000000210800780c */ /* 0x000fe20003f26270 */
[----:B------:R-:W-:Y:S01]  /*10b0*/  IMAD.SHL.U32 R28, R28, 0x4, RZ ;  /* 0x000000041c1c7824 */ /* 0x000fe200078e00ff */
[----:B------:R-:W-:Y:S01]  /*10c0*/  ULDC.64 UR4, c[0x0][0x1e8] ;  /* 0x00007a0000047ab9 */ /* 0x000fe20000000a00 */
[----:B------:R3:W-:Y:S01]  /*10d0*/  @P2 LDGSTS.E.BYPASS.LTC128B.128 [R74+0x4900], [R4.64], !P6 ;  /* 0x04900000044a2fae */ /* 0x0007e2000f101d5c */
[----:B------:R-:W-:Y:S01]  /*10e0*/  UIADD3 UR33, UR33, UR7, URZ ;  /* 0x0000000721217290 */ /* 0x000fe2000fffe03f */
[----:B------:R-:W-:Y:S01]  /*10f0*/  IMAD R8, R37, c[0x0][0x290], RZ ;  /* 0x0000a40025087a24 */ /* 0x000fe200078e02ff */
[----:B------:R-:W-:Y:S01]  /*1100*/  SHF.R.S32.HI R29, RZ, 0x1f, R28 ;  /* 0x0000001fff1d7819 */ /* 0x000fe2000001141c */
[----:B------:R3:W-:Y:S01]  /*1110*/  @P2 LDGSTS.E.BYPASS.LTC128B.128 [R74+0x6900], [R4.64+0x80], !P5 ;  /* 0x06900080044a2fae */ /* 0x0007e2000e901d5c */
[C---:B------:R-:W-:Y:S01]  /*1120*/  IMAD.WIDE.U32 R12, R92.reuse, c[0x0][0x280], R32 ;  /* 0x0000a0005c0c7a25 */ /* 0x040fe200078e0020 */
[----:B------:R-:W-:Y:S01]  /*1130*/  UIMAD.WIDE.U32 UR44, UR40, 0x30, URZ ;  /* 0x00000030282c78a5 */ /* 0x000fe2000f8e003f */
[----:B------:R-:W-:Y:S01]  /*1140*/  P2R R154, PR, RZ, 0x40 ;  /* 0x00000040ff9a7803 */ /* 0x000fe20000000000 */
[----:B------:R-:W-:Y:S01]  /*1150*/  USHF.L.U32 UR38, UR40, 0x6, URZ ;  /* 0x0000000628267899 */ /* 0x000fe2000800063f */
[----:B------:R-:W-:Y:S01]  /*1160*/  IMAD R8, R92, c[0x0][0x294], R8 ;  /* 0x0000a5005c087a24 */ /* 0x000fe200078e0208 */
[----:B------:R-:W-:Y:S01]  /*1170*/  @P1 IADD3 R0, P2, R2, UR30, RZ ;  /* 0x0000001e02001c10 */ /* 0x000fe2000ff5e0ff */
[----:B------:R-:W-:-:S04]  /*1180*/  IMAD.WIDE.U32 R14, R92, c[0x0][0x290], R32 ;  /* 0x0000a4005c0e7a25 */ /* 0x000fc800078e0020 */
[----:B------:R-:W-:Y:S02]  /*1190*/  IMAD.U32 R16, RZ, RZ, UR16 ;  /* 0x00000010ff107e24 */ /* 0x000fe4000f8e00ff */
[----:B------:R-:W-:-:S04]  /*11a0*/  IMAD.WIDE.U32 R164, R92, c[0x0][0x1e0], RZ ;  /* 0x000078005ca47a25 */ /* 0x000fc800078e00ff */
[----:B-1----:R-:W-:Y:S02]  /*11b0*/  @P0 IMAD R6, R9, 0x30, RZ ;  /* 0x0000003009060824 */ /* 0x002fe400078e02ff */
[----:B------:R-:W-:-:S04]  /*11c0*/  IMAD.WIDE.U32 R16, R16, c[0x0][0x210], R32 ;  /* 0x0000840010107a25 */ /* 0x000fc800078e0020 */
[----:B------:R-:W-:Y:S02]  /*11d0*/  IMAD.MOV.U32 R173, RZ, RZ, c[0x0][0x1e0] ;  /* 0x00007800ffad7624 */ /* 0x000fe400078e00ff */
[----:B------:R-:W-:Y:S02]  /*11e0*/  IMAD.MOV.U32 R160, RZ, RZ, c[0x0][0x290] ;  /* 0x0000a400ffa07624 */ /* 0x000fe400078e00ff */
[----:B---3--:R-:W-:Y:S01]  /*11f0*/  @P0 IMAD.WIDE.U32 R4, R159, 0x30, R2 ;  /* 0x000000309f040825 */ /* 0x008fe200078e0002 */
[-C--:B------:R-:W-:Y:S02]  /*1200*/  SHF.L.U64.HI R172, R173, R38.reuse, c[0x0][0x1e4] ;  /* 0x00007900adac7619 */ /* 0x080fe40000010226 */
[----:B------:R-:W-:Y:S01]  /*1210*/  SHF.L.U64.HI R161, R160, R38, c[0x0][0x294] ;  /* 0x0000a500a0a17619 */ /* 0x000fe20000010226 */
[----:B------:R-:W-:Y:S01]  /*1220*/  @P1 IMAD.X R2, R120, 0x1, R3, P2 ;  /* 0x0000000178021824 */ /* 0x000fe200010e0603 */
[----:B------:R-:W-:Y:S01]  /*1230*/  @P0 LEA R24, P2, R4, c[0x0][0x220], 0x1 ;  /* 0x0000880004180a11 */ /* 0x000fe200078408ff */
[----:B------:R-:W-:-:S02]  /*1240*/  @P0 IMAD.IADD R3, R5, 0x1, R6 ;  /* 0x0000000105030824 */ /* 0x000fc400078e0206 */
[----:B------:R-:W-:-:S03]  /*1250*/  IMAD.WIDE.U32 R6, R92, c[0x0][0x290], R28 ;  /* 0x0000a4005c067a25 */ /* 0x000fc600078e001c */
[----:B------:R-:W-:Y:S01]  /*1260*/  @P0 LEA.HI.X R25, R4, c[0x0][0x224], R3, 0x1, P2 ;  /* 0x0000890004190a11 */ /* 0x000fe200010f0c03 */
[----:B------:R-:W-:Y:S01]  /*1270*/  IMAD.U32 R3, RZ, RZ, UR26 ;  /* 0x0000001aff037e24 */ /* 0x000fe2000f8e00ff */
[C---:B------:R-:W-:Y:S01]  /*1280*/  @P1 LEA R22, P2, R0.reuse, c[0x0][0x220], 0x1 ;  /* 0x0000880000161a11 */ /* 0x040fe200078408ff */
[----:B------:R-:W-:Y:S02]  /*1290*/  IMAD.IADD R7, R7, 0x1, R8 ;  /* 0x0000000107077824 */ /* 0x000fe400078e0208 */
[----:B------:R-:W-:Y:S01]  /*12a0*/  IMAD.MOV.U32 R158, RZ, RZ, 0x5 ;  /* 0x00000005ff9e7424 */ /* 0x000fe200078e00ff */
[----:B------:R-:W-:Y:S01]  /*12b0*/  @P1 LEA.HI.X R23, R0, c[0x0][0x224], R2, 0x1, P2 ;  /* 0x0000890000171a11 */ /* 0x000fe200010f0c02 */
[----:B------:R-:W-:Y:S01]  /*12c0*/  IMAD.U32 R2, RZ, RZ, UR6 ;  /* 0x00000006ff027e24 */ /* 0x000fe2000f8e00ff */
[----:B------:R-:W-:Y:S01]  /*12d0*/  ISETP.GE.AND P2, PT, R32, c[0x0][0x27c], PT ;  /* 0x00009f0020007a0c */ /* 0x000fe20003f46270 */
[----:B------:R-:W-:Y:S01]  /*12e0*/  IMAD.SHL.U32 R0, R175, 0x2, RZ ;  /* 0x00000002af007824 */ /* 0x000fe200078e00ff */
[----:B------:R-:W-:Y:S01]  /*12f0*/  UIMAD UR6, UR15, UR4, URZ ;  /* 0x000000040f0672a4 */ /* 0x000fe2000f8e023f */
[----:B------:R1:W-:Y:S01]  /*1300*/  @P1 LDGSTS.E.BYPASS.LTC128B.128 [R74+0x5100], [R22.64], !P6 ;  /* 0x05100000164a1fae */ /* 0x0003e2000f101d5c */
[----:B------:R-:W-:Y:S01]  /*1310*/  SEL R4, RZ, c[0x0][0x27c], !P2 ;  /* 0x00009f00ff047a07 */ /* 0x000fe20005000000 */
[----:B------:R-:W-:Y:S01]  /*1320*/  IMAD.MOV.U32 R163, RZ, RZ, c[0x0][0x280] ;  /* 0x0000a000ffa37624 */ /* 0x000fe200078e00ff */
[----:B------:R-:W-:Y:S01]  /*1330*/  UIMAD UR5, UR16, UR5, UR6 ;  /* 0x00000005100572a4 */ /* 0x000fe2000f8e0206 */
[----:B------:R1:W-:Y:S01]  /*1340*/  @P1 LDGSTS.E.BYPASS.LTC128B.128 [R74+0x7100], [R22.64+0x80], !P5 ;  /* 0x07100080164a1fae */ /* 0x0003e2000e901d5c */
[----:B------:R-:W-:Y:S01]  /*1350*/  IADD3 R150, P1, R92, UR9, RZ ;  /* 0x000000095c967c10 */ /* 0x000fe2000ff3e0ff */
[----:B------:R-:W-:Y:S01]  /*1360*/  ULDC.64 UR6, c[0x0][0x260] ;  /* 0x0000980000067ab9 */ /* 0x000fe20000000a00 */
[----:B------:R-:W-:Y:S01]  /*1370*/  IMAD.WIDE.U32 R170, R157, c[0x0][0x1e0], RZ ;  /* 0x000078009daa7a25 */ /* 0x000fe200078e00ff */
[----:B------:R-:W-:Y:S01]  /*1380*/  UIMAD UR6, UR15, UR6, URZ ;  /* 0x000000060f0672a4 */ /* 0x000fe2000f8e023f */
[----:B------:R1:W-:Y:S01]  /*1390*/  @P0 LDGSTS.E.BYPASS.LTC128B.128 [R74+0x5900], [R24.64], !P6 ;  /* 0x05900000184a0fae */ /* 0x0003e2000f101d5c */
[----:B------:R-:W-:Y:S01]  /*13a0*/  @P2 IADD3 R0, -R0, c[0x0][0x1d4], RZ ;  /* 0x0000750000002a10 */ /* 0x000fe20007ffe1ff */
[----:B------:R-:W-:Y:S01]  /*13b0*/  IMAD.WIDE.U32 R168, R156, c[0x0][0x1e0], RZ ;  /* 0x000078009ca87a25 */ /* 0x000fe200078e00ff */
[----:B------:R-:W-:Y:S01]  /*13c0*/  ISETP.GE.AND P2, PT, R175, 0x1, PT ;  /* 0x00000001af00780c */ /* 0x000fe20003f46270 */
[----:B------:R-:W-:Y:S01]  /*13d0*/  UIMAD UR6, UR16, UR7, UR6 ;  /* 0x00000007100672a4 */ /* 0x000fe2000f8e0206 */
[----:B------:R1:W-:Y:S01]  /*13e0*/  @P0 LDGSTS.E.BYPASS.LTC128B.128 [R74+0x7900], [R24.64+0x80], !P5 ;  /* 0x07900080184a0fae */ /* 0x0003e2000e901d5c */
[----:B------:R-:W-:Y:S01]  /*13f0*/  IADD3.X R149, R37, UR8, RZ, P1, !PT ;  /* 0x0000000825957c10 */ /* 0x000fe20008ffe4ff */
[----:B------:R-:W-:Y:S01]  /*1400*/  IMAD.WIDE.U32 R166, R155, c[0x0][0x1e0], RZ ;  /* 0x000078009ba67a25 */ /* 0x000fe200078e00ff */
[-C--:B------:R-:W-:Y:S01]  /*1410*/  SHF.L.U64.HI R173, R173, R158.reuse, c[0x0][0x1e4] ;  /* 0x00007900adad7619 */ /* 0x080fe2000001029e */
[----:B------:R-:W0:Y:S01]  /*1420*/  LDGDEPBAR ;  /* 0x00000000000079af */ /* 0x000e220000000000 */
[----:B------:R-:W-:-:S02]  /*1430*/  SHF.L.U64.HI R162, R163, R158, c[0x0][0x284] ;  /* 0x0000a100a3a27619 */ /* 0x000fc4000001029e */
[-C--:B------:R-:W-:Y:S02]  /*1440*/  SHF.L.U64.HI R160, R160, R158.reuse, c[0x0][0x294] ;  /* 0x0000a500a0a07619 */ /* 0x080fe4000001029e */
[C---:B------:R-:W-:Y:S01]  /*1450*/  SHF.L.U64.HI R158, R159.reuse, R158, c[0x0][0x23c] ;  /* 0x00008f009f9e7619 */ /* 0x040fe2000001029e */
[----:B------:R-:W-:Y:S01]  /*1460*/  IMAD.SHL.U32 R159, R159, 0x20, RZ ;  /* 0x000000209f9f7824 */ /* 0x000fe200078e00ff */
[----:B------:R-:W-:Y:S01]  /*1470*/  SHF.L.U64.HI R163, R163, R38, c[0x0][0x284] ;  /* 0x0000a100a3a37619 */ /* 0x000fe20000010226 */
[----:B------:R-:W-:Y:S01]  /*1480*/  BAR.SYNC.DEFER_BLOCKING 0x0 ;  /* 0x0000000000007b1d */ /* 0x000fe20000010000 */
[----:B------:R-:W-:Y:S02]  /*1490*/  ISETP.GE.AND P5, PT, R32, c[0x0][0x1d4], PT ;  /* 0x0000750020007a0c */ /* 0x000fe40003fa6270 */
[----:B--2---:R-:W-:Y:S01]  /*14a0*/  @P3 SHF.R.S32.HI R19, RZ, 0x1f, R18 ;  /* 0x0000001fff133819 */ /* 0x004fe20000011412 */
[----:B------:R-:W-:Y:S02]  /*14b0*/  @!P3 IMAD.MOV.U32 R19, RZ, RZ, R2 ;  /* 0x000000ffff13b224 */ /* 0x000fe400078e0002 */
[----:B------:R-:W-:-:S02]  /*14c0*/  IMAD.U32 R2, RZ, RZ, UR30 ;  /* 0x0000001eff027e24 */ /* 0x000fc4000f8e00ff */
[----:B------:R-:W-:Y:S01]  /*14d0*/  @!P3 IMAD.MOV.U32 R18, RZ, RZ, R3 ;  /* 0x000000ffff12b224 */ /* 0x000fe200078e0003 */
[----:B------:R-:W-:Y:S01]  /*14e0*/  ISETP.NE.AND P3, PT, RZ, UR48, PT ;  /* 0x00000030ff007c0c */ /* 0x000fe2000bf65270 */
[----:B------:R-:W-:Y:S01]  /*14f0*/  IMAD.U32 R3, RZ, RZ, UR31 ;  /* 0x0000001fff037e24 */ /* 0x000fe2000f8e00ff */
[----:B------:R-:W-:Y:S01]  /*1500*/  IADD3 R121, P2, R2, 0x80, RZ ;  /* 0x0000008002797810 */ /* 0x000fe20007f5e0ff */
[----:B------:R-:W-:Y:S01]  /*1510*/  IMAD.IADD R2, R32, 0x1, R4 ;  /* 0x0000000120027824 */ /* 0x000fe200078e0204 */
[----:B------:R-:W-:Y:S01]  /*1520*/  SHF.R.S32.HI R3, RZ, 0x1f, R0 ;  /* 0x0000001fff037819 */ /* 0x000fe20000011400 */
[----:B------:R-:W-:Y:S01]  /*1530*/  UIMAD.WIDE.U32 UR30, UR16, UR4, UR32 ;  /* 0x00000004101e72a5 */ /* 0x000fe2000f8e0020 */
[----:B------:R-:W-:Y:S01]  /*1540*/  P2R R151, PR, RZ, 0x8 ;  /* 0x00000008ff977803 */ /* 0x000fe20000000000 */
[----:B------:R-:W-:Y:S01]  /*1550*/  IMAD.X R120, RZ, RZ, R120, P2 ;  /* 0x000000ffff787224 */ /* 0x000fe200010e0678 */
[----:B------:R-:W-:Y:S01]  /*1560*/  LEA.HI R34, R3, R0, RZ, 0x4 ;  /* 0x0000000003227211 */ /* 0x000fe200078f20ff */
[----:B------:R-:W-:Y:S01]  /*1570*/  UIADD3 UR25, UR31, UR5, URZ ;  /* 0x000000051f197290 */ /* 0x000fe2000fffe03f */
[----:B------:R-:W-:Y:S01]  /*1580*/  SHF.R.S32.HI R0, RZ, 0x1f, R2 ;  /* 0x0000001fff007819 */ /* 0x000fe20000011402 */
[----:B------:R-:W-:Y:S01]  /*1590*/  IMAD.U32 R4, RZ, RZ, UR30 ;  /* 0x0000001eff047e24 */ /* 0x000fe2000f8e00ff */
[----:B------:R-:W-:Y:S01]  /*15a0*/  ULDC.64 UR4, c[0x0][0x210] ;  /* 0x0000840000047ab9 */ /* 0x000fe20000000a00 */
[----:B------:R-:W-:Y:S01]  /*15b0*/  IMAD.U32 R5, RZ, RZ, UR31 ;  /* 0x0000001fff057e24 */ /* 0x000fe2000f8e00ff */
[CC--:B------:R-:W-:Y:S01]  /*15c0*/  LEA.HI R20, R0.reuse, R2.reuse, RZ, 0x3 ;  /* 0x0000000200147211 */ /* 0x0c0fe200078f18ff */
[----:B------:R-:W-:Y:S01]  /*15d0*/  IMAD.MOV.U32 R88, RZ, RZ, R4 ;  /* 0x000000ffff587224 */ /* 0x000fe200078e0004 */
[----:B------:R-:W-:Y:S01]  /*15e0*/  LEA.HI R35, R0, R2, RZ, 0x6 ;  /* 0x0000000200237211 */ /* 0x000fe200078f30ff */
[----:B------:R-:W-:Y:S01]  /*15f0*/  IMAD.U32 R2, RZ, RZ, UR16 ;  /* 0x00000010ff027e24 */ /* 0x000fe2000f8e00ff */
[----:B------:R-:W-:Y:S01]  /*1600*/  UIMAD UR4, UR15, UR4, URZ ;  /* 0x000000040f0472a4 */ /* 0x000fe2000f8e023f */
[----:B------:R-:W-:Y:S01]  /*1610*/  IMAD R0, R37, c[0x0][0x280], RZ ;  /* 0x0000a00025007a24 */ /* 0x000fe200078e02ff */
[----:B------:R-:W-:Y:S01]  /*1620*/  LOP3.LUT R109, R20, 0xfffffff8, RZ, 0xc0, !PT ;  /* 0xfffffff8146d7812 */ /* 0x000fe200078ec0ff */
[----:B------:R-:W-:Y:S01]  /*1630*/  IMAD.WIDE.U32 R2, R2, c[0x0][0x260], R32 ;  /* 0x0000980002027a25 */ /* 0x000fe200078e0020 */
[----:B------:R-:W-:-:S02]  /*1640*/  UIMAD UR4, UR16, UR5, UR4 ;  /* 0x00000005100472a4 */ /* 0x000fc4000f8e0204 */
[----:B------:R-:W-:Y:S01]  /*1650*/  SHF.R.S32.HI R119, RZ, 0x1f, R109 ;  /* 0x0000001fff777819 */ /* 0x000fe2000001146d */
[C---:B------:R-:W-:Y:S01]  /*1660*/  IMAD R0, R92.reuse, c[0x0][0x284], R0 ;  /* 0x0000a1005c007a24 */ /* 0x040fe200078e0200 */
[----:B------:R-:W-:Y:S01]  /*1670*/  IADD3 R11, R3, UR6, RZ ;  /* 0x00000006030b7c10 */ /* 0x000fe2000fffe0ff */
[----:B------:R-:W-:Y:S01]  /*1680*/  IMAD.WIDE.U32 R4, R92, c[0x0][0x280], R28 ;  /* 0x0000a0005c047a25 */ /* 0x000fe200078e001c */
[----:B------:R-:W-:Y:S01]  /*1690*/  IADD3 R17, R17, UR4, RZ ;  /* 0x0000000411117c10 */ /* 0x000fe2000fffe0ff */
[----:B------:R-:W-:Y:S02]  /*16a0*/  ULDC.64 UR6, c[0x0][0x1e0] ;  /* 0x0000780000067ab9 */ /* 0x000fe40000000a00 */
[----:B------:R-:W-:Y:S01]  /*16b0*/  IMAD.IADD R9, R5, 0x1, R0 ;  /* 0x0000000105097824 */ /* 0x000fe200078e0200 */
[----:B------:R-:W-:Y:S01]  /*16c0*/  USHF.L.U32 UR30, UR6, 0x4, URZ ;  /* 0x00000004061e7899 */ /* 0x000fe2000800063f */
[----:B------:R-:W-:Y:S01]  /*16d0*/  IMAD.IADD R5, R0, 0x1, R13 ;  /* 0x0000000100057824 */ /* 0x000fe200078e020d */
[----:B------:R-:W-:Y:S01]  /*16e0*/  ULDC.64 UR4, c[0x0][0x280] ;  /* 0x0000a00000047ab9 */ /* 0x000fe20000000a00 */
[----:B------:R-:W-:Y:S01]  /*16f0*/  IMAD.IADD R3, R8, 0x1, R15 ;  /* 0x0000000108037824 */ /* 0x000fe200078e020f */
[----:B------:R-:W-:Y:S01]  /*1700*/  UIMAD UR4, UR36, UR4, URZ ;  /* 0x00000004240472a4 */ /* 0x000fe2000f8e023f */
[----:B------:R-:W-:Y:S01]  /*1710*/  IMAD.MOV.U32 R8, RZ, RZ, R4 ;  /* 0x000000ffff087224 */ /* 0x000fe200078e0004 */
[----:B------:R-:W-:Y:S01]  /*1720*/  UIMAD UR34, UR7, 0x30, URZ ;  /* 0x00000030072278a4 */ /* 0x000fe2000f8e023f */
[----:B------:R-:W-:Y:S01]  /*1730*/  IMAD.U32 R0, RZ, RZ, UR19 ;  /* 0x00000013ff007e24 */ /* 0x000fe2000f8e00ff */
[----:B------:R-:W-:Y:S01]  /*1740*/  USHF.L.U64.HI UR27, UR6, UR37, UR27 ;  /* 0x00000025061b7299 */ /* 0x000fe2000801021b */
[----:B------:R-:W-:Y:S01]  /*1750*/  IMAD.MOV.U32 R10, RZ, RZ, R2 ;  /* 0x000000ffff0a7224 */ /* 0x000fe200078e0002 */
[----:B------:R-:W-:Y:S01]  /*1760*/  UIMAD.WIDE.U32 UR32, UR6, 0x30, URZ ;  /* 0x00000030062078a5 */ /* 0x000fe2000f8e003f */
[----:B------:R-:W-:Y:S01]  /*1770*/  IMAD.WIDE.U32 R104, R0, c[0x0][0x280], R8 ;  /* 0x0000a00000687a25 */ /* 0x000fe200078e0008 */
[----:B------:R-:W-:-:S02]  /*1780*/  USHF.L.U32 UR31, UR6, 0x6, URZ ;  /* 0x00000006061f7899 */ /* 0x000fc4000800063f */
[----:B------:R-:W-:Y:S01]  /*1790*/  UIMAD UR41, UR19, UR5, UR4 ;  /* 0x00000005132972a4 */ /* 0x000fe2000f8e0204 */
[----:B------:R-:W-:Y:S02]  /*17a0*/  IMAD.U32 R9, RZ, RZ, UR19 ;  /* 0x00000013ff097e24 */ /* 0x000fe4000f8e00ff */
[----:B------:R-:W-:Y:S01]  /*17b0*/  IMAD.MOV.U32 R4, RZ, RZ, R12 ;  /* 0x000000ffff047224 */ /* 0x000fe200078e000c */
[----:B------:R-:W-:Y:S01]  /*17c0*/  ULDC.64 UR4, c[0x0][0x268] ;  /* 0x00009a0000047ab9 */ /* 0x000fe20000000a00 */
[----:B------:R-:W-:Y:S01]  /*17d0*/  IMAD.U32 R8, RZ, RZ, UR19 ;  /* 0x00000013ff087e24 */ /* 0x000fe2000f8e00ff */
[----:B------:R-:W-:Y:S01]  /*17e0*/  UIMAD UR4, UR35, UR4, URZ ;  /* 0x00000004230472a4 */ /* 0x000fe2000f8e023f */
[----:B------:R-:W-:Y:S01]  /*17f0*/  IMAD.MOV.U32 R2, RZ, RZ, R14 ;  /* 0x000000ffff027224 */ /* 0x000fe200078e000e */
[----:B------:R-:W-:Y:S01]  /*1800*/  IADD3 R117, R105, UR41, RZ ;  /* 0x0000002969757c10 */ /* 0x000fe2000fffe0ff */
[----:B------:R-:W-:Y:S01]  /*1810*/  IMAD.WIDE.U32 R102, R9, c[0x0][0x290], R6 ;  /* 0x0000a40009667a25 */ /* 0x000fe200078e0006 */
[----:B------:R-:W-:Y:S01]  /*1820*/  SHF.R.S32.HI R6, RZ, 0x1f, R157 ;  /* 0x0000001fff067819 */ /* 0x000fe2000001149d */
[----:B------:R-:W-:-:S02]  /*1830*/  UIMAD UR43, UR43, UR5, UR4 ;  /* 0x000000052b2b72a4 */ /* 0x000fc4000f8e0204 */
[----:B------:R-:W-:Y:S01]  /*1840*/  IMAD.WIDE.U32 R100, R8, c[0x0][0x280], R4 ;  /* 0x0000a00008647a25 */ /* 0x000fe200078e0004 */
[----:B------:R-:W-:Y:S01]  /*1850*/  SHF.R.S32.HI R5, RZ, 0x1f, R156 ;  /* 0x0000001fff057819 */ /* 0x000fe2000001149c */
[----:B------:R-:W-:Y:S01]  /*1860*/  ULDC UR35, c[0x0][0x284] ;  /* 0x0000a10000237ab9 */ /* 0x000fe20000000800 */
[----:B------:R-:W-:Y:S01]  /*1870*/  LEA.HI R6, R6, R157, RZ, 0x3 ;  /* 0x0000009d06067211 */ /* 0x000fe200078f18ff */
[----:B------:R-:W-:Y:S01]  /*1880*/  IMAD.WIDE.U32 R98, R0, c[0x0][0x290], R2 ;  /* 0x0000a40000627a25 */ /* 0x000fe200078e0002 */
[----:B------:R-:W-:Y:S01]  /*1890*/  SHF.R.S32.HI R0, RZ, 0x1f, R155 ;  /* 0x0000001fff007819 */ /* 0x000fe2000001149b */
[----:B------:R-:W-:Y:S01]  /*18a0*/  ULDC UR4, c[0x0][0x294] ;  /* 0x0000a50000047ab9 */ /* 0x000fe20000000800 */
[----:B------:R-:W-:Y:S01]  /*18b0*/  LEA.HI R5, R5, R156, RZ, 0x3 ;  /* 0x0000009c05057211 */ /* 0x000fe200078f18ff */
[----:B------:R-:W-:Y:S01]  /*18c0*/  IMAD.SHL.U32 R7, R6, 0x40, RZ ;  /* 0x0000004006077824 */ /* 0x000fe200078e00ff */
[----:B------:R-:W-:Y:S01]  /*18d0*/  LEA.HI R0, R0, R155, RZ, 0x3 ;  /* 0x0000009b00007211 */ /* 0x000fe200078f18ff */
[----:B------:R-:W-:Y:S01]  /*18e0*/  IMAD.SHL.U32 R4, R157, 0x40, RZ ;  /* 0x000000409d047824 */ /* 0x000fe200078e00ff */
[----:B------:R-:W-:Y:S01]  /*18f0*/  LOP3.LUT R8, R21, 0x38, R20, 0xf8, !PT ;  /* 0x0000003815087812 */ /* 0x000fe200078ef814 */
[----:B------:R-:W-:Y:S01]  /*1900*/  IMAD.SHL.U32 R6, R5, 0x40, RZ ;  /* 0x0000004005067824 */ /* 0x000fe200078e00ff */
[----:B------:R-:W-:Y:S01]  /*1910*/  SHF.R.S32.HI R5, RZ, 0x4, R34 ;  /* 0x00000004ff057819 */ /* 0x000fe20000011422 */
[----:B------:R-:W-:Y:S01]  /*1920*/  IMAD.SHL.U32 R3, R156, 0x40, RZ ;  /* 0x000000409c037824 */ /* 0x000fe200078e00ff */
[----:B------:R-:W-:Y:S01]  /*1930*/  LOP3.LUT R4, R4, 0x1c0, RZ, 0xc0, !PT ;  /* 0x000001c004047812 */ /* 0x000fe200078ec0ff */
[----:B------:R-:W-:Y:S01]  /*1940*/  IMAD.SHL.U32 R2, R155, 0x40, RZ ;  /* 0x000000409b027824 */ /* 0x000fe200078e00ff */
[----:B------:R-:W-:Y:S01]  /*1950*/  LEA.HI.SX32 R5, R20, R5, 0x1d ;  /* 0x0000000514057211 */ /* 0x000fe200078feaff */
[----:B------:R-:W-:Y:S01]  /*1960*/  IMAD.SHL.U32 R0, R0, 0x40, RZ ;  /* 0x0000004000007824 */ /* 0x000fe200078e00ff */
[----:B------:R-:W-:Y:S01]  /*1970*/  LOP3.LUT R3, R3, 0x1c0, RZ, 0xc0, !PT ;  /* 0x000001c003037812 */ /* 0x000fe200078ec0ff */
[----:B------:R-:W-:Y:S01]  /*1980*/  IMAD.WIDE.U32 R96, R96, c[0x0][0x268], R10 ;  /* 0x00009a0060607a25 */ /* 0x000fe200078e000a */
[----:B------:R-:W-:Y:S01]  /*1990*/  LOP3.LUT R2, R2, 0x1c0, RZ, 0xc0, !PT ;  /* 0x000001c002027812 */ /* 0x000fe200078ec0ff */
[----:B------:R-:W-:Y:S01]  /*19a0*/  USHF.L.U32 UR5, UR39, 0x5, URZ ;  /* 0x0000000527057899 */ /* 0x000fe2000800063f */
[----:B------:R-:W-:Y:S01]  /*19b0*/  LOP3.LUT R9, R0, 0xfffffe00, RZ, 0xc0, !PT ;  /* 0xfffffe0000097812 */ /* 0x000fe200078ec0ff */
[----:B------:R-:W-:Y:S01]  /*19c0*/  IMAD.SHL.U32 R0, R35, 0x40, RZ ;  /* 0x0000004023007824 */ /* 0x000fe200078e00ff */
[----:B------:R-:W-:Y:S01]  /*19d0*/  LOP3.LUT R11, R7, 0xfffffe00, RZ, 0xc0, !PT ;  /* 0xfffffe00070b7812 */ /* 0x000fe200078ec0ff */
[----:B------:R-:W-:Y:S01]  /*19e0*/  IMAD.SHL.U32 R91, R5, 0x8, RZ ;  /* 0x00000008055b7824 */ /* 0x000fe200078e00ff */
[----:B------:R-:W-:Y:S01]  /*19f0*/  LOP3.LUT R10, R6, 0xfffffe00, RZ, 0xc0, !PT ;  /* 0xfffffe00060a7812 */ /* 0x000fe200078ec0ff */
[----:B------:R-:W-:Y:S01]  /*1a00*/  IMAD.U32 R89, RZ, RZ, UR25 ;  /* 0x00000019ff597e24 */ /* 0x000fe2000f8e00ff */
[----:B------:R-:W-:Y:S01]  /*1a10*/  SHF.R.U32.HI R26, RZ, 0x3, R4 ;  /* 0x00000003ff1a7819 */ /* 0x000fe20000011604 */
[----:B------:R-:W-:Y:S01]  /*1a20*/  USHF.L.U32 UR25, UR6, 0x5, URZ ;  /* 0x0000000506197899 */ /* 0x000fe2000800063f */
[----:B------:R-:W-:-:S02]  /*1a30*/  LOP3.LUT R7, R4, 0x38, R20, 0xf8, !PT ;  /* 0x0000003804077812 */ /* 0x000fc400078ef814 */
[----:B------:R-:W-:Y:S01]  /*1a40*/  SHF.R.S32.HI R6, RZ, 0x1f, R5 ;  /* 0x0000001fff067819 */ /* 0x000fe20000011405 */
[----:B------:R-:W-:Y:S01]  /*1a50*/  ULDC.64 UR6, c[0x0][0x290] ;  /* 0x0000a40000067ab9 */ /* 0x000fe20000000a00 */
[----:B------:R-:W-:Y:S01]  /*1a60*/  SHF.R.U32.HI R27, RZ, 0x3, R3 ;  /* 0x00000003ff1b7819 */ /* 0x000fe20000011603 */
[----:B------:R-:W-:Y:S01]  /*1a70*/  UIMAD UR6, UR36, UR6, URZ ;  /* 0x00000006240672a4 */ /* 0x000fe2000f8e023f */
[----:B------:R-:W-:Y:S01]  /*1a80*/  SHF.R.U32.HI R30, RZ, 0x3, R2 ;  /* 0x00000003ff1e7819 */ /* 0x000fe20000011602 */
[----:B------:R-:W-:Y:S01]  /*1a90*/  USHF.L.U32 UR36, UR39, 0x6, URZ ;  /* 0x0000000627247899 */ /* 0x000fe2000800063f */
[--C-:B------:R-:W-:Y:S01]  /*1aa0*/  LOP3.LUT R12, R3, 0x38, R20.reuse, 0xf8, !PT ;  /* 0x00000038030c7812 */ /* 0x100fe200078ef814 */
[----:B------:R-:W-:Y:S01]  /*1ab0*/  UIMAD UR42, UR19, UR7, UR6 ;  /* 0x00000007132a72a4 */ /* 0x000fe2000f8e0206 */
[----:B------:R-:W-:Y:S01]  /*1ac0*/  LOP3.LUT R14, R2, 0x38, R20, 0xf8, !PT ;  /* 0x00000038020e7812 */ /* 0x000fe200078ef814 */
[----:B------:R-:W-:Y:S01]  /*1ad0*/  UIMAD UR7, UR49, UR35, URZ ;  /* 0x00000023310772a4 */ /* 0x000fe2000f8e023f */
[----:B------:R-:W-:Y:S01]  /*1ae0*/  LOP3.LUT R0, R0, 0xfffff000, RZ, 0xc0, !PT ;  /* 0xfffff00000007812 */ /* 0x000fe200078ec0ff */
[----:B------:R-:W-:Y:S01]  /*1af0*/  UIMAD UR49, UR49, UR4, URZ ;  /* 0x00000004313172a4 */ /* 0x000fe2000f8e023f */
[----:B------:R-:W-:Y:S01]  /*1b00*/  LOP3.LUT R13, R8, R36, RZ, 0x3c, !PT ;  /* 0x00000024080d7212 */ /* 0x000fe200078e3cff */
[----:B------:R-:W-:Y:S01]  /*1b10*/  USHF.L.U64.HI UR35, UR39, UR37, UR35 ;  /* 0x0000002527237299 */ /* 0x000fe20008010223 */
[----:B------:R-:W-:Y:S01]  /*1b20*/  LEA.HI R15, R6, R5, RZ, 0x3 ;  /* 0x00000005060f7211 */ /* 0x000fe200078f18ff */
[----:B------:R-:W-:Y:S01]  /*1b30*/  USHF.L.U64.HI UR37, UR40, UR37, UR4 ;  /* 0x0000002528257299 */ /* 0x000fe20008010204 */
[----:B------:R-:W-:Y:S01]  /*1b40*/  LOP3.LUT R8, R7, R26, RZ, 0x3c, !PT ;  /* 0x0000001a07087212 */ /* 0x000fe200078e3cff */
[----:B------:R-:W-:Y:S01]  /*1b50*/  USHF.L.U32 UR6, UR40, 0x5, URZ ;  /* 0x0000000528067899 */ /* 0x000fe2000800063f */
[----:B------:R-:W-:Y:S01]  /*1b60*/  LOP3.LUT R7, R12, R27, RZ, 0x3c, !PT ;  /* 0x0000001b0c077212 */ /* 0x000fe200078e3cff */
[----:B------:R-:W-:Y:S01]  /*1b70*/  UIADD3 UR4, UR33, UR34, URZ ;  /* 0x0000002221047290 */ /* 0x000fe2000fffe03f */
[----:B------:R-:W-:Y:S01]  /*1b80*/  LOP3.LUT R6, R14, R30, RZ, 0x3c, !PT ;  /* 0x0000001e0e067212 */ /* 0x000fe200078e3cff */
[----:B------:R-:W-:Y:S01]  /*1b90*/  USHF.L.U32 UR39, UR39, 0x4, URZ ;  /* 0x0000000427277899 */ /* 0x000fe2000800063f */
[-C--:B------:R-:W-:Y:S01]  /*1ba0*/  IADD3 R14, R13, R0.reuse, R31 ;  /* 0x000000000d0e7210 */ /* 0x080fe20007ffe01f */
[----:B------:R-:W-:Y:S01]  /*1bb0*/  USHF.L.U32 UR40, UR40, 0x4, URZ ;  /* 0x0000000428287899 */ /* 0x000fe2000800063f */
[-C--:B------:R-:W-:Y:S01]  /*1bc0*/  IADD3 R13, R8, R0.reuse, R11 ;  /* 0x00000000080d7210 */ /* 0x080fe20007ffe00b */
[----:B------:R-:W-:Y:S01]  /*1bd0*/  UIADD3 UR7, UR47, UR7, URZ ;  /* 0x000000072f077290 */ /* 0x000fe2000fffe03f */
[-C--:B------:R-:W-:Y:S01]  /*1be0*/  IADD3 R12, R7, R0.reuse, R10 ;  /* 0x00000000070c7210 */ /* 0x080fe20007ffe00a */
[----:B------:R-:W-:Y:S01]  /*1bf0*/  IMAD.SHL.U32 R143, R14, 0x2, RZ ;  /* 0x000000020e8f7824 */ /* 0x000fe200078e00ff */
[----:B------:R-:W-:Y:S01]  /*1c00*/  IADD3 R8, R6, R0, R9 ;  /* 0x0000000006087210 */ /* 0x000fe20007ffe009 */
[----:B------:R-:W-:Y:S01]  /*1c10*/  IMAD.SHL.U32 R0, R15, 0x200, RZ ;  /* 0x000002000f007824 */ /* 0x000fe200078e00ff */
[--C-:B------:R-:W-:Y:S01]  /*1c20*/  LOP3.LUT R2, R2, 0x38, R91.reuse, 0xf8, !PT ;  /* 0x0000003802027812 */ /* 0x100fe200078ef85b */
[----:B------:R-:W-:Y:S01]  /*1c30*/  IMAD.SHL.U32 R142, R13, 0x2, RZ ;  /* 0x000000020d8e7824 */ /* 0x000fe200078e00ff */
[--C-:B------:R-:W-:Y:S01]  /*1c40*/  LOP3.LUT R5, R21, 0x38, R91.reuse, 0xf8, !PT ;  /* 0x0000003815057812 */ /* 0x100fe200078ef85b */
[----:B------:R-:W-:Y:S01]  /*1c50*/  IMAD.SHL.U32 R141, R12, 0x2, RZ ;  /* 0x000000020c8d7824 */ /* 0x000fe200078e00ff */
[----:B------:R-:W-:Y:S01]  /*1c60*/  LOP3.LUT R0, R0, 0xfffff000, RZ, 0xc0, !PT ;  /* 0xfffff00000007812 */ /* 0x000fe200078ec0ff */
[----:B------:R-:W-:Y:S01]  /*1c70*/  IMAD.SHL.U32 R140, R8, 0x2, RZ ;  /* 0x00000002088c7824 */ /* 0x000fe200078e00ff */
[----:B------:R-:W-:Y:S01]  /*1c80*/  LOP3.LUT R2, R2, R30, RZ, 0x3c, !PT ;  /* 0x0000001e02027212 */ /* 0x000fe200078e3cff */
[----:B------:R-:W-:Y:S01]  /*1c90*/  UIADD3 UR34, UR45, UR49, URZ ;  /* 0x000000312d227290 */ /* 0x000fe2000fffe03f */
[----:B------:R-:W-:-:S02]  /*1ca0*/  LOP3.LUT R4, R4, 0x38, R91, 0xf8, !PT ;  /* 0x0000003804047812 */ /* 0x000fc400078ef85b */
[----:B------:R-:W-:Y:S02]  /*1cb0*/  LOP3.LUT R3, R3, 0x38, R91, 0xf8, !PT ;  /* 0x0000003803037812 */ /* 0x000fe400078ef85b */
[----:B------:R-:W-:Y:S02]  /*1cc0*/  IADD3 R9, R2, R0, R9 ;  /* 0x0000000002097210 */ /* 0x000fe40007ffe009 */
[----:B------:R-:W-:Y:S02]  /*1cd0*/  LOP3.LUT R5, R5, R36, RZ, 0x3c, !PT ;  /* 0x0000002405057212 */ /* 0x000fe400078e3cff */
[----:B------:R-:W-:Y:S01]  /*1ce0*/  LOP3.LUT R4, R4, R26, RZ, 0x3c, !PT ;  /* 0x0000001a04047212 */ /* 0x000fe200078e3cff */
[----:B------:R-:W-:Y:S01]  /*1cf0*/  IMAD.SHL.U32 R135, R9, 0x2, RZ ;  /* 0x0000000209877824 */ /* 0x000fe200078e00ff */
[----:B------:R-:W-:Y:S02]  /*1d00*/  LOP3.LUT R3, R3, R27, RZ, 0x3c, !PT ;  /* 0x0000001b03037212 */ /* 0x000fe400078e3cff */
[----:B------:R-:W-:-:S02]  /*1d10*/  SEL R2, R19, RZ, !P4 ;  /* 0x000000ff13027207 */ /* 0x000fc40006000000 */
[-C--:B------:R-:W-:Y:S02]  /*1d20*/  IADD3 R31, R5, R0.reuse, R31 ;  /* 0x00000000051f7210 */ /* 0x080fe40007ffe01f */
[-C--:B------:R-:W-:Y:S02]  /*1d30*/  IADD3 R11, R4, R0.reuse, R11 ;  /* 0x00000000040b7210 */ /* 0x080fe40007ffe00b */
[----:B------:R-:W-:Y:S01]  /*1d40*/  IADD3 R10, R3, R0, R10 ;  /* 0x00000000030a7210 */ /* 0x000fe20007ffe00a */
[----:B------:R-:W-:Y:S01]  /*1d50*/  IMAD R3, R2, c[0x0][0x1f0], RZ ;  /* 0x00007c0002037a24 */ /* 0x000fe200078e02ff */
[----:B------:R-:W-:Y:S01]  /*1d60*/  SEL R0, R18, RZ, !P4 ;  /* 0x000000ff12007207 */ /* 0x000fe20006000000 */
[----:B------:R-:W-:Y:S01]  /*1d70*/  IMAD R2, R2, c[0x0][0x218], RZ ;  /* 0x0000860002027a24 */ /* 0x000fe200078e02ff */
[----:B------:R-:W-:Y:S01]  /*1d80*/  SHF.R.S32.HI R4, RZ, 0x1f, R157 ;  /* 0x0000001fff047819 */ /* 0x000fe2000001149d */
[----:B------:R-:W-:Y:S01]  /*1d90*/  IMAD.SHL.U32 R138, R31, 0x2, RZ ;  /* 0x000000021f8a7824 */ /* 0x000fe200078e00ff */
[----:B------:R-:W-:Y:S01]  /*1da0*/  SHF.R.S32.HI R5, RZ, 0x1f, R156 ;  /* 0x0000001fff057819 */ /* 0x000fe2000001149c */
[C---:B------:R-:W-:Y:S01]  /*1db0*/  IMAD R90, R0.reuse, c[0x0][0x1f4], R3 ;  /* 0x00007d00005a7a24 */ /* 0x040fe200078e0203 */
[----:B------:R-:W-:Y:S01]  /*1dc0*/  SHF.R.S32.HI R7, RZ, 0x1f, R155 ;  /* 0x0000001fff077819 */ /* 0x000fe2000001149b */
[----:B------:R-:W-:Y:S01]  /*1dd0*/  IMAD R93, R0, c[0x0][0x21c], R2 ;  /* 0x00008700005d7a24 */ /* 0x000fe200078e0202 */
[----:B------:R-:W-:Y:S01]  /*1de0*/  IADD3 R30, R28, 0x20, RZ ;  /* 0x000000201c1e7810 */ /* 0x000fe20007ffe0ff */
[----:B------:R-:W-:Y:S01]  /*1df0*/  IMAD.WIDE.U32 R88, R0, c[0x0][0x1f0], R88 ;  /* 0x00007c0000587a25 */ /* 0x000fe200078e0058 */
[----:B------:R-:W-:-:S02]  /*1e00*/  IADD3 R106, R97, UR43, RZ ;  /* 0x0000002b616a7c10 */ /* 0x000fc4000fffe0ff */
[----:B------:R-:W-:Y:S01]  /*1e10*/  IADD3 R115, R101, UR41, RZ ;  /* 0x0000002965737c10 */ /* 0x000fe2000fffe0ff */
[----:B------:R-:W-:Y:S01]  /*1e20*/  IMAD.WIDE.U32 R94, R0, c[0x0][0x218], R16 ;  /* 0x00008600005e7a25 */ /* 0x000fe200078e0010 */
[----:B------:R-:W-:Y:S02]  /*1e30*/  IADD3 R0, P0, R92, 0x10, RZ ;  /* 0x000000105c007810 */ /* 0x000fe40007f1e0ff */
[----:B------:R-:W-:Y:S01]  /*1e40*/  IADD3 R116, R103, UR42, RZ ;  /* 0x0000002a67747c10 */ /* 0x000fe2000fffe0ff */
[----:B------:R-:W-:Y:S01]  /*1e50*/  IMAD R3, R37, c[0x0][0x1e0], RZ ;  /* 0x0000780025037a24 */ /* 0x000fe200078e02ff */
[----:B------:R-:W-:Y:S01]  /*1e60*/  IADD3 R114, R99, UR42, RZ ;  /* 0x0000002a63727c10 */ /* 0x000fe2000fffe0ff */
[----:B------:R-:W-:Y:S01]  /*1e70*/  IMAD.X R2, RZ, RZ, R37, P0 ;  /* 0x000000ffff027224 */ /* 0x000fe200000e0625 */
[----:B------:R-:W-:Y:S01]  /*1e80*/  IADD3 R133, P0, R32, R164, RZ ;  /* 0x000000a420857210 */ /* 0x000fe20007f1e0ff */
[----:B------:R-:W-:Y:S01]  /*1e90*/  IMAD.WIDE.U32 R122, R0, c[0x0][0x1e0], RZ ;  /* 0x00007800007a7a25 */ /* 0x000fe200078e00ff */
[----:B------:R-:W-:-:S03]  /*1ea0*/  SHF.R.S32.HI R118, RZ, 0x1f, R91 ;  /* 0x0000001fff767819 */ /* 0x000fc6000001145b */
[----:B------:R-:W-:Y:S01]  /*1eb0*/  IMAD R2, R2, c[0x0][0x1e0], RZ ;  /* 0x0000780002027a24 */ /* 0x000fe200078e02ff */
[----:B------:R-:W-:Y:S01]  /*1ec0*/  IADD3 R134, P1, R122, UR30, RZ ;  /* 0x0000001e7a867c10 */ /* 0x000fe2000ff3e0ff */
[----:B------:R-:W-:Y:S02]  /*1ed0*/  IMAD R3, R92, c[0x0][0x1e4], R3 ;  /* 0x000079005c037a24 */ /* 0x000fe400078e0203 */
[----:B------:R-:W-:Y:S02]  /*1ee0*/  IMAD R6, R0, c[0x0][0x1e4], R2 ;  /* 0x0000790000067a24 */ /* 0x000fe400078e0202 */
[----:B------:R-:W-:Y:S02]  /*1ef0*/  IMAD.IADD R132, R165, 0x1, R3 ;  /* 0x00000001a5847824 */ /* 0x000fe400078e0203 */
[----:B------:R-:W-:Y:S02]  /*1f00*/  IMAD.IADD R131, R123, 0x1, R6 ;  /* 0x000000017b837824 */ /* 0x000fe400078e0206 */
[----:B------:R-:W-:Y:S01]  /*1f10*/  IMAD.X R129, R33, 0x1, R132, P0 ;  /* 0x0000000121817824 */ /* 0x000fe200000e0684 */
[----:B------:R-:W-:Y:S01]  /*1f20*/  IADD3 R148, P0, R134, UR30, RZ ;  /* 0x0000001e86947c10 */ /* 0x000fe2000ff1e0ff */
[----:B------:R-:W-:-:S02]  /*1f30*/  IMAD.X R130, R172, 0x1, R131, P1 ;  /* 0x00000001ac827824 */ /* 0x000fc400008e0683 */
[----:B------:R-:W-:Y:S02]  /*1f40*/  IMAD.IADD R90, R89, 0x1, R90 ;  /* 0x00000001595a7824 */ /* 0x000fe400078e025a */
[----:B------:R-:W-:Y:S01]  /*1f50*/  IMAD.X R145, R172, 0x1, R130, P0 ;  /* 0x00000001ac917824 */ /* 0x000fe200000e0682 */
[----:B------:R-:W-:Y:S01]  /*1f60*/  IADD3 R108, P0, R133, R88, RZ ;  /* 0x00000058856c7210 */ /* 0x000fe20007f1e0ff */
[----:B------:R-:W-:Y:S02]  /*1f70*/  IMAD R2, R4, c[0x0][0x1e0], RZ ;  /* 0x0000780004027a24 */ /* 0x000fe400078e02ff */
[----:B------:R-:W-:Y:S02]  /*1f80*/  IMAD R0, R5, c[0x0][0x1e0], RZ ;  /* 0x0000780005007a24 */ /* 0x000fe400078e02ff */
[----:B------:R-:W-:Y:S01]  /*1f90*/  IMAD.X R107, R129, 0x1, R90, P0 ;  /* 0x00000001816b7824 */ /* 0x000fe200000e065a */
[----:B------:R-:W-:Y:S01]  /*1fa0*/  IADD3 R111, P0, R88, 0x40, RZ ;  /* 0x00000040586f7810 */ /* 0x000fe20007f1e0ff */
[----:B------:R-:W-:-:S02]  /*1fb0*/  IMAD R4, R7, c[0x0][0x1e0], RZ ;  /* 0x0000780007047a24 */ /* 0x000fc400078e02ff */
[----:B------:R-:W-:Y:S02]  /*1fc0*/  IMAD R5, R157, c[0x0][0x1e4], R2 ;  /* 0x000079009d057a24 */ /* 0x000fe400078e0202 */
[----:B------:R-:W-:Y:S01]  /*1fd0*/  IMAD.X R110, RZ, RZ, R90, P0 ;  /* 0x000000ffff6e7224 */ /* 0x000fe200000e065a */
[----:B------:R-:W-:Y:S01]  /*1fe0*/  IADD3 R113, P0, R108, 0x40, RZ ;  /* 0x000000406c717810 */ /* 0x000fe20007f1e0ff */
[----:B------:R-:W-:Y:S02]  /*1ff0*/  IMAD R2, R156, c[0x0][0x1e4], R0 ;  /* 0x000079009c027a24 */ /* 0x000fe400078e0200 */
[----:B------:R-:W-:Y:S02]  /*2000*/  IMAD R0, R155, c[0x0][0x1e4], R4 ;  /* 0x000079009b007a24 */ /* 0x000fe400078e0204 */
[----:B------:R-:W-:Y:S02]  /*2010*/  IMAD.IADD R147, R171, 0x1, R5 ;  /* 0x00000001ab937824 */ /* 0x000fe400078e0205 */
[----:B------:R-:W-:-:S02]  /*2020*/  IMAD.IADD R146, R169, 0x1, R2 ;  /* 0x00000001a9927824 */ /* 0x000fc400078e0202 */
[----:B------:R-:W-:Y:S02]  /*2030*/  IMAD.IADD R144, R167, 0x1, R0 ;  /* 0x00000001a7907824 */ /* 0x000fe400078e0200 */
[----:B------:R-:W-:Y:S02]  /*2040*/  IMAD.IADD R93, R95, 0x1, R93 ;  /* 0x000000015f5d7824 */ /* 0x000fe400078e025d */
[----:B------:R-:W-:Y:S02]  /*2050*/  IMAD.X R112, RZ, RZ, R107, P0 ;  /* 0x000000ffff707224 */ /* 0x000fe400000e066b */
[----:B------:R-:W-:Y:S02]  /*2060*/  IMAD.SHL.U32 R137, R11, 0x2, RZ ;  /* 0x000000020b897824 */ /* 0x000fe400078e00ff */
[----:B-1----:R-:W-:Y:S02]  /*2070*/  IMAD.SHL.U32 R136, R10, 0x2, RZ ;  /* 0x000000020a887824 */ /* 0x002fe400078e00ff */
.L_x_1697:
[----:B------:R-:W-:Y:S01]  /*2080*/  USHF.R.S32.HI UR43, URZ, 0x1f, UR17 ;  /* 0x0000001f3f2b7899 */ /* 0x000fe20008011411 */
[----:B------:R-:W-:Y:S04]  /*2090*/  DEPBAR.LE SB0, 0x0 ;  /* 0x000080000000791a */ /* 0x000fe80000000000 */
[----:B------:R-:W-:Y:S01]  /*20a0*/  UIMAD UR42, UR27, UR17, URZ ;  /* 0x000000111b2a72a4 */ /* 0x000fe2000f8e023f */
[----:B------:R-:W-:Y:S01]  /*20b0*/  BAR.SYNC.DEFER_BLOCKING 0x0 ;  /* 0x0000000000007b1d */ /* 0x000fe20000010000 */
[----:B------:R-:W-:Y:S01]  /*20c0*/  UIMAD.WIDE.U32 UR52, UR31, UR17, URZ ;  /* 0x000000111f3472a5 */ /* 0x000fe2000f8e003f */
[----:B------:R-:W-:Y:S01]  /*20d0*/  ISETP.GE.AND P0, PT, R175, 0x1, PT ;  /* 0x00000001af00780c */ /* 0x000fe20003f06270 */
[----:B------:R-:W-:Y:S04]  /*20e0*/  UIMAD UR42, UR43, UR31, UR42 ;  /* 0x0000001f2b2a72a4 */ /* 0x000fe8000f8e022a */
[----:B------:R-:W-:Y:S01]  /*20f0*/  UIADD3 UR42, UR53, UR42, URZ ;  /* 0x0000002a352a7290 */ /* 0x000fe2000fffe03f */
[----:B------:R-:W-:Y:S07]  /*2100*/  BSSY B2, `(.L_x_1651) ;  /* 0x000053d000027945 */ /* 0x000fee0003800000 */
[----:B--2---:R-:W-:-:S05]  /*2110*/  @!P0 BRA `(.L_x_1652) ;  /* 0x00004ea000008947 */ /* 0x004fca0003800000 */
[----:B------:R-:W-:Y:S01]  /*2120*/  UIMAD UR41, UR35, UR17, URZ ;  /* 0x00000011232972a4 */ /* 0x000fe2000f8e023f */
[----:B------:R-:W-:Y:S01]  /*2130*/  ISETP.NE.AND P0, PT, R151, RZ, PT ;  /* 0x000000ff9700720c */ /* 0x000fe20003f05270 */
[----:B------:R-:W-:Y:S02]  /*2140*/  UIMAD UR9, UR37, UR17, URZ ;  /* 0x00000011250972a4 */ /* 0x000fe4000f8e023f */
[----:B------:R-:W-:Y:S02]  /*2150*/  UIMAD UR8, UR17, -0x40, UR23 ;  /* 0xffffffc0110878a4 */ /* 0x000fe4000f8e0217 */
[----:B------:R-:W-:Y:S02]  /*2160*/  UIMAD.WIDE.U32 UR50, UR36, UR17, URZ ;  /* 0x00000011243272a5 */ /* 0x000fe4000f8e003f */
[----:B------:R-:W-:Y:S02]  /*2170*/  UIMAD.WIDE.U32 UR48, UR38, UR17, URZ ;  /* 0x00000011263072a5 */ /* 0x000fe4000f8e003f */
[----:B------:R-:W-:Y:S02]  /*2180*/  UIMAD UR41, UR43, UR36, UR41 ;  /* 0x000000242b2972a4 */ /* 0x000fe4000f8e0229 */
[----:B------:R-:W-:Y:S02]  /*2190*/  UIMAD UR9, UR43, UR38, UR9 ;  /* 0x000000262b0972a4 */ /* 0x000fe4000f8e0209 */
[----:B------:R-:W-:Y:S02]  /*21a0*/  UISETP.LT.AND UP0, UPT, UR8, 0x40, UPT ;  /* 0x000000400800788c */ /* 0x000fe4000bf01270 */
[----:B------:R-:W-:Y:S02]  /*21b0*/  UIADD3 UR41, UR51, UR41, URZ ;  /* 0x0000002933297290 */ /* 0x000fe4000fffe03f */
[----:B------:R-:W-:Y:S02]  /*21c0*/  UIADD3 UR9, UR49, UR9, URZ ;  /* 0x0000000931097290 */ /* 0x000fe4000fffe03f */
[----:B------:R-:W-:Y:S01]  /*21d0*/  USEL UR8, UR8, 0x40, UP0 ;  /* 0x0000004008087887 */ /* 0x000fe20008000000 */
[----:B------:R-:W-:-:S05]  /*21e0*/  @!P0 BRA `(.L_x_1653) ;  /* 0x000029a000008947 */ /* 0x000fca0003800000 */
[----:B------:R-:W-:Y:S01]  /*21f0*/  ISETP.GE.AND P2, PT, R92, UR8, PT ;  /* 0x000000085c007c0c */ /* 0x000fe2000bf46270 */
[----:B------:R-:W-:Y:S01]  /*2200*/  BSSY B0, `(.L_x_1654) ;  /* 0x000001b000007945 */ /* 0x000fe20003800000 */
[----:B------:R-:W-:Y:S01]  /*2210*/  CS2R R16, SRZ ;  /* 0x0000000000107805 */ /* 0x000fe2000001ff00 */
[----:B------:R-:W-:Y:S01]  /*2220*/  CS2R R12, SRZ ;  /* 0x00000000000c7805 */ /* 0x000fe2000001ff00 */
[----:B------:R-:W-:Y:S01]  /*2230*/  CS2R R2, SRZ ;  /* 0x0000000000027805 */ /* 0x000fe2000001ff00 */
[----:B------:R-:W-:Y:S01]  /*2240*/  CS2R R44, SRZ ;  /* 0x00000000002c7805 */ /* 0x000fe2000001ff00 */
[----:B------:R-:W-:Y:S07]  /*2250*/  CS2R R38, SRZ ;  /* 0x0000000000267805 */ /* 0x000fee000001ff00 */
[----:B------:R-:W-:-:S05]  /*2260*/  @P2 BRA `(.L_x_1655) ;  /* 0x0000014000002947 */ /* 0x000fca0003800000 */
[----:B------:R-:W-:Y:S01]  /*2270*/  IADD3 R0, P0, R104, UR50, RZ ;  /* 0x0000003268007c10 */ /* 0x000fe2000ff1e0ff */
[----:B------:R-:W-:Y:S01]  /*2280*/  CS2R R38, SRZ ;  /* 0x0000000000267805 */ /* 0x000fe2000001ff00 */
[----:B------:R-:W-:Y:S01]  /*2290*/  CS2R R12, SRZ ;  /* 0x00000000000c7805 */ /* 0x000fe2000001ff00 */
[----:B------:R-:W-:Y:S01]  /*22a0*/  CS2R R44, SRZ ;  /* 0x00000000002c7805 */ /* 0x000fe2000001ff00 */
[----:B------:R-:W-:Y:S02]  /*22b0*/  IADD3.X R3, R117, UR41, RZ, P0, !PT ;  /* 0x0000002975037c10 */ /* 0x000fe400087fe4ff */
[----:B------:R-:W-:Y:S04]  /*22c0*/  IADD3 R2, P0, R102, UR48, RZ ;  /* 0x0000003066027c10 */ /* 0x000fe8000ff1e0ff */
[----:B------:R-:W-:Y:S02]  /*22d0*/  IADD3.X R5, R116, UR9, RZ, P0, !PT ;  /* 0x0000000974057c10 */ /* 0x000fe400087fe4ff */
        /* <DEDUP_REMOVED lines=13> */
.L_x_1655:
[----:B------:R-:W-:Y:S05]  /*23b0*/  BSYNC B0 ;  /* 0x0000000000007941 */ /* 0x000fea0003800000 */
.L_x_1654:
[----:B------:R-:W-:Y:S01]  /*23c0*/  ISETP.GE.AND P3, PT, R157, UR8, PT ;  /* 0x000000089d007c0c */ /* 0x000fe2000bf66270 */
        /* <DEDUP_REMOVED lines=18> */
[----:B------:R-:W-:Y:S01]  /*24f0*/  IMAD.U32 R4, RZ, RZ, UR50 ;  /* 0x00000032ff047e24 */ /* 0x000fe2000f8e00ff */
[----:B------:R-:W-:Y:S01]  /*2500*/  CS2R R14, SRZ ;  /* 0x00000000000e7805 */ /* 0x000fe2000001ff00 */
[----:B------:R-:W-:Y:S01]  /*2510*/  CS2R R46, SRZ ;  /* 0x00000000002e7805 */ /* 0x000fe2000001ff00 */
[----:B------:R-:W-:Y:S01]  /*2520*/  CS2R R16, SRZ ;  /* 0x0000000000107805 */ /* 0x000fe2000001ff00 */
[----:B------:R-:W-:Y:S01]  /*2530*/  CS2R R48, SRZ ;  /* 0x0000000000307805 */ /* 0x000fe2000001ff00 */
[----:B------:R-:W-:Y:S01]  /*2540*/  IADD3 R0, P1, P0, R104, UR39, R4 ;  /* 0x0000002768007c10 */ /* 0x000fe2000f83e004 */
[----:B------:R-:W-:Y:S02]  /*2550*/  IMAD.U32 R4, RZ, RZ, UR48 ;  /* 0x00000030ff047e24 */ /* 0x000fe4000f8e00ff */
[----:B------:R-:W-:Y:S01]  /*2560*/  IMAD.U32 R5, RZ, RZ, UR51 ;  /* 0x00000033ff057e24 */ /* 0x000fe2000f8e00ff */
[----:B------:R-:W-:Y:S01]  /*2570*/  IADD3.X R6, R117, UR41, R163, P1, P0 ;  /* 0x0000002975067c10 */ /* 0x000fe20008fe04a3 */
[----:B------:R-:W-:Y:S01]  /*2580*/  IMAD.U32 R5, RZ, RZ, UR49 ;  /* 0x00000031ff057e24 */ /* 0x000fe2000f8e00ff */
        /* <DEDUP_REMOVED lines=14> */
.L_x_1657:
[----:B------:R-:W-:Y:S05]  /*2670*/  BSYNC B0 ;  /* 0x0000000000007941 */ /* 0x000fea0003800000 */
.L_x_1656:
[----:B------:R-:W-:Y:S01]  /*2680*/  ISETP.GE.AND P6, PT, R156, UR8, PT ;  /* 0x000000089c007c0c */ /* 0x000fe2000bfc6270 */
        /* <DEDUP_REMOVED lines=43> */
.L_x_1659:
[----:B------:R-:W-:Y:S05]  /*2940*/  BSYNC B0 ;  /* 0x0000000000007941 */ /* 0x000fea0003800000 */
.L_x_1658:
        /* <DEDUP_REMOVED lines=18> */
[----:B------:R-:W-:Y:S01]  /*2a70*/  IMAD.U32 R4, RZ, RZ, UR50 ;  /* 0x00000032ff047e24 */ /* 0x000fe2000f8e00ff */
[----:B------:R-:W-:Y:S01]  /*2a80*/  CS2R R22, SRZ ;  /* 0x0000000000167805 */ /* 0x000fe2000001ff00 */
[----:B------:R-:W-:Y:S01]  /*2a90*/  IMAD.U32 R5, RZ, RZ, UR51 ;  /* 0x00000033ff057e24 */ /* 0x000fe2000f8e00ff */
[----:B------:R-:W-:Y:S01]  /*2aa0*/  CS2R R54, SRZ ;  /* 0x0000000000367805 */ /* 0x000fe2000001ff00 */
[----:B------:R-:W-:Y:S01]  /*2ab0*/  IMAD.U32 R5, RZ, RZ, UR41 ;  /* 0x00000029ff057e24 */ /* 0x000fe2000f8e00ff */
[----:B------:R-:W-:Y:S01]  /*2ac0*/  IADD3 R0, P1, P0, R104, UR46, R4 ;  /* 0x0000002e68007c10 */ /* 0x000fe2000f83e004 */
[----:B------:R-:W-:Y:S01]  /*2ad0*/  IMAD.U32 R4, RZ, RZ, UR48 ;  /* 0x00000030ff047e24 */ /* 0x000fe2000f8e00ff */
[----:B------:R-:W-:Y:S01]  /*2ae0*/  CS2R R24, SRZ ;  /* 0x0000000000187805 */ /* 0x000fe2000001ff00 */
[----:B------:R-:W-:Y:S01]  /*2af0*/  CS2R R56, SRZ ;  /* 0x0000000000387805 */ /* 0x000fe2000001ff00 */
[----:B------:R-:W-:Y:S01]  /*2b00*/  IADD3.X R9, R117, UR7, R5, P1, P0 ;  /* 0x0000000775097c10 */ /* 0x000fe20008fe0405 */
[----:B------:R-:W-:Y:S01]  /*2b10*/  IMAD.U32 R5, RZ, RZ, UR49 ;  /* 0x00000031ff057e24 */ /* 0x000fe2000f8e00ff */
[----:B------:R-:W-:Y:S01]  /*2b20*/  IADD3 R5, P1, P0, R102, UR44, R4 ;  /* 0x0000002c66057c10 */ /* 0x000fe2000f83e004 */
[----:B------:R-:W-:Y:S05]  /*2b30*/  IMAD.U32 R6, RZ, RZ, UR9 ;  /* 0x00000009ff067e24 */ /* 0x000fea000f8e00ff */
        /* <DEDUP_REMOVED lines=13> */
.L_x_1661:
[----:B------:R-:W-:Y:S05]  /*2c10*/  BSYNC B0 ;  /* 0x0000000000007941 */ /* 0x000fea0003800000 */
.L_x_1660:
        /* <DEDUP_REMOVED lines=14> */
[----:B------:R-:W-:Y:S01]  /*2d00*/  IADD3 R66, P0, R133, UR52, RZ ;  /* 0x0000003485427c10 */ /* 0x000fe2000ff1e0ff */
[----:B------:R-:W-:Y:S03]  /*2d10*/  BSSY B0, `(.L_x_1664) ;  /* 0x000003b000007945 */ /* 0x000fe60003800000 */
[----:B------:R-:W-:Y:S01]  /*2d20*/  IADD3.X R67, R129, UR42, RZ, P0, !PT ;  /* 0x0000002a81437c10 */ /* 0x000fe200087fe4ff */
        /* <DEDUP_REMOVED lines=57> */
.L_x_1665:
[----:B------:R-:W-:Y:S05]  /*30c0*/  BSYNC B0 ;  /* 0x0000000000007941 */ /* 0x000fea0003800000 */
.L_x_1664:
        /* <DEDUP_REMOVED lines=59> */
.L_x_1663:
[----:B------:R-:W-:Y:S05]  /*3480*/  BSYNC B1 ;  /* 0x0000000000017941 */ /* 0x000fea0003800000 */
.L_x_1662:
[----:B------:R-:W-:Y:S01]  /*3490*/  BSSY B1, `(.L_x_1666) ;  /* 0x000007a000017945 */ /* 0x000fe20003800000 */
[----:B------:R-:W-:-:S05]  /*34a0*/  @P3 BRA `(.L_x_1667) ;  /* 0x0000078000003947 */ /* 0x000fca0003800000 */
[----:B-1----:R-:W-:Y:S01]  /*34b0*/  IADD3 R40, P1, P0, R122, UR52, R32 ;  /* 0x000000347a287c10 */ /* 0x002fe2000f83e020 */
[----:B------:R-:W-:Y:S03]  /*34c0*/  BSSY B0, `(.L_x_1668) ;  /* 0x000003b000007945 */ /* 0x000fe60003800000 */
[----:B------:R-:W-:Y:S01]  /*34d0*/  IADD3.X R41, R131, UR42, R33, P1, P0 ;  /* 0x0000002a83297c10 */ /* 0x000fe20008fe0421 */
        /* <DEDUP_REMOVED lines=57> */
.L_x_1669:
[----:B------:R-:W-:Y:S05]  /*3870*/  BSYNC B0 ;  /* 0x0000000000007941 */ /* 0x000fea0003800000 */
.L_x_1668:
        /* <DEDUP_REMOVED lines=59> */
.L_x_1667:
[----:B------:R-:W-:Y:S05]  /*3c30*/  BSYNC B1 ;  /* 0x0000000000017941 */ /* 0x000fea0003800000 */
.L_x_1666:
[----:B------:R-:W-:Y:S01]  /*3c40*/  BSSY B1, `(.L_x_1670) ;  /* 0x000007a000017945 */ /* 0x000fe20003800000 */
[----:B------:R-:W-:-:S05]  /*3c50*/  @P6 BRA `(.L_x_1671) ;  /* 0x0000078000006947 */ /* 0x000fca0003800000 */
[----:B------:R-:W-:Y:S01]  /*3c60*/  IADD3 R31, P1, P0, R134, UR52, R32 ;  /* 0x00000034861f7c10 */ /* 0x000fe2000f83e020 */
[----:B------:R-:W-:Y:S03]  /*3c70*/  BSSY B0, `(.L_x_1672) ;  /* 0x000003b000007945 */ /* 0x000fe60003800000 */
[----:B-1----:R-:W-:Y:S01]  /*3c80*/  IADD3.X R38, R130, UR42, R33, P1, P0 ;  /* 0x0000002a82267c10 */ /* 0x002fe20008fe0421 */
        /* <DEDUP_REMOVED lines=57> */
.L_x_1673:
[----:B------:R-:W-:Y:S05]  /*4020*/  BSYNC B0 ;  /* 0x0000000000007941 */ /* 0x000fea0003800000 */
.L_x_1672:
        /* <DEDUP_REMOVED lines=59> */
.L_x_1671:
[----:B------:R-:W-:Y:S05]  /*43e0*/  BSYNC B1 ;  /* 0x0000000000017941 */ /* 0x000fea0003800000 */
.L_x_1670:
[----:B------:R-:W-:-:S05]  /*43f0*/  @P4 BRA `(.L_x_1674) ;  /* 0x000030d000004947 */ /* 0x000fca0003800000 */
[----:B-1----:R-:W-:Y:S01]  /*4400*/  IADD3 R26, P1, P0, R148, UR52, R32 ;  /* 0x00000034941a7c10 */ /* 0x002fe2000f83e020 */
[----:B------:R-:W-:Y:S03]  /*4410*/  BSSY B0, `(.L_x_1675) ;  /* 0x000003b000007945 */ /* 0x000fe60003800000 */
[----:B------:R-:W-:Y:S01]  /*4420*/  IADD3.X R27, R145, UR42, R33, P1, P0 ;  /* 0x0000002a911b7c10 */ /* 0x000fe20008fe0421 */
        /* <DEDUP_REMOVED lines=57> */
.L_x_1676:
[----:B------:R-:W-:Y:S05]  /*47c0*/  BSYNC B0 ;  /* 0x0000000000007941 */ /* 0x000fea0003800000 */
.L_x_1675:
        /* <DEDUP_REMOVED lines=60> */
.L_x_1653:
[----:B------:R-:W-:Y:S01]  /*4b90*/  ISETP.GE.AND P0, PT, R155, UR8, PT ;  /* 0x000000089b007c0c */ /* 0x000fe2000bf06270 */
[----:B------:R-:W-:Y:S01]  /*4ba0*/  CS2R R58, SRZ ;  /* 0x00000000003a7805 */ /* 0x000fe2000001ff00 */
[----:B------:R-:W-:Y:S01]  /*4bb0*/  CS2R R56, SRZ ;  /* 0x0000000000387805 */ /* 0x000fe2000001ff00 */
[----:B------:R-:W-:Y:S01]  /*4bc0*/  CS2R R18, SRZ ;  /* 0x0000000000127805 */ /* 0x000fe2000001ff00 */
[----:B------:R-:W-:Y:S01]  /*4bd0*/  ISETP.GE.OR P4, PT, R32, c[0x0][0x27c], P0 ;  /* 0x00009f0020007a0c */ /* 0x000fe20000786670 */
[----:B------:R-:W-:Y:S01]  /*4be0*/  IMAD.U32 R4, RZ, RZ, UR50 ;  /* 0x00000032ff047e24 */ /* 0x000fe2000f8e00ff */
[----:B------:R-:W-:Y:S01]  /*4bf0*/  CS2R R16, SRZ ;  /* 0x0000000000107805 */ /* 0x000fe2000001ff00 */
[----:B------:R-:W-:Y:S01]  /*4c00*/  IMAD.U32 R0, RZ, RZ, UR41 ;  /* 0x00000029ff007e24 */ /* 0x000fe2000f8e00ff */
        /* <DEDUP_REMOVED lines=9> */
[----:B------:R-:W-:Y:S01]  /*4ca0*/  @!P4 IADD3 R11, P1, P0, R100, UR46, R4 ;  /* 0x0000002e640bcc10 */ /* 0x000fe2000f83e004 */
[----:B------:R-:W-:Y:S01]  /*4cb0*/  IMAD.U32 R2, RZ, RZ, UR48 ;  /* 0x00000030ff027e24 */ /* 0x000fe2000f8e00ff */
[----:B------:R-:W-:Y:S01]  /*4cc0*/  CS2R R40, SRZ ;  /* 0x0000000000287805 */ /* 0x000fe2000001ff00 */
[----:B------:R-:W-:Y:S01]  /*4cd0*/  IMAD.U32 R5, RZ, RZ, UR51 ;  /* 0x00000033ff057e24 */ /* 0x000fe2000f8e00ff */
[----:B------:R-:W-:Y:S01]  /*4ce0*/  @!P4 IADD3.X R12, R115, UR7, R0, P1, P0 ;  /* 0x00000007730ccc10 */ /* 0x000fe20008fe0400 */
[----:B------:R-:W-:Y:S01]  /*4cf0*/  IMAD.U32 R0, RZ, RZ, UR9 ;  /* 0x00000009ff007e24 */ /* 0x000fe2000f8e00ff */
[----:B------:R-:W-:Y:S01]  /*4d00*/  @!P4 IADD3 R13, P1, P0, R98, UR44, R2 ;  /* 0x0000002c620dcc10 */ /* 0x000fe2000f83e002 */
[----:B------:R-:W-:Y:S01]  /*4d10*/  IMAD.U32 R3, RZ, RZ, UR49 ;  /* 0x00000031ff037e24 */ /* 0x000fe2000f8e00ff */
[----:B------:R-:W-:Y:S02]  /*4d20*/  BSSY B0, `(.L_x_1677) ;  /* 0x00000cd000007945 */ /* 0x000fe40003800000 */
[----:B------:R-:W-:Y:S02]  /*4d30*/  @!P4 IADD3.X R14, R114, UR34, R0, P1, P0 ;  /* 0x00000022720ecc10 */ /* 0x000fe40008fe0400 */
[----:B------:R-:W-:Y:S04]  /*4d40*/  ISETP.GE.AND P0, PT, R157, UR8, PT ;  /* 0x000000089d007c0c */ /* 0x000fe8000bf06270 */
[----:B------:R-:W-:Y:S11]  /*4d50*/  ISETP.GE.OR P3, PT, R32, c[0x0][0x27c], P0 ;  /* 0x00009f0020007a0c */ /* 0x000ff60000766670 */
[----:B------:R-:W-:Y:S02]  /*4d60*/  @!UPT UIADD3 URZ, URZ, URZ, URZ ;  /* 0x0000003f3f3ff290 */ /* 0x000fe4000fffe03f */
[----:B------:R-:W-:Y:S04]  /*4d70*/  @!P3 IADD3 R0, P1, P0, R100, UR39, R4 ;  /* 0x000000276400bc10 */ /* 0x000fe8000f83e004 */
[C---:B------:R-:W-:Y:S02]  /*4d80*/  @!P3 IADD3.X R5, R115.reuse, UR41, R163, P1, P0 ;  /* 0x000000297305bc10 */ /* 0x040fe40008fe04a3 */
[----:B------:R-:W-:Y:S04]  /*4d90*/  @!P3 IADD3 R3, P1, P0, R98, UR40, R2 ;  /* 0x000000286203bc10 */ /* 0x000fe8000f83e002 */
[----:B------:R-:W-:Y:S02]  /*4da0*/  @!P3 IADD3.X R6, R114, UR9, R161, P1, P0 ;  /* 0x000000097206bc10 */ /* 0x000fe40008fe04a1 */
[----:B------:R-:W-:Y:S04]  /*4db0*/  ISETP.GE.AND P0, PT, R156, UR8, PT ;  /* 0x000000089c007c0c */ /* 0x000fe8000bf06270 */
        /* <DEDUP_REMOVED lines=23> */
[----:B------:R-:W-:Y:S04]  /*4f30*/  ISETP.GE.AND P0, PT, R92, UR8, PT ;  /* 0x000000085c007c0c */ /* 0x000fe8000bf06270 */
[----:B------:R-:W-:Y:S01]  /*4f40*/  ISETP.GE.OR P0, PT, R32, c[0x0][0x27c], P0 ;  /* 0x00009f0020007a0c */ /* 0x000fe20000706670 */
[----:B------:R1:W4:Y:S08]  /*4f50*/  @!P4 LDG.E.128 R24, [R10.64] ;  /* 0x0000001c0a18c981 */ /* 0x000330000c1e1d00 */
[----:B------:R-:W4:Y:S01]  /*4f60*/  @!P4 LDG.E.128 R64, [R12.64] ;  /* 0x0000001c0c40c981 */ /* 0x000f22000c1e1d00 */
[----:B---3--:R-:W-:Y:S03]  /*4f70*/  CS2R R6, SRZ ;  /* 0x0000000000067805 */ /* 0x008fe6000001ff00 */
[----:B------:R-:W-:Y:S04]  /*4f80*/  @!P0 IADD3 R0, P1, R100, UR50, RZ ;  /* 0x0000003264008c10 */ /* 0x000fe8000ff3e0ff */
[----:B------:R-:W-:Y:S02]  /*4f90*/  @!P0 IADD3.X R2, R115, UR41, RZ, P1, !PT ;  /* 0x0000002973028c10 */ /* 0x000fe40008ffe4ff */
[C---:B------:R-:W-:Y:S04]  /*4fa0*/  @!P0 LEA R14, P1, R0.reuse, c[0x0][0x270], 0x1 ;  /* 0x00009c00000e8a11 */ /* 0x040fe800078208ff */
[----:B------:R-:W-:Y:S02]  /*4fb0*/  @!P0 LEA.HI.X R15, R0, c[0x0][0x274], R2, 0x1, P1 ;  /* 0x00009d00000f8a11 */ /* 0x000fe400008f0c02 */
[----:B------:R-:W-:Y:S03]  /*4fc0*/  @!P0 IADD3 R0, P1, R98, UR48, RZ ;  /* 0x0000003062008c10 */ /* 0x000fe6000ff3e0ff */
[----:B------:R3:W5:Y:S01]  /*4fd0*/  @!P0 LDG.E.128 R4, [R14.64] ;  /* 0x0000001c0e048981 */ /* 0x000762000c1e1d00 */
[----:B------:R-:W-:Y:S02]  /*4fe0*/  @!P0 IADD3.X R3, R114, UR9, RZ, P1, !PT ;  /* 0x0000000972038c10 */ /* 0x000fe40008ffe4ff */
[C---:B------:R-:W-:Y:S04]  /*4ff0*/  @!P0 LEA R2, P1, R0.reuse, c[0x0][0x288], 0x1 ;  /* 0x0000a20000028a11 */ /* 0x040fe800078208ff */
[----:B------:R-:W-:Y:S02]  /*5000*/  @!P0 LEA.HI.X R3, R0, c[0x0][0x28c], R3, 0x1, P1 ;  /* 0x0000a30000038a11 */ /* 0x000fe400008f0c03 */
[----:B------:R-:W-:Y:S03]  /*5010*/  ISETP.GE.OR P1, PT, R92, UR8, P5 ;  /* 0x000000085c007c0c */ /* 0x000fe6000af26670 */
        /* <DEDUP_REMOVED lines=39> */
[----:B---3--:R-:W-:Y:S01]  /*5290*/  IADD3 R0, P1, R164, UR52, RZ ;  /* 0x00000034a4007c10 */ /* 0x008fe2000ff3e0ff */
[----:B------:R-:W1:Y:S01]  /*52a0*/  LDS.128 R12, [R138+0x4100] ;  /* 0x004100008a0c7984 */ /* 0x000e620000000c00 */
[----:B-----5:R-:W-:Y:S01]  /*52b0*/  @!P0 SHF.R.U64 R38, R40, 0x10, R41 ;  /* 0x0000001028268819 */ /* 0x020fe20000001229 */
[----:B------:R-:W-:Y:S01]  /*52c0*/  IMAD.MOV.U32 R9, RZ, RZ, R5 ;  /* 0x000000ffff097224 */ /* 0x000fe200078e0005 */
[----:B------:R-:W-:Y:S01]  /*52d0*/  IADD3.X R2, R132, UR42, RZ, P1, !PT ;  /* 0x0000002a84027c10 */ /* 0x000fe20008ffe4ff */
[----:B------:R-:W-:Y:S01]  /*52e0*/  IMAD.MOV.U32 R45, RZ, RZ, R43 ;  /* 0x000000ffff2d7224 */ /* 0x000fe200078e002b */
[----:B------:R-:W-:Y:S01]  /*52f0*/  IADD3 R3, P2, P1, R88, R0, R109 ;  /* 0x0000000058037210 */ /* 0x000fe2000795e06d */
[----:B------:R-:W-:Y:S01]  /*5300*/  IMAD.MOV.U32 R39, RZ, RZ, R40 ;  /* 0x000000ffff277224 */ /* 0x000fe200078e0028 */
[----:B------:R-:W-:Y:S01]  /*5310*/  MOV R40, R42 ;  /* 0x0000002a00287202 */ /* 0x000fe20000000f00 */
[----:B------:R-:W2:Y:S01]  /*5320*/  LDS.128 R52, [R143+0x4100] ;  /* 0x004100008f347984 */ /* 0x000ea20000000c00 */
[----:B------:R-:W-:Y:S01]  /*5330*/  IADD3.X R8, R90, R2, R119, P2, P1 ;  /* 0x000000025a087210 */ /* 0x000fe200017e2477 */
[----:B------:R-:W-:Y:S01]  /*5340*/  IMAD.MOV.U32 R44, RZ, RZ, R41 ;  /* 0x000000ffff2c7224 */ /* 0x000fe200078e0029 */
[----:B------:R-:W-:Y:S01]  /*5350*/  ISETP.GE.AND P1, PT, R91, c[0x0][0x1d4], PT ;  /* 0x000075005b007a0c */ /* 0x000fe20003f26270 */
[----:B------:R-:W-:Y:S01]  /*5360*/  IMAD.MOV.U32 R10, RZ, RZ, R7 ;  /* 0x000000ffff0a7224 */ /* 0x000fe200078e0007 */
[----:B------:R-:W-:Y:S02]  /*5370*/  @!P0 SHF.R.U32.HI R41, RZ, 0x10, R41 ;  /* 0x00000010ff298819 */ /* 0x000fe40000011629 */
[----:B------:R-:W-:Y:S02]  /*5380*/  @!P0 PRMT R39, R39, 0x5410, R38 ;  /* 0x0000541027278816 */ /* 0x000fe40000000026 */
[----:B------:R-:W-:Y:S02]  /*5390*/  @!P0 PRMT R38, R44, 0x5410, R41 ;  /* 0x000054102c268816 */ /* 0x000fe40000000029 */
[--C-:B------:R-:W-:Y:S02]  /*53a0*/  @!P0 SHF.R.U64 R42, R42, 0x10, R43.reuse ;  /* 0x000000102a2a8819 */ /* 0x100fe4000000122b */
[----:B------:R-:W-:Y:S02]  /*53b0*/  @!P0 SHF.R.U32.HI R43, RZ, 0x10, R43 ;  /* 0x00000010ff2b8819 */ /* 0x000fe4000001162b */
[----:B------:R-:W-:Y:S02]  /*53c0*/  @!P0 PRMT R46, R40, 0x5410, R42 ;  /* 0x00005410282e8816 */ /* 0x000fe4000000002a */
[----:B------:R-:W-:Y:S02]  /*53d0*/  @!P1 IADD3 R0, P3, P2, R88, R0, R91 ;  /* 0x0000000058009210 */ /* 0x000fe40007a7e05b */
[----:B------:R-:W-:Y:S02]  /*53e0*/  @!P0 PRMT R50, R45, 0x5410, R43 ;  /* 0x000054102d328816 */ /* 0x000fe4000000002b */
[----:B------:R-:W-:Y:S02]  /*53f0*/  @!P1 IADD3.X R2, R90, R2, R118, P3, P2 ;  /* 0x000000025a029210 */ /* 0x000fe40001fe4476 */
[C---:B------:R-:W-:Y:S02]  /*5400*/  LEA R80, P2, R3.reuse, c[0x0][0x1c8], 0x1 ;  /* 0x0000720003507a11 */ /* 0x040fe400078408ff */
[----:B------:R-:W-:Y:S02]  /*5410*/  @!P0 SHF.L.U32 R40, R38, 0x10, RZ ;  /* 0x0000001026288819 */ /* 0x000fe400000006ff */
        /* <DEDUP_REMOVED lines=15> */
[----:B------:R-:W-:Y:S01]  /*5510*/  @!P0 SHF.L.U32 R0, R12, 0x10, RZ ;  /* 0x000000100c008819 */ /* 0x000fe200000006ff */
[----:B------:R-:W-:Y:S01]  /*5520*/  @!P0 IMAD.U32 R49, R55, 0x10000, RZ ;  /* 0x0001000037318824 */ /* 0x000fe200078e00ff */
[----:B------:R-:W-:Y:S02]  /*5530*/  @!P0 SHF.R.U32.HI R2, RZ, 0x10, R5 ;  /* 0x00000010ff028819 */ /* 0x000fe40000011605 */
[----:B------:R-:W-:Y:S01]  /*5540*/  @!P0 PRMT R8, R6, 0x5410, R8 ;  /* 0x0000541006088816 */ /* 0x000fe20000000008 */
[----:B------:R-:W-:Y:S01]  /*5550*/  @!P0 IMAD.U32 R6, R39, 0x10000, RZ ;  /* 0x0001000027068824 */ /* 0x000fe200078e00ff */
[----:B------:R-:W-:Y:S01]  /*5560*/  @!P0 PRMT R5, R9, 0x5410, R2 ;  /* 0x0000541009058816 */ /* 0x000fe20000000002 */
[C---:B------:R-:W-:Y:S01]  /*5570*/  @!P0 IMAD.U32 R2, R7.reuse, 0x10000, RZ ;  /* 0x0001000007028824 */ /* 0x040fe200078e00ff */
[----:B------:R-:W-:Y:S01]  /*5580*/  @!P0 LOP3.LUT R7, R7, 0xffff0000, RZ, 0xc0, !PT ;  /* 0xffff000007078812 */ /* 0x000fe200078ec0ff */
[----:B------:R-:W-:Y:S02]  /*5590*/  @!P0 IMAD.U32 R9, R52, 0x10000, RZ ;  /* 0x0001000034098824 */ /* 0x000fe400078e00ff */
[C---:B------:R-:W-:Y:S02]  /*55a0*/  @!P0 FMUL.FTZ R42, R0.reuse, R6 ;  /* 0x00000006002a8220 */ /* 0x040fe40000410000 */
[-C--:B------:R-:W-:Y:S02]  /*55b0*/  @!P0 FMUL.FTZ R0, R0, R2.reuse ;  /* 0x0000000200008220 */ /* 0x080fe40000410000 */
[C---:B------:R-:W-:Y:S01]  /*55c0*/  @!P0 IMAD.U32 R4, R5.reuse, 0x10000, RZ ;  /* 0x0001000005048824 */ /* 0x040fe200078e00ff */
[----:B------:R-:W-:Y:S01]  /*55d0*/  @!P0 LOP3.LUT R5, R5, 0xffff0000, RZ, 0xc0, !PT ;  /* 0xffff000005058812 */ /* 0x000fe200078ec0ff */
        /* <DEDUP_REMOVED lines=8> */
[CC--:B------:R-:W-:Y:S01]  /*5660*/  @!P0 FMUL.FTZ R4, R2.reuse, R5.reuse ;  /* 0x0000000502048220 */ /* 0x0c0fe20000410000 */
[----:B------:R-:W-:Y:S01]  /*5670*/  @!P0 LOP3.LUT R43, R53, 0xffff0000, RZ, 0xc0, !PT ;  /* 0xffff0000352b8812 */ /* 0x000fe200078ec0ff */
[----:B------:R-:W-:Y:S01]  /*5680*/  @!P0 FMUL.FTZ R9, R2, R42 ;  /* 0x0000002a02098220 */ /* 0x000fe20000410000 */
[----:B------:R-:W-:Y:S01]  /*5690*/  @!P0 LOP3.LUT R39, R52, 0xffff0000, RZ, 0xc0, !PT ;  /* 0xffff000034278812 */ /* 0x000fe200078ec0ff */
[----:B------:R-:W-:Y:S02]  /*56a0*/  @!P0 FMUL.FTZ R44, R6, R38 ;  /* 0x00000026062c8220 */ /* 0x000fe40000410000 */
        /* <DEDUP_REMOVED lines=29> */
[----:B------:R-:W-:Y:S02]  /*5880*/  @!P0 FFMA.FTZ R4, R42, R43, R4 ;  /* 0x0000002b2a048223 */ /* 0x000fe40000010004 */
        /* <DEDUP_REMOVED lines=22> */
.L_x_1678:
[----:B---3--:R-:W-:Y:S05]  /*59f0*/  BSYNC B0 ;  /* 0x0000000000007941 */ /* 0x008fea0003800000 */
.L_x_1677:
[----:B------:R-:W-:Y:S01]  /*5a00*/  ISETP.GE.OR P1, PT, R157, UR8, P5 ;  /* 0x000000089d007c0c */ /* 0x000fe2000af26670 */
[----:B------:R-:W-:Y:S01]  /*5a10*/  @!UPT UIADD3 URZ, URZ, URZ, URZ ;  /* 0x0000003f3f3ff290 */ /* 0x000fe2000fffe03f */
[----:B------:R-:W-:Y:S11]  /*5a20*/  BSSY B0, `(.L_x_1679) ;  /* 0x0000071000007945 */ /* 0x000ff60003800000 */
[----:B------:R-:W-:-:S05]  /*5a30*/  @P1 BRA `(.L_x_1680) ;  /* 0x000006f000001947 */ /* 0x000fca0003800000 */
[----:B------:R-:W-:Y:S01]  /*5a40*/  IADD3 R0, P1, R170, UR52, RZ ;  /* 0x00000034aa007c10 */ /* 0x000fe2000ff3e0ff */
[----:B-1----:R-:W1:Y:S01]  /*5a50*/  LDS.128 R12, [R137+0x4100] ;  /* 0x00410000890c7984 */ /* 0x002e620000000c00 */
[----:B-----5:R-:W-:Y:S02]  /*5a60*/  @!P0 SHF.R.U64 R5, R56, 0x10, R57 ;  /* 0x0000001038058819 */ /* 0x020fe40000001239 */
[----:B------:R-:W-:Y:S02]  /*5a70*/  IADD3.X R2, R147, UR42, RZ, P1, !PT ;  /* 0x0000002a93027c10 */ /* 0x000fe40008ffe4ff */
[----:B------:R-:W-:Y:S02]  /*5a80*/  IADD3 R3, P2, P1, R88, R0, R109 ;  /* 0x0000000058037210 */ /* 0x000fe4000795e06d */
[----:B------:R-:W-:Y:S01]  /*5a90*/  @!P0 SHF.R.U64 R8, R58, 0x10, R59 ;  /* 0x000000103a088819 */ /* 0x000fe2000000123b */
[----:B------:R-:W2:Y:S01]  /*5aa0*/  LDS.128 R48, [R142+0x4100] ;  /* 0x004100008e307984 */ /* 0x000ea20000000c00 */
[----:B------:R-:W-:Y:S02]  /*5ab0*/  IADD3.X R4, R90, R2, R119, P2, P1 ;  /* 0x000000025a047210 */ /* 0x000fe400017e2477 */
[----:B------:R-:W-:Y:S02]  /*5ac0*/  ISETP.GE.AND P1, PT, R91, c[0x0][0x1d4], PT ;  /* 0x000075005b007a0c */ /* 0x000fe40003f26270 */
[C---:B------:R-:W-:Y:S02]  /*5ad0*/  @!P0 PRMT R40, R69.reuse, 0x5432, R8 ;  /* 0x0000543245288816 */ /* 0x040fe40000000008 */
[----:B------:R-:W-:Y:S02]  /*5ae0*/  @!P0 SHF.R.U32.HI R6, RZ, 0x10, R57 ;  /* 0x00000010ff068819 */ /* 0x000fe40000011639 */
[----:B------:R-:W-:Y:S04]  /*5af0*/  @!P0 SHF.R.U32.HI R9, RZ, 0x10, R59 ;  /* 0x00000010ff098819 */ /* 0x000fe8000001163b */
[----:B------:R-:W-:Y:S03]  /*5b00*/  @!P0 PRMT R38, R69, 0x5410, R9 ;  /* 0x0000541045268816 */ /* 0x000fe60000000009 */
[----:B------:R-:W-:Y:S02]  /*5b10*/  @!P1 IADD3 R0, P3, P2, R88, R0, R91 ;  /* 0x0000000058009210 */ /* 0x000fe40007a7e05b */
[C---:B------:R-:W-:Y:S01]  /*5b20*/  @!P0 IMAD.U32 R42, R38.reuse, 0x10000, RZ ;  /* 0x00010000262a8824 */ /* 0x040fe200078e00ff */
[----:B------:R-:W-:Y:S02]  /*5b30*/  @!P0 LOP3.LUT R44, R38, 0xffff0000, RZ, 0xc0, !PT ;  /* 0xffff0000262c8812 */ /* 0x000fe400078ec0ff */
        /* <DEDUP_REMOVED lines=16> */
[----:B------:R-:W-:Y:S01]  /*5c40*/  @!P0 SHF.R.U32.HI R2, RZ, 0x10, R17 ;  /* 0x00000010ff028819 */ /* 0x000fe20000011611 */
[----:B------:R-:W-:Y:S01]  /*5c50*/  @!P0 IMAD.U32 R43, R51, 0x10000, RZ ;  /* 0x00010000332b8824 */ /* 0x000fe200078e00ff */
        /* <DEDUP_REMOVED lines=8> */
[-C--:B------:R-:W-:Y:S01]  /*5ce0*/  @!P0 FMUL.FTZ R0, R0, R2.reuse ;  /* 0x0000000200008220 */ /* 0x080fe20000410000 */
[----:B------:R-:W-:Y:S01]  /*5cf0*/  @!P0 SHF.L.U32 R4, R5, 0x10, RZ ;  /* 0x0000001005048819 */ /* 0x000fe200000006ff */
[C---:B------:R-:W-:Y:S01]  /*5d00*/  @!P0 IMAD.U32 R17, R19.reuse, 0x10000, RZ ;  /* 0x0001000013118824 */ /* 0x040fe200078e00ff */
[----:B------:R-:W-:Y:S01]  /*5d10*/  @!P0 LOP3.LUT R19, R19, 0xffff0000, RZ, 0xc0, !PT ;  /* 0xffff000013138812 */ /* 0x000fe200078ec0ff */
[----:B------:R-:W-:Y:S01]  /*5d20*/  @!P0 FFMA.FTZ R59, R8, R2, -R11 ;  /* 0x00000002083b8223 */ /* 0x000fe2000001080b */
[----:B------:R-:W-:Y:S01]  /*5d30*/  @!P0 LOP3.LUT R2, R13, 0xffff0000, RZ, 0xc0, !PT ;  /* 0xffff00000d028812 */ /* 0x000fe200078ec0ff */
[----:B------:R-:W-:Y:S01]  /*5d40*/  @!P0 FFMA.FTZ R0, R6, R8, R0 ;  /* 0x0000000806008223 */ /* 0x000fe20000010000 */
        /* <DEDUP_REMOVED lines=9> */
[----:B------:R-:W-:Y:S02]  /*5de0*/  @!P0 FMUL.FTZ R8, R2, R19 ;  /* 0x0000001302088220 */ /* 0x000fe40000410000 */
[----:B------:R-:W-:Y:S02]  /*5df0*/  @!P0 FFMA.FTZ R56, R16, R7, -R39 ;  /* 0x0000000710388223 */ /* 0x000fe40000010827 */
[----:B------:R-:W-:Y:S02]  /*5e00*/  @!P0 FMUL.FTZ R4, R2, R5 ;  /* 0x0000000502048220 */ /* 0x000fe40000410000 */
[----:B------:R-:W-:Y:S01]  /*5e10*/  @!P0 FMUL.FTZ R2, R6, R7 ;  /* 0x0000000706028220 */ /* 0x000fe20000410000 */
[C---:B------:R-:W-:Y:S01]  /*5e20*/  @!P0 LOP3.LUT R6, R15.reuse, 0xffff0000, RZ, 0xc0, !PT ;  /* 0xffff00000f068812 */ /* 0x040fe200078ec0ff */
[----:B------:R-:W-:Y:S02]  /*5e30*/  @!P0 IMAD.U32 R7, R15, 0x10000, RZ ;  /* 0x000100000f078824 */ /* 0x000fe400078e00ff */
[----:B------:R-:W-:Y:S01]  /*5e40*/  @!P0 FFMA.FTZ R57, R31, R5, -R8 ;  /* 0x000000051f398223 */ /* 0x000fe20000010808 */
[----:B------:R-:W-:Y:S01]  /*5e50*/  @!P0 SHF.L.U32 R5, R9, 0x10, RZ ;  /* 0x0000001009058819 */ /* 0x000fe200000006ff */
[----:B------:R-:W-:Y:S01]  /*5e60*/  @!P0 FMUL.FTZ R8, R7, R42 ;  /* 0x0000002a07088220 */ /* 0x000fe20000410000 */
[----:B------:R-:W-:Y:S01]  /*5e70*/  @!P0 LOP3.LUT R9, R9, 0xffff0000, RZ, 0xc0, !PT ;  /* 0xffff000009098812 */ /* 0x000fe200078ec0ff */
[C---:B------:R-:W-:Y:S02]  /*5e80*/  @!P0 FMUL.FTZ R38, R6.reuse, R44 ;  /* 0x0000002c06268220 */ /* 0x040fe40000410000 */
[----:B------:R-:W-:Y:S02]  /*5e90*/  @!P0 FFMA.FTZ R53, R43, R5, -R8 ;  /* 0x000000052b358223 */ /* 0x000fe40000010808 */
[-C--:B------:R-:W-:Y:S02]  /*5ea0*/  @!P0 FMUL.FTZ R8, R6, R9.reuse ;  /* 0x0000000906088220 */ /* 0x080fe40000410000 */
[----:B------:R-:W-:Y:S01]  /*5eb0*/  @!P0 FFMA.FTZ R52, R45, R9, -R38 ;  /* 0x000000092d348223 */ /* 0x000fe20000010826 */
[----:B------:R-:W-:Y:S01]  /*5ec0*/  @!P0 LOP3.LUT R9, R14, 0xffff0000, RZ, 0xc0, !PT ;  /* 0xffff00000e098812 */ /* 0x000fe200078ec0ff */
[C---:B------:R-:W-:Y:S01]  /*5ed0*/  @!P0 IMAD.U32 R38, R40.reuse, 0x10000, RZ ;  /* 0x0001000028268824 */ /* 0x040fe200078e00ff */
[----:B------:R-:W-:Y:S01]  /*5ee0*/  @!P0 LOP3.LUT R40, R40, 0xffff0000, RZ, 0xc0, !PT ;  /* 0xffff000028288812 */ /* 0x000fe200078ec0ff */
[----:B------:R-:W-:Y:S02]  /*5ef0*/  @!P0 FMUL.FTZ R7, R7, R5 ;  /* 0x0000000507078220 */ /* 0x000fe40000410000 */
[----:B------:R-:W-:Y:S02]  /*5f00*/  @!P0 IMAD.U32 R5, R14, 0x10000, RZ ;  /* 0x000100000e058824 */ /* 0x000fe400078e00ff */
        /* <DEDUP_REMOVED lines=15> */
[----:B------:R-:W-:Y:S01]  /*6000*/  @!P0 FFMA.FTZ R4, R19, R31, R4 ;  /* 0x0000001f13048223 */ /* 0x000fe20000010004 */
[----:B------:R-:W-:Y:S01]  /*6010*/  @!P0 MOV R48, R9 ;  /* 0x0000000900308202 */ /* 0x000fe20000000f00 */
        /* <DEDUP_REMOVED lines=17> */
.L_x_1680:
[----:B------:R-:W-:Y:S05]  /*6130*/  BSYNC B0 ;  /* 0x0000000000007941 */ /* 0x000fea0003800000 */
.L_x_1679:
        /* <DEDUP_REMOVED lines=9> */
[----:B------:R-:W-:Y:S01]  /*61d0*/  @!P0 PRMT R16, R70, 0x5410, R5 ;  /* 0x0000541046108816 */ /* 0x000fe20000000005 */
[----:B------:R-:W2:Y:S01]  /*61e0*/  LDS.128 R40, [R141+0x4100] ;  /* 0x004100008d287984 */ /* 0x000ea20000000c00 */
[----:B------:R-:W-:Y:S02]  /*61f0*/  IADD3.X R4, R90, R2, R119, P2, P1 ;  /* 0x000000025a047210 */ /* 0x000fe400017e2477 */
[----:B------:R-:W-:Y:S02]  /*6200*/  ISETP.GE.AND P1, PT, R91, c[0x0][0x1d4], PT ;  /* 0x000075005b007a0c */ /* 0x000fe40003f26270 */
[----:B------:R-:W-:Y:S02]  /*6210*/  @!P0 SHF.R.U32.HI R8, RZ, 0x10, R63 ;  /* 0x00000010ff088819 */ /* 0x000fe4000001163f */
[----:B------:R-:W-:Y:S02]  /*6220*/  @!P0 SHF.R.U32.HI R6, RZ, 0x10, R61 ;  /* 0x00000010ff068819 */ /* 0x000fe4000001163d */
[----:B------:R-:W-:Y:S02]  /*6230*/  @!P0 SHF.R.U64 R10, R62, 0x10, R63 ;  /* 0x000000103e0a8819 */ /* 0x000fe4000000123f */
[----:B------:R-:W-:Y:S01]  /*6240*/  @!P0 PRMT R11, R70, 0x5432, R6 ;  /* 0x00005432460b8816 */ /* 0x000fe20000000006 */
[----:B------:R-:W-:Y:S04]  /*6250*/  @!P0 IMAD.U32 R6, R16, 0x10000, RZ ;  /* 0x0001000010068824 */ /* 0x000fe800078e00ff */
        /* <DEDUP_REMOVED lines=29> */
[----:B------:R-:W-:Y:S01]  /*6430*/  @!P0 PRMT R10, R35, 0x5432, R3 ;  /* 0x00005432230a8816 */ /* 0x000fe20000000003 */
[----:B------:R-:W-:Y:S01]  /*6440*/  @!P0 IMAD.U32 R3, R13, 0x10000, RZ ;  /* 0x000100000d038824 */ /* 0x000fe200078e00ff */
[----:B------:R-:W-:Y:S01]  /*6450*/  @!P0 PRMT R9, R35, 0x5410, R4 ;  /* 0x0000541023098816 */ /* 0x000fe20000000004 */
[----:B------:R-:W-:Y:S01]  /*6460*/  @!P0 IMAD.U32 R35, R43, 0x10000, RZ ;  /* 0x000100002b238824 */ /* 0x000fe200078e00ff */
[----:B------:R-:W-:Y:S01]  /*6470*/  @!P0 LOP3.LUT R19, R11, 0xffff0000, RZ, 0xc0, !PT ;  /* 0xffff00000b138812 */ /* 0x000fe200078ec0ff */
[----:B------:R-:W-:Y:S01]  /*6480*/  @!P0 FMUL.FTZ R20, R3, R17 ;  /* 0x0000001103148220 */ /* 0x000fe20000410000 */
[----:B------:R-:W-:Y:S02]  /*6490*/  @!P0 LOP3.LUT R11, R16, 0xffff0000, RZ, 0xc0, !PT ;  /* 0xffff0000100b8812 */ /* 0x000fe400078ec0ff */
[----:B------:R-:W-:Y:S01]  /*64a0*/  @!P0 LOP3.LUT R16, R40, 0xffff0000, RZ, 0xc0, !PT ;  /* 0xffff000028108812 */ /* 0x000fe200078ec0ff */
[----:B------:R-:W-:Y:S01]  /*64b0*/  @!P0 FMUL.FTZ R8, R2, R19 ;  /* 0x0000001302088220 */ /* 0x000fe20000410000 */
[C---:B------:R-:W-:Y:S01]  /*64c0*/  @!P0 SHF.L.U32 R4, R5.reuse, 0x10, RZ ;  /* 0x0000001005048819 */ /* 0x040fe200000006ff */
[----:B------:R-:W-:Y:S01]  /*64d0*/  @!P0 FMUL.FTZ R22, R6, R11 ;  /* 0x0000000b06168220 */ /* 0x000fe20000410000 */
[----:B------:R-:W-:Y:S02]  /*64e0*/  @!P0 LOP3.LUT R5, R5, 0xffff0000, RZ, 0xc0, !PT ;  /* 0xffff000005058812 */ /* 0x000fe400078ec0ff */
[----:B------:R-:W-:Y:S01]  /*64f0*/  @!P0 LOP3.LUT R38, R21, 0xffff0000, RZ, 0xc0, !PT ;  /* 0xffff000015268812 */ /* 0x000fe200078ec0ff */
[-C--:B------:R-:W-:Y:S01]  /*6500*/  @!P0 FFMA.FTZ R54, R18, R4.reuse, -R20 ;  /* 0x0000000412368223 */ /* 0x080fe20000010814 */
[----:B------:R-:W-:Y:S01]  /*6510*/  @!P0 LOP3.LUT R20, R41, 0xffff0000, RZ, 0xc0, !PT ;  /* 0xffff000029148812 */ /* 0x000fe200078ec0ff */
[----:B------:R-:W-:Y:S02]  /*6520*/  @!P0 FMUL.FTZ R3, R3, R4 ;  /* 0x0000000403038220 */ /* 0x000fe40000410000 */
[----:B------:R-:W-:Y:S02]  /*6530*/  @!P0 FMUL.FTZ R4, R2, R5 ;  /* 0x0000000502048220 */ /* 0x000fe40000410000 */
[-C--:B------:R-:W-:Y:S01]  /*6540*/  @!P0 FMUL.FTZ R2, R6, R7.reuse ;  /* 0x0000000706028220 */ /* 0x080fe20000410000 */
[C---:B------:R-:W-:Y:S01]  /*6550*/  @!P0 LOP3.LUT R6, R15.reuse, 0xffff0000, RZ, 0xc0, !PT ;  /* 0xffff00000f068812 */ /* 0x040fe200078ec0ff */
[----:B------:R-:W-:Y:S02]  /*6560*/  @!P0 FFMA.FTZ R48, R16, R7, -R22 ;  /* 0x0000000710308223 */ /* 0x000fe40000010816 */
        /* <DEDUP_REMOVED lines=9> */
[C---:B------:R-:W-:Y:S01]  /*6600*/  @!P0 LOP3.LUT R9, R14.reuse, 0xffff0000, RZ, 0xc0, !PT ;  /* 0xffff00000e098812 */ /* 0x040fe200078ec0ff */
        /* <DEDUP_REMOVED lines=38> */
.L_x_1682:
[----:B------:R-:W-:Y:S05]  /*6870*/  BSYNC B0 ;  /* 0x0000000000007941 */ /* 0x000fea0003800000 */
.L_x_1681:
[----:B-1----:R-:W-:Y:S04]  /*6880*/  IADD3 R54, P1, R166, UR52, RZ ;  /* 0x00000034a6367c10 */ /* 0x002fe8000ff3e0ff */
[----:B------:R-:W-:Y:S02]  /*6890*/  IADD3.X R55, R144, UR42, RZ, P1, !PT ;  /* 0x0000002a90377c10 */ /* 0x000fe40008ffe4ff */
[----:B------:R-:W-:Y:S11]  /*68a0*/  ISETP.GE.OR P1, PT, R155, UR8, P5 ;  /* 0x000000089b007c0c */ /* 0x000ff6000af26670 */
[----:B------:R-:W-:Y:S02]  /*68b0*/  @!UPT UIADD3 URZ, URZ, URZ, URZ ;  /* 0x0000003f3f3ff290 */ /* 0x000fe4000fffe03f */
[----:B------:R-:W-:-:S05]  /*68c0*/  @P1 BRA `(.L_x_1674) ;  /* 0x00000c0000001947 */ /* 0x000fca0003800000 */
[----:B-----5:R-:W-:Y:S01]  /*68d0*/  @!P0 SHF.R.U32.HI R5, RZ, 0x10, R65 ;  /* 0x00000010ff058819 */ /* 0x020fe20000011641 */
[----:B------:R-:W1:Y:S01]  /*68e0*/  LDS.128 R12, [R135+0x4100] ;  /* 0x00410000870c7984 */ /* 0x000e620000000c00 */
[--C-:B------:R-:W-:Y:S02]  /*68f0*/  @!P0 SHF.R.U32.HI R0, RZ, 0x10, R25.reuse ;  /* 0x00000010ff008819 */ /* 0x100fe40000011619 */
[----:B------:R-:W-:Y:S02]  /*6900*/  @!P0 SHF.R.U64 R2, R24, 0x10, R25 ;  /* 0x0000001018028819 */ /* 0x000fe40000001219 */
[----:B------:R-:W-:Y:S02]  /*6910*/  @!P0 PRMT R24, R72, 0x5410, R5 ;  /* 0x0000541048188816 */ /* 0x000fe40000000005 */
[----:B------:R-:W-:Y:S01]  /*6920*/  IADD3 R10, P2, P1, R88, R54, R109 ;  /* 0x00000036580a7210 */ /* 0x000fe2000795e06d */
[----:B------:R-:W2:Y:S01]  /*6930*/  LDS.128 R40, [R140+0x4100] ;  /* 0x004100008c287984 */ /* 0x000ea20000000c00 */
[----:B------:R-:W-:Y:S01]  /*6940*/  @!P0 SHF.R.U32.HI R4, RZ, 0x10, R27 ;  /* 0x00000010ff048819 */ /* 0x000fe2000001161b */
[----:B------:R-:W-:Y:S01]  /*6950*/  @!P0 IMAD.U32 R22, R24, 0x10000, RZ ;  /* 0x0001000018168824 */ /* 0x000fe200078e00ff */
[----:B------:R-:W-:Y:S02]  /*6960*/  IADD3.X R11, R90, R55, R119, P2, P1 ;  /* 0x000000375a0b7210 */ /* 0x000fe400017e2477 */
[----:B------:R-:W-:Y:S02]  /*6970*/  LEA R48, P1, R10, c[0x0][0x1c8], 0x1 ;  /* 0x000072000a307a11 */ /* 0x000fe400078208ff */
[----:B------:R-:W-:Y:S02]  /*6980*/  @!P0 SHF.R.U64 R3, R26, 0x10, R27 ;  /* 0x000000101a038819 */ /* 0x000fe4000000121b */
[----:B------:R-:W-:Y:S02]  /*6990*/  LEA.HI.X R49, R10, c[0x0][0x1cc], R11, 0x1, P1 ;  /* 0x000073000a317a11 */ /* 0x000fe400008f0c0b */
[C---:B------:R-:W-:Y:S02]  /*69a0*/  @!P0 PRMT R0, R36.reuse, 0x5410, R0 ;  /* 0x0000541024008816 */ /* 0x040fe40000000000 */
[----:B------:R-:W-:Y:S02]  /*69b0*/  @!P0 PRMT R6, R36, 0x5432, R2 ;  /* 0x0000543224068816 */ /* 0x000fe40000000002 */
[C---:B------:R-:W-:Y:S02]  /*69c0*/  @!P0 SHF.L.U32 R2, R0.reuse, 0x10, RZ ;  /* 0x0000001000028819 */ /* 0x040fe400000006ff */
[----:B------:R-:W-:Y:S02]  /*69d0*/  @!P0 LOP3.LUT R0, R0, 0xffff0000, RZ, 0xc0, !PT ;  /* 0xffff000000008812 */ /* 0x000fe400078ec0ff */
[----:B------:R-:W-:Y:S02]  /*69e0*/  @!P0 PRMT R17, R37, 0x5432, R3 ;  /* 0x0000543225118816 */ /* 0x000fe40000000003 */
[----:B------:R-:W-:Y:S02]  /*69f0*/  @!P0 LOP3.LUT R24, R24, 0xffff0000, RZ, 0xc0, !PT ;  /* 0xffff000018188812 */ /* 0x000fe400078ec0ff */
[--C-:B------:R-:W-:Y:S02]  /*6a00*/  @!P0 SHF.R.U32.HI R8, RZ, 0x10, R67.reuse ;  /* 0x00000010ff088819 */ /* 0x100fe40000011643 */
[----:B------:R-:W-:Y:S02]  /*6a10*/  @!P0 SHF.R.U64 R7, R66, 0x10, R67 ;  /* 0x0000001042078819 */ /* 0x000fe40000001243 */
[C---:B------:R-:W-:Y:S02]  /*6a20*/  @!P0 PRMT R9, R73.reuse, 0x5410, R8 ;  /* 0x0000541049098816 */ /* 0x040fe40000000008 */
[----:B------:R-:W-:Y:S02]  /*6a30*/  @!P0 PRMT R31, R73, 0x5432, R7 ;  /* 0x00005432491f8816 */ /* 0x000fe40000000007 */
[----:B------:R-:W-:Y:S01]  /*6a40*/  @!P0 PRMT R7, R37, 0x5410, R4 ;  /* 0x0000541025078816 */ /* 0x000fe20000000004 */
[----:B-1----:R-:W-:Y:S01]  /*6a50*/  @!P0 IMAD.U32 R3, R13, 0x10000, RZ ;  /* 0x000100000d038824 */ /* 0x002fe200078e00ff */
[----:B------:R-:W-:Y:S01]  /*6a60*/  @!P0 SHF.L.U32 R26, R31, 0x10, RZ ;  /* 0x000000101f1a8819 */ /* 0x000fe200000006ff */
[----:B------:R-:W-:Y:S01]  /*6a70*/  @!P0 IMAD.U32 R35, R9, 0x10000, RZ ;  /* 0x0001000009238824 */ /* 0x000fe200078e00ff */
[----:B------:R-:W-:Y:S01]  /*6a80*/  @!P0 LOP3.LUT R31, R31, 0xffff0000, RZ, 0xc0, !PT ;  /* 0xffff00001f1f8812 */ /* 0x000fe200078ec0ff */
[----:B------:R-:W-:Y:S01]  /*6a90*/  @!P0 FMUL.FTZ R5, R3, R22 ;  /* 0x0000001603058220 */ /* 0x000fe20000410000 */
[----:B------:R-:W-:Y:S01]  /*6aa0*/  @!P0 LOP3.LUT R11, R7, 0xffff0000, RZ, 0xc0, !PT ;  /* 0xffff0000070b8812 */ /* 0x000fe200078ec0ff */
[----:B------:R-:W-:Y:S01]  /*6ab0*/  @!P0 FMUL.FTZ R3, R3, R2 ;  /* 0x0000000203038220 */ /* 0x000fe20000410000 */
[----:B------:R-:W-:Y:S01]  /*6ac0*/  @!P0 LOP3.LUT R4, R13, 0xffff0000, RZ, 0xc0, !PT ;  /* 0xffff00000d048812 */ /* 0x000fe200078ec0ff */
[C---:B--2---:R-:W-:Y:S01]  /*6ad0*/  @!P0 IMAD.U32 R23, R41.reuse, 0x10000, RZ ;  /* 0x0001000029178824 */ /* 0x044fe200078e00ff */
[----:B------:R-:W-:Y:S01]  /*6ae0*/  @!P0 LOP3.LUT R25, R41, 0xffff0000, RZ, 0xc0, !PT ;  /* 0xffff000029198812 */ /* 0x000fe200078ec0ff */
[C---:B------:R-:W-:Y:S01]  /*6af0*/  @!P0 IMAD.U32 R19, R40.reuse, 0x10000, RZ ;  /* 0x0001000028138824 */ /* 0x040fe200078e00ff */
[----:B------:R-:W-:Y:S01]  /*6b00*/  @!P0 LOP3.LUT R21, R40, 0xffff0000, RZ, 0xc0, !PT ;  /* 0xffff000028158812 */ /* 0x000fe200078ec0ff */
[----:B------:R-:W-:Y:S01]  /*6b10*/  @!P0 FMUL.FTZ R8, R4, R24 ;  /* 0x0000001804088220 */ /* 0x000fe20000410000 */
[----:B------:R-:W-:Y:S01]  /*6b20*/  @!P0 LOP3.LUT R38, R43, 0xffff0000, RZ, 0xc0, !PT ;  /* 0xffff00002b268812 */ /* 0x000fe200078ec0ff */
[----:B------:R-:W-:Y:S01]  /*6b30*/  @!P0 FFMA.FTZ R53, R23, R2, -R5 ;  /* 0x0000000217358223 */ /* 0x000fe20000010805 */
[----:B------:R-:W-:Y:S01]  /*6b40*/  @!P0 LOP3.LUT R34, R42, 0xffff0000, RZ, 0xc0, !PT ;  /* 0xffff00002a228812 */ /* 0x000fe200078ec0ff */
[-C--:B------:R-:W-:Y:S01]  /*6b50*/  @!P0 FMUL.FTZ R4, R4, R0.reuse ;  /* 0x0000000004048220 */ /* 0x080fe20000410000 */
[C---:B------:R-:W-:Y:S01]  /*6b60*/  @!P0 SHF.L.U32 R2, R6.reuse, 0x10, RZ ;  /* 0x0000001006028819 */ /* 0x040fe200000006ff */
[----:B------:R-:W-:Y:S01]  /*6b70*/  @!P0 FFMA.FTZ R52, R25, R0, -R8 ;  /* 0x0000000019348223 */ /* 0x000fe20000010808 */
[----:B------:R-:W-:Y:S01]  /*6b80*/  @!P0 LOP3.LUT R6, R6, 0xffff0000, RZ, 0xc0, !PT ;  /* 0xffff000006068812 */ /* 0x000fe200078ec0ff */
[C---:B------:R-:W-:Y:S01]  /*6b90*/  @!P0 IMAD.U32 R0, R12.reuse, 0x10000, RZ ;  /* 0x000100000c008824 */ /* 0x040fe200078e00ff */
[----:B------:R-:W-:Y:S01]  /*6ba0*/  @!P0 LOP3.LUT R5, R12, 0xffff0000, RZ, 0xc0, !PT ;  /* 0xffff00000c058812 */ /* 0x000fe200078ec0ff */
[----:B------:R-:W-:Y:S01]  /*6bb0*/  @!P0 IMAD.U32 R36, R43, 0x10000, RZ ;  /* 0x000100002b248824 */ /* 0x000fe200078e00ff */
[----:B------:R-:W-:Y:S01]  /*6bc0*/  @!P0 LOP3.LUT R16, R15, 0xffff0000, RZ, 0xc0, !PT ;  /* 0xffff00000f108812 */ /* 0x000fe200078ec0ff */
[----:B------:R-:W-:Y:S01]  /*6bd0*/  @!P0 IMAD.U32 R27, R42, 0x10000, RZ ;  /* 0x000100002a1b8824 */ /* 0x000fe200078e00ff */
[----:B------:R-:W-:Y:S01]  /*6be0*/  @!P0 LOP3.LUT R37, R9, 0xffff0000, RZ, 0xc0, !PT ;  /* 0xffff000009258812 */ /* 0x000fe200078ec0ff */
[----:B------:R-:W-:Y:S01]  /*6bf0*/  @!P0 IMAD.U32 R9, R7, 0x10000, RZ ;  /* 0x0001000007098824 */ /* 0x000fe200078e00ff */
[----:B------:R-:W-:Y:S02]  /*6c00*/  @!P0 LOP3.LUT R7, R17, 0xffff0000, RZ, 0xc0, !PT ;  /* 0xffff000011078812 */ /* 0x000fe400078ec0ff */
[----:B------:R-:W-:Y:S02]  /*6c10*/  @!P0 SHF.R.U64 R20, R64, 0x10, R65 ;  /* 0x0000001040148819 */ /* 0x000fe40000001241 */
[----:B------:R-:W-:Y:S02]  /*6c20*/  ISETP.GE.AND P1, PT, R91, c[0x0][0x1d4], PT ;  /* 0x000075005b007a0c */ /* 0x000fe40003f26270 */
[----:B------:R-:W-:Y:S05]  /*6c30*/  @!P0 PRMT R20, R72, 0x5432, R20 ;  /* 0x0000543248148816 */ /* 0x000fea0000000014 */
[C---:B------:R-:W-:Y:S01]  /*6c40*/  @!P0 IMAD.U32 R18, R20.reuse, 0x10000, RZ ;  /* 0x0001000014128824 */ /* 0x040fe200078e00ff */
[----:B------:R-:W-:Y:S03]  /*6c50*/  @!P0 LOP3.LUT R20, R20, 0xffff0000, RZ, 0xc0, !PT ;  /* 0xffff000014148812 */ /* 0x000fe600078ec0ff */
[----:B------:R-:W-:Y:S02]  /*6c60*/  @!P0 FMUL.FTZ R8, R0, R18 ;  /* 0x0000001200088220 */ /* 0x000fe40000410000 */
[----:B------:R-:W-:Y:S02]  /*6c70*/  @!P0 FMUL.FTZ R10, R5, R20 ;  /* 0x00000014050a8220 */ /* 0x000fe40000410000 */
[----:B------:R-:W-:Y:S01]  /*6c80*/  @!P0 FFMA.FTZ R51, R19, R2, -R8 ;  /* 0x0000000213338223 */ /* 0x000fe20000010808 */
[----:B------:R-:W-:Y:S01]  /*6c90*/  @!P0 LOP3.LUT R8, R14, 0xffff0000, RZ, 0xc0, !PT ;  /* 0xffff00000e088812 */ /* 0x000fe200078ec0ff */
[----:B------:R-:W-:Y:S01]  /*6ca0*/  @!P0 FFMA.FTZ R50, R21, R6, -R10 ;  /* 0x0000000615328223 */ /* 0x000fe2000001080a */
[----:B------:R-:W-:Y:S01]  /*6cb0*/  @!P0 SHF.L.U32 R10, R15, 0x10, RZ ;  /* 0x000000100f0a8819 */ /* 0x000fe200000006ff */
[----:B------:R-:W-:Y:S02]  /*6cc0*/  @!P0 FMUL.FTZ R0, R0, R2 ;  /* 0x0000000200008220 */ /* 0x000fe40000410000 */
[----:B------:R-:W-:Y:S02]  /*6cd0*/  @!P0 FMUL.FTZ R2, R5, R6 ;  /* 0x0000000605028220 */ /* 0x000fe40000410000 */
[----:B------:R-:W-:Y:S02]  /*6ce0*/  @!P0 IMAD.U32 R6, R14, 0x10000, RZ ;  /* 0x000100000e068824 */ /* 0x000fe400078e00ff */
[----:B------:R-:W-:Y:S02]  /*6cf0*/  @!P0 IMAD.U32 R5, R17, 0x10000, RZ ;  /* 0x0001000011058824 */ /* 0x000fe400078e00ff */
[----:B------:R-:W-:Y:S02]  /*6d00*/  @!P0 FMUL.FTZ R39, R10, R35 ;  /* 0x000000230a278220 */ /* 0x000fe40000410000 */
        /* <DEDUP_REMOVED lines=13> */
[----:B------:R-:W-:Y:S01]  /*6de0*/  @!P0 FFMA.FTZ R2, R20, R21, R2 ;  /* 0x0000001514028223 */ /* 0x000fe20000010002 */
[----:B------:R-:W-:Y:S01]  /*6df0*/  @!P0 MOV R40, R44 ;  /* 0x0000002c00288202 */ /* 0x000fe20000000f00 */
[----:B------:R-:W-:Y:S01]  /*6e00*/  @!P0 FMUL.FTZ R5, R6, R5 ;  /* 0x0000000506058220 */ /* 0x000fe20000410000 */
[----:B------:R-:W-:Y:S01]  /*6e10*/  @!P0 MOV R43, R39 ;  /* 0x00000027002b8202 */ /* 0x000fe20000000f00 */
[----:B------:R-:W-:Y:S01]  /*6e20*/  @!P0 IMAD.MOV.U32 R42, RZ, RZ, R17 ;  /* 0x000000ffff2a8224 */ /* 0x000fe200078e0011 */
[----:B------:R-:W-:Y:S01]  /*6e30*/  @!P0 F2FP.BF16.PACK_AB R0, R2, R0 ;  /* 0x000000000200823e */ /* 0x000fe200000010ff */
[----:B------:R-:W-:Y:S02]  /*6e40*/  @!P0 FFMA.FTZ R3, R22, R23, R3 ;  /* 0x0000001716038223 */ /* 0x000fe40000010003 */
[----:B------:R-:W-:Y:S01]  /*6e50*/  @!P0 FMUL.FTZ R6, R8, R7 ;  /* 0x0000000708068220 */ /* 0x000fe20000410000 */
[----:B------:R1:W-:Y:S01]  /*6e60*/  STG.E.128 [R48.64], R40 ;  /* 0x0000002830007986 */ /* 0x0003e2000c101d1c */
        /* <DEDUP_REMOVED lines=21> */
.L_x_1652:
[----:B------:R-:W-:Y:S01]  /*6fc0*/  UIMAD UR8, UR17, -0x40, UR23 ;  /* 0xffffffc0110878a4 */ /* 0x000fe2000f8e0217 */
[----:B------:R-:W-:Y:S03]  /*6fd0*/  BSSY B0, `(.L_x_1683) ;  /* 0x0000013000007945 */ /* 0x000fe60003800000 */
[----:B------:R-:W-:Y:S04]  /*6fe0*/  UISETP.LT.AND UP0, UPT, UR8, 0x40, UPT ;  /* 0x000000400800788c */ /* 0x000fe8000bf01270 */
[----:B------:R-:W-:Y:S06]  /*6ff0*/  USEL UR8, UR8, 0x40, UP0 ;  /* 0x0000004008087887 */ /* 0x000fec0008000000 */
[----:B------:R-:W-:Y:S11]  /*7000*/  ISETP.GE.AND P0, PT, R92, UR8, PT ;  /* 0x000000085c007c0c */ /* 0x000ff6000bf06270 */
[----:B------:R-:W-:Y:S02]  /*7010*/  @!UPT UIADD3 URZ, URZ, URZ, URZ ;  /* 0x0000003f3f3ff290 */ /* 0x000fe4000fffe03f */
[----:B------:R-:W-:-:S05]  /*7020*/  @P0 BRA `(.L_x_1684) ;  /* 0x000000d000000947 */ /* 0x000fca0003800000 */
[----:B------:R-:W-:Y:S01]  /*7030*/  ISETP.GE.AND P1, PT, R87, c[0x0][0x1d4], PT ;  /* 0x0000750057007a0c */ /* 0x000fe20003f26270 */
[----:B------:R-:W1:Y:S01]  /*7040*/  @!P5 LDS.128 R12, [R74+0x4100] ;  /* 0x004100004a0cd984 */ /* 0x000e620000000c00 */
[----:B------:R-:W-:Y:S04]  /*7050*/  @!P5 IADD3 R0, P0, R108, UR52, RZ ;  /* 0x000000346c00dc10 */ /* 0x000fe8000ff1e0ff */
[----:B------:R-:W-:Y:S02]  /*7060*/  @!P5 IADD3.X R2, R107, UR42, RZ, P0, !PT ;  /* 0x0000002a6b02dc10 */ /* 0x000fe400087fe4ff */
[C---:B------:R-:W-:Y:S04]  /*7070*/  @!P5 LEA R4, P0, R0.reuse, c[0x0][0x1c8], 0x1 ;  /* 0x000072000004da11 */ /* 0x040fe800078008ff */
[----:B------:R-:W-:Y:S01]  /*7080*/  @!P5 LEA.HI.X R5, R0, c[0x0][0x1cc], R2, 0x1, P0 ;  /* 0x000073000005da11 */ /* 0x000fe200000f0c02 */
[----:B------:R-:W2:Y:S01]  /*7090*/  @!P1 LDS.128 R8, [R74+0x6100] ;  /* 0x006100004a089984 */ /* 0x000ea20000000c00 */
[----:B------:R-:W-:Y:S04]  /*70a0*/  @!P1 IADD3 R0, P0, R113, UR52, RZ ;  /* 0x0000003471009c10 */ /* 0x000fe8000ff1e0ff */
[----:B------:R-:W-:Y:S02]  /*70b0*/  @!P1 IADD3.X R3, R112, UR42, RZ, P0, !PT ;  /* 0x0000002a70039c10 */ /* 0x000fe400087fe4ff */
[C---:B------:R-:W-:Y:S04]  /*70c0*/  @!P1 LEA R2, P0, R0.reuse, c[0x0][0x1c8], 0x1 ;  /* 0x0000720000029a11 */ /* 0x040fe800078008ff */
[----:B------:R-:W-:Y:S01]  /*70d0*/  @!P1 LEA.HI.X R3, R0, c[0x0][0x1cc], R3, 0x1, P0 ;  /* 0x0000730000039a11 */ /* 0x000fe200000f0c03 */
[----:B-1----:R1:W-:Y:S04]  /*70e0*/  @!P5 STG.E.128 [R4.64], R12 ;  /* 0x0000000c0400d986 */ /* 0x0023e8000c101d1c */
[----:B--2---:R1:W-:Y:S04]  /*70f0*/  @!P1 STG.E.128 [R2.64], R8 ;  /* 0x0000000802009986 */ /* 0x0043e8000c101d1c */
.L_x_1684:
[----:B------:R-:W-:Y:S05]  /*7100*/  BSYNC B0 ;  /* 0x0000000000007941 */ /* 0x000fea0003800000 */
.L_x_1683:
[----:B------:R-:W-:Y:S01]  /*7110*/  ISETP.GE.AND P0, PT, R157, UR8, PT ;  /* 0x000000089d007c0c */ /* 0x000fe2000bf06270 */
[----:B------:R-:W-:Y:S01]  /*7120*/  @!UPT UIADD3 URZ, URZ, URZ, URZ ;  /* 0x0000003f3f3ff290 */ /* 0x000fe2000fffe03f */
[----:B------:R-:W-:Y:S11]  /*7130*/  BSSY B0, `(.L_x_1685) ;  /* 0x0000012000007945 */ /* 0x000ff60003800000 */
[----:B------:R-:W-:-:S05]  /*7140*/  @P0 BRA `(.L_x_1686) ;  /* 0x0000010000000947 */ /* 0x000fca0003800000 */
[----:B------:R-:W-:Y:S01]  /*7150*/  ISETP.GE.AND P1, PT, R87, c[0x0][0x1d4], PT ;  /* 0x0000750057007a0c */ /* 0x000fe20003f26270 */
[----:B-1----:R-:W1:Y:S01]  /*7160*/  @!P5 LDS.128 R12, [R74+0x4900] ;  /* 0x004900004a0cd984 */ /* 0x002e620000000c00 */
[----:B------:R-:W-:Y:S06]  /*7170*/  UIADD3 UR9, UP0, UR30, UR52, URZ ;  /* 0x000000341e097290 */ /* 0x000fec000ff1e03f */
[----:B------:R-:W-:Y:S04]  /*7180*/  PLOP3.LUT P0, PT, PT, PT, UP0, 0x80, 0x0 ;  /* 0x000000000000781c */ /* 0x000fe80003f0f008 */
[----:B------:R-:W-:Y:S01]  /*7190*/  IADD3.X R0, R172, UR42, RZ, P0, !PT ;  /* 0x0000002aac007c10 */ /* 0x000fe200087fe4ff */
[----:B------:R-:W2:Y:S01]  /*71a0*/  @!P1 LDS.128 R8, [R74+0x6900] ;  /* 0x006900004a089984 */ /* 0x000ea20000000c00 */
[----:B------:R-:W-:Y:S05]  /*71b0*/  @!P5 IADD3 R2, P0, R108, UR9, RZ ;  /* 0x000000096c02dc10 */ /* 0x000fea000ff1e0ff */
[----:B------:R-:W-:Y:S01]  /*71c0*/  @!P5 IMAD.X R3, R107, 0x1, R0, P0 ;  /* 0x000000016b03d824 */ /* 0x000fe200000e0600 */
[C---:B------:R-:W-:Y:S04]  /*71d0*/  @!P5 LEA R4, P0, R2.reuse, c[0x0][0x1c8], 0x1 ;  /* 0x000072000204da11 */ /* 0x040fe800078008ff */
[----:B------:R-:W-:Y:S02]  /*71e0*/  @!P5 LEA.HI.X R5, R2, c[0x0][0x1cc], R3, 0x1, P0 ;  /* 0x000073000205da11 */ /* 0x000fe400000f0c03 */
[----:B------:R-:W-:Y:S05]  /*71f0*/  @!P1 IADD3 R3, P0, R113, UR9, RZ ;  /* 0x0000000971039c10 */ /* 0x000fea000ff1e0ff */
[----:B------:R-:W-:Y:S01]  /*7200*/  @!P1 IMAD.X R0, R0, 0x1, R112, P0 ;  /* 0x0000000100009824 */ /* 0x000fe200000e0670 */
[C---:B------:R-:W-:Y:S04]  /*7210*/  @!P1 LEA R2, P0, R3.reuse, c[0x0][0x1c8], 0x1 ;  /* 0x0000720003029a11 */ /* 0x040fe800078008ff */
[----:B------:R-:W-:Y:S01]  /*7220*/  @!P1 LEA.HI.X R3, R3, c[0x0][0x1cc], R0, 0x1, P0 ;  /* 0x0000730003039a11 */ /* 0x000fe200000f0c00 */
[----:B-1----:R1:W-:Y:S04]  /*7230*/  @!P5 STG.E.128 [R4.64], R12 ;  /* 0x0000000c0400d986 */ /* 0x0023e8000c101d1c */
[----:B--2---:R1:W-:Y:S04]  /*7240*/  @!P1 STG.E.128 [R2.64], R8 ;  /* 0x0000000802009986 */ /* 0x0043e8000c101d1c */
.L_x_1686:
[----:B------:R-:W-:Y:S05]  /*7250*/  BSYNC B0 ;  /* 0x0000000000007941 */ /* 0x000fea0003800000 */
.L_x_1685:
        /* <DEDUP_REMOVED lines=20> */
.L_x_1688:
[----:B------:R-:W-:Y:S05]  /*73a0*/  BSYNC B0 ;  /* 0x0000000000007941 */ /* 0x000fea0003800000 */
.L_x_1687:
[----:B------:R-:W-:Y:S11]  /*73b0*/  ISETP.GE.AND P0, PT, R155, UR8, PT ;  /* 0x000000089b007c0c */ /* 0x000ff6000bf06270 */
[----:B------:R-:W-:Y:S02]  /*73c0*/  @!UPT UIADD3 URZ, URZ, URZ, URZ ;  /* 0x0000003f3f3ff290 */ /* 0x000fe4000fffe03f */
[----:B------:R-:W-:-:S05]  /*73d0*/  @P0 BRA `(.L_x_1674) ;  /* 0x000000f000000947 */ /* 0x000fca0003800000 */
[----:B------:R-:W-:Y:S01]  /*73e0*/  ISETP.GE.AND P1, PT, R87, c[0x0][0x1d4], PT ;  /* 0x0000750057007a0c */ /* 0x000fe20003f26270 */
[----:B-1----:R-:W1:Y:S01]  /*73f0*/  @!P5 LDS.128 R12, [R74+0x5900] ;  /* 0x005900004a0cd984 */ /* 0x002e620000000c00 */
[----:B------:R-:W-:Y:S04]  /*7400*/  UIADD3 UR9, UP0, UR32, UR52, URZ ;  /* 0x0000003420097290 */ /* 0x000fe8000ff1e03f */
[----:B------:R-:W-:Y:S02]  /*7410*/  UIADD3.X UR8, UR42, UR4, URZ, UP0, !UPT ;  /* 0x000000042a087290 */ /* 0x000fe400087fe43f */
[----:B------:R-:W-:Y:S04]  /*7420*/  @!P5 IADD3 R0, P0, R108, UR9, RZ ;  /* 0x000000096c00dc10 */ /* 0x000fe8000ff1e0ff */
[----:B------:R-:W-:Y:S01]  /*7430*/  @!P5 IADD3.X R2, R107, UR8, RZ, P0, !PT ;  /* 0x000000086b02dc10 */ /* 0x000fe200087fe4ff */
[----:B------:R-:W2:Y:S01]  /*7440*/  @!P1 LDS.128 R8, [R74+0x7900] ;  /* 0x007900004a089984 */ /* 0x000ea20000000c00 */
[C---:B------:R-:W-:Y:S04]  /*7450*/  @!P5 LEA R4, P0, R0.reuse, c[0x0][0x1c8], 0x1 ;  /* 0x000072000004da11 */ /* 0x040fe800078008ff */
[----:B------:R-:W-:Y:S02]  /*7460*/  @!P5 LEA.HI.X R5, R0, c[0x0][0x1cc], R2, 0x1, P0 ;  /* 0x000073000005da11 */ /* 0x000fe400000f0c02 */
[----:B------:R-:W-:Y:S04]  /*7470*/  @!P1 IADD3 R0, P0, R113, UR9, RZ ;  /* 0x0000000971009c10 */ /* 0x000fe8000ff1e0ff */
[----:B------:R-:W-:Y:S02]  /*7480*/  @!P1 IADD3.X R3, R112, UR8, RZ, P0, !PT ;  /* 0x0000000870039c10 */ /* 0x000fe400087fe4ff */
[C---:B------:R-:W-:Y:S04]  /*7490*/  @!P1 LEA R2, P0, R0.reuse, c[0x0][0x1c8], 0x1 ;  /* 0x0000720000029a11 */ /* 0x040fe800078008ff */
[----:B------:R-:W-:Y:S01]  /*74a0*/  @!P1 LEA.HI.X R3, R0, c[0x0][0x1cc], R3, 0x1, P0 ;  /* 0x0000730000039a11 */ /* 0x000fe200000f0c03 */
[----:B-1----:R1:W-:Y:S04]  /*74b0*/  @!P5 STG.E.128 [R4.64], R12 ;  /* 0x0000000c0400d986 */ /* 0x0023e8000c101d1c */
[----:B--2---:R1:W-:Y:S04]  /*74c0*/  @!P1 STG.E.128 [R2.64], R8 ;  /* 0x0000000802009986 */ /* 0x0043e8000c101d1c */
.L_x_1674:
[----:B------:R-:W-:Y:S05]  /*74d0*/  BSYNC B2 ;  /* 0x0000000000027941 */ /* 0x000fea0003800000 */
.L_x_1651:
[----:B------:R-:W-:Y:S01]  /*74e0*/  USHF.L.U32 UR8, UR17, 0x6, URZ ;  /* 0x0000000611087899 */ /* 0x000fe2000800063f */
[----:B------:R-:W-:Y:S01]  /*74f0*/  ISETP.NE.AND P6, PT, R153, RZ, PT ;  /* 0x000000ff9900720c */ /* 0x000fe20003fc5270 */
[----:B------:R-:W-:Y:S01]  /*7500*/  USHF.L.U64.HI UR43, UR17, 0x6, UR43 ;  /* 0x00000006112b7899 */ /* 0x000fe2000801022b */
[----:B------:R-:W-:Y:S01]  /*7510*/  BSSY B0, `(.L_x_1689) ;  /* 0x0000052000007945 */ /* 0x000fe20003800000 */
[----:B------:R-:W-:Y:S02]  /*7520*/  UIADD3 UR9, -UR8, UR23, URZ ;  /* 0x0000001708097290 */ /* 0x000fe4000fffe13f */
[----:B-1---5:R-:W-:Y:S02]  /*7530*/  IADD3 R5, R128, -UR8, RZ ;  /* 0x8000000880057c10 */ /* 0x022fe4000fffe0ff */
[----:B------:R-:W-:Y:S01]  /*7540*/  IADD3 R0, P0, R139, UR8, RZ ;  /* 0x000000088b007c10 */ /* 0x000fe2000ff1e0ff */
[----:B------:R-:W-:Y:S01]  /*7550*/  UISETP.LT.AND UP0, UPT, UR9, 0x40, UPT ;  /* 0x000000400900788c */ /* 0x000fe2000bf01270 */
[C---:B------:R-:W-:Y:S02]  /*7560*/  ISETP.GE.AND P2, PT, R5.reuse, 0x11, PT ;  /* 0x000000110500780c */ /* 0x040fe40003f46270 */
[C---:B------:R-:W-:Y:S01]  /*7570*/  ISETP.GE.AND P3, PT, R5.reuse, 0x1, PT ;  /* 0x000000010500780c */ /* 0x040fe20003f66270 */
[----:B------:R-:W-:Y:S01]  /*7580*/  USEL UR9, UR9, 0x40, UP0 ;  /* 0x0000004009097887 */ /* 0x000fe20008000000 */
[----:B------:R-:W-:Y:S02]  /*7590*/  ISETP.GE.AND P1, PT, R5, 0x21, PT ;  /* 0x000000210500780c */ /* 0x000fe40003f26270 */
[----:B------:R-:W-:Y:S07]  /*75a0*/  IADD3.X R4, R152, UR43, RZ, P0, !PT ;  /* 0x0000002b98047c10 */ /* 0x000fee00087fe4ff */
[----:B------:R-:W-:Y:S02]  /*75b0*/  @P2 IADD3 R7, P0, R0, 0x10, RZ ;  /* 0x0000001000072810 */ /* 0x000fe40007f1e0ff */
[----:B------:R-:W-:Y:S02]  /*75c0*/  @P3 IMAD R6, R4, c[0x0][0x258], RZ ;  /* 0x0000960004063a24 */ /* 0x000fe400078e02ff */
[----:B--2---:R-:W-:Y:S02]  /*75d0*/  @P3 IMAD.MOV.U32 R2, RZ, RZ, R96 ;  /* 0x000000ffff023224 */ /* 0x004fe400078e0060 */
[----:B------:R-:W-:Y:S02]  /*75e0*/  @P3 IMAD.MOV.U32 R3, RZ, RZ, R106 ;  /* 0x000000ffff033224 */ /* 0x000fe400078e006a */
[----:B------:R-:W-:Y:S01]  /*75f0*/  @P2 IMAD.X R8, RZ, RZ, R4, P0 ;  /* 0x000000ffff082224 */ /* 0x000fe200000e0604 */
[C---:B------:R-:W-:Y:S01]  /*7600*/  @P1 IADD3 R12, P0, R0.reuse, 0x20, RZ ;  /* 0x00000020000c1810 */ /* 0x040fe20007f1e0ff */
[C---:B------:R-:W-:Y:S04]  /*7610*/  @P3 IMAD.WIDE.U32 R2, R0.reuse, c[0x0][0x258], R2 ;  /* 0x0000960000023a25 */ /* 0x040fe800078e0002 */
[----:B------:R-:W-:Y:S02]  /*7620*/  @P3 IMAD R6, R0, c[0x0][0x25c], R6 ;  /* 0x0000970000063a24 */ /* 0x000fe400078e0206 */
[----:B------:R-:W-:Y:S01]  /*7630*/  @P1 IMAD.X R13, RZ, RZ, R4, P0 ;  /* 0x000000ffff0d1224 */ /* 0x000fe200000e0604 */
[C---:B------:R-:W-:Y:S01]  /*7640*/  @P3 LEA R10, P0, R2.reuse, c[0x0][0x250], 0x1 ;  /* 0x00009400020a3a11 */ /* 0x040fe200078008ff */
[----:B------:R-:W-:Y:S02]  /*7650*/  @P3 IMAD.IADD R6, R3, 0x1, R6 ;  /* 0x0000000103063824 */ /* 0x000fe400078e0206 */
[----:B------:R-:W-:Y:S03]  /*7660*/  @P2 IMAD.MOV.U32 R3, RZ, RZ, R106 ;  /* 0x000000ffff032224 */ /* 0x000fe600078e006a */
[----:B------:R-:W-:Y:S01]  /*7670*/  @P3 LEA.HI.X R11, R2, c[0x0][0x254], R6, 0x1, P0 ;  /* 0x00009500020b3a11 */ /* 0x000fe200000f0c06 */
[----:B------:R-:W-:Y:S01]  /*7680*/  @P2 IMAD R6, R8, c[0x0][0x258], RZ ;  /* 0x0000960008062a24 */ /* 0x000fe200078e02ff */
[-C--:B------:R-:W-:Y:S03]  /*7690*/  @P2 MOV R2, R96.reuse ;  /* 0x0000006000022202 */ /* 0x080fe60000000f00 */
[C---:B------:R-:W-:Y:S02]  /*76a0*/  @P2 IMAD R6, R7.reuse, c[0x0][0x25c], R6 ;  /* 0x0000970007062a24 */ /* 0x040fe400078e0206 */
[----:B------:R-:W-:Y:S04]  /*76b0*/  @P2 IMAD.WIDE.U32 R2, R7, c[0x0][0x258], R2 ;  /* 0x0000960007022a25 */ /* 0x000fe800078e0002 */
[----:B------:R-:W-:Y:S01]  /*76c0*/  @P2 IMAD.IADD R6, R3, 0x1, R6 ;  /* 0x0000000103062824 */ /* 0x000fe200078e0206 */
[C---:B------:R-:W-:Y:S01]  /*76d0*/  @P2 LEA R8, P0, R2.reuse, c[0x0][0x250], 0x1 ;  /* 0x0000940002082a11 */ /* 0x040fe200078008ff */
[----:B------:R-:W-:Y:S03]  /*76e0*/  @P1 IMAD.MOV.U32 R3, RZ, RZ, R106 ;  /* 0x000000ffff031224 */ /* 0x000fe600078e006a */
[----:B------:R-:W-:Y:S02]  /*76f0*/  @P2 LEA.HI.X R9, R2, c[0x0][0x254], R6, 0x1, P0 ;  /* 0x0000950002092a11 */ /* 0x000fe400000f0c06 */
[----:B------:R-:W-:Y:S02]  /*7700*/  ISETP.GE.AND P0, PT, R5, 0x31, PT ;  /* 0x000000310500780c */ /* 0x000fe40003f06270 */
[----:B------:R-:W-:Y:S05]  /*7710*/  @P1 MOV R2, R96 ;  /* 0x0000006000021202 */ /* 0x000fea0000000f00 */
[----:B------:R-:W-:Y:S06]  /*7720*/  @P1 IMAD.WIDE.U32 R2, R12, c[0x0][0x258], R2 ;  /* 0x000096000c021a25 */ /* 0x000fec00078e0002 */
[----:B------:R-:W-:Y:S01]  /*7730*/  @P0 IADD3 R5, P4, R0, 0x30, RZ ;  /* 0x0000003000050810 */ /* 0x000fe20007f9e0ff */
[----:B------:R-:W-:Y:S04]  /*7740*/  @P1 IMAD R0, R13, c[0x0][0x258], RZ ;  /* 0x000096000d001a24 */ /* 0x000fe800078e02ff */
[----:B------:R-:W-:Y:S02]  /*7750*/  @P1 IMAD R0, R12, c[0x0][0x25c], R0 ;  /* 0x000097000c001a24 */ /* 0x000fe400078e0200 */
[----:B------:R-:W-:Y:S01]  /*7760*/  @P0 IMAD.X R4, RZ, RZ, R4, P4 ;  /* 0x000000ffff040224 */ /* 0x000fe200020e0604 */
[C---:B------:R-:W-:Y:S01]  /*7770*/  @P1 LEA R6, P4, R2.reuse, c[0x0][0x250], 0x1 ;  /* 0x0000940002061a11 */ /* 0x040fe200078808ff */
[----:B------:R-:W-:Y:S01]  /*7780*/  @P1 IMAD.IADD R0, R3, 0x1, R0 ;  /* 0x0000000103001824 */ /* 0x000fe200078e0200 */
[----:B------:R-:W-:Y:S04]  /*7790*/  @P0 MOV R3, R106 ;  /* 0x0000006a00030202 */ /* 0x000fe80000000f00 */
[----:B------:R-:W-:Y:S01]  /*77a0*/  @P1 LEA.HI.X R7, R2, c[0x0][0x254], R0, 0x1, P4 ;  /* 0x0000950002071a11 */ /* 0x000fe200020f0c00 */
[----:B------:R-:W-:Y:S02]  /*77b0*/  @P0 IMAD R0, R4, c[0x0][0x258], RZ ;  /* 0x0000960004000a24 */ /* 0x000fe400078e02ff */
[----:B------:R-:W-:Y:S02]  /*77c0*/  @P0 IMAD.MOV.U32 R2, RZ, RZ, R96 ;  /* 0x000000ffff020224 */ /* 0x000fe400078e0060 */
[C---:B------:R-:W-:Y:S02]  /*77d0*/  @P0 IMAD R0, R5.reuse, c[0x0][0x25c], R0 ;  /* 0x0000970005000a24 */ /* 0x040fe400078e0200 */
[----:B------:R-:W-:Y:S04]  /*77e0*/  @P0 IMAD.WIDE.U32 R2, R5, c[0x0][0x258], R2 ;  /* 0x0000960005020a25 */ /* 0x000fe800078e0002 */
[----:B------:R-:W-:Y:S01]  /*77f0*/  @P0 IMAD.IADD R0, R3, 0x1, R0 ;  /* 0x0000000103000824 */ /* 0x000fe200078e0200 */
[C---:B------:R-:W-:Y:S04]  /*7800*/  @P0 LEA R4, P4, R2.reuse, c[0x0][0x250], 0x1 ;  /* 0x0000940002040a11 */ /* 0x040fe800078808ff */
[----:B------:R-:W-:Y:S02]  /*7810*/  @P0 LEA.HI.X R5, R2, c[0x0][0x254], R0, 0x1, P4 ;  /* 0x0000950002050a11 */ /* 0x000fe400020f0c00 */
[----:B------:R-:W-:Y:S11]  /*7820*/  ISETP.NE.AND P4, PT, R154, RZ, PT ;  /* 0x000000ff9a00720c */ /* 0x000ff60003f85270 */
[----:B------:R-:W-:Y:S02]  /*7830*/  @!UPT UIADD3 URZ, URZ, URZ, URZ ;  /* 0x0000003f3f3ff290 */ /* 0x000fe4000fffe03f */
        /* <DEDUP_REMOVED lines=8> */
[----:B------:R2:W-:Y:S01]  /*78c0*/  @P1 LDGSTS.E.BYPASS.LTC128B.128 [R74+0x3100], [R6.64+0x80], !P6 ;  /* 0x03100080064a1fae */ /* 0x0005e2000f101d5c */
[----:B------:R-:W-:Y:S04]  /*78d0*/  ISETP.GE.AND P1, PT, R92, UR9, PT ;  /* 0x000000095c007c0c */ /* 0x000fe8000bf26270 */
[----:B------:R1:W-:Y:S05]  /*78e0*/  @P0 LDGSTS.E.BYPASS.LTC128B.128 [R74+0x1900], [R4.64], !P4 ;  /* 0x01900000044a0fae */ /* 0x0003ea000e101d5c */
[----:B------:R1:W-:Y:S05]  /*78f0*/  @P0 LDGSTS.E.BYPASS.LTC128B.128 [R74+0x3900], [R4.64+0x80], !P6 ;  /* 0x03900080044a0fae */ /* 0x0003ea000f101d5c */
[----:B------:R-:W0:Y:S01]  /*7900*/  LDGDEPBAR ;  /* 0x00000000000079af */ /* 0x000e220000000000 */
[----:B--2---:R-:W-:Y:S04]  /*7910*/  IADD3 R6, P0, R150, UR8, RZ ;  /* 0x0000000896067c10 */ /* 0x004fe8000ff1e0ff */
[----:B------:R-:W-:Y:S01]  /*7920*/  IADD3.X R7, R149, UR43, RZ, P0, !PT ;  /* 0x0000002b95077c10 */ /* 0x000fe200087fe4ff */
        /* <DEDUP_REMOVED lines=16> */
.L_x_1690:
[----:B-1----:R-:W-:Y:S05]  /*7a30*/  BSYNC B0 ;  /* 0x0000000000007941 */ /* 0x002fea0003800000 */
.L_x_1689:
[----:B------:R-:W-:Y:S01]  /*7a40*/  ISETP.GE.AND P0, PT, R157, UR9, PT ;  /* 0x000000099d007c0c */ /* 0x000fe2000bf06270 */
        /* <DEDUP_REMOVED lines=18> */
.L_x_1692:
[----:B------:R-:W-:Y:S05]  /*7b70*/  BSYNC B0 ;  /* 0x0000000000007941 */ /* 0x000fea0003800000 */
.L_x_1691:
[----:B------:R-:W-:Y:S01]  /*7b80*/  ISETP.GE.AND P0, PT, R156, UR9, PT ;  /* 0x000000099c007c0c */ /* 0x000fe2000bf06270 */
        /* <DEDUP_REMOVED lines=18> */
.L_x_1694:
[----:B------:R-:W-:Y:S05]  /*7cb0*/  BSYNC B0 ;  /* 0x0000000000007941 */ /* 0x000fea0003800000 */
.L_x_1693:
        /* <DEDUP_REMOVED lines=19> */
.L_x_1696:
[----:B------:R-:W-:Y:S05]  /*7df0*/  BSYNC B0 ;  /* 0x0000000000007941 */ /* 0x000fea0003800000 */
.L_x_1695:
[----:B------:R-:W-:Y:S02]  /*7e00*/  UISETP.GT.AND UP0, UPT, UR17, UR10, UPT ;  /* 0x0000000a1100728c */ /* 0x000fe4000bf04270 */
[----:B------:R-:W-:Y:S04]  /*7e10*/  UIADD3 UR17, UR17, -0x1, URZ ;  /* 0xffffffff11117890 */ /* 0x000fe8000fffe03f */
[----:B------:R-:W-:Y:S02]  /*7e20*/  PLOP3.LUT P0, PT, PT, PT, UP0, 0x80, 0x0 ;  /* 0x000000000000781c */ /* 0x000fe40003f0f008 */
[----:B------:R-:W-:Y:S02]  /*7e30*/  PLOP3.LUT P1, PT, PT, PT, UP0, 0x80, 0x0 ;  /* 0x000000000000781c */ /* 0x000fe40003f2f008 */
[----:B------:R-:W-:Y:S01]  /*7e40*/  PLOP3.LUT P2, PT, PT, PT, UP0, 0x80, 0x0 ;  /* 0x000000000000781c */ /* 0x000fe20003f4f008 */
[----:B------:R-:W-:Y:S02]  /*7e50*/  @UP0 UIMAD UR8, UR14, UR17, URZ ;  /* 0x000000110e0802a4 */ /* 0x000fe4000f8e023f */
[----:B------:R-:W-:Y:S04]  /*7e60*/  @UP0 USHF.R.S32.HI UR9, URZ, 0x1f, UR17 ;  /* 0x0000001f3f090899 */ /* 0x000fe80008011411 */
[----:B------:R-:W-:Y:S02]  /*7e70*/  IMAD.U32 R0, RZ, RZ, UR8 ;  /* 0x00000008ff007e24 */ /* 0x000fe4000f8e00ff */
[----:B-1----:R-:W-:Y:S02]  /*7e80*/  @P0 IMAD.MOV.U32 R2, RZ, RZ, R126 ;  /* 0x000000ffff020224 */ /* 0x002fe400078e007e */
[----:B------:R-:W-:Y:S01]  /*7e90*/  @P0 IMAD.MOV.U32 R3, RZ, RZ, R125 ;  /* 0x000000ffff030224 */ /* 0x000fe200078e007d */
[----:B------:R-:W-:Y:S03]  /*7ea0*/  PLOP3.LUT P0, PT, PT, PT, UP0, 0x80, 0x0 ;  /* 0x000000000000781c */ /* 0x000fe60003f0f008 */
[C---:B------:R-:W-:Y:S01]  /*7eb0*/  @P1 IMAD.WIDE.U32 R2, R174.reuse, UR17, R2 ;  /* 0x00000011ae021c25 */ /* 0x040fe2000f8e0002 */
[----:B------:R-:W-:Y:S09]  /*7ec0*/  PLOP3.LUT P1, PT, PT, PT, UP0, 0x80, 0x0 ;  /* 0x000000000000781c */ /* 0x000ff20003f2f008 */
[----:B------:R-:W-:Y:S01]  /*7ed0*/  @P0 IMAD R0, R174, UR9, R0 ;  /* 0x00000009ae000c24 */ /* 0x000fe2000f8e0200 */
[----:B------:R-:W-:Y:S03]  /*7ee0*/  PLOP3.LUT P0, PT, PT, PT, UP0, 0x80, 0x0 ;  /* 0x000000000000781c */ /* 0x000fe60003f0f008 */
[----:B------:R-:W-:Y:S01]  /*7ef0*/  @P1 IMAD.IADD R3, R3, 0x1, R0 ;  /* 0x0000000103031824 */ /* 0x000fe200078e0200 */
[----:B------:R-:W-:Y:S09]  /*7f00*/  PLOP3.LUT P1, PT, PT, PT, UP0, 0x80, 0x0 ;  /* 0x000000000000781c */ /* 0x000ff20003f2f008 */
[C---:B------:R-:W-:Y:S11]  /*7f10*/  @P0 LEA R0, P0, R2.reuse, c[0x0][0x220], 0x1 ;  /* 0x0000880002000a11 */ /* 0x040ff600078008ff */
[----:B------:R-:W-:Y:S02]  /*7f20*/  @!UPT UIADD3 URZ, URZ, URZ, URZ ;  /* 0x0000003f3f3ff290 */ /* 0x000fe4000fffe03f */
[----:B------:R-:W-:Y:S02]  /*7f30*/  @P1 LEA.HI.X R3, R2, c[0x0][0x224], R3, 0x1, P0 ;  /* 0x0000890002031a11 */ /* 0x000fe400000f0c03 */
[----:B------:R-:W-:Y:S11]  /*7f40*/  PLOP3.LUT P0, PT, PT, PT, UP0, 0x80, 0x0 ;  /* 0x000000000000781c */ /* 0x000ff60003f0f008 */
[----:B------:R-:W-:Y:S02]  /*7f50*/  @!UPT UIADD3 URZ, URZ, URZ, URZ ;  /* 0x0000003f3f3ff290 */ /* 0x000fe4000fffe03f */
[----:B------:R-:W-:Y:S11]  /*7f60*/  @P0 IADD3 R11, P1, P0, R159, 0x80, R0 ;  /* 0x000000809f0b0810 */ /* 0x000ff6000783e000 */
[----:B------:R-:W-:Y:S02]  /*7f70*/  @!UPT UIADD3 URZ, URZ, URZ, URZ ;  /* 0x0000003f3f3ff290 */ /* 0x000fe4000fffe03f */
[----:B------:R-:W-:Y:S02]  /*7f80*/  @P2 IADD3.X R10, R158, RZ, R3, P1, P0 ;  /* 0x000000ff9e0a2210 */ /* 0x000fe40000fe0403 */
[----:B------:R-:W-:Y:S02]  /*7f90*/  PLOP3.LUT P0, PT, PT, PT, UP0, 0x80, 0x0 ;  /* 0x000000000000781c */ /* 0x000fe40003f0f008 */
[----:B------:R-:W-:Y:S11]  /*7fa0*/  PLOP3.LUT P1, PT, PT, PT, UP0, 0x80, 0x0 ;  /* 0x000000000000781c */ /* 0x000ff60003f2f008 */
[-C--:B------:R-:W-:Y:S11]  /*7fb0*/  @P0 IADD3 R7, P0, R0, R159.reuse, RZ ;  /* 0x0000009f00070210 */ /* 0x080ff60007f1e0ff */
[----:B------:R-:W-:Y:S02]  /*7fc0*/  @!UPT UIADD3 URZ, URZ, URZ, URZ ;  /* 0x0000003f3f3ff290 */ /* 0x000fe4000fffe03f */
[--C-:B------:R-:W-:Y:S01]  /*7fd0*/  @P1 IMAD.X R6, R3, 0x1, R158.reuse, P0 ;  /* 0x0000000103061824 */ /* 0x100fe200000e069e */
[----:B------:R-:W-:Y:S02]  /*7fe0*/  PLOP3.LUT P0, PT, PT, PT, UP0, 0x80, 0x0 ;  /* 0x000000000000781c */ /* 0x000fe40003f0f008 */
[----:B------:R-:W-:Y:S11]  /*7ff0*/  PLOP3.LUT P1, PT, PT, PT, UP0, 0x80, 0x0 ;  /* 0x000000000000781c */ /* 0x000ff60003f2f008 */
[C---:B------:R-:W-:Y:S11]  /*8000*/  @P0 IADD3 R9, P0, R7.reuse, R159, RZ ;  /* 0x0000009f07090210 */ /* 0x040ff60007f1e0ff */
[----:B------:R-:W-:Y:S02]  /*8010*/  @!UPT UIADD3 URZ, URZ, URZ, URZ ;  /* 0x0000003f3f3ff290 */ /* 0x000fe4000fffe03f */
[C---:B------:R-:W-:Y:S01]  /*8020*/  @P1 IMAD.X R8, R6.reuse, 0x1, R158, P0 ;  /* 0x0000000106081824 */ /* 0x040fe200000e069e */
[----:B------:R-:W-:Y:S02]  /*8030*/  PLOP3.LUT P0, PT, PT, PT, UP0, 0x80, 0x0 ;  /* 0x000000000000781c */ /* 0x000fe40003f0f008 */
[----:B------:R-:W-:Y:S11]  /*8040*/  PLOP3.LUT P1, PT, PT, PT, UP0, 0x80, 0x0 ;  /* 0x000000000000781c */ /* 0x000ff60003f2f008 */
[----:B------:R-:W-:Y:S11]  /*8050*/  @P0 IADD3 R13, P0, R7, R121, RZ ;  /* 0x00000079070d0210 */ /* 0x000ff60007f1e0ff */
[----:B------:R-:W-:Y:S02]  /*8060*/  @!UPT UIADD3 URZ, URZ, URZ, URZ ;  /* 0x0000003f3f3ff290 */ /* 0x000fe4000fffe03f */
[----:B------:R-:W-:Y:S01]  /*8070*/  @P1 IMAD.X R12, R6, 0x1, R120, P0 ;  /* 0x00000001060c1824 */ /* 0x000fe200000e0678 */
        /* <DEDUP_REMOVED lines=12> */
[----:B------:R-:W-:Y:S01]  /*8140*/  @P0 IMAD.MOV.U32 R2, RZ, RZ, R0 ;  /* 0x000000ffff020224 */ /* 0x000fe200078e0000 */
[----:B------:R-:W-:Y:S04]  /*8150*/  PLOP3.LUT P0, PT, PT, PT, UP0, 0x80, 0x0 ;  /* 0x000000000000781c */ /* 0x000fe80003f0f008 */
[----:B------:R-:W-:Y:S01]  /*8160*/  @!PT LDS RZ, [RZ] ;  /* 0x00000000fffff984 */ /* 0x000fe20000000800 */
[----:B------:R-:W-:Y:S01]  /*8170*/  @!PT LDS RZ, [RZ] ;  /* 0x00000000fffff984 */ /* 0x000fe20000000800 */
[----:B------:R-:W-:Y:S01]  /*8180*/  @!PT LDS RZ, [RZ] ;  /* 0x00000000fffff984 */ /* 0x000fe20000000800 */
[----:B------:R1:W-:Y:S01]  /*8190*/  @P1 LDGSTS.E.BYPASS.LTC128B.128 [R74+0x4100], [R2.64], !P4 ;  /* 0x04100000024a1fae */ /* 0x0003e2000e101d5c */
[----:B------:R-:W-:Y:S08]  /*81a0*/  PLOP3.LUT P1, PT, PT, PT, UP0, 0x80, 0x0 ;  /* 0x000000000000781c */ /* 0x000ff00003f2f008 */
[----:B------:R1:W-:Y:S01]  /*81b0*/  @P0 LDGSTS.E.BYPASS.LTC128B.128 [R74+0x6100], [R2.64+0x80], !P6 ;  /* 0x06100080024a0fae */ /* 0x0003e2000f101d5c */
[----:B------:R-:W-:Y:S04]  /*81c0*/  PLOP3.LUT P0, PT, PT, PT, UP0, 0x80, 0x0 ;  /* 0x000000000000781c */ /* 0x000fe80003f0f008 */
[----:B-1----:R-:W-:Y:S02]  /*81d0*/  @P1 IMAD.MOV.U32 R2, RZ, RZ, R7 ;  /* 0x000000ffff021224 */ /* 0x002fe400078e0007 */
[----:B------:R-:W-:Y:S01]  /*81e0*/  @P1 IMAD.MOV.U32 R3, RZ, RZ, R6 ;  /* 0x000000ffff031224 */ /* 0x000fe200078e0006 */
[----:B------:R-:W-:Y:S06]  /*81f0*/  PLOP3.LUT P1, PT, PT, PT, UP0, 0x80, 0x0 ;  /* 0x000000000000781c */ /* 0x000fec0003f2f008 */
[----:B------:R1:W-:Y:S01]  /*8200*/  @P0 LDGSTS.E.BYPASS.LTC128B.128 [R74+0x4900], [R2.64], !P4 ;  /* 0x04900000024a0fae */ /* 0x0003e2000e101d5c */
[----:B------:R-:W-:Y:S06]  /*8210*/  PLOP3.LUT P0, PT, PT, PT, UP0, 0x80, 0x0 ;  /* 0x000000000000781c */ /* 0x000fec0003f0f008 */
[----:B-1----:R-:W-:Y:S02]  /*8220*/  @P1 IMAD.MOV.U32 R2, RZ, RZ, R11 ;  /* 0x000000ffff021224 */ /* 0x002fe400078e000b */
[----:B------:R-:W-:Y:S01]  /*8230*/  @P1 IMAD.MOV.U32 R3, RZ, RZ, R10 ;  /* 0x000000ffff031224 */ /* 0x000fe200078e000a */
[----:B------:R-:W-:Y:S04]  /*8240*/  PLOP3.LUT P1, PT, PT, PT, UP0, 0x80, 0x0 ;  /* 0x000000000000781c */ /* 0x000fe80003f2f008 */
[----:B------:R1:W-:Y:S01]  /*8250*/  @P0 LDGSTS.E.BYPASS.LTC128B.128 [R74+0x6900], [R2.64], !P6 ;  /* 0x06900000024a0fae */ /* 0x0003e2000f101d5c */
[----:B------:R-:W-:Y:S08]  /*8260*/  PLOP3.LUT P0, PT, PT, PT, UP0, 0x80, 0x0 ;  /* 0x000000000000781c */ /* 0x000ff00003f0f008 */
[----:B-1----:R-:W-:Y:S02]  /*8270*/  @P1 IMAD.MOV.U32 R2, RZ, RZ, R9 ;  /* 0x000000ffff021224 */ /* 0x002fe400078e0009 */
[----:B------:R-:W-:Y:S01]  /*8280*/  @P1 IMAD.MOV.U32 R3, RZ, RZ, R8 ;  /* 0x000000ffff031224 */ /* 0x000fe200078e0008 */
[----:B------:R-:W-:Y:S04]  /*8290*/  PLOP3.LUT P1, PT, PT, PT, UP0, 0x80, 0x0 ;  /* 0x000000000000781c */ /* 0x000fe80003f2f008 */
[----:B------:R1:W-:Y:S01]  /*82a0*/  @P0 LDGSTS.E.BYPASS.LTC128B.128 [R74+0x5100], [R2.64], !P4 ;  /* 0x05100000024a0fae */ /* 0x0003e2000e101d5c */
[----:B------:R-:W-:Y:S08]  /*82b0*/  PLOP3.LUT P0, PT, PT, PT, UP0, 0x80, 0x0 ;  /* 0x000000000000781c */ /* 0x000ff00003f0f008 */
[----:B-1----:R-:W-:Y:S02]  /*82c0*/  @P1 IMAD.MOV.U32 R2, RZ, RZ, R13 ;  /* 0x000000ffff021224 */ /* 0x002fe400078e000d */
[----:B------:R-:W-:Y:S01]  /*82d0*/  @P1 IMAD.MOV.U32 R3, RZ, RZ, R12 ;  /* 0x000000ffff031224 */ /* 0x000fe200078e000c */
[----:B------:R-:W-:Y:S02]  /*82e0*/  PLOP3.LUT P1, PT, PT, PT, UP0, 0x80, 0x0 ;  /* 0x000000000000781c */ /* 0x000fe40003f2f008 */
[----:B------:R-:W-:Y:S02]  /*82f0*/  PLOP3.LUT P1, PT, PT, PT, UP0, 0x80, 0x0 ;  /* 0x000000000000781c */ /* 0x000fe40003f2f008 */
[----:B------:R1:W-:Y:S01]  /*8300*/  @P0 LDGSTS.E.BYPASS.LTC128B.128 [R74+0x7100], [R2.64], !P6 ;  /* 0x07100000024a0fae */ /* 0x0003e2000f101d5c */
[----:B------:R-:W-:Y:S10]  /*8310*/  PLOP3.LUT P0, PT, PT, PT, UP0, 0x80, 0x0 ;  /* 0x000000000000781c */ /* 0x000ff40003f0f008 */
[----:B------:R2:W-:Y:S03]  /*8320*/  @P1 LDGSTS.E.BYPASS.LTC128B.128 [R74+0x5900], [R4.64], !P4 ;  /* 0x05900000044a1fae */ /* 0x0005e6000e101d5c */
[----:B-1----:R-:W-:Y:S02]  /*8330*/  @P0 IMAD.MOV.U32 R2, RZ, RZ, R15 ;  /* 0x000000ffff020224 */ /* 0x002fe400078e000f */
[----:B------:R-:W-:Y:S01]  /*8340*/  @P0 IMAD.MOV.U32 R3, RZ, RZ, R14 ;  /* 0x000000ffff030224 */ /* 0x000fe200078e000e */
[----:B------:R-:W-:Y:S11]  /*8350*/  PLOP3.LUT P0, PT, PT, PT, UP0, 0x80, 0x0 ;  /* 0x000000000000781c */ /* 0x000ff60003f0f008 */
[----:B------:R-:W-:Y:S02]  /*8360*/  @!UPT UIADD3 URZ, URZ, URZ, URZ ;  /* 0x0000003f3f3ff290 */ /* 0x000fe4000fffe03f */
[----:B------:R2:W-:Y:S01]  /*8370*/  @P0 LDGSTS.E.BYPASS.LTC128B.128 [R74+0x7900], [R2.64], !P6 ;  /* 0x07900000024a0fae */ /* 0x0005e2000f101d5c */
[----:B------:R-:W-:Y:S05]  /*8380*/  PLOP3.LUT P0, PT, PT, PT, UP0, 0x80, 0x0 ;  /* 0x000000000000781c */ /* 0x000fea0003f0f008 */
[----:B------:R-:W0:Y:S08]  /*8390*/  LDGDEPBAR ;  /* 0x00000000000079af */ /* 0x000e300000000000 */
[----:B------:R-:W-:-:S05]  /*83a0*/  @P0 BRA `(.L_x_1697) ;  /* 0xffff9cd000000947 */ /* 0x000fca000383ffff */
[----:B------:R-:W-:Y:S06]  /*83b0*/  BAR.SYNC.DEFER_BLOCKING 0x0 ;  /* 0x0000000000007b1d */ /* 0x000fec0000010000 */
.L_x_1650:
[----:B--23--:R-:W-:Y:S01]  /*83c0*/  UIADD3 UR6, UR18, 0x7f, URZ ;  /* 0x0000007f12067890 */ /* 0x00cfe2000fffe03f */
[----:B------:R-:W-:Y:S01]  /*83d0*/  PLOP3.LUT P4, PT, PT, PT, PT, 0x80, 0x0 ;  /* 0x000000000000781c */ /* 0x000fe20003f8f070 */
[----:B------:R-:W-:Y:S01]  /*83e0*/  ULDC.64 UR4, c[0x0][0x2c8] ;  /* 0x0000b20000047ab9 */ /* 0x000fe20000000a00 */
[----:B------:R-:W-:Y:S01]  /*83f0*/  CS2R R126, SRZ ;  /* 0x00000000007e7805 */ /* 0x000fe2000001ff00 */
[----:B------:R-:W-:Y:S01]  /*8400*/  UIMAD.WIDE.U32 UR8, UR6, UR4, URZ ;  /* 0x00000004060872a5 */ /* 0x000fe2000f8e003f */
[----:B------:R-:W-:Y:S01]  /*8410*/  CS2R R124, SRZ ;  /* 0x00000000007c7805 */ /* 0x000fe2000001ff00 */
[----:B------:R-:W-:Y:S01]  /*8420*/  UIADD3 UR20, UR20, UR21, URZ ;  /* 0x0000001514147290 */ /* 0x000fe2000fffe03f */
[----:B------:R-:W-:Y:S01]  /*8430*/  IMAD.MOV.U32 R11, RZ, RZ, RZ ;  /* 0x000000ffff0b7224 */ /* 0x000fe200078e00ff */
[----:B------:R-:W-:Y:S01]  /*8440*/  @UP2 USHF.R.U32.HI UR6, URZ, UR5, UR9 ;  /* 0x000000053f062299 */ /* 0x000fe20008011609 */
[----:B------:R-:W-:Y:S01]  /*8450*/  IMAD.MOV.U32 R130, RZ, RZ, RZ ;  /* 0x000000ffff827224 */ /* 0x000fe200078e00ff */
[----:B------:R-:W-:Y:S01]  /*8460*/  CS2R R12, SRZ ;  /* 0x00000000000c7805 */ /* 0x000fe2000001ff00 */
[----:B------:R-:W-:Y:S01]  /*8470*/  MOV R128, RZ ;  /* 0x000000ff00807202 */ /* 0x000fe20000000f00 */
[----:B------:R-:W-:Y:S01]  /*8480*/  UIADD3 UR6, UR11, UR6, URZ ;  /* 0x000000060b067290 */ /* 0x000fe2000fffe03f */
[----:B------:R-:W-:Y:S01]  /*8490*/  IMAD.MOV.U32 R122, RZ, RZ, RZ ;  /* 0x000000ffff7a7224 */ /* 0x000fe200078e00ff */
[----:B------:R-:W-:Y:S01]  /*84a0*/  CS2R R14, SRZ ;  /* 0x00000000000e7805 */ /* 0x000fe2000001ff00 */
[----:B------:R-:W-:Y:S01]  /*84b0*/  MOV R120, RZ ;  /* 0x000000ff00787202 */ /* 0x000fe20000000f00 */
[----:B------:R-:W-:Y:S01]  /*84c0*/  USHF.R.S32.HI UR4, URZ, 0x1f, UR6 ;  /* 0x0000001f3f047899 */ /* 0x000fe20008011406 */
[----:B------:R-:W-:Y:S01]  /*84d0*/  IMAD.MOV.U32 R118, RZ, RZ, RZ ;  /* 0x000000ffff767224 */ /* 0x000fe200078e00ff */
[----:B------:R-:W-:Y:S01]  /*84e0*/  CS2R R16, SRZ ;  /* 0x0000000000107805 */ /* 0x000fe2000001ff00 */
[----:B------:R-:W-:Y:S01]  /*84f0*/  MOV R116, RZ ;  /* 0x000000ff00747202 */ /* 0x000fe20000000f00 */
[----:B------:R-:W-:Y:S01]  /*8500*/  ULEA.HI UR4, UR4, UR6, URZ, 0x6 ;  /* 0x0000000604047291 */ /* 0x000fe2000f8f303f */
[----:B------:R-:W-:Y:S01]  /*8510*/  IMAD.MOV.U32 R110, RZ, RZ, RZ ;  /* 0x000000ffff6e7224 */ /* 0x000fe200078e00ff */
[----:B------:R-:W-:Y:S01]  /*8520*/  CS2R R18, SRZ ;  /* 0x0000000000127805 */ /* 0x000fe2000001ff00 */
[----:B------:R-:W-:Y:S01]  /*8530*/  MOV R108, RZ ;  /* 0x000000ff006c7202 */ /* 0x000fe20000000f00 */
[----:B------:R-:W-:Y:S01]  /*8540*/  USHF.R.S32.HI UR4, URZ, 0x6, UR4 ;  /* 0x000000063f047899 */ /* 0x000fe20008011404 */
[----:B------:R-:W-:Y:S01]  /*8550*/  IMAD.MOV.U32 R114, RZ, RZ, RZ ;  /* 0x000000ffff727224 */ /* 0x000fe200078e00ff */
[----:B------:R-:W-:Y:S01]  /*8560*/  CS2R R20, SRZ ;  /* 0x0000000000147805 */ /* 0x000fe2000001ff00 */
[----:B------:R-:W-:Y:S01]  /*8570*/  MOV R112, RZ ;  /* 0x000000ff00707202 */ /* 0x000fe20000000f00 */
[----:B------:R-:W-:Y:S01]  /*8580*/  UISETP.LT.AND UP0, UPT, UR12, UR4, UPT ;  /* 0x000000040c00728c */ /* 0x000fe2000bf01270 */
[----:B------:R-:W-:Y:S01]  /*8590*/  IMAD.MOV.U32 R106, RZ, RZ, RZ ;  /* 0x000000ffff6a7224 */ /* 0x000fe200078e00ff */
[----:B------:R-:W-:Y:S01]  /*85a0*/  CS2R R22, SRZ ;  /* 0x0000000000167805 */ /* 0x000fe2000001ff00 */
[----:B------:R-:W-:Y:S01]  /*85b0*/  MOV R104, RZ ;  /* 0x000000ff00687202 */ /* 0x000fe20000000f00 */
[----:B------:R-:W-:Y:S01]  /*85c0*/  USEL UR12, UR12, UR4, UP0 ;  /* 0x000000040c0c7287 */ /* 0x000fe20008000000 */
[----:B------:R-:W-:Y:S01]  /*85d0*/  IMAD.MOV.U32 R102, RZ, RZ, RZ ;  /* 0x000000ffff667224 */ /* 0x000fe200078e00ff */
[----:B------:R-:W-:Y:S01]  /*85e0*/  CS2R R24, SRZ ;  /* 0x0000000000187805 */ /* 0x000fe2000001ff00 */
[----:B------:R-:W-:Y:S01]  /*85f0*/  MOV R100, RZ ;  /* 0x000000ff00647202 */ /* 0x000fe20000000f00 */
[----:B------:R-:W-:Y:S01]  /*8600*/  UISETP.GE.AND UP0, UPT, UR12, 0x1, UPT ;  /* 0x000000010c00788c */ /* 0x000fe2000bf06270 */
[----:B------:R-:W-:Y:S01]  /*8610*/  IMAD.MOV.U32 R94, RZ, RZ, RZ ;  /* 0x000000ffff5e7224 */ /* 0x000fe200078e00ff */
[----:B------:R-:W-:Y:S01]  /*8620*/  CS2R R26, SRZ ;  /* 0x00000000001a7805 */ /* 0x000fe2000001ff00 */
[----:B------:R-:W-:Y:S01]  /*8630*/  MOV R92, RZ ;  /* 0x000000ff005c7202 */ /* 0x000fe20000000f00 */
[----:B------:R-:W-:Y:S01]  /*8640*/  IMAD.MOV.U32 R98, RZ, RZ, RZ ;  /* 0x000000ffff627224 */ /* 0x000fe200078e00ff */
[----:B------:R-:W-:Y:S01]  /*8650*/  CS2R R28, SRZ ;  /* 0x00000000001c7805 */ /* 0x000fe2000001ff00 */
[----:B------:R-:W-:Y:S01]  /*8660*/  PLOP3.LUT P0, PT, PT, PT, UP0, 0x80, 0x0 ;  /* 0x000000000000781c */ /* 0x000fe20003f0f008 */
        /* <DEDUP_REMOVED lines=64> */
[----:B------:R-:W2:Y:S01]  /*8a70*/  LDL.LU R161, [R1+0x18] ;  /* 0x0000180001a17983 */ /* 0x000ea20000300800 */
[----:B------:R-:W-:-:S02]  /*8a80*/  ULDC.64 UR4, c[0x0][0x340] ;  /* 0x0000d00000047ab9 */ /* 0x000fc40000000a00 */
[----:B------:R-:W-:Y:S02]  /*8a90*/  UISETP.NE.U32.AND UP1, UPT, URZ, UR4, UPT ;  /* 0x000000043f00728c */ /* 0x000fe4000bf25070 */
[----:B------:R-:W-:Y:S02]  /*8aa0*/  ULDC.64 UR6, c[0x0][0x340] ;  /* 0x0000d00000067ab9 */ /* 0x000fe40000000a00 */
[----:B------:R-:W-:-:S06]  /*8ab0*/  UISETP.NE.AND.EX UP1, UPT, URZ, UR5, UPT, UP1 ;  /* 0x000000053f00728c */ /* 0x000fcc000bf25310 */
[----:B------:R-:W-:-:S05]  /*8ac0*/  PLOP3.LUT P0, PT, PT, PT, UP1, 0x80, 0x0 ;  /* 0x000000000000781c */ /* 0x000fca0003f0f018 */
[----:B------:R-:W-:Y:S02]  /*8ad0*/  @UP1 UMOV UR4, 0x4 ;  /* 0x0000000400041882 */ /* 0x000fe40000000000 */
[----:B------:R-:W-:-:S06]  /*8ae0*/  @UP1 UIMAD.WIDE UR4, UR26, UR4, UR6 ;  /* 0x000000041a0412a5 */ /* 0x000fcc000f8e0206 */
[----:B------:R-:W-:Y:S02]  /*8af0*/  IMAD.U32 R2, RZ, RZ, UR4 ;  /* 0x00000004ff027e24 */ /* 0x000fe4000f8e00ff */
[----:B------:R-:W-:Y:S01]  /*8b00*/  IMAD.U32 R3, RZ, RZ, UR5 ;  /* 0x00000005ff037e24 */ /* 0x000fe2000f8e00ff */
[----:B------:R-:W-:Y:S01]  /*8b10*/  SHF.R.S32.HI R157, RZ, 0x1f, R177 ;  /* 0x0000001fff9d7819 */ /* 0x000fe200000114b1 */
[----:B------:R-:W-:Y:S02]  /*8b20*/  USHF.R.S32.HI UR6, URZ, 0x1f, UR22 ;  /* 0x0000001f3f067899 */ /* 0x000fe40008011416 */
[----:B------:R-:W-:Y:S01]  /*8b30*/  ULDC.64 UR4, c[0x0][0x178] ;  /* 0x00005e0000047ab9 */ /* 0x000fe20000000a00 */
[----:B------:R1:W3:Y:S01]  /*8b40*/  @P0 LDG.E R13, [R2.64] ;  /* 0x0000001c020d0981 */ /* 0x0002e2000c1e1900 */
[----:B------:R-:W-:Y:S01]  /*8b50*/  UIMAD UR6, UR6, UR4, URZ ;  /* 0x00000004060672a4 */ /* 0x000fe2000f8e023f */
[----:B------:R-:W-:Y:S01]  /*8b60*/  PLOP3.LUT P2, PT, PT, PT, UP2, 0x80, 0x0 ;  /* 0x000000000000781c */ /* 0x000fe20003f4f028 */
[----:B------:R-:W-:Y:S01]  /*8b70*/  UIMAD.WIDE.U32 UR8, UR22, UR4, URZ ;  /* 0x00000004160872a5 */ /* 0x000fe2000f8e003f */
[----:B------:R-:W-:Y:S01]  /*8b80*/  LEA.HI R129, R157, R177, RZ, 0x4 ;  /* 0x000000b19d817211 */ /* 0x000fe200078f20ff */
[----:B------:R-:W-:Y:S01]  /*8b90*/  UIMAD UR22, UR22, UR5, UR6 ;  /* 0x00000005161672a4 */ /* 0x000fe2000f8e0206 */
[----:B------:R-:W-:Y:S01]  /*8ba0*/  IMAD.MOV.U32 R19, RZ, RZ, 0x10 ;  /* 0x00000010ff137424 */ /* 0x000fe200078e00ff */
[----:B------:R-:W-:Y:S01]  /*8bb0*/  USHF.R.S32.HI UR10, URZ, 0x1f, UR20 ;  /* 0x0000001f3f0a7899 */ /* 0x000fe20008011414 */
[----:B------:R-:W-:Y:S01]  /*8bc0*/  IMAD.MOV.U32 R17, RZ, RZ, 0x20 ;  /* 0x00000020ff117424 */ /* 0x000fe200078e00ff */
[----:B------:R-:W-:Y:S01]  /*8bd0*/  ULDC.64 UR6, c[0x0][0x348] ;  /* 0x0000d20000067ab9 */ /* 0x000fe20000000a00 */
[----:B------:R-:W-:Y:S01]  /*8be0*/  BSSY B0, `(.L_x_1699) ;  /* 0x000008b000007945 */ /* 0x000fe20003800000 */
[----:B------:R-:W-:-:S02]  /*8bf0*/  UISETP.NE.U32.AND UP0, UPT, URZ, UR6, UPT ;  /* 0x000000063f00728c */ /* 0x000fc4000bf05070 */
[----:B------:R-:W-:Y:S02]  /*8c00*/  ULDC.64 UR4, c[0x0][0x1b8] ;  /* 0x00006e0000047ab9 */ /* 0x000fe40000000a00 */
[----:B------:R-:W-:Y:S02]  /*8c10*/  UIADD3 UR23, UR9, UR22, URZ ;  /* 0x0000001609177290 */ /* 0x000fe4000fffe03f */
[----:B------:R-:W-:Y:S02]  /*8c20*/  UIMAD UR6, UR15, UR4, URZ ;  /* 0x000000040f0672a4 */ /* 0x000fe4000f8e023f */
[----:B------:R-:W-:Y:S02]  /*8c30*/  UISETP.NE.AND.EX UP0, UPT, URZ, UR7, UPT, UP0 ;  /* 0x000000073f00728c */ /* 0x000fe4000bf05300 */
[----:B------:R-:W-:Y:S02]  /*8c40*/  USHF.R.S32.HI UR9, URZ, 0x1f, UR26 ;  /* 0x0000001f3f097899 */ /* 0x000fe4000801141a */
[----:B------:R-:W-:Y:S01]  /*8c50*/  UMOV UR22, UR8 ;  /* 0x0000000800167c82 */ /* 0x000fe20008000000 */
[----:B-1----:R-:W-:Y:S01]  /*8c60*/  LEA.HI R2, R157, R177, RZ, 0x3 ;  /* 0x000000b19d027211 */ /* 0x002fe200078f18ff */
[----:B------:R-:W-:-:S02]  /*8c70*/  UIMAD UR6, UR16, UR5, UR6 ;  /* 0x00000005100672a4 */ /* 0x000fc4000f8e0206 */
[----:B------:R-:W-:Y:S01]  /*8c80*/  UIMAD.WIDE.U32 UR22, UR16, UR4, UR22 ;  /* 0x00000004101672a5 */ /* 0x000fe2000f8e0016 */
[----:B------:R-:W-:Y:S01]  /*8c90*/  LOP3.LUT R0, R2, 0xfffffff8, RZ, 0xc0, !PT ;  /* 0xfffffff802007812 */ /* 0x000fe200078ec0ff */
[----:B------:R-:W-:Y:S01]  /*8ca0*/  USEL UR7, UR9, URZ, !UP0 ;  /* 0x0000003f09077287 */ /* 0x000fe2000c000000 */
[----:B------:R-:W-:Y:S01]  /*8cb0*/  SHF.R.S32.HI R68, RZ, 0x3, R2 ;  /* 0x00000003ff447819 */ /* 0x000fe20000011402 */
[----:B------:R-:W-:Y:S02]  /*8cc0*/  ULDC.64 UR4, c[0x0][0x1c0] ;  /* 0x0000700000047ab9 */ /* 0x000fe40000000a00 */
[----:B------:R-:W-:Y:S01]  /*8cd0*/  IMAD.IADD R49, R177, 0x1, -R0 ;  /* 0x00000001b1317824 */ /* 0x000fe200078e0a00 */
[C---:B------:R-:W-:Y:S01]  /*8ce0*/  IADD3 R2, P3, R68.reuse, UR20, RZ ;  /* 0x0000001444027c10 */ /* 0x040fe2000ff7e0ff */
[----:B------:R-:W-:Y:S01]  /*8cf0*/  USEL UR8, UR26, URZ, !UP0 ;  /* 0x0000003f1a087287 */ /* 0x000fe2000c000000 */
[----:B------:R-:W-:Y:S01]  /*8d00*/  IADD3 R14, R68, UR18, RZ ;  /* 0x00000012440e7c10 */ /* 0x000fe2000fffe0ff */
[C---:B------:R-:W-:Y:S01]  /*8d10*/  IMAD.SHL.U32 R36, R49.reuse, 0x8, RZ ;  /* 0x0000000831247824 */ /* 0x040fe200078e00ff */
[----:B------:R-:W-:Y:S01]  /*8d20*/  UIMAD UR7, UR7, UR4, URZ ;  /* 0x00000004070772a4 */ /* 0x000fe2000f8e023f */
[----:B------:R-:W-:Y:S01]  /*8d30*/  IMAD.SHL.U32 R16, R49, 0x8, RZ ;  /* 0x0000000831107824 */ /* 0x000fe200078e00ff */
[----:B------:R-:W-:-:S02]  /*8d40*/  UIADD3 UR23, UR23, UR6, URZ ;  /* 0x0000000617177290 */ /* 0x000fc4000fffe03f */
[----:B------:R-:W-:Y:S01]  /*8d50*/  IADD3 R0, R36, 0x40, RZ ;  /* 0x0000004024007810 */ /* 0x000fe20007ffe0ff */
[----:B------:R-:W-:Y:S01]  /*8d60*/  UIMAD UR5, UR8, UR5, UR7 ;  /* 0x00000005080572a4 */ /* 0x000fe2000f8e0207 */
[----:B------:R-:W-:Y:S01]  /*8d70*/  SHF.R.S32.HI R37, RZ, 0x1f, R36 ;  /* 0x0000001fff257819 */ /* 0x000fe20000011424 */
[----:B------:R-:W-:Y:S01]  /*8d80*/  UIMAD.WIDE.U32 UR22, UR8, UR4, UR22 ;  /* 0x00000004081672a5 */ /* 0x000fe2000f8e0016 */
[----:B------:R-:W-:Y:S01]  /*8d90*/  ISETP.GE.AND P1, PT, R0, c[0x0][0x1d4], PT ;  /* 0x0000750000007a0c */ /* 0x000fe20003f26270 */
[----:B------:R-:W-:Y:S01]  /*8da0*/  IMAD R0, R49, 0x10, R68 ;  /* 0x0000001031007824 */ /* 0x000fe200078e0244 */
[----:B------:R-:W-:Y:S01]  /*8db0*/  ULDC.64 UR6, c[0x0][0x1e8] ;  /* 0x00007a0000067ab9 */ /* 0x000fe20000000a00 */
[----:B------:R-:W-:Y:S01]  /*8dc0*/  IADD3 R15, R16, 0x40, RZ ;  /* 0x00000040100f7810 */ /* 0x000fe20007ffe0ff */
[----:B------:R-:W-:Y:S02]  /*8dd0*/  UIADD3 UR5, UR23, UR5, URZ ;  /* 0x0000000517057290 */ /* 0x000fe4000fffe03f */
[----:B------:R-:W-:Y:S01]  /*8de0*/  IADD3 R7, R0, UR18, RZ ;  /* 0x0000001200077c10 */ /* 0x000fe2000fffe0ff */
[----:B------:R-:W-:Y:S01]  /*8df0*/  @!UP1 UMOV UR8, UR26 ;  /* 0x0000001a00089c82 */ /* 0x000fe20008000000 */
[----:B------:R-:W-:Y:S01]  /*8e00*/  LOP3.LUT R0, R129, 0xfffffff0, RZ, 0xc0, !PT ;  /* 0xfffffff081007812 */ /* 0x000fe200078ec0ff */
[----:B------:R-:W-:Y:S01]  /*8e10*/  UIMAD UR6, UR15, UR6, URZ ;  /* 0x000000060f0672a4 */ /* 0x000fe2000f8e023f */
[----:B------:R-:W-:Y:S01]  /*8e20*/  ISETP.GE.AND P4, PT, R15, c[0x0][0x198], PT ;  /* 0x000066000f007a0c */ /* 0x000fe20003f86270 */
[----:B------:R-:W-:Y:S01]  /*8e30*/  @P2 IMAD.HI.U32 R3, R7, c[0x0][0x2c8], RZ ;  /* 0x0000b20007032a27 */ /* 0x000fe200078e00ff */
[----:B------:R-:W-:Y:S01]  /*8e40*/  ISETP.NE.U32.AND P2, PT, RZ, c[0x0][0x350], PT ;  /* 0x0000d400ff007a0c */ /* 0x000fe20003f45070 */
[----:B------:R-:W-:-:S02]  /*8e50*/  UIMAD UR6, UR16, UR7, UR6 ;  /* 0x00000007100672a4 */ /* 0x000fc4000f8e0206 */
[----:B------:R-:W-:Y:S01]  /*8e60*/  IMAD.IADD R6, R177, 0x1, -R0 ;  /* 0x00000001b1067824 */ /* 0x000fe200078e0a00 */
[----:B------:R-:W-:Y:S01]  /*8e70*/  LEA.HI.X.SX32 R0, R68, UR10, 0x1, P3 ;  /* 0x0000000a44007c11 */ /* 0x000fe200098f0eff */
[----:B-----5:R-:W-:Y:S01]  /*8e80*/  IMAD.MOV.U32 R10, RZ, RZ, R7 ;  /* 0x000000ffff0a7224 */ /* 0x020fe200078e0007 */
[----:B------:R-:W-:Y:S01]  /*8e90*/  ISETP.NE.AND.EX P2, PT, RZ, c[0x0][0x354], PT, P2 ;  /* 0x0000d500ff007a0c */ /* 0x000fe20003f45320 */
[----:B------:R-:W-:Y:S01]  /*8ea0*/  ULDC UR20, c[0x0][0x2c4] ;  /* 0x0000b10000147ab9 */ /* 0x000fe20000000800 */
[----:B------:R-:W-:Y:S01]  /*8eb0*/  SHF.R.S32.HI R4, RZ, 0x1f, R6 ;  /* 0x0000001fff047819 */ /* 0x000fe20000011406 */
[----:B------:R-:W-:Y:S01]  /*8ec0*/  UIMAD UR20, UR24, UR20, URZ ;  /* 0x00000014181472a4 */ /* 0x000fe2000f8e023f */
[----:B------:R-:W-:Y:S02]  /*8ed0*/  ISETP.GE.AND P3, PT, R16, c[0x0][0x198], PT ;  /* 0x0000660010007a0c */ /* 0x000fe40003f66270 */
[----:B------:R-:W-:Y:S01]  /*8ee0*/  LEA.HI R128, R4, R6, RZ, 0x3 ;  /* 0x0000000604807211 */ /* 0x000fe200078f18ff */
[----:B------:R-:W-:-:S02]  /*8ef0*/  IMAD.WIDE.U32 R4, R2, c[0x0][0x1e0], R36 ;  /* 0x0000780002047a25 */ /* 0x000fc400078e0024 */
[----:B------:R-:W-:Y:S02]  /*8f00*/  ISETP.GE.AND P6, PT, R14, UR20, PT ;  /* 0x000000140e007c0c */ /* 0x000fe4000bfc6270 */
[----:B------:R-:W-:-:S05]  /*8f10*/  LOP3.LUT R8, R128, 0xfffffff8, RZ, 0xc0, !PT ;  /* 0xfffffff880087812 */ /* 0x000fca00078ec0ff */
[----:B------:R-:W-:Y:S02]  /*8f20*/  IMAD.IADD R127, R6, 0x1, -R8 ;  /* 0x00000001067f7824 */ /* 0x000fe400078e0a08 */
[----:B------:R-:W-:Y:S02]  /*8f30*/  IMAD.U32 R8, RZ, RZ, UR22 ;  /* 0x00000016ff087e24 */ /* 0x000fe4000f8e00ff */
[----:B------:R-:W-:Y:S01]  /*8f40*/  IMAD.MOV.U32 R6, RZ, RZ, R4 ;  /* 0x000000ffff067224 */ /* 0x000fe200078e0004 */
[----:B--2---:R-:W-:-:S04]  /*8f50*/  LOP3.LUT R161, R161, 0xfffffffd, RZ, 0xc0, !PT ;  /* 0xfffffffda1a17812 */ /* 0x004fc800078ec0ff */
[----:B------:R-:W-:Y:S02]  /*8f60*/  @P1 LOP3.LUT R161, R161, 0x2, RZ, 0xfc, !PT ;  /* 0x00000002a1a11812 */ /* 0x000fe400078efcff */
[----:B------:R-:W-:Y:S02]  /*8f70*/  PLOP3.LUT P1, PT, PT, PT, UP2, 0x80, 0x0 ;  /* 0x000000000000781c */ /* 0x000fe40003f2f028 */
[----:B------:R-:W-:-:S11]  /*8f80*/  LOP3.LUT R161, R161, 0xfffffffe, RZ, 0xc0, !PT ;  /* 0xfffffffea1a17812 */ /* 0x000fd600078ec0ff */
[----:B------:R-:W-:Y:S01]  /*8f90*/  @P1 SHF.R.U32.HI R10, RZ, c[0x0][0x2cc], R3 ;  /* 0x0000b300ff0a1a19 */ /* 0x000fe20000011603 */
[C---:B------:R-:W-:Y:S02]  /*8fa0*/  IMAD R3, R0.reuse, c[0x0][0x1e0], RZ ;  /* 0x0000780000037a24 */ /* 0x040fe400078e02ff */
[----:B------:R-:W-:Y:S02]  /*8fb0*/  IMAD R0, R0, c[0x0][0x208], RZ ;  /* 0x0000820000007a24 */ /* 0x000fe400078e02ff */
[C---:B------:R-:W-:Y:S02]  /*8fc0*/  IMAD R9, R2.reuse, c[0x0][0x1e4], R3 ;  /* 0x0000790002097a24 */ /* 0x040fe400078e0203 */
[C---:B------:R-:W-:Y:S02]  /*8fd0*/  IMAD R11, R2.reuse, c[0x0][0x20c], R0 ;  /* 0x00008300020b7a24 */ /* 0x040fe400078e0200 */
[----:B------:R-:W-:Y:S02]  /*8fe0*/  IMAD.MOV R0, RZ, RZ, -R10 ;  /* 0x000000ffff007224 */ /* 0x000fe400078e0a0a */
[----:B------:R-:W-:-:S04]  /*8ff0*/  IMAD.WIDE.U32 R2, R2, c[0x0][0x208], R36 ;  /* 0x0000820002027a25 */ /* 0x000fc800078e0024 */
[----:B------:R-:W-:Y:S01]  /*9000*/  IMAD R12, R0, c[0x0][0x2c4], R7 ;  /* 0x0000b100000c7a24 */ /* 0x000fe200078e0207 */
[----:B------:R-:W-:Y:S01]  /*9010*/  SHF.R.S32.HI R0, RZ, 0x1f, R10 ;  /* 0x0000001fff007819 */ /* 0x000fe2000001140a */
[----:B------:R-:W-:Y:S01]  /*9020*/  IMAD.IADD R7, R5, 0x1, R9 ;  /* 0x0000000105077824 */ /* 0x000fe200078e0209 */
[----:B------:R-:W-:Y:S01]  /*9030*/  IADD3 R5, R3, R11, RZ ;  /* 0x0000000b03057210 */ /* 0x000fe20007ffe0ff */
[----:B------:R-:W-:Y:S02]  /*9040*/  IMAD.MOV.U32 R4, RZ, RZ, R2 ;  /* 0x000000ffff047224 */ /* 0x000fe400078e0002 */
[----:B------:R-:W-:Y:S01]  /*9050*/  IMAD.U32 R3, RZ, RZ, UR5 ;  /* 0x00000005ff037e24 */ /* 0x000fe2000f8e00ff */
[----:B------:R-:W-:Y:S01]  /*9060*/  ULDC.64 UR4, c[0x0][0x210] ;  /* 0x0000840000047ab9 */ /* 0x000fe20000000a00 */
[----:B------:R-:W-:Y:S01]  /*9070*/  IMAD R0, R0, c[0x0][0x1b0], RZ ;  /* 0x00006c0000007a24 */ /* 0x000fe200078e02ff */
[----:B------:R-:W-:Y:S01]  /*9080*/  UIMAD UR4, UR15, UR4, URZ ;  /* 0x000000040f0472a4 */ /* 0x000fe2000f8e023f */
[----:B------:R-:W-:-:S02]  /*9090*/  IMAD.MOV.U32 R2, RZ, RZ, R8 ;  /* 0x000000ffff027224 */ /* 0x000fc400078e0008 */
[C---:B------:R-:W-:Y:S01]  /*90a0*/  IMAD R0, R10.reuse, c[0x0][0x1b4], R0 ;  /* 0x00006d000a007a24 */ /* 0x040fe200078e0200 */
[----:B------:R-:W-:Y:S01]  /*90b0*/  UIMAD UR4, UR16, UR5, UR4 ;  /* 0x00000005100472a4 */ /* 0x000fe2000f8e0204 */
[----:B------:R-:W-:-:S04]  /*90c0*/  IMAD.WIDE.U32 R2, R10, c[0x0][0x1b0], R2 ;  /* 0x00006c000a027a25 */ /* 0x000fc800078e0002 */
[----:B------:R-:W-:Y:S01]  /*90d0*/  IMAD.IADD R3, R3, 0x1, R0 ;  /* 0x0000000103037824 */ /* 0x000fe200078e0200 */
[----:B------:R-:W-:Y:S01]  /*90e0*/  SHF.R.S32.HI R0, RZ, 0x1f, R12 ;  /* 0x0000001fff007819 */ /* 0x000fe2000001140c */
[----:B------:R-:W-:Y:S02]  /*90f0*/  IMAD.U32 R9, RZ, RZ, UR23 ;  /* 0x00000017ff097e24 */ /* 0x000fe4000f8e00ff */
[----:B------:R-:W-:Y:S02]  /*9100*/  IMAD.U32 R9, RZ, RZ, UR16 ;  /* 0x00000010ff097e24 */ /* 0x000fe4000f8e00ff */
[----:B------:R-:W-:Y:S02]  /*9110*/  IMAD R0, R0, c[0x0][0x1a8], RZ ;  /* 0x00006a0000007a24 */ /* 0x000fe400078e02ff */
[----:B------:R-:W-:Y:S01]  /*9120*/  IMAD.WIDE.U32 R8, R9, c[0x0][0x1e8], R6 ;  /* 0x00007a0009087a25 */ /* 0x000fe200078e0006 */
[----:B------:R-:W-:-:S03]  /*9130*/  MOV R6, UR16 ;  /* 0x0000001000067c02 */ /* 0x000fc60008000f00 */
[C---:B------:R-:W-:Y:S01]  /*9140*/  IMAD R0, R12.reuse, c[0x0][0x1ac], R0 ;  /* 0x00006b000c007a24 */ /* 0x040fe200078e0200 */
[----:B------:R-:W-:Y:S01]  /*9150*/  IADD3 R9, R9, UR6, RZ ;  /* 0x0000000609097c10 */ /* 0x000fe2000fffe0ff */
[----:B------:R-:W-:-:S04]  /*9160*/  IMAD.WIDE.U32 R2, R12, c[0x0][0x1a8], R2 ;  /* 0x00006a000c027a25 */ /* 0x000fc800078e0002 */
[----:B------:R-:W-:Y:S01]  /*9170*/  IMAD.WIDE.U32 R6, R6, c[0x0][0x210], R4 ;  /* 0x0000840006067a25 */ /* 0x000fe200078e0004 */
[----:B---3--:R-:W-:-:S03]  /*9180*/  @P0 SHF.R.S32.HI R5, RZ, 0x1f, R13 ;  /* 0x0000001fff050819 */ /* 0x008fc6000001140d */
[----:B------:R-:W-:Y:S01]  /*9190*/  @P0 IMAD.MOV.U32 R4, RZ, RZ, R13 ;  /* 0x000000ffff040224 */ /* 0x000fe200078e000d */
[C---:B------:R-:W-:Y:S01]  /*91a0*/  LEA R13, P1, R2.reuse, c[0x0][0x160], 0x1 ;  /* 0x00005800020d7a11 */ /* 0x040fe200078208ff */
[----:B------:R-:W-:Y:S01]  /*91b0*/  IMAD.IADD R0, R3, 0x1, R0 ;  /* 0x0000000103007824 */ /* 0x000fe200078e0200 */
[----:B------:R-:W-:Y:S01]  /*91c0*/  IADD3 R7, R7, UR4, RZ ;  /* 0x0000000407077c10 */ /* 0x000fe2000fffe0ff */
[----:B------:R-:W-:Y:S02]  /*91d0*/  @!P0 IMAD.U32 R5, RZ, RZ, UR9 ;  /* 0x00000009ff058e24 */ /* 0x000fe4000f8e00ff */
[----:B------:R-:W-:Y:S01]  /*91e0*/  @!P0 IMAD.U32 R4, RZ, RZ, UR8 ;  /* 0x00000008ff048e24 */ /* 0x000fe2000f8e00ff */
[----:B------:R-:W-:Y:S01]  /*91f0*/  LEA.HI.X R12, R2, c[0x0][0x164], R0, 0x1, P1 ;  /* 0x00005900020c7a11 */ /* 0x000fe200008f0c00 */
[----:B------:R-:W-:Y:S01]  /*9200*/  IMAD.SHL.U32 R3, R68, 0x40, RZ ;  /* 0x0000004044037824 */ /* 0x000fe200078e00ff */
[----:B------:R-:W-:Y:S02]  /*9210*/  LEA.HI R2, R157, R177, RZ, 0x6 ;  /* 0x000000b19d027211 */ /* 0x000fe400078f30ff */
[----:B------:R-:W-:-:S02]  /*9220*/  ISETP.GE.AND P0, PT, R36, c[0x0][0x1d4], PT ;  /* 0x0000750024007a0c */ /* 0x000fc40003f06270 */
[----:B------:R-:W-:Y:S02]  /*9230*/  SEL R0, R5, RZ, !P2 ;  /* 0x000000ff05007207 */ /* 0x000fe40005000000 */
[----:B------:R-:W-:Y:S01]  /*9240*/  SHF.L.U32 R2, R2, 0x3, RZ ;  /* 0x0000000302027819 */ /* 0x000fe200000006ff */
[----:B------:R1:W2:Y:S01]  /*9250*/  SHFL.IDX PT, R5, R12, RZ, 0x181f ;  /* 0x00181fff0c057589 */ /* 0x0002a200000e0000 */
[----:B------:R-:W-:Y:S02]  /*9260*/  SEL R10, R4, RZ, !P2 ;  /* 0x000000ff040a7207 */ /* 0x000fe40005000000 */
[----:B------:R-:W-:Y:S01]  /*9270*/  LOP3.LUT R32, R2, 0xfffffe00, RZ, 0xc0, !PT ;  /* 0xfffffe0002207812 */ /* 0x000fe200078ec0ff */
[C---:B------:R-:W-:Y:S01]  /*9280*/  IMAD R2, R0.reuse, c[0x0][0x1f0], RZ ;  /* 0x00007c0000027a24 */ /* 0x040fe200078e02ff */
[----:B------:R-:W-:Y:S01]  /*9290*/  LOP3.LUT R18, R3, 0x1c0, RZ, 0xc0, !PT ;  /* 0x000001c003127812 */ /* 0x000fe200078ec0ff */
[----:B------:R-:W-:Y:S01]  /*92a0*/  IMAD R0, R0, c[0x0][0x218], RZ ;  /* 0x0000860000007a24 */ /* 0x000fe200078e02ff */
[----:B------:R-:W-:Y:S01]  /*92b0*/  R2P PR, R127, 0x6 ;  /* 0x000000067f007804 */ /* 0x000fe20000000000 */
[C---:B------:R-:W-:Y:S01]  /*92c0*/  IMAD R11, R10.reuse, c[0x0][0x1f4], R2 ;  /* 0x00007d000a0b7a24 */ /* 0x040fe200078e0202 */
[----:B------:R-:W-:Y:S01]  /*92d0*/  @P0 LOP3.LUT R161, R161, 0x1, RZ, 0xfc, !PT ;  /* 0x00000001a1a10812 */ /* 0x000fe200078efcff */
[----:B------:R-:W-:Y:S01]  /*92e0*/  IMAD R2, R10, c[0x0][0x21c], R0 ;  /* 0x000087000a027a24 */ /* 0x000fe200078e0200 */
[----:B------:R-:W-:Y:S01]  /*92f0*/  LOP3.LUT R3, R18, 0x38, R36, 0xf8, !PT ;  /* 0x0000003812037812 */ /* 0x000fe200078ef824 */
[C---:B------:R-:W-:Y:S01]  /*9300*/  IMAD.WIDE.U32 R132, R10.reuse, c[0x0][0x218], R6 ;  /* 0x000086000a847a25 */ /* 0x040fe200078e0006 */
[----:B------:R-:W-:Y:S01]  /*9310*/  SHF.R.U32.HI R33, RZ, 0x3, R18 ;  /* 0x00000003ff217819 */ /* 0x000fe20000011612 */
[----:B------:R1:W-:Y:S01]  /*9320*/  STL [R1+0x18], R161 ;  /* 0x000018a101007387 */ /* 0x0003e20000100800 */
[----:B------:R-:W-:Y:S01]  /*9330*/  SEL R0, R17, 0xffffffe0, !P2 ;  /* 0xffffffe011007807 */ /* 0x000fe20005000000 */
[----:B------:R-:W-:Y:S01]  /*9340*/  IMAD.WIDE.U32 R20, R10, c[0x0][0x1f0], R8 ;  /* 0x00007c000a147a25 */ /* 0x000fe200078e0008 */
[----:B------:R-:W-:Y:S01]  /*9350*/  LOP3.LUT R244, R32, R3, R33, 0xf6, !PT ;  /* 0x0000000320f47212 */ /* 0x000fe200078ef621 */
[----:B------:R1:W3:Y:S01]  /*9360*/  SHFL.IDX PT, R4, R13, RZ, 0x181f ;  /* 0x00181fff0d047589 */ /* 0x0002e200000e0000 */
[----:B------:R-:W-:Y:S01]  /*9370*/  SEL R3, R19, 0xfffffff0, !P1 ;  /* 0xfffffff013037807 */ /* 0x000fe20004800000 */
[----:B------:R-:W-:-:S02]  /*9380*/  IMAD.IADD R131, R133, 0x1, R2 ;  /* 0x0000000185837824 */ /* 0x000fc400078e0202 */
[----:B------:R-:W-:Y:S01]  /*9390*/  IMAD.IADD R23, R21, 0x1, R11 ;  /* 0x0000000115177824 */ /* 0x000fe200078e020b */
[----:B------:R1:W-:Y:S04]  /*93a0*/  STL.64 [R1+0x48], R20 ;  /* 0x0000481401007387 */ /* 0x0003e80000100a00 */
[----:B------:R1:W-:Y:S04]  /*93b0*/  STL.64 [R1+0x58], R132 ;  /* 0x0000588401007387 */ /* 0x0003e80000100a00 */
[----:B------:R1:W-:Y:S04]  /*93c0*/  STL [R1+0x54], R131 ;  /* 0x0000548301007387 */ /* 0x0003e80000100800 */
[----:B------:R1:W-:Y:S01]  /*93d0*/  STL [R1+0x44], R23 ;  /* 0x0000441701007387 */ /* 0x0003e20000100800 */
[----:B------:R-:W-:Y:S05]  /*93e0*/  @P6 BRA `(.L_x_1700) ;  /* 0x000000a000006947 */ /* 0x000fea0003800000 */
[----:B--2---:R-:W-:Y:S02]  /*93f0*/  SHF.R.S32.HI R2, RZ, 0x1f, R15 ;  /* 0x0000001fff027819 */ /* 0x004fe4000001140f */
[----:B---3--:R-:W-:-:S02]  /*9400*/  LEA R6, P0, R16, R4, 0x1 ;  /* 0x0000000410067211 */ /* 0x008fc400078008ff */
        /* <DEDUP_REMOVED lines=8> */
.L_x_1700:
[----:B--2---:R-:W-:Y:S05]  /*9490*/  BSYNC B0 ;  /* 0x0000000000007941 */ /* 0x004fea0003800000 */
.L_x_1699:
[----:B------:R-:W-:Y:S01]  /*94a0*/  IADD3 R2, R14, 0x10, RZ ;  /* 0x000000100e027810 */ /* 0x000fe20007ffe0ff */
[----:B------:R2:W4:Y:S01]  /*94b0*/  SHFL.IDX PT, R5, R12, 0x1, 0x181f ;  /* 0x00381f000c057f89 */ /* 0x00052200000e0000 */
[----:B------:R-:W-:Y:S02]  /*94c0*/  BSSY B0, `(.L_x_1701) ;  /* 0x000000f000007945 */ /* 0x000fe40003800000 */
[----:B------:R-:W-:Y:S01]  /*94d0*/  ISETP.GE.AND P0, PT, R2, UR20, PT ;  /* 0x0000001402007c0c */ /* 0x000fe2000bf06270 */
[----:B---3--:R2:W3:Y:S03]  /*94e0*/  SHFL.IDX PT, R4, R13, 0x1, 0x181f ;  /* 0x00381f000d047f89 */ /* 0x0084e600000e0000 */
[----:B------:R-:W-:-:S09]  /*94f0*/  P2R R26, PR, RZ, 0x1 ;  /* 0x00000001ff1a7803 */ /* 0x000fd20000000000 */
[----:B------:R-:W-:Y:S05]  /*9500*/  @P0 BRA `(.L_x_1702) ;  /* 0x000000a000000947 */ /* 0x000fea0003800000 */
[----:B------:R-:W-:Y:S02]  /*9510*/  SHF.R.S32.HI R2, RZ, 0x1f, R15 ;  /* 0x0000001fff027819 */ /* 0x000fe4000001140f */
[----:B---3--:R-:W-:Y:S02]  /*9520*/  LEA R6, P0, R16, R4, 0x1 ;  /* 0x0000000410067211 */ /* 0x008fe400078008ff */
[----:B------:R-:W-:Y:S02]  /*9530*/  LEA.HI R2, R2, R15, RZ, 0x3 ;  /* 0x0000000f02027211 */ /* 0x000fe400078f18ff */
[----:B----4-:R-:W-:Y:S02]  /*9540*/  LEA.HI.X R7, R16, R5, R37, 0x1, P0 ;  /* 0x0000000510077211 */ /* 0x010fe400000f0c25 */
[----:B------:R-:W-:Y:S01]  /*9550*/  LOP3.LUT R8, R2, 0xfffffff8, RZ, 0xc0, !PT ;  /* 0xfffffff802087812 */ /* 0x000fe200078ec0ff */
[----:B------:R-:W-:-:S04]  /*9560*/  IMAD.SHL.U32 R2, R244, 0x2, RZ ;  /* 0x00000002f4027824 */ /* 0x000fc800078e00ff */
[----:B------:R-:W-:Y:S01]  /*9570*/  IMAD.WIDE R4, R8, 0x2, R4 ;  /* 0x0000000208047825 */ /* 0x000fe200078e0204 */
[----:B------:R-:W-:Y:S01]  /*9580*/  @!PT LDS RZ, [RZ] ;  /* 0x00000000fffff984 */ /* 0x000fe20000000800 */
[----:B------:R3:W-:Y:S04]  /*9590*/  LDGSTS.E.BYPASS.LTC128B.128 [R2+0x8900], [R6.64], !P3 ;  /* 0x0890000006027fae */ /* 0x0007e8000d901d5c */
[----:B------:R3:W-:Y:S02]  /*95a0*/  LDGSTS.E.BYPASS.LTC128B.128 [R2+0xc900], [R4.64], !P4 ;  /* 0x0c90000004027fae */ /* 0x0007e4000e101d5c */
.L_x_1702:
[----:B------:R-:W-:Y:S05]  /*95b0*/  BSYNC B0 ;  /* 0x0000000000007941 */ /* 0x000fea0003800000 */
.L_x_1701:
[----:B---3--:R-:W-:Y:S01]  /*95c0*/  IADD3 R2, R14, 0x20, RZ ;  /* 0x000000200e027810 */ /* 0x008fe20007ffe0ff */
[----:B----4-:R3:W4:Y:S01]  /*95d0*/  SHFL.IDX PT, R5, R12, 0x2, 0x181f ;  /* 0x00581f000c057f89 */ /* 0x01072200000e0000 */
[----:B------:R-:W-:Y:S02]  /*95e0*/  BSSY B0, `(.L_x_1703) ;  /* 0x000000f000007945 */ /* 0x000fe40003800000 */
[----:B------:R-:W-:Y:S01]  /*95f0*/  ISETP.GE.AND P0, PT, R2, UR20, PT ;  /* 0x0000001402007c0c */ /* 0x000fe2000bf06270 */
[----:B------:R3:W1:Y:S03]  /*9600*/  SHFL.IDX PT, R4, R13, 0x2, 0x181f ;  /* 0x00581f000d047f89 */ /* 0x00066600000e0000 */
[----:B------:R-:W-:-:S09]  /*9610*/  P2R R38, PR, RZ, 0x1 ;  /* 0x00000001ff267803 */ /* 0x000fd20000000000 */
[----:B------:R-:W-:Y:S05]  /*9620*/  @P0 BRA `(.L_x_1704) ;  /* 0x000000a000000947 */ /* 0x000fea0003800000 */
[----:B------:R-:W-:Y:S02]  /*9630*/  SHF.R.S32.HI R2, RZ, 0x1f, R15 ;  /* 0x0000001fff027819 */ /* 0x000fe4000001140f */
[----:B-1----:R-:W-:Y:S02]  /*9640*/  LEA R6, P0, R16, R4, 0x1 ;  /* 0x0000000410067211 */ /* 0x002fe400078008ff */
        /* <DEDUP_REMOVED lines=8> */
.L_x_1704:
[----:B------:R-:W-:Y:S05]  /*96d0*/  BSYNC B0 ;  /* 0x0000000000007941 */ /* 0x000fea0003800000 */
.L_x_1703:
[----:B-1----:R-:W-:Y:S01]  /*96e0*/  IADD3 R2, R14, 0x30, RZ ;  /* 0x000000300e027810 */ /* 0x002fe20007ffe0ff */
[----:B----4-:R1:W4:Y:S01]  /*96f0*/  SHFL.IDX PT, R5, R12, 0x3, 0x181f ;  /* 0x00781f000c057f89 */ /* 0x01032200000e0000 */
[----:B------:R-:W-:Y:S02]  /*9700*/  BSSY B0, `(.L_x_1705) ;  /* 0x000000f000007945 */ /* 0x000fe40003800000 */
[----:B------:R-:W-:Y:S01]  /*9710*/  ISETP.GE.AND P0, PT, R2, UR20, PT ;  /* 0x0000001402007c0c */ /* 0x000fe2000bf06270 */
[----:B------:R1:W2:Y:S03]  /*9720*/  SHFL.IDX PT, R4, R13, 0x3, 0x181f ;  /* 0x00781f000d047f89 */ /* 0x0002a600000e0000 */
[----:B------:R-:W-:-:S09]  /*9730*/  P2R R48, PR, RZ, 0x1 ;  /* 0x00000001ff307803 */ /* 0x000fd20000000000 */
[----:B------:R-:W-:Y:S05]  /*9740*/  @P0 BRA `(.L_x_1706) ;  /* 0x000000a000000947 */ /* 0x000fea0003800000 */
[----:B------:R-:W-:Y:S02]  /*9750*/  SHF.R.S32.HI R2, RZ, 0x1f, R15 ;  /* 0x0000001fff027819 */ /* 0x000fe4000001140f */
[----:B--2---:R-:W-:Y:S02]  /*9760*/  LEA R6, P0, R16, R4, 0x1 ;  /* 0x0000000410067211 */ /* 0x004fe400078008ff */
        /* <DEDUP_REMOVED lines=8> */
.L_x_1706:
[----:B------:R-:W-:Y:S05]  /*97f0*/  BSYNC B0 ;  /* 0x0000000000007941 */ /* 0x000fea0003800000 */
.L_x_1705:
[----:B--2---:R-:W-:Y:S01]  /*9800*/  IADD3 R2, R14, 0x40, RZ ;  /* 0x000000400e027810 */ /* 0x004fe20007ffe0ff */
        /* <DEDUP_REMOVED lines=16> */
.L_x_1708:
[----:B------:R-:W-:Y:S05]  /*9910*/  BSYNC B0 ;  /* 0x0000000000007941 */ /* 0x000fea0003800000 */
.L_x_1707:
        /* <DEDUP_REMOVED lines=17> */
.L_x_1710:
[----:B------:R-:W-:Y:S05]  /*9a30*/  BSYNC B0 ;  /* 0x0000000000007941 */ /* 0x000fea0003800000 */
.L_x_1709:
        /* <DEDUP_REMOVED lines=17> */
.L_x_1712:
[----:B------:R-:W-:Y:S05]  /*9b50*/  BSYNC B0 ;  /* 0x0000000000007941 */ /* 0x000fea0003800000 */
.L_x_1711:
[----:B-1----:R-:W1:Y:S01]  /*9b60*/  SHFL.IDX PT, R6, R13, 0x7, 0x181f ;  /* 0x00f81f000d067f89 */ /* 0x002e6200000e0000 */
[----:B------:R-:W-:Y:S01]  /*9b70*/  IADD3 R2, R14, 0x70, RZ ;  /* 0x000000700e027810 */ /* 0x000fe20007ffe0ff */
[----:B------:R-:W-:Y:S01]  /*9b80*/  UIADD3 UR15, UR12, -0x1, URZ ;  /* 0xffffffff0c0f7890 */ /* 0x000fe2000fffe03f */
[----:B------:R-:W-:Y:S01]  /*9b90*/  IADD3 R8, -R68, UR13, RZ ;  /* 0x0000000d44087c10 */ /* 0x000fe2000fffe1ff */
[----:B------:R5:W2:Y:S01]  /*9ba0*/  SHFL.IDX PT, R7, R12, 0x7, 0x181f ;  /* 0x00f81f000c077f89 */ /* 0x000aa200000e0000 */
[----:B------:R-:W-:Y:S01]  /*9bb0*/  ISETP.GE.AND P5, PT, R2, UR20, PT ;  /* 0x0000001402007c0c */ /* 0x000fe2000bfa6270 */
[----:B------:R-:W-:Y:S01]  /*9bc0*/  ULDC.64 UR8, c[0x0][0x1e0] ;  /* 0x0000780000087ab9 */ /* 0x000fe20000000a00 */
[----:B------:R-:W-:Y:S01]  /*9bd0*/  IMAD.MOV.U32 R158, RZ, RZ, R22 ;  /* 0x000000ffff9e7224 */ /* 0x000fe200078e0016 */
[----:B------:R-:W-:Y:S01]  /*9be0*/  UMOV UR11, 0x6 ;  /* 0x00000006000b7882 */ /* 0x000fe20000000000 */
[----:B------:R-:W-:Y:S01]  /*9bf0*/  IMAD.U32 R2, RZ, RZ, UR15 ;  /* 0x0000000fff027e24 */ /* 0x000fe2000f8e00ff */
[----:B------:R-:W-:Y:S01]  /*9c00*/  USHF.L.U32 UR10, UR8, 0x6, URZ ;  /* 0x00000006080a7899 */ /* 0x000fe2000800063f */
[----:B------:R-:W-:Y:S01]  /*9c10*/  IMAD.MOV.U32 R159, RZ, RZ, R23 ;  /* 0x000000ffff9f7224 */ /* 0x000fe200078e0017 */
[----:B------:R-:W-:Y:S01]  /*9c20*/  USHF.L.U64.HI UR11, UR8, UR11, UR9 ;  /* 0x0000000b080b7299 */ /* 0x000fe20008010209 */
[----:B------:R-:W-:Y:S01]  /*9c30*/  IMAD R2, R2, -0x40, R8 ;  /* 0xffffffc002027824 */ /* 0x000fe200078e0208 */
[----:B------:R-:W-:Y:S01]  /*9c40*/  USHF.R.S32.HI UR14, URZ, 0x1f, UR15 ;  /* 0x0000001f3f0e7899 */ /* 0x000fe2000801140f */
[----:B------:R-:W-:Y:S01]  /*9c50*/  IMAD.MOV.U32 R158, RZ, RZ, R20 ;  /* 0x000000ffff9e7224 */ /* 0x000fe200078e0014 */
[----:B------:R-:W-:Y:S01]  /*9c60*/  UIMAD UR4, UR11, UR15, URZ ;  /* 0x0000000f0b0472a4 */ /* 0x000fe2000f8e023f */
[----:B------:R-:W-:Y:S01]  /*9c70*/  IMAD.U32 R154, RZ, RZ, UR10 ;  /* 0x0000000aff9a7e24 */ /* 0x000fe2000f8e00ff */
[----:B------:R-:W-:Y:S01]  /*9c80*/  ISETP.GE.AND P2, PT, R2, 0x11, PT ;  /* 0x000000110200780c */ /* 0x000fe20003f46270 */
[----:B------:R-:W-:Y:S01]  /*9c90*/  @!P5 IMAD.SHL.U32 R10, R244, 0x2, RZ ;  /* 0x00000002f40ad824 */ /* 0x000fe200078e00ff */
[----:B------:R-:W-:Y:S01]  /*9ca0*/  ISETP.GE.AND P1, PT, R2, 0x21, PT ;  /* 0x000000210200780c */ /* 0x000fe20003f26270 */
[----:B------:R-:W-:Y:S01]  /*9cb0*/  UIMAD UR4, UR14, UR10, UR4 ;  /* 0x0000000a0e0472a4 */ /* 0x000fe2000f8e0204 */
[----:B------:R-:W-:Y:S01]  /*9cc0*/  IMAD.MOV.U32 R19, RZ, RZ, c[0x0][0x1e0] ;  /* 0x00007800ff137624 */ /* 0x000fe200078e00ff */
[----:B------:R-:W-:Y:S01]  /*9cd0*/  @!P5 SHF.R.S32.HI R8, RZ, 0x1f, R15 ;  /* 0x0000001fff08d819 */ /* 0x000fe2000001140f */
[----:B------:R-:W-:Y:S01]  /*9ce0*/  UIMAD.WIDE.U32 UR22, UR8, 0x20, URZ ;  /* 0x00000020081678a5 */ /* 0x000fe2000f8e003f */
[----:B-1----:R-:W-:Y:S01]  /*9cf0*/  @!P5 LEA R4, P0, R16, R6, 0x1 ;  /* 0x000000061004d211 */ /* 0x002fe200078008ff */
[----:B------:R-:W-:Y:S01]  /*9d00*/  USHF.L.U32 UR17, UR9, 0x5, URZ ;  /* 0x0000000509117899 */ /* 0x000fe2000800063f */
[----:B--23-5:R-:W-:Y:S01]  /*9d10*/  IMAD.U32 R12, RZ, RZ, UR9 ;  /* 0x00000009ff0c7e24 */ /* 0x02cfe2000f8e00ff */
[----:B------:R-:W-:Y:S01]  /*9d20*/  @!P5 LEA.HI R8, R8, R15, RZ, 0x3 ;  /* 0x0000000f0808d211 */ /* 0x000fe200078f18ff */
[----:B------:R1:W-:Y:S01]  /*9d30*/  STL.64 [R1+0x40], R158 ;  /* 0x0000409e01007387 */ /* 0x0003e20000100a00 */
[----:B----4-:R-:W-:Y:S01]  /*9d40*/  @!P5 LEA.HI.X R5, R16, R7, R37, 0x1, P0 ;  /* 0x000000071005d211 */ /* 0x010fe200000f0c25 */
[----:B------:R-:W-:Y:S01]  /*9d50*/  UIADD3 UR17, UR23, UR17, URZ ;  /* 0x0000001117117290 */ /* 0x000fe2000fffe03f */
[----:B------:R-:W-:-:S02]  /*9d60*/  @!P5 LOP3.LUT R8, R8, 0xfffffff8, RZ, 0xc0, !PT ;  /* 0xfffffff80808d812 */ /* 0x000fc400078ec0ff */
[----:B------:R-:W-:Y:S01]  /*9d70*/  P2R R17, PR, RZ, 0x40 ;  /* 0x00000040ff117803 */ /* 0x000fe20000000000 */
[----:B------:R-:W-:Y:S01]  /*9d80*/  @!PT LDS RZ, [RZ] ;  /* 0x00000000fffff984 */ /* 0x000fe20000000800 */
[----:B------:R2:W-:Y:S01]  /*9d90*/  @!P5 LDGSTS.E.BYPASS.LTC128B.128 [R10+0xb900], [R4.64], !P3 ;  /* 0x0b900000040adfae */ /* 0x0005e2000d901d5c */
[----:B------:R-:W-:Y:S01]  /*9da0*/  ISETP.GE.AND P3, PT, R2, 0x1, PT ;  /* 0x000000010200780c */ /* 0x000fe20003f66270 */
[----:B------:R-:W-:Y:S01]  /*9db0*/  @!P5 IMAD.WIDE R6, R8, 0x2, R6 ;  /* 0x000000020806d825 */ /* 0x000fe200078e0206 */
[----:B------:R-:W-:Y:S02]  /*9dc0*/  LOP3.LUT P6, RZ, R161, 0x1, RZ, 0xc0, !PT ;  /* 0x00000001a1ff7812 */ /* 0x000fe400078cc0ff */
[----:B------:R-:W-:Y:S02]  /*9dd0*/  LEA.HI R155, R157, R177, RZ, 0x5 ;  /* 0x000000b19d9b7211 */ /* 0x000fe400078f28ff */
[----:B------:R3:W-:Y:S02]  /*9de0*/  @!P5 LDGSTS.E.BYPASS.LTC128B.128 [R10+0xf900], [R6.64], !P4 ;  /* 0x0f900000060adfae */ /* 0x0007e4000e101d5c */
[----:B------:R-:W-:-:S02]  /*9df0*/  SHF.R.S32.HI R156, RZ, 0x5, R155 ;  /* 0x00000005ff9c7819 */ /* 0x000fc4000001149b */
[----:B------:R-:W0:Y:S01]  /*9e00*/  LDGDEPBAR ;  /* 0x00000000000079af */ /* 0x000e220000000000 */
[----:B--2---:R-:W-:-:S05]  /*9e10*/  IMAD.WIDE.U32 R4, R154, UR15, R158 ;  /* 0x0000000f9a047c25 */ /* 0x004fca000f8e009e */
[----:B------:R-:W-:Y:S01]  /*9e20*/  IADD3 R5, R5, UR4, RZ ;  /* 0x0000000405057c10 */ /* 0x000fe2000fffe0ff */
[----:B------:R-:W-:Y:S01]  /*9e30*/  BAR.SYNC.DEFER_BLOCKING 0x0 ;  /* 0x0000000000007b1d */ /* 0x000fe20000010000 */
[----:B------:R-:W-:-:S04]  /*9e40*/  @P2 LEA R9, P0, R19, R4, 0x4 ;  /* 0x0000000413092211 */ /* 0x000fc800078020ff */
[----:B------:R-:W-:Y:S02]  /*9e50*/  @P2 LEA.HI.X R12, R19, R5, R12, 0x4, P0 ;  /* 0x00000005130c2211 */ /* 0x000fe400000f240c */
[----:B------:R-:W-:-:S04]  /*9e60*/  @P1 IADD3 R11, P0, R4, UR22, RZ ;  /* 0x00000016040b1c10 */ /* 0x000fc8000ff1e0ff */
[----:B------:R-:W-:Y:S02]  /*9e70*/  @P1 IADD3.X R13, R5, UR17, RZ, P0, !PT ;  /* 0x00000011050d1c10 */ /* 0x000fe400087fe4ff */
[----:B------:R-:W-:-:S04]  /*9e80*/  @P2 LEA R8, P0, R9, c[0x0][0x1c8], 0x1 ;  /* 0x0000720009082a11 */ /* 0x000fc800078008ff */
[----:B------:R-:W-:Y:S02]  /*9e90*/  @P2 LEA.HI.X R9, R9, c[0x0][0x1cc], R12, 0x1, P0 ;  /* 0x0000730009092a11 */ /* 0x000fe400000f0c0c */
[----:B------:R-:W-:-:S04]  /*9ea0*/  @P1 LEA R12, P0, R11, c[0x0][0x1c8], 0x1 ;  /* 0x000072000b0c1a11 */ /* 0x000fc800078008ff */
[----:B------:R-:W-:Y:S02]  /*9eb0*/  @P1 LEA.HI.X R13, R11, c[0x0][0x1cc], R13, 0x1, P0 ;  /* 0x000073000b0d1a11 */ /* 0x000fe400000f0c0d */
[----:B---3--:R-:W-:-:S04]  /*9ec0*/  @P3 LEA R10, P0, R4, c[0x0][0x1c8], 0x1 ;  /* 0x00007200040a3a11 */ /* 0x008fc800078008ff */
[----:B------:R-:W-:Y:S02]  /*9ed0*/  @P3 LEA.HI.X R11, R4, c[0x0][0x1cc], R5, 0x1, P0 ;  /* 0x00007300040b3a11 */ /* 0x000fe400000f0c05 */
[----:B------:R-:W-:-:S13]  /*9ee0*/  ISETP.GE.AND P0, PT, R2, 0x31, PT ;  /* 0x000000310200780c */ /* 0x000fda0003f06270 */
[----:B------:R-:W-:Y:S01]  /*9ef0*/  VOTEU.ANY UP0, P0 ;  /* 0x00000000003f7886 */ /* 0x000fe20000000100 */
[----:B------:R-:W-:-:S04]  /*9f00*/  @P0 IMAD.WIDE.U32 R4, R19, 0x30, R4 ;  /* 0x0000003013040825 */ /* 0x000fc800078e0004 */
[----:B------:R-:W-:Y:S01]  /*9f10*/  @UP0 UIMAD UR9, UR9, 0x30, URZ ;  /* 0x00000030090908a4 */ /* 0x000fe2000f8e023f */
[----:B------:R-:W-:-:S05]  /*9f20*/  @P0 LEA R6, P4, R4, c[0x0][0x1c8], 0x1 ;  /* 0x0000720004060a11 */ /* 0x000fca00078808ff */
[----:B------:R-:W-:-:S04]  /*9f30*/  @P0 IADD3 R2, R5, UR9, RZ ;  /* 0x0000000905020c10 */ /* 0x000fc8000fffe0ff */
[----:B------:R-:W-:Y:S01]  /*9f40*/  @P0 LEA.HI.X R7, R4, c[0x0][0x1cc], R2, 0x1, P4 ;  /* 0x0000730004070a11 */ /* 0x000fe200020f0c02 */
[----:B------:R-:W-:Y:S01]  /*9f50*/  @P3 IMAD.SHL.U32 R2, R244, 0x2, RZ ;  /* 0x00000002f4023824 */ /* 0x000fe200078e00ff */
[----:B------:R-:W-:-:S04]  /*9f60*/  LOP3.LUT P4, RZ, R161, 0x2, RZ, 0xc0, !PT ;  /* 0x00000002a1ff7812 */ /* 0x000fc8000788c0ff */
[----:B------:R-:W-:Y:S01]  /*9f70*/  @!PT LDS RZ, [RZ] ;  /* 0x00000000fffff984 */ /* 0x000fe20000000800 */
[----:B------:R-:W-:Y:S01]  /*9f80*/  @!PT LDS RZ, [RZ] ;  /* 0x00000000fffff984 */ /* 0x000fe20000000800 */
[----:B------:R-:W-:Y:S01]  /*9f90*/  @!PT LDS RZ, [RZ] ;  /* 0x00000000fffff984 */ /* 0x000fe20000000800 */
[----:B------:R2:W-:Y:S01]  /*9fa0*/  @P3 LDGSTS.E.BYPASS.LTC128B.128 [R2+0x4100], [R10.64], !P6 ;  /* 0x041000000a023fae */ /* 0x0005e2000f101d5c */
[----:B------:R-:W-:-:S08]  /*9fb0*/  ISETP.NE.AND P6, PT, R17, RZ, PT ;  /* 0x000000ff1100720c */ /* 0x000fd00003fc5270 */
[----:B------:R2:W-:Y:S01]  /*9fc0*/  @P3 LDGSTS.E.BYPASS.LTC128B.128 [R2+0x6100], [R10.64+0x80], !P4 ;  /* 0x061000800a023fae */ /* 0x0005e2000e101d5c */
[----:B------:R-:W-:Y:S01]  /*9fd0*/  LOP3.LUT P3, RZ, R161, 0x1, RZ, 0xc0, !PT ;  /* 0x00000001a1ff7812 */ /* 0x000fe2000786c0ff */
[----:B--2---:R-:W-:-:S12]  /*9fe0*/  @P2 IMAD.SHL.U32 R2, R244, 0x2, RZ ;  /* 0x00000002f4022824 */ /* 0x004fd800078e00ff */
[----:B------:R2:W-:Y:S04]  /*9ff0*/  @P2 LDGSTS.E.BYPASS.LTC128B.128 [R2+0x4900], [R8.64], !P3 ;  /* 0x0490000008022fae */ /* 0x0005e8000d901d5c */
[----:B------:R2:W-:Y:S02]  /*a000*/  @P2 LDGSTS.E.BYPASS.LTC128B.128 [R2+0x6900], [R8.64+0x80], !P4 ;  /* 0x0690008008022fae */ /* 0x0005e4000e101d5c */
[----:B--2---:R-:W-:-:S05]  /*a010*/  @P1 IMAD.SHL.U32 R2, R244, 0x2, RZ ;  /* 0x00000002f4021824 */ /* 0x004fca00078e00ff */
[----:B------:R2:W-:Y:S04]  /*a020*/  @P1 LDGSTS.E.BYPASS.LTC128B.128 [R2+0x5100], [R12.64], !P3 ;  /* 0x051000000c021fae */ /* 0x0005e8000d901d5c */
[----:B------:R2:W-:Y:S02]  /*a030*/  @P1 LDGSTS.E.BYPASS.LTC128B.128 [R2+0x7100], [R12.64+0x80], !P4 ;  /* 0x071000800c021fae */ /* 0x0005e4000e101d5c */
[----:B--2---:R-:W-:-:S05]  /*a040*/  @P0 IMAD.SHL.U32 R2, R244, 0x2, RZ ;  /* 0x00000002f4020824 */ /* 0x004fca00078e00ff */
[----:B------:R1:W-:Y:S04]  /*a050*/  @P0 LDGSTS.E.BYPASS.LTC128B.128 [R2+0x5900], [R6.64], !P3 ;  /* 0x0590000006020fae */ /* 0x0003e8000d901d5c */
[----:B------:R1:W-:Y:S01]  /*a060*/  @P0 LDGSTS.E.BYPASS.LTC128B.128 [R2+0x7900], [R6.64+0x80], !P4 ;  /* 0x0790008006020fae */ /* 0x0003e2000e101d5c */
[----:B------:R-:W-:-:S03]  /*a070*/  ISETP.LT.AND P0, PT, RZ, c[0x0][0x27c], PT ;  /* 0x00009f00ff007a0c */ /* 0x000fc60003f01270 */
[----:B------:R-:W0:Y:S10]  /*a080*/  LDGDEPBAR ;  /* 0x00000000000079af */ /* 0x000e340000000000 */
[----:B------:R-:W-:Y:S05]  /*a090*/  @P0 BRA `(.L_x_1713) ;  /* 0x0000002000000947 */ /* 0x000fea0003800000 */
[----:B------:R-:W-:-:S04]  /*a0a0*/  DEPBAR.LE SB0, 0x1 ;  /* 0x000080400000791a */ /* 0x000fc80000000000 */
[----:B------:R-:W-:Y:S05]  /*a0b0*/  BRA `(.L_x_1714) ;  /* 0x0000989000007947 */ /* 0x000fea0003800000 */
.L_x_1713:
[----:B------:R-:W-:Y:S01]  /*a0c0*/  USHF.R.S32.HI UR9, URZ, 0x1f, UR19 ;  /* 0x0000001f3f097899 */ /* 0x000fe20008011413 */
[----:B------:R-:W-:Y:S01]  /*a0d0*/  BSSY B2, `(.L_x_1714) ;  /* 0x0000987000027945 */ /* 0x000fe20003800000 */
[----:B------:R-:W-:Y:S01]  /*a0e0*/  ULDC.64 UR6, c[0x0][0x280] ;  /* 0x0000a00000067ab9 */ /* 0x000fe20000000a00 */
[----:B-1----:R-:W-:Y:S01]  /*a0f0*/  IMAD R2, R49, 0x10, R14 ;  /* 0x0000001031027824 */ /* 0x002fe200078e020e */
[----:B------:R-:W-:Y:S01]  /*a100*/  ULDC.64 UR4, c[0x0][0x290] ;  /* 0x0000a40000047ab9 */ /* 0x000fe20000000a00 */
[----:B------:R-:W-:Y:S01]  /*a110*/  SHF.L.U32 R34, R244, 0x1, RZ ;  /* 0x00000001f4227819 */ /* 0x000fe200000006ff */
[----:B------:R-:W-:Y:S02]  /*a120*/  UIMAD.WIDE.U32 UR30, UR19, UR6, URZ ;  /* 0x00000006131e72a5 */ /* 0x000fe4000f8e003f */
[----:B------:R-:W-:Y:S02]  /*a130*/  UIMAD UR6, UR9, UR6, URZ ;  /* 0x00000006090672a4 */ /* 0x000fe4000f8e023f */
[----:B------:R-:W-:-:S02]  /*a140*/  UIMAD UR9, UR9, UR4, URZ ;  /* 0x00000004090972a4 */ /* 0x000fc4000f8e023f */
[----:B------:R-:W-:Y:S02]  /*a150*/  UIMAD.WIDE.U32 UR32, UR19, UR4, URZ ;  /* 0x00000004132072a5 */ /* 0x000fe4000f8e003f */
[----:B------:R-:W-:Y:S02]  /*a160*/  UIMAD UR6, UR19, UR7, UR6 ;  /* 0x00000007130672a4 */ /* 0x000fe4000f8e0206 */
[----:B------:R-:W-:Y:S02]  /*a170*/  ULDC.U8 UR4, c[0x0][0x298] ;  /* 0x0000a60000047ab9 */ /* 0x000fe40000000000 */
[----:B------:R-:W-:Y:S01]  /*a180*/  ISETP.NE.AND P0, PT, RZ, UR4, PT ;  /* 0x00000004ff007c0c */ /* 0x000fe2000bf05270 */
[----:B------:R-:W-:Y:S02]  /*a190*/  UIMAD UR5, UR19, UR5, UR9 ;  /* 0x00000005130572a4 */ /* 0x000fe4000f8e0209 */
[----:B------:R-:W-:Y:S02]  /*a1a0*/  UIADD3 UR6, UR6, UR31, URZ ;  /* 0x0000001f06067290 */ /* 0x000fe4000fffe03f */
[----:B------:R-:W-:-:S08]  /*a1b0*/  UIADD3 UR5, UR5, UR33, URZ ;  /* 0x0000002105057290 */ /* 0x000fd0000fffe03f */
[----:B------:R-:W-:Y:S05]  /*a1c0*/  @!P0 BRA `(.L_x_1715) ;  /* 0x00004ab000008947 */ /* 0x000fea0003800000 */
[----:B------:R-:W-:Y:S01]  /*a1d0*/  PLOP3.LUT P0, PT, PT, PT, UP2, 0x80, 0x0 ;  /* 0x000000000000781c */ /* 0x000fe20003f0f028 */
[----:B------:R-:W-:Y:S01]  /*a1e0*/  IMAD.U32 R6, RZ, RZ, UR30 ;  /* 0x0000001eff067e24 */ /* 0x000fe2000f8e00ff */
[----:B------:R-:W-:Y:S01]  /*a1f0*/  MOV R7, UR31 ;  /* 0x0000001f00077c02 */ /* 0x000fe20008000f00 */
[----:B------:R-:W-:Y:S01]  /*a200*/  IMAD.SHL.U32 R35, R49, 0x4, RZ ;  /* 0x0000000431237824 */ /* 0x000fe200078e00ff */
[----:B------:R-:W-:Y:S01]  /*a210*/  BSSY B0, `(.L_x_1716) ;  /* 0x000003a000007945 */ /* 0x000fe20003800000 */
[----:B------:R-:W-:Y:S01]  /*a220*/  IMAD.U32 R5, RZ, RZ, UR6 ;  /* 0x00000006ff057e24 */ /* 0x000fe2000f8e00ff */
[----:B------:R-:W-:Y:S01]  /*a230*/  CS2R R32, SRZ ;  /* 0x0000000000207805 */ /* 0x000fe2000001ff00 */
[----:B------:R-:W-:Y:S01]  /*a240*/  CS2R R22, SRZ ;  /* 0x0000000000167805 */ /* 0x000fe2000001ff00 */
[----:B------:R-:W-:Y:S01]  /*a250*/  IADD3 R90, R35, 0x20, RZ ;  /* 0x00000020235a7810 */ /* 0x000fe20007ffe0ff */
[----:B------:R-:W-:Y:S01]  /*a260*/  CS2R R18, SRZ ;  /* 0x0000000000127805 */ /* 0x000fe2000001ff00 */
[----:B------:R-:W-:Y:S01]  /*a270*/  CS2R R24, SRZ ;  /* 0x0000000000187805 */ /* 0x000fe2000001ff00 */
[----:B------:R-:W-:-:S02]  /*a280*/  CS2R R20, SRZ ;  /* 0x0000000000147805 */ /* 0x000fc4000001ff00 */
[----:B------:R-:W-:Y:S01]  /*a290*/  @P0 IMAD.HI.U32 R4, R2, c[0x0][0x2c8], RZ ;  /* 0x0000b20002040a27 */ /* 0x000fe200078e00ff */
[----:B------:R-:W-:-:S13]  /*a2a0*/  PLOP3.LUT P0, PT, PT, PT, UP2, 0x80, 0x0 ;  /* 0x000000000000781c */ /* 0x000fda0003f0f028 */
[----:B------:R-:W-:Y:S01]  /*a2b0*/  @P0 SHF.R.U32.HI R2, RZ, c[0x0][0x2cc], R4 ;  /* 0x0000b300ff020a19 */ /* 0x000fe20000011604 */
[----:B------:R-:W-:Y:S01]  /*a2c0*/  IMAD.MOV.U32 R4, RZ, RZ, R6 ;  /* 0x000000ffff047224 */ /* 0x000fe200078e0006 */
[----:B------:R-:W-:Y:S02]  /*a2d0*/  ISETP.GE.AND P0, PT, R35, c[0x0][0x27c], PT ;  /* 0x00009f0023007a0c */ /* 0x000fe40003f06270 */
[----:B------:R-:W-:Y:S01]  /*a2e0*/  SHF.R.S32.HI R8, RZ, 0x1f, R2 ;  /* 0x0000001fff087819 */ /* 0x000fe20000011402 */
[----:B------:R-:W-:Y:S01]  /*a2f0*/  IMAD.WIDE.U32 R4, R2, c[0x0][0x280], R4 ;  /* 0x0000a00002047a25 */ /* 0x000fe200078e0004 */
[----:B------:R-:W-:-:S03]  /*a300*/  SEL R12, RZ, 0x1, P0 ;  /* 0x00000001ff0c7807 */ /* 0x000fc60000000000 */
[----:B------:R-:W-:Y:S01]  /*a310*/  IMAD R7, R8, c[0x0][0x280], RZ ;  /* 0x0000a00008077a24 */ /* 0x000fe200078e02ff */
[----:B------:R-:W-:-:S03]  /*a320*/  LEA R16, P0, R4, c[0x0][0x270], 0x1 ;  /* 0x00009c0004107a11 */ /* 0x000fc600078008ff */
[----:B------:R-:W-:Y:S02]  /*a330*/  IMAD R6, R2, c[0x0][0x284], R7 ;  /* 0x0000a10002067a24 */ /* 0x000fe400078e0207 */
[----:B------:R-:W-:Y:S02]  /*a340*/  IMAD.U32 R7, RZ, RZ, UR33 ;  /* 0x00000021ff077e24 */ /* 0x000fe4000f8e00ff */
[----:B------:R-:W-:Y:S01]  /*a350*/  IMAD.IADD R6, R5, 0x1, R6 ;  /* 0x0000000105067824 */ /* 0x000fe200078e0206 */
[----:B------:R-:W-:Y:S01]  /*a360*/  MOV R5, UR5 ;  /* 0x0000000500057c02 */ /* 0x000fe20008000f00 */
[----:B------:R-:W-:-:S03]  /*a370*/  IMAD R7, R8, c[0x0][0x290], RZ ;  /* 0x0000a40008077a24 */ /* 0x000fc600078e02ff */
[----:B------:R-:W-:Y:S01]  /*a380*/  LEA.HI.X R15, R4, c[0x0][0x274], R6, 0x1, P0 ;  /* 0x00009d00040f7a11 */ /* 0x000fe200000f0c06 */
[----:B------:R-:W-:-:S05]  /*a390*/  IMAD.U32 R6, RZ, RZ, UR32 ;  /* 0x00000020ff067e24 */ /* 0x000fca000f8e00ff */
[----:B------:R-:W-:Y:S02]  /*a3a0*/  MOV R4, R6 ;  /* 0x0000000600047202 */ /* 0x000fe40000000f00 */
[----:B------:R1:W2:Y:S03]  /*a3b0*/  SHFL.IDX PT, R6, R16, RZ, 0x181f ;  /* 0x00181fff10067589 */ /* 0x0002a600000e0000 */
[----:B------:R-:W-:-:S04]  /*a3c0*/  IMAD.WIDE.U32 R4, R2, c[0x0][0x290], R4 ;  /* 0x0000a40002047a25 */ /* 0x000fc800078e0004 */
[----:B------:R-:W-:Y:S01]  /*a3d0*/  IMAD R2, R2, c[0x0][0x294], R7 ;  /* 0x0000a50002027a24 */ /* 0x000fe200078e0207 */
[----:B------:R-:W-:Y:S01]  /*a3e0*/  LEA R14, P0, R4, c[0x0][0x288], 0x1 ;  /* 0x0000a200040e7a11 */ /* 0x000fe200078008ff */
[----:B------:R1:W3:Y:S02]  /*a3f0*/  SHFL.IDX PT, R7, R15, RZ, 0x181f ;  /* 0x00181fff0f077589 */ /* 0x0002e400000e0000 */
[----:B------:R-:W-:-:S05]  /*a400*/  IMAD.IADD R2, R5, 0x1, R2 ;  /* 0x0000000105027824 */ /* 0x000fca00078e0202 */
[----:B------:R-:W-:Y:S02]  /*a410*/  LEA.HI.X R13, R4, c[0x0][0x28c], R2, 0x1, P0 ;  /* 0x0000a300040d7a11 */ /* 0x000fe400000f0c02 */
[----:B------:R-:W-:Y:S01]  /*a420*/  ISETP.GE.AND P0, PT, R90, c[0x0][0x27c], PT ;  /* 0x00009f005a007a0c */ /* 0x000fe20003f06270 */
[----:B------:R1:W4:Y:S03]  /*a430*/  SHFL.IDX PT, R4, R14, RZ, 0x181f ;  /* 0x00181fff0e047589 */ /* 0x00032600000e0000 */
[----:B------:R-:W-:Y:S01]  /*a440*/  SEL R2, RZ, 0xffffffff, P0 ;  /* 0xffffffffff027807 */ /* 0x000fe20000000000 */
[----:B------:R1:W1:Y:S03]  /*a450*/  SHFL.IDX PT, R5, R13, RZ, 0x181f ;  /* 0x00181fff0d057589 */ /* 0x00026600000e0000 */
[----:B------:R-:W-:-:S04]  /*a460*/  SHF.L.U32 R2, R2, 0x1, RZ ;  /* 0x0000000102027819 */ /* 0x000fc800000006ff */
[----:B------:R-:W-:Y:S01]  /*a470*/  LOP3.LUT R12, R2, 0x2, R12, 0xe2, !PT ;  /* 0x00000002020c7812 */ /* 0x000fe200078ee20c */
[----:B------:R-:W-:Y:S05]  /*a480*/  @P6 BRA `(.L_x_1717) ;  /* 0x0000012000006947 */ /* 0x000fea0003800000 */
[----:B--2---:R-:W-:Y:S01]  /*a490*/  LOP3.LUT R2, R12, 0x1, RZ, 0xc0, !PT ;  /* 0x000000010c027812 */ /* 0x004fe200078ec0ff */
[----:B------:R-:W-:Y:S01]  /*a4a0*/  CS2R R18, SRZ ;  /* 0x0000000000127805 */ /* 0x000fe2000001ff00 */
[----:B------:R-:W-:Y:S02]  /*a4b0*/  CS2R R20, SRZ ;  /* 0x0000000000147805 */ /* 0x000fe4000001ff00 */
[----:B------:R-:W-:-:S13]  /*a4c0*/  ISETP.NE.U32.AND P0, PT, R2, 0x1, PT ;  /* 0x000000010200780c */ /* 0x000fda0003f05070 */
[----:B---3--:R-:W-:-:S04]  /*a4d0*/  @!P0 IMAD.WIDE R10, R35, 0x2, R6 ;  /* 0x00000002230a8825 */ /* 0x008fc800078e0206 */
[----:B-1--4-:R-:W-:Y:S01]  /*a4e0*/  @!P0 IMAD.WIDE R8, R35, 0x2, R4 ;  /* 0x0000000223088825 */ /* 0x012fe200078e0204 */
[----:B------:R1:W5:Y:S04]  /*a4f0*/  @!P0 LD.E.64 R18, [R10.64] ;  /* 0x0000001c0a128980 */ /* 0x000368000c101b00 */
[----:B------:R1:W5:Y:S01]  /*a500*/  @!P0 LD.E.64 R20, [R8.64] ;  /* 0x0000001c08148980 */ /* 0x000362000c101b00 */
[----:B------:R-:W-:Y:S01]  /*a510*/  LOP3.LUT P0, RZ, R12, 0x2, RZ, 0xc0, !PT ;  /* 0x000000020cff7812 */ /* 0x000fe2000780c0ff */
[----:B------:R-:W-:Y:S01]  /*a520*/  CS2R R22, SRZ ;  /* 0x0000000000167805 */ /* 0x000fe2000001ff00 */
[----:B------:R-:W-:-:S11]  /*a530*/  CS2R R24, SRZ ;  /* 0x0000000000187805 */ /* 0x000fd6000001ff00 */
[----:B------:R-:W-:-:S04]  /*a540*/  @P0 SHF.R.S32.HI R2, RZ, 0x1f, R90 ;  /* 0x0000001fff020819 */ /* 0x000fc8000001145a */
[----:B------:R-:W-:-:S04]  /*a550*/  @P0 LEA.HI R2, R2, R90, RZ, 0x2 ;  /* 0x0000005a02020211 */ /* 0x000fc800078f10ff */
[----:B------:R-:W-:-:S05]  /*a560*/  @P0 LOP3.LUT R2, R2, 0xfffffffc, RZ, 0xc0, !PT ;  /* 0xfffffffc02020812 */ /* 0x000fca00078ec0ff */
[----:B------:R-:W-:-:S04]  /*a570*/  @P0 IMAD.WIDE R6, R2, 0x2, R6 ;  /* 0x0000000202060825 */ /* 0x000fc800078e0206 */
[----:B------:R-:W-:Y:S01]  /*a580*/  @P0 IMAD.WIDE R4, R2, 0x2, R4 ;  /* 0x0000000202040825 */ /* 0x000fe200078e0204 */
[----:B------:R1:W5:Y:S04]  /*a590*/  @P0 LD.E.64 R22, [R6.64] ;  /* 0x0000001c06160980 */ /* 0x000368000c101b00 */
[----:B------:R1:W5:Y:S02]  /*a5a0*/  @P0 LD.E.64 R24, [R4.64] ;  /* 0x0000001c04180980 */ /* 0x000364000c101b00 */
.L_x_1717:
[----:B--2---:R-:W-:Y:S05]  /*a5b0*/  BSYNC B0 ;  /* 0x0000000000007941 */ /* 0x004fea0003800000 */
.L_x_1716:
[----:B------:R-:W-:Y:S01]  /*a5c0*/  ISETP.NE.AND P0, PT, R26, RZ, PT ;  /* 0x000000ff1a00720c */ /* 0x000fe20003f05270 */
[----:B-1---5:R-:W-:Y:S01]  /*a5d0*/  IMAD.MOV.U32 R10, RZ, RZ, R22 ;  /* 0x000000ffff0a7224 */ /* 0x022fe200078e0016 */
[----:B------:R-:W-:Y:S01]  /*a5e0*/  MOV R8, R18 ;  /* 0x0000001200087202 */ /* 0x000fe20000000f00 */
[----:B------:R-:W-:Y:S01]  /*a5f0*/  IMAD.MOV.U32 R9, RZ, RZ, R23 ;  /* 0x000000ffff097224 */ /* 0x000fe200078e0017 */
[----:B---3--:R1:W2:Y:S01]  /*a600*/  SHFL.IDX PT, R7, R15, 0x1, 0x181f ;  /* 0x00381f000f077f89 */ /* 0x0082a200000e0000 */
        /* <DEDUP_REMOVED lines=12> */
[----:B------:R1:W4:Y:S01]  /*a6d0*/  SHFL.IDX PT, R5, R13, 0x1, 0x181f ;  /* 0x00381f000d057f89 */ /* 0x00032200000e0000 */
[----:B------:R-:W-:Y:S01]  /*a6e0*/  PRMT R17, R2, 0x5410, R8 ;  /* 0x0000541002117816 */ /* 0x000fe20000000008 */
[----:B------:R-:W-:-:S02]  /*a6f0*/  CS2R R28, SRZ ;  /* 0x00000000001c7805 */ /* 0x000fc4000001ff00 */
[----:B----4-:R1:W4:Y:S01]  /*a700*/  SHFL.IDX PT, R4, R14, 0x1, 0x181f ;  /* 0x00381f000e047f89 */ /* 0x01032200000e0000 */
[----:B------:R-:W-:Y:S05]  /*a710*/  @P0 BRA `(.L_x_1719) ;  /* 0x0000012000000947 */ /* 0x000fea0003800000 */
[----:B------:R-:W-:Y:S01]  /*a720*/  LOP3.LUT R2, R12, 0x1, RZ, 0xc0, !PT ;  /* 0x000000010c027812 */ /* 0x000fe200078ec0ff */
[----:B------:R-:W-:Y:S01]  /*a730*/  CS2R R26, SRZ ;  /* 0x00000000001a7805 */ /* 0x000fe2000001ff00 */
[----:B------:R-:W-:Y:S02]  /*a740*/  CS2R R28, SRZ ;  /* 0x00000000001c7805 */ /* 0x000fe4000001ff00 */
[----:B------:R-:W-:-:S13]  /*a750*/  ISETP.NE.U32.AND P0, PT, R2, 0x1, PT ;  /* 0x000000010200780c */ /* 0x000fda0003f05070 */
[----:B--23--:R-:W-:-:S04]  /*a760*/  @!P0 IMAD.WIDE R10, R35, 0x2, R6 ;  /* 0x00000002230a8825 */ /* 0x00cfc800078e0206 */
[----:B----4-:R-:W-:Y:S01]  /*a770*/  @!P0 IMAD.WIDE R8, R35, 0x2, R4 ;  /* 0x0000000223088825 */ /* 0x010fe200078e0204 */
        /* <DEDUP_REMOVED lines=12> */
.L_x_1719:
[----:B------:R-:W-:Y:S05]  /*a840*/  BSYNC B0 ;  /* 0x0000000000007941 */ /* 0x000fea0003800000 */
.L_x_1718:
[----:B------:R-:W-:Y:S01]  /*a850*/  ISETP.NE.AND P0, PT, R38, RZ, PT ;  /* 0x000000ff2600720c */ /* 0x000fe20003f05270 */
[----:B--2--5:R-:W-:Y:S01]  /*a860*/  IMAD.MOV.U32 R10, RZ, RZ, R32 ;  /* 0x000000ffff0a7224 */ /* 0x024fe200078e0020 */
[----:B------:R-:W-:Y:S01]  /*a870*/  MOV R8, R26 ;  /* 0x0000001a00087202 */ /* 0x000fe20000000f00 */
[----:B------:R-:W-:Y:S01]  /*a880*/  IMAD.MOV.U32 R9, RZ, RZ, R33 ;  /* 0x000000ffff097224 */ /* 0x000fe200078e0021 */
[----:B------:R2:W1:Y:S01]  /*a890*/  SHFL.IDX PT, R7, R15, 0x2, 0x181f ;  /* 0x00581f000f077f89 */ /* 0x00046200000e0000 */
        /* <DEDUP_REMOVED lines=12> */
[----:B------:R2:W4:Y:S01]  /*a960*/  SHFL.IDX PT, R5, R13, 0x2, 0x181f ;  /* 0x00581f000d057f89 */ /* 0x00052200000e0000 */
[----:B------:R-:W-:Y:S01]  /*a970*/  PRMT R93, R2, 0x5410, R8 ;  /* 0x00005410025d7816 */ /* 0x000fe20000000008 */
[----:B------:R-:W-:Y:S01]  /*a980*/  CS2R R36, SRZ ;  /* 0x0000000000247805 */ /* 0x000fe2000001ff00 */
[----:B------:R-:W-:Y:S01]  /*a990*/  CS2R R42, SRZ ;  /* 0x00000000002a7805 */ /* 0x000fe2000001ff00 */
[----:B----4-:R2:W4:Y:S01]  /*a9a0*/  SHFL.IDX PT, R4, R14, 0x2, 0x181f ;  /* 0x00581f000e047f89 */ /* 0x01052200000e0000 */
[----:B------:R-:W-:Y:S01]  /*a9b0*/  CS2R R38, SRZ ;  /* 0x0000000000267805 */ /* 0x000fe2000001ff00 */
[----:B------:R-:W-:Y:S05]  /*a9c0*/  @P0 BRA `(.L_x_1721) ;  /* 0x0000012000000947 */ /* 0x000fea0003800000 */
[----:B------:R-:W-:Y:S01]  /*a9d0*/  LOP3.LUT R2, R12, 0x1, RZ, 0xc0, !PT ;  /* 0x000000010c027812 */ /* 0x000fe200078ec0ff */
[----:B------:R-:W-:Y:S01]  /*a9e0*/  CS2R R36, SRZ ;  /* 0x0000000000247805 */ /* 0x000fe2000001ff00 */
[----:B------:R-:W-:-:S02]  /*a9f0*/  CS2R R38, SRZ ;  /* 0x0000000000267805 */ /* 0x000fc4000001ff00 */
[----:B------:R-:W-:-:S13]  /*aa00*/  ISETP.NE.U32.AND P0, PT, R2, 0x1, PT ;  /* 0x000000010200780c */ /* 0x000fda0003f05070 */
[----:B-1-3--:R-:W-:-:S04]  /*aa10*/  @!P0 IMAD.WIDE R10, R35, 0x2, R6 ;  /* 0x00000002230a8825 */ /* 0x00afc800078e0206 */
        /* <DEDUP_REMOVED lines=13> */
.L_x_1721:
[----:B------:R-:W-:Y:S05]  /*aaf0*/  BSYNC B0 ;  /* 0x0000000000007941 */ /* 0x000fea0003800000 */
.L_x_1720:
[----:B------:R-:W-:Y:S01]  /*ab00*/  ISETP.NE.AND P0, PT, R48, RZ, PT ;  /* 0x000000ff3000720c */ /* 0x000fe20003f05270 */
[----:B-1---5:R-:W-:Y:S01]  /*ab10*/  IMAD.MOV.U32 R10, RZ, RZ, R40 ;  /* 0x000000ffff0a7224 */ /* 0x022fe200078e0028 */
[----:B------:R-:W-:Y:S01]  /*ab20*/  MOV R8, R36 ;  /* 0x0000002400087202 */ /* 0x000fe20000000f00 */
[----:B------:R-:W-:Y:S01]  /*ab30*/  IMAD.MOV.U32 R9, RZ, RZ, R41 ;  /* 0x000000ffff097224 */ /* 0x000fe200078e0029 */
[----:B------:R1:W2:Y:S01]  /*ab40*/  SHFL.IDX PT, R7, R15, 0x3, 0x181f ;  /* 0x00781f000f077f89 */ /* 0x0002a200000e0000 */
        /* <DEDUP_REMOVED lines=35> */
.L_x_1723:
[----:B------:R-:W-:Y:S05]  /*ad80*/  BSYNC B0 ;  /* 0x0000000000007941 */ /* 0x000fea0003800000 */
.L_x_1722:
        /* <DEDUP_REMOVED lines=33> */
[----:B-1-3--:R-:W-:Y:S02]  /*afa0*/  @!P1 IMAD.WIDE R10, R35, 0x2, R6 ;  /* 0x00000002230a9825 */ /* 0x00afe400078e0206 */
[----:B------:R-:W-:-:S03]  /*afb0*/  @P0 LOP3.LUT R2, R2, 0xfffffffc, RZ, 0xc0, !PT ;  /* 0xfffffffc02020812 */ /* 0x000fc600078ec0ff */
[----:B------:R1:W5:Y:S02]  /*afc0*/  @!P1 LD.E.64 R54, [R10.64] ;  /* 0x0000001c0a369980 */ /* 0x000364000c101b00 */
[----:B------:R-:W-:-:S04]  /*afd0*/  @P0 IMAD.WIDE R8, R2, 0x2, R6 ;  /* 0x0000000202080825 */ /* 0x000fc800078e0206 */
[--C-:B----4-:R-:W-:Y:S01]  /*afe0*/  @P0 IMAD.WIDE R6, R2, 0x2, R4.reuse ;  /* 0x0000000202060825 */ /* 0x110fe200078e0204 */
[----:B------:R1:W5:Y:S03]  /*aff0*/  @P0 LD.E.64 R58, [R8.64] ;  /* 0x0000001c083a0980 */ /* 0x000366000c101b00 */
[----:B------:R-:W-:Y:S01]  /*b000*/  @!P1 IMAD.WIDE R4, R35, 0x2, R4 ;  /* 0x0000000223049825 */ /* 0x000fe200078e0204 */
[----:B------:R1:W5:Y:S04]  /*b010*/  @P0 LD.E.64 R60, [R6.64] ;  /* 0x0000001c063c0980 */ /* 0x000368000c101b00 */
[----:B------:R1:W5:Y:S02]  /*b020*/  @!P1 LD.E.64 R56, [R4.64] ;  /* 0x0000001c04389980 */ /* 0x000364000c101b00 */
.L_x_1725:
[----:B------:R-:W-:Y:S05]  /*b030*/  BSYNC B0 ;  /* 0x0000000000007941 */ /* 0x000fea0003800000 */
.L_x_1724:
        /* <DEDUP_REMOVED lines=31> */
[----:B--23--:R-:W-:Y:S02]  /*b230*/  @!P1 IMAD.WIDE R10, R35, 0x2, R6 ;  /* 0x00000002230a9825 */ /* 0x00cfe400078e0206 */
        /* <DEDUP_REMOVED lines=8> */
.L_x_1727:
[----:B------:R-:W-:Y:S05]  /*b2c0*/  BSYNC B0 ;  /* 0x0000000000007941 */ /* 0x000fea0003800000 */
.L_x_1726:
        /* <DEDUP_REMOVED lines=42> */
.L_x_1729:
[----:B------:R-:W-:Y:S05]  /*b570*/  BSYNC B0 ;  /* 0x0000000000007941 */ /* 0x000fea0003800000 */
.L_x_1728:
        /* <DEDUP_REMOVED lines=39> */
.L_x_1731:
[----:B------:R-:W-:Y:S05]  /*b7f0*/  BSYNC B0 ;  /* 0x0000000000007941 */ /* 0x000fea0003800000 */
.L_x_1730:
[----:B------:R-:W-:Y:S01]  /*b800*/  UIADD3 UR4, -UR18, UR20, URZ ;  /* 0x0000001412047290 */ /* 0x000fe2000fffe13f */
[----:B-----5:R-:W-:Y:S01]  /*b810*/  IMAD.MOV.U32 R2, RZ, RZ, R86 ;  /* 0x000000ffff027224 */ /* 0x020fe200078e0056 */
[----:B------:R-:W-:-:S04]  /*b820*/  DEPBAR.LE SB0, 0x1 ;  /* 0x000080400000791a */ /* 0x000fc80000000000 */
[----:B------:R-:W-:Y:S01]  /*b830*/  UISETP.LT.AND UP0, UPT, UR4, 0x80, UPT ;  /* 0x000000800400788c */ /* 0x000fe2000bf01270 */
[----:B------:R-:W-:Y:S01]  /*b840*/  PRMT R117, R117, 0x5410, R2 ;  /* 0x0000541075757816 */ /* 0x000fe20000000002 */
[----:B--2---:R-:W-:Y:S01]  /*b850*/  IMAD.MOV.U32 R5, RZ, RZ, R87 ;  /* 0x000000ffff057224 */ /* 0x004fe200078e0057 */
[----:B---3--:R-:W-:Y:S01]  /*b860*/  MOV R6, R84 ;  /* 0x0000005400067202 */ /* 0x008fe20000000f00 */
[----:B------:R-:W-:Y:S01]  /*b870*/  USEL UR4, UR4, 0x80, UP0 ;  /* 0x0000008004047887 */ /* 0x000fe20008000000 */
[----:B----4-:R-:W-:Y:S01]  /*b880*/  IMAD.MOV.U32 R4, RZ, RZ, R80 ;  /* 0x000000ffff047224 */ /* 0x010fe200078e0050 */
[----:B------:R-:W-:Y:S01]  /*b890*/  BSSY B1, `(.L_x_1732) ;  /* 0x000006e000017945 */ /* 0x000fe20003800000 */
[----:B------:R-:W-:Y:S01]  /*b8a0*/  IMAD.MOV.U32 R2, RZ, RZ, R81 ;  /* 0x000000ffff027224 */ /* 0x000fe200078e0051 */
[----:B------:R-:W-:Y:S01]  /*b8b0*/  PRMT R117, R5, 0x7610, R117 ;  /* 0x0000761005757816 */ /* 0x000fe20000000075 */
[----:B------:R-:W-:Y:S01]  /*b8c0*/  IMAD.MOV.U32 R5, RZ, RZ, R85 ;  /* 0x000000ffff057224 */ /* 0x000fe200078e0055 */
[----:B------:R-:W-:Y:S01]  /*b8d0*/  BAR.SYNC.DEFER_BLOCKING 0x0 ;  /* 0x0000000000007b1d */ /* 0x000fe20000010000 */
[----:B------:R-:W-:-:S02]  /*b8e0*/  ISETP.GE.AND P0, PT, R68, UR4, PT ;  /* 0x0000000444007c0c */ /* 0x000fc4000bf06270 */
[----:B------:R-:W-:Y:S01]  /*b8f0*/  PRMT R115, R2, 0x5410, R4 ;  /* 0x0000541002737816 */ /* 0x000fe20000000004 */
[----:B------:R-:W-:Y:S01]  /*b900*/  IMAD.MOV.U32 R4, RZ, RZ, R82 ;  /* 0x000000ffff047224 */ /* 0x000fe200078e0052 */
[----:B------:R-:W-:Y:S02]  /*b910*/  MOV R2, R83 ;  /* 0x0000005300027202 */ /* 0x000fe40000000f00 */
[----:B------:R-:W-:Y:S02]  /*b920*/  PRMT R116, R5, 0x5410, R6 ;  /* 0x0000541005747816 */ /* 0x000fe40000000006 */
[----:B------:R-:W-:-:S05]  /*b930*/  PRMT R114, R2, 0x5410, R4 ;  /* 0x0000541002727816 */ /* 0x000fca0000000004 */
[----:B------:R-:W-:Y:S05]  /*b940*/  @P0 BRA `(.L_x_1733) ;  /* 0x0000062000000947 */ /* 0x000fea0003800000 */
[----:B------:R-:W-:Y:S01]  /*b950*/  ISETP.GE.AND P0, PT, R35, c[0x0][0x27c], PT ;  /* 0x00009f0023007a0c */ /* 0x000fe20003f06270 */
[----:B------:R-:W-:-:S12]  /*b960*/  BSSY B0, `(.L_x_1734) ;  /* 0x0000030000007945 */ /* 0x000fd80003800000 */
[----:B------:R-:W-:Y:S05]  /*b970*/  @P0 BRA `(.L_x_1735) ;  /* 0x000002e000000947 */ /* 0x000fea0003800000 */
[----:B------:R-:W2:Y:S01]  /*b980*/  LDS.128 R4, [R34+0x8100] ;  /* 0x0081000022047984 */ /* 0x000ea20000000c00 */
[----:B------:R-:W-:Y:S02]  /*b990*/  SHF.R.U64 R2, R18, 0x10, R19 ;  /* 0x0000001012027819 */ /* 0x000fe40000001213 */
[----:B------:R-:W-:Y:S02]  /*b9a0*/  SHF.R.U32.HI R10, RZ, 0x10, R21 ;  /* 0x00000010ff0a7819 */ /* 0x000fe40000011615 */
[----:B------:R-:W-:Y:S02]  /*b9b0*/  SHF.R.U32.HI R8, RZ, 0x10, R19 ;  /* 0x00000010ff087819 */ /* 0x000fe40000011613 */
[----:B------:R-:W-:Y:S02]  /*b9c0*/  SHF.R.U64 R9, R20, 0x10, R21 ;  /* 0x0000001014097819 */ /* 0x000fe40000001215 */
[----:B-1----:R-:W-:Y:S02]  /*b9d0*/  PRMT R13, R88, 0x5432, R2 ;  /* 0x00005432580d7816 */ /* 0x002fe40000000002 */
[----:B------:R-:W-:-:S02]  /*b9e0*/  PRMT R2, R17, 0x5410, R10 ;  /* 0x0000541011027816 */ /* 0x000fc4000000000a */
[----:B------:R-:W-:Y:S02]  /*b9f0*/  PRMT R8, R88, 0x5410, R8 ;  /* 0x0000541058087816 */ /* 0x000fe40000000008 */
[----:B------:R-:W-:Y:S01]  /*ba00*/  PRMT R12, R17, 0x5432, R9 ;  /* 0x00005432110c7816 */ /* 0x000fe20000000009 */
[C---:B------:R-:W-:Y:S01]  /*ba10*/  IMAD.U32 R16, R2.reuse, 0x10000, RZ ;  /* 0x0001000002107824 */ /* 0x040fe200078e00ff */
[----:B------:R-:W-:Y:S01]  /*ba20*/  LOP3.LUT R18, R2, 0xffff0000, RZ, 0xc0, !PT ;  /* 0xffff000002127812 */ /* 0x000fe200078ec0ff */
[C---:B------:R-:W-:Y:S01]  /*ba30*/  IMAD.U32 R17, R8.reuse, 0x10000, RZ ;  /* 0x0001000008117824 */ /* 0x040fe200078e00ff */
[----:B------:R-:W-:Y:S02]  /*ba40*/  LOP3.LUT R8, R8, 0xffff0000, RZ, 0xc0, !PT ;  /* 0xffff000008087812 */ /* 0x000fe400078ec0ff */
[C---:B--2---:R-:W-:Y:S01]  /*ba50*/  LOP3.LUT R9, R6.reuse, 0xffff0000, RZ, 0xc0, !PT ;  /* 0xffff000006097812 */ /* 0x044fe200078ec0ff */
[----:B------:R-:W-:Y:S01]  /*ba60*/  IMAD.U32 R10, R6, 0x10000, RZ ;  /* 0x00010000060a7824 */ /* 0x000fe200078e00ff */
[C---:B------:R-:W-:Y:S01]  /*ba70*/  LOP3.LUT R6, R7.reuse, 0xffff0000, RZ, 0xc0, !PT ;  /* 0xffff000007067812 */ /* 0x040fe200078ec0ff */
[----:B------:R-:W-:Y:S01]  /*ba80*/  IMAD.U32 R11, R7, 0x10000, RZ ;  /* 0x00010000070b7824 */ /* 0x000fe200078e00ff */
[C---:B------:R-:W-:Y:S01]  /*ba90*/  SHF.L.U32 R14, R4.reuse, 0x10, RZ ;  /* 0x00000010040e7819 */ /* 0x040fe200000006ff */
[C---:B------:R-:W-:Y:S01]  /*baa0*/  FMUL.FTZ R2, R9.reuse, R16 ;  /* 0x0000001009027220 */ /* 0x040fe20000410000 */
[----:B------:R-:W-:Y:S01]  /*bab0*/  LOP3.LUT R7, R4, 0xffff0000, RZ, 0xc0, !PT ;  /* 0xffff000004077812 */ /* 0x000fe200078ec0ff */
[-C--:B------:R-:W-:Y:S01]  /*bac0*/  FMUL.FTZ R9, R9, R17.reuse ;  /* 0x0000001109097220 */ /* 0x080fe20000410000 */
[C---:B------:R-:W-:Y:S01]  /*bad0*/  SHF.L.U32 R15, R5.reuse, 0x10, RZ ;  /* 0x00000010050f7819 */ /* 0x040fe200000006ff */
[----:B------:R-:W-:Y:S01]  /*bae0*/  FFMA.FTZ R17, R10, R17, -R2 ;  /* 0x000000110a117223 */ /* 0x000fe20000010802 */
[----:B------:R-:W-:Y:S01]  /*baf0*/  LOP3.LUT R4, R5, 0xffff0000, RZ, 0xc0, !PT ;  /* 0xffff000005047812 */ /* 0x000fe200078ec0ff */
[----:B------:R-:W-:-:S02]  /*bb00*/  FMUL.FTZ R5, R6, R18 ;  /* 0x0000001206057220 */ /* 0x000fc40000410000 */
[----:B------:R-:W-:Y:S01]  /*bb10*/  FFMA.FTZ R16, R10, R16, R9 ;  /* 0x000000100a107223 */ /* 0x000fe20000010009 */
[C---:B------:R-:W-:Y:S01]  /*bb20*/  SHF.L.U32 R9, R13.reuse, 0x10, RZ ;  /* 0x000000100d097819 */ /* 0x040fe200000006ff */
[-C--:B------:R-:W-:Y:S01]  /*bb30*/  FMUL.FTZ R2, R6, R8.reuse ;  /* 0x0000000806027220 */ /* 0x080fe20000410000 */
[----:B------:R-:W-:Y:S01]  /*bb40*/  LOP3.LUT R13, R13, 0xffff0000, RZ, 0xc0, !PT ;  /* 0xffff00000d0d7812 */ /* 0x000fe200078ec0ff */
[C---:B------:R-:W-:Y:S02]  /*bb50*/  FFMA.FTZ R10, R11.reuse, R8, -R5 ;  /* 0x000000080b0a7223 */ /* 0x040fe40000010805 */
[C---:B------:R-:W-:Y:S01]  /*bb60*/  IMAD.U32 R8, R12.reuse, 0x10000, RZ ;  /* 0x000100000c087824 */ /* 0x040fe200078e00ff */
[----:B------:R-:W-:Y:S01]  /*bb70*/  LOP3.LUT R12, R12, 0xffff0000, RZ, 0xc0, !PT ;  /* 0xffff00000c0c7812 */ /* 0x000fe200078ec0ff */
[----:B------:R-:W-:Y:S02]  /*bb80*/  FFMA.FTZ R11, R11, R18, R2 ;  /* 0x000000120b0b7223 */ /* 0x000fe40000010002 */
[----:B------:R-:W-:-:S02]  /*bb90*/  FMUL.FTZ R5, R7, R9 ;  /* 0x0000000907057220 */ /* 0x000fc40000410000 */
[C---:B------:R-:W-:Y:S02]  /*bba0*/  FMUL.FTZ R2, R4.reuse, R12 ;  /* 0x0000000c04027220 */ /* 0x040fe40000410000 */
[----:B------:R-:W-:Y:S01]  /*bbb0*/  FMUL.FTZ R6, R7, R8 ;  /* 0x0000000807067220 */ /* 0x000fe20000410000 */
[----:B------:R-:W-:Y:S01]  /*bbc0*/  F2FP.BF16.PACK_AB R7, R11, R10 ;  /* 0x0000000a0b07723e */ /* 0x000fe200000010ff */
[----:B------:R-:W-:Y:S02]  /*bbd0*/  FMUL.FTZ R4, R4, R13 ;  /* 0x0000000d04047220 */ /* 0x000fe40000410000 */
[C---:B------:R-:W-:Y:S02]  /*bbe0*/  FFMA.FTZ R8, R14.reuse, R8, R5 ;  /* 0x000000080e087223 */ /* 0x040fe40000010005 */
[----:B------:R-:W-:Y:S01]  /*bbf0*/  FFMA.FTZ R9, R14, R9, -R6 ;  /* 0x000000090e097223 */ /* 0x000fe20000010806 */
[----:B------:R-:W-:Y:S01]  /*bc00*/  F2FP.BF16.PACK_AB R6, R16, R17 ;  /* 0x000000111006723e */ /* 0x000fe200000010ff */
[----:B------:R-:W-:-:S02]  /*bc10*/  FFMA.FTZ R2, R15, R13, -R2 ;  /* 0x0000000d0f027223 */ /* 0x000fc40000010802 */
[----:B------:R-:W-:Y:S01]  /*bc20*/  FFMA.FTZ R5, R15, R12, R4 ;  /* 0x0000000c0f057223 */ /* 0x000fe20000010004 */
[----:B------:R-:W-:-:S04]  /*bc30*/  F2FP.BF16.PACK_AB R4, R8, R9 ;  /* 0x000000090804723e */ /* 0x000fc800000010ff */
[----:B------:R-:W-:-:S05]  /*bc40*/  F2FP.BF16.PACK_AB R5, R5, R2 ;  /* 0x000000020505723e */ /* 0x000fca00000010ff */
[----:B------:R1:W-:Y:S02]  /*bc50*/  STS.128 [R34+0x8100], R4 ;  /* 0x0081000422007388 */ /* 0x0003e40000000c00 */
.L_x_1735:
[----:B------:R-:W-:Y:S05]  /*bc60*/  BSYNC B0 ;  /* 0x0000000000007941 */ /* 0x000fea0003800000 */
.L_x_1734:
[----:B------:R-:W-:-:S13]  /*bc70*/  ISETP.GE.AND P0, PT, R90, c[0x0][0x27c], PT ;  /* 0x00009f005a007a0c */ /* 0x000fda0003f06270 */
[----:B------:R-:W-:Y:S05]  /*bc80*/  @P0 BRA `(.L_x_1733) ;  /* 0x000002e000000947 */ /* 0x000fea0003800000 */
[----:B-1----:R-:W1:Y:S01]  /*bc90*/  LDS.128 R4, [R34+0xc100] ;  /* 0x00c1000022047984 */ /* 0x002e620000000c00 */
        /* <DEDUP_REMOVED lines=45> */
.L_x_1733:
[----:B------:R-:W-:Y:S05]  /*bf70*/  BSYNC B1 ;  /* 0x0000000000017941 */ /* 0x000fea0003800000 */
.L_x_1732:
[----:B------:R-:W-:Y:S01]  /*bf80*/  IADD3 R2, R68, 0x10, RZ ;  /* 0x0000001044027810 */ /* 0x000fe20007ffe0ff */
[----:B------:R-:W-:Y:S03]  /*bf90*/  BSSY B1, `(.L_x_1736) ;  /* 0x0000065000017945 */ /* 0x000fe60003800000 */
[----:B------:R-:W-:-:S13]  /*bfa0*/  ISETP.GE.AND P0, PT, R2, UR4, PT ;  /* 0x0000000402007c0c */ /* 0x000fda000bf06270 */
[----:B------:R-:W-:Y:S05]  /*bfb0*/  @P0 BRA `(.L_x_1737) ;  /* 0x0000062000000947 */ /* 0x000fea0003800000 */
[----:B------:R-:W-:Y:S01]  /*bfc0*/  ISETP.GE.AND P0, PT, R35, c[0x0][0x27c], PT ;  /* 0x00009f0023007a0c */ /* 0x000fe20003f06270 */
[----:B------:R-:W-:-:S12]  /*bfd0*/  BSSY B0, `(.L_x_1738) ;  /* 0x0000030000007945 */ /* 0x000fd80003800000 */
        /* <DEDUP_REMOVED lines=47> */
.L_x_1739:
[----:B------:R-:W-:Y:S05]  /*c2d0*/  BSYNC B0 ;  /* 0x0000000000007941 */ /* 0x000fea0003800000 */
.L_x_1738:
        /* <DEDUP_REMOVED lines=48> */
.L_x_1737:
[----:B------:R-:W-:Y:S05]  /*c5e0*/  BSYNC B1 ;  /* 0x0000000000017941 */ /* 0x000fea0003800000 */
.L_x_1736:
        /* <DEDUP_REMOVED lines=53> */
.L_x_1743:
[----:B------:R-:W-:Y:S05]  /*c940*/  BSYNC B0 ;  /* 0x0000000000007941 */ /* 0x000fea0003800000 */
.L_x_1742:
        /* <DEDUP_REMOVED lines=48> */
.L_x_1741:
[----:B------:R-:W-:Y:S05]  /*cc50*/  BSYNC B1 ;  /* 0x0000000000017941 */ /* 0x000fea0003800000 */
.L_x_1740:
        /* <DEDUP_REMOVED lines=53> */
.L_x_1747:
[----:B------:R-:W-:Y:S05]  /*cfb0*/  BSYNC B0 ;  /* 0x0000000000007941 */ /* 0x000fea0003800000 */
.L_x_1746:
        /* <DEDUP_REMOVED lines=48> */
.L_x_1745:
[----:B------:R-:W-:Y:S05]  /*d2c0*/  BSYNC B1 ;  /* 0x0000000000017941 */ /* 0x000fea0003800000 */
.L_x_1744:
        /* <DEDUP_REMOVED lines=53> */
.L_x_1751:
[----:B------:R-:W-:Y:S05]  /*d620*/  BSYNC B0 ;  /* 0x0000000000007941 */ /* 0x000fea0003800000 */
.L_x_1750:
        /* <DEDUP_REMOVED lines=48> */
.L_x_1749:
[----:B------:R-:W-:Y:S05]  /*d930*/  BSYNC B1 ;  /* 0x0000000000017941 */ /* 0x000fea0003800000 */
.L_x_1748:
        /* <DEDUP_REMOVED lines=53> */
.L_x_1755:
[----:B------:R-:W-:Y:S05]  /*dc90*/  BSYNC B0 ;  /* 0x0000000000007941 */ /* 0x000fea0003800000 */
.L_x_1754:
        /* <DEDUP_REMOVED lines=48> */
.L_x_1753:
[----:B------:R-:W-:Y:S05]  /*dfa0*/  BSYNC B1 ;  /* 0x0000000000017941 */ /* 0x000fea0003800000 */
.L_x_1752:
        /* <DEDUP_REMOVED lines=53> */
.L_x_1759:
[----:B------:R-:W-:Y:S05]  /*e300*/  BSYNC B0 ;  /* 0x0000000000007941 */ /* 0x000fea0003800000 */
.L_x_1758:
        /* <DEDUP_REMOVED lines=48> */
.L_x_1757:
[----:B------:R-:W-:Y:S05]  /*e610*/  BSYNC B1 ;  /* 0x0000000000017941 */ /* 0x000fea0003800000 */
.L_x_1756:
[----:B------:R-:W-:-:S04]  /*e620*/  IADD3 R2, R68, 0x70, RZ ;  /* 0x0000007044027810 */ /* 0x000fc80007ffe0ff */
        /* <DEDUP_REMOVED lines=51> */
.L_x_1762:
[----:B------:R-:W-:Y:S05]  /*e960*/  BSYNC B0 ;  /* 0x0000000000007941 */ /* 0x000fea0003800000 */
.L_x_1761:
        /* <DEDUP_REMOVED lines=47> */
[----:B------:R1:W-:Y:S01]  /*ec60*/  STS.128 [R34+0xf900], R4 ;  /* 0x00f9000422007388 */ /* 0x0003e20000000c00 */
[----:B------:R-:W-:Y:S05]  /*ec70*/  BRA `(.L_x_1760) ;  /* 0x00004cc000007947 */ /* 0x000fea0003800000 */
.L_x_1715:
[----:B------:R-:W-:Y:S01]  /*ec80*/  PLOP3.LUT P0, PT, PT, PT, UP2, 0x80, 0x0 ;  /* 0x000000000000781c */ /* 0x000fe20003f0f028 */
[----:B------:R-:W-:Y:S01]  /*ec90*/  IMAD.U32 R6, RZ, RZ, UR30 ;  /* 0x0000001eff067e24 */ /* 0x000fe2000f8e00ff */
[----:B------:R-:W-:Y:S01]  /*eca0*/  CS2R R22, SRZ ;  /* 0x0000000000167805 */ /* 0x000fe2000001ff00 */
[----:B------:R-:W-:Y:S01]  /*ecb0*/  IMAD.U32 R7, RZ, RZ, UR31 ;  /* 0x0000001fff077e24 */ /* 0x000fe2000f8e00ff */
[----:B------:R-:W-:Y:S01]  /*ecc0*/  CS2R R20, SRZ ;  /* 0x0000000000147805 */ /* 0x000fe2000001ff00 */
[----:B------:R-:W-:Y:S01]  /*ecd0*/  IMAD.U32 R5, RZ, RZ, UR6 ;  /* 0x00000006ff057e24 */ /* 0x000fe2000f8e00ff */
[----:B------:R-:W-:-:S07]  /*ece0*/  ISETP.NE.AND P3, PT, R26, RZ, PT ;  /* 0x000000ff1a00720c */ /* 0x000fce0003f65270 */
[----:B------:R-:W-:Y:S01]  /*ecf0*/  @P0 IMAD.HI.U32 R4, R2, c[0x0][0x2c8], RZ ;  /* 0x0000b20002040a27 */ /* 0x000fe200078e00ff */
[----:B------:R-:W-:-:S13]  /*ed00*/  PLOP3.LUT P0, PT, PT, PT, UP2, 0x80, 0x0 ;  /* 0x000000000000781c */ /* 0x000fda0003f0f028 */
[----:B------:R-:W-:Y:S01]  /*ed10*/  @P0 SHF.R.U32.HI R2, RZ, c[0x0][0x2cc], R4 ;  /* 0x0000b300ff020a19 */ /* 0x000fe20000011604 */
[----:B------:R-:W-:-:S03]  /*ed20*/  IMAD.MOV.U32 R4, RZ, RZ, R6 ;  /* 0x000000ffff047224 */ /* 0x000fc600078e0006 */
[----:B------:R-:W-:Y:S01]  /*ed30*/  SHF.R.S32.HI R8, RZ, 0x1f, R2 ;  /* 0x0000001fff087819 */ /* 0x000fe20000011402 */
[----:B------:R-:W-:-:S04]  /*ed40*/  IMAD.WIDE.U32 R4, R2, c[0x0][0x280], R4 ;  /* 0x0000a00002047a25 */ /* 0x000fc800078e0004 */
[----:B------:R-:W-:Y:S01]  /*ed50*/  IMAD R7, R8, c[0x0][0x280], RZ ;  /* 0x0000a00008077a24 */ /* 0x000fe200078e02ff */
[----:B------:R-:W-:-:S03]  /*ed60*/  LEA R14, P0, R4, c[0x0][0x270], 0x1 ;  /* 0x00009c00040e7a11 */ /* 0x000fc600078008ff */
[----:B------:R-:W-:Y:S02]  /*ed70*/  IMAD R6, R2, c[0x0][0x284], R7 ;  /* 0x0000a10002067a24 */ /* 0x000fe400078e0207 */
[----:B------:R-:W-:Y:S02]  /*ed80*/  IMAD.U32 R7, RZ, RZ, UR33 ;  /* 0x00000021ff077e24 */ /* 0x000fe4000f8e00ff */
[----:B------:R-:W-:Y:S01]  /*ed90*/  IMAD R7, R8, c[0x0][0x290], RZ ;  /* 0x0000a40008077a24 */ /* 0x000fe200078e02ff */
[----:B------:R-:W-:Y:S01]  /*eda0*/  IADD3 R5, R5, R6, RZ ;  /* 0x0000000605057210 */ /* 0x000fe20007ffe0ff */
[----:B------:R-:W-:-:S03]  /*edb0*/  IMAD.U32 R6, RZ, RZ, UR32 ;  /* 0x00000020ff067e24 */ /* 0x000fc6000f8e00ff */
[----:B------:R-:W-:Y:S01]  /*edc0*/  LEA.HI.X R13, R4, c[0x0][0x274], R5, 0x1, P0 ;  /* 0x00009d00040d7a11 */ /* 0x000fe200000f0c05 */
[----:B------:R-:W-:Y:S01]  /*edd0*/  IMAD.U32 R5, RZ, RZ, UR5 ;  /* 0x00000005ff057e24 */ /* 0x000fe2000f8e00ff */
[----:B------:R-:W-:Y:S02]  /*ede0*/  MOV R4, R6 ;  /* 0x0000000600047202 */ /* 0x000fe40000000f00 */
[----:B------:R-:W1:Y:S03]  /*edf0*/  SHFL.IDX PT, R6, R14, RZ, 0x181f ;  /* 0x00181fff0e067589 */ /* 0x000e6600000e0000 */
[----:B------:R-:W-:-:S04]  /*ee00*/  IMAD.WIDE.U32 R4, R2, c[0x0][0x290], R4 ;  /* 0x0000a40002047a25 */ /* 0x000fc800078e0004 */
[----:B------:R-:W-:Y:S01]  /*ee10*/  IMAD R2, R2, c[0x0][0x294], R7 ;  /* 0x0000a50002027a24 */ /* 0x000fe200078e0207 */
[----:B------:R-:W-:-:S03]  /*ee20*/  LEA R12, P0, R4, c[0x0][0x288], 0x1 ;  /* 0x0000a200040c7a11 */ /* 0x000fc600078008ff */
[----:B------:R-:W-:Y:S02]  /*ee30*/  IMAD.IADD R2, R5, 0x1, R2 ;  /* 0x0000000105027824 */ /* 0x000fe400078e0202 */
[----:B------:R-:W2:Y:S03]  /*ee40*/  SHFL.IDX PT, R5, R13, RZ, 0x181f ;  /* 0x00181fff0d057589 */ /* 0x000ea600000e0000 */
[----:B------:R-:W-:Y:S02]  /*ee50*/  LEA.HI.X R11, R4, c[0x0][0x28c], R2, 0x1, P0 ;  /* 0x0000a300040b7a11 */ /* 0x000fe400000f0c02 */
[----:B------:R-:W-:-:S03]  /*ee60*/  ISETP.GE.OR P0, PT, R16, c[0x0][0x27c], P6 ;  /* 0x00009f0010007a0c */ /* 0x000fc60003706670 */
[----:B------:R-:W-:Y:S10]  /*ee70*/  SHFL.IDX PT, R8, R11, RZ, 0x181f ;  /* 0x00181fff0b087589 */ /* 0x000ff400000e0000 */
[C---:B------:R-:W-:Y:S01]  /*ee80*/  @!P0 IMAD.SHL.U32 R4, R16.reuse, 0x2, RZ ;  /* 0x0000000210048824 */ /* 0x040fe200078e00ff */
[----:B------:R-:W-:-:S04]  /*ee90*/  @!P0 SHF.L.U64.HI R2, R16, 0x1, R37 ;  /* 0x0000000110028819 */ /* 0x000fc80000010225 */
[----:B-1----:R-:W-:-:S05]  /*eea0*/  @!P0 IADD3 R6, P1, R6, R4, RZ ;  /* 0x0000000406068210 */ /* 0x002fca0007f3e0ff */
[----:B--2---:R-:W-:Y:S02]  /*eeb0*/  @!P0 IMAD.X R7, R5, 0x1, R2, P1 ;  /* 0x0000000105078824 */ /* 0x004fe400008e0602 */
[----:B------:R-:W1:Y:S01]  /*eec0*/  SHFL.IDX PT, R5, R12, RZ, 0x181f ;  /* 0x00181fff0c057589 */ /* 0x000e6200000e0000 */
[----:B------:R-:W-:Y:S01]  /*eed0*/  CS2R R26, SRZ ;  /* 0x00000000001a7805 */ /* 0x000fe2000001ff00 */
[----:B------:R-:W-:Y:S02]  /*eee0*/  CS2R R24, SRZ ;  /* 0x0000000000187805 */ /* 0x000fe4000001ff00 */
[----:B------:R2:W3:Y:S01]  /*eef0*/  @!P0 LD.E.128 R20, [R6.64] ;  /* 0x0000001c06148980 */ /* 0x0004e2000c101d00 */
[----:B-1----:R-:W-:-:S04]  /*ef00*/  @!P0 IADD3 R4, P1, R5, R4, RZ ;  /* 0x0000000405048210 */ /* 0x002fc80007f3e0ff */
[----:B------:R-:W-:-:S05]  /*ef10*/  @!P0 IADD3.X R5, R8, R2, RZ, P1, !PT ;  /* 0x0000000208058210 */ /* 0x000fca0000ffe4ff */
[----:B------:R1:W4:Y:S01]  /*ef20*/  @!P0 LD.E.128 R24, [R4.64] ;  /* 0x0000001c04188980 */ /* 0x000322000c101d00 */
[----:B------:R-:W-:Y:S03]  /*ef30*/  BSSY B0, `(.L_x_1763) ;  /* 0x0000026000007945 */ /* 0x000fe60003800000 */
[----:B--2---:R2:W1:Y:S01]  /*ef40*/  SHFL.IDX PT, R7, R14, 0x1, 0x181f ;  /* 0x00381f000e077f89 */ /* 0x00446200000e0000 */
[----:B------:R-:W-:-:S03]  /*ef50*/  CS2R R46, SRZ ;  /* 0x00000000002e7805 */ /* 0x000fc6000001ff00 */
[----:B------:R2:W1:Y:S01]  /*ef60*/  SHFL.IDX PT, R8, R12, 0x1, 0x181f ;  /* 0x00381f000c087f89 */ /* 0x00046200000e0000 */
[----:B------:R-:W-:-:S03]  /*ef70*/  CS2R R44, SRZ ;  /* 0x00000000002c7805 */ /* 0x000fc6000001ff00 */
[----:B------:R2:W1:Y:S01]  /*ef80*/  SHFL.IDX PT, R9, R13, 0x1, 0x181f ;  /* 0x00381f000d097f89 */ /* 0x00046200000e0000 */
[----:B------:R-:W-:-:S03]  /*ef90*/  CS2R R42, SRZ ;  /* 0x00000000002a7805 */ /* 0x000fc6000001ff00 */
[----:B------:R2:W1:Y:S01]  /*efa0*/  SHFL.IDX PT, R10, R11, 0x1, 0x181f ;  /* 0x00381f000b0a7f89 */ /* 0x00046200000e0000 */
[----:B------:R-:W-:Y:S01]  /*efb0*/  CS2R R40, SRZ ;  /* 0x0000000000287805 */ /* 0x000fe2000001ff00 */
[----:B------:R-:W-:Y:S01]  /*efc0*/  ISETP.GE.AND P2, PT, R16, c[0x0][0x27c], PT ;  /* 0x00009f0010007a0c */ /* 0x000fe20003f46270 */
[----:B---3--:R-:W-:Y:S01]  /*efd0*/  IMAD.MOV.U32 R6, RZ, RZ, R22 ;  /* 0x000000ffff067224 */ /* 0x008fe200078e0016 */
[----:B------:R-:W-:Y:S01]  /*efe0*/  MOV R2, R21 ;  /* 0x0000001500027202 */ /* 0x000fe20000000f00 */
[----:B-1----:R-:W-:Y:S02]  /*eff0*/  IMAD.MOV.U32 R5, RZ, RZ, R23 ;  /* 0x000000ffff057224 */ /* 0x002fe400078e0017 */
[----:B------:R-:W-:Y:S01]  /*f000*/  IMAD.MOV.U32 R4, RZ, RZ, R20 ;  /* 0x000000ffff047224 */ /* 0x000fe200078e0014 */
[----:B------:R-:W-:Y:S02]  /*f010*/  PRMT R31, R6, 0x7610, R31 ;  /* 0x00007610061f7816 */ /* 0x000fe4000000001f */
[----:B------:R-:W-:-:S02]  /*f020*/  PRMT R30, R30, 0x5410, R5 ;  /* 0x000054101e1e7816 */ /* 0x000fc40000000005 */
[----:B------:R-:W-:Y:S02]  /*f030*/  PRMT R29, R2, 0x7610, R29 ;  /* 0x00007610021d7816 */ /* 0x000fe4000000001d */
[----:B------:R-:W-:Y:S01]  /*f040*/  PRMT R19, R4, 0x7610, R19 ;  /* 0x0000761004137816 */ /* 0x000fe20000000013 */
[----:B----4-:R-:W-:Y:S01]  /*f050*/  IMAD.MOV.U32 R6, RZ, RZ, R26 ;  /* 0x000000ffff067224 */ /* 0x010fe200078e001a */
[----:B------:R-:W-:Y:S01]  /*f060*/  MOV R4, R24 ;  /* 0x0000001800047202 */ /* 0x000fe20000000f00 */
[----:B------:R-:W-:Y:S02]  /*f070*/  IMAD.MOV.U32 R5, RZ, RZ, R27 ;  /* 0x000000ffff057224 */ /* 0x000fe400078e001b */
[----:B------:R-:W-:Y:S01]  /*f080*/  IMAD.MOV.U32 R2, RZ, RZ, R25 ;  /* 0x000000ffff027224 */ /* 0x000fe200078e0019 */
[----:B------:R-:W-:Y:S02]  /*f090*/  PRMT R30, R6, 0x7610, R30 ;  /* 0x00007610061e7816 */ /* 0x000fe4000000001e */
[----:B------:R-:W-:-:S02]  /*f0a0*/  PRMT R29, R29, 0x5410, R5 ;  /* 0x000054101d1d7816 */ /* 0x000fc40000000005 */
[----:B------:R-:W-:Y:S01]  /*f0b0*/  PRMT R28, R2, 0x5410, R4 ;  /* 0x00005410021c7816 */ /* 0x000fe20000000004 */
[----:B------:R-:W-:Y:S05]  /*f0c0*/  @P3 BRA `(.L_x_1764) ;  /* 0x000000c000003947 */ /* 0x000fea0003800000 */
[----:B--2---:R-:W-:Y:S01]  /*f0d0*/  CS2R R44, SRZ ;  /* 0x00000000002c7805 */ /* 0x004fe2000001ff00 */
        /* <DEDUP_REMOVED lines=11> */
.L_x_1764:
[----:B--2---:R-:W-:Y:S05]  /*f190*/  BSYNC B0 ;  /* 0x0000000000007941 */ /* 0x004fea0003800000 */
.L_x_1763:
[----:B-1----:R-:W1:Y:S01]  /*f1a0*/  SHFL.IDX PT, R6, R14, 0x2, 0x181f ;  /* 0x00581f000e067f89 */ /* 0x002e6200000e0000 */
[----:B------:R-:W-:Y:S01]  /*f1b0*/  ISETP.NE.AND P0, PT, R38, RZ, PT ;  /* 0x000000ff2600720c */ /* 0x000fe20003f05270 */
[----:B------:R-:W-:Y:S01]  /*f1c0*/  CS2R R54, SRZ ;  /* 0x0000000000367805 */ /* 0x000fe2000001ff00 */
[----:B------:R-:W-:Y:S01]  /*f1d0*/  CS2R R52, SRZ ;  /* 0x0000000000347805 */ /* 0x000fe2000001ff00 */
[----:B------:R-:W2:Y:S01]  /*f1e0*/  SHFL.IDX PT, R4, R13, 0x2, 0x181f ;  /* 0x00581f000d047f89 */ /* 0x000ea200000e0000 */
[----:B------:R-:W-:Y:S02]  /*f1f0*/  ISETP.GE.OR P0, PT, R16, c[0x0][0x27c], P0 ;  /* 0x00009f0010007a0c */ /* 0x000fe40000706670 */
[----:B------:R-:W-:Y:S01]  /*f200*/  ISETP.NE.AND P3, PT, R48, RZ, PT ;  /* 0x000000ff3000720c */ /* 0x000fe20003f65270 */
[----:B------:R-:W-:Y:S10]  /*f210*/  SHFL.IDX PT, R8, R11, 0x2, 0x181f ;  /* 0x00581f000b087f89 */ /* 0x000ff400000e0000 */
[C---:B------:R-:W-:Y:S01]  /*f220*/  @!P0 IMAD.SHL.U32 R2, R16.reuse, 0x2, RZ ;  /* 0x0000000210028824 */ /* 0x040fe200078e00ff */
[----:B------:R-:W-:-:S04]  /*f230*/  @!P0 SHF.L.U64.HI R5, R16, 0x1, R37 ;  /* 0x0000000110058819 */ /* 0x000fc80000010225 */
[----:B-1----:R-:W-:-:S05]  /*f240*/  @!P0 IADD3 R6, P1, R6, R2, RZ ;  /* 0x0000000206068210 */ /* 0x002fca0007f3e0ff */
[----:B--2---:R-:W-:Y:S02]  /*f250*/  @!P0 IMAD.X R7, R4, 0x1, R5, P1 ;  /* 0x0000000104078824 */ /* 0x004fe400008e0605 */
[----:B------:R-:W1:Y:S01]  /*f260*/  SHFL.IDX PT, R4, R12, 0x2, 0x181f ;  /* 0x00581f000c047f89 */ /* 0x000e6200000e0000 */
[----:B------:R-:W-:Y:S01]  /*f270*/  CS2R R58, SRZ ;  /* 0x00000000003a7805 */ /* 0x000fe2000001ff00 */
[----:B------:R-:W-:Y:S02]  /*f280*/  CS2R R56, SRZ ;  /* 0x0000000000387805 */ /* 0x000fe4000001ff00 */
[----:B------:R2:W3:Y:S01]  /*f290*/  @!P0 LD.E.128 R52, [R6.64] ;  /* 0x0000001c06348980 */ /* 0x0004e2000c101d00 */
[----:B-1----:R-:W-:-:S05]  /*f2a0*/  @!P0 IADD3 R4, P1, R4, R2, RZ ;  /* 0x0000000204048210 */ /* 0x002fca0007f3e0ff */
[----:B------:R-:W-:-:S05]  /*f2b0*/  @!P0 IMAD.X R5, R8, 0x1, R5, P1 ;  /* 0x0000000108058824 */ /* 0x000fca00008e0605 */
[----:B------:R1:W4:Y:S01]  /*f2c0*/  @!P0 LD.E.128 R56, [R4.64] ;  /* 0x0000001c04388980 */ /* 0x000322000c101d00 */
[----:B--2--5:R-:W-:Y:S02]  /*f2d0*/  IMAD.MOV.U32 R6, RZ, RZ, R46 ;  /* 0x000000ffff067224 */ /* 0x024fe400078e002e */
[----:B------:R-:W-:Y:S01]  /*f2e0*/  IMAD.MOV.U32 R2, RZ, RZ, R45 ;  /* 0x000000ffff027224 */ /* 0x000fe200078e002d */
[----:B------:R2:W2:Y:S01]  /*f2f0*/  SHFL.IDX PT, R9, R13, 0x3, 0x181f ;  /* 0x00781f000d097f89 */ /* 0x0004a200000e0000 */
[----:B------:R-:W-:Y:S01]  /*f300*/  BSSY B0, `(.L_x_1765) ;  /* 0x000002b000007945 */ /* 0x000fe20003800000 */
[----:B-1----:R-:W-:Y:S01]  /*f310*/  IMAD.MOV.U32 R4, RZ, RZ, R44 ;  /* 0x000000ffff047224 */ /* 0x002fe200078e002c */
[----:B------:R-:W-:-:S04]  /*f320*/  MOV R5, R47 ;  /* 0x0000002f00057202 */ /* 0x000fc80000000f00 */
[----:B------:R-:W-:Y:S01]  /*f330*/  PRMT R71, R5, 0x5410, R6 ;  /* 0x0000541005477816 */ /* 0x000fe20000000006 */
[----:B------:R-:W-:Y:S01]  /*f340*/  IMAD.MOV.U32 R6, RZ, RZ, R42 ;  /* 0x000000ffff067224 */ /* 0x000fe200078e002a */
[----:B------:R-:W-:Y:S01]  /*f350*/  PRMT R51, R2, 0x5410, R4 ;  /* 0x0000541002337816 */ /* 0x000fe20000000004 */
[----:B------:R-:W-:Y:S01]  /*f360*/  IMAD.MOV.U32 R4, RZ, RZ, R40 ;  /* 0x000000ffff047224 */ /* 0x000fe200078e0028 */
[----:B------:R-:W-:Y:S01]  /*f370*/  MOV R5, R43 ;  /* 0x0000002b00057202 */ /* 0x000fe20000000f00 */
[----:B------:R-:W-:-:S03]  /*f380*/  IMAD.MOV.U32 R2, RZ, RZ, R41 ;  /* 0x000000ffff027224 */ /* 0x000fc600078e0029 */
[----:B------:R-:W-:Y:S02]  /*f390*/  PRMT R70, R5, 0x5410, R6 ;  /* 0x0000541005467816 */ /* 0x000fe40000000006 */
[----:B------:R-:W-:Y:S01]  /*f3a0*/  PRMT R50, R2, 0x5410, R4 ;  /* 0x0000541002327816 */ /* 0x000fe20000000004 */
[----:B------:R1:W1:Y:S01]  /*f3b0*/  SHFL.IDX PT, R7, R14, 0x3, 0x181f ;  /* 0x00781f000e077f89 */ /* 0x00026200000e0000 */
[----:B------:R-:W-:-:S03]  /*f3c0*/  CS2R R66, SRZ ;  /* 0x0000000000427805 */ /* 0x000fc6000001ff00 */
[----:B------:R1:W1:Y:S01]  /*f3d0*/  SHFL.IDX PT, R10, R11, 0x3, 0x181f ;  /* 0x00781f000b0a7f89 */ /* 0x00026200000e0000 */
[----:B------:R-:W-:-:S03]  /*f3e0*/  CS2R R64, SRZ ;  /* 0x0000000000407805 */ /* 0x000fc6000001ff00 */
[----:B------:R1:W1:Y:S01]  /*f3f0*/  SHFL.IDX PT, R8, R12, 0x3, 0x181f ;  /* 0x00781f000c087f89 */ /* 0x00026200000e0000 */
[----:B------:R-:W-:Y:S01]  /*f400*/  CS2R R62, SRZ ;  /* 0x00000000003e7805 */ /* 0x000fe2000001ff00 */
[----:B------:R-:W-:Y:S01]  /*f410*/  CS2R R60, SRZ ;  /* 0x00000000003c7805 */ /* 0x000fe2000001ff00 */
[----:B---3--:R-:W-:Y:S01]  /*f420*/  IMAD.MOV.U32 R6, RZ, RZ, R54 ;  /* 0x000000ffff067224 */ /* 0x008fe200078e0036 */
[----:B------:R-:W-:Y:S01]  /*f430*/  MOV R5, R55 ;  /* 0x0000003700057202 */ /* 0x000fe20000000f00 */
[----:B------:R-:W-:Y:S02]  /*f440*/  IMAD.MOV.U32 R4, RZ, RZ, R52 ;  /* 0x000000ffff047224 */ /* 0x000fe400078e0034 */
[----:B------:R-:W-:Y:S01]  /*f450*/  IMAD.MOV.U32 R2, RZ, RZ, R53 ;  /* 0x000000ffff027224 */ /* 0x000fe200078e0035 */
[----:B------:R-:W-:-:S04]  /*f460*/  PRMT R107, R5, 0x5410, R6 ;  /* 0x00005410056b7816 */ /* 0x000fc80000000006 */
[----:B------:R-:W-:Y:S01]  /*f470*/  PRMT R105, R2, 0x5410, R4 ;  /* 0x0000541002697816 */ /* 0x000fe20000000004 */
[----:B----4-:R-:W-:Y:S01]  /*f480*/  IMAD.MOV.U32 R6, RZ, RZ, R58 ;  /* 0x000000ffff067224 */ /* 0x010fe200078e003a */
[----:B------:R-:W-:Y:S01]  /*f490*/  MOV R5, R59 ;  /* 0x0000003b00057202 */ /* 0x000fe20000000f00 */
[----:B------:R-:W-:Y:S02]  /*f4a0*/  IMAD.MOV.U32 R4, RZ, RZ, R56 ;  /* 0x000000ffff047224 */ /* 0x000fe400078e0038 */
[----:B------:R-:W-:Y:S01]  /*f4b0*/  IMAD.MOV.U32 R2, RZ, RZ, R57 ;  /* 0x000000ffff027224 */ /* 0x000fe200078e0039 */
[----:B------:R-:W-:-:S04]  /*f4c0*/  PRMT R106, R5, 0x5410, R6 ;  /* 0x00005410056a7816 */ /* 0x000fc80000000006 */
[----:B------:R-:W-:Y:S01]  /*f4d0*/  PRMT R104, R2, 0x5410, R4 ;  /* 0x0000541002687816 */ /* 0x000fe20000000004 */
[----:B------:R-:W-:Y:S05]  /*f4e0*/  @P3 BRA `(.L_x_1766) ;  /* 0x000000c000003947 */ /* 0x000fea0003800000 */
[----:B-12---:R-:W-:Y:S01]  /*f4f0*/  CS2R R64, SRZ ;  /* 0x0000000000407805 */ /* 0x006fe2000001ff00 */
        /* <DEDUP_REMOVED lines=11> */
.L_x_1766:
[----:B-12---:R-:W-:Y:S05]  /*f5b0*/  BSYNC B0 ;  /* 0x0000000000007941 */ /* 0x006fea0003800000 */
.L_x_1765:
[----:B------:R-:W1:Y:S01]  /*f5c0*/  SHFL.IDX PT, R6, R14, 0x4, 0x181f ;  /* 0x00981f000e067f89 */ /* 0x000e6200000e0000 */
[----:B------:R-:W-:Y:S01]  /*f5d0*/  ISETP.NE.AND P0, PT, R69, RZ, PT ;  /* 0x000000ff4500720c */ /* 0x000fe20003f05270 */
[----:B------:R-:W-:Y:S01]  /*f5e0*/  CS2R R74, SRZ ;  /* 0x00000000004a7805 */ /* 0x000fe2000001ff00 */
[----:B------:R-:W-:Y:S01]  /*f5f0*/  ISETP.NE.AND P3, PT, R72, RZ, PT ;  /* 0x000000ff4800720c */ /* 0x000fe20003f65270 */
[----:B------:R-:W2:Y:S01]  /*f600*/  SHFL.IDX PT, R4, R13, 0x4, 0x181f ;  /* 0x00981f000d047f89 */ /* 0x000ea200000e0000 */
[C---:B------:R-:W-:Y:S01]  /*f610*/  ISETP.GE.OR P0, PT, R16.reuse, c[0x0][0x27c], P0 ;  /* 0x00009f0010007a0c */ /* 0x040fe20000706670 */
[----:B------:R-:W-:Y:S02]  /*f620*/  CS2R R72, SRZ ;  /* 0x0000000000487805 */ /* 0x000fe4000001ff00 */
        /* <DEDUP_REMOVED lines=58> */
.L_x_1768:
[----:B-12---:R-:W-:Y:S05]  /*f9d0*/  BSYNC B0 ;  /* 0x0000000000007941 */ /* 0x006fea0003800000 */
.L_x_1767:
[----:B------:R-:W1:Y:S01]  /*f9e0*/  SHFL.IDX PT, R6, R14, 0x6, 0x181f ;  /* 0x00d81f000e067f89 */ /* 0x000e6200000e0000 */
[----:B------:R-:W-:Y:S01]  /*f9f0*/  ISETP.NE.AND P0, PT, R89, RZ, PT ;  /* 0x000000ff5900720c */ /* 0x000fe20003f05270 */
[----:B------:R-:W-:Y:S01]  /*fa00*/  CS2R R98, SRZ ;  /* 0x0000000000627805 */ /* 0x000fe2000001ff00 */
[----:B------:R-:W-:Y:S01]  /*fa10*/  CS2R R96, SRZ ;  /* 0x0000000000607805 */ /* 0x000fe2000001ff00 */
[----:B------:R-:W2:Y:S01]  /*fa20*/  SHFL.IDX PT, R7, R13, 0x6, 0x181f ;  /* 0x00d81f000d077f89 */ /* 0x000ea200000e0000 */
[----:B------:R-:W-:-:S03]  /*fa30*/  ISETP.GE.OR P0, PT, R16, c[0x0][0x27c], P0 ;  /* 0x00009f0010007a0c */ /* 0x000fc60000706670 */
[----:B------:R-:W3:Y:S04]  /*fa40*/  SHFL.IDX PT, R4, R12, 0x6, 0x181f ;  /* 0x00d81f000c047f89 */ /* 0x000ee800000e0000 */
[----:B------:R-:W4:Y:S06]  /*fa50*/  SHFL.IDX PT, R8, R11, 0x6, 0x181f ;  /* 0x00d81f000b087f89 */ /* 0x000f2c00000e0000 */
        /* <DEDUP_REMOVED lines=12> */
[----:B------:R-:W-:Y:S01]  /*fb20*/  CS2R R102, SRZ ;  /* 0x0000000000667805 */ /* 0x000fe2000001ff00 */
[----:B------:R2:W2:Y:S01]  /*fb30*/  SHFL.IDX PT, R10, R13, 0x7, 0x181f ;  /* 0x00f81f000d0a7f89 */ /* 0x0004a200000e0000 */
[----:B------:R-:W-:Y:S01]  /*fb40*/  CS2R R100, SRZ ;  /* 0x0000000000647805 */ /* 0x000fe2000001ff00 */
[----:B------:R-:W-:Y:S01]  /*fb50*/  CS2R R90, SRZ ;  /* 0x00000000005a7805 */ /* 0x000fe2000001ff00 */
[----:B------:R-:W-:Y:S01]  /*fb60*/  CS2R R88, SRZ ;  /* 0x0000000000587805 */ /* 0x000fe2000001ff00 */
[----:B------:R2:W2:Y:S04]  /*fb70*/  SHFL.IDX PT, R8, R12, 0x7, 0x181f ;  /* 0x00f81f000c087f89 */ /* 0x0004a800000e0000 */
[----:B------:R2:W2:Y:S01]  /*fb80*/  SHFL.IDX PT, R9, R11, 0x7, 0x181f ;  /* 0x00f81f000b097f89 */ /* 0x0004a200000e0000 */
[----:B-1----:R-:W-:-:S03]  /*fb90*/  IMAD.MOV.U32 R6, RZ, RZ, R86 ;  /* 0x000000ffff067224 */ /* 0x002fc600078e0056 */
[----:B------:R1:W1:Y:S01]  /*fba0*/  SHFL.IDX PT, R7, R14, 0x7, 0x181f ;  /* 0x00f81f000e077f89 */ /* 0x00026200000e0000 */
[----:B---3--:R-:W-:Y:S01]  /*fbb0*/  IMAD.MOV.U32 R4, RZ, RZ, R84 ;  /* 0x000000ffff047224 */ /* 0x008fe200078e0054 */
        /* <DEDUP_REMOVED lines=34> */
.L_x_1770:
[----:B-1----:R-:W-:Y:S05]  /*fde0*/  BSYNC B0 ;  /* 0x0000000000007941 */ /* 0x002fea0003800000 */
.L_x_1769:
[----:B------:R-:W-:Y:S01]  /*fdf0*/  UIADD3 UR4, -UR18, UR20, URZ ;  /* 0x0000001412047290 */ /* 0x000fe2000fffe13f */
[----:B-----5:R-:W-:Y:S01]  /*fe00*/  IMAD.MOV.U32 R2, RZ, RZ, R102 ;  /* 0x000000ffff027224 */ /* 0x020fe200078e0066 */
[----:B------:R-:W-:-:S04]  /*fe10*/  DEPBAR.LE SB0, 0x1 ;  /* 0x000080400000791a */ /* 0x000fc80000000000 */
[----:B------:R-:W-:Y:S01]  /*fe20*/  UISETP.LT.AND UP0, UPT, UR4, 0x80, UPT ;  /* 0x000000800400788c */ /* 0x000fe2000bf01270 */
[----:B------:R-:W-:Y:S01]  /*fe30*/  PRMT R126, R126, 0x5410, R2 ;  /* 0x000054107e7e7816 */ /* 0x000fe20000000002 */
[----:B------:R-:W-:Y:S01]  /*fe40*/  IMAD.MOV.U32 R5, RZ, RZ, R103 ;  /* 0x000000ffff057224 */ /* 0x000fe200078e0067 */
[----:B------:R-:W-:Y:S01]  /*fe50*/  MOV R6, R90 ;  /* 0x0000005a00067202 */ /* 0x000fe20000000f00 */
[----:B------:R-:W-:Y:S01]  /*fe60*/  USEL UR4, UR4, 0x80, UP0 ;  /* 0x0000008004047887 */ /* 0x000fe20008000000 */
[----:B------:R-:W-:Y:S01]  /*fe70*/  IMAD.MOV.U32 R4, RZ, RZ, R100 ;  /* 0x000000ffff047224 */ /* 0x000fe200078e0064 */
[----:B------:R-:W-:Y:S01]  /*fe80*/  BSSY B0, `(.L_x_1771) ;  /* 0x0000073000007945 */ /* 0x000fe20003800000 */
[----:B------:R-:W-:Y:S01]  /*fe90*/  IMAD.MOV.U32 R2, RZ, RZ, R101 ;  /* 0x000000ffff027224 */ /* 0x000fe200078e0065 */
[----:B------:R-:W-:Y:S01]  /*fea0*/  PRMT R126, R5, 0x7610, R126 ;  /* 0x00007610057e7816 */ /* 0x000fe2000000007e */
[----:B------:R-:W-:Y:S01]  /*feb0*/  IMAD.MOV.U32 R5, RZ, RZ, R91 ;  /* 0x000000ffff057224 */ /* 0x000fe200078e005b */
[----:B------:R-:W-:Y:S01]  /*fec0*/  BAR.SYNC.DEFER_BLOCKING 0x0 ;  /* 0x0000000000007b1d */ /* 0x000fe20000010000 */
[----:B------:R-:W-:-:S02]  /*fed0*/  ISETP.GE.OR P0, PT, R68, UR4, P2 ;  /* 0x0000000444007c0c */ /* 0x000fc40009706670 */
[----:B------:R-:W-:Y:S01]  /*fee0*/  PRMT R124, R2, 0x5410, R4 ;  /* 0x00005410027c7816 */ /* 0x000fe20000000004 */
[----:B------:R-:W-:Y:S01]  /*fef0*/  IMAD.MOV.U32 R4, RZ, RZ, R88 ;  /* 0x000000ffff047224 */ /* 0x000fe200078e0058 */
[----:B------:R-:W-:Y:S02]  /*ff00*/  MOV R2, R89 ;  /* 0x0000005900027202 */ /* 0x000fe40000000f00 */
[----:B------:R-:W-:Y:S02]  /*ff10*/  PRMT R125, R5, 0x5410, R6 ;  /* 0x00005410057d7816 */ /* 0x000fe40000000006 */
[----:B------:R-:W-:-:S05]  /*ff20*/  PRMT R123, R2, 0x5410, R4 ;  /* 0x00005410027b7816 */ /* 0x000fca0000000004 */
[----:B------:R-:W-:Y:S05]  /*ff30*/  @P0 BRA `(.L_x_1772) ;  /* 0x0000067000000947 */ /* 0x000fea0003800000 */
[----:B------:R-:W-:Y:S01]  /*ff40*/  IMAD.MOV.U32 R2, RZ, RZ, c[0x0][0x27c] ;  /* 0x00009f00ff027624 */ /* 0x000fe200078e00ff */
[----:B------:R-:W1:Y:S01]  /*ff50*/  LDS.128 R8, [R34+0x8100] ;  /* 0x0081000022087984 */ /* 0x000e620000000c00 */
[----:B------:R-:W-:Y:S02]  /*ff60*/  SHF.R.U64 R13, R22, 0x10, R23 ;  /* 0x00000010160d7819 */ /* 0x000fe40000001217 */
[----:B------:R-:W-:Y:S02]  /*ff70*/  SHF.R.U64 R15, R24, 0x10, R25 ;  /* 0x00000010180f7819 */ /* 0x000fe40000001219 */
[----:B------:R-:W-:Y:S02]  /*ff80*/  LEA.HI R2, R2, R49, RZ, 0x1d ;  /* 0x0000003102027211 */ /* 0x000fe400078fe8ff */
[----:B------:R-:W-:Y:S02]  /*ff90*/  SHF.R.U64 R17, R26, 0x10, R27 ;  /* 0x000000101a117819 */ /* 0x000fe4000000121b */
[----:B------:R-:W-:Y:S01]  /*ffa0*/  SHF.R.S32.HI R5, RZ, 0x1f, R2 ;  /* 0x0000001fff057819 */ /* 0x000fe20000011402 */
[----:B------:R-:W-:Y:S01]  /*ffb0*/  IMAD.SHL.U32 R4, R2, 0x8, RZ ;  /* 0x0000000802047824 */ /* 0x000fe200078e00ff */
[----:B------:R-:W-:-:S02]  /*ffc0*/  PRMT R26, R31, 0x5410, R13 ;  /* 0x000054101f1a7816 */ /* 0x000fc4000000000d */
[----:B------:R-:W-:Y:S02]  /*ffd0*/  LEA.HI R2, R5, R2, RZ, 0x3 ;  /* 0x0000000205027211 */ /* 0x000fe400078f18ff */
[----:B------:R-:W-:Y:S02]  /*ffe0*/  LOP3.LUT R4, R18, 0x38, R4, 0xf8, !PT ;  /* 0x0000003812047812 */ /* 0x000fe400078ef804 */
[----:B------:R-:W-:Y:S01]  /*fff0*/  PRMT R13, R28, 0x5432, R15 ;  /* 0x000054321c0d7816 */ /* 0x000fe2000000000f */
[----:B------:R-:W-:Y:S01]  /*10000*/  IMAD.SHL.U32 R2, R2, 0x400, RZ ;  /* 0x0000040002027824 */ /* 0x000fe200078e00ff */
[----:B------:R-:W-:Y:S02]  /*10010*/  LOP3.LUT R4, R4, R33, RZ, 0x3c, !PT ;  /* 0x0000002104047212 */ /* 0x000fe400078e3cff */
[----:B------:R-:W-:Y:S01]  /*10020*/  SHF.R.U32.HI R16, RZ, 0x10, R25 ;  /* 0x00000010ff107819 */ /* 0x000fe20000011619 */
[----:B------:R-:W-:Y:S01]  /*10030*/  IMAD.U32 R31, R13, 0x10000, RZ ;  /* 0x000100000d1f7824 */ /* 0x000fe200078e00ff */
[----:B------:R-:W-:-:S02]  /*10040*/  LOP3.LUT R2, R2, 0x7fffe000, RZ, 0xc0, !PT ;  /* 0x7fffe00002027812 */ /* 0x000fc400078ec0ff */
[----:B------:R-:W-:Y:S02]  /*10050*/  SHF.R.U32.HI R14, RZ, 0x10, R23 ;  /* 0x00000010ff0e7819 */ /* 0x000fe40000011617 */
[----:B------:R-:W-:Y:S02]  /*10060*/  IADD3 R2, R4, R2, R32 ;  /* 0x0000000204027210 */ /* 0x000fe40007ffe020 */
[----:B------:R-:W-:Y:S02]  /*10070*/  SHF.R.U32.HI R12, RZ, 0x10, R21 ;  /* 0x00000010ff0c7819 */ /* 0x000fe40000011615 */
[----:B------:R-:W-:Y:S01]  /*10080*/  SHF.R.U32.HI R18, RZ, 0x10, R27 ;  /* 0x00000010ff127819 */ /* 0x000fe2000001161b */
[----:B------:R-:W-:Y:S01]  /*10090*/  IMAD.SHL.U32 R33, R2, 0x2, RZ ;  /* 0x0000000202217824 */ /* 0x000fe200078e00ff */
[----:B------:R-:W-:Y:S02]  /*100a0*/  SHF.R.U64 R2, R20, 0x10, R21 ;  /* 0x0000001014027819 */ /* 0x000fe40000001215 */
[----:B------:R-:W-:-:S02]  /*100b0*/  PRMT R16, R28, 0x5410, R16 ;  /* 0x000054101c107816 */ /* 0x000fc40000000010 */
[----:B------:R-:W2:Y:S01]  /*100c0*/  LDS.128 R4, [R33+0x8100] ;  /* 0x0081000021047984 */ /* 0x000ea20000000c00 */
[----:B------:R-:W-:Y:S02]  /*100d0*/  PRMT R19, R19, 0x5410, R2 ;  /* 0x0000541013137816 */ /* 0x000fe40000000002 */
[----:B------:R-:W-:Y:S01]  /*100e0*/  PRMT R27, R30, 0x5432, R14 ;  /* 0x000054321e1b7816 */ /* 0x000fe2000000000e */
[----:B-1----:R-:W-:Y:S01]  /*100f0*/  IMAD.U32 R14, R11, 0x10000, RZ ;  /* 0x000100000b0e7824 */ /* 0x002fe200078e00ff */
[----:B------:R-:W-:Y:S01]  /*10100*/  PRMT R20, R29, 0x5410, R12 ;  /* 0x000054101d147816 */ /* 0x000fe2000000000c */
[----:B------:R-:W-:Y:S01]  /*10110*/  IMAD.U32 R12, R8, 0x10000, RZ ;  /* 0x00010000080c7824 */ /* 0x000fe200078e00ff */
[----:B------:R-:W-:Y:S01]  /*10120*/  PRMT R25, R30, 0x5410, R17 ;  /* 0x000054101e197816 */ /* 0x000fe20000000011 */
[----:B------:R-:W-:Y:S01]  /*10130*/  IMAD.U32 R30, R19, 0x10000, RZ ;  /* 0x00010000131e7824 */ /* 0x000fe200078e00ff */
[----:B------:R-:W-:Y:S01]  /*10140*/  LOP3.LUT R28, R11, 0xffff0000, RZ, 0xc0, !PT ;  /* 0xffff00000b1c7812 */ /* 0x000fe200078ec0ff */
[----:B------:R-:W-:Y:S01]  /*10150*/  IMAD.U32 R48, R16, 0x10000, RZ ;  /* 0x0001000010307824 */ /* 0x000fe200078e00ff */
[----:B------:R-:W-:Y:S01]  /*10160*/  PRMT R24, R29, 0x5432, R18 ;  /* 0x000054321d187816 */ /* 0x000fe20000000012 */
[----:B------:R-:W-:Y:S01]  /*10170*/  IMAD.U32 R23, R10, 0x10000, RZ ;  /* 0x000100000a177824 */ /* 0x000fe200078e00ff */
[----:B------:R-:W-:-:S02]  /*10180*/  LOP3.LUT R17, R8, 0xffff0000, RZ, 0xc0, !PT ;  /* 0xffff000008117812 */ /* 0x000fc400078ec0ff */
[C---:B------:R-:W-:Y:S01]  /*10190*/  SHF.L.U32 R15, R9.reuse, 0x10, RZ ;  /* 0x00000010090f7819 */ /* 0x040fe200000006ff */
[----:B------:R-:W-:Y:S01]  /*101a0*/  IMAD.U32 R39, R24, 0x10000, RZ ;  /* 0x0001000018277824 */ /* 0x000fe200078e00ff */
[----:B------:R-:W-:Y:S02]  /*101b0*/  LOP3.LUT R18, R9, 0xffff0000, RZ, 0xc0, !PT ;  /* 0xffff000009127812 */ /* 0x000fe400078ec0ff */
[----:B------:R-:W-:Y:S02]  /*101c0*/  LOP3.LUT R29, R10, 0xffff0000, RZ, 0xc0, !PT ;  /* 0xffff00000a1d7812 */ /* 0x000fe400078ec0ff */
[----:B------:R-:W-:Y:S01]  /*101d0*/  LOP3.LUT R13, R13, 0xffff0000, RZ, 0xc0, !PT ;  /* 0xffff00000d0d7812 */ /* 0x000fe200078ec0ff */
[----:B--2---:R-:W-:Y:S01]  /*101e0*/  IMAD.U32 R2, R4, 0x10000, RZ ;  /* 0x0001000004027824 */ /* 0x004fe200078e00ff */
[C---:B------:R-:W-:Y:S02]  /*101f0*/  SHF.L.U32 R11, R6.reuse, 0x10, RZ ;  /* 0x00000010060b7819 */ /* 0x040fe400000006ff */
[----:B------:R-:W-:Y:S01]  /*10200*/  LOP3.LUT R22, R6, 0xffff0000, RZ, 0xc0, !PT ;  /* 0xffff000006167812 */ /* 0x000fe200078ec0ff */
[----:B------:R-:W-:Y:S01]  /*10210*/  FMUL.FTZ R6, R2, R31 ;  /* 0x0000001f02067220 */ /* 0x000fe20000410000 */
[----:B------:R-:W-:-:S02]  /*10220*/  SHF.L.U32 R8, R5, 0x10, RZ ;  /* 0x0000001005087819 */ /* 0x000fc400000006ff */
[----:B------:R-:W-:Y:S01]  /*10230*/  LOP3.LUT R9, R4, 0xffff0000, RZ, 0xc0, !PT ;  /* 0xffff000004097812 */ /* 0x000fe200078ec0ff */
[-C--:B------:R-:W-:Y:S01]  /*10240*/  FMUL.FTZ R4, R2, R30.reuse ;  /* 0x0000001e02047220 */ /* 0x080fe20000410000 */
[----:B------:R-:W-:Y:S01]  /*10250*/  LOP3.LUT R10, R5, 0xffff0000, RZ, 0xc0, !PT ;  /* 0xffff0000050a7812 */ /* 0x000fe200078ec0ff */
[C---:B------:R-:W-:Y:S01]  /*10260*/  IMAD.U32 R5, R7.reuse, 0x10000, RZ ;  /* 0x0001000007057824 */ /* 0x040fe200078e00ff */
[----:B------:R-:W-:Y:S01]  /*10270*/  LOP3.LUT R21, R7, 0xffff0000, RZ, 0xc0, !PT ;  /* 0xffff000007157812 */ /* 0x000fe200078ec0ff */
[----:B------:R-:W-:Y:S01]  /*10280*/  FFMA.FTZ R38, R12, R30, -R6 ;  /* 0x0000001e0c267223 */ /* 0x000fe20000010806 */
[----:B------:R-:W-:Y:S01]  /*10290*/  SHF.L.U32 R7, R27, 0x10, RZ ;  /* 0x000000101b077819 */ /* 0x000fe200000006ff */
[----:B------:R-:W-:Y:S02]  /*102a0*/  IMAD.U32 R30, R20, 0x10000, RZ ;  /* 0x00010000141e7824 */ /* 0x000fe400078e00ff */
[----:B------:R-:W-:Y:S02]  /*102b0*/  FMUL.FTZ R2, R8, R48 ;  /* 0x0000003008027220 */ /* 0x000fe40000410000 */
[----:B------:R-:W-:Y:S01]  /*102c0*/  FFMA.FTZ R35, R12, R31, R4 ;  /* 0x0000001f0c237223 */ /* 0x000fe20000010004 */
[----:B------:R-:W-:Y:S01]  /*102d0*/  LOP3.LUT R12, R20, 0xffff0000, RZ, 0xc0, !PT ;  /* 0xffff0000140c7812 */ /* 0x000fe200078ec0ff */
[----:B------:R-:W-:-:S02]  /*102e0*/  FMUL.FTZ R4, R5, R39 ;  /* 0x0000002705047220 */ /* 0x000fc40000410000 */
[-C--:B------:R-:W-:Y:S02]  /*102f0*/  FFMA.FTZ R32, R15, R30.reuse, -R2 ;  /* 0x0000001e0f207223 */ /* 0x080fe40000010802 */
[-C--:B------:R-:W-:Y:S02]  /*10300*/  FMUL.FTZ R2, R5, R7.reuse ;  /* 0x0000000705027220 */ /* 0x080fe40000410000 */
[C---:B------:R-:W-:Y:S01]  /*10310*/  FFMA.FTZ R31, R14.reuse, R7, -R4 ;  /* 0x000000070e1f7223 */ /* 0x040fe20000010804 */
[----:B------:R-:W-:Y:S01]  /*10320*/  LOP3.LUT R4, R19, 0xffff0000, RZ, 0xc0, !PT ;  /* 0xffff000013047812 */ /* 0x000fe200078ec0ff */
[----:B------:R-:W-:Y:S01]  /*10330*/  FFMA.FTZ R19, R14, R39, R2 ;  /* 0x000000270e137223 */ /* 0x000fe20000010002 */
[----:B------:R-:W-:Y:S01]  /*10340*/  LOP3.LUT R7, R16, 0xffff0000, RZ, 0xc0, !PT ;  /* 0xffff000010077812 */ /* 0x000fe200078ec0ff */
[----:B------:R-:W-:Y:S01]  /*10350*/  FMUL.FTZ R2, R9, R13 ;  /* 0x0000000d09027220 */ /* 0x000fe20000410000 */
[----:B------:R-:W-:Y:S01]  /*10360*/  LOP3.LUT R16, R24, 0xffff0000, RZ, 0xc0, !PT ;  /* 0xffff000018107812 */ /* 0x000fe200078ec0ff */
[----:B------:R-:W-:-:S02]  /*10370*/  FMUL.FTZ R6, R8, R30 ;  /* 0x0000001e08067220 */ /* 0x000fc40000410000 */
[-C--:B------:R-:W-:Y:S02]  /*10380*/  FMUL.FTZ R5, R9, R4.reuse ;  /* 0x0000000409057220 */ /* 0x080fe40000410000 */
[----:B------:R-:W-:Y:S02]  /*10390*/  FFMA.FTZ R8, R17, R4, -R2 ;  /* 0x0000000411087223 */ /* 0x000fe40000010802 */
[----:B------:R-:W-:Y:S02]  /*103a0*/  IMAD.U32 R20, R25, 0x10000, RZ ;  /* 0x0001000019147824 */ /* 0x000fe400078e00ff */
[----:B------:R-:W-:Y:S01]  /*103b0*/  FMUL.FTZ R2, R10, R12 ;  /* 0x0000000c0a027220 */ /* 0x000fe20000410000 */
[----:B------:R-:W-:Y:S01]  /*103c0*/  F2FP.BF16.PACK_AB R8, R8, R38 ;  /* 0x000000260808723e */ /* 0x000fe200000010ff */
[----:B------:R-:W-:Y:S01]  /*103d0*/  FFMA.FTZ R30, R15, R48, R6 ;  /* 0x000000300f1e7223 */ /* 0x000fe20000010006 */
[----:B------:R-:W-:Y:S01]  /*103e0*/  LOP3.LUT R15, R27, 0xffff0000, RZ, 0xc0, !PT ;  /* 0xffff00001b0f7812 */ /* 0x000fe200078ec0ff */
[----:B------:R-:W-:-:S02]  /*103f0*/  IMAD.U32 R6, R26, 0x10000, RZ ;  /* 0x000100001a067824 */ /* 0x000fc400078e00ff */
[----:B------:R-:W-:Y:S02]  /*10400*/  FMUL.FTZ R4, R10, R7 ;  /* 0x000000070a047220 */ /* 0x000fe40000410000 */
[----:B------:R-:W-:Y:S01]  /*10410*/  FFMA.FTZ R14, R17, R13, R5 ;  /* 0x0000000d110e7223 */ /* 0x000fe20000010005 */
[----:B------:R-:W-:Y:S01]  /*10420*/  LOP3.LUT R17, R25, 0xffff0000, RZ, 0xc0, !PT ;  /* 0xffff000019117812 */ /* 0x000fe200078ec0ff */
[C---:B------:R-:W-:Y:S02]  /*10430*/  FMUL.FTZ R5, R11.reuse, R20 ;  /* 0x000000140b057220 */ /* 0x040fe40000410000 */
[----:B------:R-:W-:Y:S01]  /*10440*/  FFMA.FTZ R13, R18, R7, R2 ;  /* 0x00000007120d7223 */ /* 0x000fe20000010002 */
[----:B------:R-:W-:Y:S01]  /*10450*/  LOP3.LUT R7, R26, 0xffff0000, RZ, 0xc0, !PT ;  /* 0xffff00001a077812 */ /* 0x000fe200078ec0ff */
[----:B------:R-:W-:Y:S02]  /*10460*/  FFMA.FTZ R9, R18, R12, -R4 ;  /* 0x0000000c12097223 */ /* 0x000fe40000010804 */
[----:B------:R-:W-:-:S02]  /*10470*/  FMUL.FTZ R2, R11, R6 ;  /* 0x000000060b027220 */ /* 0x000fc40000410000 */
[----:B------:R-:W-:Y:S01]  /*10480*/  FFMA.FTZ R12, R23, R6, -R5 ;  /* 0x00000006170c7223 */ /* 0x000fe20000010805 */
[----:B------:R-:W-:Y:S01]  /*10490*/  F2FP.BF16.PACK_AB R9, R9, R32 ;  /* 0x000000200909723e */ /* 0x000fe200000010ff */
[C---:B------:R-:W-:Y:S02]  /*104a0*/  FMUL.FTZ R6, R22.reuse, R17 ;  /* 0x0000001116067220 */ /* 0x040fe40000410000 */
[----:B------:R-:W-:Y:S02]  /*104b0*/  FMUL.FTZ R5, R22, R7 ;  /* 0x0000000716057220 */ /* 0x000fe40000410000 */
[----:B------:R-:W-:Y:S02]  /*104c0*/  FFMA.FTZ R11, R23, R20, R2 ;  /* 0x00000014170b7223 */ /* 0x000fe40000010002 */
[C---:B------:R-:W-:Y:S02]  /*104d0*/  FMUL.FTZ R4, R21.reuse, R16 ;  /* 0x0000001015047220 */ /* 0x040fe40000410000 */
[----:B------:R-:W-:-:S02]  /*104e0*/  FMUL.FTZ R2, R21, R15 ;  /* 0x0000000f15027220 */ /* 0x000fc40000410000 */
[C---:B------:R-:W-:Y:S02]  /*104f0*/  FFMA.FTZ R10, R29.reuse, R7, -R6 ;  /* 0x000000071d0a7223 */ /* 0x040fe40000010806 */
[----:B------:R-:W-:Y:S01]  /*10500*/  FFMA.FTZ R6, R29, R17, R5 ;  /* 0x000000111d067223 */ /* 0x000fe20000010005 */
[----:B------:R-:W-:Y:S01]  /*10510*/  F2FP.BF16.PACK_AB R5, R13, R30 ;  /* 0x0000001e0d05723e */ /* 0x000fe200000010ff */
[----:B------:R-:W-:Y:S01]  /*10520*/  FFMA.FTZ R7, R28, R15, -R4 ;  /* 0x0000000f1c077223 */ /* 0x000fe20000010804 */
[----:B------:R-:W-:Y:S01]  /*10530*/  F2FP.BF16.PACK_AB R10, R10, R12 ;  /* 0x0000000c0a0a723e */ /* 0x000fe200000010ff */
[----:B------:R-:W-:Y:S01]  /*10540*/  FFMA.FTZ R2, R28, R16, R2 ;  /* 0x000000101c027223 */ /* 0x000fe20000010002 */
[----:B------:R-:W-:Y:S02]  /*10550*/  F2FP.BF16.PACK_AB R6, R6, R11 ;  /* 0x0000000b0606723e */ /* 0x000fe400000010ff */
[----:B------:R-:W-:Y:S02]  /*10560*/  F2FP.BF16.PACK_AB R11, R7, R31 ;  /* 0x0000001f070b723e */ /* 0x000fe400000010ff */
[----:B------:R-:W-:-:S02]  /*10570*/  F2FP.BF16.PACK_AB R4, R14, R35 ;  /* 0x000000230e04723e */ /* 0x000fc400000010ff */
[----:B------:R-:W-:Y:S01]  /*10580*/  F2FP.BF16.PACK_AB R7, R2, R19 ;  /* 0x000000130207723e */ /* 0x000fe200000010ff */
[----:B------:R1:W-:Y:S04]  /*10590*/  STS.128 [R34+0x8100], R8 ;  /* 0x0081000822007388 */ /* 0x0003e80000000c00 */
[----:B------:R1:W-:Y:S02]  /*105a0*/  STS.128 [R33+0x8100], R4 ;  /* 0x0081000421007388 */ /* 0x0003e40000000c00 */
.L_x_1772:
[----:B------:R-:W-:Y:S05]  /*105b0*/  BSYNC B0 ;  /* 0x0000000000007941 */ /* 0x000fea0003800000 */
.L_x_1771:
[----:B------:R-:W-:Y:S01]  /*105c0*/  IADD3 R2, R68, 0x10, RZ ;  /* 0x0000001044027810 */ /* 0x000fe20007ffe0ff */
[----:B------:R-:W-:Y:S03]  /*105d0*/  BSSY B0, `(.L_x_1773) ;  /* 0x0000074000007945 */ /* 0x000fe60003800000 */
[----:B------:R-:W-:-:S13]  /*105e0*/  ISETP.GE.OR P0, PT, R2, UR4, P2 ;  /* 0x0000000402007c0c */ /* 0x000fda0009706670 */
[----:B------:R-:W-:Y:S05]  /*105f0*/  @P0 BRA `(.L_x_1774) ;  /* 0x0000071000000947 */ /* 0x000fea0003800000 */
[----:B-1----:R-:W-:Y:S01]  /*10600*/  IMAD.MOV.U32 R6, RZ, RZ, c[0x0][0x27c] ;  /* 0x00009f00ff067624 */ /* 0x002fe200078e00ff */
[----:B------:R-:W-:Y:S01]  /*10610*/  SHF.R.S32.HI R4, RZ, 0x1f, R2 ;  /* 0x0000001fff047819 */ /* 0x000fe20000011402 */
[----:B------:R-:W-:Y:S01]  /*10620*/  IMAD.SHL.U32 R5, R2, 0x40, RZ ;  /* 0x0000004002057824 */ /* 0x000fe200078e00ff */
[----:B------:R-:W-:Y:S02]  /*10630*/  SHF.R.U32.HI R12, RZ, 0x10, R45 ;  /* 0x00000010ff0c7819 */ /* 0x000fe4000001162d */
[----:B------:R-:W-:Y:S02]  /*10640*/  LEA.HI R6, R6, R49, RZ, 0x1d ;  /* 0x0000003106067211 */ /* 0x000fe400078fe8ff */
[----:B------:R-:W-:Y:S02]  /*10650*/  LEA.HI R4, R4, R2, RZ, 0x3 ;  /* 0x0000000204047211 */ /* 0x000fe400078f18ff */
[----:B------:R-:W-:Y:S01]  /*10660*/  SHF.R.S32.HI R9, RZ, 0x1f, R6 ;  /* 0x0000001fff097819 */ /* 0x000fe20000011406 */
        /* <DEDUP_REMOVED lines=14> */
[----:B------:R-:W-:Y:S02]  /*10750*/  PRMT R21, R51, 0x5410, R12 ;  /* 0x0000541033157816 */ /* 0x000fe4000000000c */
[----:B------:R-:W-:Y:S02]  /*10760*/  IADD3 R2, R4, R2, R5 ;  /* 0x0000000204027210 */ /* 0x000fe40007ffe005 */
[----:B------:R-:W1:Y:S01]  /*10770*/  LDS.128 R8, [R48+0x8100] ;  /* 0x0081000030087984 */ /* 0x000e620000000c00 */
[----:B------:R-:W-:Y:S02]  /*10780*/  PRMT R12, R50, 0x5432, R15 ;  /* 0x00005432320c7816 */ /* 0x000fe4000000000f */
[----:B------:R-:W-:Y:S01]  /*10790*/  IMAD.SHL.U32 R35, R2, 0x2, RZ ;  /* 0x0000000202237824 */ /* 0x000fe200078e00ff */
[----:B------:R-:W-:-:S02]  /*107a0*/  SHF.R.U64 R2, R44, 0x10, R45 ;  /* 0x000000102c027819 */ /* 0x000fc4000000122d */
[--C-:B------:R-:W-:Y:S01]  /*107b0*/  SHF.R.U64 R13, R46, 0x10, R47.reuse ;  /* 0x000000102e0d7819 */ /* 0x100fe2000000122f */
[----:B------:R-:W-:Y:S01]  /*107c0*/  IMAD.U32 R32, R12, 0x10000, RZ ;  /* 0x000100000c207824 */ /* 0x000fe200078e00ff */
[----:B------:R-:W2:Y:S01]  /*107d0*/  LDS.128 R4, [R35+0x8100] ;  /* 0x0081000023047984 */ /* 0x000ea20000000c00 */
[----:B------:R-:W-:Y:S02]  /*107e0*/  SHF.R.U32.HI R14, RZ, 0x10, R47 ;  /* 0x00000010ff0e7819 */ /* 0x000fe4000001162f */
[----:B------:R-:W-:Y:S02]  /*107f0*/  SHF.R.U32.HI R16, RZ, 0x10, R41 ;  /* 0x00000010ff107819 */ /* 0x000fe40000011629 */
[--C-:B------:R-:W-:Y:S02]  /*10800*/  SHF.R.U64 R17, R42, 0x10, R43.reuse ;  /* 0x000000102a117819 */ /* 0x100fe4000000122b */
[----:B------:R-:W-:Y:S02]  /*10810*/  SHF.R.U32.HI R18, RZ, 0x10, R43 ;  /* 0x00000010ff127819 */ /* 0x000fe4000001162b */
[----:B------:R-:W-:-:S02]  /*10820*/  PRMT R19, R51, 0x5432, R2 ;  /* 0x0000543233137816 */ /* 0x000fc40000000002 */
[C---:B------:R-:W-:Y:S02]  /*10830*/  PRMT R27, R71.reuse, 0x5432, R13 ;  /* 0x00005432471b7816 */ /* 0x040fe4000000000d */
[----:B------:R-:W-:Y:S01]  /*10840*/  PRMT R28, R71, 0x5410, R14 ;  /* 0x00005410471c7816 */ /* 0x000fe2000000000e */
[----:B------:R-:W-:Y:S01]  /*10850*/  IMAD.U32 R31, R19, 0x10000, RZ ;  /* 0x00010000131f7824 */ /* 0x000fe200078e00ff */
[----:B------:R-:W-:Y:S02]  /*10860*/  PRMT R20, R50, 0x5410, R16 ;  /* 0x0000541032147816 */ /* 0x000fe40000000010 */
[C---:B------:R-:W-:Y:S02]  /*10870*/  PRMT R24, R70.reuse, 0x5432, R17 ;  /* 0x0000543246187816 */ /* 0x040fe40000000011 */
[----:B------:R-:W-:Y:S02]  /*10880*/  PRMT R25, R70, 0x5410, R18 ;  /* 0x0000541046197816 */ /* 0x000fe40000000012 */
[----:B------:R-:W-:Y:S01]  /*10890*/  LOP3.LUT R34, R12, 0xffff0000, RZ, 0xc0, !PT ;  /* 0xffff00000c227812 */ /* 0x000fe200078ec0ff */
[----:B------:R-:W-:-:S02]  /*108a0*/  IMAD.U32 R12, R20, 0x10000, RZ ;  /* 0x00010000140c7824 */ /* 0x000fc400078e00ff */
[C---:B-1----:R-:W-:Y:S01]  /*108b0*/  IMAD.U32 R13, R8.reuse, 0x10000, RZ ;  /* 0x00010000080d7824 */ /* 0x042fe200078e00ff */
[----:B------:R-:W-:Y:S01]  /*108c0*/  LOP3.LUT R14, R8, 0xffff0000, RZ, 0xc0, !PT ;  /* 0xffff0000080e7812 */ /* 0x000fe200078ec0ff */
[C---:B------:R-:W-:Y:S01]  /*108d0*/  IMAD.U32 R16, R9.reuse, 0x10000, RZ ;  /* 0x0001000009107824 */ /* 0x040fe200078e00ff */
[----:B------:R-:W-:Y:S01]  /*108e0*/  LOP3.LUT R18, R9, 0xffff0000, RZ, 0xc0, !PT ;  /* 0xffff000009127812 */ /* 0x000fe200078ec0ff */
[C---:B------:R-:W-:Y:S01]  /*108f0*/  IMAD.U32 R17, R11.reuse, 0x10000, RZ ;  /* 0x000100000b117824 */ /* 0x040fe200078e00ff */
[C---:B------:R-:W-:Y:S01]  /*10900*/  LOP3.LUT R30, R10.reuse, 0xffff0000, RZ, 0xc0, !PT ;  /* 0xffff00000a1e7812 */ /* 0x040fe200078ec0ff */
[----:B------:R-:W-:Y:S01]  /*10910*/  IMAD.U32 R26, R10, 0x10000, RZ ;  /* 0x000100000a1a7824 */ /* 0x000fe200078e00ff */
[----:B------:R-:W-:Y:S01]  /*10920*/  LOP3.LUT R29, R11, 0xffff0000, RZ, 0xc0, !PT ;  /* 0xffff00000b1d7812 */ /* 0x000fe200078ec0ff */
[----:B--2---:R-:W-:Y:S01]  /*10930*/  IMAD.U32 R9, R5, 0x10000, RZ ;  /* 0x0001000005097824 */ /* 0x004fe200078e00ff */
[C---:B------:R-:W-:Y:S01]  /*10940*/  SHF.L.U32 R2, R4.reuse, 0x10, RZ ;  /* 0x0000001004027819 */ /* 0x040fe200000006ff */
[----:B------:R-:W-:Y:S01]  /*10950*/  IMAD.U32 R10, R7, 0x10000, RZ ;  /* 0x00010000070a7824 */ /* 0x000fe200078e00ff */
        /* <DEDUP_REMOVED lines=8> */
[----:B------:R-:W-:Y:S01]  /*109e0*/  LOP3.LUT R23, R6, 0xffff0000, RZ, 0xc0, !PT ;  /* 0xffff000006177812 */ /* 0x000fe200078ec0ff */
[C---:B------:R-:W-:Y:S01]  /*109f0*/  FMUL.FTZ R2, R8.reuse, R34 ;  /* 0x0000002208027220 */ /* 0x040fe20000410000 */
[----:B------:R-:W-:Y:S01]  /*10a00*/  SHF.L.U32 R6, R21, 0x10, RZ ;  /* 0x0000001015067819 */ /* 0x000fe200000006ff */
[----:B------:R-:W-:Y:S01]  /*10a10*/  FMUL.FTZ R5, R8, R7 ;  /* 0x0000000708057220 */ /* 0x000fe20000410000 */
[----:B------:R-:W-:Y:S01]  /*10a20*/  LOP3.LUT R8, R20, 0xffff0000, RZ, 0xc0, !PT ;  /* 0xffff000014087812 */ /* 0x000fe200078ec0ff */
[----:B------:R-:W-:-:S02]  /*10a30*/  FFMA.FTZ R38, R13, R32, R4 ;  /* 0x000000200d267223 */ /* 0x000fc40000010004 */
[C---:B------:R-:W-:Y:S02]  /*10a40*/  FFMA.FTZ R33, R14.reuse, R7, -R2 ;  /* 0x000000070e217223 */ /* 0x040fe40000010802 */
[----:B------:R-:W-:Y:S02]  /*10a50*/  FMUL.FTZ R4, R9, R12 ;  /* 0x0000000c09047220 */ /* 0x000fe40000410000 */
[----:B------:R-:W-:Y:S02]  /*10a60*/  IMAD.U32 R13, R25, 0x10000, RZ ;  /* 0x00010000190d7824 */ /* 0x000fe400078e00ff */
[----:B------:R-:W-:Y:S01]  /*10a70*/  FMUL.FTZ R2, R9, R6 ;  /* 0x0000000609027220 */ /* 0x000fe20000410000 */
[----:B------:R-:W-:Y:S01]  /*10a80*/  LOP3.LUT R9, R21, 0xffff0000, RZ, 0xc0, !PT ;  /* 0xffff000015097812 */ /* 0x000fe200078ec0ff */
[----:B------:R-:W-:Y:S02]  /*10a90*/  FFMA.FTZ R32, R14, R34, R5 ;  /* 0x000000220e207223 */ /* 0x000fe40000010005 */
[----:B------:R-:W-:-:S02]  /*10aa0*/  IMAD.U32 R5, R28, 0x10000, RZ ;  /* 0x000100001c057824 */ /* 0x000fc400078e00ff */
[C---:B------:R-:W-:Y:S02]  /*10ab0*/  FFMA.FTZ R31, R16.reuse, R6, -R4 ;  /* 0x00000006101f7223 */ /* 0x040fe40000010804 */
[----:B------:R-:W-:Y:S02]  /*10ac0*/  FFMA.FTZ R19, R16, R12, R2 ;  /* 0x0000000c10137223 */ /* 0x000fe40000010002 */
[C---:B------:R-:W-:Y:S02]  /*10ad0*/  FMUL.FTZ R4, R10.reuse, R13 ;  /* 0x0000000d0a047220 */ /* 0x040fe40000410000 */
[-C--:B------:R-:W-:Y:S02]  /*10ae0*/  FMUL.FTZ R2, R10, R5.reuse ;  /* 0x000000050a027220 */ /* 0x080fe40000410000 */
[----:B------:R-:W-:Y:S02]  /*10af0*/  IMAD.U32 R10, R24, 0x10000, RZ ;  /* 0x00010000180a7824 */ /* 0x000fe400078e00ff */
[----:B------:R-:W-:-:S02]  /*10b00*/  FFMA.FTZ R16, R17, R5, -R4 ;  /* 0x0000000511107223 */ /* 0x000fc40000010804 */
[----:B------:R-:W-:Y:S02]  /*10b10*/  FMUL.FTZ R5, R11, R9 ;  /* 0x000000090b057220 */ /* 0x000fe40000410000 */
[----:B------:R-:W-:Y:S02]  /*10b20*/  IMAD.U32 R7, R27, 0x10000, RZ ;  /* 0x000100001b077824 */ /* 0x000fe400078e00ff */
[----:B------:R-:W-:Y:S02]  /*10b30*/  FMUL.FTZ R4, R15, R10 ;  /* 0x0000000a0f047220 */ /* 0x000fe40000410000 */
[-C--:B------:R-:W-:Y:S02]  /*10b40*/  FMUL.FTZ R6, R11, R8.reuse ;  /* 0x000000080b067220 */ /* 0x080fe40000410000 */
[----:B------:R-:W-:Y:S02]  /*10b50*/  FFMA.FTZ R17, R17, R13, R2 ;  /* 0x0000000d11117223 */ /* 0x000fe40000010002 */
[----:B------:R-:W-:Y:S01]  /*10b60*/  FFMA.FTZ R13, R18, R8, R5 ;  /* 0x00000008120d7223 */ /* 0x000fe20000010005 */
[----:B------:R-:W-:Y:S01]  /*10b70*/  LOP3.LUT R8, R24, 0xffff0000, RZ, 0xc0, !PT ;  /* 0xffff000018087812 */ /* 0x000fe200078ec0ff */
[-C--:B------:R-:W-:Y:S01]  /*10b80*/  FMUL.FTZ R2, R15, R7.reuse ;  /* 0x000000070f027220 */ /* 0x080fe20000410000 */
[----:B------:R-:W-:Y:S01]  /*10b90*/  LOP3.LUT R15, R25, 0xffff0000, RZ, 0xc0, !PT ;  /* 0xffff0000190f7812 */ /* 0x000fe200078ec0ff */
[----:B------:R-:W-:Y:S01]  /*10ba0*/  FFMA.FTZ R12, R26, R7, -R4 ;  /* 0x000000071a0c7223 */ /* 0x000fe20000010804 */
[----:B------:R-:W-:Y:S01]  /*10bb0*/  LOP3.LUT R7, R27, 0xffff0000, RZ, 0xc0, !PT ;  /* 0xffff00001b077812 */ /* 0x000fe200078ec0ff */
[----:B------:R-:W-:Y:S01]  /*10bc0*/  FFMA.FTZ R14, R18, R9, -R6 ;  /* 0x00000009120e7223 */ /* 0x000fe20000010806 */
[----:B------:R-:W-:Y:S01]  /*10bd0*/  LOP3.LUT R9, R28, 0xffff0000, RZ, 0xc0, !PT ;  /* 0xffff00001c097812 */ /* 0x000fe200078ec0ff */
[----:B------:R-:W-:-:S02]  /*10be0*/  FMUL.FTZ R6, R23, R8 ;  /* 0x0000000817067220 */ /* 0x000fc40000410000 */
[----:B------:R-:W-:Y:S02]  /*10bf0*/  FMUL.FTZ R5, R23, R7 ;  /* 0x0000000717057220 */ /* 0x000fe40000410000 */
[----:B------:R-:W-:Y:S02]  /*10c00*/  FFMA.FTZ R11, R26, R10, R2 ;  /* 0x0000000a1a0b7223 */ /* 0x000fe40000010002 */
[C---:B------:R-:W-:Y:S02]  /*10c10*/  FMUL.FTZ R4, R22.reuse, R15 ;  /* 0x0000000f16047220 */ /* 0x040fe40000410000 */
[----:B------:R-:W-:Y:S02]  /*10c20*/  FMUL.FTZ R2, R22, R9 ;  /* 0x0000000916027220 */ /* 0x000fe40000410000 */
[C---:B------:R-:W-:Y:S02]  /*10c30*/  FFMA.FTZ R10, R30.reuse, R7, -R6 ;  /* 0x000000071e0a7223 */ /* 0x040fe40000010806 */
[----:B------:R-:W-:Y:S01]  /*10c40*/  FFMA.FTZ R6, R30, R8, R5 ;  /* 0x000000081e067223 */ /* 0x000fe20000010005 */
[----:B------:R-:W-:Y:S01]  /*10c50*/  F2FP.BF16.PACK_AB R8, R33, R39 ;  /* 0x000000272108723e */ /* 0x000fe200000010ff */
[C---:B------:R-:W-:Y:S01]  /*10c60*/  FFMA.FTZ R7, R29.reuse, R9, -R4 ;  /* 0x000000091d077223 */ /* 0x040fe20000010804 */
[----:B------:R-:W-:Y:S01]  /*10c70*/  F2FP.BF16.PACK_AB R9, R14, R31 ;  /* 0x0000001f0e09723e */ /* 0x000fe200000010ff */
[----:B------:R-:W-:Y:S01]  /*10c80*/  FFMA.FTZ R2, R29, R15, R2 ;  /* 0x0000000f1d027223 */ /* 0x000fe20000010002 */
[----:B------:R-:W-:-:S02]  /*10c90*/  F2FP.BF16.PACK_AB R6, R6, R11 ;  /* 0x0000000b0606723e */ /* 0x000fc400000010ff */
[----:B------:R-:W-:Y:S02]  /*10ca0*/  F2FP.BF16.PACK_AB R10, R10, R12 ;  /* 0x0000000c0a0a723e */ /* 0x000fe400000010ff */
[----:B------:R-:W-:Y:S02]  /*10cb0*/  F2FP.BF16.PACK_AB R11, R7, R16 ;  /* 0x00000010070b723e */ /* 0x000fe400000010ff */
[----:B------:R-:W-:Y:S02]  /*10cc0*/  F2FP.BF16.PACK_AB R4, R32, R38 ;  /* 0x000000262004723e */ /* 0x000fe400000010ff */
[----:B------:R-:W-:Y:S01]  /*10cd0*/  F2FP.BF16.PACK_AB R5, R13, R19 ;  /* 0x000000130d05723e */ /* 0x000fe200000010ff */
[----:B------:R1:W-:Y:S01]  /*10ce0*/  STS.128 [R48+0x8100], R8 ;  /* 0x0081000830007388 */ /* 0x0003e20000000c00 */
[----:B------:R-:W-:-:S05]  /*10cf0*/  F2FP.BF16.PACK_AB R7, R2, R17 ;  /* 0x000000110207723e */ /* 0x000fca00000010ff */
[----:B------:R1:W-:Y:S02]  /*10d00*/  STS.128 [R35+0x8100], R4 ;  /* 0x0081000423007388 */ /* 0x0003e40000000c00 */
.L_x_1774:
[----:B------:R-:W-:Y:S05]  /*10d10*/  BSYNC B0 ;  /* 0x0000000000007941 */ /* 0x000fea0003800000 */
.L_x_1773:
        /* <DEDUP_REMOVED lines=117> */
.L_x_1776:
[----:B------:R-:W-:Y:S05]  /*11470*/  BSYNC B0 ;  /* 0x0000000000007941 */ /* 0x000fea0003800000 */
.L_x_1775:
        /* <DEDUP_REMOVED lines=117> */
.L_x_1778:
[----:B------:R-:W-:Y:S05]  /*11bd0*/  BSYNC B0 ;  /* 0x0000000000007941 */ /* 0x000fea0003800000 */
.L_x_1777:
[----:B------:R-:W-:Y:S01]  /*11be0*/  IADD3 R2, R68, 0x40, RZ ;  /* 0x0000004044027810 */ /* 0x000fe20007ffe0ff */
[----:B------:R-:W-:Y:S03]  /*11bf0*/  BSSY B0, `(.L_x_1779) ;  /* 0x0000074000007945 */ /* 0x000fe60003800000 */
[----:B------:R-:W-:-:S13]  /*11c00*/  ISETP.GE.OR P0, PT, R2, UR4, P2 ;  /* 0x0000000402007c0c */ /* 0x000fda0009706670 */
[----:B------:R-:W-:Y:S05]  /*11c10*/  @P0 BRA `(.L_x_1780) ;  /* 0x0000071000000947 */ /* 0x000fea0003800000 */
[----:B-1----:R-:W-:Y:S01]  /*11c20*/  SHF.R.S32.HI R4, RZ, 0x1f, R2 ;  /* 0x0000001fff047819 */ /* 0x002fe20000011402 */
[----:B------:R-:W-:Y:S01]  /*11c30*/  IMAD.MOV.U32 R9, RZ, RZ, c[0x0][0x27c] ;  /* 0x00009f00ff097624 */ /* 0x000fe200078e00ff */
[----:B------:R-:W-:Y:S01]  /*11c40*/  SHF.R.U32.HI R12, RZ, 0x10, R73 ;  /* 0x00000010ff0c7819 */ /* 0x000fe20000011649 */
[----:B------:R-:W-:Y:S01]  /*11c50*/  IMAD.SHL.U32 R5, R2, 0x40, RZ ;  /* 0x0000004002057824 */ /* 0x000fe200078e00ff */
[----:B------:R-:W-:Y:S02]  /*11c60*/  LEA.HI R4, R4, R2, RZ, 0x3 ;  /* 0x0000000204047211 */ /* 0x000fe400078f18ff */
[----:B------:R-:W-:Y:S02]  /*11c70*/  LEA.HI R9, R9, R49, RZ, 0x1d ;  /* 0x0000003109097211 */ /* 0x000fe400078fe8ff */
[----:B------:R-:W-:Y:S01]  /*11c80*/  LOP3.LUT R2, R5, 0x1c0, RZ, 0xc0, !PT ;  /* 0x000001c005027812 */ /* 0x000fe200078ec0ff */
[----:B------:R-:W-:Y:S01]  /*11c90*/  IMAD.SHL.U32 R5, R4, 0x40, RZ ;  /* 0x0000004004057824 */ /* 0x000fe200078e00ff */
[----:B------:R-:W-:Y:S01]  /*11ca0*/  SHF.R.S32.HI R10, RZ, 0x1f, R9 ;  /* 0x0000001fff0a7819 */ /* 0x000fe20000011409 */
[----:B------:R-:W-:Y:S01]  /*11cb0*/  IMAD.SHL.U32 R7, R9, 0x8, RZ ;  /* 0x0000000809077824 */ /* 0x000fe200078e00ff */
[----:B------:R-:W-:-:S02]  /*11cc0*/  LOP3.LUT R8, R2, 0x38, R36, 0xf8, !PT ;  /* 0x0000003802087812 */ /* 0x000fc400078ef824 */
[----:B------:R-:W-:Y:S02]  /*11cd0*/  LOP3.LUT R6, R5, 0xfffffe00, RZ, 0xc0, !PT ;  /* 0xfffffe0005067812 */ /* 0x000fe400078ec0ff */
[----:B------:R-:W-:Y:S02]  /*11ce0*/  LEA.HI R5, R10, R9, RZ, 0x3 ;  /* 0x000000090a057211 */ /* 0x000fe400078f18ff */
[----:B------:R-:W-:Y:S02]  /*11cf0*/  SHF.R.U32.HI R4, RZ, 0x3, R2 ;  /* 0x00000003ff047819 */ /* 0x000fe40000011602 */
[----:B------:R-:W-:Y:S01]  /*11d00*/  LOP3.LUT R7, R2, 0x38, R7, 0xf8, !PT ;  /* 0x0000003802077812 */ /* 0x000fe200078ef807 */
[----:B------:R-:W-:Y:S01]  /*11d10*/  IMAD.SHL.U32 R2, R5, 0x400, RZ ;  /* 0x0000040005027824 */ /* 0x000fe200078e00ff */
[----:B------:R-:W-:Y:S02]  /*11d20*/  LOP3.LUT R8, R6, R8, R4, 0xf6, !PT ;  /* 0x0000000806087212 */ /* 0x000fe400078ef604 */
[----:B------:R-:W-:-:S02]  /*11d30*/  LOP3.LUT R4, R7, R4, RZ, 0x3c, !PT ;  /* 0x0000000407047212 */ /* 0x000fc400078e3cff */
[----:B------:R-:W-:Y:S01]  /*11d40*/  LOP3.LUT R2, R2, 0x7fffe000, RZ, 0xc0, !PT ;  /* 0x7fffe00002027812 */ /* 0x000fe200078ec0ff */
[----:B------:R-:W-:Y:S01]  /*11d50*/  IMAD.SHL.U32 R39, R8, 0x2, RZ ;  /* 0x0000000208277824 */ /* 0x000fe200078e00ff */
[----:B------:R-:W-:Y:S02]  /*11d60*/  SHF.R.U64 R15, R80, 0x10, R81 ;  /* 0x00000010500f7819 */ /* 0x000fe40000001251 */
[----:B------:R-:W-:Y:S02]  /*11d70*/  IADD3 R2, R4, R2, R6 ;  /* 0x0000000204027210 */ /* 0x000fe40007ffe006 */
[----:B------:R-:W1:Y:S01]  /*11d80*/  LDS.128 R8, [R39+0x8100] ;  /* 0x0081000027087984 */ /* 0x000e620000000c00 */
[----:B------:R-:W-:Y:S02]  /*11d90*/  PRMT R21, R112, 0x5410, R12 ;  /* 0x0000541070157816 */ /* 0x000fe4000000000c */
[----:B------:R-:W-:Y:S01]  /*11da0*/  IMAD.SHL.U32 R35, R2, 0x2, RZ ;  /* 0x0000000202237824 */ /* 0x000fe200078e00ff */
[----:B------:R-:W-:-:S02]  /*11db0*/  SHF.R.U64 R2, R72, 0x10, R73 ;  /* 0x0000001048027819 */ /* 0x000fc40000001249 */
[----:B------:R-:W-:Y:S02]  /*11dc0*/  PRMT R12, R111, 0x5432, R15 ;  /* 0x000054326f0c7816 */ /* 0x000fe4000000000f */
[----:B------:R-:W2:Y:S01]  /*11dd0*/  LDS.128 R4, [R35+0x8100] ;  /* 0x0081000023047984 */ /* 0x000ea20000000c00 */
[--C-:B------:R-:W-:Y:S02]  /*11de0*/  SHF.R.U64 R13, R74, 0x10, R75.reuse ;  /* 0x000000104a0d7819 */ /* 0x100fe4000000124b */
[----:B------:R-:W-:Y:S01]  /*11df0*/  SHF.R.U32.HI R14, RZ, 0x10, R75 ;  /* 0x00000010ff0e7819 */ /* 0x000fe2000001164b */
[----:B------:R-:W-:Y:S01]  /*11e00*/  IMAD.U32 R32, R12, 0x10000, RZ ;  /* 0x000100000c207824 */ /* 0x000fe200078e00ff */
[----:B------:R-:W-:Y:S02]  /*11e10*/  SHF.R.U32.HI R16, RZ, 0x10, R81 ;  /* 0x00000010ff107819 */ /* 0x000fe40000011651 */
[--C-:B------:R-:W-:Y:S02]  /*11e20*/  SHF.R.U64 R17, R82, 0x10, R83.reuse ;  /* 0x0000001052117819 */ /* 0x100fe40000001253 */
[----:B------:R-:W-:-:S02]  /*11e30*/  SHF.R.U32.HI R18, RZ, 0x10, R83 ;  /* 0x00000010ff127819 */ /* 0x000fc40000011653 */
[----:B------:R-:W-:Y:S02]  /*11e40*/  PRMT R19, R112, 0x5432, R2 ;  /* 0x0000543270137816 */ /* 0x000fe40000000002 */
[C---:B------:R-:W-:Y:S02]  /*11e50*/  PRMT R27, R114.reuse, 0x5432, R13 ;  /* 0x00005432721b7816 */ /* 0x040fe4000000000d */
[----:B------:R-:W-:Y:S01]  /*11e60*/  PRMT R28, R114, 0x5410, R14 ;  /* 0x00005410721c7816 */ /* 0x000fe2000000000e */
[----:B------:R-:W-:Y:S01]  /*11e70*/  IMAD.U32 R31, R19, 0x10000, RZ ;  /* 0x00010000131f7824 */ /* 0x000fe200078e00ff */
[----:B------:R-:W-:Y:S02]  /*11e80*/  PRMT R20, R111, 0x5410, R16 ;  /* 0x000054106f147816 */ /* 0x000fe40000000010 */
[C---:B------:R-:W-:Y:S02]  /*11e90*/  PRMT R24, R113.reuse, 0x5432, R17 ;  /* 0x0000543271187816 */ /* 0x040fe40000000011 */
[----:B------:R-:W-:-:S02]  /*11ea0*/  PRMT R25, R113, 0x5410, R18 ;  /* 0x0000541071197816 */ /* 0x000fc40000000012 */
[----:B------:R-:W-:Y:S01]  /*11eb0*/  LOP3.LUT R34, R12, 0xffff0000, RZ, 0xc0, !PT ;  /* 0xffff00000c227812 */ /* 0x000fe200078ec0ff */
[----:B------:R-:W-:Y:S02]  /*11ec0*/  IMAD.U32 R12, R20, 0x10000, RZ ;  /* 0x00010000140c7824 */ /* 0x000fe400078e00ff */
        /* <DEDUP_REMOVED lines=70> */
.L_x_1780:
[----:B------:R-:W-:Y:S05]  /*12330*/  BSYNC B0 ;  /* 0x0000000000007941 */ /* 0x000fea0003800000 */
.L_x_1779:
        /* <DEDUP_REMOVED lines=117> */
.L_x_1782:
[----:B------:R-:W-:Y:S05]  /*12a90*/  BSYNC B0 ;  /* 0x0000000000007941 */ /* 0x000fea0003800000 */
.L_x_1781:
        /* <DEDUP_REMOVED lines=117> */
.L_x_1784:
[----:B------:R-:W-:Y:S05]  /*131f0*/  BSYNC B0 ;  /* 0x0000000000007941 */ /* 0x000fea0003800000 */
.L_x_1783:
[----:B-1----:R-:W-:-:S04]  /*13200*/  IADD3 R4, R68, 0x70, RZ ;  /* 0x0000007044047810 */ /* 0x002fc80007ffe0ff */
[----:B------:R-:W-:-:S13]  /*13210*/  ISETP.GE.OR P0, PT, R4, UR4, P2 ;  /* 0x0000000404007c0c */ /* 0x000fda0009706670 */
[----:B------:R-:W-:Y:S05]  /*13220*/  @P0 BRA `(.L_x_1760) ;  /* 0x0000071000000947 */ /* 0x000fea0003800000 */
[----:B------:R-:W-:Y:S01]  /*13230*/  SHF.R.S32.HI R5, RZ, 0x1f, R4 ;  /* 0x0000001fff057819 */ /* 0x000fe20000011404 */
        /* <DEDUP_REMOVED lines=27> */
[----:B------:R-:W-:Y:S02]  /*133f0*/  PRMT R19, R124, 0x5432, R2 ;  /* 0x000054327c137816 */ /* 0x000fe40000000002 */
[----:B------:R-:W-:Y:S01]  /*13400*/  SHF.R.U32.HI R16, RZ, 0x10, R89 ;  /* 0x00000010ff107819 */ /* 0x000fe20000011659 */
[----:B------:R-:W-:Y:S01]  /*13410*/  IMAD.U32 R32, R12, 0x10000, RZ ;  /* 0x000100000c207824 */ /* 0x000fe200078e00ff */
[--C-:B------:R-:W-:Y:S01]  /*13420*/  SHF.R.U64 R13, R102, 0x10, R103.reuse ;  /* 0x00000010660d7819 */ /* 0x100fe20000001267 */
[----:B------:R-:W-:Y:S01]  /*13430*/  IMAD.U32 R31, R19, 0x10000, RZ ;  /* 0x00010000131f7824 */ /* 0x000fe200078e00ff */
[----:B------:R-:W-:Y:S02]  /*13440*/  SHF.R.U32.HI R14, RZ, 0x10, R103 ;  /* 0x00000010ff0e7819 */ /* 0x000fe40000011667 */
[----:B------:R-:W-:-:S02]  /*13450*/  SHF.R.U64 R17, R90, 0x10, R91 ;  /* 0x000000105a117819 */ /* 0x000fc4000000125b */
[----:B------:R-:W-:Y:S02]  /*13460*/  SHF.R.U32.HI R18, RZ, 0x10, R91 ;  /* 0x00000010ff127819 */ /* 0x000fe4000001165b */
[----:B------:R-:W-:Y:S02]  /*13470*/  PRMT R20, R123, 0x5410, R16 ;  /* 0x000054107b147816 */ /* 0x000fe40000000010 */
[C---:B------:R-:W-:Y:S02]  /*13480*/  PRMT R27, R126.reuse, 0x5432, R13 ;  /* 0x000054327e1b7816 */ /* 0x040fe4000000000d */
[----:B------:R-:W-:Y:S02]  /*13490*/  PRMT R28, R126, 0x5410, R14 ;  /* 0x000054107e1c7816 */ /* 0x000fe4000000000e */
[C---:B------:R-:W-:Y:S02]  /*134a0*/  PRMT R24, R125.reuse, 0x5432, R17 ;  /* 0x000054327d187816 */ /* 0x040fe40000000011 */
[----:B------:R-:W-:-:S02]  /*134b0*/  PRMT R25, R125, 0x5410, R18 ;  /* 0x000054107d197816 */ /* 0x000fc40000000012 */
[----:B------:R-:W-:Y:S02]  /*134c0*/  LOP3.LUT R12, R12, 0xffff0000, RZ, 0xc0, !PT ;  /* 0xffff00000c0c7812 */ /* 0x000fe400078ec0ff */
        /* <DEDUP_REMOVED lines=19> */
[----:B------:R-:W-:Y:S01]  /*13600*/  IMAD.U32 R7, R20, 0x10000, RZ ;  /* 0x0001000014077824 */ /* 0x000fe200078e00ff */
[----:B------:R-:W-:Y:S01]  /*13610*/  SHF.L.U32 R6, R21, 0x10, RZ ;  /* 0x0000001015067819 */ /* 0x000fe200000006ff */
[----:B------:R-:W-:-:S02]  /*13620*/  FFMA.FTZ R37, R13, R31, -R5 ;  /* 0x0000001f0d257223 */ /* 0x000fc40000010805 */
[C---:B------:R-:W-:Y:S02]  /*13630*/  FMUL.FTZ R2, R8.reuse, R12 ;  /* 0x0000000c08027220 */ /* 0x040fe40000410000 */
[----:B------:R-:W-:Y:S02]  /*13640*/  FFMA.FTZ R35, R13, R32, R4 ;  /* 0x000000200d237223 */ /* 0x000fe40000010004 */
[----:B------:R-:W-:Y:S01]  /*13650*/  FMUL.FTZ R5, R8, R19 ;  /* 0x0000001308057220 */ /* 0x000fe20000410000 */
[----:B------:R-:W-:Y:S01]  /*13660*/  LOP3.LUT R8, R20, 0xffff0000, RZ, 0xc0, !PT ;  /* 0xffff000014087812 */ /* 0x000fe200078ec0ff */
[----:B------:R-:W-:Y:S02]  /*13670*/  FMUL.FTZ R4, R9, R7 ;  /* 0x0000000709047220 */ /* 0x000fe40000410000 */
[----:B------:R-:W-:Y:S02]  /*13680*/  IMAD.U32 R13, R25, 0x10000, RZ ;  /* 0x00010000190d7824 */ /* 0x000fe400078e00ff */
[----:B------:R-:W-:-:S02]  /*13690*/  FFMA.FTZ R33, R14, R19, -R2 ;  /* 0x000000130e217223 */ /* 0x000fc40000010802 */
[----:B------:R-:W-:Y:S01]  /*136a0*/  FMUL.FTZ R2, R9, R6 ;  /* 0x0000000609027220 */ /* 0x000fe20000410000 */
[----:B------:R-:W-:Y:S01]  /*136b0*/  LOP3.LUT R9, R21, 0xffff0000, RZ, 0xc0, !PT ;  /* 0xffff000015097812 */ /* 0x000fe200078ec0ff */
[----:B------:R-:W-:Y:S02]  /*136c0*/  FFMA.FTZ R32, R14, R12, R5 ;  /* 0x0000000c0e207223 */ /* 0x000fe40000010005 */
[----:B------:R-:W-:Y:S02]  /*136d0*/  FFMA.FTZ R31, R16, R6, -R4 ;  /* 0x00000006101f7223 */ /* 0x000fe40000010804 */
[----:B------:R-:W-:Y:S02]  /*136e0*/  IMAD.U32 R5, R28, 0x10000, RZ ;  /* 0x000100001c057824 */ /* 0x000fe400078e00ff */
[----:B------:R-:W-:Y:S02]  /*136f0*/  FMUL.FTZ R4, R10, R13 ;  /* 0x0000000d0a047220 */ /* 0x000fe40000410000 */
[----:B------:R-:W-:-:S02]  /*13700*/  IMAD.U32 R12, R24, 0x10000, RZ ;  /* 0x00010000180c7824 */ /* 0x000fc400078e00ff */
[----:B------:R-:W-:Y:S02]  /*13710*/  FFMA.FTZ R19, R16, R7, R2 ;  /* 0x0000000710137223 */ /* 0x000fe40000010002 */
[-C--:B------:R-:W-:Y:S02]  /*13720*/  FMUL.FTZ R2, R10, R5.reuse ;  /* 0x000000050a027220 */ /* 0x080fe40000410000 */
[----:B------:R-:W-:Y:S02]  /*13730*/  FFMA.FTZ R16, R17, R5, -R4 ;  /* 0x0000000511107223 */ /* 0x000fe40000010804 */
[----:B------:R-:W-:Y:S02]  /*13740*/  IMAD.U32 R7, R27, 0x10000, RZ ;  /* 0x000100001b077824 */ /* 0x000fe400078e00ff */
[----:B------:R-:W-:Y:S02]  /*13750*/  FMUL.FTZ R5, R11, R9 ;  /* 0x000000090b057220 */ /* 0x000fe40000410000 */
[----:B------:R-:W-:-:S02]  /*13760*/  FMUL.FTZ R4, R15, R12 ;  /* 0x0000000c0f047220 */ /* 0x000fc40000410000 */
[----:B------:R-:W-:Y:S02]  /*13770*/  FFMA.FTZ R17, R17, R13, R2 ;  /* 0x0000000d11117223 */ /* 0x000fe40000010002 */
[-C--:B------:R-:W-:Y:S01]  /*13780*/  FMUL.FTZ R6, R11, R8.reuse ;  /* 0x000000080b067220 */ /* 0x080fe20000410000 */
[----:B------:R-:W-:Y:S01]  /*13790*/  LOP3.LUT R11, R28, 0xffff0000, RZ, 0xc0, !PT ;  /* 0xffff00001c0b7812 */ /* 0x000fe200078ec0ff */
[----:B------:R-:W-:Y:S01]  /*137a0*/  FFMA.FTZ R14, R18, R8, R5 ;  /* 0x00000008120e7223 */ /* 0x000fe20000010005 */
[----:B------:R-:W-:Y:S01]  /*137b0*/  LOP3.LUT R8, R24, 0xffff0000, RZ, 0xc0, !PT ;  /* 0xffff000018087812 */ /* 0x000fe200078ec0ff */
[-C--:B------:R-:W-:Y:S01]  /*137c0*/  FMUL.FTZ R2, R15, R7.reuse ;  /* 0x000000070f027220 */ /* 0x080fe20000410000 */
[----:B------:R-:W-:Y:S01]  /*137d0*/  LOP3.LUT R15, R25, 0xffff0000, RZ, 0xc0, !PT ;  /* 0xffff0000190f7812 */ /* 0x000fe200078ec0ff */
[----:B------:R-:W-:Y:S01]  /*137e0*/  FFMA.FTZ R13, R26, R7, -R4 ;  /* 0x000000071a0d7223 */ /* 0x000fe20000010804 */
[----:B------:R-:W-:Y:S01]  /*137f0*/  LOP3.LUT R7, R27, 0xffff0000, RZ, 0xc0, !PT ;  /* 0xffff00001b077812 */ /* 0x000fe200078ec0ff */
[----:B------:R-:W-:-:S02]  /*13800*/  FFMA.FTZ R9, R18, R9, -R6 ;  /* 0x0000000912097223 */ /* 0x000fc40000010806 */
[----:B------:R-:W-:Y:S02]  /*13810*/  FFMA.FTZ R12, R26, R12, R2 ;  /* 0x0000000c1a0c7223 */ /* 0x000fe40000010002 */
[----:B------:R-:W-:Y:S01]  /*13820*/  FMUL.FTZ R6, R23, R8 ;  /* 0x0000000817067220 */ /* 0x000fe20000410000 */
[----:B------:R-:W-:Y:S01]  /*13830*/  F2FP.BF16.PACK_AB R9, R9, R31 ;  /* 0x0000001f0909723e */ /* 0x000fe200000010ff */
[C---:B------:R-:W-:Y:S02]  /*13840*/  FMUL.FTZ R4, R22.reuse, R15 ;  /* 0x0000000f16047220 */ /* 0x040fe40000410000 */
[----:B------:R-:W-:Y:S02]  /*13850*/  FMUL.FTZ R5, R23, R7 ;  /* 0x0000000717057220 */ /* 0x000fe40000410000 */
[----:B------:R-:W-:Y:S02]  /*13860*/  FMUL.FTZ R2, R22, R11 ;  /* 0x0000000b16027220 */ /* 0x000fe40000410000 */
[----:B------:R-:W-:-:S02]  /*13870*/  FFMA.FTZ R10, R30, R7, -R6 ;  /* 0x000000071e0a7223 */ /* 0x000fc40000010806 */
[----:B------:R-:W-:Y:S01]  /*13880*/  FFMA.FTZ R11, R29, R11, -R4 ;  /* 0x0000000b1d0b7223 */ /* 0x000fe20000010804 */
[----:B------:R-:W-:Y:S01]  /*13890*/  F2FP.BF16.PACK_AB R4, R32, R35 ;  /* 0x000000232004723e */ /* 0x000fe200000010ff */
[----:B------:R-:W-:Y:S01]  /*138a0*/  FFMA.FTZ R6, R30, R8, R5 ;  /* 0x000000081e067223 */ /* 0x000fe20000010005 */
[----:B------:R-:W-:Y:S01]  /*138b0*/  F2FP.BF16.PACK_AB R8, R33, R37 ;  /* 0x000000252108723e */ /* 0x000fe200000010ff */
[----:B------:R-:W-:Y:S01]  /*138c0*/  FFMA.FTZ R2, R29, R15, R2 ;  /* 0x0000000f1d027223 */ /* 0x000fe20000010002 */
[----:B------:R-:W-:Y:S02]  /*138d0*/  F2FP.BF16.PACK_AB R10, R10, R13 ;  /* 0x0000000d0a0a723e */ /* 0x000fe400000010ff */
[----:B------:R-:W-:Y:S02]  /*138e0*/  F2FP.BF16.PACK_AB R11, R11, R16 ;  /* 0x000000100b0b723e */ /* 0x000fe400000010ff */
[----:B------:R-:W-:Y:S02]  /*138f0*/  F2FP.BF16.PACK_AB R5, R14, R19 ;  /* 0x000000130e05723e */ /* 0x000fe400000010ff */
[----:B------:R-:W-:Y:S01]  /*13900*/  F2FP.BF16.PACK_AB R6, R6, R12 ;  /* 0x0000000c0606723e */ /* 0x000fe200000010ff */
[----:B------:R1:W-:Y:S01]  /*13910*/  STS.128 [R36+0x8100], R8 ;  /* 0x0081000824007388 */ /* 0x0003e20000000c00 */
[----:B------:R-:W-:-:S05]  /*13920*/  F2FP.BF16.PACK_AB R7, R2, R17 ;  /* 0x000000110207723e */ /* 0x000fca00000010ff */
[----:B------:R1:W-:Y:S02]  /*13930*/  STS.128 [R34+0x8100], R4 ;  /* 0x0081000422007388 */ /* 0x0003e40000000c00 */
.L_x_1760:
[----:B------:R-:W-:Y:S05]  /*13940*/  BSYNC B2 ;  /* 0x0000000000027941 */ /* 0x000fea0003800000 */
.L_x_1714:
[----:B-1----:R-:W-:Y:S01]  /*13950*/  SHF.R.S32.HI R7, RZ, 0x4, R129 ;  /* 0x00000004ff077819 */ /* 0x002fe20000011481 */
[----:B------:R-:W-:Y:S01]  /*13960*/  IMAD.SHL.U32 R6, R49, 0x40, RZ ;  /* 0x0000004031067824 */ /* 0x000fe200078e00ff */
[----:B------:R-:W-:-:S04]  /*13970*/  DEPBAR.LE SB0, 0x0 ;  /* 0x000080000000791a */ /* 0x000fc80000000000 */
[----:B------:R-:W-:Y:S01]  /*13980*/  LEA.HI R2, R129, R7, RZ, 0x1 ;  /* 0x0000000781027211 */ /* 0x000fe200078f08ff */
[----:B------:R-:W-:Y:S01]  /*13990*/  IMAD.SHL.U32 R4, R127, 0x40, RZ ;  /* 0x000000407f047824 */ /* 0x000fe200078e00ff */
[----:B------:R-:W-:Y:S01]  /*139a0*/  ULDC.64 UR4, c[0x0][0x208] ;  /* 0x0000820000047ab9 */ /* 0x000fe20000000a00 */
[----:B------:R-:W-:Y:S01]  /*139b0*/  IMAD.SHL.U32 R5, R128, 0x40, RZ ;  /* 0x0000004080057824 */ /* 0x000fe200078e00ff */
[----:B------:R-:W-:Y:S01]  /*139c0*/  LOP3.LUT R2, R2, 0xfffffffe, RZ, 0xc0, !PT ;  /* 0xfffffffe02027812 */ /* 0x000fe200078ec0ff */
[----:B------:R-:W-:Y:S01]  /*139d0*/  IMAD.SHL.U32 R8, R68, 0x8, RZ ;  /* 0x0000000844087824 */ /* 0x000fe200078e00ff */
[----:B------:R-:W-:Y:S01]  /*139e0*/  LOP3.LUT R4, R4, 0x1c0, RZ, 0xc0, !PT ;  /* 0x000001c004047812 */ /* 0x000fe200078ec0ff */
[----:B------:R-:W-:Y:S01]  /*139f0*/  UIMAD UR6, UR14, UR4, URZ ;  /* 0x000000040e0672a4 */ /* 0x000fe2000f8e023f */
[----:B------:R-:W-:Y:S01]  /*13a00*/  LOP3.LUT R153, R5, 0xfffffe00, RZ, 0xc0, !PT ;  /* 0xfffffe0005997812 */ /* 0x000fe200078ec0ff */
[----:B------:R-:W-:Y:S01]  /*13a10*/  IMAD.IADD R7, R7, 0x1, -R2 ;  /* 0x0000000107077824 */ /* 0x000fe200078e0a02 */
[----:B------:R-:W-:Y:S01]  /*13a20*/  LOP3.LUT R2, R6, 0x1c0, RZ, 0xc0, !PT ;  /* 0x000001c006027812 */ /* 0x000fe200078ec0ff */
[----:B------:R-:W-:Y:S01]  /*13a30*/  UIMAD.WIDE.U32 UR20, UR15, UR4, URZ ;  /* 0x000000040f1472a5 */ /* 0x000fe2000f8e003f */
[----:B------:R-:W-:Y:S01]  /*13a40*/  LOP3.LUT P1, RZ, R49, 0x2, RZ, 0xc0, !PT ;  /* 0x0000000231ff7812 */ /* 0x000fe2000782c0ff */
[----:B------:R-:W-:Y:S01]  /*13a50*/  IMAD.SHL.U32 R6, R7, 0x8, RZ ;  /* 0x0000000807067824 */ /* 0x000fe200078e00ff */
[----:B------:R-:W-:Y:S01]  /*13a60*/  LOP3.LUT R5, R2, 0x8, R8, 0xf8, !PT ;  /* 0x0000000802057812 */ /* 0x000fe200078ef808 */
[----:B------:R-:W-:Y:S01]  /*13a70*/  UIMAD UR6, UR15, UR5, UR6 ;  /* 0x000000050f0672a4 */ /* 0x000fe2000f8e0206 */
[----:B------:R-:W-:Y:S01]  /*13a80*/  SHF.R.U32.HI R2, RZ, 0x3, R2 ;  /* 0x00000003ff027819 */ /* 0x000fe20000011602 */
[----:B------:R-:W-:Y:S01]  /*13a90*/  UIMAD UR19, UR15, -0x40, UR13 ;  /* 0xffffffc00f1378a4 */ /* 0x000fe2000f8e020d */
[----:B------:R-:W-:Y:S01]  /*13aa0*/  LOP3.LUT R8, R4, 0x8, R6, 0xf8, !PT ;  /* 0x0000000804087812 */ /* 0x000fe200078ef806 */
[----:B------:R-:W-:Y:S01]  /*13ab0*/  UMOV UR9, 0x5 ;  /* 0x0000000500097882 */ /* 0x000fe20000000000 */
[----:B------:R-:W-:Y:S01]  /*13ac0*/  SHF.R.U32.HI R6, RZ, 0x3, R4 ;  /* 0x00000003ff067819 */ /* 0x000fe20000011604 */
[----:B------:R-:W-:Y:S01]  /*13ad0*/  IMAD R4, R156, 0x400, R153 ;  /* 0x000004009c047824 */ /* 0x000fe200078e0299 */
[----:B------:R-:W-:Y:S01]  /*13ae0*/  LOP3.LUT R2, R5, R2, RZ, 0x3c, !PT ;  /* 0x0000000205027212 */ /* 0x000fe200078e3cff */
[----:B------:R-:W-:Y:S01]  /*13af0*/  USHF.L.U64.HI UR7, UR4, UR9, UR5 ;  /* 0x0000000904077299 */ /* 0x000fe20008010205 */
[----:B------:R-:W-:Y:S01]  /*13b00*/  LOP3.LUT R152, R8, R6, RZ, 0x3c, !PT ;  /* 0x0000000608987212 */ /* 0x000fe200078e3cff */
[----:B------:R-:W-:Y:S01]  /*13b10*/  IMAD.SHL.U32 R244, R244, 0x2, RZ ;  /* 0x00000002f4f47824 */ /* 0x000fe200078e00ff */
[----:B------:R-:W-:Y:S01]  /*13b20*/  BAR.SYNC.DEFER_BLOCKING 0x0 ;  /* 0x0000000000007b1d */ /* 0x000fe20000010000 */
[----:B------:R-:W-:Y:S01]  /*13b30*/  IMAD R2, R7, 0x200, R2 ;  /* 0x0000020007027824 */ /* 0x000fe200078e0202 */
[C---:B------:R-:W-:Y:S01]  /*13b40*/  LOP3.LUT P4, RZ, R161.reuse, 0x1, RZ, 0xc0, !PT ;  /* 0x00000001a1ff7812 */ /* 0x040fe2000788c0ff */
[----:B------:R-:W-:Y:S01]  /*13b50*/  IMAD.IADD R4, R152, 0x1, R4 ;  /* 0x0000000198047824 */ /* 0x000fe200078e0204 */
[----:B------:R-:W-:Y:S01]  /*13b60*/  LOP3.LUT P6, RZ, R161, 0x2, RZ, 0xc0, !PT ;  /* 0x00000002a1ff7812 */ /* 0x000fe200078cc0ff */
[----:B------:R-:W-:-:S02]  /*13b70*/  IMAD.SHL.U32 R224, R2, 0x2, RZ ;  /* 0x0000000202e07824 */ /* 0x000fc400078e00ff */
[----:B------:R-:W-:-:S03]  /*13b80*/  IMAD.SHL.U32 R231, R4, 0x2, RZ ;  /* 0x0000000204e77824 */ /* 0x000fc600078e00ff */
[----:B------:R-:W-:Y:S01]  /*13b90*/  IADD3 R235, R224, 0x4120, RZ ;  /* 0x00004120e0eb7810 */ /* 0x000fe20007ffe0ff */
[C-C-:B------:R-:W-:Y:S02]  /*13ba0*/  IMAD R233, R3.reuse, 0x2, R231.reuse ;  /* 0x0000000203e97824 */ /* 0x140fe400078e02e7 */
[C---:B------:R-:W-:Y:S02]  /*13bb0*/  IMAD R232, R0.reuse, 0x2, R231 ;  /* 0x0000000200e87824 */ /* 0x040fe400078e02e7 */
[----:B------:R-:W-:Y:S02]  /*13bc0*/  IMAD R234, R0, 0x2, R233 ;  /* 0x0000000200ea7824 */ /* 0x000fe400078e02e9 */
[----:B------:R-:W-:Y:S01]  /*13bd0*/  IMAD R236, R3, 0x2, R232 ;  /* 0x0000000203ec7824 */ /* 0x000fe200078e02e8 */
[----:B------:R-:W-:Y:S04]  /*13be0*/  LDSM.16.M88.4 R16, [R224+0x4100] ;  /* 0x00410000e010783b */ /* 0x000fe80000000200 */
[----:B------:R-:W1:Y:S04]  /*13bf0*/  LDSM.16.M88.4 R4, [R231+0xa100] ;  /* 0x00a10000e704783b */ /* 0x000e680000000200 */
[----:B------:R-:W2:Y:S04]  /*13c00*/  LDSM.16.M88.4 R12, [R224+0x4900] ;  /* 0x00490000e00c783b */ /* 0x000ea80000000200 */
[----:B------:R-:W3:Y:S04]  /*13c10*/  LDSM.16.M88.4 R20, [R224+0x5100] ;  /* 0x00510000e014783b */ /* 0x000ee80000000200 */
[----:B------:R-:W4:Y:S04]  /*13c20*/  LDSM.16.M88.4 R24, [R224+0x5900] ;  /* 0x00590000e018783b */ /* 0x000f280000000200 */
[----:B------:R-:W5:Y:S01]  /*13c30*/  LDSM.16.M88.4 R8, [R231+0x8100] ;  /* 0x00810000e708783b */ /* 0x000f620000000200 */
[C---:B-1----:R-:W-:Y:S08]  /*13c40*/  HMMA.16816.F32.BF16 R36, R4.reuse, R16, RZ ;  /* 0x000000100424723c */ /* 0x042ff000000418ff */
[C---:B--2---:R-:W-:Y:S08]  /*13c50*/  HMMA.16816.F32.BF16 R56, R4.reuse, R12, RZ ;  /* 0x0000000c0438723c */ /* 0x044ff000000418ff */
[C---:B---3--:R-:W-:Y:S08]  /*13c60*/  HMMA.16816.F32.BF16 R60, R4.reuse, R20, RZ ;  /* 0x00000014043c723c */ /* 0x048ff000000418ff */
[C---:B----4-:R-:W-:Y:S08]  /*13c70*/  HMMA.16816.F32.BF16 R64, R4.reuse, R24, RZ ;  /* 0x000000180440723c */ /* 0x050ff000000418ff */
[C---:B------:R-:W-:Y:S08]  /*13c80*/  HMMA.16816.F32.BF16 R40, R4.reuse, R18, RZ ;  /* 0x000000120428723c */ /* 0x040ff000000418ff */
[C---:B------:R-:W-:Y:S08]  /*13c90*/  HMMA.16816.F32.BF16 R76, R4.reuse, R14, RZ ;  /* 0x0000000e044c723c */ /* 0x040ff000000418ff */
[C---:B------:R-:W-:Y:S08]  /*13ca0*/  HMMA.16816.F32.BF16 R84, R4.reuse, R22, RZ ;  /* 0x000000160454723c */ /* 0x040ff000000418ff */
[----:B------:R-:W-:Y:S07]  /*13cb0*/  HMMA.16816.F32.BF16 R96, R4, R26, RZ ;  /* 0x0000001a0460723c */ /* 0x000fee00000418ff */
[----:B------:R-:W-:Y:S01]  /*13cc0*/  IMAD.U32 R5, RZ, RZ, UR21 ;  /* 0x00000015ff057e24 */ /* 0x000fe2000f8e00ff */
[----:B------:R-:W-:Y:S01]  /*13cd0*/  IADD3 R6, R224, 0x4100, RZ ;  /* 0x00004100e0067810 */ /* 0x000fe20007ffe0ff */
[----:B------:R-:W-:Y:S01]  /*13ce0*/  IMAD.U32 R4, RZ, RZ, UR20 ;  /* 0x00000014ff047e24 */ /* 0x000fe2000f8e00ff */
[----:B-----5:R-:W-:Y:S01]  /*13cf0*/  HMMA.16816.F32.BF16 R108, R8, R16, RZ ;  /* 0x00000010086c723c */ /* 0x020fe200000418ff */
[----:B------:R-:W-:Y:S01]  /*13d00*/  IMAD.U32 R5, RZ, RZ, UR6 ;  /* 0x00000006ff057e24 */ /* 0x000fe2000f8e00ff */
[----:B------:R-:W-:Y:S01]  /*13d10*/  USHF.L.U32 UR6, UR4, 0x5, URZ ;  /* 0x0000000504067899 */ /* 0x000fe2000800063f */
[----:B------:R-:W-:-:S02]  /*13d20*/  @P1 IADD3 R235, R6, -0x20, RZ ;  /* 0xffffffe006eb1810 */ /* 0x000fc40007ffe0ff */
[C---:B------:R-:W-:Y:S01]  /*13d30*/  LEA R2, P0, R4.reuse, R132, 0x6 ;  /* 0x0000008404027211 */ /* 0x040fe200078030ff */
[----:B------:R-:W-:Y:S01]  /*13d40*/  UIADD3 UR4, UP0, UR6, 0x80, URZ ;  /* 0x0000008006047890 */ /* 0x000fe2000ff1e03f */
[----:B------:R-:W-:Y:S01]  /*13d50*/  IADD3 R5, R5, UR21, RZ ;  /* 0x0000001505057c10 */ /* 0x000fe2000fffe0ff */
[C---:B------:R-:W-:Y:S01]  /*13d60*/  HMMA.16816.F32.BF16 R112, R8.reuse, R18, RZ ;  /* 0x000000120870723c */ /* 0x040fe200000418ff */
[----:B------:R-:W-:Y:S01]  /*13d70*/  LDSM.16.M88.4 R32, [R235] ;  /* 0x00000000eb20783b */ /* 0x000fe20000000200 */
[----:B------:R-:W-:Y:S01]  /*13d80*/  UIADD3.X UR14, URZ, UR7, URZ, UP0, !UPT ;  /* 0x000000073f0e7290 */ /* 0x000fe200087fe43f */
[----:B------:R-:W-:Y:S01]  /*13d90*/  LEA.HI.X R5, R4, R131, R5, 0x6, P0 ;  /* 0x0000008304057211 */ /* 0x000fe200000f3405 */
[----:B------:R-:W-:Y:S01]  /*13da0*/  UISETP.GE.AND UP0, UPT, UR12, 0x2, UPT ;  /* 0x000000020c00788c */ /* 0x000fe2000bf06270 */
[C---:B------:R-:W-:Y:S01]  /*13db0*/  LEA R4, P0, R2.reuse, c[0x0][0x1f8], 0x1 ;  /* 0x00007e0002047a11 */ /* 0x040fe200078008ff */
[----:B------:R-:W-:Y:S01]  /*13dc0*/  LDSM.16.M88.4 R28, [R235+0x800] ;  /* 0x00080000eb1c783b */ /* 0x000fe20000000200 */
[----:B------:R-:W-:Y:S01]  /*13dd0*/  IADD3 R243, R235, 0x800, RZ ;  /* 0x00000800ebf37810 */ /* 0x000fe20007ffe0ff */
[----:B------:R-:W-:Y:S01]  /*13de0*/  HMMA.16816.F32.BF16 R88, R8, R12, RZ ;  /* 0x0000000c0858723c */ /* 0x000fe200000418ff */
[----:B------:R-:W-:-:S02]  /*13df0*/  LEA.HI.X R5, R2, c[0x0][0x1fc], R5, 0x1, P0 ;  /* 0x00007f0002057a11 */ /* 0x000fc400000f0c05 */
[----:B------:R-:W-:Y:S02]  /*13e00*/  IADD3 R2, -R68, UR19, RZ ;  /* 0x0000001344027c10 */ /* 0x000fe4000fffe1ff */
[----:B------:R-:W-:Y:S02]  /*13e10*/  IADD3 R6, P0, R4, UR6, RZ ;  /* 0x0000000604067c10 */ /* 0x000fe4000ff1e0ff */
[C---:B------:R-:W-:Y:S01]  /*13e20*/  ISETP.LT.OR P3, PT, R2.reuse, 0x1, P4 ;  /* 0x000000010200780c */ /* 0x040fe20002761670 */
[----:B------:R-:W-:Y:S01]  /*13e30*/  HMMA.16816.F32.BF16 R100, R8, R14, RZ ;  /* 0x0000000e0864723c */ /* 0x000fe200000418ff */
[C---:B------:R-:W-:Y:S01]  /*13e40*/  ISETP.LT.OR P2, PT, R2.reuse, 0x1, P6 ;  /* 0x000000010200780c */ /* 0x040fe20003741670 */
[----:B------:R-:W1:Y:S01]  /*13e50*/  LDSM.16.M88.4 R12, [R233+0xa100] ;  /* 0x00a10000e90c783b */ /* 0x000e620000000200 */
[----:B------:R-:W-:Y:S02]  /*13e60*/  ISETP.LT.OR P1, PT, R2, 0x11, P4 ;  /* 0x000000110200780c */ /* 0x000fe40002721670 */
[----:B------:R-:W-:-:S02]  /*13e70*/  IADD3.X R7, R5, UR7, RZ, P0, !PT ;  /* 0x0000000705077c10 */ /* 0x000fc400087fe4ff */
[C---:B------:R-:W-:Y:S01]  /*13e80*/  IADD3 R242, R235.reuse, 0x1000, RZ ;  /* 0x00001000ebf27810 */ /* 0x040fe20007ffe0ff */
[C---:B------:R-:W-:Y:S01]  /*13e90*/  HMMA.16816.F32.BF16 R80, R8.reuse, R20, RZ ;  /* 0x000000140850723c */ /* 0x040fe200000418ff */
[C---:B------:R-:W-:Y:S02]  /*13ea0*/  IADD3 R241, R235.reuse, 0x1800, RZ ;  /* 0x00001800ebf17810 */ /* 0x040fe40007ffe0ff */
[C---:B------:R-:W-:Y:S02]  /*13eb0*/  IADD3 R240, R235.reuse, 0x2000, RZ ;  /* 0x00002000ebf07810 */ /* 0x040fe40007ffe0ff */
[C---:B------:R-:W-:Y:S02]  /*13ec0*/  IADD3 R239, R235.reuse, 0x2800, RZ ;  /* 0x00002800ebef7810 */ /* 0x040fe40007ffe0ff */
[C---:B------:R-:W-:Y:S01]  /*13ed0*/  IADD3 R238, R235.reuse, 0x3000, RZ ;  /* 0x00003000ebee7810 */ /* 0x040fe20007ffe0ff */
[----:B------:R-:W-:Y:S01]  /*13ee0*/  HMMA.16816.F32.BF16 R104, R8, R22, RZ ;  /* 0x000000160868723c */ /* 0x000fe200000418ff */
[----:B------:R-:W2:Y:S01]  /*13ef0*/  LDSM.16.M88.4 R20, [R235+0x1800] ;  /* 0x00180000eb14783b */ /* 0x000ea20000000200 */
[----:B------:R-:W-:-:S06]  /*13f00*/  IADD3 R237, R235, 0x3800, RZ ;  /* 0x00003800ebed7810 */ /* 0x000fcc0007ffe0ff */
[C---:B------:R-:W-:Y:S08]  /*13f10*/  HMMA.16816.F32.BF16 R72, R8.reuse, R24, RZ ;  /* 0x000000180848723c */ /* 0x040ff000000418ff */
[----:B------:R-:W-:Y:S01]  /*13f20*/  HMMA.16816.F32.BF16 R68, R8, R26, RZ ;  /* 0x0000001a0844723c */ /* 0x000fe200000418ff */
[----:B------:R-:W3:Y:S06]  /*13f30*/  LDSM.16.M88.4 R24, [R235+0x1000] ;  /* 0x00100000eb18783b */ /* 0x000eec0000000200 */
[----:B------:R-:W-:Y:S01]  /*13f40*/  IMAD.U32 R8, RZ, RZ, UR6 ;  /* 0x00000006ff087e24 */ /* 0x000fe2000f8e00ff */
[----:B-1----:R-:W-:Y:S04]  /*13f50*/  HMMA.16816.F32.BF16 R36, R12, R32, R36 ;  /* 0x000000200c24723c */ /* 0x002fe80000041824 */
[----:B------:R-:W-:-:S02]  /*13f60*/  IADD3 R18, P5, P4, R8, 0x80, R4 ;  /* 0x0000008008127810 */ /* 0x000fc40007cbe004 */
[----:B------:R-:W1:Y:S02]  /*13f70*/  LDSM.16.M88.4 R8, [R233+0x8100] ;  /* 0x00810000e908783b */ /* 0x000e640000000200 */
[----:B------:R-:W-:Y:S02]  /*13f80*/  IADD3.X R19, RZ, UR7, R5, P5, P4 ;  /* 0x00000007ff137c10 */ /* 0x000fe4000afe8405 */
[----:B------:R-:W-:Y:S01]  /*13f90*/  @!PT LDS RZ, [RZ] ;  /* 0x00000000fffff984 */ /* 0x000fe20000000800 */
[----:B------:R-:W-:Y:S01]  /*13fa0*/  @!PT LDS RZ, [RZ] ;  /* 0x00000000fffff984 */ /* 0x000fe20000000800 */
[----:B------:R-:W-:Y:S01]  /*13fb0*/  @!PT LDS RZ, [RZ] ;  /* 0x00000000fffff984 */ /* 0x000fe20000000800 */
[----:B------:R4:W-:Y:S01]  /*13fc0*/  LDGSTS.E.BYPASS.LTC128B.128 [R244+0x100], [R4.64], !P3 ;  /* 0x0010000004f47fae */ /* 0x0009e2000d901d5c */
[----:B------:R-:W-:Y:S01]  /*13fd0*/  LOP3.LUT P3, RZ, R161, 0x1, RZ, 0xc0, !PT ;  /* 0x00000001a1ff7812 */ /* 0x000fe2000786c0ff */
[C---:B------:R-:W-:Y:S01]  /*13fe0*/  HMMA.16816.F32.BF16 R92, R12.reuse, R34, R40 ;  /* 0x000000220c5c723c */ /* 0x040fe20000041828 */
[C---:B------:R-:W-:Y:S01]  /*13ff0*/  ISETP.LT.OR P4, PT, R2.reuse, 0x21, P6 ;  /* 0x000000210200780c */ /* 0x040fe20003781670 */
[----:B------:R4:W-:Y:S01]  /*14000*/  LDGSTS.E.BYPASS.LTC128B.128 [R244+0x2100], [R4.64+0x80], !P2 ;  /* 0x0210008004f47fae */ /* 0x0009e2000d101d5c */
[C---:B------:R-:W-:Y:S02]  /*14010*/  ISETP.LT.OR P2, PT, R2.reuse, 0x11, P6 ;  /* 0x000000110200780c */ /* 0x040fe40003741670 */
[----:B------:R-:W-:Y:S01]  /*14020*/  ISETP.LT.OR P5, PT, R2, 0x21, P3 ;  /* 0x000000210200780c */ /* 0x000fe20001fa1670 */
[----:B------:R5:W-:Y:S01]  /*14030*/  LDGSTS.E.BYPASS.LTC128B.128 [R244+0x900], [R6.64], !P1 ;  /* 0x0090000006f47fae */ /* 0x000be2000c901d5c */
[----:B------:R-:W-:Y:S01]  /*14040*/  LOP3.LUT P3, RZ, R49, 0x4, RZ, 0xc0, !PT ;  /* 0x0000000431ff7812 */ /* 0x000fe2000786c0ff */
[C---:B------:R-:W-:Y:S08]  /*14050*/  HMMA.16816.F32.BF16 R56, R12.reuse, R28, R56 ;  /* 0x0000001c0c38723c */ /* 0x040ff00000041838 */
[----:B------:R5:W-:Y:S01]  /*14060*/  LDGSTS.E.BYPASS.LTC128B.128 [R244+0x2900], [R18.64], !P2 ;  /* 0x0290000012f47fae */ /* 0x000be2000d101d5c */
[C---:B--2---:R-:W-:Y:S08]  /*14070*/  HMMA.16816.F32.BF16 R64, R12.reuse, R20, R64 ;  /* 0x000000140c40723c */ /* 0x044ff00000041840 */
[----:B---3--:R-:W-:Y:S01]  /*14080*/  HMMA.16816.F32.BF16 R84, R12, R26, R84 ;  /* 0x0000001a0c54723c */ /* 0x008fe20000041854 */
[----:B----4-:R-:W-:-:S04]  /*14090*/  IADD3 R4, P1, R6, UR6, RZ ;  /* 0x0000000606047c10 */ /* 0x010fc8000ff3e0ff */
[----:B------:R-:W-:-:S03]  /*140a0*/  IADD3.X R5, R7, UR7, RZ, P1, !PT ;  /* 0x0000000707057c10 */ /* 0x000fc60008ffe4ff */
[C---:B-1----:R-:W-:Y:S01]  /*140b0*/  HMMA.16816.F32.BF16 R124, R8.reuse, R24, R80 ;  /* 0x00000018087c723c */ /* 0x042fe20000041850 */
[----:B------:R-:W-:Y:S02]  /*140c0*/  LOP3.LUT P1, RZ, R161, 0x1, RZ, 0xc0, !PT ;  /* 0x00000001a1ff7812 */ /* 0x000fe4000782c0ff */
[----:B-----5:R-:W-:Y:S01]  /*140d0*/  IADD3 R6, P0, R6, UR4, RZ ;  /* 0x0000000406067c10 */ /* 0x020fe2000ff1e0ff */
[----:B------:R1:W-:Y:S01]  /*140e0*/  LDGSTS.E.BYPASS.LTC128B.128 [R244+0x1100], [R4.64], !P5 ;  /* 0x0110000004f47fae */ /* 0x0003e2000e901d5c */
[C---:B------:R-:W-:Y:S02]  /*140f0*/  ISETP.LT.OR P2, PT, R2.reuse, 0x31, P1 ;  /* 0x000000310200780c */ /* 0x040fe40000f41670 */
[----:B------:R-:W-:Y:S01]  /*14100*/  IADD3.X R7, R7, UR14, RZ, P0, !PT ;  /* 0x0000000e07077c10 */ /* 0x000fe200087fe4ff */
[C---:B------:R-:W-:Y:S01]  /*14110*/  HMMA.16816.F32.BF16 R108, R8.reuse, R32, R108 ;  /* 0x00000020086c723c */ /* 0x040fe2000004186c */
[----:B------:R-:W-:Y:S01]  /*14120*/  ISETP.LT.OR P1, PT, R2, 0x31, P6 ;  /* 0x000000310200780c */ /* 0x000fe20003721670 */
[----:B------:R-:W-:Y:S01]  /*14130*/  IMAD.MOV.U32 R2, RZ, RZ, 0x40 ;  /* 0x00000040ff027424 */ /* 0x000fe200078e00ff */
[----:B------:R-:W-:Y:S01]  /*14140*/  IADD3 R16, P0, R4, UR6, RZ ;  /* 0x0000000604107c10 */ /* 0x000fe2000ff1e0ff */
[----:B------:R2:W-:Y:S03]  /*14150*/  LDGSTS.E.BYPASS.LTC128B.128 [R244+0x3100], [R6.64], !P4 ;  /* 0x0310000006f47fae */ /* 0x0005e6000e101d5c */
[----:B------:R-:W-:Y:S01]  /*14160*/  IADD3.X R17, R5, UR7, RZ, P0, !PT ;  /* 0x0000000705117c10 */ /* 0x000fe200087fe4ff */
[----:B------:R-:W-:Y:S01]  /*14170*/  HMMA.16816.F32.BF16 R80, R8, R34, R112 ;  /* 0x000000220850723c */ /* 0x000fe20000041870 */
[----:B------:R-:W-:-:S03]  /*14180*/  SEL R2, R2, 0xffffffc0, !P3 ;  /* 0xffffffc002027807 */ /* 0x000fc60005800000 */
[----:B------:R3:W-:Y:S02]  /*14190*/  LDGSTS.E.BYPASS.LTC128B.128 [R244+0x1900], [R16.64], !P2 ;  /* 0x0190000010f47fae */ /* 0x0007e4000d101d5c */
[----:B------:R-:W-:Y:S02]  /*141a0*/  IMAD.IADD R230, R224, 0x1, R2 ;  /* 0x00000001e0e67824 */ /* 0x000fe400078e0202 */
[----:B------:R-:W-:Y:S01]  /*141b0*/  HMMA.16816.F32.BF16 R32, R8, R30, R100 ;  /* 0x0000001e0820723c */ /* 0x000fe20000041864 */
[----:B------:R-:W-:Y:S01]  /*141c0*/  IMAD.IADD R229, R2, 0x1, R235 ;  /* 0x0000000102e57824 */ /* 0x000fe200078e02eb */
[----:B------:R-:W-:Y:S02]  /*141d0*/  LOP3.LUT R2, R152, R153, RZ, 0xfc, !PT ;  /* 0x0000009998027212 */ /* 0x000fe400078efcff */
[----:B-1----:R-:W-:-:S04]  /*141e0*/  IADD3 R4, P0, R4, UR4, RZ ;  /* 0x0000000404047c10 */ /* 0x002fc8000ff1e0ff */
[----:B------:R-:W-:Y:S01]  /*141f0*/  HMMA.16816.F32.BF16 R120, R8, R28, R88 ;  /* 0x0000001c0878723c */ /* 0x000fe20000041858 */
[----:B------:R-:W-:Y:S02]  /*14200*/  IADD3.X R5, R5, UR14, RZ, P0, !PT ;  /* 0x0000000e05057c10 */ /* 0x000fe400087fe4ff */
[----:B------:R-:W-:-:S03]  /*14210*/  PLOP3.LUT P0, PT, PT, PT, UP0, 0x80, 0x0 ;  /* 0x000000000000781c */ /* 0x000fc60003f0f008 */
[----:B------:R2:W-:Y:S02]  /*14220*/  LDGSTS.E.BYPASS.LTC128B.128 [R244+0x3900], [R4.64], !P1 ;  /* 0x0390000004f47fae */ /* 0x0005e4000c901d5c */
[C---:B------:R-:W-:Y:S02]  /*14230*/  HMMA.16816.F32.BF16 R128, R8.reuse, R20, R72 ;  /* 0x000000140880723c */ /* 0x040fe40000041848 */
[----:B------:R-:W-:Y:S04]  /*14240*/  LDSM.16.M88.4 R52, [R230+0x4100] ;  /* 0x00410000e634783b */ /* 0x000fe80000000200 */
[----:B---3--:R-:W1:Y:S02]  /*14250*/  LDSM.16.M88.4 R16, [R232+0xa100] ;  /* 0x00a10000e810783b */ /* 0x008e640000000200 */
[C---:B------:R-:W-:Y:S02]  /*14260*/  HMMA.16816.F32.BF16 R104, R8.reuse, R26, R104 ;  /* 0x0000001a0868723c */ /* 0x040fe40000041868 */
[----:B------:R-:W3:Y:S04]  /*14270*/  LDSM.16.M88.4 R44, [R230+0x5100] ;  /* 0x00510000e62c783b */ /* 0x000ee80000000200 */
[----:B------:R-:W4:Y:S02]  /*14280*/  LDSM.16.M88.4 R48, [R230+0x4900] ;  /* 0x00490000e630783b */ /* 0x000f240000000200 */
[----:B------:R-:W-:Y:S02]  /*14290*/  HMMA.16816.F32.BF16 R100, R8, R22, R68 ;  /* 0x000000160864723c */ /* 0x000fe40000041844 */
[----:B------:R-:W5:Y:S04]  /*142a0*/  LDSM.16.M88.4 R8, [R232+0x8100] ;  /* 0x00810000e808783b */ /* 0x000f680000000200 */
[----:B------:R-:W4:Y:S02]  /*142b0*/  LDSM.16.M88.4 R40, [R230+0x5900] ;  /* 0x00590000e628783b */ /* 0x000f240000000200 */
[C---:B------:R-:W-:Y:S02]  /*142c0*/  HMMA.16816.F32.BF16 R60, R12.reuse, R24, R60 ;  /* 0x000000180c3c723c */ /* 0x040fe4000004183c */
[----:B--2---:R-:W-:Y:S04]  /*142d0*/  LDSM.16.M88.4 R4, [R234+0xa100] ;  /* 0x00a10000ea04783b */ /* 0x004fe80000000200 */
[----:B------:R-:W-:Y:S02]  /*142e0*/  LDSM.16.M88.4 R24, [R229+0x800] ;  /* 0x00080000e518783b */ /* 0x000fe40000000200 */
[C---:B------:R-:W-:Y:S02]  /*142f0*/  HMMA.16816.F32.BF16 R76, R12.reuse, R30, R76 ;  /* 0x0000001e0c4c723c */ /* 0x040fe4000004184c */
[----:B------:R-:W2:Y:S04]  /*14300*/  LDSM.16.M88.4 R28, [R229] ;  /* 0x00000000e51c783b */ /* 0x000ea80000000200 */
[----:B------:R-:W0:Y:S02]  /*14310*/  LDGDEPBAR ;  /* 0x00000000000079af */ /* 0x000e240000000000 */
[----:B------:R-:W-:Y:S02]  /*14320*/  HMMA.16816.F32.BF16 R96, R12, R22, R96 ;  /* 0x000000160c60723c */ /* 0x000fe40000041860 */
[----:B------:R-:W2:Y:S04]  /*14330*/  LDSM.16.M88.4 R20, [R229+0x1000] ;  /* 0x00100000e514783b */ /* 0x000ea80000000200 */
[----:B------:R-:W2:Y:S02]  /*14340*/  LDSM.16.M88.4 R12, [R234+0x8100] ;  /* 0x00810000ea0c783b */ /* 0x000ea40000000200 */
[C---:B-1----:R-:W-:Y:S02]  /*14350*/  HMMA.16816.F32.BF16 R72, R16.reuse, R52, R36 ;  /* 0x000000341048723c */ /* 0x042fe40000041824 */
[----:B------:R-:W1:Y:S06]  /*14360*/  LDSM.16.M88.4 R36, [R229+0x1800] ;  /* 0x00180000e524783b */ /* 0x000e6c0000000200 */
[C---:B---3--:R-:W-:Y:S08]  /*14370*/  HMMA.16816.F32.BF16 R68, R16.reuse, R46, R84 ;  /* 0x0000002e1044723c */ /* 0x048ff00000041854 */
[C---:B----4-:R-:W-:Y:S08]  /*14380*/  HMMA.16816.F32.BF16 R112, R16.reuse, R48, R56 ;  /* 0x000000301070723c */ /* 0x050ff00000041838 */
[C---:B------:R-:W-:Y:S08]  /*14390*/  HMMA.16816.F32.BF16 R116, R16.reuse, R44, R60 ;  /* 0x0000002c1074723c */ /* 0x040ff0000004183c */
[----:B------:R-:W-:Y:S08]  /*143a0*/  HMMA.16816.F32.BF16 R92, R16, R54, R92 ;  /* 0x00000036105c723c */ /* 0x000ff0000004185c */
[C---:B-----5:R-:W-:Y:S08]  /*143b0*/  HMMA.16816.F32.BF16 R84, R8.reuse, R52, R108 ;  /* 0x000000340854723c */ /* 0x060ff0000004186c */
[----:B------:R-:W-:Y:S08]  /*143c0*/  HMMA.16816.F32.BF16 R80, R8, R54, R80 ;  /* 0x000000360850723c */ /* 0x000ff00000041850 */
[C---:B------:R-:W-:Y:S08]  /*143d0*/  HMMA.16816.F32.BF16 R88, R16.reuse, R40, R64 ;  /* 0x000000281058723c */ /* 0x040ff00000041840 */
[C---:B------:R-:W-:Y:S08]  /*143e0*/  HMMA.16816.F32.BF16 R76, R16.reuse, R50, R76 ;  /* 0x00000032104c723c */ /* 0x040ff0000004184c */
[----:B------:R-:W-:Y:S08]  /*143f0*/  HMMA.16816.F32.BF16 R56, R16, R42, R96 ;  /* 0x0000002a1038723c */ /* 0x000ff00000041860 */
[C---:B------:R-:W-:Y:S08]  /*14400*/  HMMA.16816.F32.BF16 R60, R8.reuse, R50, R32 ;  /* 0x00000032083c723c */ /* 0x040ff00000041820 */
[C---:B------:R-:W-:Y:S08]  /*14410*/  HMMA.16816.F32.BF16 R52, R8.reuse, R44, R124 ;  /* 0x0000002c0834723c */ /* 0x040ff0000004187c */
[C---:B------:R-:W-:Y:S01]  /*14420*/  HMMA.16816.F32.BF16 R64, R8.reuse, R48, R120 ;  /* 0x000000300840723c */ /* 0x040fe20000041878 */
[----:B------:R-:W-:Y:S07]  /*14430*/  LDSM.16.M88.4 R48, [R224+0x6100] ;  /* 0x00610000e030783b */ /* 0x000fee0000000200 */
[C---:B------:R-:W-:Y:S08]  /*14440*/  HMMA.16816.F32.BF16 R44, R8.reuse, R46, R104 ;  /* 0x0000002e082c723c */ /* 0x040ff00000041868 */
[C---:B------:R-:W-:Y:S08]  /*14450*/  HMMA.16816.F32.BF16 R32, R8.reuse, R40, R128 ;  /* 0x000000280820723c */ /* 0x040ff00000041880 */
[----:B------:R-:W-:Y:S01]  /*14460*/  HMMA.16816.F32.BF16 R16, R8, R42, R100 ;  /* 0x0000002a0810723c */ /* 0x000fe20000041864 */
[----:B------:R-:W-:Y:S04]  /*14470*/  LDSM.16.M88.4 R8, [R231+0xe100] ;  /* 0x00e10000e708783b */ /* 0x000fe80000000200 */
[----:B------:R-:W3:Y:S03]  /*14480*/  LDSM.16.M88.4 R40, [R224+0x6900] ;  /* 0x00690000e028783b */ /* 0x000ee60000000200 */
[C---:B--2---:R-:W-:Y:S08]  /*14490*/  HMMA.16816.F32.BF16 R96, R4.reuse, R30, R92 ;  /* 0x0000001e0460723c */ /* 0x044ff0000004185c */
[C---:B------:R-:W-:Y:S08]  /*144a0*/  HMMA.16816.F32.BF16 R100, R4.reuse, R24, R112 ;  /* 0x000000180464723c */ /* 0x040ff00000041870 */
[----:B------:R-:W-:Y:S08]  /*144b0*/  HMMA.16816.F32.BF16 R140, R4, R20, R116 ;  /* 0x00000014048c723c */ /* 0x000ff00000041874 */
        /* <DEDUP_REMOVED lines=8> */
[C---:B-1----:R-:W-:Y:S01]  /*14540*/  HMMA.16816.F32.BF16 R108, R12.reuse, R36, R32 ;  /* 0x000000240c6c723c */ /* 0x042fe20000041820 */
[----:B------:R-:W-:Y:S07]  /*14550*/  LDSM.16.M88.4 R32, [R224+0x7100] ;  /* 0x00710000e020783b */ /* 0x000fee0000000200 */
[----:B------:R-:W-:Y:S01]  /*14560*/  HMMA.16816.F32.BF16 R92, R12, R38, R16 ;  /* 0x000000260c5c723c */ /* 0x000fe20000041810 */
[----:B------:R-:W1:Y:S04]  /*14570*/  LDSM.16.M88.4 R12, [R231+0xc100] ;  /* 0x00c10000e70c783b */ /* 0x000e680000000200 */
[----:B------:R-:W2:Y:S03]  /*14580*/  LDSM.16.M88.4 R16, [R224+0x7900] ;  /* 0x00790000e010783b */ /* 0x000ea60000000200 */
[C---:B------:R-:W-:Y:S01]  /*14590*/  HMMA.16816.F32.BF16 R76, R4.reuse, R26, R76 ;  /* 0x0000001a044c723c */ /* 0x040fe2000004184c */
[----:B------:R-:W-:Y:S07]  /*145a0*/  LDSM.16.M88.4 R24, [R235+0x2800] ;  /* 0x00280000eb18783b */ /* 0x000fee0000000200 */
[C---:B------:R-:W-:Y:S01]  /*145b0*/  HMMA.16816.F32.BF16 R104, R4.reuse, R22, R68 ;  /* 0x000000160468723c */ /* 0x040fe20000041844 */
[----:B------:R-:W4:Y:S07]  /*145c0*/  LDSM.16.M88.4 R20, [R233+0xc100] ;  /* 0x00c10000e914783b */ /* 0x000f2e0000000200 */
[C---:B------:R-:W-:Y:S01]  /*145d0*/  HMMA.16816.F32.BF16 R72, R4.reuse, R28, R72 ;  /* 0x0000001c0448723c */ /* 0x040fe20000041848 */
[----:B------:R-:W-:Y:S07]  /*145e0*/  LDSM.16.M88.4 R28, [R235+0x2000] ;  /* 0x00200000eb1c783b */ /* 0x000fee0000000200 */
[C---:B------:R-:W-:Y:S08]  /*145f0*/  HMMA.16816.F32.BF16 R136, R4.reuse, R36, R88 ;  /* 0x000000240488723c */ /* 0x040ff00000041858 */
[----:B------:R-:W-:Y:S01]  /*14600*/  HMMA.16816.F32.BF16 R132, R4, R38, R56 ;  /* 0x000000260484723c */ /* 0x000fe20000041838 */
[----:B------:R-:W5:Y:S07]  /*14610*/  LDSM.16.M88.4 R4, [R233+0xe100] ;  /* 0x00e10000e904783b */ /* 0x000f6e0000000200 */
[C---:B---3--:R-:W-:Y:S08]  /*14620*/  HMMA.16816.F32.BF16 R60, R8.reuse, R40, R100 ;  /* 0x00000028083c723c */ /* 0x048ff00000041864 */
[----:B------:R-:W-:Y:S08]  /*14630*/  HMMA.16816.F32.BF16 R56, R8, R42, R76 ;  /* 0x0000002a0838723c */ /* 0x000ff0000004184c */
[C---:B-1----:R-:W-:Y:S08]  /*14640*/  HMMA.16816.F32.BF16 R36, R12.reuse, R40, R120 ;  /* 0x000000280c24723c */ /* 0x042ff00000041878 */
[----:B------:R-:W-:Y:S08]  /*14650*/  HMMA.16816.F32.BF16 R40, R12, R42, R116 ;  /* 0x0000002a0c28723c */ /* 0x000ff00000041874 */
[C---:B------:R-:W-:Y:S08]  /*14660*/  HMMA.16816.F32.BF16 R72, R8.reuse, R48, R72 ;  /* 0x000000300848723c */ /* 0x040ff00000041848 */
[----:B------:R-:W-:Y:S08]  /*14670*/  HMMA.16816.F32.BF16 R68, R8, R50, R96 ;  /* 0x000000320844723c */ /* 0x000ff00000041860 */
[C---:B------:R-:W-:Y:S08]  /*14680*/  HMMA.16816.F32.BF16 R76, R12.reuse, R48, R128 ;  /* 0x000000300c4c723c */ /* 0x040ff00000041880 */
[----:B------:R-:W-:Y:S01]  /*14690*/  HMMA.16816.F32.BF16 R64, R12, R50, R124 ;  /* 0x000000320c40723c */ /* 0x000fe2000004187c */
[----:B------:R-:W-:Y:S07]  /*146a0*/  LDSM.16.M88.4 R48, [R230+0x6100] ;  /* 0x00610000e630783b */ /* 0x000fee0000000200 */
[C---:B------:R-:W-:Y:S08]  /*146b0*/  HMMA.16816.F32.BF16 R88, R8.reuse, R32, R140 ;  /* 0x000000200858723c */ /* 0x040ff0000004188c */
[C---:B------:R-:W-:Y:S08]  /*146c0*/  HMMA.16816.F32.BF16 R104, R8.reuse, R34, R104 ;  /* 0x000000220868723c */ /* 0x040ff00000041868 */
[C---:B--2---:R-:W-:Y:S08]  /*146d0*/  HMMA.16816.F32.BF16 R100, R8.reuse, R16, R136 ;  /* 0x000000100864723c */ /* 0x044ff00000041888 */
        /* <DEDUP_REMOVED lines=21> */
[C---:B------:R-:W-:Y:S08]  /*14830*/  HMMA.16816.F32.BF16 R132, R4.reuse, R46, R104 ;  /* 0x0000002e0484723c */ /* 0x040ff00000041868 */
[C---:B------:R-:W-:Y:S08]  /*14840*/  HMMA.16816.F32.BF16 R128, R4.reuse, R52, R100 ;  /* 0x000000340480723c */ /* 0x040ff00000041864 */
[----:B------:R-:W-:Y:S01]  /*14850*/  HMMA.16816.F32.BF16 R124, R4, R54, R80 ;  /* 0x00000036047c723c */ /* 0x000fe20000041850 */
[----:B------:R-:W5:Y:S07]  /*14860*/  LDSM.16.M88.4 R4, [R236+0xe100] ;  /* 0x00e10000ec04783b */ /* 0x000f6e0000000200 */
[C---:B------:R-:W-:Y:S01]  /*14870*/  HMMA.16816.F32.BF16 R108, R20.reuse, R44, R8 ;  /* 0x0000002c146c723c */ /* 0x040fe20000041808 */
[----:B------:R-:W2:Y:S07]  /*14880*/  LDSM.16.M88.4 R8, [R234+0xc100] ;  /* 0x00c10000ea08783b */ /* 0x000eae0000000200 */
[C---:B------:R-:W-:Y:S01]  /*14890*/  HMMA.16816.F32.BF16 R104, R20.reuse, R46, R84 ;  /* 0x0000002e1468723c */ /* 0x040fe20000041854 */
[----:B------:R-:W-:Y:S07]  /*148a0*/  LDSM.16.M88.4 R44, [R229+0x2000] ;  /* 0x00200000e52c783b */ /* 0x000fee0000000200 */
        /* <DEDUP_REMOVED lines=13> */
[C---:B------:R-:W-:Y:S08]  /*14980*/  HMMA.16816.F32.BF16 R80, R16.reuse, R38, R132 ;  /* 0x000000261050723c */ /* 0x040ff00000041884 */
[C---:B------:R-:W-:Y:S08]  /*14990*/  HMMA.16816.F32.BF16 R76, R16.reuse, R32, R128 ;  /* 0x00000020104c723c */ /* 0x040ff00000041880 */
[----:B------:R-:W-:Y:S08]  /*149a0*/  HMMA.16816.F32.BF16 R64, R16, R34, R124 ;  /* 0x000000221040723c */ /* 0x000ff0000004187c */
[C---:B------:R-:W-:Y:S08]  /*149b0*/  HMMA.16816.F32.BF16 R40, R12.reuse, R36, R108 ;  /* 0x000000240c28723c */ /* 0x040ff0000004186c */
        /* <DEDUP_REMOVED lines=9> */
[----:B------:R-:W-:Y:S08]  /*14a50*/  HMMA.16816.F32.BF16 R28, R8, R20, R16 ;  /* 0x00000014081c723c */ /* 0x000ff00000041810 */
        /* <DEDUP_REMOVED lines=8> */
[----:B------:R-:W-:Y:S01]  /*14ae0*/  HMMA.16816.F32.BF16 R20, R8, R22, R12 ;  /* 0x000000160814723c */ /* 0x000fe2000004180c */
[----:B------:R-:W-:Y:S06]  /*14af0*/  BAR.SYNC.DEFER_BLOCKING 0x0 ;  /* 0x0000000000007b1d */ /* 0x000fec0000010000 */
[----:B------:R-:W-:Y:S05]  /*14b00*/  @!P0 BRA `(.L_x_1785) ;  /* 0x0000026000008947 */ /* 0x000fea0003800000 */
[----:B------:R-:W-:Y:S01]  /*14b10*/  UIADD3 UR5, UR12, -0x2, URZ ;  /* 0xfffffffe0c057890 */ /* 0x000fe2000fffe03f */
[----:B------:R-:W-:Y:S01]  /*14b20*/  LOP3.LUT P5, RZ, R161, 0x1, RZ, 0xc0, !PT ;  /* 0x00000001a1ff7812 */ /* 0x000fe200078ac0ff */
[----:B------:R-:W-:-:S02]  /*14b30*/  UIADD3 UR22, UP0, UR22, 0x80, URZ ;  /* 0x0000008016167890 */ /* 0x000fc4000ff1e03f */
[----:B------:R-:W-:Y:S02]  /*14b40*/  USHF.R.S32.HI UR4, URZ, 0x1f, UR5 ;  /* 0x0000001f3f047899 */ /* 0x000fe40008011405 */
[----:B------:R-:W-:Y:S01]  /*14b50*/  UIMAD UR11, UR11, UR5, URZ ;  /* 0x000000050b0b72a4 */ /* 0x000fe2000f8e023f */
[----:B------:R-:W-:Y:S01]  /*14b60*/  IMAD.WIDE.U32 R6, R154, UR5, R158 ;  /* 0x000000059a067c25 */ /* 0x000fe2000f8e009e */
[----:B------:R-:W-:Y:S02]  /*14b70*/  USHF.L.U32 UR5, UR8, 0x5, URZ ;  /* 0x0000000508057899 */ /* 0x000fe4000800063f */
[----:B------:R-:W-:Y:S02]  /*14b80*/  UIMAD UR11, UR4, UR10, UR11 ;  /* 0x0000000a040b72a4 */ /* 0x000fe4000f8e020b */
[----:B------:R-:W-:Y:S01]  /*14b90*/  LEA R4, P0, R6, c[0x0][0x1c8], 0x1 ;  /* 0x0000720006047a11 */ /* 0x000fe200078008ff */
[----:B------:R-:W-:Y:S02]  /*14ba0*/  ULDC UR4, c[0x0][0x1e4] ;  /* 0x0000790000047ab9 */ /* 0x000fe40000000800 */
[----:B------:R-:W-:Y:S01]  /*14bb0*/  USHF.L.U64.HI UR4, UR8, UR9, UR4 ;  /* 0x0000000908047299 */ /* 0x000fe20008010204 */
[----:B------:R-:W-:Y:S01]  /*14bc0*/  IADD3 R5, R7, UR11, RZ ;  /* 0x0000000b07057c10 */ /* 0x000fe2000fffe0ff */
[----:B------:R-:W-:Y:S01]  /*14bd0*/  IMAD.U32 R7, RZ, RZ, UR5 ;  /* 0x00000005ff077e24 */ /* 0x000fe2000f8e00ff */
[----:B------:R-:W-:-:S02]  /*14be0*/  UIADD3.X UR8, URZ, UR17, URZ, UP0, !UPT ;  /* 0x000000113f087290 */ /* 0x000fc400087fe43f */
        /* <DEDUP_REMOVED lines=24> */
.L_x_1785:
[----:B---3--:R-:W-:Y:S01]  /*14d70*/  FMUL.FTZ R4, R41, c[0x0][0x320] ;  /* 0x0000c80029047a20 */ /* 0x008fe20000410000 */
[----:B------:R-:W-:Y:S01]  /*14d80*/  SHF.R.S32.HI R7, RZ, 0x1f, R156 ;  /* 0x0000001fff077819 */ /* 0x000fe2000001149c */
[----:B------:R-:W-:Y:S01]  /*14d90*/  FMUL.FTZ R5, R83, c[0x0][0x320] ;  /* 0x0000c80053057a20 */ /* 0x000fe20000410000 */
[----:B------:R-:W-:Y:S01]  /*14da0*/  LEA.HI R6, R157, R177, RZ, 0x2 ;  /* 0x000000b19d067211 */ /* 0x000fe200078f10ff */
[----:B------:R1:W-:Y:S01]  /*14db0*/  MUFU.TANH R166, R4 ;  /* 0x0000000400a67308 */ /* 0x0003e20000002400 */
[----:B------:R-:W-:Y:S01]  /*14dc0*/  FMUL.FTZ R8, R96, c[0x0][0x320] ;  /* 0x0000c80060087a20 */ /* 0x000fe20000410000 */
[----:B------:R-:W-:Y:S01]  /*14dd0*/  PLOP3.LUT P1, PT, PT, PT, UP2, 0x80, 0x0 ;  /* 0x000000000000781c */ /* 0x000fe20003f2f028 */
[----:B------:R-:W-:Y:S01]  /*14de0*/  UMOV UR4, 0xffffffc0 ;  /* 0xffffffc000047882 */ /* 0x000fe20000000000 */
[----:B------:R-:W-:Y:S01]  /*14df0*/  LOP3.LUT R6, R6, 0xfffffffc, RZ, 0xc0, !PT ;  /* 0xfffffffc06067812 */ /* 0x000fe200078ec0ff */
[----:B------:R-:W-:Y:S01]  /*14e00*/  UIMAD UR4, UR15, UR4, 0x1 ;  /* 0x000000010f0474a4 */ /* 0x000fe2000f8e0204 */
[----:B------:R-:W-:Y:S01]  /*14e10*/  PLOP3.LUT P0, PT, PT, PT, UP2, 0x80, 0x0 ;  /* 0x000000000000781c */ /* 0x000fe20003f0f028 */
[----:B------:R-:W-:Y:S01]  /*14e20*/  STL [R1+0x98], R242 ;  /* 0x000098f201007387 */ /* 0x000fe20000100800 */
[----:B------:R2:W-:Y:S01]  /*14e30*/  MUFU.TANH R41, R5 ;  /* 0x0000000500297308 */ /* 0x0005e20000002400 */
[----:B------:R-:W-:-:S02]  /*14e40*/  IMAD.IADD R6, R177, 0x1, -R6 ;  /* 0x00000001b1067824 */ /* 0x000fc400078e0a06 */
[----:B------:R-:W-:Y:S01]  /*14e50*/  STL [R1+0x94], R241 ;  /* 0x000094f101007387 */ /* 0x000fe20000100800 */
[----:B------:R-:W-:Y:S02]  /*14e60*/  FMUL.FTZ R10, R76, c[0x0][0x320] ;  /* 0x0000c8004c0a7a20 */ /* 0x000fe40000410000 */
[----:B------:R-:W-:Y:S01]  /*14e70*/  IMAD.SHL.U32 R225, R2, 0x2, RZ ;  /* 0x0000000202e17824 */ /* 0x000fe200078e00ff */
[----:B------:R-:W-:Y:S01]  /*14e80*/  STL [R1+0x90], R240 ;  /* 0x000090f001007387 */ /* 0x000fe20000100800 */
[----:B-1----:R-:W-:Y:S01]  /*14e90*/  FMUL.FTZ R4, R60, c[0x0][0x320] ;  /* 0x0000c8003c047a20 */ /* 0x002fe20000410000 */
[----:B------:R-:W-:Y:S01]  /*14ea0*/  MUFU.TANH R15, R8 ;  /* 0x00000008000f7308 */ /* 0x000fe20000002400 */
[----:B------:R-:W-:Y:S01]  /*14eb0*/  IMAD R228, R0, 0x2, R225 ;  /* 0x0000000200e47824 */ /* 0x000fe200078e02e1 */
[----:B------:R-:W-:Y:S01]  /*14ec0*/  STL [R1+0x8c], R239 ;  /* 0x00008cef01007387 */ /* 0x000fe20000100800 */
[----:B------:R-:W-:-:S03]  /*14ed0*/  LEA R226, R3, R225, 0x1 ;  /* 0x000000e103e27211 */ /* 0x000fc600078e08ff */
[----:B------:R-:W-:Y:S01]  /*14ee0*/  STL [R1+0x88], R238 ;  /* 0x000088ee01007387 */ /* 0x000fe20000100800 */
[----:B--2---:R-:W-:Y:S01]  /*14ef0*/  LEA.HI R5, R7, R156, RZ, 0x2 ;  /* 0x0000009c07057211 */ /* 0x004fe200078f10ff */
[----:B------:R1:W-:Y:S01]  /*14f00*/  MUFU.TANH R70, R4 ;  /* 0x0000000400467308 */ /* 0x0003e20000002400 */
[----:B------:R-:W-:Y:S01]  /*14f10*/  IMAD R227, R0, 0x2, R226 ;  /* 0x0000000200e37824 */ /* 0x000fe200078e02e2 */
[----:B------:R-:W-:Y:S01]  /*14f20*/  STL [R1+0x84], R237 ;  /* 0x000084ed01007387 */ /* 0x000fe20000100800 */
[----:B------:R-:W-:-:S03]  /*14f30*/  LOP3.LUT R5, R5, 0xffffffc, RZ, 0xc0, !PT ;  /* 0x0ffffffc05057812 */ /* 0x000fc600078ec0ff */
[----:B------:R-:W-:Y:S01]  /*14f40*/  STL [R1+0x80], R236 ;  /* 0x000080ec01007387 */ /* 0x000fe20000100800 */
[----:B------:R-:W-:Y:S01]  /*14f50*/  IADD3 R9, -R5, R156, RZ ;  /* 0x0000009c05097210 */ /* 0x000fe20007ffe1ff */
[----:B------:R2:W-:Y:S01]  /*14f60*/  MUFU.TANH R18, R10 ;  /* 0x0000000a00127308 */ /* 0x0005e20000002400 */
[----:B------:R-:W-:Y:S01]  /*14f70*/  LEA.HI R5, R6, R6, RZ, 0x1 ;  /* 0x0000000606057211 */ /* 0x000fe200078f08ff */
[----:B------:R-:W-:Y:S04]  /*14f80*/  STL [R1+0x7c], R235 ;  /* 0x00007ceb01007387 */ /* 0x000fe80000100800 */
[----:B------:R-:W-:Y:S01]  /*14f90*/  STL [R1+0x78], R234 ;  /* 0x000078ea01007387 */ /* 0x000fe20000100800 */
[----:B-1----:R-:W-:-:S03]  /*14fa0*/  FMUL.FTZ R4, R61, c[0x0][0x320] ;  /* 0x0000c8003d047a20 */ /* 0x002fc60000410000 */
[----:B------:R-:W-:Y:S01]  /*14fb0*/  STL [R1+0x74], R233 ;  /* 0x000074e901007387 */ /* 0x000fe20000100800 */
[----:B------:R1:W-:Y:S03]  /*14fc0*/  MUFU.TANH R69, R4 ;  /* 0x0000000400457308 */ /* 0x0003e60000002400 */
[----:B------:R-:W-:Y:S01]  /*14fd0*/  STL [R1+0x70], R232 ;  /* 0x000070e801007387 */ /* 0x000fe20000100800 */
[----:B--2---:R-:W-:-:S03]  /*14fe0*/  FMUL.FTZ R10, R77, c[0x0][0x320] ;  /* 0x0000c8004d0a7a20 */ /* 0x004fc60000410000 */
[----:B------:R-:W-:Y:S01]  /*14ff0*/  STL [R1+0x6c], R231 ;  /* 0x00006ce701007387 */ /* 0x000fe20000100800 */
[----:B------:R-:W-:Y:S03]  /*15000*/  MUFU.TANH R17, R10 ;  /* 0x0000000a00117308 */ /* 0x000fe60000002400 */
[----:B------:R-:W-:Y:S04]  /*15010*/  STL [R1+0x68], R230 ;  /* 0x000068e601007387 */ /* 0x000fe80000100800 */
[----:B------:R-:W-:Y:S01]  /*15020*/  STL [R1+0x64], R229 ;  /* 0x000064e501007387 */ /* 0x000fe20000100800 */
[----:B-1----:R-:W-:-:S03]  /*15030*/  FMUL.FTZ R4, R56, c[0x0][0x320] ;  /* 0x0000c80038047a20 */ /* 0x002fc60000410000 */
[----:B------:R-:W-:Y:S01]  /*15040*/  STL [R1+0x60], R224 ;  /* 0x000060e001007387 */ /* 0x000fe20000100800 */
[----:B------:R1:W-:Y:S03]  /*15050*/  MUFU.TANH R68, R4 ;  /* 0x0000000400447308 */ /* 0x0003e60000002400 */
[----:B------:R-:W-:Y:S04]  /*15060*/  LDSM.16.MT88.4 R116, [R226+0x2100] ;  /* 0x00210000e274783b */ /* 0x000fe80000004200 */
[----:B------:R-:W-:Y:S04]  /*15070*/  LDSM.16.MT88.4 R108, [R227+0x2100] ;  /* 0x00210000e36c783b */ /* 0x000fe80000004200 */
[----:B------:R-:W-:Y:S04]  /*15080*/  LDSM.16.MT88.4 R112, [R225+0x2100] ;  /* 0x00210000e170783b */ /* 0x000fe80000004200 */
[----:B------:R-:W-:Y:S01]  /*15090*/  LDSM.16.MT88.4 R104, [R228+0x2100] ;  /* 0x00210000e468783b */ /* 0x000fe20000004200 */
[----:B-1----:R-:W-:-:S03]  /*150a0*/  FMUL.FTZ R4, R57, c[0x0][0x320] ;  /* 0x0000c80039047a20 */ /* 0x002fc60000410000 */
[----:B------:R-:W0:Y:S01]  /*150b0*/  LDGDEPBAR ;  /* 0x00000000000079af */ /* 0x000e220000000000 */
        /* <DEDUP_REMOVED lines=78> */
[----:B-1----:R-:W-:-:S05]  /*155a0*/  LOP3.LUT R4, R155, 0xffffffe0, RZ, 0xc0, !PT ;  /* 0xffffffe09b047812 */ /* 0x002fca00078ec0ff */
[----:B------:R-:W-:-:S05]  /*155b0*/  IMAD.IADD R4, R177, 0x1, -R4 ;  /* 0x00000001b1047824 */ /* 0x000fca00078e0a04 */
[----:B------:R-:W-:-:S04]  /*155c0*/  SHF.R.S32.HI R7, RZ, 0x1f, R4 ;  /* 0x0000001fff077819 */ /* 0x000fc80000011404 */
[----:B------:R-:W-:-:S04]  /*155d0*/  LEA.HI R7, R7, R4, RZ, 0x2 ;  /* 0x0000000407077211 */ /* 0x000fc800078f10ff */
[----:B------:R-:W-:-:S05]  /*155e0*/  LEA.HI.SX32 R8, R7, UR18, 0x1e ;  /* 0x0000001207087c11 */ /* 0x000fca000f8ff2ff */
[----:B------:R-:W-:Y:S01]  /*155f0*/  IMAD R11, R9, 0x10, R8 ;  /* 0x00000010090b7824 */ /* 0x000fe200078e0208 */
[C---:B------:R-:W-:Y:S01]  /*15600*/  LOP3.LUT R9, R5.reuse, 0x1ffffffe, RZ, 0xc0, !PT ;  /* 0x1ffffffe05097812 */ /* 0x040fe200078ec0ff */
[----:B------:R-:W-:-:S03]  /*15610*/  IMAD.SHL.U32 R8, R5, 0x20, RZ ;  /* 0x0000002005087824 */ /* 0x000fc600078e00ff */
[----:B------:R-:W-:Y:S02]  /*15620*/  IADD3 R6, R6, -R9, RZ ;  /* 0x8000000906067210 */ /* 0x000fe40007ffe0ff */
[----:B------:R-:W-:-:S05]  /*15630*/  LOP3.LUT R5, R8, 0xffffffc0, RZ, 0xc0, !PT ;  /* 0xffffffc008057812 */ /* 0x000fca00078ec0ff */
[----:B------:R-:W-:-:S04]  /*15640*/  IMAD.IADD R5, R5, 0x1, R11 ;  /* 0x0000000105057824 */ /* 0x000fc800078e020b */
[----:B------:R-:W-:Y:S02]  /*15650*/  IMAD R13, R6, 0x8, R5 ;  /* 0x00000008060d7824 */ /* 0x000fe400078e0205 */
[----:B------:R-:W-:Y:S02]  /*15660*/  FMUL.FTZ R5, R78, c[0x0][0x320] ;  /* 0x0000c8004e057a20 */ /* 0x000fe40000410000 */
[----:B------:R-:W-:Y:S01]  /*15670*/  @P1 IMAD.HI.U32 R6, R13, c[0x0][0x2c8], RZ ;  /* 0x0000b2000d061a27 */ /* 0x000fe200078e00ff */
[----:B------:R-:W-:Y:S01]  /*15680*/  MOV R8, R13 ;  /* 0x0000000d00087202 */ /* 0x000fe20000000f00 */
[----:B------:R1:W-:Y:S01]  /*15690*/  MUFU.TANH R40, R5 ;  /* 0x0000000500287308 */ /* 0x0003e20000002400 */
[----:B------:R4:W-:Y:S02]  /*156a0*/  STL [R1+0x20], R13 ;  /* 0x0000200d01007387 */ /* 0x0009e40000100800 */
[----:B------:R-:W-:Y:S01]  /*156b0*/  @P0 SHF.R.U32.HI R8, RZ, c[0x0][0x2cc], R6 ;  /* 0x0000b300ff080a19 */ /* 0x000fe20000011606 */
[----:B------:R-:W-:-:S04]  /*156c0*/  FMUL.FTZ R6, R97, c[0x0][0x320] ;  /* 0x0000c80061067a20 */ /* 0x000fc80000410000 */
[----:B------:R-:W-:Y:S01]  /*156d0*/  SHFL.IDX PT, R9, R8, 0x2, 0x1c1f ;  /* 0x005c1f0008097f89 */ /* 0x000fe200000e0000 */
[----:B------:R2:W2:Y:S01]  /*156e0*/  MUFU.TANH R16, R6 ;  /* 0x0000000600107308 */ /* 0x0004a20000002400 */
[----:B-1----:R-:W-:Y:S02]  /*156f0*/  FMUL.FTZ R5, R79, c[0x0][0x320] ;  /* 0x0000c8004f057a20 */ /* 0x002fe40000410000 */
[----:B------:R-:W-:Y:S05]  /*15700*/  LDSM.16.MT88.4 R76, [R228+0x900] ;  /* 0x00090000e44c783b */ /* 0x000fea0000004200 */
[----:B------:R1:W-:Y:S01]  /*15710*/  MUFU.TANH R28, R5 ;  /* 0x00000005001c7308 */ /* 0x0003e20000002400 */
[----:B--2---:R-:W-:Y:S01]  /*15720*/  IMAD.U32 R6, RZ, RZ, UR4 ;  /* 0x00000004ff067e24 */ /* 0x004fe2000f8e00ff */
[----:B------:R-:W-:Y:S01]  /*15730*/  ULDC.64 UR4, c[0x0][0x2c8] ;  /* 0x0000b20000047ab9 */ /* 0x000fe20000000a00 */
[----:B----4-:R-:W-:-:S06]  /*15740*/  FMUL.FTZ R13, R67, c[0x0][0x320] ;  /* 0x0000c800430d7a20 */ /* 0x010fcc0000410000 */
[----:B------:R-:W-:Y:S01]  /*15750*/  MUFU.TANH R13, R13 ;  /* 0x0000000d000d7308 */ /* 0x000fe20000002400 */
[----:B-1----:R-:W-:Y:S02]  /*15760*/  LOP3.LUT R5, R7, 0x7ffffffc, RZ, 0xc0, !PT ;  /* 0x7ffffffc07057812 */ /* 0x002fe400078ec0ff */
[----:B------:R-:W1:Y:S03]  /*15770*/  SHFL.IDX PT, R7, R8, 0x3, 0x1c1f ;  /* 0x007c1f0008077f89 */ /* 0x000e6600000e0000 */
[----:B------:R-:W-:Y:S02]  /*15780*/  IMAD.IADD R5, R4, 0x1, -R5 ;  /* 0x0000000104057824 */ /* 0x000fe400078e0a05 */
[----:B------:R-:W-:Y:S02]  /*15790*/  FMUL.FTZ R4, R98, c[0x0][0x320] ;  /* 0x0000c80062047a20 */ /* 0x000fe40000410000 */
[----:B------:R-:W-:Y:S01]  /*157a0*/  LDSM.16.MT88.4 R96, [R228+0x100] ;  /* 0x00010000e460783b */ /* 0x000fe20000004200 */
[----:B------:R-:W-:Y:S01]  /*157b0*/  SHF.L.U32 R11, R5, 0x1, RZ ;  /* 0x00000001050b7819 */ /* 0x000fe200000006ff */
[----:B------:R2:W-:Y:S03]  /*157c0*/  MUFU.TANH R19, R4 ;  /* 0x0000000400137308 */ /* 0x0005e60000002400 */
[----:B------:R-:W-:Y:S01]  /*157d0*/  IADD3 R5, -R11, UR13, R6 ;  /* 0x0000000d0b057c10 */ /* 0x000fe2000fffe106 */
[----:B------:R4:W-:Y:S01]  /*157e0*/  STL [R1+0x38], R11 ;  /* 0x0000380b01007387 */ /* 0x0009e20000100800 */
[----:B------:R-:W-:-:S02]  /*157f0*/  FMUL.FTZ R6, R66, c[0x0][0x320] ;  /* 0x0000c80042067a20 */ /* 0x000fc40000410000 */
[----:B------:R-:W-:Y:S01]  /*15800*/  IADD3 R10, R5, -UR24, RZ ;  /* 0x80000018050a7c10 */ /* 0x000fe2000fffe0ff */
[----:B------:R-:W-:-:S04]  /*15810*/  FMUL.FTZ R5, R65, c[0x0][0x320] ;  /* 0x0000c80041057a20 */ /* 0x000fc80000410000 */
[----:B------:R1:W-:Y:S01]  /*15820*/  MUFU.TANH R20, R5 ;  /* 0x0000000500147308 */ /* 0x0003e20000002400 */
[----:B--2---:R-:W-:Y:S02]  /*15830*/  FMUL.FTZ R4, R64, c[0x0][0x320] ;  /* 0x0000c80040047a20 */ /* 0x004fe40000410000 */
[----:B------:R-:W-:Y:S05]  /*15840*/  LDSM.16.MT88.4 R64, [R226+0x2900] ;  /* 0x00290000e240783b */ /* 0x000fea0000004200 */
[----:B------:R2:W2:Y:S01]  /*15850*/  MUFU.TANH R14, R4 ;  /* 0x00000004000e7308 */ /* 0x0004a20000002400 */
[C---:B-1----:R-:W-:Y:S01]  /*15860*/  IMAD.IADD R5, R10.reuse, 0x1, R7 ;  /* 0x000000010a057824 */ /* 0x042fe200078e0207 */
[----:B----4-:R-:W-:Y:S01]  /*15870*/  IADD3 R11, -R11, UR19, RZ ;  /* 0x000000130b0b7c10 */ /* 0x010fe2000fffe1ff */
[----:B--2---:R-:W-:-:S05]  /*15880*/  IMAD.IADD R4, R10, 0x1, R9 ;  /* 0x000000010a047824 */ /* 0x004fca00078e0209 */
[----:B------:R-:W-:-:S04]  /*15890*/  IMNMX R4, R11, R4, PT ;  /* 0x000000040b047217 */ /* 0x000fc80003800200 */
[C---:B------:R-:W-:Y:S02]  /*158a0*/  ISETP.GT.AND P1, PT, R4.reuse, RZ, PT ;  /* 0x000000ff0400720c */ /* 0x040fe40003f24270 */
[C---:B------:R-:W-:Y:S02]  /*158b0*/  ISETP.GT.AND P0, PT, R4.reuse, 0x1, PT ;  /* 0x000000010400780c */ /* 0x040fe40003f04270 */
[C---:B------:R-:W-:Y:S02]  /*158c0*/  ISETP.GT.AND P3, PT, R4.reuse, 0x9, PT ;  /* 0x000000090400780c */ /* 0x040fe40003f64270 */
[C---:B------:R-:W-:Y:S02]  /*158d0*/  ISETP.GT.AND P5, PT, R4.reuse, 0x10, PT ;  /* 0x000000100400780c */ /* 0x040fe40003fa4270 */
[----:B------:R-:W-:Y:S02]  /*158e0*/  ISETP.GT.AND P2, PT, R4, 0x8, PT ;  /* 0x000000080400780c */ /* 0x000fe40003f44270 */
[----:B------:R-:W-:-:S02]  /*158f0*/  FSEL R9, R36, -INF , P1 ;  /* 0xff80000024097808 */ /* 0x000fc40000800000 */
[----:B---3--:R-:W-:Y:S02]  /*15900*/  FSEL R12, R12, -INF , P0 ;  /* 0xff8000000c0c7808 */ /* 0x008fe40000000000 */
[----:B------:R-:W-:Y:S02]  /*15910*/  FSEL R16, R16, -INF , P3 ;  /* 0xff80000010107808 */ /* 0x000fe40001800000 */
[----:B------:R-:W-:Y:S02]  /*15920*/  FSEL R26, R26, -INF , P5 ;  /* 0xff8000001a1a7808 */ /* 0x000fe40002800000 */
[C---:B------:R-:W-:Y:S02]  /*15930*/  ISETP.GT.AND P4, PT, R4.reuse, 0x11, PT ;  /* 0x000000110400780c */ /* 0x040fe40003f84270 */
[C---:B------:R-:W-:Y:S02]  /*15940*/  ISETP.GT.AND P1, PT, R4.reuse, 0x18, PT ;  /* 0x000000180400780c */ /* 0x040fe40003f24270 */
[----:B------:R-:W-:-:S02]  /*15950*/  ISETP.GT.AND P0, PT, R4, 0x19, PT ;  /* 0x000000190400780c */ /* 0x000fc40003f04270 */
[C---:B------:R-:W-:Y:S02]  /*15960*/  ISETP.GT.AND P3, PT, R4.reuse, 0x20, PT ;  /* 0x000000200400780c */ /* 0x040fe40003f64270 */
[----:B------:R-:W-:Y:S02]  /*15970*/  ISETP.GT.AND P5, PT, R4, 0x21, PT ;  /* 0x000000210400780c */ /* 0x000fe40003fa4270 */
[----:B------:R-:W-:Y:S02]  /*15980*/  FSEL R15, R15, -INF , P2 ;  /* 0xff8000000f0f7808 */ /* 0x000fe40001000000 */
[----:B------:R-:W-:Y:S02]  /*15990*/  FMNMX.FTZ R136, R9, R12, !PT ;  /* 0x0000000c09887209 */ /* 0x000fe40007810000 */
[----:B------:R-:W-:Y:S02]  /*159a0*/  FSEL R29, R29, -INF , P4 ;  /* 0xff8000001d1d7808 */ /* 0x000fe40002000000 */
[----:B------:R-:W-:-:S02]  /*159b0*/  FSEL R36, R33, -INF , P1 ;  /* 0xff80000021247808 */ /* 0x000fc40000800000 */
[----:B------:R-:W-:Y:S02]  /*159c0*/  FSEL R37, R32, -INF , P0 ;  /* 0xff80000020257808 */ /* 0x000fe40000000000 */
[----:B------:R-:W-:Y:S02]  /*159d0*/  FSEL R172, R27, -INF , P3 ;  /* 0xff8000001bac7808 */ /* 0x000fe40001800000 */
[----:B------:R-:W-:Y:S02]  /*159e0*/  FSEL R174, R25, -INF , P5 ;  /* 0xff80000019ae7808 */ /* 0x000fe40002800000 */
[C---:B------:R-:W-:Y:S02]  /*159f0*/  ISETP.GT.AND P4, PT, R4.reuse, 0x28, PT ;  /* 0x000000280400780c */ /* 0x040fe40003f84270 */
[C---:B------:R-:W-:Y:S02]  /*15a00*/  ISETP.GT.AND P2, PT, R4.reuse, 0x29, PT ;  /* 0x000000290400780c */ /* 0x040fe40003f44270 */
[----:B------:R-:W-:-:S02]  /*15a10*/  ISETP.GT.AND P0, PT, R4, 0x30, PT ;  /* 0x000000300400780c */ /* 0x000fc40003f04270 */
[C---:B------:R-:W-:Y:S02]  /*15a20*/  ISETP.GT.AND P1, PT, R4.reuse, 0x31, PT ;  /* 0x000000310400780c */ /* 0x040fe40003f24270 */
[C---:B------:R-:W-:Y:S02]  /*15a30*/  ISETP.GT.AND P3, PT, R4.reuse, 0x38, PT ;  /* 0x000000380400780c */ /* 0x040fe40003f64270 */
[----:B------:R-:W-:Y:S02]  /*15a40*/  ISETP.GT.AND P5, PT, R4, 0x39, PT ;  /* 0x000000390400780c */ /* 0x000fe40003fa4270 */
[----:B------:R-:W-:Y:S02]  /*15a50*/  FMNMX.FTZ R136, R15, R136, !PT ;  /* 0x000000880f887209 */ /* 0x000fe40007810000 */
[----:B------:R-:W-:Y:S02]  /*15a60*/  IMNMX R4, R11, R5, PT ;  /* 0x000000050b047217 */ /* 0x000fe40003800200 */
[----:B------:R-:W-:-:S02]  /*15a70*/  FSEL R173, R21, -INF , P4 ;  /* 0xff80000015ad7808 */ /* 0x000fc40002000000 */
[----:B------:R-:W-:Y:S01]  /*15a80*/  FSEL R210, R18, -INF , P0 ;  /* 0xff80000012d27808 */ /* 0x000fe20000000000 */
[----:B------:R1:W2:Y:S01]  /*15a90*/  MUFU.TANH R21, R6 ;  /* 0x0000000600157308 */ /* 0x0002a20000002400 */
[----:B------:R-:W-:Y:S02]  /*15aa0*/  FMNMX.FTZ R136, R16, R136, !PT ;  /* 0x0000008810887209 */ /* 0x000fe40007810000 */
[C---:B------:R-:W-:Y:S02]  /*15ab0*/  ISETP.GT.AND P4, PT, R4.reuse, RZ, PT ;  /* 0x000000ff0400720c */ /* 0x040fe40003f84270 */
[----:B------:R-:W-:Y:S02]  /*15ac0*/  ISETP.GT.AND P0, PT, R4, 0x1, PT ;  /* 0x000000010400780c */ /* 0x000fe40003f04270 */
[----:B------:R-:W-:Y:S02]  /*15ad0*/  FSEL R175, R24, -INF , P2 ;  /* 0xff80000018af7808 */ /* 0x000fe40001000000 */
[----:B------:R-:W-:-:S02]  /*15ae0*/  FSEL R238, R17, -INF , P1 ;  /* 0xff80000011ee7808 */ /* 0x000fc40000800000 */
[----:B------:R-:W-:Y:S02]  /*15af0*/  FSEL R237, R14, -INF , P3 ;  /* 0xff8000000eed7808 */ /* 0x000fe40001800000 */
[----:B------:R-:W-:Y:S02]  /*15b00*/  FMNMX.FTZ R136, R26, R136, !PT ;  /* 0x000000881a887209 */ /* 0x000fe40007810000 */
[----:B------:R-:W-:Y:S01]  /*15b10*/  ISETP.GT.AND P2, PT, R4, 0x8, PT ;  /* 0x000000080400780c */ /* 0x000fe20003f44270 */
[----:B-1----:R-:W-:Y:S01]  /*15b20*/  FMUL.FTZ R6, R63, c[0x0][0x320] ;  /* 0x0000c8003f067a20 */ /* 0x002fe20000410000 */
[----:B------:R-:W-:Y:S02]  /*15b30*/  FSEL R14, R35, -INF , P4 ;  /* 0xff800000230e7808 */ /* 0x000fe40002000000 */
        /* <DEDUP_REMOVED lines=39> */
[C---:B------:R-:W-:Y:S02]  /*15db0*/  ISETP.GT.AND P0, PT, R4.reuse, 0x30, PT ;  /* 0x000000300400780c */ /* 0x040fe40003f04270 */
[----:B------:R-:W-:Y:S02]  /*15dc0*/  FSEL R168, R41, -INF , P1 ;  /* 0xff80000029a87808 */ /* 0x000fe40000800000 */
[----:B------:R-:W-:Y:S02]  /*15dd0*/  FMNMX.FTZ R5, R169, R5, !PT ;  /* 0x00000005a9057209 */ /* 0x000fe40007810000 */
[----:B------:R-:W-:Y:S02]  /*15de0*/  FMNMX.FTZ R136, R179, R136, !PT ;  /* 0x00000088b3887209 */ /* 0x000fe40007810000 */
[----:B------:R-:W-:-:S02]  /*15df0*/  ISETP.GT.AND P2, PT, R4, 0x31, PT ;  /* 0x000000310400780c */ /* 0x000fc40003f44270 */
[----:B------:R-:W-:Y:S01]  /*15e00*/  FSEL R209, R40, -INF , P0 ;  /* 0xff80000028d17808 */ /* 0x000fe20000000000 */
[----:B------:R-:W1:Y:S01]  /*15e10*/  SHFL.BFLY PT, R7, R136, 0x2, 0x1f ;  /* 0x0c401f0088077f89 */ /* 0x000e6200000e0000 */
[----:B------:R-:W-:Y:S01]  /*15e20*/  FMNMX.FTZ R5, R168, R5, !PT ;  /* 0x00000005a8057209 */ /* 0x000fe20007810000 */
[----:B------:R-:W3:Y:S01]  /*15e30*/  MUFU.TANH R40, R6 ;  /* 0x0000000600287308 */ /* 0x000ee20000002400 */
[----:B------:R-:W-:Y:S02]  /*15e40*/  ISETP.GT.AND P1, PT, R4, 0x38, PT ;  /* 0x000000380400780c */ /* 0x000fe40003f24270 */
[----:B------:R-:W-:Y:S02]  /*15e50*/  FSEL R208, R28, -INF , P2 ;  /* 0xff8000001cd07808 */ /* 0x000fe40001000000 */
[----:B------:R-:W-:Y:S02]  /*15e60*/  FMNMX.FTZ R5, R209, R5, !PT ;  /* 0x00000005d1057209 */ /* 0x000fe40007810000 */
[----:B------:R-:W-:Y:S01]  /*15e70*/  ISETP.GT.AND P0, PT, R4, 0x39, PT ;  /* 0x000000390400780c */ /* 0x000fe20003f04270 */
[----:B------:R-:W-:Y:S01]  /*15e80*/  FMUL.FTZ R4, R58, c[0x0][0x320] ;  /* 0x0000c8003a047a20 */ /* 0x000fe20000410000 */
[----:B--2---:R-:W-:-:S02]  /*15e90*/  FSEL R240, R21, -INF , P1 ;  /* 0xff80000015f07808 */ /* 0x004fc40000800000 */
[----:B------:R-:W-:Y:S01]  /*15ea0*/  FMNMX.FTZ R5, R208, R5, !PT ;  /* 0x00000005d0057209 */ /* 0x000fe20007810000 */
[----:B------:R2:W4:Y:S01]  /*15eb0*/  MUFU.TANH R21, R4 ;  /* 0x0000000400157308 */ /* 0x0005220000002400 */
[----:B------:R-:W-:Y:S02]  /*15ec0*/  FSEL R242, R13, -INF , P0 ;  /* 0xff8000000df27808 */ /* 0x000fe40000000000 */
[----:B-1----:R-:W-:-:S05]  /*15ed0*/  FMNMX.FTZ R136, R136, R7, !PT ;  /* 0x0000000788887209 */ /* 0x002fca0007810000 */
[----:B------:R-:W1:Y:S01]  /*15ee0*/  SHFL.BFLY PT, R7, R136, 0x1, 0x1f ;  /* 0x0c201f0088077f89 */ /* 0x000e6200000e0000 */
[----:B--2---:R-:W-:Y:S01]  /*15ef0*/  FMNMX.FTZ R4, R240, R5, !PT ;  /* 0x00000005f0047209 */ /* 0x004fe20007810000 */
[----:B------:R-:W-:-:S03]  /*15f00*/  FMUL.FTZ R5, R38, c[0x0][0x320] ;  /* 0x0000c80026057a20 */ /* 0x000fc60000410000 */
[----:B------:R-:W-:Y:S01]  /*15f10*/  FMNMX.FTZ R4, R242, R4, !PT ;  /* 0x00000004f2047209 */ /* 0x000fe20007810000 */
[----:B------:R2:W-:Y:S04]  /*15f20*/  MUFU.TANH R133, R5 ;  /* 0x0000000500857308 */ /* 0x0005e80000002400 */
[----:B------:R-:W3:Y:S01]  /*15f30*/  SHFL.BFLY PT, R6, R4, 0x2, 0x1f ;  /* 0x0c401f0004067f89 */ /* 0x000ee200000e0000 */
[----:B--2---:R-:W-:Y:S01]  /*15f40*/  FMUL.FTZ R5, R39, c[0x0][0x320] ;  /* 0x0000c80027057a20 */ /* 0x004fe20000410000 */
[----:B-1----:R-:W-:-:S03]  /*15f50*/  FMNMX.FTZ R136, R136, R7, !PT ;  /* 0x0000000788887209 */ /* 0x002fc60007810000 */
[----:B------:R1:W-:Y:S01]  /*15f60*/  MUFU.TANH R132, R5 ;  /* 0x0000000500847308 */ /* 0x0003e20000002400 */
[----:B------:R-:W2:Y:S01]  /*15f70*/  SHFL.IDX PT, R7, R8, RZ, 0x1c1f ;  /* 0x001c1fff08077589 */ /* 0x000ea200000e0000 */
[C---:B------:R-:W-:Y:S01]  /*15f80*/  FSETP.NEU.FTZ.AND P0, PT, R136.reuse, -INF , PT ;  /* 0xff8000008800780b */ /* 0x040fe20003f1d000 */
[----:B------:R-:W-:Y:S01]  /*15f90*/  FMUL.FTZ R13, R136, c[0x0][0x2d0] ;  /* 0x0000b400880d7a20 */ /* 0x000fe20000410000 */
[----:B---3--:R-:W-:-:S04]  /*15fa0*/  FMNMX.FTZ R4, R4, R6, !PT ;  /* 0x0000000604047209 */ /* 0x008fc80007810000 */
[----:B------:R-:W-:Y:S01]  /*15fb0*/  FSEL R13, R13, RZ, P0 ;  /* 0x000000ff0d0d7208 */ /* 0x000fe20000000000 */
[----:B------:R2:W-:Y:S04]  /*15fc0*/  SHFL.IDX PT, R6, R8, 0x1, 0x1c1f ;  /* 0x003c1f0008067f89 */ /* 0x0005e800000e0000 */
[----:B------:R-:W3:Y:S01]  /*15fd0*/  SHFL.BFLY PT, R134, R4, 0x1, 0x1f ;  /* 0x0c201f0004867f89 */ /* 0x000ee200000e0000 */
[----:B-1----:R-:W-:-:S04]  /*15fe0*/  FMUL.FTZ R5, R59, c[0x0][0x320] ;  /* 0x0000c8003b057a20 */ /* 0x002fc80000410000 */
[----:B------:R1:W1:Y:S01]  /*15ff0*/  MUFU.TANH R20, R5 ;  /* 0x0000000500147308 */ /* 0x0002620000002400 */
[----:B--2---:R-:W-:Y:S01]  /*16000*/  IADD3 R8, R10, R7, RZ ;  /* 0x000000070a087210 */ /* 0x004fe20007ffe0ff */
[----:B-1----:R-:W-:-:S03]  /*16010*/  FMUL.FTZ R5, R30, c[0x0][0x320] ;  /* 0x0000c8001e057a20 */ /* 0x002fc60000410000 */
[----:B------:R-:W-:-:S03]  /*16020*/  IMNMX R8, R11, R8, PT ;  /* 0x000000080b087217 */ /* 0x000fc60003800200 */
[----:B------:R1:W-:Y:S01]  /*16030*/  MUFU.TANH R191, R5 ;  /* 0x0000000500bf7308 */ /* 0x0003e20000002400 */
[----:B---3--:R-:W-:Y:S01]  /*16040*/  FMNMX.FTZ R134, R4, R134, !PT ;  /* 0x0000008604867209 */ /* 0x008fe20007810000 */
[----:B------:R-:W-:Y:S01]  /*16050*/  FFMA.FTZ R4, R15, c[0x0][0x2d0], -R13 ;  /* 0x0000b4000f047a23 */ /* 0x000fe2000001080d */
[----:B------:R-:W-:Y:S02]  /*16060*/  ISETP.GT.AND P1, PT, R8, 0x1, PT ;  /* 0x000000010800780c */ /* 0x000fe40003f24270 */
[----:B------:R-:W-:Y:S02]  /*16070*/  FSETP.NEU.FTZ.AND P0, PT, R134, -INF , PT ;  /* 0xff8000008600780b */ /* 0x000fe40003f1d000 */
[C---:B------:R-:W-:Y:S01]  /*16080*/  ISETP.GT.AND P3, PT, R8.reuse, 0x8, PT ;  /* 0x000000080800780c */ /* 0x040fe20003f64270 */
[----:B------:R2:W-:Y:S01]  /*16090*/  MUFU.EX2 R177, R4 ;  /* 0x0000000400b17308 */ /* 0x0005e20000000800 */
[----:B------:R-:W-:Y:S02]  /*160a0*/  FSEL R24, R69, -INF , P1 ;  /* 0xff80000045187808 */ /* 0x000fe40000800000 */
[----:B------:R-:W-:-:S02]  /*160b0*/  ISETP.GT.AND P4, PT, R8, 0x9, PT ;  /* 0x000000090800780c */ /* 0x000fc40003f84270 */
[----:B------:R-:W-:Y:S02]  /*160c0*/  ISETP.GT.AND P5, PT, R8, 0x10, PT ;  /* 0x000000100800780c */ /* 0x000fe40003fa4270 */
[----:B------:R-:W-:Y:S01]  /*160d0*/  FSEL R25, R60, -INF , P4 ;  /* 0xff8000003c197808 */ /* 0x000fe20002000000 */
[----:B-1----:R-:W-:Y:S01]  /*160e0*/  FMUL.FTZ R5, R31, c[0x0][0x320] ;  /* 0x0000c8001f057a20 */ /* 0x002fe20000410000 */
[----:B------:R-:W-:Y:S02]  /*160f0*/  FSEL R27, R57, -INF , P5 ;  /* 0xff800000391b7808 */ /* 0x000fe40002800000 */
[C---:B------:R-:W-:Y:S01]  /*16100*/  ISETP.GT.AND P2, PT, R8.reuse, 0x18, PT ;  /* 0x000000180800780c */ /* 0x040fe20003f44270 */
[----:B------:R1:W-:Y:S01]  /*16110*/  MUFU.TANH R190, R5 ;  /* 0x0000000500be7308 */ /* 0x0003e20000002400 */
[----:B------:R-:W-:Y:S02]  /*16120*/  ISETP.GT.AND P4, PT, R8, 0x20, PT ;  /* 0x000000200800780c */ /* 0x000fe40003f84270 */
[----:B------:R-:W-:Y:S01]  /*16130*/  FSEL R30, R53, -INF , P2 ;  /* 0xff800000351e7808 */ /* 0x000fe20001000000 */
[----:B--2---:R-:W-:Y:S01]  /*16140*/  FFMA.FTZ R4, R16, c[0x0][0x2d0], -R13 ;  /* 0x0000b40010047a23 */ /* 0x004fe2000001080d */
[----:B------:R-:W-:-:S02]  /*16150*/  ISETP.GT.AND P1, PT, R8, 0x28, PT ;  /* 0x000000280800780c */ /* 0x000fc40003f24270 */
[C---:B------:R-:W-:Y:S01]  /*16160*/  ISETP.GT.AND P5, PT, R8.reuse, 0x21, PT ;  /* 0x000000210800780c */ /* 0x040fe20003fa4270 */
[----:B------:R-:W-:Y:S01]  /*16170*/  MUFU.EX2 R176, R4 ;  /* 0x0000000400b07308 */ /* 0x000fe20000000800 */
[----:B------:R-:W-:Y:S02]  /*16180*/  FSEL R167, R167, -INF , P4 ;  /* 0xff800000a7a77808 */ /* 0x000fe40002000000 */
[----:B------:R-:W-:Y:S02]  /*16190*/  ISETP.GT.AND P4, PT, R8, 0x31, PT ;  /* 0x000000310800780c */ /* 0x000fe40003f84270 */
[----:B------:R-:W-:Y:S02]  /*161a0*/  FSEL R165, R165, -INF , P1 ;  /* 0xff800000a5a57808 */ /* 0x000fe40000800000 */
[----:B------:R-:W-:Y:S01]  /*161b0*/  FSEL R166, R166, -INF , P5 ;  /* 0xff800000a6a67808 */ /* 0x000fe20002800000 */
[----:B-1----:R-:W-:Y:S01]  /*161c0*/  FMUL.FTZ R5, R22, c[0x0][0x320] ;  /* 0x0000c80016057a20 */ /* 0x002fe20000410000 */
[----:B------:R-:W-:-:S02]  /*161d0*/  ISETP.GT.AND P5, PT, R8, 0x38, PT ;  /* 0x000000380800780c */ /* 0x000fc40003fa4270 */
[----:B------:R-:W-:Y:S01]  /*161e0*/  FSEL R207, R207, -INF , P4 ;  /* 0xff800000cfcf7808 */ /* 0x000fe20002000000 */
[----:B------:R1:W-:Y:S01]  /*161f0*/  MUFU.TANH R189, R5 ;  /* 0x0000000500bd7308 */ /* 0x0003e20000002400 */
[----:B------:R-:W-:Y:S02]  /*16200*/  FSEL R245, R245, -INF , P5 ;  /* 0xff800000f5f57808 */ /* 0x000fe40002800000 */
[----:B------:R-:W-:-:S04]  /*16210*/  ISETP.GT.AND P2, PT, R8, 0x39, PT ;  /* 0x000000390800780c */ /* 0x000fc80003f44270 */
[----:B------:R-:W-:Y:S01]  /*16220*/  FSEL R246, R246, -INF , P2 ;  /* 0xff800000f6f67808 */ /* 0x000fe20001000000 */
[----:B-1----:R-:W-:Y:S01]  /*16230*/  FMUL.FTZ R5, R23, c[0x0][0x320] ;  /* 0x0000c80017057a20 */ /* 0x002fe20000410000 */
[----:B------:R-:W-:Y:S02]  /*16240*/  FSEL R23, R68, -INF , P3 ;  /* 0xff80000044177808 */ /* 0x000fe40001800000 */
[C---:B------:R-:W-:Y:S01]  /*16250*/  ISETP.GT.AND P3, PT, R8.reuse, 0x19, PT ;  /* 0x000000190800780c */ /* 0x040fe20003f64270 */
[----:B------:R1:W-:Y:S03]  /*16260*/  MUFU.TANH R188, R5 ;  /* 0x0000000500bc7308 */ /* 0x0003e60000002400 */
[----:B------:R-:W-:Y:S02]  /*16270*/  FSEL R31, R61, -INF , P3 ;  /* 0xff8000003d1f7808 */ /* 0x000fe40001800000 */
[----:B------:R-:W-:Y:S01]  /*16280*/  ISETP.GT.AND P3, PT, R8, 0x30, PT ;  /* 0x000000300800780c */ /* 0x000fe20003f64270 */
[----:B------:R-:W-:Y:S03]  /*16290*/  LDSM.16.MT88.4 R60, [R225+0x900] ;  /* 0x00090000e13c783b */ /* 0x000fe60000004200 */
[----:B------:R-:W-:Y:S01]  /*162a0*/  FSEL R206, R206, -INF , P3 ;  /* 0xff800000cece7808 */ /* 0x000fe20001800000 */
[----:B-1----:R-:W-:-:S02]  /*162b0*/  FFMA.FTZ R5, R9, c[0x0][0x2d0], -R13 ;  /* 0x0000b40009057a23 */ /* 0x002fc4000001080d */
[----:B------:R-:W-:Y:S02]  /*162c0*/  FMUL.FTZ R9, R42, c[0x0][0x320] ;  /* 0x0000c8002a097a20 */ /* 0x000fe40000410000 */
[----:B------:R1:W-:Y:S08]  /*162d0*/  MUFU.EX2 R241, R5 ;  /* 0x0000000500f17308 */ /* 0x0003f00000000800 */
[----:B------:R-:W2:Y:S01]  /*162e0*/  MUFU.TANH R139, R9 ;  /* 0x00000009008b7308 */ /* 0x000ea20000002400 */
[----:B-1----:R-:W-:-:S02]  /*162f0*/  FFMA.FTZ R5, R12, c[0x0][0x2d0], -R13 ;  /* 0x0000b4000c057a23 */ /* 0x002fc4000001080d */
[----:B------:R-:W-:-:S05]  /*16300*/  FMUL.FTZ R12, R134, c[0x0][0x2d0] ;  /* 0x0000b400860c7a20 */ /* 0x000fca0000410000 */
[----:B------:R1:W3:Y:S01]  /*16310*/  MUFU.EX2 R193, R5 ;  /* 0x0000000500c17308 */ /* 0x0002e20000000800 */
[----:B------:R-:W-:Y:S02]  /*16320*/  FSEL R12, R12, RZ, P0 ;  /* 0x000000ff0c0c7208 */ /* 0x000fe40000000000 */
[----:B------:R-:W-:-:S03]  /*16330*/  ISETP.GT.AND P0, PT, R8, RZ, PT ;  /* 0x000000ff0800720c */ /* 0x000fc60003f04270 */
[--C-:B------:R-:W-:Y:S02]  /*16340*/  FFMA.FTZ R0, R19, c[0x0][0x2d0], -R12.reuse ;  /* 0x0000b40013007a23 */ /* 0x100fe4000001080c */
[--C-:B------:R-:W-:Y:S01]  /*16350*/  FFMA.FTZ R3, R17, c[0x0][0x2d0], -R12.reuse ;  /* 0x0000b40011037a23 */ /* 0x100fe2000001080c */
[----:B------:R-:W-:Y:S01]  /*16360*/  FSEL R17, R70, -INF , P0 ;  /* 0xff80000046117808 */ /* 0x000fe20000000000 */
[----:B------:R2:W-:Y:S01]  /*16370*/  MUFU.EX2 R178, R0 ;  /* 0x0000000000b27308 */ /* 0x0005e20000000800 */
[----:B------:R-:W-:Y:S01]  /*16380*/  ISETP.GT.AND P0, PT, R8, 0x11, PT ;  /* 0x000000110800780c */ /* 0x000fe20003f04270 */
[----:B------:R-:W-:Y:S02]  /*16390*/  FFMA.FTZ R4, R14, c[0x0][0x2d0], -R12 ;  /* 0x0000b4000e047a23 */ /* 0x000fe4000001080c */
[----:B-1----:R-:W-:Y:S01]  /*163a0*/  IMAD.IADD R5, R10, 0x1, R6 ;  /* 0x000000010a057824 */ /* 0x002fe200078e0206 */
[----:B------:R-:W-:Y:S02]  /*163b0*/  FSEL R28, R56, -INF , P0 ;  /* 0xff800000381c7808 */ /* 0x000fe40000000000 */
[----:B------:R-:W-:Y:S01]  /*163c0*/  ISETP.GT.AND P0, PT, R8, 0x29, PT ;  /* 0x000000290800780c */ /* 0x000fe20003f04270 */
[----:B------:R1:W-:Y:S01]  /*163d0*/  MUFU.EX2 R192, R3 ;  /* 0x0000000300c07308 */ /* 0x0003e20000000800 */
[----:B------:R-:W-:Y:S01]  /*163e0*/  IMNMX R2, R11, R5, PT ;  /* 0x000000050b027217 */ /* 0x000fe20003800200 */
[----:B------:R-:W-:Y:S01]  /*163f0*/  FFMA.FTZ R8, R29, c[0x0][0x2d0], -R13 ;  /* 0x0000b4001d087a23 */ /* 0x000fe2000001080d */
[----:B------:R-:W-:Y:S01]  /*16400*/  FSEL R164, R164, -INF , P0 ;  /* 0xff800000a4a47808 */ /* 0x000fe20000000000 */
[----:B------:R-:W-:Y:S01]  /*16410*/  LDSM.16.MT88.4 R56, [R226+0x900] ;  /* 0x00090000e238783b */ /* 0x000fe20000004200 */
[----:B------:R-:W-:-:S02]  /*16420*/  ISETP.GT.AND P1, PT, R2, RZ, PT ;  /* 0x000000ff0200720c */ /* 0x000fc40003f24270 */
[----:B------:R-:W-:Y:S01]  /*16430*/  ISETP.GT.AND P0, PT, R2, 0x1, PT ;  /* 0x000000010200780c */ /* 0x000fe20003f04270 */
[----:B--2---:R-:W-:Y:S01]  /*16440*/  FFMA.FTZ R0, R18, c[0x0][0x2d0], -R12 ;  /* 0x0000b40012007a23 */ /* 0x004fe2000001080c */
[----:B------:R-:W-:Y:S01]  /*16450*/  ISETP.GT.AND P4, PT, R2, 0x8, PT ;  /* 0x000000080200780c */ /* 0x000fe20003f84270 */
[----:B------:R-:W2:Y:S01]  /*16460*/  MUFU.EX2 R194, R4 ;  /* 0x0000000400c27308 */ /* 0x000ea20000000800 */
[----:B------:R-:W-:Y:S02]  /*16470*/  FSEL R16, R50, -INF , P1 ;  /* 0xff80000032107808 */ /* 0x000fe40000800000 */
[----:B------:R-:W-:Y:S02]  /*16480*/  FSEL R22, R40, -INF , P0 ;  /* 0xff80000028167808 */ /* 0x000fe40000000000 */
[----:B------:R-:W-:Y:S01]  /*16490*/  ISETP.GT.AND P5, PT, R2, 0x9, PT ;  /* 0x000000090200780c */ /* 0x000fe20003fa4270 */
[----:B-1----:R-:W-:Y:S01]  /*164a0*/  FFMA.FTZ R3, R26, c[0x0][0x2d0], -R13 ;  /* 0x0000b4001a037a23 */ /* 0x002fe2000001080d */
[----:B----4-:R-:W-:Y:S01]  /*164b0*/  FSEL R21, R21, -INF , P4 ;  /* 0xff80000015157808 */ /* 0x010fe20002000000 */
[----:B------:R1:W4:Y:S01]  /*164c0*/  MUFU.EX2 R195, R0 ;  /* 0x0000000000c37308 */ /* 0x0003220000000800 */
[----:B------:R-:W-:-:S02]  /*164d0*/  ISETP.GT.AND P3, PT, R2, 0x10, PT ;  /* 0x000000100200780c */ /* 0x000fc40003f64270 */
[----:B------:R-:W-:Y:S02]  /*164e0*/  FSEL R20, R20, -INF , P5 ;  /* 0xff80000014147808 */ /* 0x000fe40002800000 */
[C---:B------:R-:W-:Y:S02]  /*164f0*/  ISETP.GT.AND P2, PT, R2.reuse, 0x11, PT ;  /* 0x000000110200780c */ /* 0x040fe40003f44270 */
[----:B------:R-:W-:Y:S01]  /*16500*/  FSEL R19, R71, -INF , P3 ;  /* 0xff80000047137808 */ /* 0x000fe20001800000 */
[----:B------:R2:W-:Y:S01]  /*16510*/  MUFU.EX2 R230, R3 ;  /* 0x0000000300e67308 */ /* 0x0005e20000000800 */
[C---:B------:R-:W-:Y:S01]  /*16520*/  ISETP.GT.AND P1, PT, R2.reuse, 0x18, PT ;  /* 0x000000180200780c */ /* 0x040fe20003f24270 */
[----:B------:R-:W-:Y:S01]  /*16530*/  LDSM.16.MT88.4 R68, [R225+0x2900] ;  /* 0x00290000e144783b */ /* 0x000fe20000004200 */
[----:B------:R-:W-:Y:S02]  /*16540*/  FSEL R18, R55, -INF , P2 ;  /* 0xff80000037127808 */ /* 0x000fe40001000000 */
[----:B------:R-:W-:-:S02]  /*16550*/  ISETP.GT.AND P0, PT, R2, 0x19, PT ;  /* 0x000000190200780c */ /* 0x000fc40003f04270 */
[----:B------:R-:W-:Y:S01]  /*16560*/  ISETP.GT.AND P2, PT, R2, 0x20, PT ;  /* 0x000000200200780c */ /* 0x000fe20003f44270 */
[----:B------:R3:W3:Y:S01]  /*16570*/  MUFU.EX2 R234, R8 ;  /* 0x0000000800ea7308 */ /* 0x0006e20000000800 */
[----:B-1----:R-:W-:Y:S02]  /*16580*/  FMNMX.FTZ R0, R17, R24, !PT ;  /* 0x0000001811007209 */ /* 0x002fe40007810000 */
[----:B------:R-:W-:Y:S02]  /*16590*/  FSEL R26, R54, -INF , P1 ;  /* 0xff800000361a7808 */ /* 0x000fe40000800000 */
[----:B------:R-:W-:Y:S01]  /*165a0*/  FMNMX.FTZ R0, R23, R0, !PT ;  /* 0x0000000017007209 */ /* 0x000fe20007810000 */
[----:B------:R-:W-:Y:S01]  /*165b0*/  LDSM.16.MT88.4 R52, [R227+0x900] ;  /* 0x00090000e334783b */ /* 0x000fe20000004200 */
[----:B------:R-:W-:Y:S02]  /*165c0*/  FSEL R29, R51, -INF , P0 ;  /* 0xff800000331d7808 */ /* 0x000fe40000000000 */
[----:B------:R-:W-:Y:S01]  /*165d0*/  FMNMX.FTZ R0, R25, R0, !PT ;  /* 0x0000000019007209 */ /* 0x000fe20007810000 */
[----:B------:R-:W-:Y:S01]  /*165e0*/  LDSM.16.MT88.4 R48, [R228+0x2900] ;  /* 0x00290000e430783b */ /* 0x000fe20000004200 */
[----:B--2---:R-:W-:-:S02]  /*165f0*/  FMNMX.FTZ R3, R16, R22, !PT ;  /* 0x0000001610037209 */ /* 0x004fc40007810000 */
[----:B------:R-:W-:Y:S02]  /*16600*/  FMNMX.FTZ R0, R27, R0, !PT ;  /* 0x000000001b007209 */ /* 0x000fe40007810000 */
[----:B------:R-:W-:Y:S01]  /*16610*/  FMNMX.FTZ R3, R21, R3, !PT ;  /* 0x0000000315037209 */ /* 0x000fe20007810000 */
[----:B---3--:R-:W-:Y:S01]  /*16620*/  FFMA.FTZ R8, R36, c[0x0][0x2d0], -R13 ;  /* 0x0000b40024087a23 */ /* 0x008fe2000001080d */
[----:B------:R-:W-:Y:S02]  /*16630*/  FMNMX.FTZ R0, R28, R0, !PT ;  /* 0x000000001c007209 */ /* 0x000fe40007810000 */
[----:B------:R-:W-:Y:S01]  /*16640*/  FMNMX.FTZ R3, R20, R3, !PT ;  /* 0x0000000314037209 */ /* 0x000fe20007810000 */
[----:B------:R1:W-:Y:S01]  /*16650*/  MUFU.EX2 R239, R8 ;  /* 0x0000000800ef7308 */ /* 0x0003e20000000800 */
[----:B------:R-:W-:Y:S02]  /*16660*/  FMNMX.FTZ R0, R30, R0, !PT ;  /* 0x000000001e007209 */ /* 0x000fe40007810000 */
[----:B------:R-:W-:-:S02]  /*16670*/  FMNMX.FTZ R3, R19, R3, !PT ;  /* 0x0000000313037209 */ /* 0x000fc40007810000 */
[----:B------:R-:W-:Y:S02]  /*16680*/  FMNMX.FTZ R0, R31, R0, !PT ;  /* 0x000000001f007209 */ /* 0x000fe40007810000 */
[----:B------:R-:W-:Y:S02]  /*16690*/  FMNMX.FTZ R3, R18, R3, !PT ;  /* 0x0000000312037209 */ /* 0x000fe40007810000 */
[----:B------:R-:W-:Y:S02]  /*166a0*/  FMNMX.FTZ R0, R167, R0, !PT ;  /* 0x00000000a7007209 */ /* 0x000fe40007810000 */
[----:B------:R-:W-:Y:S02]  /*166b0*/  FSEL R139, R139, -INF , P2 ;  /* 0xff8000008b8b7808 */ /* 0x000fe40001000000 */
[----:B------:R-:W-:Y:S02]  /*166c0*/  FMNMX.FTZ R0, R166, R0, !PT ;  /* 0x00000000a6007209 */ /* 0x000fe40007810000 */
[----:B------:R-:W-:Y:S01]  /*166d0*/  ISETP.GT.AND P6, PT, R2, 0x21, PT ;  /* 0x000000210200780c */ /* 0x000fe20003fc4270 */
[----:B-1----:R-:W-:Y:S01]  /*166e0*/  FFMA.FTZ R8, R37, c[0x0][0x2d0], -R13 ;  /* 0x0000b40025087a23 */ /* 0x002fe2000001080d */
[----:B------:R-:W-:-:S02]  /*166f0*/  FMNMX.FTZ R0, R165, R0, !PT ;  /* 0x00000000a5007209 */ /* 0x000fc40007810000 */
[----:B------:R-:W-:Y:S01]  /*16700*/  ISETP.GT.AND P5, PT, R2, 0x28, PT ;  /* 0x000000280200780c */ /* 0x000fe20003fa4270 */
[----:B------:R-:W-:Y:S01]  /*16710*/  MUFU.EX2 R232, R8 ;  /* 0x0000000800e87308 */ /* 0x000fe20000000800 */
[----:B------:R-:W-:Y:S02]  /*16720*/  FMNMX.FTZ R0, R164, R0, !PT ;  /* 0x00000000a4007209 */ /* 0x000fe40007810000 */
[----:B------:R-:W-:Y:S02]  /*16730*/  ISETP.GT.AND P4, PT, R2, 0x29, PT ;  /* 0x000000290200780c */ /* 0x000fe40003f84270 */
[----:B------:R-:W-:Y:S02]  /*16740*/  FMNMX.FTZ R0, R206, R0, !PT ;  /* 0x00000000ce007209 */ /* 0x000fe40007810000 */
[----:B------:R-:W-:Y:S02]  /*16750*/  ISETP.GT.AND P3, PT, R2, 0x30, PT ;  /* 0x000000300200780c */ /* 0x000fe40003f64270 */
[----:B------:R-:W-:-:S02]  /*16760*/  FMNMX.FTZ R0, R207, R0, !PT ;  /* 0x00000000cf007209 */ /* 0x000fc40007810000 */
[C---:B------:R-:W-:Y:S02]  /*16770*/  ISETP.GT.AND P2, PT, R2.reuse, 0x31, PT ;  /* 0x000000310200780c */ /* 0x040fe40003f44270 */
[----:B------:R-:W-:Y:S02]  /*16780*/  FMNMX.FTZ R0, R245, R0, !PT ;  /* 0x00000000f5007209 */ /* 0x000fe40007810000 */
[----:B------:R-:W-:Y:S02]  /*16790*/  ISETP.GT.AND P1, PT, R2, 0x38, PT ;  /* 0x000000380200780c */ /* 0x000fe40003f24270 */
[----:B------:R-:W-:Y:S02]  /*167a0*/  FMNMX.FTZ R3, R26, R3, !PT ;  /* 0x000000031a037209 */ /* 0x000fe40007810000 */
[----:B------:R-:W-:Y:S01]  /*167b0*/  ISETP.GT.AND P0, PT, R2, 0x39, PT ;  /* 0x000000390200780c */ /* 0x000fe20003f04270 */
[----:B------:R-:W-:Y:S01]  /*167c0*/  FFMA.FTZ R2, R32, c[0x0][0x2d0], -R12 ;  /* 0x0000b40020027a23 */ /* 0x000fe2000001080c */
[----:B------:R-:W-:-:S02]  /*167d0*/  FMNMX.FTZ R0, R246, R0, !PT ;  /* 0x00000000f6007209 */ /* 0x000fc40007810000 */
[----:B------:R-:W-:Y:S01]  /*167e0*/  FMNMX.FTZ R3, R29, R3, !PT ;  /* 0x000000031d037209 */ /* 0x000fe20007810000 */
[----:B------:R1:W-:Y:S01]  /*167f0*/  MUFU.EX2 R229, R2 ;  /* 0x0000000200e57308 */ /* 0x0003e20000000800 */
[----:B------:R-:W-:Y:S01]  /*16800*/  FSEL R135, R135, -INF , P6 ;  /* 0xff80000087877808 */ /* 0x000fe20003000000 */
[----:B------:R-:W2:Y:S01]  /*16810*/  SHFL.BFLY PT, R9, R0, 0x2, 0x1f ;  /* 0x0c401f0000097f89 */ /* 0x000ea200000e0000 */
[----:B------:R-:W-:Y:S02]  /*16820*/  FMNMX.FTZ R3, R139, R3, !PT ;  /* 0x000000038b037209 */ /* 0x000fe40007810000 */
[----:B------:R-:W-:Y:S02]  /*16830*/  F2FP.BF16.PACK_AB R4, R193, R241 ;  /* 0x000000f1c104723e */ /* 0x000fe400000010ff */
[----:B------:R-:W-:Y:S02]  /*16840*/  F2FP.BF16.PACK_AB R6, R176, R177 ;  /* 0x000000b1b006723e */ /* 0x000fe400000010ff */
[----:B------:R-:W-:-:S02]  /*16850*/  F2FP.BF16.PACK_AB R5, R192, R194 ;  /* 0x000000c2c005723e */ /* 0x000fc400000010ff */
[----:B----4-:R-:W-:Y:S02]  /*16860*/  F2FP.BF16.PACK_AB R7, R195, R178 ;  /* 0x000000b2c307723e */ /* 0x010fe400000010ff */
[----:B------:R-:W-:Y:S02]  /*16870*/  FSEL R133, R133, -INF , P5 ;  /* 0xff80000085857808 */ /* 0x000fe40002800000 */
[----:B------:R-:W-:Y:S01]  /*16880*/  FMNMX.FTZ R3, R135, R3, !PT ;  /* 0x0000000387037209 */ /* 0x000fe20007810000 */
[----:B-1----:R-:W-:Y:S01]  /*16890*/  FFMA.FTZ R2, R33, c[0x0][0x2d0], -R12 ;  /* 0x0000b40021027a23 */ /* 0x002fe2000001080c */
[----:B------:R-:W-:Y:S01]  /*168a0*/  FSEL R132, R132, -INF , P4 ;  /* 0xff80000084847808 */ /* 0x000fe20002000000 */
[----:B------:R-:W-:Y:S01]  /*168b0*/  HMMA.16816.F32.BF16 R44, R4, R84, RZ ;  /* 0x00000054042c723c */ /* 0x000fe200000418ff */
[----:B------:R-:W-:Y:S01]  /*168c0*/  FMNMX.FTZ R3, R133, R3, !PT ;  /* 0x0000000385037209 */ /* 0x000fe20007810000 */
[----:B------:R1:W3:Y:S01]  /*168d0*/  MUFU.EX2 R235, R2 ;  /* 0x0000000200eb7308 */ /* 0x0002e20000000800 */
[----:B------:R-:W-:-:S02]  /*168e0*/  FSEL R191, R191, -INF , P3 ;  /* 0xff800000bfbf7808 */ /* 0x000fc40001800000 */
[----:B------:R-:W-:Y:S02]  /*168f0*/  FMNMX.FTZ R3, R132, R3, !PT ;  /* 0x0000000384037209 */ /* 0x000fe40007810000 */
[----:B------:R-:W-:Y:S01]  /*16900*/  FSEL R190, R190, -INF , P2 ;  /* 0xff800000bebe7808 */ /* 0x000fe20001000000 */
[C---:B------:R-:W-:Y:S01]  /*16910*/  HMMA.16816.F32.BF16 R144, R4.reuse, R116, RZ ;  /* 0x000000740490723c */ /* 0x040fe200000418ff */
[----:B------:R-:W-:Y:S02]  /*16920*/  FMNMX.FTZ R3, R191, R3, !PT ;  /* 0x00000003bf037209 */ /* 0x000fe40007810000 */
[----:B------:R-:W-:Y:S02]  /*16930*/  FSEL R189, R189, -INF , P1 ;  /* 0xff800000bdbd7808 */ /* 0x000fe40000800000 */
[----:B------:R-:W-:Y:S02]  /*16940*/  FMNMX.FTZ R3, R190, R3, !PT ;  /* 0x00000003be037209 */ /* 0x000fe40007810000 */
[----:B--2---:R-:W-:Y:S01]  /*16950*/  FMNMX.FTZ R0, R0, R9, !PT ;  /* 0x0000000900007209 */ /* 0x004fe20007810000 */
[C---:B------:R-:W-:Y:S01]  /*16960*/  HMMA.16816.F32.BF16 R128, R4.reuse, R108, RZ ;  /* 0x0000006c0480723c */ /* 0x040fe200000418ff */
[----:B------:R-:W-:Y:S01]  /*16970*/  FSEL R188, R188, -INF , P0 ;  /* 0xff800000bcbc7808 */ /* 0x000fe20000000000 */
[----:B-1----:R-:W-:Y:S01]  /*16980*/  FFMA.FTZ R2, R34, c[0x0][0x2d0], -R12 ;  /* 0x0000b40022027a23 */ /* 0x002fe2000001080c */
[----:B------:R-:W-:Y:S01]  /*16990*/  FMNMX.FTZ R3, R189, R3, !PT ;  /* 0x00000003bd037209 */ /* 0x000fe20007810000 */
[----:B------:R-:W1:Y:S01]  /*169a0*/  SHFL.BFLY PT, R15, R0, 0x1, 0x1f ;  /* 0x0c201f00000f7f89 */ /* 0x000e6200000e0000 */
[----:B------:R-:W-:Y:S01]  /*169b0*/  F2FP.BF16.PACK_AB R8, R234, R230 ;  /* 0x000000e6ea08723e */ /* 0x000fe200000010ff */
[----:B------:R2:W-:Y:S01]  /*169c0*/  MUFU.EX2 R231, R2 ;  /* 0x0000000200e77308 */ /* 0x0005e20000000800 */
[----:B------:R-:W-:Y:S01]  /*169d0*/  FMNMX.FTZ R3, R188, R3, !PT ;  /* 0x00000003bc037209 */ /* 0x000fe20007810000 */
[----:B------:R-:W-:Y:S01]  /*169e0*/  HMMA.16816.F32.BF16 R148, R4, R112, RZ ;  /* 0x000000700494723c */ /* 0x000fe200000418ff */
[----:B---3--:R-:W-:-:S02]  /*169f0*/  F2FP.BF16.PACK_AB R9, R235, R229 ;  /* 0x000000e5eb09723e */ /* 0x008fc400000010ff */
[----:B------:R-:W-:Y:S01]  /*16a00*/  F2FP.BF16.PACK_AB R10, R232, R239 ;  /* 0x000000efe80a723e */ /* 0x000fe200000010ff */
[----:B------:R-:W3:Y:S04]  /*16a10*/  SHFL.BFLY PT, R14, R3, 0x2, 0x1f ;  /* 0x0c401f00030e7f89 */ /* 0x000ee800000e0000 */
[----:B------:R-:W-:Y:S01]  /*16a20*/  HMMA.16816.F32.BF16 R160, R4, R88, RZ ;  /* 0x0000005804a0723c */ /* 0x000fe200000418ff */
[----:B--2---:R-:W-:-:S07]  /*16a30*/  FFMA.FTZ R2, R35, c[0x0][0x2d0], -R12 ;  /* 0x0000b40023027a23 */ /* 0x004fce000001080c */
[----:B------:R-:W-:Y:S01]  /*16a40*/  HMMA.16816.F32.BF16 R156, R4, R96, RZ ;  /* 0x00000060049c723c */ /* 0x000fe200000418ff */
[----:B------:R-:W2:Y:S01]  /*16a50*/  MUFU.EX2 R233, R2 ;  /* 0x0000000200e97308 */ /* 0x000ea20000000800 */
[----:B-1----:R-:W-:-:S04]  /*16a60*/  FMNMX.FTZ R138, R0, R15, !PT ;  /* 0x0000000f008a7209 */ /* 0x002fc80007810000 */
[----:B------:R-:W-:Y:S02]  /*16a70*/  FSETP.NEU.FTZ.AND P0, PT, R138, -INF , PT ;  /* 0xff8000008a00780b */ /* 0x000fe40003f1d000 */
[----:B------:R-:W-:Y:S01]  /*16a80*/  HMMA.16816.F32.BF16 R152, R4, R100, RZ ;  /* 0x000000640498723c */ /* 0x000fe200000418ff */
[----:B---3--:R-:W-:-:S07]  /*16a90*/  FMNMX.FTZ R0, R3, R14, !PT ;  /* 0x0000000e03007209 */ /* 0x008fce0007810000 */
[----:B------:R-:W-:Y:S01]  /*16aa0*/  HMMA.16816.F32.BF16 R140, R4, R104, RZ ;  /* 0x00000068048c723c */ /* 0x000fe200000418ff */
[----:B--2---:R-:W-:Y:S01]  /*16ab0*/  F2FP.BF16.PACK_AB R11, R233, R231 ;  /* 0x000000e7e90b723e */ /* 0x004fe200000010ff */
[----:B------:R-:W-:-:S05]  /*16ac0*/  FMUL.FTZ R2, R138, c[0x0][0x2d0] ;  /* 0x0000b4008a027a20 */ /* 0x000fca0000410000 */
[----:B------:R-:W-:Y:S01]  /*16ad0*/  FSEL R2, R2, RZ, P0 ;  /* 0x000000ff02027208 */ /* 0x000fe20000000000 */
[----:B------:R-:W-:Y:S01]  /*16ae0*/  HMMA.16816.F32.BF16 R180, R8, R60, R44 ;  /* 0x0000003c08b4723c */ /* 0x000fe2000004182c */
[----:B------:R-:W1:Y:S03]  /*16af0*/  LDSM.16.MT88.4 R44, [R227+0x2900] ;  /* 0x00290000e32c783b */ /* 0x000e660000004200 */
[----:B------:R-:W-:-:S04]  /*16b00*/  FFMA.FTZ R3, R17, c[0x0][0x2d0], -R2 ;  /* 0x0000b40011037a23 */ /* 0x000fc80000010802 */
[C---:B------:R-:W-:Y:S01]  /*16b10*/  HMMA.16816.F32.BF16 R124, R4.reuse, R86, RZ ;  /* 0x00000056047c723c */ /* 0x040fe200000418ff */
[----:B------:R2:W-:Y:S07]  /*16b20*/  MUFU.EX2 R205, R3 ;  /* 0x0000000300cd7308 */ /* 0x0005ee0000000800 */
[C---:B------:R-:W-:Y:S08]  /*16b30*/  HMMA.16816.F32.BF16 R120, R4.reuse, R90, RZ ;  /* 0x0000005a0478723c */ /* 0x040ff000000418ff */
[----:B------:R-:W-:Y:S01]  /*16b40*/  HMMA.16816.F32.BF16 R92, R4, R98, RZ ;  /* 0x00000062045c723c */ /* 0x000fe200000418ff */
[----:B--2---:R-:W-:-:S04]  /*16b50*/  FFMA.FTZ R3, R24, c[0x0][0x2d0], -R2 ;  /* 0x0000b40018037a23 */ /* 0x004fc80000010802 */
[----:B------:R2:W-:Y:S03]  /*16b60*/  MUFU.EX2 R204, R3 ;  /* 0x0000000300cc7308 */ /* 0x0005e60000000800 */
[C---:B------:R-:W-:Y:S08]  /*16b70*/  HMMA.16816.F32.BF16 R80, R4.reuse, R102, RZ ;  /* 0x000000660450723c */ /* 0x040ff000000418ff */
[----:B------:R-:W-:Y:S01]  /*16b80*/  HMMA.16816.F32.BF16 R72, R4, R114, RZ ;  /* 0x000000720448723c */ /* 0x000fe200000418ff */
[----:B--2---:R-:W-:-:S07]  /*16b90*/  FFMA.FTZ R3, R23, c[0x0][0x2d0], -R2 ;  /* 0x0000b40017037a23 */ /* 0x004fce0000010802 */
[C---:B------:R-:W-:Y:S01]  /*16ba0*/  HMMA.16816.F32.BF16 R40, R4.reuse, R118, RZ ;  /* 0x000000760428723c */ /* 0x040fe200000418ff */
[----:B------:R2:W-:Y:S07]  /*16bb0*/  MUFU.EX2 R15, R3 ;  /* 0x00000003000f7308 */ /* 0x0005ee0000000800 */
[C---:B------:R-:W-:Y:S08]  /*16bc0*/  HMMA.16816.F32.BF16 R36, R4.reuse, R106, RZ ;  /* 0x0000006a0424723c */ /* 0x040ff000000418ff */
[----:B------:R-:W-:Y:S01]  /*16bd0*/  HMMA.16816.F32.BF16 R32, R4, R110, RZ ;  /* 0x0000006e0420723c */ /* 0x000fe200000418ff */
[----:B------:R-:W3:Y:S01]  /*16be0*/  SHFL.BFLY PT, R4, R0, 0x1, 0x1f ;  /* 0x0c201f0000047f89 */ /* 0x000ee200000e0000 */
[----:B--2---:R-:W-:-:S06]  /*16bf0*/  FFMA.FTZ R3, R25, c[0x0][0x2d0], -R2 ;  /* 0x0000b40019037a23 */ /* 0x004fcc0000010802 */
[C---:B------:R-:W-:Y:S08]  /*16c00*/  HMMA.16816.F32.BF16 R144, R8.reuse, R64, R144 ;  /* 0x000000400890723c */ /* 0x040ff00000041890 */
[C---:B-1----:R-:W-:Y:S08]  /*16c10*/  HMMA.16816.F32.BF16 R128, R8.reuse, R44, R128 ;  /* 0x0000002c0880723c */ /* 0x042ff00000041880 */
[----:B------:R-:W-:Y:S01]  /*16c20*/  HMMA.16816.F32.BF16 R184, R8, R68, R148 ;  /* 0x0000004408b8723c */ /* 0x000fe20000041894 */
[----:B---3--:R-:W-:Y:S01]  /*16c30*/  FMNMX.FTZ R137, R0, R4, !PT ;  /* 0x0000000400897209 */ /* 0x008fe20007810000 */
[----:B------:R-:W-:-:S03]  /*16c40*/  FFMA.FTZ R0, R28, c[0x0][0x2d0], -R2 ;  /* 0x0000b4001c007a23 */ /* 0x000fc60000010802 */
[----:B------:R-:W-:Y:S01]  /*16c50*/  FSETP.NEU.FTZ.AND P0, PT, R137, -INF , PT ;  /* 0xff8000008900780b */ /* 0x000fe20003f1d000 */
[----:B------:R1:W-:Y:S02]  /*16c60*/  MUFU.EX2 R4, R0 ;  /* 0x0000000000047308 */ /* 0x0003e40000000800 */
[----:B------:R-:W-:Y:S01]  /*16c70*/  HMMA.16816.F32.BF16 R196, R8, R56, R160 ;  /* 0x0000003808c4723c */ /* 0x000fe200000418a0 */
[----:B------:R-:W-:-:S06]  /*16c80*/  IMAD.MOV.U32 R5, RZ, RZ, R144 ;  /* 0x000000ffff057224 */ /* 0x000fcc00078e0090 */
[----:B------:R-:W-:Y:S01]  /*16c90*/  IMAD.MOV.U32 R160, RZ, RZ, R145 ;  /* 0x000000ffffa07224 */ /* 0x000fe200078e0091 */
[----:B------:R-:W-:Y:S01]  /*16ca0*/  MOV R24, R128 ;  /* 0x0000008000187202 */ /* 0x000fe20000000f00 */
[----:B------:R2:W3:Y:S01]  /*16cb0*/  MUFU.EX2 R145, R3 ;  /* 0x0000000300917308 */ /* 0x0004e20000000800 */
[C---:B------:R-:W-:Y:S01]  /*16cc0*/  HMMA.16816.F32.BF16 R148, R8.reuse, R48, R140 ;  /* 0x000000300894723c */ /* 0x040fe2000004188c */
[----:B------:R-:W-:Y:S01]  /*16cd0*/  IMAD.MOV.U32 R25, RZ, RZ, R131 ;  /* 0x000000ffff197224 */ /* 0x000fe200078e0083 */
[----:B------:R-:W-:Y:S01]  /*16ce0*/  MOV R28, R129 ;  /* 0x00000081001c7202 */ /* 0x000fe20000000f00 */
[----:B------:R-:W-:Y:S01]  /*16cf0*/  IMAD.MOV.U32 R131, RZ, RZ, R192 ;  /* 0x000000ffff837224 */ /* 0x000fe200078e00c0 */
[----:B------:R-:W-:Y:S01]  /*16d00*/  MOV R161, R147 ;  /* 0x0000009300a17202 */ /* 0x000fe20000000f00 */
[----:B-1----:R-:W-:Y:S01]  /*16d10*/  FMUL.FTZ R0, R137, c[0x0][0x2d0] ;  /* 0x0000b40089007a20 */ /* 0x002fe20000410000 */
[----:B------:R-:W-:Y:S01]  /*16d20*/  MOV R23, R184 ;  /* 0x000000b800177202 */ /* 0x000fe20000000f00 */
[----:B------:R-:W-:Y:S01]  /*16d30*/  IMAD.MOV.U32 R17, RZ, RZ, R185 ;  /* 0x000000ffff117224 */ /* 0x000fe200078e00b9 */
[----:B------:R-:W-:Y:S01]  /*16d40*/  MOV R6, R187 ;  /* 0x000000bb00067202 */ /* 0x000fe20000000f00 */
[----:B------:R-:W-:Y:S01]  /*16d50*/  IMAD.MOV.U32 R7, RZ, RZ, R186 ;  /* 0x000000ffff077224 */ /* 0x000fe200078e00ba */
[----:B------:R-:W-:Y:S01]  /*16d60*/  FSEL R0, R0, RZ, P0 ;  /* 0x000000ff00007208 */ /* 0x000fe20000000000 */
[----:B------:R-:W-:Y:S01]  /*16d70*/  HMMA.16816.F32.BF16 R184, R8, R78, R92 ;  /* 0x0000004e08b8723c */ /* 0x000fe2000004185c */
[----:B------:R-:W-:-:S02]  /*16d80*/  IMAD.MOV.U32 R142, RZ, RZ, R193 ;  /* 0x000000ffff8e7224 */ /* 0x000fc400078e00c1 */
[----:B------:R-:W-:Y:S02]  /*16d90*/  IMAD.MOV.U32 R162, RZ, RZ, R146 ;  /* 0x000000ffffa27224 */ /* 0x000fe400078e0092 */
[----:B--2---:R-:W-:Y:S02]  /*16da0*/  FFMA.FTZ R3, R27, c[0x0][0x2d0], -R2 ;  /* 0x0000b4001b037a23 */ /* 0x004fe40000010802 */
[----:B------:R-:W-:Y:S01]  /*16db0*/  IMAD.MOV.U32 R27, RZ, RZ, R130 ;  /* 0x000000ffff1b7224 */ /* 0x000fe200078e0082 */
[C---:B------:R-:W-:Y:S01]  /*16dc0*/  HMMA.16816.F32.BF16 R200, R8.reuse, R54, R80 ;  /* 0x0000003608c8723c */ /* 0x040fe20000041850 */
[----:B------:R1:W2:Y:S01]  /*16dd0*/  MUFU.EX2 R14, R3 ;  /* 0x00000003000e7308 */ /* 0x0002a20000000800 */
[----:B---3--:R-:W-:Y:S01]  /*16de0*/  IMAD.MOV.U32 R130, RZ, RZ, R145 ;  /* 0x000000ffff827224 */ /* 0x008fe200078e0091 */
        /* <DEDUP_REMOVED lines=10> */
[----:B------:R-:W-:Y:S02]  /*16e90*/  IMAD.MOV.U32 R149, RZ, RZ, R208 ;  /* 0x000000ffff957224 */ /* 0x000fe400078e00d0 */
[----:B------:R-:W-:Y:S01]  /*16ea0*/  IMAD.MOV.U32 R83, RZ, RZ, R4 ;  /* 0x000000ffff537224 */ /* 0x000fe200078e0004 */
[C---:B------:R-:W-:Y:S01]  /*16eb0*/  HMMA.16816.F32.BF16 R248, R8.reuse, R52, R152 ;  /* 0x0000003408f8723c */ /* 0x040fe20000041898 */
[----:B-1----:R-:W-:Y:S01]  /*16ec0*/  FFMA.FTZ R3, R30, c[0x0][0x2d0], -R2 ;  /* 0x0000b4001e037a23 */ /* 0x002fe20000010802 */
[----:B------:R-:W-:Y:S01]  /*16ed0*/  MOV R30, R144 ;  /* 0x00000090001e7202 */ /* 0x000fe20000000f00 */
[----:B------:R-:W-:Y:S01]  /*16ee0*/  IMAD.MOV.U32 R129, RZ, RZ, R141 ;  /* 0x000000ffff817224 */ /* 0x000fe200078e008d */
[----:B------:R-:W-:Y:S01]  /*16ef0*/  MOV R141, R7 ;  /* 0x00000007008d7202 */ /* 0x000fe20000000f00 */
[----:B------:R1:W-:Y:S01]  /*16f00*/  MUFU.EX2 R236, R3 ;  /* 0x0000000300ec7308 */ /* 0x0003e20000000800 */
[----:B--2---:R-:W-:Y:S02]  /*16f10*/  F2FP.BF16.PACK_AB R4, R83, R14 ;  /* 0x0000000e5304723e */ /* 0x004fe400000010ff */
[C---:B------:R-:W-:Y:S07]  /*16f20*/  HMMA.16816.F32.BF16 R152, R8.reuse, R62, R124 ;  /* 0x0000003e0898723c */ /* 0x040fee000004187c */
[----:B------:R-:W-:Y:S01]  /*16f30*/  MOV R127, R140 ;  /* 0x0000008c007f7202 */ /* 0x000fe20000000f00 */
[----:B------:R-:W-:Y:S01]  /*16f40*/  HMMA.16816.F32.BF16 R156, R8, R58, R120 ;  /* 0x0000003a089c723c */ /* 0x000fe20000041878 */
[----:B------:R-:W-:-:S02]  /*16f50*/  IMAD.MOV.U32 R140, RZ, RZ, R17 ;  /* 0x000000ffff8c7224 */ /* 0x000fc400078e0011 */
[----:B-1----:R-:W-:-:S05]  /*16f60*/  FFMA.FTZ R3, R31, c[0x0][0x2d0], -R2 ;  /* 0x0000b4001f037a23 */ /* 0x002fca0000010802 */
[C---:B------:R-:W-:Y:S01]  /*16f70*/  HMMA.16816.F32.BF16 R216, R8.reuse, R70, R72 ;  /* 0x0000004608d8723c */ /* 0x040fe20000041848 */
[----:B------:R1:W2:Y:S07]  /*16f80*/  MUFU.EX2 R128, R3 ;  /* 0x0000000300807308 */ /* 0x0002ae0000000800 */
[C---:B------:R-:W-:Y:S07]  /*16f90*/  HMMA.16816.F32.BF16 R212, R8.reuse, R66, R40 ;  /* 0x0000004208d4723c */ /* 0x040fee0000041828 */
[----:B------:R-:W-:Y:S01]  /*16fa0*/  IMAD.MOV.U32 R40, RZ, RZ, R28 ;  /* 0x000000ffff287224 */ /* 0x000fe200078e001c */
[----:B------:R-:W-:Y:S01]  /*16fb0*/  HMMA.16816.F32.BF16 R192, R8, R50, R36 ;  /* 0x0000003208c0723c */ /* 0x000fe20000041824 */
[----:B-1----:R-:W-:Y:S01]  /*16fc0*/  FFMA.FTZ R3, R16, c[0x0][0x2d0], -R0 ;  /* 0x0000b40010037a23 */ /* 0x002fe20000010800 */
[----:B------:R-:W-:Y:S01]  /*16fd0*/  MOV R42, R25 ;  /* 0x00000019002a7202 */ /* 0x000fe20000000f00 */
[----:B--2---:R-:W-:-:S02]  /*16fe0*/  IMAD.MOV.U32 R94, RZ, RZ, R128 ;  /* 0x000000ffff5e7224 */ /* 0x004fc400078e0080 */
[----:B------:R1:W-:Y:S01]  /*16ff0*/  MUFU.EX2 R92, R3 ;  /* 0x00000003005c7308 */ /* 0x0003e20000000800 */
[----:B------:R-:W-:Y:S02]  /*17000*/  IMAD.MOV.U32 R128, RZ, RZ, R143 ;  /* 0x000000ffff807224 */ /* 0x000fe400078e008f */
[----:B------:R-:W-:Y:S01]  /*17010*/  HMMA.16816.F32.BF16 R208, R8, R46, R32 ;  /* 0x0000002e08d0723c */ /* 0x000fe20000041820 */
[----:B------:R-:W-:Y:S02]  /*17020*/  IMAD.MOV.U32 R143, RZ, RZ, R23 ;  /* 0x000000ffff8f7224 */ /* 0x000fe400078e0017 */
[----:B------:R-:W-:Y:S02]  /*17030*/  IMAD.MOV.U32 R41, RZ, RZ, R27 ;  /* 0x000000ffff297224 */ /* 0x000fe400078e001b */
[----:B------:R-:W-:Y:S02]  /*17040*/  IMAD.MOV.U32 R43, RZ, RZ, R24 ;  /* 0x000000ffff2b7224 */ /* 0x000fe400078e0018 */
[----:B------:R-:W-:-:S02]  /*17050*/  F2FP.BF16.PACK_AB R8, R204, R205 ;  /* 0x000000cdcc08723e */ /* 0x000fc400000010ff */
[----:B------:R-:W-:Y:S01]  /*17060*/  F2FP.BF16.PACK_AB R10, R130, R95 ;  /* 0x0000005f820a723e */ /* 0x000fe200000010ff */
        /* <DEDUP_REMOVED lines=10> */
[C---:B------:R-:W-:Y:S07]  /*17110*/  HMMA.16816.F32.BF16 R20, R8.reuse, R84, RZ ;  /* 0x000000540814723c */ /* 0x040fee00000418ff */
[----:B------:R-:W-:Y:S01]  /*17120*/  MOV R85, R142 ;  /* 0x0000008e00557202 */ /* 0x000fe20000000f00 */
[----:B------:R-:W-:Y:S01]  /*17130*/  HMMA.16816.F32.BF16 R36, R8, R96, RZ ;  /* 0x000000600824723c */ /* 0x000fe200000418ff */
[----:B------:R-:W-:-:S02]  /*17140*/  IMAD.MOV.U32 R142, RZ, RZ, R143 ;  /* 0x000000ffff8e7224 */ /* 0x000fc400078e008f */
[----:B------:R-:W-:Y:S01]  /*17150*/  IMAD.MOV.U32 R143, RZ, RZ, R148 ;  /* 0x000000ffff8f7224 */ /* 0x000fe200078e0094 */
[----:B------:R-:W-:Y:S01]  /*17160*/  MOV R148, R149 ;  /* 0x0000009500947202 */ /* 0x000fe20000000f00 */
[----:B-1----:R-:W-:Y:S02]  /*17170*/  FFMA.FTZ R3, R18, c[0x0][0x2d0], -R0 ;  /* 0x0000b40012037a23 */ /* 0x002fe40000010800 */
[----:B------:R-:W-:Y:S01]  /*17180*/  IMAD.MOV.U32 R149, RZ, RZ, R150 ;  /* 0x000000ffff957224 */ /* 0x000fe200078e0096 */
[----:B------:R-:W-:Y:S01]  /*17190*/  HMMA.16816.F32.BF16 R16, R8, R88, RZ ;  /* 0x000000580810723c */ /* 0x000fe200000418ff */
[----:B------:R-:W1:Y:S01]  /*171a0*/  MUFU.EX2 R247, R3 ;  /* 0x0000000300f77308 */ /* 0x000e620000000800 */
[----:B------:R-:W-:Y:S01]  /*171b0*/  IMAD.MOV.U32 R84, RZ, RZ, R131 ;  /* 0x000000ffff547224 */ /* 0x000fe200078e0083 */
[----:B------:R-:W-:Y:S01]  /*171c0*/  MOV R96, R129 ;  /* 0x0000008100607202 */ /* 0x000fe20000000f00 */
[----:B------:R-:W-:Y:S01]  /*171d0*/  IMAD.MOV.U32 R150, RZ, RZ, R151 ;  /* 0x000000ffff967224 */ /* 0x000fe200078e0097 */
[----:B------:R-:W-:Y:S01]  /*171e0*/  MOV R151, R179 ;  /* 0x000000b300977202 */ /* 0x000fe20000000f00 */
[----:B------:R-:W-:-:S02]  /*171f0*/  IMAD.MOV.U32 R97, RZ, RZ, R128 ;  /* 0x000000ffff617224 */ /* 0x000fc400078e0080 */
[----:B------:R-:W-:Y:S01]  /*17200*/  IMAD.MOV.U32 R88, RZ, RZ, R5 ;  /* 0x000000ffff587224 */ /* 0x000fe200078e0005 */
[----:B------:R-:W-:Y:S01]  /*17210*/  HMMA.16816.F32.BF16 R32, R8, R100, RZ ;  /* 0x000000640820723c */ /* 0x000fe200000418ff */
[----:B------:R-:W-:-:S06]  /*17220*/  IMAD.MOV.U32 R89, RZ, RZ, R160 ;  /* 0x000000ffff597224 */ /* 0x000fcc00078e00a0 */
[----:B------:R-:W-:Y:S01]  /*17230*/  IMAD.MOV.U32 R100, RZ, RZ, R178 ;  /* 0x000000ffff647224 */ /* 0x000fe200078e00b2 */
[----:B-1----:R-:W-:Y:S01]  /*17240*/  F2FP.BF16.PACK_AB R5, R247, R82 ;  /* 0x00000052f705723e */ /* 0x002fe200000010ff */
[----:B------:R-:W-:Y:S02]  /*17250*/  FFMA.FTZ R3, R26, c[0x0][0x2d0], -R0 ;  /* 0x0000b4001a037a23 */ /* 0x000fe40000010800 */
[----:B------:R-:W-:Y:S01]  /*17260*/  HMMA.16816.F32.BF16 R24, R8, R116, RZ ;  /* 0x000000740818723c */ /* 0x000fe200000418ff */
[----:B------:R-:W-:Y:S01]  /*17270*/  IMAD.MOV.U32 R101, RZ, RZ, R130 ;  /* 0x000000ffff657224 */ /* 0x000fe200078e0082 */
[----:B------:R1:W-:Y:S02]  /*17280*/  MUFU.EX2 R81, R3 ;  /* 0x0000000300517308 */ /* 0x0003e40000000800 */
[----:B-1----:R-:W-:-:S06]  /*17290*/  FFMA.FTZ R3, R29, c[0x0][0x2d0], -R0 ;  /* 0x0000b4001d037a23 */ /* 0x002fcc0000010800 */
[----:B------:R1:W2:Y:S02]  /*172a0*/  MUFU.EX2 R252, R3 ;  /* 0x0000000300fc7308 */ /* 0x0002a40000000800 */
[----:B-1----:R-:W-:Y:S01]  /*172b0*/  IMAD.MOV.U32 R3, RZ, RZ, R6 ;  /* 0x000000ffff037224 */ /* 0x002fe200078e0006 */
[----:B------:R-:W-:Y:S02]  /*172c0*/  F2FP.BF16.PACK_AB R6, R94, R236 ;  /* 0x000000ec5e06723e */ /* 0x000fe400000010ff */
[----:B--2---:R-:W-:-:S07]  /*172d0*/  F2FP.BF16.PACK_AB R7, R252, R81 ;  /* 0x00000051fc07723e */ /* 0x004fce00000010ff */
[----:B------:R-:W-:Y:S07]  /*172e0*/  HMMA.16816.F32.BF16 R144, R4, R60, R20 ;  /* 0x0000003c0490723c */ /* 0x000fee0000041814 */
[----:B------:R-:W-:Y:S01]  /*172f0*/  MOV R60, R162 ;  /* 0x000000a2003c7202 */ /* 0x000fe20000000f00 */
[----:B------:R-:W-:Y:S01]  /*17300*/  IMAD.MOV.U32 R61, RZ, RZ, R161 ;  /* 0x000000ffff3d7224 */ /* 0x000fe200078e00a1 */
[----:B------:R-:W-:Y:S07]  /*17310*/  HMMA.16816.F32.BF16 R20, R8, R104, RZ ;  /* 0x000000680814723c */ /* 0x000fee00000418ff */
[----:B------:R-:W-:Y:S01]  /*17320*/  MOV R104, R40 ;  /* 0x0000002800687202 */ /* 0x000fe20000000f00 */
[----:B------:R-:W-:Y:S01]  /*17330*/  HMMA.16816.F32.BF16 R160, R4, R56, R16 ;  /* 0x0000003804a0723c */ /* 0x000fe20000041810 */
[----:B------:R-:W-:-:S06]  /*17340*/  MOV R105, R43 ;  /* 0x0000002b00697202 */ /* 0x000fcc0000000f00 */
[----:B------:R-:W-:Y:S01]  /*17350*/  IMAD.MOV.U32 R57, RZ, RZ, R30 ;  /* 0x000000ffff397224 */ /* 0x000fe200078e001e */
[----:B------:R-:W-:Y:S01]  /*17360*/  HMMA.16816.F32.BF16 R16, R8, R108, RZ ;  /* 0x0000006c0810723c */ /* 0x000fe200000418ff */
[----:B------:R-:W-:-:S06]  /*17370*/  MOV R56, R127 ;  /* 0x0000007f00387202 */ /* 0x000fcc0000000f00 */
[----:B------:R-:W-:Y:S01]  /*17380*/  IMAD.MOV.U32 R108, RZ, RZ, R176 ;  /* 0x000000ffff6c7224 */ /* 0x000fe200078e00b0 */
[----:B------:R-:W-:Y:S01]  /*17390*/  HMMA.16816.F32.BF16 R28, R8, R112, RZ ;  /* 0x00000070081c723c */ /* 0x000fe200000418ff */
[----:B------:R-:W-:Y:S02]  /*173a0*/  IMAD.MOV.U32 R109, RZ, RZ, R85 ;  /* 0x000000ffff6d7224 */ /* 0x000fe400078e0055 */
[----:B------:R-:W-:-:S04]  /*173b0*/  IMAD.MOV.U32 R85, RZ, RZ, R42 ;  /* 0x000000ffff557224 */ /* 0x000fc800078e002a */
[----:B------:R-:W-:Y:S01]  /*173c0*/  MOV R113, R177 ;  /* 0x000000b100717202 */ /* 0x000fe20000000f00 */
[----:B------:R-:W-:Y:S01]  /*173d0*/  IMAD.MOV.U32 R112, RZ, RZ, R84 ;  /* 0x000000ffff707224 */ /* 0x000fe200078e0054 */
[----:B------:R-:W-:Y:S01]  /*173e0*/  HMMA.16816.F32.BF16 R176, R4, R76, R36 ;  /* 0x0000004c04b0723c */ /* 0x000fe20000041824 */
[----:B------:R-:W-:-:S06]  /*173f0*/  IMAD.MOV.U32 R84, RZ, RZ, R41 ;  /* 0x000000ffff547224 */ /* 0x000fcc00078e0029 */
[----:B------:R-:W-:Y:S01]  /*17400*/  IMAD.MOV.U32 R39, RZ, RZ, R242 ;  /* 0x000000ffff277224 */ /* 0x000fe200078e00f2 */
[----:B------:R-:W-:Y:S01]  /*17410*/  HMMA.16816.F32.BF16 R16, R4, R44, R16 ;  /* 0x0000002c0410723c */ /* 0x000fe20000041810 */
[----:B------:R-:W-:-:S07]  /*17420*/  MOV R77, R143 ;  /* 0x0000008f004d7202 */ /* 0x000fce0000000f00 */
[----:B------:R-:W-:Y:S08]  /*17430*/  HMMA.16816.F32.BF16 R120, R4, R48, R20 ;  /* 0x000000300478723c */ /* 0x000ff00000041814 */
[C---:B------:R-:W-:Y:S07]  /*17440*/  HMMA.16816.F32.BF16 R40, R8.reuse, R86, RZ ;  /* 0x000000560828723c */ /* 0x040fee00000418ff */
[----:B------:R-:W-:Y:S01]  /*17450*/  IMAD.MOV.U32 R87, RZ, RZ, R39 ;  /* 0x000000ffff577224 */ /* 0x000fe200078e0027 */
[----:B------:R-:W-:Y:S01]  /*17460*/  HMMA.16816.F32.BF16 R20, R8, R118, RZ ;  /* 0x000000760814723c */ /* 0x000fe200000418ff */
[----:B------:R-:W-:Y:S01]  /*17470*/  MOV R242, R18 ;  /* 0x0000001200f27202 */ /* 0x000fe20000000f00 */
[----:B------:R-:W-:Y:S01]  /*17480*/  IMAD.MOV.U32 R76, RZ, RZ, R19 ;  /* 0x000000ffff4c7224 */ /* 0x000fe200078e0013 */
[----:B------:R-:W-:Y:S01]  /*17490*/  MOV R117, R17 ;  /* 0x0000001100757202 */ /* 0x000fe20000000f00 */
[----:B------:R-:W-:-:S02]  /*174a0*/  IMAD.MOV.U32 R116, RZ, RZ, R16 ;  /* 0x000000ffff747224 */ /* 0x000fc400078e0010 */
[----:B------:R-:W-:Y:S02]  /*174b0*/  IMAD.MOV.U32 R86, RZ, RZ, R108 ;  /* 0x000000ffff567224 */ /* 0x000fe400078e006c */
[C---:B------:R-:W-:Y:S01]  /*174c0*/  HMMA.16816.F32.BF16 R36, R8.reuse, R90, RZ ;  /* 0x0000005a0824723c */ /* 0x040fe200000418ff */
[----:B------:R-:W-:Y:S02]  /*174d0*/  IMAD.MOV.U32 R118, RZ, RZ, R3 ;  /* 0x000000ffff767224 */ /* 0x000fe400078e0003 */
[----:B------:R-:W-:Y:S02]  /*174e0*/  FFMA.FTZ R3, R167, c[0x0][0x2d0], -R2 ;  /* 0x0000b400a7037a23 */ /* 0x000fe40000010802 */
[----:B------:R-:W-:Y:S02]  /*174f0*/  IMAD.MOV.U32 R119, RZ, RZ, R56 ;  /* 0x000000ffff777224 */ /* 0x000fe400078e0038 */
        /* <DEDUP_REMOVED lines=8> */
[C---:B------:R-:W-:Y:S01]  /*17580*/  HMMA.16816.F32.BF16 R72, R4.reuse, R52, R32 ;  /* 0x000000340448723c */ /* 0x040fe20000041820 */
[----:B------:R1:W-:Y:S07]  /*17590*/  MUFU.EX2 R140, R3 ;  /* 0x00000003008c7308 */ /* 0x0003ee0000000800 */
[C---:B------:R-:W-:Y:S08]  /*175a0*/  HMMA.16816.F32.BF16 R128, R4.reuse, R68, R28 ;  /* 0x000000440480723c */ /* 0x040ff0000004181c */
[----:B------:R-:W-:Y:S01]  /*175b0*/  HMMA.16816.F32.BF16 R124, R4, R64, R24 ;  /* 0x00000040047c723c */ /* 0x000fe20000041818 */
[----:B-1----:R-:W-:-:S04]  /*175c0*/  FFMA.FTZ R3, R166, c[0x0][0x2d0], -R2 ;  /* 0x0000b400a6037a23 */ /* 0x002fc80000010802 */
[----:B------:R1:W2:Y:S03]  /*175d0*/  MUFU.EX2 R141, R3 ;  /* 0x00000003008d7308 */ /* 0x0002a60000000800 */
[C---:B------:R-:W-:Y:S07]  /*175e0*/  HMMA.16816.F32.BF16 R32, R8.reuse, R98, RZ ;  /* 0x000000620820723c */ /* 0x040fee00000418ff */
[----:B------:R-:W-:Y:S01]  /*175f0*/  MOV R99, R109 ;  /* 0x0000006d00637202 */ /* 0x000fe20000000f00 */
[----:B------:R-:W-:Y:S01]  /*17600*/  HMMA.16816.F32.BF16 R28, R8, R102, RZ ;  /* 0x00000066081c723c */ /* 0x000fe200000418ff */
[----:B------:R-:W-:Y:S01]  /*17610*/  IMAD.MOV.U32 R109, RZ, RZ, R104 ;  /* 0x000000ffff6d7224 */ /* 0x000fe200078e0068 */
[----:B------:R-:W-:Y:S01]  /*17620*/  MOV R98, R112 ;  /* 0x0000007000627202 */ /* 0x000fe20000000f00 */
[----:B------:R-:W-:-:S02]  /*17630*/  IMAD.MOV.U32 R104, RZ, RZ, R57 ;  /* 0x000000ffff687224 */ /* 0x000fc400078e0039 */
[----:B-1----:R-:W-:Y:S02]  /*17640*/  FFMA.FTZ R3, R165, c[0x0][0x2d0], -R2 ;  /* 0x0000b400a5037a23 */ /* 0x002fe40000010802 */
[----:B------:R-:W-:Y:S01]  /*17650*/  IMAD.MOV.U32 R103, RZ, RZ, R113 ;  /* 0x000000ffff677224 */ /* 0x000fe200078e0071 */
[C---:B------:R-:W-:Y:S01]  /*17660*/  HMMA.16816.F32.BF16 R24, R8.reuse, R114, RZ ;  /* 0x000000720818723c */ /* 0x040fe200000418ff */
[----:B------:R-:W-:Y:S01]  /*17670*/  MOV R102, R97 ;  /* 0x0000006100667202 */ /* 0x000fe20000000f00 */
[----:B------:R-:W-:Y:S02]  /*17680*/  IMAD.MOV.U32 R112, RZ, RZ, R82 ;  /* 0x000000ffff707224 */ /* 0x000fe400078e0052 */
[----:B------:R-:W-:Y:S02]  /*17690*/  IMAD.MOV.U32 R113, RZ, RZ, R148 ;  /* 0x000000ffff717224 */ /* 0x000fe400078e0094 */
[----:B------:R-:W-:Y:S02]  /*176a0*/  IMAD.MOV.U32 R97, RZ, RZ, R150 ;  /* 0x000000ffff617224 */ /* 0x000fe400078e0096 */
[----:B------:R-:W-:Y:S01]  /*176b0*/  HMMA.16816.F32.BF16 R8, R8, R110, RZ ;  /* 0x0000006e0808723c */ /* 0x000fe200000418ff */
[----:B------:R-:W-:-:S06]  /*176c0*/  IMAD.MOV.U32 R82, RZ, RZ, R151 ;  /* 0x000000ffff527224 */ /* 0x000fcc00078e0097 */
[----:B------:R-:W-:Y:S01]  /*176d0*/  IMAD.MOV.U32 R111, RZ, RZ, R142 ;  /* 0x000000ffff6f7224 */ /* 0x000fe200078e008e */
[C---:B------:R-:W-:Y:S01]  /*176e0*/  HMMA.16816.F32.BF16 R36, R4.reuse, R58, R36 ;  /* 0x0000003a0424723c */ /* 0x040fe20000041824 */
[----:B------:R1:W-:Y:S07]  /*176f0*/  MUFU.EX2 R142, R3 ;  /* 0x00000003008e7308 */ /* 0x0003ee0000000800 */
[C---:B------:R-:W-:Y:S08]  /*17700*/  HMMA.16816.F32.BF16 R40, R4.reuse, R62, R40 ;  /* 0x0000003e0428723c */ /* 0x040ff00000041828 */
[----:B------:R-:W-:Y:S01]  /*17710*/  HMMA.16816.F32.BF16 R28, R4, R54, R28 ;  /* 0x00000036041c723c */ /* 0x000fe2000004181c */
[----:B-1----:R-:W-:-:S04]  /*17720*/  FFMA.FTZ R3, R164, c[0x0][0x2d0], -R2 ;  /* 0x0000b400a4037a23 */ /* 0x002fc80000010802 */
[----:B------:R1:W3:Y:S03]  /*17730*/  MUFU.EX2 R143, R3 ;  /* 0x00000003008f7308 */ /* 0x0002e60000000800 */
[C---:B------:R-:W-:Y:S01]  /*17740*/  HMMA.16816.F32.BF16 R48, R4.reuse, R50, R16 ;  /* 0x000000320430723c */ /* 0x040fe20000041810 */
[----:B------:R-:W4:Y:S07]  /*17750*/  LDSM.16.MT88.4 R16, [R225+0x1100] ;  /* 0x00110000e110783b */ /* 0x000f2e0000004200 */
[----:B------:R-:W-:Y:S01]  /*17760*/  HMMA.16816.F32.BF16 R32, R4, R78, R32 ;  /* 0x0000004e0420723c */ /* 0x000fe20000041820 */
[----:B-1----:R-:W-:-:S07]  /*17770*/  FFMA.FTZ R3, R139, c[0x0][0x2d0], -R0 ;  /* 0x0000b4008b037a23 */ /* 0x002fce0000010800 */
[C---:B------:R-:W-:Y:S01]  /*17780*/  HMMA.16816.F32.BF16 R68, R4.reuse, R70, R24 ;  /* 0x000000460444723c */ /* 0x040fe20000041818 */
[----:B------:R1:W-:Y:S01]  /*17790*/  MUFU.EX2 R59, R3 ;  /* 0x00000003003b7308 */ /* 0x0003e20000000800 */
[----:B------:R-:W4:Y:S06]  /*177a0*/  LDSM.16.MT88.4 R24, [R226+0x1100] ;  /* 0x00110000e218783b */ /* 0x000f2c0000004200 */
[C---:B------:R-:W-:Y:S01]  /*177b0*/  HMMA.16816.F32.BF16 R64, R4.reuse, R66, R20 ;  /* 0x000000420440723c */ /* 0x040fe20000041814 */
[----:B------:R-:W4:Y:S07]  /*177c0*/  LDSM.16.MT88.4 R20, [R228+0x1100] ;  /* 0x00110000e414783b */ /* 0x000f2e0000004200 */
[----:B------:R-:W-:Y:S01]  /*177d0*/  HMMA.16816.F32.BF16 R44, R4, R46, R8 ;  /* 0x0000002e042c723c */ /* 0x000fe20000041808 */
[----:B-1----:R-:W-:-:S04]  /*177e0*/  FFMA.FTZ R3, R135, c[0x0][0x2d0], -R0 ;  /* 0x0000b40087037a23 */ /* 0x002fc80000010800 */
[----:B------:R1:W1:Y:S02]  /*177f0*/  MUFU.EX2 R60, R3 ;  /* 0x00000003003c7308 */ /* 0x0002640000000800 */
[----:B------:R-:W-:Y:S01]  /*17800*/  FFMA.FTZ R4, R173, c[0x0][0x2d0], -R13 ;  /* 0x0000b400ad047a23 */ /* 0x000fe2000001080d */
[----:B--2---:R-:W-:Y:S01]  /*17810*/  F2FP.BF16.PACK_AB R8, R141, R140 ;  /* 0x0000008c8d08723e */ /* 0x004fe200000010ff */
[----:B------:R-:W-:Y:S01]  /*17820*/  IMAD.MOV.U32 R173, RZ, RZ, R106 ;  /* 0x000000ffffad7224 */ /* 0x000fe200078e006a */
[----:B---3--:R-:W-:Y:S01]  /*17830*/  F2FP.BF16.PACK_AB R10, R143, R142 ;  /* 0x0000008e8f0a723e */ /* 0x008fe200000010ff */
[----:B------:R-:W-:Y:S01]  /*17840*/  IMAD.MOV.U32 R106, RZ, RZ, R119 ;  /* 0x000000ffff6a7224 */ /* 0x000fe200078e0077 */
[----:B------:R-:W-:Y:S01]  /*17850*/  MOV R119, R86 ;  /* 0x0000005600777202 */ /* 0x000fe20000000f00 */
[----:B------:R-:W-:Y:S01]  /*17860*/  MUFU.EX2 R58, R4 ;  /* 0x00000004003a7308 */ /* 0x000fe20000000800 */
[----:B-1----:R-:W-:Y:S01]  /*17870*/  FFMA.FTZ R3, R133, c[0x0][0x2d0], -R0 ;  /* 0x0000b40085037a23 */ /* 0x002fe20000010800 */
[----:B------:R-:W-:-:S06]  /*17880*/  F2FP.BF16.PACK_AB R9, R60, R59 ;  /* 0x0000003b3c09723e */ /* 0x000fcc00000010ff */
[----:B------:R1:W-:Y:S02]  /*17890*/  MUFU.EX2 R62, R3 ;  /* 0x00000003003e7308 */ /* 0x0003e40000000800 */
[----:B-1----:R-:W-:-:S06]  /*178a0*/  FFMA.FTZ R3, R132, c[0x0][0x2d0], -R0 ;  /* 0x0000b40084037a23 */ /* 0x002fcc0000010800 */
[----:B------:R1:W2:Y:S02]  /*178b0*/  MUFU.EX2 R63, R3 ;  /* 0x00000003003f7308 */ /* 0x0002a40000000800 */
[----:B-1----:R-:W-:Y:S01]  /*178c0*/  FFMA.FTZ R3, R172, c[0x0][0x2d0], -R13 ;  /* 0x0000b400ac037a23 */ /* 0x002fe2000001080d */
[----:B--2---:R-:W-:Y:S01]  /*178d0*/  F2FP.BF16.PACK_AB R11, R63, R62 ;  /* 0x0000003e3f0b723e */ /* 0x004fe200000010ff */
[----:B------:R-:W-:-:S04]  /*178e0*/  IMAD.MOV.U32 R172, RZ, RZ, R111 ;  /* 0x000000ffffac7224 */ /* 0x000fc800078e006f */
[----:B------:R1:W-:Y:S02]  /*178f0*/  MUFU.EX2 R54, R3 ;  /* 0x0000000300367308 */ /* 0x0003e40000000800 */
[C---:B----4-:R-:W-:Y:S08]  /*17900*/  HMMA.16816.F32.BF16 R144, R8.reuse, R16, R144 ;  /* 0x000000100890723c */ /* 0x050ff00000041890 */
[----:B------:R-:W-:Y:S01]  /*17910*/  HMMA.16816.F32.BF16 R40, R8, R18, R40 ;  /* 0x000000120828723c */ /* 0x000fe20000041828 */
[----:B-1----:R-:W-:Y:S01]  /*17920*/  FFMA.FTZ R3, R174, c[0x0][0x2d0], -R13 ;  /* 0x0000b400ae037a23 */ /* 0x002fe2000001080d */
[----:B------:R-:W-:-:S02]  /*17930*/  MOV R174, R107 ;  /* 0x0000006b00ae7202 */ /* 0x000fc40000000f00 */
[----:B------:R-:W-:Y:S01]  /*17940*/  MOV R107, R102 ;  /* 0x00000066006b7202 */ /* 0x000fe20000000f00 */
[----:B------:R1:W2:Y:S03]  /*17950*/  MUFU.EX2 R56, R3 ;  /* 0x0000000300387308 */ /* 0x0002a60000000800 */
[----:B------:R-:W-:Y:S01]  /*17960*/  HMMA.16816.F32.BF16 R160, R8, R24, R160 ;  /* 0x0000001808a0723c */ /* 0x000fe200000418a0 */
[----:B------:R-:W-:Y:S01]  /*17970*/  MOV R86, R76 ;  /* 0x0000004c00567202 */ /* 0x000fe20000000f00 */
[----:B------:R-:W-:-:S06]  /*17980*/  IMAD.MOV.U32 R102, RZ, RZ, R98 ;  /* 0x000000ffff667224 */ /* 0x000fcc00078e0062 */
[----:B------:R-:W-:Y:S01]  /*17990*/  HMMA.16816.F32.BF16 R36, R8, R26, R36 ;  /* 0x0000001a0824723c */ /* 0x000fe20000041824 */
[----:B-1----:R-:W-:Y:S01]  /*179a0*/  FFMA.FTZ R3, R175, c[0x0][0x2d0], -R13 ;  /* 0x0000b400af037a23 */ /* 0x002fe2000001080d */
[----:B--2---:R-:W-:-:S06]  /*179b0*/  F2FP.BF16.PACK_AB R4, R56, R54 ;  /* 0x000000363804723e */ /* 0x004fcc00000010ff */
[----:B------:R-:W-:Y:S01]  /*179c0*/  HMMA.16816.F32.BF16 R176, R8, R20, R176 ;  /* 0x0000001408b0723c */ /* 0x000fe200000418b0 */
[----:B------:R-:W-:Y:S01]  /*179d0*/  IMAD.MOV.U32 R175, RZ, RZ, R118 ;  /* 0x000000ffffaf7224 */ /* 0x000fe200078e0076 */
[----:B------:R1:W2:Y:S01]  /*179e0*/  MUFU.EX2 R61, R3 ;  /* 0x00000003003d7308 */ /* 0x0002a20000000800 */
[----:B------:R-:W-:-:S05]  /*179f0*/  IMAD.MOV.U32 R118, RZ, RZ, R99 ;  /* 0x000000ffff767224 */ /* 0x000fca00078e0063 */
[----:B------:R-:W-:Y:S01]  /*17a00*/  HMMA.16816.F32.BF16 R32, R8, R22, R32 ;  /* 0x000000160820723c */ /* 0x000fe20000041820 */
[----:B------:R-:W-:Y:S02]  /*17a10*/  IMAD.MOV.U32 R76, RZ, RZ, R240 ;  /* 0x000000ffff4c7224 */ /* 0x000fe400078e00f0 */
[----:B------:R-:W-:Y:S02]  /*17a20*/  IMAD.MOV.U32 R98, RZ, RZ, R87 ;  /* 0x000000ffff627224 */ /* 0x000fe400078e0057 */
[----:B-1----:R-:W-:Y:S01]  /*17a30*/  FFMA.FTZ R3, R171, c[0x0][0x2d0], -R12 ;  /* 0x0000b400ab037a23 */ /* 0x002fe2000001080c */
[----:B--2---:R-:W-:Y:S01]  /*17a40*/  F2FP.BF16.PACK_AB R6, R61, R58 ;  /* 0x0000003a3d06723e */ /* 0x004fe200000010ff */
[----:B------:R-:W-:Y:S02]  /*17a50*/  IMAD.MOV.U32 R110, RZ, RZ, R77 ;  /* 0x000000ffff6e7224 */ /* 0x000fe400078e004d */
[----:B------:R1:W-:Y:S01]  /*17a60*/  MUFU.EX2 R52, R3 ;  /* 0x0000000300347308 */ /* 0x0003e20000000800 */
[----:B------:R-:W-:-:S02]  /*17a70*/  IMAD.MOV.U32 R99, RZ, RZ, R242 ;  /* 0x000000ffff637224 */ /* 0x000fc400078e00f2 */
[----:B------:R-:W-:Y:S01]  /*17a80*/  IMAD.MOV.U32 R87, RZ, RZ, R241 ;  /* 0x000000ffff577224 */ /* 0x000fe200078e00f1 */
[----:B------:R-:W-:Y:S01]  /*17a90*/  MOV R79, R76 ;  /* 0x0000004c004f7202 */ /* 0x000fe20000000f00 */
[----:B-1----:R-:W-:Y:S01]  /*17aa0*/  FFMA.FTZ R3, R170, c[0x0][0x2d0], -R12 ;  /* 0x0000b400aa037a23 */ /* 0x002fe2000001080c */
[----:B------:R-:W-:Y:S01]  /*17ab0*/  MOV R77, R237 ;  /* 0x000000ed004d7202 */ /* 0x000fe20000000f00 */
[----:B------:R-:W-:Y:S01]  /*17ac0*/  IMAD.MOV.U32 R135, RZ, RZ, R119 ;  /* 0x000000ffff877224 */ /* 0x000fe200078e0077 */
[----:B------:R-:W-:Y:S01]  /*17ad0*/  UIMAD.WIDE.U32 UR8, UR18, UR4, URZ ;  /* 0x00000004120872a5 */ /* 0x000fe2000f8e003f */
[----:B------:R1:W2:Y:S01]  /*17ae0*/  MUFU.EX2 R53, R3 ;  /* 0x0000000300357308 */ /* 0x0002a20000000800 */
[----:B------:R-:W-:Y:S01]  /*17af0*/  IMAD.MOV.U32 R139, RZ, RZ, R98 ;  /* 0x000000ffff8b7224 */ /* 0x000fe200078e0062 */
[----:B------:R3:W5:Y:S01]  /*17b00*/  LDL.LU R242, [R1+0x98] ;  /* 0x0000980001f27983 */ /* 0x0007620000300800 */
[----:B-1----:R-:W-:Y:S01]  /*17b10*/  FFMA.FTZ R3, R169, c[0x0][0x2d0], -R12 ;  /* 0x0000b400a9037a23 */ /* 0x002fe2000001080c */
[----:B--2---:R-:W-:Y:S01]  /*17b20*/  F2FP.BF16.PACK_AB R5, R53, R52 ;  /* 0x000000343505723e */ /* 0x004fe200000010ff */
[----:B------:R-:W-:-:S02]  /*17b30*/  IMAD.MOV.U32 R78, RZ, RZ, R87 ;  /* 0x000000ffff4e7224 */ /* 0x000fc400078e0057 */
[----:B------:R-:W-:Y:S01]  /*17b40*/  IMAD.MOV.U32 R76, RZ, RZ, R238 ;  /* 0x000000ffff4c7224 */ /* 0x000fe200078e00ee */
[----:B------:R1:W-:Y:S01]  /*17b50*/  MUFU.EX2 R55, R3 ;  /* 0x0000000300377308 */ /* 0x0003e20000000800 */
[----:B------:R-:W-:Y:S01]  /*17b60*/  IMAD.MOV.U32 R119, RZ, RZ, R86 ;  /* 0x000000ffff777224 */ /* 0x000fe200078e0056 */
[----:B------:R-:W-:Y:S01]  /*17b70*/  MOV R98, R113 ;  /* 0x0000007100627202 */ /* 0x000fe20000000f00 */
[----:B------:R-:W-:Y:S01]  /*17b80*/  IMAD.MOV.U32 R111, RZ, RZ, R112 ;  /* 0x000000ffff6f7224 */ /* 0x000fe200078e0070 */
[----:B------:R-:W-:Y:S01]  /*17b90*/  @UP2 USHF.R.U32.HI UR18, URZ, UR5, UR9 ;  /* 0x000000053f122299 */ /* 0x000fe20008011609 */
[----:B------:R3:W5:Y:S01]  /*17ba0*/  LDL.LU R241, [R1+0x94] ;  /* 0x0000940001f17983 */ /* 0x0007620000300800 */
[----:B-1----:R-:W-:Y:S01]  /*17bb0*/  FFMA.FTZ R3, R168, c[0x0][0x2d0], -R12 ;  /* 0x0000b400a8037a23 */ /* 0x002fe2000001080c */
[----:B------:R-:W-:Y:S01]  /*17bc0*/  MOV R87, R82 ;  /* 0x0000005200577202 */ /* 0x000fe20000000f00 */
[----:B------:R-:W-:Y:S01]  /*17bd0*/  IMAD.MOV.U32 R86, RZ, RZ, R97 ;  /* 0x000000ffff567224 */ /* 0x000fe200078e0061 */
[----:B------:R-:W-:Y:S01]  /*17be0*/  MOV R113, R234 ;  /* 0x000000ea00717202 */ /* 0x000fe20000000f00 */
[----:B------:R-:W1:Y:S01]  /*17bf0*/  MUFU.EX2 R57, R3 ;  /* 0x0000000300397308 */ /* 0x000e620000000800 */
[----:B------:R-:W-:Y:S01]  /*17c00*/  IMAD.MOV.U32 R112, RZ, RZ, R233 ;  /* 0x000000ffff707224 */ /* 0x000fe200078e00e9 */
[----:B------:R-:W-:Y:S01]  /*17c10*/  UIADD3 UR18, UR18, UR13, -UR24 ;  /* 0x0000000d12127290 */ /* 0x000fe2000fffe818 */
[----:B------:R3:W5:Y:S01]  /*17c20*/  LDL.LU R240, [R1+0x90] ;  /* 0x0000900001f07983 */ /* 0x0007620000300800 */
[----:B-1----:R-:W-:-:S07]  /*17c30*/  F2FP.BF16.PACK_AB R7, R57, R55 ;  /* 0x000000373907723e */ /* 0x002fce00000010ff */
[C---:B------:R-:W-:Y:S08]  /*17c40*/  HMMA.16816.F32.BF16 R148, R4.reuse, R16, R180 ;  /* 0x000000100494723c */ /* 0x040ff000000418b4 */
        /* <DEDUP_REMOVED lines=8> */
[-C--:B-1----:R-:W-:Y:S08]  /*17cd0*/  HMMA.16816.F32.BF16 R196, R4, R16.reuse, R248 ;  /* 0x0000001004c4723c */ /* 0x082ff000000418f8 */
[----:B------:R-:W-:Y:S08]  /*17ce0*/  HMMA.16816.F32.BF16 R72, R8, R16, R72 ;  /* 0x000000100848723c */ /* 0x000ff00000041848 */
[-C--:B------:R-:W-:Y:S08]  /*17cf0*/  HMMA.16816.F32.BF16 R200, R4, R18.reuse, R200 ;  /* 0x0000001204c8723c */ /* 0x080ff000000418c8 */
[----:B------:R-:W-:Y:S01]  /*17d00*/  HMMA.16816.F32.BF16 R248, R8, R18, R28 ;  /* 0x0000001208f8723c */ /* 0x000fe2000004181c */
[----:B------:R-:W1:Y:S04]  /*17d10*/  LDSM.16.MT88.4 R16, [R228+0x3100] ;  /* 0x00310000e410783b */ /* 0x000e680000004200 */
[----:B------:R-:W4:Y:S03]  /*17d20*/  LDSM.16.MT88.4 R28, [R227+0x3100] ;  /* 0x00310000e31c783b */ /* 0x000f260000004200 */
[----:B------:R-:W-:Y:S01]  /*17d30*/  MOV R133, R72 ;  /* 0x0000004800857202 */ /* 0x000fe20000000f00 */
[----:B------:R-:W-:Y:S01]  /*17d40*/  IMAD.MOV.U32 R132, RZ, RZ, R73 ;  /* 0x000000ffff847224 */ /* 0x000fe200078e0049 */
[----:B------:R-:W-:Y:S01]  /*17d50*/  MOV R114, R75 ;  /* 0x0000004b00727202 */ /* 0x000fe20000000f00 */
[----:B------:R-:W-:-:S02]  /*17d60*/  IMAD.MOV.U32 R115, RZ, RZ, R74 ;  /* 0x000000ffff737224 */ /* 0x000fc400078e004a */
[----:B--2---:R-:W-:Y:S01]  /*17d70*/  HMMA.16816.F32.BF16 R72, R4, R24, R172 ;  /* 0x000000180448723c */ /* 0x004fe200000418ac */
[----:B------:R-:W-:-:S06]  /*17d80*/  IMAD.MOV.U32 R221, RZ, RZ, R78 ;  /* 0x000000ffffdd7224 */ /* 0x000fcc00078e004e */
[----:B------:R-:W-:Y:S01]  /*17d90*/  MOV R172, R118 ;  /* 0x0000007600ac7202 */ /* 0x000fe20000000f00 */
[----:B------:R-:W-:Y:S01]  /*17da0*/  IMAD.MOV.U32 R174, RZ, RZ, R76 ;  /* 0x000000ffffae7224 */ /* 0x000fe200078e004c */
[----:B------:R-:W-:-:S03]  /*17db0*/  MOV R222, R79 ;  /* 0x0000004f00de7202 */ /* 0x000fc60000000f00 */
[----:B------:R-:W-:Y:S01]  /*17dc0*/  IMAD.MOV.U32 R220, RZ, RZ, R172 ;  /* 0x000000ffffdc7224 */ /* 0x000fe200078e00ac */
[----:B------:R-:W-:Y:S01]  /*17dd0*/  MOV R118, R99 ;  /* 0x0000006300767202 */ /* 0x000fe20000000f00 */
[----:B------:R-:W-:Y:S02]  /*17de0*/  IMAD.MOV.U32 R172, RZ, RZ, R77 ;  /* 0x000000ffffac7224 */ /* 0x000fe400078e004d */
[----:B------:R-:W-:Y:S01]  /*17df0*/  HMMA.16816.F32.BF16 R76, R4, R26, R216 ;  /* 0x0000001a044c723c */ /* 0x000fe200000418d8 */
[----:B------:R-:W-:Y:S01]  /*17e00*/  IMAD.MOV.U32 R99, RZ, RZ, R96 ;  /* 0x000000ffff637224 */ /* 0x000fe200078e0060 */
[----:B------:R-:W-:-:S05]  /*17e10*/  MOV R159, R135 ;  /* 0x00000087009f7202 */ /* 0x000fca0000000f00 */
        /* <DEDUP_REMOVED lines=8> */
[----:B------:R-:W-:Y:S01]  /*17ea0*/  IMAD.MOV.U32 R223, RZ, RZ, R110 ;  /* 0x000000ffffdf7224 */ /* 0x000fe200078e006e */
[----:B------:R-:W-:Y:S01]  /*17eb0*/  MOV R135, R230 ;  /* 0x000000e600877202 */ /* 0x000fe20000000f00 */
[----:B------:R-:W-:-:S02]  /*17ec0*/  IMAD.MOV.U32 R157, RZ, RZ, R111 ;  /* 0x000000ffff9d7224 */ /* 0x000fc400078e006f */
[----:B------:R-:W-:Y:S01]  /*17ed0*/  IMAD.MOV.U32 R175, RZ, RZ, R86 ;  /* 0x000000ffffaf7224 */ /* 0x000fe200078e0056 */
[----:B-1----:R-:W-:Y:S01]  /*17ee0*/  HMMA.16816.F32.BF16 R108, R4, R18, R192 ;  /* 0x00000012046c723c */ /* 0x002fe200000418c0 */
[----:B------:R-:W-:-:S07]  /*17ef0*/  IMAD.MOV.U32 R139, RZ, RZ, R229 ;  /* 0x000000ffff8b7224 */ /* 0x000fce00078e00e5 */
[C---:B----4-:R-:W-:Y:S07]  /*17f00*/  HMMA.16816.F32.BF16 R192, R4.reuse, R28, R216 ;  /* 0x0000001c04c0723c */ /* 0x050fee00000418d8 */
        /* <DEDUP_REMOVED lines=13> */
[----:B------:R-:W-:-:S07]  /*17fe0*/  IMAD.MOV.U32 R175, RZ, RZ, R101 ;  /* 0x000000ffffaf7224 */ /* 0x000fce00078e0065 */
[C---:B------:R-:W-:Y:S08]  /*17ff0*/  HMMA.16816.F32.BF16 R104, R4.reuse, R16, R104 ;  /* 0x000000100468723c */ /* 0x040ff00000041868 */
[----:B------:R-:W-:Y:S07]  /*18000*/  HMMA.16816.F32.BF16 R100, R4, R30, R208 ;  /* 0x0000001e0464723c */ /* 0x000fee00000418d0 */
[----:B------:R-:W-:Y:S01]  /*18010*/  IMAD.MOV.U32 R7, RZ, RZ, R220 ;  /* 0x000000ffff077224 */ /* 0x000fe200078e00dc */
[----:B------:R-:W-:Y:S01]  /*18020*/  MOV R4, R222 ;  /* 0x000000de00047202 */ /* 0x000fe20000000f00 */
[----:B------:R-:W-:-:S02]  /*18030*/  IMAD.MOV.U32 R6, RZ, RZ, R221 ;  /* 0x000000ffff067224 */ /* 0x000fc400078e00dd */
[----:B------:R-:W-:Y:S02]  /*18040*/  IMAD.MOV.U32 R5, RZ, RZ, R223 ;  /* 0x000000ffff057224 */ /* 0x000fe400078e00df */
[----:B------:R-:W-:Y:S07]  /*18050*/  HMMA.16816.F32.BF16 R220, R8, R24, R128 ;  /* 0x0000001808dc723c */ /* 0x000fee0000041880 */
[----:B------:R-:W-:Y:S01]  /*18060*/  IMAD.MOV.U32 R129, RZ, RZ, R216 ;  /* 0x000000ffff817224 */ /* 0x000fe200078e00d8 */
[----:B------:R-:W-:Y:S01]  /*18070*/  MOV R128, R217 ;  /* 0x000000d900807202 */ /* 0x000fe20000000f00 */
[----:B------:R-:W-:-:S02]  /*18080*/  IMAD.MOV.U32 R130, RZ, RZ, R218 ;  /* 0x000000ffff827224 */ /* 0x000fc400078e00da */
[----:B------:R-:W-:Y:S02]  /*18090*/  IMAD.MOV.U32 R131, RZ, RZ, R219 ;  /* 0x000000ffff837224 */ /* 0x000fe400078e00db */
[C---:B------:R-:W-:Y:S07]  /*180a0*/  HMMA.16816.F32.BF16 R216, R8.reuse, R26, R68 ;  /* 0x0000001a08d8723c */ /* 0x040fee0000041844 */
[----:B------:R-:W-:Y:S02]  /*180b0*/  IMAD.MOV.U32 R71, RZ, RZ, R3 ;  /* 0x000000ffff477224 */ /* 0x000fe400078e0003 */
[--C-:B------:R-:W-:Y:S01]  /*180c0*/  FFMA.FTZ R3, R206, c[0x0][0x2d0], -R2.reuse ;  /* 0x0000b400ce037a23 */ /* 0x100fe20000010802 */
[----:B------:R-:W-:Y:S03]  /*180d0*/  HMMA.16816.F32.BF16 R208, R8, R22, R64 ;  /* 0x0000001608d0723c */ /* 0x000fe60000041840 */
[----:B------:R1:W-:Y:S02]  /*180e0*/  MUFU.EX2 R22, R3 ;  /* 0x0000000300167308 */ /* 0x0003e40000000800 */
[----:B-1----:R-:W-:-:S06]  /*180f0*/  FFMA.FTZ R3, R207, c[0x0][0x2d0], -R2 ;  /* 0x0000b400cf037a23 */ /* 0x002fcc0000010802 */
[----:B------:R1:W2:Y:S01]  /*18100*/  MUFU.EX2 R24, R3 ;  /* 0x0000000300187308 */ /* 0x0002a20000000800 */
[----:B------:R-:W-:Y:S01]  /*18110*/  HMMA.16816.F32.BF16 R48, R8, R18, R48 ;  /* 0x000000120830723c */ /* 0x000fe20000041830 */
[--C-:B-1----:R-:W-:Y:S02]  /*18120*/  FFMA.FTZ R3, R245, c[0x0][0x2d0], -R2.reuse ;  /* 0x0000b400f5037a23 */ /* 0x102fe40000010802 */
[----:B------:R-:W-:-:S04]  /*18130*/  FFMA.FTZ R2, R246, c[0x0][0x2d0], -R2 ;  /* 0x0000b400f6027a23 */ /* 0x000fc80000010802 */
[----:B------:R1:W-:Y:S01]  /*18140*/  MUFU.EX2 R23, R2 ;  /* 0x0000000200177308 */ /* 0x0003e20000000800 */
[----:B------:R-:W-:Y:S01]  /*18150*/  MOV R70, R215 ;  /* 0x000000d700467202 */ /* 0x000fe20000000f00 */
[----:B-1----:R-:W-:-:S06]  /*18160*/  FFMA.FTZ R2, R191, c[0x0][0x2d0], -R0 ;  /* 0x0000b400bf027a23 */ /* 0x002fcc0000010800 */
[----:B------:R1:W-:Y:S01]  /*18170*/  MUFU.EX2 R18, R2 ;  /* 0x0000000200127308 */ /* 0x0003e20000000800 */
[----:B------:R-:W-:Y:S01]  /*18180*/  HMMA.16816.F32.BF16 R212, R8, R20, R124 ;  /* 0x0000001408d4723c */ /* 0x000fe2000004187c */
[----:B------:R-:W-:Y:S01]  /*18190*/  MOV R156, R224 ;  /* 0x000000e0009c7202 */ /* 0x000fe20000000f00 */
[----:B-1----:R-:W-:-:S05]  /*181a0*/  FFMA.FTZ R2, R190, c[0x0][0x2d0], -R0 ;  /* 0x0000b400be027a23 */ /* 0x002fca0000010800 */
[----:B------:R1:W4:Y:S02]  /*181b0*/  MUFU.EX2 R19, R2 ;  /* 0x0000000200137308 */ /* 0x0003240000000800 */
[--C-:B-1----:R-:W-:Y:S02]  /*181c0*/  FFMA.FTZ R2, R189, c[0x0][0x2d0], -R0.reuse ;  /* 0x0000b400bd027a23 */ /* 0x102fe40000010800 */
[----:B------:R-:W-:Y:S01]  /*181d0*/  FFMA.FTZ R0, R188, c[0x0][0x2d0], -R0 ;  /* 0x0000b400bc007a23 */ /* 0x000fe20000010800 */
[----:B------:R-:W-:Y:S01]  /*181e0*/  HMMA.16816.F32.BF16 R64, R8, R16, R120 ;  /* 0x000000100840723c */ /* 0x000fe20000041878 */
[----:B------:R-:W-:Y:S01]  /*181f0*/  IMAD.MOV.U32 R68, RZ, RZ, R128 ;  /* 0x000000ffff447224 */ /* 0x000fe200078e0080 */
[----:B------:R-:W-:Y:S01]  /*18200*/  MOV R69, R129 ;  /* 0x0000008100457202 */ /* 0x000fe20000000f00 */
[----:B------:R1:W-:Y:S01]  /*18210*/  MUFU.EX2 R20, R0 ;  /* 0x0000000000147308 */ /* 0x0003e20000000800 */
[----:B------:R-:W-:Y:S01]  /*18220*/  MOV R26, R173 ;  /* 0x000000ad001a7202 */ /* 0x000fe20000000f00 */
[----:B------:R-:W-:Y:S01]  /*18230*/  LDSM.16.MT88.4 R188, [R228+0x1900] ;  /* 0x00190000e4bc783b */ /* 0x000fe20000004200 */
[----:B-1----:R-:W-:-:S02]  /*18240*/  FFMA.FTZ R0, R130, c[0x0][0x2d0], -R13 ;  /* 0x0000b40082007a23 */ /* 0x002fc4000001080d */
        /* <DEDUP_REMOVED lines=9> */
[----:B------:R-:W-:Y:S02]  /*182e0*/  MOV R159, R15 ;  /* 0x0000000f009f7202 */ /* 0x000fe40000000f00 */
[----:B------:R1:W-:Y:S02]  /*182f0*/  MUFU.EX2 R15, R0 ;  /* 0x00000000000f7308 */ /* 0x0003e40000000800 */
[----:B-1----:R-:W-:-:S06]  /*18300*/  FFMA.FTZ R0, R70, c[0x0][0x2d0], -R13 ;  /* 0x0000b40046007a23 */ /* 0x002fcc000001080d */
[----:B------:R1:W-:Y:S01]  /*18310*/  MUFU.EX2 R16, R0 ;  /* 0x0000000000107308 */ /* 0x0003e20000000800 */
[----:B------:R-:W-:Y:S01]  /*18320*/  HMMA.16816.F32.BF16 R116, R8, R28, R116 ;  /* 0x0000001c0874723c */ /* 0x000fe20000041874 */
[----:B------:R-:W-:Y:S02]  /*18330*/  IMAD.MOV.U32 R126, RZ, RZ, R6 ;  /* 0x000000ffff7e7224 */ /* 0x000fe400078e0006 */
[----:B-1----:R-:W-:-:S04]  /*18340*/  FFMA.FTZ R0, R71, c[0x0][0x2d0], -R13 ;  /* 0x0000b40047007a23 */ /* 0x002fc8000001080d */
[----:B------:R1:W-:Y:S01]  /*18350*/  MUFU.EX2 R17, R0 ;  /* 0x0000000000117308 */ /* 0x0003e20000000800 */
[----:B------:R-:W-:Y:S01]  /*18360*/  HMMA.16816.F32.BF16 R44, R8, R30, R44 ;  /* 0x0000001e082c723c */ /* 0x000fe2000004182c */
[----:B------:R-:W-:Y:S01]  /*18370*/  MOV R6, R7 ;  /* 0x0000000700067202 */ /* 0x000fe20000000f00 */
[----:B------:R-:W-:Y:S02]  /*18380*/  IMAD.MOV.U32 R7, RZ, RZ, R175 ;  /* 0x000000ffff077224 */ /* 0x000fe400078e00af */
[----:B-1----:R-:W-:Y:S01]  /*18390*/  FFMA.FTZ R0, R130, c[0x0][0x2d0], -R13 ;  /* 0x0000b40082007a23 */ /* 0x002fe2000001080d */
[----:B------:R-:W-:-:S03]  /*183a0*/  MOV R130, R14 ;  /* 0x0000000e00827202 */ /* 0x000fc60000000f00 */
[----:B------:R1:W-:Y:S01]  /*183b0*/  MUFU.EX2 R14, R0 ;  /* 0x00000000000e7308 */ /* 0x0003e20000000800 */
[----:B------:R-:W-:Y:S01]  /*183c0*/  IMAD.MOV.U32 R70, RZ, RZ, R131 ;  /* 0x000000ffff467224 */ /* 0x000fe200078e0083 */
[----:B------:R-:W-:Y:S01]  /*183d0*/  MOV R71, R4 ;  /* 0x0000000400477202 */ /* 0x000fe20000000f00 */
[----:B------:R-:W-:Y:S01]  /*183e0*/  IMAD.MOV.U32 R128, RZ, RZ, R5 ;  /* 0x000000ffff807224 */ /* 0x000fe200078e0005 */
[----:B------:R-:W-:Y:S01]  /*183f0*/  MOV R131, R156 ;  /* 0x0000009c00837202 */ /* 0x000fe20000000f00 */
[----:B------:R-:W-:Y:S01]  /*18400*/  IMAD.MOV.U32 R129, RZ, RZ, R157 ;  /* 0x000000ffff817224 */ /* 0x000fe200078e009d */
[----:B------:R-:W-:Y:S01]  /*18410*/  MOV R5, R158 ;  /* 0x0000009e00057202 */ /* 0x000fe20000000f00 */
[----:B------:R-:W-:Y:S02]  /*18420*/  IMAD.MOV.U32 R4, RZ, RZ, R159 ;  /* 0x000000ffff047224 */ /* 0x000fe400078e009f */
[----:B------:R-:W-:Y:S01]  /*18430*/  LDSM.16.MT88.4 R156, [R225+0x1900] ;  /* 0x00190000e19c783b */ /* 0x000fe20000004200 */
[----:B-1----:R-:W-:-:S02]  /*18440*/  FFMA.FTZ R0, R68, c[0x0][0x2d0], -R12 ;  /* 0x0000b40044007a23 */ /* 0x002fc4000001080c */
[----:B------:R-:W-:Y:S02]  /*18450*/  IMAD.MOV.U32 R68, RZ, RZ, R174 ;  /* 0x000000ffff447224 */ /* 0x000fe400078e00ae */
[----:B------:R1:W-:Y:S02]  /*18460*/  MUFU.EX2 R10, R0 ;  /* 0x00000000000a7308 */ /* 0x0003e40000000800 */
[--C-:B-1----:R-:W-:Y:S01]  /*18470*/  FFMA.FTZ R0, R69, c[0x0][0x2d0], -R12.reuse ;  /* 0x0000b40045007a23 */ /* 0x102fe2000001080c */
[----:B------:R-:W-:Y:S02]  /*18480*/  MOV R69, R172 ;  /* 0x000000ac00457202 */ /* 0x000fe40000000f00 */
[----:B------:R-:W1:Y:S03]  /*18490*/  LDSM.16.MT88.4 R172, [R226+0x1900] ;  /* 0x00190000e2ac783b */ /* 0x000e660000004200 */
[----:B------:R2:W-:Y:S08]  /*184a0*/  MUFU.EX2 R21, R2 ;  /* 0x0000000200157308 */ /* 0x0005f00000000800 */
[----:B------:R3:W-:Y:S01]  /*184b0*/  MUFU.EX2 R11, R0 ;  /* 0x00000000000b7308 */ /* 0x0007e20000000800 */
[----:B--2---:R-:W-:-:S07]  /*184c0*/  FFMA.FTZ R2, R70, c[0x0][0x2d0], -R12 ;  /* 0x0000b40046027a23 */ /* 0x004fce000001080c */
[----:B------:R-:W2:Y:S01]  /*184d0*/  MUFU.EX2 R25, R3 ;  /* 0x0000000300197308 */ /* 0x000ea20000000800 */
[----:B---3--:R-:W-:-:S07]  /*184e0*/  FFMA.FTZ R0, R129, c[0x0][0x2d0], -R12 ;  /* 0x0000b40081007a23 */ /* 0x008fce000001080c */
[----:B------:R-:W-:Y:S08]  /*184f0*/  MUFU.EX2 R12, R2 ;  /* 0x00000002000c7308 */ /* 0x000ff00000000800 */
[----:B------:R-:W3:Y:S01]  /*18500*/  MUFU.EX2 R13, R0 ;  /* 0x00000000000d7308 */ /* 0x000ee20000000800 */
[----:B------:R-:W-:Y:S01]  /*18510*/  MOV R127, R128 ;  /* 0x00000080007f7202 */ /* 0x000fe20000000f00 */
[----:B------:R-:W-:Y:S01]  /*18520*/  IMAD.MOV.U32 R27, RZ, RZ, R71 ;  /* 0x000000ffff1b7224 */ /* 0x000fe200078e0047 */
[----:B------:R-:W-:Y:S01]  /*18530*/  MOV R70, R131 ;  /* 0x0000008300467202 */ /* 0x000fe20000000f00 */
[----:B------:R-:W-:Y:S01]  /*18540*/  IMAD.MOV.U32 R71, RZ, RZ, R130 ;  /* 0x000000ffff477224 */ /* 0x000fe200078e0082 */
[----:B------:R-:W-:Y:S01]  /*18550*/  F2FP.BF16.PACK_AB R128, R24, R22 ;  /* 0x000000161880723e */ /* 0x000fe200000010ff */
[----:B------:R-:W-:Y:S01]  /*18560*/  FADD.FTZ R8, R127, R126 ;  /* 0x0000007e7f087221 */ /* 0x000fe20000010000 */
[----:B----4-:R-:W-:-:S02]  /*18570*/  F2FP.BF16.PACK_AB R129, R19, R18 ;  /* 0x000000121381723e */ /* 0x010fc400000010ff */
[----:B--2---:R-:W-:Y:S02]  /*18580*/  F2FP.BF16.PACK_AB R130, R23, R25 ;  /* 0x000000191782723e */ /* 0x004fe400000010ff */
[----:B------:R-:W-:Y:S02]  /*18590*/  F2FP.BF16.PACK_AB R131, R20, R21 ;  /* 0x000000151483723e */ /* 0x000fe400000010ff */
[----:B------:R-:W-:Y:S02]  /*185a0*/  F2FP.BF16.PACK_AB R124, R16, R15 ;  /* 0x0000000f107c723e */ /* 0x000fe400000010ff */
[----:B------:R-:W-:Y:S02]  /*185b0*/  F2FP.BF16.PACK_AB R125, R11, R10 ;  /* 0x0000000a0b7d723e */ /* 0x000fe400000010ff */
[----:B------:R-:W-:Y:S02]  /*185c0*/  F2FP.BF16.PACK_AB R126, R14, R17 ;  /* 0x000000110e7e723e */ /* 0x000fe400000010ff */
[----:B---3--:R-:W-:Y:S01]  /*185d0*/  F2FP.BF16.PACK_AB R127, R13, R12 ;  /* 0x0000000c0d7f723e */ /* 0x008fe200000010ff */
[----:B------:R-:W-:Y:S01]  /*185e0*/  IMAD.MOV.U32 R97, RZ, RZ, R236 ;  /* 0x000000ffff617224 */ /* 0x000fe200078e00ec */
[----:B------:R-:W-:Y:S01]  /*185f0*/  MOV R99, R83 ;  /* 0x0000005300637202 */ /* 0x000fe20000000f00 */
[----:B------:R-:W-:-:S02]  /*18600*/  IMAD.MOV.U32 R96, RZ, RZ, R235 ;  /* 0x000000ffff607224 */ /* 0x000fc400078e00eb */
[----:B------:R-:W-:Y:S01]  /*18610*/  IMAD.MOV.U32 R98, RZ, RZ, R232 ;  /* 0x000000ffff627224 */ /* 0x000fe200078e00e8 */
[----:B-1----:R-:W-:Y:S01]  /*18620*/  HMMA.16816.F32.BF16 R160, R128, R172, R160 ;  /* 0x000000ac80a0723c */ /* 0x002fe200000418a0 */
[----:B------:R-:W-:Y:S01]  /*18630*/  FADD.FTZ R9, R27, R26 ;  /* 0x0000001a1b097221 */ /* 0x000fe20000010000 */
[----:B------:R-:W-:Y:S01]  /*18640*/  MOV R30, R69 ;  /* 0x00000045001e7202 */ /* 0x000fe20000000f00 */
[----:B------:R-:W-:Y:S01]  /*18650*/  IMAD.MOV.U32 R31, RZ, RZ, R68 ;  /* 0x000000ffff1f7224 */ /* 0x000fe200078e0044 */
[----:B------:R-:W-:Y:S01]  /*18660*/  MOV R26, R99 ;  /* 0x00000063001a7202 */ /* 0x000fe20000000f00 */
[----:B------:R-:W-:-:S03]  /*18670*/  IMAD.MOV.U32 R68, RZ, RZ, R96 ;  /* 0x000000ffff447224 */ /* 0x000fc600078e0060 */
[----:B------:R-:W-:Y:S01]  /*18680*/  HMMA.16816.F32.BF16 R164, R124, R172, R164 ;  /* 0x000000ac7ca4723c */ /* 0x000fe200000418a4 */
[----:B------:R-:W-:-:S07]  /*18690*/  MOV R69, R97 ;  /* 0x0000006100457202 */ /* 0x000fce0000000f00 */
[-C--:B------:R-:W-:Y:S08]  /*186a0*/  HMMA.16816.F32.BF16 R168, R124, R174.reuse, R168 ;  /* 0x000000ae7ca8723c */ /* 0x080ff000000418a8 */
[C---:B------:R-:W-:Y:S07]  /*186b0*/  HMMA.16816.F32.BF16 R172, R128.reuse, R174, R36 ;  /* 0x000000ae80ac723c */ /* 0x040fee0000041824 */
[----:B------:R-:W-:Y:S01]  /*186c0*/  IMAD.MOV.U32 R37, RZ, RZ, R135 ;  /* 0x000000ffff257224 */ /* 0x000fe200078e0087 */
[----:B------:R-:W-:Y:S01]  /*186d0*/  HMMA.16816.F32.BF16 R144, R128, R156, R144 ;  /* 0x0000009c8090723c */ /* 0x000fe20000041890 */
[----:B------:R-:W-:Y:S01]  /*186e0*/  IMAD.MOV.U32 R135, RZ, RZ, R98 ;  /* 0x000000ffff877224 */ /* 0x000fe200078e0062 */
[----:B------:R-:W-:Y:S01]  /*186f0*/  MOV R38, R7 ;  /* 0x0000000700267202 */ /* 0x000fe20000000f00 */
[----:B------:R-:W1:Y:S01]  /*18700*/  LDSM.16.MT88.4 R96, [R226+0x3900] ;  /* 0x00390000e260783b */ /* 0x000e620000004200 */
[----:B------:R-:W-:-:S04]  /*18710*/  IMAD.MOV.U32 R39, RZ, RZ, R6 ;  /* 0x000000ffff277224 */ /* 0x000fc800078e0006 */
[C---:B------:R-:W-:Y:S08]  /*18720*/  HMMA.16816.F32.BF16 R148, R124.reuse, R156, R148 ;  /* 0x0000009c7c94723c */ /* 0x040ff00000041894 */
[-C--:B------:R-:W-:Y:S08]  /*18730*/  HMMA.16816.F32.BF16 R152, R124, R158.reuse, R152 ;  /* 0x0000009e7c98723c */ /* 0x080ff00000041898 */
[----:B------:R-:W-:Y:S07]  /*18740*/  HMMA.16816.F32.BF16 R156, R128, R158, R40 ;  /* 0x0000009e809c723c */ /* 0x000fee0000041828 */
[----:B------:R-:W-:Y:S01]  /*18750*/  IMAD.MOV.U32 R41, RZ, RZ, R4 ;  /* 0x000000ffff297224 */ /* 0x000fe200078e0004 */
[----:B------:R-:W-:-:S02]  /*18760*/  MOV R40, R5 ;  /* 0x0000000500287202 */ /* 0x000fc40000000f00 */
[----:B------:R-:W2:Y:S01]  /*18770*/  LDSM.16.MT88.4 R4, [R227+0x3900] ;  /* 0x00390000e304783b */ /* 0x000ea20000004200 */
[----:B------:R-:W-:Y:S01]  /*18780*/  MOV R0, R95 ;  /* 0x0000005f00007202 */ /* 0x000fe20000000f00 */
[----:B------:R-:W-:Y:S01]  /*18790*/  FADD.FTZ R2, R205, R204 ;  /* 0x000000cccd027221 */ /* 0x000fe20000010000 */
[----:B------:R-:W-:Y:S01]  /*187a0*/  MOV R36, R139 ;  /* 0x0000008b00247202 */ /* 0x000fe20000000f00 */
[----:B------:R-:W-:Y:S01]  /*187b0*/  HMMA.16816.F32.BF16 R176, R128, R188, R176 ;  /* 0x000000bc80b0723c */ /* 0x000fe200000418b0 */
[----:B------:R-:W-:Y:S01]  /*187c0*/  FADD.FTZ R3, R92, R80 ;  /* 0x000000505c037221 */ /* 0x000fe20000010000 */
[----:B------:R-:W-:Y:S01]  /*187d0*/  MOV R42, R71 ;  /* 0x00000047002a7202 */ /* 0x000fe20000000f00 */
[----:B------:R-:W-:-:S05]  /*187e0*/  FADD.FTZ R0, R0, R2 ;  /* 0x0000000200007221 */ /* 0x000fca0000010000 */
[----:B------:R-:W-:Y:S01]  /*187f0*/  HMMA.16816.F32.BF16 R180, R124, R188, R180 ;  /* 0x000000bc7cb4723c */ /* 0x000fe200000418b4 */
[----:B------:R-:W-:Y:S01]  /*18800*/  FADD.FTZ R2, R36, R8 ;  /* 0x0000000824027221 */ /* 0x000fe20000010000 */
[----:B------:R-:W-:Y:S01]  /*18810*/  MOV R121, R132 ;  /* 0x0000008400797202 */ /* 0x000fe20000000f00 */
[----:B------:R-:W-:-:S05]  /*18820*/  FADD.FTZ R9, R37, R9 ;  /* 0x0000000925097221 */ /* 0x000fca0000010000 */
[-C--:B------:R-:W-:Y:S01]  /*18830*/  HMMA.16816.F32.BF16 R184, R124, R190.reuse, R184 ;  /* 0x000000be7cb8723c */ /* 0x080fe200000418b8 */
[----:B------:R-:W-:Y:S01]  /*18840*/  FADD.FTZ R8, R38, R0 ;  /* 0x0000000026087221 */ /* 0x000fe20000010000 */
[----:B------:R-:W-:Y:S01]  /*18850*/  MOV R123, R114 ;  /* 0x00000072007b7202 */ /* 0x000fe20000000f00 */
[----:B------:R-:W-:Y:S02]  /*18860*/  IMAD.MOV.U32 R120, RZ, RZ, R133 ;  /* 0x000000ffff787224 */ /* 0x000fe400078e0085 */
[----:B------:R-:W-:Y:S02]  /*18870*/  IMAD.MOV.U32 R122, RZ, RZ, R115 ;  /* 0x000000ffff7a7224 */ /* 0x000fe400078e0073 */
[----:B------:R-:W-:Y:S01]  /*18880*/  IMAD.MOV.U32 R28, RZ, RZ, R26 ;  /* 0x000000ffff1c7224 */ /* 0x000fe200078e001a */
[----:B------:R-:W-:Y:S01]  /*18890*/  HMMA.16816.F32.BF16 R188, R128, R190, R32 ;  /* 0x000000be80bc723c */ /* 0x000fe20000041820 */
[----:B------:R-:W-:Y:S01]  /*188a0*/  MOV R133, R94 ;  /* 0x0000005e00857202 */ /* 0x000fe20000000f00 */
[----:B------:R-:W-:Y:S01]  /*188b0*/  IMAD.MOV.U32 R82, RZ, RZ, R239 ;  /* 0x000000ffff527224 */ /* 0x000fe200078e00ef */
[----:B------:R-:W-:Y:S01]  /*188c0*/  MOV R27, R113 ;  /* 0x00000071001b7202 */ /* 0x000fe20000000f00 */
[----:B------:R-:W-:Y:S01]  /*188d0*/  FADD.FTZ R0, R41, R9 ;  /* 0x0000000929007221 */ /* 0x000fe20000010000 */
[----:B------:R-:W-:Y:S01]  /*188e0*/  MOV R245, R69 ;  /* 0x0000004500f57202 */ /* 0x000fe20000000f00 */
[----:B------:R-:W-:Y:S01]  /*188f0*/  FADD.FTZ R8, R42, R8 ;  /* 0x000000082a087221 */ /* 0x000fe20000010000 */
[----:B------:R-:W3:Y:S01]  /*18900*/  LDSM.16.MT88.4 R204, [R227+0x1900] ;  /* 0x00190000e3cc783b */ /* 0x000ee20000004200 */
[----:B------:R-:W-:-:S02]  /*18910*/  IMAD.MOV.U32 R35, RZ, RZ, R93 ;  /* 0x000000ffff237224 */ /* 0x000fc400078e005d */
[----:B------:R-:W-:Y:S01]  /*18920*/  IMAD.MOV.U32 R43, RZ, RZ, R70 ;  /* 0x000000ffff2b7224 */ /* 0x000fe200078e0046 */
[----:B------:R-:W-:Y:S01]  /*18930*/  USHF.R.S32.HI UR4, URZ, 0x1f, UR18 ;  /* 0x0000001f3f047899 */ /* 0x000fe20008011412 */
[----:B------:R-:W-:Y:S01]  /*18940*/  FADD.FTZ R3, R35, R3 ;  /* 0x0000000323037221 */ /* 0x000fe20000010000 */
[----:B-1----:R-:W-:Y:S01]  /*18950*/  HMMA.16816.F32.BF16 R92, R124, R98, R84 ;  /* 0x000000627c5c723c */ /* 0x002fe20000041854 */
[----:B------:R-:W-:Y:S01]  /*18960*/  FADD.FTZ R2, R40, R2 ;  /* 0x0000000228027221 */ /* 0x000fe20000010000 */
[----:B------:R1:W5:Y:S01]  /*18970*/  LDL.LU R239, [R1+0x8c] ;  /* 0x00008c0001ef7983 */ /* 0x0003620000300800 */
[----:B------:R-:W-:Y:S01]  /*18980*/  FADD.FTZ R3, R39, R3 ;  /* 0x0000000327037221 */ /* 0x000fe20000010000 */
[----:B------:R-:W-:Y:S01]  /*18990*/  MOV R71, R82 ;  /* 0x0000005200477202 */ /* 0x000fe20000000f00 */
[----:B------:R-:W-:-:S03]  /*189a0*/  IMAD.MOV.U32 R70, RZ, RZ, R81 ;  /* 0x000000ffff467224 */ /* 0x000fc600078e0051 */
[-C--:B--2---:R-:W-:Y:S01]  /*189b0*/  HMMA.16816.F32.BF16 R116, R128, R4.reuse, R116 ;  /* 0x000000048074723c */ /* 0x084fe20000041874 */
        /* <DEDUP_REMOVED lines=9> */
[----:B------:R-:W-:Y:S01]  /*18a50*/  IMAD.MOV.U32 R139, RZ, RZ, R112 ;  /* 0x000000ffff8b7224 */ /* 0x000fe200078e0070 */
[----:B------:R-:W-:Y:S01]  /*18a60*/  MOV R27, R71 ;  /* 0x00000047001b7202 */ /* 0x000fe20000000f00 */
[----:B------:R-:W-:Y:S01]  /*18a70*/  IMAD.MOV.U32 R132, RZ, RZ, R83 ;  /* 0x000000ffff847224 */ /* 0x000fe200078e0053 */
[----:B------:R-:W-:Y:S01]  /*18a80*/  LDSM.16.MT88.4 R112, [R228+0x3900] ;  /* 0x00390000e470783b */ /* 0x000fe20000004200 */
[----:B------:R-:W-:-:S02]  /*18a90*/  FADD.FTZ R4, R31, R0 ;  /* 0x000000001f047221 */ /* 0x000fc40000010000 */
[----:B------:R-:W-:Y:S01]  /*18aa0*/  FADD.FTZ R0, R28, R8 ;  /* 0x000000081c007221 */ /* 0x000fe20000010000 */
[----:B------:R-:W2:Y:S01]  /*18ab0*/  LDSM.16.MT88.4 R80, [R225+0x3900] ;  /* 0x00390000e150783b */ /* 0x000ea20000004200 */
[----:B------:R-:W-:Y:S02]  /*18ac0*/  FADD.FTZ R5, R43, R3 ;  /* 0x000000032b057221 */ /* 0x000fe40000010000 */
[----:B------:R-:W-:Y:S01]  /*18ad0*/  FADD.FTZ R3, R30, R2 ;  /* 0x000000021e037221 */ /* 0x000fe20000010000 */
[----:B------:R-:W-:Y:S01]  /*18ae0*/  ULEA.HI UR4, UR4, UR18, URZ, 0x6 ;  /* 0x0000001204047291 */ /* 0x000fe2000f8f303f */
[----:B------:R-:W-:Y:S01]  /*18af0*/  FADD.FTZ R0, R245, R0 ;  /* 0x00000000f5007221 */ /* 0x000fe20000010000 */
[----:B------:R1:W5:Y:S01]  /*18b00*/  LDL.LU R238, [R1+0x88] ;  /* 0x0000880001ee7983 */ /* 0x0003620000300800 */
[----:B------:R-:W-:Y:S02]  /*18b10*/  FADD.FTZ R2, R247, R5 ;  /* 0x00000005f7027221 */ /* 0x000fe40000010000 */
[----:B------:R-:W-:-:S02]  /*18b20*/  FADD.FTZ R4, R246, R4 ;  /* 0x00000004f6047221 */ /* 0x000fc40000010000 */
[----:B------:R-:W-:Y:S01]  /*18b30*/  FADD.FTZ R3, R29, R3 ;  /* 0x000000031d037221 */ /* 0x000fe20000010000 */
[----:B------:R-:W-:Y:S01]  /*18b40*/  USHF.R.S32.HI UR4, URZ, 0x6, UR4 ;  /* 0x000000063f047899 */ /* 0x000fe20008011404 */
[----:B------:R-:W-:Y:S01]  /*18b50*/  FADD.FTZ R0, R133, R0 ;  /* 0x0000000085007221 */ /* 0x000fe20000010000 */
[----:B------:R1:W5:Y:S01]  /*18b60*/  LDL.LU R237, [R1+0x84] ;  /* 0x0000840001ed7983 */ /* 0x0003620000300800 */
[----:B------:R-:W-:Y:S02]  /*18b70*/  FADD.FTZ R2, R26, R2 ;  /* 0x000000021a027221 */ /* 0x000fe40000010000 */
[----:B------:R-:W-:Y:S01]  /*18b80*/  FADD.FTZ R4, R132, R4 ;  /* 0x0000000484047221 */ /* 0x000fe20000010000 */
[----:B------:R1:W5:Y:S01]  /*18b90*/  LDL.LU R236, [R1+0x80] ;  /* 0x0000800001ec7983 */ /* 0x0003620000300800 */
[----:B------:R-:W-:Y:S02]  /*18ba0*/  FADD.FTZ R3, R27, R3 ;  /* 0x000000031b037221 */ /* 0x000fe40000010000 */
[----:B------:R-:W-:Y:S01]  /*18bb0*/  FADD.FTZ R0, R140, R0 ;  /* 0x000000008c007221 */ /* 0x000fe20000010000 */
[----:B------:R1:W5:Y:S01]  /*18bc0*/  LDL.LU R235, [R1+0x7c] ;  /* 0x00007c0001eb7983 */ /* 0x0003620000300800 */
[----:B------:R-:W-:-:S02]  /*18bd0*/  FADD.FTZ R2, R252, R2 ;  /* 0x00000002fc027221 */ /* 0x000fc40000010000 */
[----:B------:R-:W-:Y:S01]  /*18be0*/  FADD.FTZ R4, R139, R4 ;  /* 0x000000048b047221 */ /* 0x000fe20000010000 */
[----:B------:R1:W5:Y:S01]  /*18bf0*/  LDL.LU R234, [R1+0x78] ;  /* 0x0000780001ea7983 */ /* 0x0003620000300800 */
[----:B------:R-:W-:Y:S02]  /*18c00*/  FADD.FTZ R3, R135, R3 ;  /* 0x0000000387037221 */ /* 0x000fe40000010000 */
[----:B------:R-:W-:Y:S01]  /*18c10*/  FADD.FTZ R0, R141, R0 ;  /* 0x000000008d007221 */ /* 0x000fe20000010000 */
[----:B------:R1:W5:Y:S01]  /*18c20*/  LDL.LU R233, [R1+0x74] ;  /* 0x0000740001e97983 */ /* 0x0003620000300800 */
[----:B------:R-:W-:Y:S02]  /*18c30*/  FADD.FTZ R2, R59, R2 ;  /* 0x000000023b027221 */ /* 0x000fe40000010000 */
[----:B------:R-:W-:Y:S01]  /*18c40*/  FADD.FTZ R4, R52, R4 ;  /* 0x0000000434047221 */ /* 0x000fe20000010000 */
[----:B------:R-:W-:Y:S01]  /*18c50*/  UIADD3 UR21, UR12, -0x2, URZ ;  /* 0xfffffffe0c157890 */ /* 0x000fe2000fffe03f */
[----:B------:R-:W-:Y:S01]  /*18c60*/  FADD.FTZ R3, R54, R3 ;  /* 0x0000000336037221 */ /* 0x000fe20000010000 */
[----:B------:R1:W5:Y:S01]  /*18c70*/  LDL.LU R232, [R1+0x70] ;  /* 0x0000700001e87983 */ /* 0x0003620000300800 */
[----:B------:R-:W-:-:S02]  /*18c80*/  FADD.FTZ R0, R142, R0 ;  /* 0x000000008e007221 */ /* 0x000fc40000010000 */
[----:B------:R-:W-:Y:S01]  /*18c90*/  FADD.FTZ R2, R60, R2 ;  /* 0x000000023c027221 */ /* 0x000fe20000010000 */
[----:B------:R-:W-:Y:S01]  /*18ca0*/  IMNMX R5, RZ, UR4, !PT ;  /* 0x00000004ff057c17 */ /* 0x000fe2000f800200 */
        /* <DEDUP_REMOVED lines=24> */
[----:B------:R-:W-:Y:S01]  /*18e30*/  FADD.FTZ R4, R12, R4 ;  /* 0x000000040c047221 */ /* 0x000fe20000010000 */
[----:B------:R4:W-:Y:S01]  /*18e40*/  STL [R1+0x24], R5 ;  /* 0x0000240501007387 */ /* 0x0009e20000100800 */
[----:B------:R-:W-:Y:S01]  /*18e50*/  FADD.FTZ R3, R17, R3 ;  /* 0x0000000311037221 */ /* 0x000fe20000010000 */
[----:B------:R-:W-:Y:S02]  /*18e60*/  ISETP.LE.AND P0, PT, R5, UR21, PT ;  /* 0x0000001505007c0c */ /* 0x000fe4000bf03270 */
[----:B------:R1:W-:Y:S01]  /*18e70*/  STL [R1+0x8], R0 ;  /* 0x0000080001007387 */ /* 0x0003e20000100800 */
[----:B---3--:R-:W-:Y:S01]  /*18e80*/  HMMA.16816.F32.BF16 R196, R124, R204, R196 ;  /* 0x000000cc7cc4723c */ /* 0x008fe200000418c4 */
[----:B----4-:R-:W-:-:S02]  /*18e90*/  FADD.FTZ R5, R20, R2 ;  /* 0x0000000214057221 */ /* 0x010fc40000010000 */
[----:B------:R-:W-:Y:S02]  /*18ea0*/  FADD.FTZ R2, R14, R3 ;  /* 0x000000030e027221 */ /* 0x000fe40000010000 */
[----:B-1----:R-:W-:Y:S01]  /*18eb0*/  FADD.FTZ R0, R13, R4 ;  /* 0x000000040d007221 */ /* 0x002fe20000010000 */
[----:B------:R1:W-:Y:S04]  /*18ec0*/  STL [R1+0xc], R5 ;  /* 0x00000c0501007387 */ /* 0x0003e80000100800 */
[----:B------:R1:W-:Y:S04]  /*18ed0*/  STL [R1+0x10], R0 ;  /* 0x0000100001007387 */ /* 0x0003e80000100800 */
[----:B------:R1:W-:Y:S01]  /*18ee0*/  STL [R1+0x14], R2 ;  /* 0x0000140201007387 */ /* 0x0003e20000100800 */
[C---:B------:R-:W-:Y:S08]  /*18ef0*/  HMMA.16816.F32.BF16 R200, R124.reuse, R206, R200 ;  /* 0x000000ce7cc8723c */ /* 0x040ff000000418c8 */
        /* <DEDUP_REMOVED lines=15> */
[----:B------:R-:W-:Y:S07]  /*18ff0*/  @!P0 BRA `(.L_x_1786) ;  /* 0x0000554000008947 */ /* 0x000fee0003800000 */
[----:B-1----:R-:W2:Y:S04]  /*19000*/  LDL.64 R26, [R1+0x58] ;  /* 0x00005800011a7983 */ /* 0x002ea80000100a00 */
[----:B------:R-:W3:Y:S04]  /*19010*/  LDL.64 R42, [R1+0x48] ;  /* 0x00004800012a7983 */ /* 0x000ee80000100a00 */
[----:B------:R-:W4:Y:S04]  /*19020*/  LDL.64 R132, [R1+0x40] ;  /* 0x0000400001847983 */ /* 0x000f280000100a00 */
[----:B------:R-:W4:Y:S01]  /*19030*/  LDL.64 R28, [R1+0x50] ;  /* 0x00005000011c7983 */ /* 0x000f220000100a00 */
[----:B------:R-:W-:Y:S01]  /*19040*/  MOV R140, R134 ;  /* 0x00000086008c7202 */ /* 0x000fe20000000f00 */
[----:B------:R-:W-:Y:S01]  /*19050*/  IMAD.MOV.U32 R139, RZ, RZ, R136 ;  /* 0x000000ffff8b7224 */ /* 0x000fe200078e0088 */
[----:B------:R-:W-:-:S02]  /*19060*/  ULDC.64 UR8, c[0x0][0x1e0] ;  /* 0x0000780000087ab9 */ /* 0x000fc40000000a00 */
[----:B------:R-:W-:Y:S02]  /*19070*/  UIADD3 UR11, UR6, 0x80, URZ ;  /* 0x00000080060b7890 */ /* 0x000fe4000fffe03f */
[----:B------:R-:W-:Y:S02]  /*19080*/  USHF.L.U32 UR10, UR8, 0x5, URZ ;  /* 0x00000005080a7899 */ /* 0x000fe4000800063f */
[----:B------:R-:W-:Y:S02]  /*19090*/  UMOV UR22, UR21 ;  /* 0x0000001500167c82 */ /* 0x000fe40008000000 */
[----:B------:R-:W-:Y:S02]  /*190a0*/  UMOV UR12, 0xffffffc0 ;  /* 0xffffffc0000c7882 */ /* 0x000fe40000000000 */
[----:B------:R-:W-:Y:S01]  /*190b0*/  ULDC.64 UR4, c[0x0][0x208] ;  /* 0x0000820000047ab9 */ /* 0x000fe20000000a00 */
[----:B--2---:R-:W-:Y:S02]  /*190c0*/  IMAD.MOV.U32 R30, RZ, RZ, R26 ;  /* 0x000000ffff1e7224 */ /* 0x004fe400078e001a */
[----:B------:R-:W-:Y:S01]  /*190d0*/  IMAD.MOV.U32 R31, RZ, RZ, R27 ;  /* 0x000000ffff1f7224 */ /* 0x000fe200078e001b */
[----:B---3--:R-:W-:-:S02]  /*190e0*/  IADD3 R0, R42, 0x40, RZ ;  /* 0x000000402a007810 */ /* 0x008fc40007ffe0ff */
[----:B------:R-:W-:Y:S01]  /*190f0*/  IADD3 RZ, P0, R42, 0x40, RZ ;  /* 0x000000402aff7810 */ /* 0x000fe20007f1e0ff */
[----:B----4-:R-:W-:Y:S01]  /*19100*/  IMAD.MOV.U32 R27, RZ, RZ, R133 ;  /* 0x000000ffff1b7224 */ /* 0x010fe200078e0085 */
[----:B------:R-:W-:Y:S01]  /*19110*/  IADD3 R3, P1, R30, 0x40, RZ ;  /* 0x000000401e037810 */ /* 0x000fe20007f3e0ff */
[----:B------:R1:W-:Y:S03]  /*19120*/  STL [R1+0x34], R0 ;  /* 0x0000340001007387 */ /* 0x0003e60000100800 */
[----:B------:R-:W-:Y:S01]  /*19130*/  IADD3.X R2, RZ, R29, RZ, P1, !PT ;  /* 0x0000001dff027210 */ /* 0x000fe20000ffe4ff */
[----:B------:R2:W-:Y:S01]  /*19140*/  STL [R1+0x30], R3 ;  /* 0x0000300301007387 */ /* 0x0005e20000100800 */
[----:B-1----:R-:W-:-:S05]  /*19150*/  IMAD.X R0, RZ, RZ, R27, P0 ;  /* 0x000000ffff007224 */ /* 0x002fca00000e061b */
[----:B------:R2:W-:Y:S04]  /*19160*/  STL [R1+0x28], R0 ;  /* 0x0000280001007387 */ /* 0x0005e80000100800 */
[----:B------:R2:W-:Y:S01]  /*19170*/  STL [R1+0x2c], R2 ;  /* 0x00002c0201007387 */ /* 0x0005e20000100800 */
[----:B------:R-:W-:Y:S01]  /*19180*/  MOV R26, R132 ;  /* 0x00000084001a7202 */ /* 0x000fe20000000f00 */
[----:B------:R-:W-:Y:S01]  /*19190*/  IMAD.MOV.U32 R132, RZ, RZ, R138 ;  /* 0x000000ffff847224 */ /* 0x000fe200078e008a */
[----:B------:R-:W-:Y:S02]  /*191a0*/  MOV R133, R137 ;  /* 0x0000008900857202 */ /* 0x000fe40000000f00 */
.L_x_1787:
[----:B--2---:R-:W2:Y:S01]  /*191b0*/  LDL.64 R2, [R1+0x58] ;  /* 0x0000580001027983 */ /* 0x004ea20000100a00 */
[----:B------:R-:W-:Y:S04]  /*191c0*/  DEPBAR.LE SB0, 0x0 ;  /* 0x000080000000791a */ /* 0x000fe80000000000 */
[----:B------:R-:W-:Y:S01]  /*191d0*/  UISETP.GE.AND UP0, UPT, UR22, URZ, UPT ;  /* 0x0000003f1600728c */ /* 0x000fe2000bf06270 */
[----:B------:R-:W3:Y:S01]  /*191e0*/  LDL.64 R142, [R1+0x50] ;  /* 0x00005000018e7983 */ /* 0x000ee20000100a00 */
[----:B------:R-:W-:Y:S05]  /*191f0*/  UISETP.GE.AND UP1, UPT, UR22, 0x1, UPT ;  /* 0x000000011600788c */ /* 0x000fea000bf26270 */
[----:B------:R-:W-:Y:S01]  /*19200*/  BAR.SYNC.DEFER_BLOCKING 0x0 ;  /* 0x0000000000007b1d */ /* 0x000fe20000010000 */
[----:B------:R-:W-:Y:S03]  /*19210*/  PLOP3.LUT P0, PT, PT, PT, UP0, 0x80, 0x0 ;  /* 0x000000000000781c */ /* 0x000fe60003f0f008 */
[----:B------:R-:W-:Y:S02]  /*19220*/  @UP0 USHF.R.S32.HI UR15, URZ, 0x1f, UR22 ;  /* 0x0000001f3f0f0899 */ /* 0x000fe40008011416 */
[----:B------:R-:W-:Y:S02]  /*19230*/  @UP0 UIMAD.WIDE.U32 UR20, UR22, UR4, URZ ;  /* 0x00000004161402a5 */ /* 0x000fe4000f8e003f */
[----:B------:R-:W-:Y:S02]  /*19240*/  @UP0 UIMAD UR15, UR15, UR4, URZ ;  /* 0x000000040f0f02a4 */ /* 0x000fe4000f8e023f */
[----:B------:R-:W-:Y:S02]  /*19250*/  @UP0 USHF.L.U32 UR18, UR20, 0x6, URZ ;  /* 0x0000000614120899 */ /* 0x000fe4000800063f */
[----:B------:R-:W-:Y:S02]  /*19260*/  @UP0 UIMAD UR15, UR22, UR5, UR15 ;  /* 0x00000005160f02a4 */ /* 0x000fe4000f8e020f */
[----:B------:R-:W-:Y:S02]  /*19270*/  @UP1 USHF.L.U32 UR19, UR8, 0x5, URZ ;  /* 0x0000000508131899 */ /* 0x000fe4000800063f */
[----:B------:R-:W-:Y:S02]  /*19280*/  @UP0 UIADD3 UR15, UR21, UR15, URZ ;  /* 0x0000000f150f0290 */ /* 0x000fe4000fffe03f */
[----:B------:R-:W-:Y:S02]  /*19290*/  UIADD3 UR21, UR22, -0x1, URZ ;  /* 0xffffffff16157890 */ /* 0x000fe4000fffe03f */
[----:B------:R-:W-:Y:S02]  /*192a0*/  @UP0 USHF.L.U64.HI UR15, UR20, 0x6, UR15 ;  /* 0x00000006140f0899 */ /* 0x000fe4000801020f */
[----:B------:R-:W-:Y:S01]  /*192b0*/  @UP1 UIMAD.WIDE.U32 UR30, UR21, UR8, URZ ;  /* 0x00000008151e12a5 */ /* 0x000fe2000f8e003f */
[----:B-----5:R-:W-:Y:S01]  /*192c0*/  LDSM.16.M88.4 R64, [R231+0x8100] ;  /* 0x00810000e740783b */ /* 0x020fe20000000200 */
[----:B------:R-:W-:Y:S02]  /*192d0*/  @UP1 UMOV UR20, 0x5 ;  /* 0x0000000500141882 */ /* 0x000fe40000000000 */
[----:B------:R-:W-:Y:S05]  /*192e0*/  @UP1 USHF.L.U64.HI UR20, UR8, UR20, UR9 ;  /* 0x0000001408141299 */ /* 0x000fea0008010209 */
[----:B------:R-:W4:Y:S04]  /*192f0*/  LDL R134, [R1+0x30] ;  /* 0x0000300001867983 */ /* 0x000f280000100800 */
[----:B------:R-:W4:Y:S04]  /*19300*/  LDL R136, [R1+0x2c] ;  /* 0x00002c0001887983 */ /* 0x000f280000100800 */
[----:B------:R1:W-:Y:S04]  /*19310*/  STL [R1+0x8c], R131 ;  /* 0x00008c8301007387 */ /* 0x0003e80000100800 */
[----:B------:R-:W1:Y:S08]  /*19320*/  LDSM.16.M88.4 R16, [R224+0x4100] ;  /* 0x00410000e010783b */ /* 0x000e700000000200 */
[----:B------:R-:W1:Y:S08]  /*19330*/  LDSM.16.M88.4 R60, [R231+0xa100] ;  /* 0x00a10000e73c783b */ /* 0x000e700000000200 */
[----:B------:R-:W1:Y:S08]  /*19340*/  LDSM.16.M88.4 R32, [R224+0x4900] ;  /* 0x00490000e020783b */ /* 0x000e700000000200 */
[----:B-1----:R-:W4:Y:S04]  /*19350*/  LDL R131, [R1+0x18] ;  /* 0x0000180001837983 */ /* 0x002f280000100800 */
[----:B------:R-:W1:Y:S08]  /*19360*/  LDSM.16.M88.4 R48, [R224+0x5100] ;  /* 0x00510000e030783b */ /* 0x000e700000000200 */
[----:B------:R-:W1:Y:S01]  /*19370*/  LDSM.16.M88.4 R208, [R224+0x5900] ;  /* 0x00590000e0d0783b */ /* 0x000e620000000200 */
[-C--:B------:R-:W-:Y:S07]  /*19380*/  HMMA.16816.F32.BF16 R4, R64, R16.reuse, RZ ;  /* 0x000000104004723c */ /* 0x080fee00000418ff */
[----:B------:R-:W-:Y:S01]  /*19390*/  LDSM.16.M88.4 R212, [R233+0x8100] ;  /* 0x00810000e9d4783b */ /* 0x000fe20000000200 */
[C---:B------:R-:W-:Y:S07]  /*193a0*/  HMMA.16816.F32.BF16 R8, R60.reuse, R16, RZ ;  /* 0x000000103c08723c */ /* 0x040fee00000418ff */
[----:B------:R-:W1:Y:S01]  /*193b0*/  LDSM.16.M88.4 R216, [R235] ;  /* 0x00000000ebd8783b */ /* 0x000e620000000200 */
[-C--:B------:R-:W-:Y:S07]  /*193c0*/  HMMA.16816.F32.BF16 R12, R60, R18.reuse, RZ ;  /* 0x000000123c0c723c */ /* 0x080fee00000418ff */
[----:B------:R-:W1:Y:S01]  /*193d0*/  LDSM.16.M88.4 R220, [R233+0xa100] ;  /* 0x00a10000e9dc783b */ /* 0x000e620000000200 */
[C---:B------:R-:W-:Y:S07]  /*193e0*/  HMMA.16816.F32.BF16 R16, R64.reuse, R18, RZ ;  /* 0x000000124010723c */ /* 0x040fee00000418ff */
[----:B------:R1:W-:Y:S01]  /*193f0*/  STL [R1+0x60], R235 ;  /* 0x000060eb01007387 */ /* 0x0003e20000100800 */
[-C--:B------:R-:W-:Y:S03]  /*19400*/  HMMA.16816.F32.BF16 R20, R64, R32.reuse, RZ ;  /* 0x000000204014723c */ /* 0x080fe600000418ff */
[----:B------:R-:W-:Y:S04]  /*19410*/  STL [R1+0x64], R243 ;  /* 0x000064f301007387 */ /* 0x000fe80000100800 */
[----:B------:R-:W-:Y:S01]  /*19420*/  STL [R1+0x68], R242 ;  /* 0x000068f201007387 */ /* 0x000fe20000100800 */
[C---:B------:R-:W-:Y:S03]  /*19430*/  HMMA.16816.F32.BF16 R24, R60.reuse, R32, RZ ;  /* 0x000000203c18723c */ /* 0x040fe600000418ff */
[----:B------:R-:W-:Y:S05]  /*19440*/  STL [R1+0x6c], R241 ;  /* 0x00006cf101007387 */ /* 0x000fea0000100800 */
[-C--:B------:R-:W-:Y:S01]  /*19450*/  HMMA.16816.F32.BF16 R28, R60, R34.reuse, RZ ;  /* 0x000000223c1c723c */ /* 0x080fe200000418ff */
[----:B-1----:R-:W4:Y:S07]  /*19460*/  LDL R235, [R1+0x38] ;  /* 0x0000380001eb7983 */ /* 0x002f2e0000100800 */
        /* <DEDUP_REMOVED lines=19> */
[----:B------:R1:W3:Y:S07]  /*195a0*/  LDSM.16.M88.4 R208, [R241] ;  /* 0x00000000f1d0783b */ /* 0x0002ee0000000200 */
[-C--:B--2---:R-:W-:Y:S08]  /*195b0*/  HMMA.16816.F32.BF16 R36, R212, R216.reuse, R36 ;  /* 0x000000d8d424723c */ /* 0x084ff00000041824 */
[C---:B------:R-:W-:Y:S04]  /*195c0*/  HMMA.16816.F32.BF16 R40, R220.reuse, R216, R40 ;  /* 0x000000d8dc28723c */ /* 0x040fe80000041828 */
[----:B------:R-:W-:Y:S04]  /*195d0*/  @P0 IADD3 R0, P2, R2, UR18, RZ ;  /* 0x0000001202000c10 */ /* 0x000fe8000ff5e0ff */
[-C--:B------:R-:W-:Y:S01]  /*195e0*/  HMMA.16816.F32.BF16 R44, R220, R218.reuse, R44 ;  /* 0x000000dadc2c723c */ /* 0x080fe2000004182c */
[----:B-1----:R-:W2:Y:S03]  /*195f0*/  LDL R241, [R1+0x20] ;  /* 0x0000200001f17983 */ /* 0x002ea60000100800 */
[C---:B------:R-:W-:Y:S01]  /*19600*/  @P0 LEA R2, P1, R0.reuse, c[0x0][0x1f8], 0x1 ;  /* 0x00007e0000020a11 */ /* 0x040fe200078208ff */
[----:B------:R-:W-:Y:S01]  /*19610*/  STL [R1+0x70], R231 ;  /* 0x000070e701007387 */ /* 0x000fe20000100800 */
[----:B---3--:R-:W-:Y:S02]  /*19620*/  @P0 IADD3.X R3, R143, UR15, RZ, P2, !PT ;  /* 0x0000000f8f030c10 */ /* 0x008fe400097fe4ff */
[C---:B------:R-:W-:Y:S01]  /*19630*/  HMMA.16816.F32.BF16 R48, R212.reuse, R218, R48 ;  /* 0x000000dad430723c */ /* 0x040fe20000041830 */
[----:B------:R-:W-:Y:S03]  /*19640*/  STL [R1+0x74], R224 ;  /* 0x000074e001007387 */ /* 0x000fe60000100800 */
[----:B------:R-:W-:Y:S01]  /*19650*/  @P0 LEA.HI.X R3, R0, c[0x0][0x1fc], R3, 0x1, P1 ;  /* 0x00007f0000030a11 */ /* 0x000fe200008f0c03 */
[----:B------:R-:W-:Y:S03]  /*19660*/  STL [R1+0x78], R240 ;  /* 0x000078f001007387 */ /* 0x000fe60000100800 */
[-C--:B------:R-:W-:Y:S01]  /*19670*/  HMMA.16816.F32.BF16 R52, R212, R208.reuse, R52 ;  /* 0x000000d0d434723c */ /* 0x080fe20000041834 */
[----:B------:R-:W-:Y:S04]  /*19680*/  STL [R1+0x7c], R233 ;  /* 0x00007ce901007387 */ /* 0x000fe80000100800 */
[----:B------:R-:W-:Y:S03]  /*19690*/  STL [R1+0x80], R239 ;  /* 0x000080ef01007387 */ /* 0x000fe60000100800 */
[C---:B------:R-:W-:Y:S01]  /*196a0*/  HMMA.16816.F32.BF16 R56, R220.reuse, R208, R56 ;  /* 0x000000d0dc38723c */ /* 0x040fe20000041838 */
[----:B------:R-:W-:Y:S04]  /*196b0*/  STL [R1+0x84], R238 ;  /* 0x000084ee01007387 */ /* 0x000fe80000100800 */
[----:B------:R-:W-:Y:S03]  /*196c0*/  STL [R1+0x88], R237 ;  /* 0x000088ed01007387 */ /* 0x000fe60000100800 */
[-C--:B------:R-:W-:Y:S04]  /*196d0*/  HMMA.16816.F32.BF16 R60, R220, R210.reuse, R60 ;  /* 0x000000d2dc3c723c */ /* 0x080fe8000004183c */
[----:B----4-:R-:W-:Y:S01]  /*196e0*/  @P0 IADD3 R0, P1, R134, UR18, RZ ;  /* 0x0000001286000c10 */ /* 0x010fe2000ff3e0ff */
[----:B------:R-:W-:Y:S03]  /*196f0*/  @UP1 USHF.L.U32 UR18, UR30, 0x6, URZ ;  /* 0x000000061e121899 */ /* 0x000fe6000800063f */
[----:B------:R-:W-:Y:S04]  /*19700*/  HMMA.16816.F32.BF16 R64, R212, R210, R64 ;  /* 0x000000d2d440723c */ /* 0x000fe80000041840 */
[----:B------:R-:W-:Y:S02]  /*19710*/  @P0 LEA R134, P2, R0, c[0x0][0x1f8], 0x1 ;  /* 0x00007e0000860a11 */ /* 0x000fe400078408ff */
[----:B------:R-:W-:Y:S01]  /*19720*/  @P0 IADD3.X R135, R136, UR15, RZ, P1, !PT ;  /* 0x0000000f88870c10 */ /* 0x000fe20008ffe4ff */
[----:B------:R-:W-:Y:S05]  /*19730*/  UIMAD UR15, UR22, UR12, 0x1 ;  /* 0x00000001160f74a4 */ /* 0x000fea000f8e020c */
[----:B------:R-:W-:Y:S02]  /*19740*/  @P0 LEA.HI.X R135, R0, c[0x0][0x1fc], R135, 0x1, P2 ;  /* 0x00007f0000870a11 */ /* 0x000fe400010f0c87 */
[C---:B------:R-:W-:Y:S02]  /*19750*/  LOP3.LUT P5, RZ, R131.reuse, 0x1, RZ, 0xc0, !PT ;  /* 0x0000000183ff7812 */ /* 0x040fe400078ac0ff */
[----:B------:R-:W-:Y:S11]  /*19760*/  LOP3.LUT P4, RZ, R131, 0x2, RZ, 0xc0, !PT ;  /* 0x0000000283ff7812 */ /* 0x000ff6000788c0ff */
[----:B------:R-:W-:Y:S01]  /*19770*/  @!PT LDS RZ, [RZ] ;  /* 0x00000000fffff984 */ /* 0x000fe20000000800 */
[----:B------:R-:W-:Y:S01]  /*19780*/  @!PT LDS RZ, [RZ] ;  /* 0x00000000fffff984 */ /* 0x000fe20000000800 */
[----:B------:R-:W-:Y:S01]  /*19790*/  @!PT LDS RZ, [RZ] ;  /* 0x00000000fffff984 */ /* 0x000fe20000000800 */
[----:B------:R1:W-:Y:S08]  /*197a0*/  @P0 LDGSTS.E.BYPASS.LTC128B.128 [R244+0x100], [R2.64], !P5 ;  /* 0x0010000002f40fae */ /* 0x0003f0000e901d5c */
[----:B------:R3:W-:Y:S01]  /*197b0*/  @P0 LDGSTS.E.BYPASS.LTC128B.128 [R244+0x2100], [R134.64], !P4 ;  /* 0x0210000086f40fae */ /* 0x0007e2000e101d5c */
[----:B-1----:R-:W-:Y:S04]  /*197c0*/  @P0 IADD3 R2, P1, R2, UR6, RZ ;  /* 0x0000000602020c10 */ /* 0x002fe8000ff3e0ff */
[----:B------:R-:W-:Y:S02]  /*197d0*/  @P0 IADD3.X R3, R3, UR7, RZ, P1, !PT ;  /* 0x0000000703030c10 */ /* 0x000fe40008ffe4ff */
[C---:B------:R-:W-:Y:S02]  /*197e0*/  @P0 IADD3 R142, P3, R2.reuse, UR11, RZ ;  /* 0x0000000b028e0c10 */ /* 0x040fe4000ff7e0ff */
[----:B---3--:R-:W-:Y:S01]  /*197f0*/  @P0 IADD3 R134, P1, R2, UR6, RZ ;  /* 0x0000000602860c10 */ /* 0x008fe2000ff3e0ff */
[----:B------:R1:W-:Y:S01]  /*19800*/  @P0 LDGSTS.E.BYPASS.LTC128B.128 [R244+0x900], [R2.64], !P5 ;  /* 0x0090000002f40fae */ /* 0x0003e2000e901d5c */
[C---:B------:R-:W-:Y:S02]  /*19810*/  @P0 IADD3.X R143, R3.reuse, UR14, RZ, P3, !PT ;  /* 0x0000000e038f0c10 */ /* 0x040fe40009ffe4ff */
[----:B------:R-:W-:Y:S02]  /*19820*/  @P0 IADD3.X R135, R3, UR7, RZ, P1, !PT ;  /* 0x0000000703870c10 */ /* 0x000fe40008ffe4ff */
[C---:B------:R-:W-:Y:S03]  /*19830*/  @P0 IADD3 R136, P2, R134.reuse, UR6, RZ ;  /* 0x0000000686880c10 */ /* 0x040fe6000ff5e0ff */
[----:B------:R1:W-:Y:S01]  /*19840*/  @P0 LDGSTS.E.BYPASS.LTC128B.128 [R244+0x2900], [R2.64+0x80], !P4 ;  /* 0x0290008002f40fae */ /* 0x0003e2000e101d5c */
[C---:B------:R-:W-:Y:S07]  /*19850*/  @P0 IADD3.X R137, R135.reuse, UR7, RZ, P2, !PT ;  /* 0x0000000787890c10 */ /* 0x040fee00097fe4ff */
[----:B------:R3:W-:Y:S08]  /*19860*/  @P0 LDGSTS.E.BYPASS.LTC128B.128 [R244+0x1100], [R134.64], !P5 ;  /* 0x0110000086f40fae */ /* 0x0007f0000e901d5c */
[----:B------:R4:W-:Y:S08]  /*19870*/  @P0 LDGSTS.E.BYPASS.LTC128B.128 [R244+0x3100], [R142.64], !P4 ;  /* 0x031000008ef40fae */ /* 0x0009f0000e101d5c */
[----:B------:R2:W-:Y:S01]  /*19880*/  @P0 LDGSTS.E.BYPASS.LTC128B.128 [R244+0x1900], [R136.64], !P5 ;  /* 0x0190000088f40fae */ /* 0x0005e2000e901d5c */
[----:B-1----:R-:W-:Y:S04]  /*19890*/  @P0 IADD3 R2, P1, R134, UR11, RZ ;  /* 0x0000000b86020c10 */ /* 0x002fe8000ff3e0ff */
[----:B------:R-:W-:Y:S02]  /*198a0*/  @P0 IADD3.X R3, R135, UR14, RZ, P1, !PT ;  /* 0x0000000e87030c10 */ /* 0x000fe40008ffe4ff */
[----:B------:R-:W-:Y:S03]  /*198b0*/  PLOP3.LUT P1, PT, PT, PT, UP2, 0x80, 0x0 ;  /* 0x000000000000781c */ /* 0x000fe60003f2f028 */
[----:B------:R2:W-:Y:S01]  /*198c0*/  @P0 LDGSTS.E.BYPASS.LTC128B.128 [R244+0x3900], [R2.64], !P4 ;  /* 0x0390000002f40fae */ /* 0x0005e2000e101d5c */
[----:B------:R-:W-:Y:S07]  /*198d0*/  PLOP3.LUT P0, PT, PT, PT, UP2, 0x80, 0x0 ;  /* 0x000000000000781c */ /* 0x000fee0003f0f028 */
[----:B------:R-:W-:Y:S08]  /*198e0*/  LDSM.16.M88.4 R216, [R232+0x8100] ;  /* 0x00810000e8d8783b */ /* 0x000ff00000000200 */
[----:B------:R-:W1:Y:S08]  /*198f0*/  LDSM.16.M88.4 R220, [R230+0x4100] ;  /* 0x00410000e6dc783b */ /* 0x000e700000000200 */
[----:B------:R-:W3:Y:S08]  /*19900*/  LDSM.16.M88.4 R208, [R232+0xa100] ;  /* 0x00a10000e8d0783b */ /* 0x000ef00000000200 */
[----:B------:R-:W4:Y:S08]  /*19910*/  LDSM.16.M88.4 R212, [R230+0x4900] ;  /* 0x00490000e6d4783b */ /* 0x000f300000000200 */
[----:B------:R-:W0:Y:S01]  /*19920*/  LDGDEPBAR ;  /* 0x00000000000079af */ /* 0x000e220000000000 */
        /* <DEDUP_REMOVED lines=11> */
[C---:B------:R-:W-:Y:S04]  /*199e0*/  HMMA.16816.F32.BF16 R40, R208.reuse, R220, R40 ;  /* 0x000000dcd028723c */ /* 0x040fe80000041828 */
[----:B--2---:R-:W-:Y:S01]  /*199f0*/  @P1 IMAD.HI.U32 R2, R241, c[0x0][0x2c8], RZ ;  /* 0x0000b200f1021a27 */ /* 0x004fe200078e00ff */
[----:B------:R-:W-:Y:S03]  /*19a00*/  MOV R0, R241 ;  /* 0x000000f100007202 */ /* 0x000fe60000000f00 */
[-C--:B------:R-:W-:Y:S04]  /*19a10*/  HMMA.16816.F32.BF16 R44, R208, R222.reuse, R44 ;  /* 0x000000ded02c723c */ /* 0x080fe8000004182c */
[----:B------:R-:W-:Y:S04]  /*19a20*/  @P0 SHF.R.U32.HI R0, RZ, c[0x0][0x2cc], R2 ;  /* 0x0000b300ff000a19 */ /* 0x000fe80000011602 */
[C---:B------:R-:W-:Y:S01]  /*19a30*/  HMMA.16816.F32.BF16 R48, R216.reuse, R222, R48 ;  /* 0x000000ded830723c */ /* 0x040fe20000041830 */
[----:B------:R-:W-:Y:S07]  /*19a40*/  LDSM.16.M88.4 R220, [R229] ;  /* 0x00000000e5dc783b */ /* 0x000fee0000000200 */
[-C--:B---3--:R-:W-:Y:S01]  /*19a50*/  HMMA.16816.F32.BF16 R52, R216, R212.reuse, R52 ;  /* 0x000000d4d834723c */ /* 0x088fe20000041834 */
[----:B------:R-:W-:Y:S07]  /*19a60*/  SHFL.IDX PT, R3, R0, RZ, 0x1c1f ;  /* 0x001c1fff00037589 */ /* 0x000fee00000e0000 */
[C---:B------:R-:W-:Y:S01]  /*19a70*/  HMMA.16816.F32.BF16 R56, R208.reuse, R212, R56 ;  /* 0x000000d4d038723c */ /* 0x040fe20000041838 */
[----:B------:R-:W-:Y:S07]  /*19a80*/  SHFL.IDX PT, R2, R0, 0x2, 0x1c1f ;  /* 0x005c1f0000027f89 */ /* 0x000fee00000e0000 */
        /* <DEDUP_REMOVED lines=117> */
[----:B------:R-:W-:Y:S10]  /*1a1e0*/  MUFU.TANH R210, R15 ;  /* 0x0000000f00d27308 */ /* 0x000ff40000002400 */
[----:B------:R-:W-:Y:S01]  /*1a1f0*/  MUFU.TANH R134, R8 ;  /* 0x0000000800867308 */ /* 0x000fe20000002400 */
[----:B---3--:R-:W3:Y:S09]  /*1a200*/  LDSM.16.M88.4 R4, [R229+0x2800] ;  /* 0x00280000e504783b */ /* 0x008ef20000000200 */
[----:B------:R-:W-:Y:S10]  /*1a210*/  MUFU.TANH R13, R17 ;  /* 0x00000011000d7308 */ /* 0x000ff40000002400 */
[----:B------:R-:W-:Y:S10]  /*1a220*/  MUFU.TANH R141, R9 ;  /* 0x00000009008d7308 */ /* 0x000ff40000002400 */
[----:B------:R-:W-:Y:S10]  /*1a230*/  MUFU.TANH R135, R14 ;  /* 0x0000000e00877308 */ /* 0x000ff40000002400 */
[----:B------:R-:W-:Y:S01]  /*1a240*/  MUFU.TANH R208, R10 ;  /* 0x0000000a00d07308 */ /* 0x000fe20000002400 */
[-C--:B---3--:R-:W-:Y:S09]  /*1a250*/  HMMA.16816.F32.BF16 R20, R220, R4.reuse, R20 ;  /* 0x00000004dc14723c */ /* 0x088ff20000041814 */
[----:B------:R-:W-:Y:S01]  /*1a260*/  MUFU.TANH R17, R19 ;  /* 0x0000001300117308 */ /* 0x000fe20000002400 */
[C---:B------:R-:W-:Y:S01]  /*1a270*/  HMMA.16816.F32.BF16 R24, R212.reuse, R4, R24 ;  /* 0x00000004d418723c */ /* 0x040fe20000041818 */
[----:B------:R-:W-:Y:S08]  /*1a280*/  SHFL.IDX PT, R5, R0, 0x1, 0x1c1f ;  /* 0x003c1f0000057f89 */ /* 0x000ff000000e0000 */
[----:B------:R3:W-:Y:S01]  /*1a290*/  MUFU.TANH R209, R11 ;  /* 0x0000000b00d17308 */ /* 0x0007e20000002400 */
[-C--:B------:R-:W-:Y:S01]  /*1a2a0*/  HMMA.16816.F32.BF16 R28, R212, R6.reuse, R28 ;  /* 0x00000006d41c723c */ /* 0x080fe2000004181c */
[----:B------:R-:W-:Y:S03]  /*1a2b0*/  SHFL.IDX PT, R4, R0, 0x3, 0x1c1f ;  /* 0x007c1f0000047f89 */ /* 0x000fe600000e0000 */
[----:B------:R-:W-:Y:S04]  /*1a2c0*/  FMUL.FTZ R23, R23, c[0x0][0x320] ;  /* 0x0000c80017177a20 */ /* 0x000fe80000410000 */
[C---:B------:R-:W-:Y:S01]  /*1a2d0*/  HMMA.16816.F32.BF16 R32, R220.reuse, R6, R32 ;  /* 0x00000006dc20723c */ /* 0x040fe20000041820 */
[----:B------:R-:W-:Y:S03]  /*1a2e0*/  MUFU.TANH R142, R12 ;  /* 0x0000000c008e7308 */ /* 0x000fe60000002400 */
[----:B------:R-:W-:Y:S02]  /*1a2f0*/  FMUL.FTZ R20, R20, c[0x0][0x320] ;  /* 0x0000c80014147a20 */ /* 0x000fe40000410000 */
[----:B------:R-:W-:Y:S02]  /*1a300*/  FMUL.FTZ R21, R21, c[0x0][0x320] ;  /* 0x0000c80015157a20 */ /* 0x000fe40000410000 */
[----:B------:R-:W-:Y:S03]  /*1a310*/  FMUL.FTZ R26, R26, c[0x0][0x320] ;  /* 0x0000c8001a1a7a20 */ /* 0x000fe60000410000 */
[----:B------:R-:W4:Y:S01]  /*1a320*/  MUFU.TANH R12, R16 ;  /* 0x00000010000c7308 */ /* 0x000f220000002400 */
[----:B------:R-:W-:Y:S02]  /*1a330*/  FMUL.FTZ R27, R27, c[0x0][0x320] ;  /* 0x0000c8001b1b7a20 */ /* 0x000fe40000410000 */
[----:B------:R-:W-:Y:S01]  /*1a340*/  FMUL.FTZ R22, R22, c[0x0][0x320] ;  /* 0x0000c80016167a20 */ /* 0x000fe20000410000 */
[----:B---3--:R-:W3:Y:S01]  /*1a350*/  LDSM.16.M88.4 R8, [R229+0x3000] ;  /* 0x00300000e508783b */ /* 0x008ee20000000200 */
        /* <DEDUP_REMOVED lines=12> */
[----:B------:R-:W1:Y:S10]  /*1a420*/  MUFU.TANH R21, R21 ;  /* 0x0000001500157308 */ /* 0x000e740000002400 */
[----:B------:R-:W-:Y:S01]  /*1a430*/  MUFU.TANH R248, R23 ;  /* 0x0000001700f87308 */ /* 0x000fe20000002400 */
[-C--:B---3--:R-:W-:Y:S09]  /*1a440*/  HMMA.16816.F32.BF16 R36, R220, R8.reuse, R36 ;  /* 0x00000008dc24723c */ /* 0x088ff20000041824 */
[----:B------:R-:W3:Y:S01]  /*1a450*/  MUFU.TANH R32, R32 ;  /* 0x0000002000207308 */ /* 0x000ee20000002400 */
[C---:B------:R-:W-:Y:S07]  /*1a460*/  HMMA.16816.F32.BF16 R40, R212.reuse, R8, R40 ;  /* 0x00000008d428723c */ /* 0x040fee0000041828 */
[----:B------:R-:W-:Y:S02]  /*1a470*/  IMAD.U32 R8, RZ, RZ, UR13 ;  /* 0x0000000dff087e24 */ /* 0x000fe4000f8e00ff */
[----:B------:R-:W-:Y:S01]  /*1a480*/  MUFU.TANH R249, R28 ;  /* 0x0000001c00f97308 */ /* 0x000fe20000002400 */
[-C--:B------:R-:W-:Y:S03]  /*1a490*/  HMMA.16816.F32.BF16 R44, R212, R10.reuse, R44 ;  /* 0x0000000ad42c723c */ /* 0x080fe6000004182c */
[----:B------:R-:W-:Y:S01]  /*1a4a0*/  IADD3 R8, R8, UR15, -R235 ;  /* 0x0000000f08087c10 */ /* 0x000fe2000fffe8eb */
[----:B------:R-:W-:Y:S03]  /*1a4b0*/  @UP1 USHF.R.S32.HI UR15, URZ, 0x1f, UR21 ;  /* 0x0000001f3f0f1899 */ /* 0x000fe60008011415 */
[----:B------:R-:W-:Y:S01]  /*1a4c0*/  IADD3 R8, R8, -UR24, RZ ;  /* 0x8000001808087c10 */ /* 0x000fe2000fffe0ff */
[C---:B------:R-:W-:Y:S01]  /*1a4d0*/  HMMA.16816.F32.BF16 R48, R220.reuse, R10, R48 ;  /* 0x0000000adc30723c */ /* 0x040fe20000041830 */
[----:B------:R-:W3:Y:S01]  /*1a4e0*/  MUFU.TANH R22, R22 ;  /* 0x0000001600167308 */ /* 0x000ee20000002400 */
[----:B------:R-:W-:Y:S02]  /*1a4f0*/  @UP1 UIMAD UR15, UR15, UR8, URZ ;  /* 0x000000080f0f12a4 */ /* 0x000fe4000f8e023f */
[C---:B------:R-:W-:Y:S01]  /*1a500*/  IADD3 R0, R8.reuse, R3, RZ ;  /* 0x0000000308007210 */ /* 0x040fe20007ffe0ff */
[C---:B------:R-:W-:Y:S01]  /*1a510*/  IMAD.IADD R3, R8.reuse, 0x1, R5 ;  /* 0x0000000108037824 */ /* 0x040fe200078e0205 */
[C---:B------:R-:W-:Y:S01]  /*1a520*/  IADD3 R2, R8.reuse, R2, RZ ;  /* 0x0000000208027210 */ /* 0x040fe20007ffe0ff */
[----:B------:R-:W-:Y:S01]  /*1a530*/  IMAD.IADD R8, R8, 0x1, R4 ;  /* 0x0000000108087824 */ /* 0x000fe200078e0204 */
[C---:B------:R-:W-:Y:S01]  /*1a540*/  ISETP.GT.AND P1, PT, R0.reuse, RZ, PT ;  /* 0x000000ff0000720c */ /* 0x040fe20003f24270 */
[----:B------:R-:W3:Y:S01]  /*1a550*/  LDSM.16.M88.4 R4, [R229+0x3800] ;  /* 0x00380000e504783b */ /* 0x000ee20000000200 */
[----:B------:R-:W-:Y:S01]  /*1a560*/  ISETP.GT.AND P0, PT, R0, 0x1, PT ;  /* 0x000000010000780c */ /* 0x000fe20003f04270 */
[----:B------:R-:W3:Y:S01]  /*1a570*/  MUFU.TANH R33, R33 ;  /* 0x0000002100217308 */ /* 0x000ee20000002400 */
[----:B-1----:R-:W-:Y:S01]  /*1a580*/  FSEL R10, R216, -INF , P1 ;  /* 0xff800000d80a7808 */ /* 0x002fe20000800000 */
[----:B------:R-:W-:Y:S01]  /*1a590*/  FMUL.FTZ R36, R36, c[0x0][0x320] ;  /* 0x0000c80024247a20 */ /* 0x000fe20000410000 */
[----:B--2---:R-:W-:Y:S01]  /*1a5a0*/  FSEL R11, R138, -INF , P0 ;  /* 0xff8000008a0b7808 */ /* 0x004fe20000000000 */
[----:B------:R-:W-:Y:S01]  /*1a5b0*/  FMUL.FTZ R37, R37, c[0x0][0x320] ;  /* 0x0000c80025257a20 */ /* 0x000fe20000410000 */
[----:B------:R-:W-:Y:S01]  /*1a5c0*/  FMNMX.FTZ R138, R10, R132, !PT ;  /* 0x000000840a8a7209 */ /* 0x000fe20007810000 */
[----:B------:R-:W-:Y:S04]  /*1a5d0*/  DEPBAR.LE SB0, 0x0 ;  /* 0x000080000000791a */ /* 0x000fe80000000000 */
[----:B------:R-:W1:Y:S01]  /*1a5e0*/  MUFU.TANH R36, R36 ;  /* 0x0000002400247308 */ /* 0x000e620000002400 */
[----:B------:R-:W-:Y:S01]  /*1a5f0*/  ISETP.GT.AND P4, PT, R2, 0x1, PT ;  /* 0x000000010200780c */ /* 0x000fe20003f84270 */
[----:B------:R-:W-:Y:S01]  /*1a600*/  BAR.SYNC.DEFER_BLOCKING 0x0 ;  /* 0x0000000000007b1d */ /* 0x000fe20000010000 */
[----:B------:R-:W-:Y:S01]  /*1a610*/  ISETP.GT.AND P6, PT, R0, 0x8, PT ;  /* 0x000000080000780c */ /* 0x000fe20003fc4270 */
[----:B------:R-:W-:Y:S01]  /*1a620*/  FMUL.FTZ R216, R48, c[0x0][0x320] ;  /* 0x0000c80030d87a20 */ /* 0x000fe20000410000 */
[----:B------:R-:W-:Y:S01]  /*1a630*/  ISETP.GT.AND P0, PT, R8, 0x1, PT ;  /* 0x000000010800780c */ /* 0x000fe20003f04270 */
[----:B------:R-:W-:Y:S01]  /*1a640*/  FMUL.FTZ R51, R51, c[0x0][0x320] ;  /* 0x0000c80033337a20 */ /* 0x000fe20000410000 */
[----:B----4-:R-:W-:Y:S01]  /*1a650*/  FSEL R12, R12, -INF , P6 ;  /* 0xff8000000c0c7808 */ /* 0x010fe20003000000 */
[----:B------:R-:W-:Y:S01]  /*1a660*/  FMUL.FTZ R50, R50, c[0x0][0x320] ;  /* 0x0000c80032327a20 */ /* 0x000fe20000410000 */
[----:B------:R-:W-:Y:S01]  /*1a670*/  FSEL R141, R141, -INF , P4 ;  /* 0xff8000008d8d7808 */ /* 0x000fe20002000000 */
[----:B------:R-:W2:Y:S01]  /*1a680*/  MUFU.TANH R37, R37 ;  /* 0x0000002500257308 */ /* 0x000ea20000002400 */
[----:B------:R-:W-:Y:S01]  /*1a690*/  FMNMX.FTZ R138, R11, R138, !PT ;  /* 0x0000008a0b8a7209 */ /* 0x000fe20007810000 */
[----:B------:R-:W-:Y:S01]  /*1a6a0*/  FMUL.FTZ R44, R44, c[0x0][0x320] ;  /* 0x0000c8002c2c7a20 */ /* 0x000fe20000410000 */
[----:B------:R-:W-:Y:S01]  /*1a6b0*/  FSEL R209, R209, -INF , P0 ;  /* 0xff800000d1d17808 */ /* 0x000fe20000000000 */
[----:B------:R-:W-:Y:S01]  /*1a6c0*/  FMUL.FTZ R46, R46, c[0x0][0x320] ;  /* 0x0000c8002e2e7a20 */ /* 0x000fe20000410000 */
[----:B------:R-:W-:Y:S01]  /*1a6d0*/  ISETP.GT.AND P0, PT, R0, 0x9, PT ;  /* 0x000000090000780c */ /* 0x000fe20003f04270 */
[----:B------:R-:W-:Y:S01]  /*1a6e0*/  FMUL.FTZ R39, R39, c[0x0][0x320] ;  /* 0x0000c80027277a20 */ /* 0x000fe20000410000 */
[----:B------:R-:W-:Y:S01]  /*1a6f0*/  ISETP.GT.AND P5, PT, R2, RZ, PT ;  /* 0x000000ff0200720c */ /* 0x000fe20003fa4270 */
[----:B------:R-:W-:Y:S01]  /*1a700*/  FMUL.FTZ R47, R47, c[0x0][0x320] ;  /* 0x0000c8002f2f7a20 */ /* 0x000fe20000410000 */
[----:B------:R-:W-:Y:S01]  /*1a710*/  ISETP.GT.AND P4, PT, R8, 0x9, PT ;  /* 0x000000090800780c */ /* 0x000fe20003f84270 */
[----:B------:R-:W-:Y:S01]  /*1a720*/  MUFU.TANH R46, R46 ;  /* 0x0000002e002e7308 */ /* 0x000fe20000002400 */
[----:B------:R-:W-:Y:S01]  /*1a730*/  FSEL R13, R13, -INF , P0 ;  /* 0xff8000000d0d7808 */ /* 0x000fe20000000000 */
[----:B------:R-:W-:Y:S01]  /*1a740*/  FMUL.FTZ R49, R49, c[0x0][0x320] ;  /* 0x0000c80031317a20 */ /* 0x000fe20000410000 */
[----:B------:R-:W-:Y:S01]  /*1a750*/  FSEL R210, R210, -INF , P4 ;  /* 0xff800000d2d27808 */ /* 0x000fe20002000000 */
[----:B------:R-:W-:Y:S01]  /*1a760*/  FMUL.FTZ R42, R42, c[0x0][0x320] ;  /* 0x0000c8002a2a7a20 */ /* 0x000fe20000410000 */
[----:B------:R-:W-:Y:S01]  /*1a770*/  FMNMX.FTZ R138, R12, R138, !PT ;  /* 0x0000008a0c8a7209 */ /* 0x000fe20007810000 */
[----:B------:R-:W-:Y:S01]  /*1a780*/  FMUL.FTZ R40, R40, c[0x0][0x320] ;  /* 0x0000c80028287a20 */ /* 0x000fe20000410000 */
[----:B------:R-:W-:Y:S01]  /*1a790*/  ISETP.GT.AND P4, PT, R0, 0x10, PT ;  /* 0x000000100000780c */ /* 0x000fe20003f84270 */
[-C--:B---3--:R-:W-:Y:S01]  /*1a7a0*/  HMMA.16816.F32.BF16 R52, R220, R4.reuse, R52 ;  /* 0x00000004dc34723c */ /* 0x088fe20000041834 */
[----:B------:R-:W-:Y:S01]  /*1a7b0*/  @UP1 UIMAD UR15, UR21, UR9, UR15 ;  /* 0x00000009150f12a4 */ /* 0x000fe2000f8e020f */
[----:B------:R-:W3:Y:S03]  /*1a7c0*/  MUFU.TANH R216, R216 ;  /* 0x000000d800d87308 */ /* 0x000ee60000002400 */
[----:B------:R-:W-:Y:S01]  /*1a7d0*/  ISETP.GT.AND P2, PT, R3, RZ, PT ;  /* 0x000000ff0300720c */ /* 0x000fe20003f44270 */
[----:B------:R-:W-:Y:S01]  /*1a7e0*/  FMUL.FTZ R45, R45, c[0x0][0x320] ;  /* 0x0000c8002d2d7a20 */ /* 0x000fe20000410000 */
[----:B------:R-:W-:Y:S01]  /*1a7f0*/  ISETP.GT.AND P3, PT, R3, 0x1, PT ;  /* 0x000000010300780c */ /* 0x000fe20003f64270 */
[C---:B------:R-:W-:Y:S01]  /*1a800*/  HMMA.16816.F32.BF16 R56, R212.reuse, R4, R56 ;  /* 0x00000004d438723c */ /* 0x040fe20000041838 */
[----:B------:R-:W-:Y:S03]  /*1a810*/  @UP1 UIADD3 UR15, UR31, UR15, URZ ;  /* 0x0000000f1f0f1290 */ /* 0x000fe6000fffe03f */
[----:B------:R-:W-:Y:S01]  /*1a820*/  MUFU.TANH R47, R47 ;  /* 0x0000002f002f7308 */ /* 0x000fe20000002400 */
[----:B------:R-:W-:Y:S01]  /*1a830*/  FSEL R134, R134, -INF , P5 ;  /* 0xff80000086867808 */ /* 0x000fe20002800000 */
[----:B------:R-:W-:Y:S01]  /*1a840*/  @UP1 USHF.L.U64.HI UR15, UR30, 0x6, UR15 ;  /* 0x000000061e0f1899 */ /* 0x000fe2000801020f */
[C---:B------:R-:W-:Y:S01]  /*1a850*/  ISETP.GT.AND P5, PT, R8.reuse, 0x8, PT ;  /* 0x000000080800780c */ /* 0x040fe20003fa4270 */
[-C--:B------:R-:W-:Y:S03]  /*1a860*/  HMMA.16816.F32.BF16 R60, R212, R6.reuse, R60 ;  /* 0x00000006d43c723c */ /* 0x080fe6000004183c */
[----:B------:R-:W-:Y:S01]  /*1a870*/  ISETP.GT.AND P6, PT, R8, 0x28, PT ;  /* 0x000000280800780c */ /* 0x000fe20003fc4270 */
[----:B------:R-:W-:Y:S01]  /*1a880*/  FMUL.FTZ R38, R38, c[0x0][0x320] ;  /* 0x0000c80026267a20 */ /* 0x000fe20000410000 */
[----:B------:R-:W-:Y:S01]  /*1a890*/  FSEL R48, R135, -INF , P5 ;  /* 0xff80000087307808 */ /* 0x000fe20002800000 */
[----:B------:R-:W-:Y:S01]  /*1a8a0*/  MUFU.TANH R231, R26 ;  /* 0x0000001a00e77308 */ /* 0x000fe20000002400 */
[----:B------:R-:W-:Y:S01]  /*1a8b0*/  FSEL R14, R137, -INF , P2 ;  /* 0xff800000890e7808 */ /* 0x000fe20001000000 */
[----:B------:R-:W-:Y:S04]  /*1a8c0*/  HMMA.16816.F32.BF16 R64, R220, R6, R64 ;  /* 0x00000006dc40723c */ /* 0x000fe80000041840 */
[----:B------:R-:W-:Y:S01]  /*1a8d0*/  FSEL R211, R20, -INF , P4 ;  /* 0xff80000014d37808 */ /* 0x000fe20002000000 */
[----:B------:R-:W-:Y:S01]  /*1a8e0*/  FMUL.FTZ R52, R52, c[0x0][0x320] ;  /* 0x0000c80034347a20 */ /* 0x000fe20000410000 */
[----:B------:R-:W-:Y:S01]  /*1a8f0*/  FSEL R15, R136, -INF , P3 ;  /* 0xff800000880f7808 */ /* 0x000fe20001800000 */
[----:B------:R-:W-:Y:S01]  /*1a900*/  FMUL.FTZ R53, R53, c[0x0][0x320] ;  /* 0x0000c80035357a20 */ /* 0x000fe20000410000 */
[----:B------:R-:W-:Y:S01]  /*1a910*/  MUFU.TANH R26, R44 ;  /* 0x0000002c001a7308 */ /* 0x000fe20000002400 */
[----:B------:R-:W-:Y:S02]  /*1a920*/  FMNMX.FTZ R138, R13, R138, !PT ;  /* 0x0000008a0d8a7209 */ /* 0x000fe40007810000 */
[----:B------:R-:W-:Y:S01]  /*1a930*/  ISETP.GT.AND P2, PT, R2, 0x8, PT ;  /* 0x000000080200780c */ /* 0x000fe20003f44270 */
[----:B------:R-:W-:Y:S01]  /*1a940*/  FMUL.FTZ R54, R54, c[0x0][0x320] ;  /* 0x0000c80036367a20 */ /* 0x000fe20000410000 */
[----:B------:R-:W-:Y:S01]  /*1a950*/  ISETP.GT.AND P3, PT, R2, 0x9, PT ;  /* 0x000000090200780c */ /* 0x000fe20003f64270 */
[----:B------:R-:W-:Y:S01]  /*1a960*/  FMUL.FTZ R43, R43, c[0x0][0x320] ;  /* 0x0000c8002b2b7a20 */ /* 0x000fe20000410000 */
[----:B------:R-:W-:Y:S01]  /*1a970*/  ISETP.GT.AND P5, PT, R0, 0x11, PT ;  /* 0x000000110000780c */ /* 0x000fe20003fa4270 */
[----:B------:R-:W-:Y:S01]  /*1a980*/  FMUL.FTZ R55, R55, c[0x0][0x320] ;  /* 0x0000c80037377a20 */ /* 0x000fe20000410000 */
[----:B------:R-:W-:Y:S01]  /*1a990*/  FSEL R142, R142, -INF , P2 ;  /* 0xff8000008e8e7808 */ /* 0x000fe20001000000 */
[----:B------:R-:W4:Y:S01]  /*1a9a0*/  MUFU.TANH R44, R49 ;  /* 0x00000031002c7308 */ /* 0x000f220000002400 */
[----:B------:R-:W-:Y:S01]  /*1a9b0*/  FSEL R143, R143, -INF , P3 ;  /* 0xff8000008f8f7808 */ /* 0x000fe20001800000 */
[----:B------:R-:W-:Y:S01]  /*1a9c0*/  FMUL.FTZ R41, R41, c[0x0][0x320] ;  /* 0x0000c80029297a20 */ /* 0x000fe20000410000 */
[----:B------:R-:W-:Y:S01]  /*1a9d0*/  FMNMX.FTZ R138, R211, R138, !PT ;  /* 0x0000008ad38a7209 */ /* 0x000fe20007810000 */
[----:B------:R-:W-:Y:S01]  /*1a9e0*/  FMUL.FTZ R56, R56, c[0x0][0x320] ;  /* 0x0000c80038387a20 */ /* 0x000fe20000410000 */
[----:B------:R-:W-:Y:S01]  /*1a9f0*/  ISETP.GT.AND P2, PT, R3, 0x8, PT ;  /* 0x000000080300780c */ /* 0x000fe20003f44270 */
        /* <DEDUP_REMOVED lines=11> */
[----:B------:R-:W-:Y:S01]  /*1aab0*/  ISETP.GT.AND P2, PT, R0, 0x19, PT ;  /* 0x000000190000780c */ /* 0x000fe20003f44270 */
[----:B------:R-:W-:Y:S01]  /*1aac0*/  FMUL.FTZ R5, R62, c[0x0][0x320] ;  /* 0x0000c8003e057a20 */ /* 0x000fe20000410000 */
[----:B------:R-:W-:Y:S01]  /*1aad0*/  FMNMX.FTZ R138, R245, R138, !PT ;  /* 0x0000008af58a7209 */ /* 0x000fe20007810000 */
[----:B------:R-:W-:Y:S01]  /*1aae0*/  MUFU.TANH R21, R64 ;  /* 0x0000004000157308 */ /* 0x000fe20000002400 */
[----:B------:R-:W-:Y:S01]  /*1aaf0*/  FSEL R247, R22, -INF , P0 ;  /* 0xff80000016f77808 */ /* 0x000fe20000000000 */
[----:B------:R-:W-:Y:S01]  /*1ab00*/  FMUL.FTZ R58, R58, c[0x0][0x320] ;  /* 0x0000c8003a3a7a20 */ /* 0x000fe20000410000 */
[----:B------:R-:W-:Y:S01]  /*1ab10*/  FSEL R218, R33, -INF , P2 ;  /* 0xff80000021da7808 */ /* 0x000fe20001000000 */
[----:B------:R-:W-:Y:S01]  /*1ab20*/  FMUL.FTZ R63, R63, c[0x0][0x320] ;  /* 0x0000c8003f3f7a20 */ /* 0x000fe20000410000 */
[----:B------:R-:W-:Y:S01]  /*1ab30*/  FMNMX.FTZ R138, R219, R138, !PT ;  /* 0x0000008adb8a7209 */ /* 0x000fe20007810000 */
[----:B------:R-:W-:Y:S01]  /*1ab40*/  FMUL.FTZ R59, R59, c[0x0][0x320] ;  /* 0x0000c8003b3b7a20 */ /* 0x000fe20000410000 */
[----:B------:R-:W-:Y:S02]  /*1ab50*/  ISETP.GT.AND P1, PT, R8, RZ, PT ;  /* 0x000000ff0800720c */ /* 0x000fe40003f24270 */
[----:B------:R-:W-:Y:S01]  /*1ab60*/  ISETP.GT.AND P4, PT, R0, 0x20, PT ;  /* 0x000000200000780c */ /* 0x000fe20003f84270 */
[----:B------:R-:W4:Y:S01]  /*1ab70*/  MUFU.TANH R22, R53 ;  /* 0x0000003500167308 */ /* 0x000f220000002400 */
[----:B------:R-:W-:Y:S02]  /*1ab80*/  FSEL R208, R208, -INF , P1 ;  /* 0xff800000d0d07808 */ /* 0x000fe40000800000 */
[----:B-1----:R-:W-:Y:S02]  /*1ab90*/  FSEL R246, R36, -INF , P4 ;  /* 0xff80000024f67808 */ /* 0x002fe40002000000 */
[----:B------:R-:W-:Y:S02]  /*1aba0*/  FMNMX.FTZ R138, R218, R138, !PT ;  /* 0x0000008ada8a7209 */ /* 0x000fe40007810000 */
[----:B------:R-:W-:Y:S02]  /*1abb0*/  ISETP.GT.AND P1, PT, R3, 0x9, PT ;  /* 0x000000090300780c */ /* 0x000fe40003f24270 */
[C---:B------:R-:W-:Y:S01]  /*1abc0*/  ISETP.GT.AND P5, PT, R0.reuse, 0x21, PT ;  /* 0x000000210000780c */ /* 0x040fe20003fa4270 */
[----:B------:R-:W1:Y:S01]  /*1abd0*/  MUFU.TANH R20, R65 ;  /* 0x0000004100147308 */ /* 0x000e620000002400 */
[----:B------:R-:W-:Y:S02]  /*1abe0*/  FSEL R17, R17, -INF , P1 ;  /* 0xff80000011117808 */ /* 0x000fe40000800000 */
[----:B--2---:R-:W-:Y:S02]  /*1abf0*/  FSEL R217, R37, -INF , P5 ;  /* 0xff80000025d97808 */ /* 0x004fe40002800000 */
[----:B------:R-:W-:Y:S02]  /*1ac00*/  ISETP.GT.AND P1, PT, R0, 0x28, PT ;  /* 0x000000280000780c */ /* 0x000fe40003f24270 */
[----:B------:R-:W-:Y:S02]  /*1ac10*/  FMNMX.FTZ R138, R246, R138, !PT ;  /* 0x0000008af68a7209 */ /* 0x000fe40007810000 */
[----:B---3--:R-:W-:Y:S01]  /*1ac20*/  FSEL R216, R216, -INF , P1 ;  /* 0xff800000d8d87808 */ /* 0x008fe20000800000 */
[----:B------:R2:W-:Y:S01]  /*1ac30*/  MUFU.TANH R251, R42 ;  /* 0x0000002a00fb7308 */ /* 0x0005e20000002400 */
[----:B------:R-:W-:Y:S02]  /*1ac40*/  FMNMX.FTZ R138, R217, R138, !PT ;  /* 0x0000008ad98a7209 */ /* 0x000fe40007810000 */
[C---:B------:R-:W-:Y:S02]  /*1ac50*/  ISETP.GT.AND P0, PT, R0.reuse, 0x29, PT ;  /* 0x000000290000780c */ /* 0x040fe40003f04270 */
[----:B------:R-:W-:Y:S02]  /*1ac60*/  ISETP.GT.AND P2, PT, R0, 0x30, PT ;  /* 0x000000300000780c */ /* 0x000fe40003f44270 */
[----:B------:R-:W-:Y:S02]  /*1ac70*/  FMNMX.FTZ R138, R216, R138, !PT ;  /* 0x0000008ad88a7209 */ /* 0x000fe40007810000 */
[----:B----4-:R-:W-:Y:S01]  /*1ac80*/  FSEL R44, R44, -INF , P0 ;  /* 0xff8000002c2c7808 */ /* 0x010fe20000000000 */
[----:B------:R-:W3:Y:S01]  /*1ac90*/  MUFU.TANH R18, R34 ;  /* 0x0000002200127308 */ /* 0x000ee20000002400 */
[----:B------:R-:W-:Y:S02]  /*1aca0*/  FSEL R23, R23, -INF , P2 ;  /* 0xff80000017177808 */ /* 0x000fe40001000000 */
[----:B------:R-:W-:Y:S02]  /*1acb0*/  FMNMX.FTZ R137, R14, R133, !PT ;  /* 0x000000850e897209 */ /* 0x000fe40007810000 */
[----:B------:R-:W-:Y:S02]  /*1acc0*/  ISETP.GT.AND P4, PT, R0, 0x31, PT ;  /* 0x000000310000780c */ /* 0x000fe40003f84270 */
[----:B------:R-:W-:Y:S02]  /*1acd0*/  FMNMX.FTZ R138, R44, R138, !PT ;  /* 0x0000008a2c8a7209 */ /* 0x000fe40007810000 */
[----:B------:R-:W-:Y:S01]  /*1ace0*/  FSEL R22, R22, -INF , P4 ;  /* 0xff80000016167808 */ /* 0x000fe20002000000 */
[----:B------:R3:W-:Y:S01]  /*1acf0*/  MUFU.TANH R28, R40 ;  /* 0x00000028001c7308 */ /* 0x0007e20000002400 */
[----:B------:R-:W-:Y:S02]  /*1ad00*/  FMNMX.FTZ R138, R23, R138, !PT ;  /* 0x0000008a178a7209 */ /* 0x000fe40007810000 */
[----:B------:R-:W-:Y:S02]  /*1ad10*/  FMNMX.FTZ R137, R15, R137, !PT ;  /* 0x000000890f897209 */ /* 0x000fe40007810000 */
[----:B------:R-:W-:Y:S02]  /*1ad20*/  ISETP.GT.AND P5, PT, R0, 0x38, PT ;  /* 0x000000380000780c */ /* 0x000fe40003fa4270 */
[----:B------:R-:W-:Y:S02]  /*1ad30*/  FMNMX.FTZ R138, R22, R138, !PT ;  /* 0x0000008a168a7209 */ /* 0x000fe40007810000 */
[----:B------:R-:W-:Y:S01]  /*1ad40*/  FSEL R21, R21, -INF , P5 ;  /* 0xff80000015157808 */ /* 0x000fe20002800000 */
[----:B------:R-:W4:Y:S01]  /*1ad50*/  MUFU.TANH R9, R35 ;  /* 0x0000002300097308 */ /* 0x000f220000002400 */
[----:B------:R-:W-:Y:S02]  /*1ad60*/  FMNMX.FTZ R137, R16, R137, !PT ;  /* 0x0000008910897209 */ /* 0x000fe40007810000 */
[----:B------:R-:W-:Y:S02]  /*1ad70*/  ISETP.GT.AND P3, PT, R0, 0x39, PT ;  /* 0x000000390000780c */ /* 0x000fe40003f64270 */
[----:B------:R-:W-:Y:S02]  /*1ad80*/  FMNMX.FTZ R138, R21, R138, !PT ;  /* 0x0000008a158a7209 */ /* 0x000fe40007810000 */
[----:B-1----:R-:W-:Y:S02]  /*1ad90*/  FSEL R20, R20, -INF , P3 ;  /* 0xff80000014147808 */ /* 0x002fe40001800000 */
[----:B------:R-:W-:Y:S01]  /*1ada0*/  FMNMX.FTZ R137, R17, R137, !PT ;  /* 0x0000008911897209 */ /* 0x000fe20007810000 */
[----:B------:R4:W1:Y:S01]  /*1adb0*/  MUFU.TANH R37, R39 ;  /* 0x0000002700257308 */ /* 0x0008620000002400 */
[C---:B------:R-:W-:Y:S02]  /*1adc0*/  ISETP.GT.AND P1, PT, R3.reuse, 0x11, PT ;  /* 0x000000110300780c */ /* 0x040fe40003f24270 */
[----:B------:R-:W-:Y:S02]  /*1add0*/  FMNMX.FTZ R138, R20, R138, !PT ;  /* 0x0000008a148a7209 */ /* 0x000fe40007810000 */
[----:B--2---:R-:W-:Y:S02]  /*1ade0*/  FSEL R42, R248, -INF , P1 ;  /* 0xff800000f82a7808 */ /* 0x004fe40000800000 */
[----:B------:R-:W-:Y:S01]  /*1adf0*/  ISETP.GT.AND P5, PT, R3, 0x18, PT ;  /* 0x000000180300780c */ /* 0x000fe20003fa4270 */
[----:B------:R-:W2:Y:S01]  /*1ae00*/  SHFL.BFLY PT, R0, R138, 0x2, 0x1f ;  /* 0x0c401f008a007f89 */ /* 0x000ea200000e0000 */
[----:B------:R-:W-:Y:S01]  /*1ae10*/  FMNMX.FTZ R137, R247, R137, !PT ;  /* 0x00000089f7897209 */ /* 0x000fe20007810000 */
[----:B------:R2:W-:Y:S01]  /*1ae20*/  MUFU.TANH R135, R31 ;  /* 0x0000001f00877308 */ /* 0x0005e20000002400 */
[C---:B------:R-:W-:Y:S02]  /*1ae30*/  ISETP.GT.AND P4, PT, R3.reuse, 0x19, PT ;  /* 0x000000190300780c */ /* 0x040fe40003f84270 */
[----:B---3--:R-:W-:Y:S02]  /*1ae40*/  FSEL R40, R18, -INF , P5 ;  /* 0xff80000012287808 */ /* 0x008fe40002800000 */
[----:B------:R-:W-:Y:S02]  /*1ae50*/  FMNMX.FTZ R137, R42, R137, !PT ;  /* 0x000000892a897209 */ /* 0x000fe40007810000 */
[C---:B------:R-:W-:Y:S02]  /*1ae60*/  ISETP.GT.AND P3, PT, R3.reuse, 0x20, PT ;  /* 0x000000200300780c */ /* 0x040fe40003f64270 */
[----:B------:R-:W-:Y:S01]  /*1ae70*/  FMNMX.FTZ R137, R40, R137, !PT ;  /* 0x0000008928897209 */ /* 0x000fe20007810000 */
[----:B------:R-:W3:Y:S01]  /*1ae80*/  MUFU.TANH R38, R38 ;  /* 0x0000002600267308 */ /* 0x000ee20000002400 */
[C---:B------:R-:W-:Y:S02]  /*1ae90*/  ISETP.GT.AND P5, PT, R3.reuse, 0x29, PT ;  /* 0x000000290300780c */ /* 0x040fe40003fa4270 */
[----:B------:R-:W-:Y:S02]  /*1aea0*/  ISETP.GT.AND P1, PT, R3, 0x21, PT ;  /* 0x000000210300780c */ /* 0x000fe40003f24270 */
[----:B----4-:R-:W-:Y:S01]  /*1aeb0*/  FSEL R39, R9, -INF , P4 ;  /* 0xff80000009277808 */ /* 0x010fe20002000000 */
[----:B------:R-:W-:Y:S01]  /*1aec0*/  FMUL.FTZ R9, R61, c[0x0][0x320] ;  /* 0x0000c8003d097a20 */ /* 0x000fe20000410000 */
[----:B------:R-:W-:Y:S02]  /*1aed0*/  ISETP.GT.AND P4, PT, R3, 0x30, PT ;  /* 0x000000300300780c */ /* 0x000fe40003f84270 */
[----:B------:R-:W-:Y:S01]  /*1aee0*/  FMNMX.FTZ R137, R39, R137, !PT ;  /* 0x0000008927897209 */ /* 0x000fe20007810000 */
[----:B------:R-:W4:Y:S01]  /*1aef0*/  MUFU.TANH R35, R51 ;  /* 0x0000003300237308 */ /* 0x000f220000002400 */
[C---:B------:R-:W-:Y:S02]  /*1af00*/  ISETP.GT.AND P0, PT, R2.reuse, 0x10, PT ;  /* 0x000000100200780c */ /* 0x040fe40003f04270 */
[----:B-1----:R-:W-:Y:S01]  /*1af10*/  FSEL R37, R37, -INF , P1 ;  /* 0xff80000025257808 */ /* 0x002fe20000800000 */
[----:B--2---:R-:W-:Y:S01]  /*1af20*/  FMUL.FTZ R31, R67, c[0x0][0x320] ;  /* 0x0000c800431f7a20 */ /* 0x004fe20000410000 */
[----:B------:R-:W-:Y:S02]  /*1af30*/  ISETP.GT.AND P2, PT, R2, 0x11, PT ;  /* 0x000000110200780c */ /* 0x000fe40003f44270 */
[----:B------:R-:W-:Y:S02]  /*1af40*/  FMNMX.FTZ R138, R138, R0, !PT ;  /* 0x000000008a8a7209 */ /* 0x000fe40007810000 */
[C---:B------:R-:W-:Y:S01]  /*1af50*/  ISETP.GT.AND P1, PT, R3.reuse, 0x39, PT ;  /* 0x000000390300780c */ /* 0x040fe20003f24270 */
[----:B------:R-:W1:Y:S01]  /*1af60*/  MUFU.TANH R34, R54 ;  /* 0x0000003600227308 */ /* 0x000e620000002400 */
[----:B------:R-:W-:Y:S01]  /*1af70*/  FMNMX.FTZ R0, R134, R139, !PT ;  /* 0x0000008b86007209 */ /* 0x000fe20007810000 */
[----:B------:R-:W2:Y:S01]  /*1af80*/  SHFL.BFLY PT, R4, R138, 0x1, 0x1f ;  /* 0x0c201f008a047f89 */ /* 0x000ea200000e0000 */
[----:B---3--:R-:W-:Y:S02]  /*1af90*/  FSEL R38, R38, -INF , P3 ;  /* 0xff80000026267808 */ /* 0x008fe40001800000 */
[----:B------:R-:W-:Y:S02]  /*1afa0*/  ISETP.GT.AND P3, PT, R3, 0x31, PT ;  /* 0x000000310300780c */ /* 0x000fe40003f64270 */
[----:B------:R-:W-:Y:S03]  /*1afb0*/  FMNMX.FTZ R137, R38, R137, !PT ;  /* 0x0000008926897209 */ /* 0x000fe60007810000 */
[----:B------:R-:W-:Y:S01]  /*1afc0*/  MUFU.TANH R250, R43 ;  /* 0x0000002b00fa7308 */ /* 0x000fe20000002400 */
[----:B------:R-:W-:Y:S02]  /*1afd0*/  FMNMX.FTZ R0, R141, R0, !PT ;  /* 0x000000008d007209 */ /* 0x000fe40007810000 */
[----:B------:R-:W-:Y:S02]  /*1afe0*/  FMNMX.FTZ R137, R37, R137, !PT ;  /* 0x0000008925897209 */ /* 0x000fe40007810000 */
[----:B----4-:R-:W-:Y:S02]  /*1aff0*/  FSEL R35, R35, -INF , P5 ;  /* 0xff80000023237808 */ /* 0x010fe40002800000 */
[----:B------:R-:W-:Y:S02]  /*1b000*/  ISETP.GT.AND P5, PT, R8, 0x29, PT ;  /* 0x000000290800780c */ /* 0x000fe40003fa4270 */
[----:B------:R-:W-:Y:S01]  /*1b010*/  FMNMX.FTZ R0, R142, R0, !PT ;  /* 0x000000008e007209 */ /* 0x000fe20007810000 */
[----:B------:R-:W3:Y:S01]  /*1b020*/  MUFU.TANH R24, R24 ;  /* 0x0000001800187308 */ /* 0x000ee20000002400 */
[----:B------:R-:W-:Y:S02]  /*1b030*/  FSEL R248, R47, -INF , P5 ;  /* 0xff8000002ff87808 */ /* 0x000fe40002800000 */
[----:B------:R-:W-:Y:S02]  /*1b040*/  LOP3.LUT P5, RZ, R131, 0x1, RZ, 0xc0, !PT ;  /* 0x0000000183ff7812 */ /* 0x000fe400078ac0ff */
[----:B-1----:R-:W-:Y:S02]  /*1b050*/  FSEL R34, R34, -INF , P4 ;  /* 0xff80000022227808 */ /* 0x002fe40002000000 */
[----:B------:R-:W-:Y:S02]  /*1b060*/  ISETP.GT.AND P4, PT, R2, 0x18, PT ;  /* 0x000000180200780c */ /* 0x000fe40003f84270 */
[----:B--2---:R-:W-:Y:S01]  /*1b070*/  FMNMX.FTZ R138, R138, R4, !PT ;  /* 0x000000048a8a7209 */ /* 0x004fe20007810000 */
[----:B------:R1:W-:Y:S01]  /*1b080*/  MUFU.TANH R252, R30 ;  /* 0x0000001e00fc7308 */ /* 0x0003e20000002400 */
[----:B------:R-:W-:Y:S03]  /*1b090*/  FMNMX.FTZ R0, R143, R0, !PT ;  /* 0x000000008f007209 */ /* 0x000fe60007810000 */
[----:B------:R-:W-:Y:S06]  /*1b0a0*/  FMUL.FTZ R6, R138, c[0x0][0x2d0] ;  /* 0x0000b4008a067a20 */ /* 0x000fec0000410000 */
[----:B------:R-:W2:Y:S01]  /*1b0b0*/  MUFU.TANH R36, R50 ;  /* 0x0000003200247308 */ /* 0x000ea20000002400 */
[----:B---3--:R-:W-:Y:S02]  /*1b0c0*/  FSEL R43, R24, -INF , P0 ;  /* 0xff800000182b7808 */ /* 0x008fe40000000000 */
[----:B------:R-:W-:Y:S02]  /*1b0d0*/  ISETP.GT.AND P0, PT, R3, 0x28, PT ;  /* 0x000000280300780c */ /* 0x000fe40003f04270 */
[----:B------:R-:W-:Y:S05]  /*1b0e0*/  FMNMX.FTZ R0, R43, R0, !PT ;  /* 0x000000002b007209 */ /* 0x000fea0007810000 */
[----:B------:R-:W-:Y:S01]  /*1b0f0*/  MUFU.TANH R224, R27 ;  /* 0x0000001b00e07308 */ /* 0x000fe20000002400 */
[----:B-1----:R-:W-:Y:S02]  /*1b100*/  FSEL R30, R249, -INF , P4 ;  /* 0xff800000f91e7808 */ /* 0x002fe40002000000 */
[----:B------:R-:W-:Y:S02]  /*1b110*/  FSEL R249, R46, -INF , P6 ;  /* 0xff8000002ef97808 */ /* 0x000fe40003000000 */
[----:B------:R-:W-:Y:S05]  /*1b120*/  LOP3.LUT P6, RZ, R131, 0x2, RZ, 0xc0, !PT ;  /* 0x0000000283ff7812 */ /* 0x000fea00078cc0ff */
[----:B------:R-:W1:Y:S01]  /*1b130*/  MUFU.TANH R33, R55 ;  /* 0x0000003700217308 */ /* 0x000e620000002400 */
[----:B------:R-:W3:Y:S01]  /*1b140*/  LDL.LU R131, [R1+0x8c] ;  /* 0x00008c0001837983 */ /* 0x000ee20000300800 */
[----:B------:R-:W-:Y:S02]  /*1b150*/  ISETP.GT.AND P4, PT, R2, 0x29, PT ;  /* 0x000000290200780c */ /* 0x000fe40003f84270 */
[----:B--2---:R-:W-:Y:S01]  /*1b160*/  FSEL R36, R36, -INF , P0 ;  /* 0xff80000024247808 */ /* 0x004fe20000000000 */
[----:B------:R-:W2:Y:S01]  /*1b170*/  LDL.64 R50, [R1+0x48] ;  /* 0x0000480001327983 */ /* 0x000ea20000100a00 */
[----:B------:R-:W-:Y:S02]  /*1b180*/  ISETP.GT.AND P0, PT, R8, 0x10, PT ;  /* 0x000000100800780c */ /* 0x000fe40003f04270 */
[----:B------:R-:W-:Y:S02]  /*1b190*/  FMNMX.FTZ R137, R36, R137, !PT ;  /* 0x0000008924897209 */ /* 0x000fe40007810000 */
[----:B------:R-:W4:Y:S01]  /*1b1a0*/  MUFU.TANH R19, R25 ;  /* 0x0000001900137308 */ /* 0x000f220000002400 */
[----:B------:R-:W3:Y:S01]  /*1b1b0*/  LDL.64 R46, [R1+0x40] ;  /* 0x00004000012e7983 */ /* 0x000ee20000100a00 */
[----:B------:R-:W-:Y:S02]  /*1b1c0*/  FMNMX.FTZ R137, R35, R137, !PT ;  /* 0x0000008923897209 */ /* 0x000fe40007810000 */
[----:B------:R-:W-:Y:S02]  /*1b1d0*/  FSEL R64, R231, -INF , P0 ;  /* 0xff800000e7407808 */ /* 0x000fe40000000000 */
[----:B------:R-:W-:Y:S01]  /*1b1e0*/  FMNMX.FTZ R137, R34, R137, !PT ;  /* 0x0000008922897209 */ /* 0x000fe20007810000 */
[----:B------:R-:W3:Y:S01]  /*1b1f0*/  LDL R7, [R1+0x28] ;  /* 0x0000280001077983 */ /* 0x000ee20000100800 */
[----:B------:R-:W-:Y:S02]  /*1b200*/  ISETP.GT.AND P0, PT, R2, 0x28, PT ;  /* 0x000000280200780c */ /* 0x000fe40003f04270 */
[----:B------:R4:W-:Y:S02]  /*1b210*/  MUFU.TANH R27, R41 ;  /* 0x00000029001b7308 */ /* 0x0009e40000002400 */
[----:B------:R-:W-:Y:S02]  /*1b220*/  FSEL R26, R26, -INF , P0 ;  /* 0xff8000001a1a7808 */ /* 0x000fe40000000000 */
[----:B-1----:R-:W-:Y:S02]  /*1b230*/  FSEL R33, R33, -INF , P3 ;  /* 0xff80000021217808 */ /* 0x002fe40001800000 */
[C---:B------:R-:W-:Y:S02]  /*1b240*/  ISETP.GT.AND P3, PT, R2.reuse, 0x19, PT ;  /* 0x000000190200780c */ /* 0x040fe40003f64270 */
[----:B------:R-:W-:Y:S02]  /*1b250*/  FMNMX.FTZ R137, R33, R137, !PT ;  /* 0x0000008921897209 */ /* 0x000fe40007810000 */
[----:B------:R-:W1:Y:S01]  /*1b260*/  MUFU.TANH R32, R32 ;  /* 0x0000002000207308 */ /* 0x000e620000002400 */
[----:B------:R-:W-:Y:S09]  /*1b270*/  ISETP.GT.AND P0, PT, R2, 0x39, PT ;  /* 0x000000390200780c */ /* 0x000ff20003f04270 */
[----:B------:R-:W1:Y:S01]  /*1b280*/  MUFU.TANH R31, R31 ;  /* 0x0000001f001f7308 */ /* 0x000e620000002400 */
[----:B----4-:R-:W-:Y:S02]  /*1b290*/  FSEL R41, R19, -INF , P2 ;  /* 0xff80000013297808 */ /* 0x010fe40001000000 */
[----:B------:R-:W-:Y:S02]  /*1b2a0*/  ISETP.GT.AND P2, PT, R3, 0x38, PT ;  /* 0x000000380300780c */ /* 0x000fe40003f44270 */
[----:B------:R-:W-:Y:S05]  /*1b2b0*/  FMNMX.FTZ R0, R41, R0, !PT ;  /* 0x0000000029007209 */ /* 0x000fea0007810000 */
[----:B------:R-:W4:Y:S01]  /*1b2c0*/  MUFU.TANH R29, R29 ;  /* 0x0000001d001d7308 */ /* 0x000f220000002400 */
[----:B------:R-:W-:Y:S02]  /*1b2d0*/  FMNMX.FTZ R0, R30, R0, !PT ;  /* 0x000000001e007209 */ /* 0x000fe40007810000 */
[----:B-1----:R-:W-:Y:S02]  /*1b2e0*/  FSEL R32, R32, -INF , P2 ;  /* 0xff80000020207808 */ /* 0x002fe40001000000 */
[----:B------:R-:W-:Y:S02]  /*1b2f0*/  ISETP.GT.AND P2, PT, R2, 0x20, PT ;  /* 0x000000200200780c */ /* 0x000fe40003f44270 */
[----:B------:R-:W-:Y:S03]  /*1b300*/  FMNMX.FTZ R137, R32, R137, !PT ;  /* 0x0000008920897209 */ /* 0x000fe60007810000 */
[----:B------:R-:W1:Y:S01]  /*1b310*/  MUFU.TANH R24, R56 ;  /* 0x0000003800187308 */ /* 0x000e620000002400 */
[----:B------:R-:W-:Y:S02]  /*1b320*/  FSEL R28, R28, -INF , P2 ;  /* 0xff8000001c1c7808 */ /* 0x000fe40001000000 */
[C---:B------:R-:W-:Y:S02]  /*1b330*/  ISETP.GT.AND P2, PT, R2.reuse, 0x31, PT ;  /* 0x000000310200780c */ /* 0x040fe40003f44270 */
[----:B------:R-:W-:Y:S02]  /*1b340*/  FSEL R31, R31, -INF , P1 ;  /* 0xff8000001f1f7808 */ /* 0x000fe40000800000 */
[C---:B------:R-:W-:Y:S02]  /*1b350*/  ISETP.GT.AND P1, PT, R2.reuse, 0x21, PT ;  /* 0x000000210200780c */ /* 0x040fe40003f24270 */
[----:B------:R-:W-:Y:S01]  /*1b360*/  FMNMX.FTZ R137, R31, R137, !PT ;  /* 0x000000891f897209 */ /* 0x000fe20007810000 */
[----:B------:R-:W1:Y:S01]  /*1b370*/  MUFU.TANH R25, R45 ;  /* 0x0000002d00197308 */ /* 0x000e620000002400 */
[----:B------:R-:W-:Y:S02]  /*1b380*/  FSEL R27, R27, -INF , P1 ;  /* 0xff8000001b1b7808 */ /* 0x000fe40000800000 */
[C---:B------:R-:W-:Y:S01]  /*1b390*/  ISETP.GT.AND P1, PT, R2.reuse, 0x38, PT ;  /* 0x000000380200780c */ /* 0x040fe20003f24270 */
[----:B------:R-:W1:Y:S01]  /*1b3a0*/  SHFL.BFLY PT, R3, R137, 0x2, 0x1f ;  /* 0x0c401f0089037f89 */ /* 0x000e6200000e0000 */
[----:B----4-:R-:W-:Y:S02]  /*1b3b0*/  FSEL R29, R29, -INF , P3 ;  /* 0xff8000001d1d7808 */ /* 0x010fe40001800000 */
[----:B------:R-:W-:Y:S02]  /*1b3c0*/  ISETP.GT.AND P3, PT, R2, 0x30, PT ;  /* 0x000000300200780c */ /* 0x000fe40003f64270 */
[----:B------:R-:W-:Y:S01]  /*1b3d0*/  FMNMX.FTZ R0, R29, R0, !PT ;  /* 0x000000001d007209 */ /* 0x000fe20007810000 */
[----:B------:R-:W4:Y:S01]  /*1b3e0*/  MUFU.TANH R19, R57 ;  /* 0x0000003900137308 */ /* 0x000f220000002400 */
[----:B------:R-:W-:Y:S02]  /*1b3f0*/  FMNMX.FTZ R2, R208, R140, !PT ;  /* 0x0000008cd0027209 */ /* 0x000fe40007810000 */
[----:B------:R-:W-:Y:S02]  /*1b400*/  FMNMX.FTZ R0, R28, R0, !PT ;  /* 0x000000001c007209 */ /* 0x000fe40007810000 */
[----:B-1----:R-:W-:Y:S02]  /*1b410*/  FSEL R24, R24, -INF , P3 ;  /* 0xff80000018187808 */ /* 0x002fe40001800000 */
[----:B------:R-:W-:Y:S02]  /*1b420*/  ISETP.GT.AND P3, PT, R8, 0x18, PT ;  /* 0x000000180800780c */ /* 0x000fe40003f64270 */
[----:B------:R-:W-:Y:S01]  /*1b430*/  FMNMX.FTZ R0, R27, R0, !PT ;  /* 0x000000001b007209 */ /* 0x000fe20007810000 */
[----:B------:R-:W1:Y:S01]  /*1b440*/  MUFU.TANH R18, R60 ;  /* 0x0000003c00127308 */ /* 0x000e620000002400 */
[----:B------:R-:W-:Y:S02]  /*1b450*/  FSEL R252, R252, -INF , P3 ;  /* 0xff800000fcfc7808 */ /* 0x000fe40001800000 */
[----:B------:R-:W-:Y:S02]  /*1b460*/  FSETP.NEU.FTZ.AND P3, PT, R138, -INF , PT ;  /* 0xff8000008a00780b */ /* 0x000fe40003f7d000 */
[----:B------:R-:W-:Y:S02]  /*1b470*/  FSEL R25, R25, -INF , P4 ;  /* 0xff80000019197808 */ /* 0x000fe40002000000 */
[----:B------:R-:W-:Y:S02]  /*1b480*/  FSEL R6, R6, RZ, P3 ;  /* 0x000000ff06067208 */ /* 0x000fe40001800000 */
[----:B------:R-:W-:Y:S01]  /*1b490*/  FMNMX.FTZ R137, R137, R3, !PT ;  /* 0x0000000389897209 */ /* 0x000fe20007810000 */
[----:B------:R-:W1:Y:S01]  /*1b4a0*/  MUFU.TANH R9, R9 ;  /* 0x0000000900097308 */ /* 0x000e620000002400 */
[----:B------:R-:W-:Y:S01]  /*1b4b0*/  FMNMX.FTZ R0, R26, R0, !PT ;  /* 0x000000001a007209 */ /* 0x000fe20007810000 */
[--C-:B------:R-:W-:Y:S01]  /*1b4c0*/  FFMA.FTZ R3, R10, c[0x0][0x2d0], -R6.reuse ;  /* 0x0000b4000a037a23 */ /* 0x100fe20000010806 */
[----:B------:R-:W-:Y:S01]  /*1b4d0*/  ISETP.GT.AND P4, PT, R8, 0x11, PT ;  /* 0x000000110800780c */ /* 0x000fe20003f84270 */
[----:B------:R-:W3:Y:S01]  /*1b4e0*/  LDL R10, [R1+0x34] ;  /* 0x00003400010a7983 */ /* 0x000ee20000100800 */
[----:B------:R-:W-:Y:S01]  /*1b4f0*/  FMNMX.FTZ R0, R25, R0, !PT ;  /* 0x0000000019007209 */ /* 0x000fe20007810000 */
[--C-:B------:R-:W-:Y:S01]  /*1b500*/  FFMA.FTZ R237, R21, c[0x0][0x2d0], -R6.reuse ;  /* 0x0000b40015ed7a23 */ /* 0x100fe20000010806 */
[----:B----4-:R-:W-:Y:S01]  /*1b510*/  FSEL R19, R19, -INF , P2 ;  /* 0xff80000013137808 */ /* 0x010fe20001000000 */
[----:B------:R-:W4:Y:S01]  /*1b520*/  SHFL.BFLY PT, R4, R137, 0x1, 0x1f ;  /* 0x0c201f0089047f89 */ /* 0x000f2200000e0000 */
[----:B------:R-:W-:Y:S01]  /*1b530*/  FMNMX.FTZ R0, R24, R0, !PT ;  /* 0x0000000018007209 */ /* 0x000fe20007810000 */
[----:B------:R4:W-:Y:S01]  /*1b540*/  MUFU.EX2 R66, R3 ;  /* 0x0000000300427308 */ /* 0x0009e20000000800 */
[----:B------:R-:W-:Y:S01]  /*1b550*/  ISETP.GT.AND P2, PT, R8, 0x19, PT ;  /* 0x000000190800780c */ /* 0x000fe20003f44270 */
[--C-:B------:R-:W-:Y:S01]  /*1b560*/  FFMA.FTZ R238, R20, c[0x0][0x2d0], -R6.reuse ;  /* 0x0000b40014ee7a23 */ /* 0x100fe20000010806 */
[----:B------:R-:W-:Y:S01]  /*1b570*/  FMNMX.FTZ R0, R19, R0, !PT ;  /* 0x0000000013007209 */ /* 0x000fe20007810000 */
[--C-:B------:R-:W-:Y:S01]  /*1b580*/  FFMA.FTZ R45, R211, c[0x0][0x2d0], -R6.reuse ;  /* 0x0000b400d32d7a23 */ /* 0x100fe20000010806 */
[----:B-1----:R-:W-:Y:S01]  /*1b590*/  FSEL R18, R18, -INF , P1 ;  /* 0xff80000012127808 */ /* 0x002fe20000800000 */
[--C-:B------:R-:W-:Y:S01]  /*1b5a0*/  FFMA.FTZ R245, R245, c[0x0][0x2d0], -R6.reuse ;  /* 0x0000b400f5f57a23 */ /* 0x100fe20000010806 */
[----:B------:R-:W-:Y:S01]  /*1b5b0*/  ISETP.GT.AND P1, PT, R8, 0x20, PT ;  /* 0x000000200800780c */ /* 0x000fe20003f24270 */
[--C-:B------:R-:W-:Y:S01]  /*1b5c0*/  FFMA.FTZ R49, R219, c[0x0][0x2d0], -R6.reuse ;  /* 0x0000b400db317a23 */ /* 0x100fe20000010806 */
[----:B------:R-:W-:Y:S01]  /*1b5d0*/  FMNMX.FTZ R0, R18, R0, !PT ;  /* 0x0000000012007209 */ /* 0x000fe20007810000 */
[----:B------:R-:W1:Y:S01]  /*1b5e0*/  MUFU.TANH R5, R5 ;  /* 0x0000000500057308 */ /* 0x000e620000002400 */
[----:B------:R-:W-:Y:S01]  /*1b5f0*/  FMNMX.FTZ R2, R209, R2, !PT ;  /* 0x00000002d1027209 */ /* 0x000fe20007810000 */
[--C-:B------:R-:W-:Y:S01]  /*1b600*/  FFMA.FTZ R65, R246, c[0x0][0x2d0], -R6.reuse ;  /* 0x0000b400f6417a23 */ /* 0x100fe20000010806 */
[----:B------:R-:W-:Y:S01]  /*1b610*/  FSEL R67, R135, -INF , P2 ;  /* 0xff80000087437808 */ /* 0x000fe20001000000 */
[--C-:B------:R-:W-:Y:S01]  /*1b620*/  FFMA.FTZ R44, R44, c[0x0][0x2d0], -R6.reuse ;  /* 0x0000b4002c2c7a23 */ /* 0x100fe20000010806 */
[----:B------:R-:W-:Y:S02]  /*1b630*/  FSEL R9, R9, -INF , P0 ;  /* 0xff80000009097808 */ /* 0x000fe40000000000 */
[C---:B------:R-:W-:Y:S02]  /*1b640*/  ISETP.GT.AND P0, PT, R8.reuse, 0x21, PT ;  /* 0x000000210800780c */ /* 0x040fe40003f04270 */
[----:B------:R-:W-:Y:S01]  /*1b650*/  FMNMX.FTZ R0, R9, R0, !PT ;  /* 0x0000000009007209 */ /* 0x000fe20007810000 */
[----:B------:R-:W1:Y:S01]  /*1b660*/  MUFU.TANH R58, R58 ;  /* 0x0000003a003a7308 */ /* 0x000e620000002400 */
[----:B------:R-:W-:Y:S02]  /*1b670*/  ISETP.GT.AND P2, PT, R8, 0x38, PT ;  /* 0x000000380800780c */ /* 0x000fe40003f44270 */
[----:B----4-:R-:W-:Y:S01]  /*1b680*/  FMNMX.FTZ R137, R137, R4, !PT ;  /* 0x0000000489897209 */ /* 0x010fe20007810000 */
[----:B------:R-:W-:Y:S01]  /*1b690*/  FFMA.FTZ R3, R11, c[0x0][0x2d0], -R6 ;  /* 0x0000b4000b037a23 */ /* 0x000fe20000010806 */
[----:B------:R-:W4:Y:S01]  /*1b6a0*/  SHFL.BFLY PT, R136, R0, 0x2, 0x1f ;  /* 0x0c401f0000887f89 */ /* 0x000f2200000e0000 */
[----:B------:R-:W-:Y:S02]  /*1b6b0*/  FSEL R220, R224, -INF , P4 ;  /* 0xff800000e0dc7808 */ /* 0x000fe40002000000 */
[----:B------:R-:W-:Y:S02]  /*1b6c0*/  ISETP.GT.AND P4, PT, R8, 0x30, PT ;  /* 0x000000300800780c */ /* 0x000fe40003f84270 */
[----:B------:R4:W-:Y:S01]  /*1b6d0*/  MUFU.EX2 R62, R3 ;  /* 0x00000003003e7308 */ /* 0x0009e20000000800 */
[----:B------:R-:W-:Y:S02]  /*1b6e0*/  FSEL R251, R251, -INF , P1 ;  /* 0xff800000fbfb7808 */ /* 0x000fe40000800000 */
[----:B------:R-:W-:Y:S02]  /*1b6f0*/  FSEL R250, R250, -INF , P0 ;  /* 0xff800000fafa7808 */ /* 0x000fe40000000000 */
[C---:B------:R-:W-:Y:S02]  /*1b700*/  ISETP.GT.AND P0, PT, R8.reuse, 0x31, PT ;  /* 0x000000310800780c */ /* 0x040fe40003f04270 */
[----:B------:R-:W-:Y:S01]  /*1b710*/  ISETP.GT.AND P1, PT, R8, 0x39, PT ;  /* 0x000000390800780c */ /* 0x000fe20003f24270 */
[----:B------:R-:W-:Y:S01]  /*1b720*/  FMUL.FTZ R8, R137, c[0x0][0x2d0] ;  /* 0x0000b40089087a20 */ /* 0x000fe20000410000 */
[----:B------:R-:W-:Y:S01]  /*1b730*/  FMNMX.FTZ R2, R48, R2, !PT ;  /* 0x0000000230027209 */ /* 0x000fe20007810000 */
[----:B------:R-:W4:Y:S01]  /*1b740*/  MUFU.TANH R135, R63 ;  /* 0x0000003f00877308 */ /* 0x000f220000002400 */
[----:B-1----:R-:W-:Y:S02]  /*1b750*/  FSEL R221, R5, -INF , P2 ;  /* 0xff80000005dd7808 */ /* 0x002fe40001000000 */
[----:B------:R-:W-:Y:S02]  /*1b760*/  FSETP.NEU.FTZ.AND P2, PT, R137, -INF , PT ;  /* 0xff8000008900780b */ /* 0x000fe40003f5d000 */
[----:B------:R-:W-:Y:S02]  /*1b770*/  FMNMX.FTZ R2, R210, R2, !PT ;  /* 0x00000002d2027209 */ /* 0x000fe40007810000 */
[----:B------:R-:W-:Y:S02]  /*1b780*/  FSEL R8, R8, RZ, P2 ;  /* 0x000000ff08087208 */ /* 0x000fe40001000000 */
[----:B------:R-:W-:Y:S01]  /*1b790*/  FMNMX.FTZ R2, R64, R2, !PT ;  /* 0x0000000240027209 */ /* 0x000fe20007810000 */
[----:B------:R-:W1:Y:S01]  /*1b7a0*/  MUFU.TANH R59, R59 ;  /* 0x0000003b003b7308 */ /* 0x000e620000002400 */
[----:B----4-:R-:W-:Y:S01]  /*1b7b0*/  FMNMX.FTZ R136, R0, R136, !PT ;  /* 0x0000008800887209 */ /* 0x010fe20007810000 */
[--C-:B------:R-:W-:Y:S01]  /*1b7c0*/  FFMA.FTZ R4, R15, c[0x0][0x2d0], -R8.reuse ;  /* 0x0000b4000f047a23 */ /* 0x100fe20000010808 */
[----:B------:R-:W-:Y:S01]  /*1b7d0*/  FMNMX.FTZ R2, R220, R2, !PT ;  /* 0x00000002dc027209 */ /* 0x000fe20007810000 */
[----:B------:R-:W-:Y:S01]  /*1b7e0*/  FFMA.FTZ R3, R14, c[0x0][0x2d0], -R8 ;  /* 0x0000b4000e037a23 */ /* 0x000fe20000010808 */
[----:B------:R-:W-:Y:S01]  /*1b7f0*/  FSEL R222, R58, -INF , P4 ;  /* 0xff8000003ade7808 */ /* 0x000fe20002000000 */
[----:B------:R-:W-:Y:S01]  /*1b800*/  FFMA.FTZ R0, R12, c[0x0][0x2d0], -R6 ;  /* 0x0000b4000c007a23 */ /* 0x000fe20000010806 */
[----:B------:R-:W-:Y:S01]  /*1b810*/  FMNMX.FTZ R2, R252, R2, !PT ;  /* 0x00000002fc027209 */ /* 0x000fe20007810000 */
[----:B------:R-:W4:Y:S01]  /*1b820*/  SHFL.BFLY PT, R5, R136, 0x1, 0x1f ;  /* 0x0c201f0088057f89 */ /* 0x000f2200000e0000 */
[----:B------:R-:W-:Y:S01]  /*1b830*/  PLOP3.LUT P4, PT, PT, PT, UP1, 0x80, 0x0 ;  /* 0x000000000000781c */ /* 0x000fe20003f8f018 */
[----:B------:R-:W-:Y:S01]  /*1b840*/  MUFU.EX2 R215, R3 ;  /* 0x0000000300d77308 */ /* 0x000fe20000000800 */
[----:B------:R-:W-:Y:S01]  /*1b850*/  FMNMX.FTZ R2, R67, R2, !PT ;  /* 0x0000000243027209 */ /* 0x000fe20007810000 */
[--C-:B------:R-:W-:Y:S01]  /*1b860*/  FFMA.FTZ R38, R38, c[0x0][0x2d0], -R8.reuse ;  /* 0x0000b40026267a23 */ /* 0x100fe20000010808 */
[----:B------:R-:W-:Y:S01]  /*1b870*/  FSEL R135, R135, -INF , P1 ;  /* 0xff80000087877808 */ /* 0x000fe20000800000 */
[--C-:B------:R-:W-:Y:S01]  /*1b880*/  FFMA.FTZ R36, R36, c[0x0][0x2d0], -R8.reuse ;  /* 0x0000b40024247a23 */ /* 0x100fe20000010808 */
[----:B------:R-:W-:Y:S01]  /*1b890*/  FMNMX.FTZ R2, R251, R2, !PT ;  /* 0x00000002fb027209 */ /* 0x000fe20007810000 */
[--C-:B------:R-:W-:Y:S02]  /*1b8a0*/  FFMA.FTZ R53, R34, c[0x0][0x2d0], -R8.reuse ;  /* 0x0000b40022357a23 */ /* 0x100fe40000010808 */
[--C-:B------:R-:W-:Y:S02]  /*1b8b0*/  FFMA.FTZ R239, R32, c[0x0][0x2d0], -R8.reuse ;  /* 0x0000b40020ef7a23 */ /* 0x100fe40000010808 */
[----:B------:R4:W-:Y:S01]  /*1b8c0*/  MUFU.EX2 R55, R0 ;  /* 0x0000000000377308 */ /* 0x0009e20000000800 */
[----:B------:R-:W-:Y:S01]  /*1b8d0*/  FMNMX.FTZ R2, R250, R2, !PT ;  /* 0x00000002fa027209 */ /* 0x000fe20007810000 */
[--C-:B------:R-:W-:Y:S01]  /*1b8e0*/  FFMA.FTZ R233, R31, c[0x0][0x2d0], -R8.reuse ;  /* 0x0000b4001fe97a23 */ /* 0x100fe20000010808 */
[----:B-1----:R-:W-:Y:S01]  /*1b8f0*/  FSEL R223, R59, -INF , P0 ;  /* 0xff8000003bdf7808 */ /* 0x002fe20000000000 */
[--C-:B------:R-:W-:Y:S01]  /*1b900*/  FFMA.FTZ R247, R247, c[0x0][0x2d0], -R8.reuse ;  /* 0x0000b400f7f77a23 */ /* 0x100fe20000010808 */
[----:B------:R-:W-:Y:S01]  /*1b910*/  FMNMX.FTZ R2, R249, R2, !PT ;  /* 0x00000002f9027209 */ /* 0x000fe20007810000 */
[--C-:B------:R-:W-:Y:S02]  /*1b920*/  FFMA.FTZ R35, R35, c[0x0][0x2d0], -R8.reuse ;  /* 0x0000b40023237a23 */ /* 0x100fe40000010808 */
[----:B------:R-:W-:Y:S01]  /*1b930*/  FFMA.FTZ R57, R33, c[0x0][0x2d0], -R8 ;  /* 0x0000b40021397a23 */ /* 0x000fe20000010808 */
[----:B------:R-:W-:Y:S02]  /*1b940*/  FMNMX.FTZ R2, R248, R2, !PT ;  /* 0x00000002f8027209 */ /* 0x000fe40007810000 */
[----:B----4-:R-:W-:Y:S02]  /*1b950*/  FMNMX.FTZ R136, R136, R5, !PT ;  /* 0x0000000588887209 */ /* 0x010fe40007810000 */
[----:B------:R-:W-:Y:S04]  /*1b960*/  FMNMX.FTZ R2, R222, R2, !PT ;  /* 0x00000002de027209 */ /* 0x000fe80007810000 */
[----:B------:R-:W-:Y:S01]  /*1b970*/  FMNMX.FTZ R0, R223, R2, !PT ;  /* 0x00000002df007209 */ /* 0x000fe20007810000 */
[----:B------:R-:W-:Y:S03]  /*1b980*/  FFMA.FTZ R2, R13, c[0x0][0x2d0], -R6 ;  /* 0x0000b4000d027a23 */ /* 0x000fe60000010806 */
[----:B------:R-:W-:Y:S01]  /*1b990*/  FMNMX.FTZ R0, R221, R0, !PT ;  /* 0x00000000dd007209 */ /* 0x000fe20007810000 */
[----:B------:R1:W-:Y:S03]  /*1b9a0*/  MUFU.EX2 R60, R2 ;  /* 0x00000002003c7308 */ /* 0x0003e60000000800 */
[----:B------:R-:W-:Y:S05]  /*1b9b0*/  FMNMX.FTZ R0, R135, R0, !PT ;  /* 0x0000000087007209 */ /* 0x000fea0007810000 */
[----:B-1----:R-:W1:Y:S02]  /*1b9c0*/  SHFL.BFLY PT, R2, R0, 0x2, 0x1f ;  /* 0x0c401f0000027f89 */ /* 0x002e6400000e0000 */
[----:B-1----:R-:W-:Y:S01]  /*1b9d0*/  FMNMX.FTZ R0, R0, R2, !PT ;  /* 0x0000000200007209 */ /* 0x002fe20007810000 */
[----:B------:R-:W-:Y:S04]  /*1b9e0*/  FFMA.FTZ R2, R17, c[0x0][0x2d0], -R8 ;  /* 0x0000b40011027a23 */ /* 0x000fe80000010808 */
[----:B------:R1:W-:Y:S02]  /*1b9f0*/  MUFU.EX2 R242, R2 ;  /* 0x0000000200f27308 */ /* 0x0003e40000000800 */
[----:B-1----:R-:W1:Y:S08]  /*1ba00*/  SHFL.BFLY PT, R2, R0, 0x1, 0x1f ;  /* 0x0c201f0000027f89 */ /* 0x002e7000000e0000 */
[----:B--2---:R2:W-:Y:S01]  /*1ba10*/  MUFU.EX2 R51, R4 ;  /* 0x0000000400337308 */ /* 0x0045e20000000800 */
[----:B------:R-:W-:Y:S01]  /*1ba20*/  @P4 IADD3 R3, P1, R50, UR18, RZ ;  /* 0x0000001232034c10 */ /* 0x000fe2000ff3e0ff */
[----:B------:R-:W-:Y:S02]  /*1ba30*/  FFMA.FTZ R50, R218, c[0x0][0x2d0], -R6 ;  /* 0x0000b400da327a23 */ /* 0x000fe40000010806 */
[----:B------:R-:W-:Y:S01]  /*1ba40*/  FFMA.FTZ R218, R42, c[0x0][0x2d0], -R8 ;  /* 0x0000b4002ada7a23 */ /* 0x000fe20000010808 */
[----:B------:R-:W-:Y:S01]  /*1ba50*/  @P4 LEA R12, P0, R3, c[0x0][0x1c8], 0x1 ;  /* 0x00007200030c4a11 */ /* 0x000fe200078008ff */
[----:B---3--:R-:W-:Y:S02]  /*1ba60*/  FFMA.FTZ R46, R216, c[0x0][0x2d0], -R6 ;  /* 0x0000b400d82e7a23 */ /* 0x008fe40000010806 */
[--C-:B------:R-:W-:Y:S01]  /*1ba70*/  FFMA.FTZ R216, R39, c[0x0][0x2d0], -R8.reuse ;  /* 0x0000b40027d87a23 */ /* 0x100fe20000010808 */
[----:B--2---:R-:W-:Y:S01]  /*1ba80*/  @P4 IADD3.X R4, R47, UR15, RZ, P1, !PT ;  /* 0x0000000f2f044c10 */ /* 0x004fe20008ffe4ff */
[----:B------:R-:W-:Y:S01]  /*1ba90*/  FFMA.FTZ R47, R37, c[0x0][0x2d0], -R8 ;  /* 0x0000b400252f7a23 */ /* 0x000fe20000010808 */
[----:B------:R-:W-:Y:S02]  /*1baa0*/  FSETP.NEU.FTZ.AND P1, PT, R136, -INF , PT ;  /* 0xff8000008800780b */ /* 0x000fe40003f3d000 */
[----:B------:R-:W-:Y:S01]  /*1bab0*/  @P4 LEA.HI.X R13, R3, c[0x0][0x1cc], R4, 0x1, P0 ;  /* 0x00007300030d4a11 */ /* 0x000fe200000f0c04 */
[----:B------:R-:W-:Y:S04]  /*1bac0*/  FFMA.FTZ R4, R16, c[0x0][0x2d0], -R8 ;  /* 0x0000b40010047a23 */ /* 0x000fe80000010808 */
[----:B------:R2:W3:Y:S01]  /*1bad0*/  MUFU.EX2 R56, R4 ;  /* 0x0000000400387308 */ /* 0x0004e20000000800 */
[----:B------:R4:W-:Y:S01]  /*1bae0*/  @P4 LDGSTS.E.BYPASS.LTC128B.128 [R244+0x4100], [R12.64], !P5 ;  /* 0x041000000cf44fae */ /* 0x0009e2000e901d5c */
[----:B------:R-:W-:Y:S01]  /*1baf0*/  @P4 IADD3 R3, P0, R10, UR18, RZ ;  /* 0x000000120a034c10 */ /* 0x000fe2000ff1e0ff */
[----:B------:R-:W-:Y:S03]  /*1bb00*/  @UP1 UIADD3 UR18, UP0, UR10, 0x80, URZ ;  /* 0x000000800a121890 */ /* 0x000fe6000ff1e03f */
[----:B--2---:R-:W-:Y:S01]  /*1bb10*/  @P4 IADD3.X R4, R7, UR15, RZ, P0, !PT ;  /* 0x0000000f07044c10 */ /* 0x004fe200087fe4ff */
[----:B------:R-:W-:Y:S01]  /*1bb20*/  FMUL.FTZ R7, R136, c[0x0][0x2d0] ;  /* 0x0000b40088077a20 */ /* 0x000fe20000410000 */
[----:B------:R-:W-:Y:S01]  /*1bb30*/  @P4 LEA R14, P0, R3, c[0x0][0x1c8], 0x1 ;  /* 0x00007200030e4a11 */ /* 0x000fe200078008ff */
[----:B------:R-:W-:Y:S03]  /*1bb40*/  @UP1 UIADD3.X UR15, URZ, UR17, URZ, UP0, !UPT ;  /* 0x000000113f0f1290 */ /* 0x000fe600087fe43f */
[----:B------:R-:W-:Y:S02]  /*1bb50*/  FSEL R7, R7, RZ, P1 ;  /* 0x000000ff07077208 */ /* 0x000fe40000800000 */
[----:B------:R-:W-:Y:S02]  /*1bb60*/  @P4 LEA.HI.X R15, R3, c[0x0][0x1cc], R4, 0x1, P0 ;  /* 0x00007300030f4a11 */ /* 0x000fe400000f0c04 */
[----:B------:R-:W-:Y:S01]  /*1bb70*/  @P4 IADD3 R4, P0, R12, UR19, RZ ;  /* 0x000000130c044c10 */ /* 0x000fe2000ff1e0ff */
[--C-:B------:R-:W-:Y:S01]  /*1bb80*/  FFMA.FTZ R3, R134, c[0x0][0x2d0], -R7.reuse ;  /* 0x0000b40086037a23 */ /* 0x100fe20000010807 */
[----:B-1----:R-:W-:Y:S01]  /*1bb90*/  FMNMX.FTZ R134, R0, R2, !PT ;  /* 0x0000000200867209 */ /* 0x002fe20007810000 */
[--C-:B------:R-:W-:Y:S01]  /*1bba0*/  FFMA.FTZ R0, R143, c[0x0][0x2d0], -R7.reuse ;  /* 0x0000b4008f007a23 */ /* 0x100fe20000010807 */
[----:B------:R-:W-:Y:S01]  /*1bbb0*/  @P4 IADD3.X R5, R13, UR20, RZ, P0, !PT ;  /* 0x000000140d054c10 */ /* 0x000fe200087fe4ff */
[----:B------:R1:W-:Y:S01]  /*1bbc0*/  MUFU.EX2 R214, R3 ;  /* 0x0000000300d67308 */ /* 0x0003e20000000800 */
[----:B------:R-:W-:Y:S01]  /*1bbd0*/  @P4 IADD3 R10, P0, R4, UR19, RZ ;  /* 0x00000013040a4c10 */ /* 0x000fe2000ff1e0ff */
[----:B------:R-:W-:Y:S01]  /*1bbe0*/  FMUL.FTZ R212, R134, c[0x0][0x2d0] ;  /* 0x0000b40086d47a20 */ /* 0x000fe20000410000 */
[----:B------:R2:W-:Y:S01]  /*1bbf0*/  @P4 LDGSTS.E.BYPASS.LTC128B.128 [R244+0x6100], [R14.64], !P6 ;  /* 0x061000000ef44fae */ /* 0x0005e2000f101d5c */
[----:B---3--:R-:W-:Y:S01]  /*1bc00*/  F2FP.BF16.PACK_AB R143, R242, R56 ;  /* 0x00000038f28f723e */ /* 0x008fe200000010ff */
[--C-:B------:R-:W-:Y:S01]  /*1bc10*/  FFMA.FTZ R219, R30, c[0x0][0x2d0], -R7.reuse ;  /* 0x0000b4001edb7a23 */ /* 0x100fe20000010807 */
[----:B------:R-:W-:Y:S01]  /*1bc20*/  @P4 IADD3.X R11, R5, UR20, RZ, P0, !PT ;  /* 0x00000014050b4c10 */ /* 0x000fe200087fe4ff */
[--C-:B------:R-:W-:Y:S01]  /*1bc30*/  FFMA.FTZ R240, R24, c[0x0][0x2d0], -R7.reuse ;  /* 0x0000b40018f07a23 */ /* 0x100fe20000010807 */
[----:B------:R-:W-:Y:S01]  /*1bc40*/  @P4 IADD3 R16, P0, R4, UR18, RZ ;  /* 0x0000001204104c10 */ /* 0x000fe2000ff1e0ff */
[--C-:B------:R-:W-:Y:S01]  /*1bc50*/  FFMA.FTZ R224, R19, c[0x0][0x2d0], -R7.reuse ;  /* 0x0000b40013e07a23 */ /* 0x100fe20000010807 */
[----:B------:R-:W-:Y:S01]  /*1bc60*/  MUFU.EX2 R243, R0 ;  /* 0x0000000000f37308 */ /* 0x000fe20000000800 */
[----:B------:R3:W-:Y:S01]  /*1bc70*/  @P4 LDGSTS.E.BYPASS.LTC128B.128 [R244+0x4900], [R4.64], !P5 ;  /* 0x0490000004f44fae */ /* 0x0007e2000e901d5c */
[----:B------:R-:W-:Y:S01]  /*1bc80*/  @P4 IADD3.X R17, R5, UR15, RZ, P0, !PT ;  /* 0x0000000f05114c10 */ /* 0x000fe200087fe4ff */
[--C-:B------:R-:W-:Y:S01]  /*1bc90*/  FFMA.FTZ R231, R18, c[0x0][0x2d0], -R7.reuse ;  /* 0x0000b40012e77a23 */ /* 0x100fe20000010807 */
[C---:B----4-:R-:W-:Y:S01]  /*1bca0*/  @P4 IADD3 R12, P0, R10.reuse, UR19, RZ ;  /* 0x000000130a0c4c10 */ /* 0x050fe2000ff1e0ff */
[--C-:B------:R-:W-:Y:S02]  /*1bcb0*/  FFMA.FTZ R241, R9, c[0x0][0x2d0], -R7.reuse ;  /* 0x0000b40009f17a23 */ /* 0x100fe40000010807 */
[--C-:B------:R-:W-:Y:S01]  /*1bcc0*/  FFMA.FTZ R246, R29, c[0x0][0x2d0], -R7.reuse ;  /* 0x0000b4001df67a23 */ /* 0x100fe20000010807 */
[----:B------:R-:W-:Y:S01]  /*1bcd0*/  @P4 IADD3.X R13, R11, UR20, RZ, P0, !PT ;  /* 0x000000140b0d4c10 */ /* 0x000fe200087fe4ff */
[----:B------:R3:W-:Y:S01]  /*1bce0*/  @P4 LDGSTS.E.BYPASS.LTC128B.128 [R244+0x6900], [R4.64+0x80], !P6 ;  /* 0x0690008004f44fae */ /* 0x0007e2000f101d5c */
[----:B------:R-:W-:Y:S01]  /*1bcf0*/  @P4 IADD3 R2, P0, R10, UR18, RZ ;  /* 0x000000120a024c10 */ /* 0x000fe2000ff1e0ff */
[--C-:B------:R-:W-:Y:S02]  /*1bd00*/  FFMA.FTZ R28, R28, c[0x0][0x2d0], -R7.reuse ;  /* 0x0000b4001c1c7a23 */ /* 0x100fe40000010807 */
[--C-:B------:R-:W-:Y:S02]  /*1bd10*/  FFMA.FTZ R63, R27, c[0x0][0x2d0], -R7.reuse ;  /* 0x0000b4001b3f7a23 */ /* 0x100fe40000010807 */
[--C-:B-1----:R-:W-:Y:S01]  /*1bd20*/  FFMA.FTZ R3, R141, c[0x0][0x2d0], -R7.reuse ;  /* 0x0000b4008d037a23 */ /* 0x102fe20000010807 */
[----:B------:R-:W-:Y:S01]  /*1bd30*/  F2FP.BF16.PACK_AB R141, R51, R215 ;  /* 0x000000d7338d723e */ /* 0x000fe200000010ff */
[----:B------:R1:W-:Y:S01]  /*1bd40*/  @P4 LDGSTS.E.BYPASS.LTC128B.128 [R244+0x5100], [R10.64], !P5 ;  /* 0x051000000af44fae */ /* 0x0003e2000e901d5c */
[--C-:B------:R-:W-:Y:S01]  /*1bd50*/  FFMA.FTZ R61, R26, c[0x0][0x2d0], -R7.reuse ;  /* 0x0000b4001a3d7a23 */ /* 0x100fe20000010807 */
[----:B------:R4:W1:Y:S01]  /*1bd60*/  MUFU.EX2 R52, R3 ;  /* 0x0000000300347308 */ /* 0x0008620000000800 */
[--C-:B--2---:R-:W-:Y:S02]  /*1bd70*/  FFMA.FTZ R15, R22, c[0x0][0x2d0], -R6.reuse ;  /* 0x0000b400160f7a23 */ /* 0x104fe40000010806 */
[--C-:B------:R-:W-:Y:S03]  /*1bd80*/  FFMA.FTZ R25, R25, c[0x0][0x2d0], -R7.reuse ;  /* 0x0000b40019197a23 */ /* 0x100fe60000010807 */
[----:B------:R2:W-:Y:S08]  /*1bd90*/  @P4 LDGSTS.E.BYPASS.LTC128B.128 [R244+0x7100], [R16.64], !P6 ;  /* 0x0710000010f44fae */ /* 0x0005f0000f101d5c */
[----:B------:R1:W-:Y:S01]  /*1bda0*/  @P4 LDGSTS.E.BYPASS.LTC128B.128 [R244+0x5900], [R12.64], !P5 ;  /* 0x059000000cf44fae */ /* 0x0003e2000e901d5c */
[----:B---3--:R-:W-:Y:S01]  /*1bdb0*/  FSEL R4, R138, RZ, P3 ;  /* 0x000000ff8a047208 */ /* 0x008fe20001800000 */
[----:B----4-:R-:W-:Y:S01]  /*1bdc0*/  FFMA.FTZ R3, R142, c[0x0][0x2d0], -R7 ;  /* 0x0000b4008e037a23 */ /* 0x010fe20000010807 */
[----:B------:R-:W-:Y:S03]  /*1bdd0*/  F2FP.BF16.PACK_AB R142, R60, R55 ;  /* 0x000000373c8e723e */ /* 0x000fe600000010ff */
[----:B------:R3:W4:Y:S01]  /*1bde0*/  MUFU.EX2 R59, R3 ;  /* 0x00000003003b7308 */ /* 0x0007220000000800 */
[----:B--2---:R-:W-:Y:S02]  /*1bdf0*/  FFMA.FTZ R17, R217, c[0x0][0x2d0], -R6 ;  /* 0x0000b400d9117a23 */ /* 0x004fe40000010806 */
[----:B------:R-:W-:Y:S01]  /*1be00*/  FFMA.FTZ R217, R40, c[0x0][0x2d0], -R8 ;  /* 0x0000b40028d97a23 */ /* 0x000fe20000010808 */
[----:B---3--:R-:W-:Y:S02]  /*1be10*/  @P4 IADD3.X R3, R11, UR15, RZ, P0, !PT ;  /* 0x0000000f0b034c10 */ /* 0x008fe400087fe4ff */
[----:B------:R-:W-:Y:S03]  /*1be20*/  FSETP.NEU.FTZ.AND P0, PT, R134, -INF , PT ;  /* 0xff8000008600780b */ /* 0x000fe60003f1d000 */
[----:B------:R2:W-:Y:S01]  /*1be30*/  @P4 LDGSTS.E.BYPASS.LTC128B.128 [R244+0x7900], [R2.64], !P6 ;  /* 0x0790000002f44fae */ /* 0x0005e2000f101d5c */
[----:B------:R-:W-:Y:S05]  /*1be40*/  FSEL R212, R212, RZ, P0 ;  /* 0x000000ffd4d47208 */ /* 0x000fea0000000000 */
[--C-:B------:R-:W-:Y:S01]  /*1be50*/  FFMA.FTZ R0, R208, c[0x0][0x2d0], -R212.reuse ;  /* 0x0000b400d0007a23 */ /* 0x100fe200000108d4 */
[----:B-1----:R-:W-:Y:S01]  /*1be60*/  F2FP.BF16.PACK_AB R208, R52, R214 ;  /* 0x000000d634d0723e */ /* 0x002fe200000010ff */
[--C-:B------:R-:W-:Y:S01]  /*1be70*/  FFMA.FTZ R5, R210, c[0x0][0x2d0], -R212.reuse ;  /* 0x0000b400d2057a23 */ /* 0x100fe200000108d4 */
[----:B----4-:R-:W-:Y:S01]  /*1be80*/  F2FP.BF16.PACK_AB R210, R243, R59 ;  /* 0x0000003bf3d2723e */ /* 0x010fe200000010ff */
[----:B------:R1:W-:Y:S01]  /*1be90*/  MUFU.EX2 R213, R0 ;  /* 0x0000000000d57308 */ /* 0x0003e20000000800 */
[--C-:B------:R-:W-:Y:S01]  /*1bea0*/  FFMA.FTZ R221, R221, c[0x0][0x2d0], -R212.reuse ;  /* 0x0000b400dddd7a23 */ /* 0x100fe200000108d4 */
[----:B------:R-:W0:Y:S08]  /*1beb0*/  LDGDEPBAR ;  /* 0x00000000000079af */ /* 0x000e300000000000 */
[----:B------:R3:W-:Y:S01]  /*1bec0*/  MUFU.EX2 R235, R5 ;  /* 0x0000000500eb7308 */ /* 0x0007e20000000800 */
[----:B--2---:R-:W-:Y:S02]  /*1bed0*/  FSEL R3, R137, RZ, P2 ;  /* 0x000000ff89037208 */ /* 0x004fe40001000000 */
[----:B------:R-:W-:Y:S01]  /*1bee0*/  FSEL R2, R136, RZ, P1 ;  /* 0x000000ff88027208 */ /* 0x000fe20000800000 */
[----:B-1----:R-:W-:Y:S06]  /*1bef0*/  FFMA.FTZ R0, R209, c[0x0][0x2d0], -R212 ;  /* 0x0000b400d1007a23 */ /* 0x002fec00000108d4 */
[----:B------:R1:W2:Y:S01]  /*1bf00*/  MUFU.EX2 R54, R0 ;  /* 0x0000000000367308 */ /* 0x0002a20000000800 */
[----:B---3--:R-:W-:Y:S02]  /*1bf10*/  FADD.FTZ R5, -R4, R132 ;  /* 0x0000008404057221 */ /* 0x008fe40000010100 */
[----:B------:R-:W-:Y:S02]  /*1bf20*/  FADD.FTZ R4, -R3, R133 ;  /* 0x0000008503047221 */ /* 0x000fe40000010100 */
[----:B------:R-:W-:Y:S02]  /*1bf30*/  FADD.FTZ R3, -R2, R139 ;  /* 0x0000008b02037221 */ /* 0x000fe40000010100 */
[----:B------:R-:W-:Y:S02]  /*1bf40*/  FFMA.FTZ R139, R43, c[0x0][0x2d0], -R7 ;  /* 0x0000b4002b8b7a23 */ /* 0x000fe40000010807 */
[----:B-1----:R-:W-:Y:S01]  /*1bf50*/  FFMA.FTZ R0, R48, c[0x0][0x2d0], -R212 ;  /* 0x0000b40030007a23 */ /* 0x002fe200000108d4 */
[----:B--2---:R-:W-:Y:S01]  /*1bf60*/  F2FP.BF16.PACK_AB R209, R54, R213 ;  /* 0x000000d536d1723e */ /* 0x004fe200000010ff */
[----:B------:R-:W-:Y:S02]  /*1bf70*/  FFMA.FTZ R48, R23, c[0x0][0x2d0], -R6 ;  /* 0x0000b40017307a23 */ /* 0x000fe40000010806 */
[----:B------:R1:W2:Y:S01]  /*1bf80*/  MUFU.EX2 R58, R0 ;  /* 0x00000000003a7308 */ /* 0x0002a20000000800 */
[----:B------:R-:W3:Y:S01]  /*1bf90*/  LDSM.16.MT88.4 R20, [R225+0x100] ;  /* 0x00010000e114783b */ /* 0x000ee20000004200 */
[----:B-1----:R-:W-:Y:S02]  /*1bfa0*/  FSEL R0, R134, RZ, P0 ;  /* 0x000000ff86007208 */ /* 0x002fe40000000000 */
[----:B--2---:R-:W-:Y:S03]  /*1bfb0*/  F2FP.BF16.PACK_AB R211, R235, R58 ;  /* 0x0000003aebd3723e */ /* 0x004fe600000010ff */
[----:B------:R-:W-:Y:S01]  /*1bfc0*/  FADD.FTZ R2, -R0, R140 ;  /* 0x0000008c00027221 */ /* 0x000fe20000010100 */
[----:B------:R-:W-:Y:S01]  /*1bfd0*/  F2FP.BF16.PACK_AB R140, R62, R66 ;  /* 0x000000423e8c723e */ /* 0x000fe200000010ff */
[----:B------:R-:W-:Y:S04]  /*1bfe0*/  FMUL.FTZ R0, R5, c[0x0][0x2d0] ;  /* 0x0000b40005007a20 */ /* 0x000fe80000410000 */
[----:B------:R1:W2:Y:S02]  /*1bff0*/  MUFU.EX2 R133, R0 ;  /* 0x0000000000857308 */ /* 0x0002a40000000800 */
[----:B-1----:R-:W-:Y:S02]  /*1c000*/  FMUL.FTZ R0, R4, c[0x0][0x2d0] ;  /* 0x0000b40004007a20 */ /* 0x002fe40000410000 */
[C---:B--2---:R-:W-:Y:S06]  /*1c010*/  FMUL.FTZ R4, R133.reuse, R144 ;  /* 0x0000009085047220 */ /* 0x044fec0000410000 */
[----:B------:R1:W2:Y:S01]  /*1c020*/  MUFU.EX2 R132, R0 ;  /* 0x0000000000847308 */ /* 0x0002a20000000800 */
[C---:B------:R-:W-:Y:S02]  /*1c030*/  FMUL.FTZ R5, R133.reuse, R145 ;  /* 0x0000009185057220 */ /* 0x040fe40000410000 */
[C---:B------:R-:W-:Y:S01]  /*1c040*/  FMUL.FTZ R16, R133.reuse, R156 ;  /* 0x0000009c85107220 */ /* 0x040fe20000410000 */
[----:B------:R-:W-:Y:S01]  /*1c050*/  MOV R156, R65 ;  /* 0x00000041009c7202 */ /* 0x000fe20000000f00 */
[C---:B------:R-:W-:Y:S02]  /*1c060*/  FMUL.FTZ R32, R133.reuse, R172 ;  /* 0x000000ac85207220 */ /* 0x040fe40000410000 */
[C---:B------:R-:W-:Y:S01]  /*1c070*/  FMUL.FTZ R33, R133.reuse, R173 ;  /* 0x000000ad85217220 */ /* 0x040fe20000410000 */
[----:B------:R-:W-:Y:S01]  /*1c080*/  MOV R173, R56 ;  /* 0x0000003800ad7202 */ /* 0x000fe20000000f00 */
[----:B------:R-:W-:Y:S02]  /*1c090*/  IMAD.MOV.U32 R172, RZ, RZ, R57 ;  /* 0x000000ffffac7224 */ /* 0x000fe400078e0039 */
[C---:B------:R-:W-:Y:S02]  /*1c0a0*/  FMUL.FTZ R65, R133.reuse, R205 ;  /* 0x000000cd85417220 */ /* 0x040fe40000410000 */
[C---:B------:R-:W-:Y:S02]  /*1c0b0*/  FMUL.FTZ R68, R133.reuse, R68 ;  /* 0x0000004485447220 */ /* 0x040fe40000410000 */
[C---:B------:R-:W-:Y:S02]  /*1c0c0*/  FMUL.FTZ R69, R133.reuse, R69 ;  /* 0x0000004585457220 */ /* 0x040fe40000410000 */
[C---:B------:R-:W-:Y:S02]  /*1c0d0*/  FMUL.FTZ R80, R133.reuse, R80 ;  /* 0x0000005085507220 */ /* 0x040fe40000410000 */
[C---:B------:R-:W-:Y:S02]  /*1c0e0*/  FMUL.FTZ R81, R133.reuse, R81 ;  /* 0x0000005185517220 */ /* 0x040fe40000410000 */
[C---:B------:R-:W-:Y:S02]  /*1c0f0*/  FMUL.FTZ R84, R133.reuse, R84 ;  /* 0x0000005485547220 */ /* 0x040fe40000410000 */
[----:B------:R-:W-:Y:S02]  /*1c100*/  FMUL.FTZ R85, R133, R85 ;  /* 0x0000005585557220 */ /* 0x000fe40000410000 */
[----:B-1----:R-:W-:Y:S02]  /*1c110*/  FMUL.FTZ R0, R3, c[0x0][0x2d0] ;  /* 0x0000b40003007a20 */ /* 0x002fe40000410000 */
[C---:B--2---:R-:W-:Y:S02]  /*1c120*/  FMUL.FTZ R6, R132.reuse, R146 ;  /* 0x0000009284067220 */ /* 0x044fe40000410000 */
[----:B------:R1:W2:Y:S01]  /*1c130*/  MUFU.EX2 R3, R0 ;  /* 0x0000000000037308 */ /* 0x0002a20000000800 */
[C---:B------:R-:W-:Y:S02]  /*1c140*/  FMUL.FTZ R18, R132.reuse, R158 ;  /* 0x0000009e84127220 */ /* 0x040fe40000410000 */
[----:B------:R-:W-:Y:S02]  /*1c150*/  IMAD.MOV.U32 R158, RZ, RZ, R36 ;  /* 0x000000ffff9e7224 */ /* 0x000fe400078e0024 */
        /* <DEDUP_REMOVED lines=14> */
[----:B------:R-:W-:Y:S02]  /*1c240*/  FFMA.FTZ R2, R41, c[0x0][0x2d0], -R7 ;  /* 0x0000b40029027a23 */ /* 0x000fe40000010807 */
[C---:B------:R-:W-:Y:S02]  /*1c250*/  FMUL.FTZ R7, R132.reuse, R147 ;  /* 0x0000009384077220 */ /* 0x040fe40000410000 */
[----:B------:R-:W1:Y:S01]  /*1c260*/  MUFU.EX2 R0, R0 ;  /* 0x0000000000007308 */ /* 0x000e620000000800 */
[----:B------:R-:W-:Y:S01]  /*1c270*/  LDSM.16.MT88.4 R144, [R227+0x100] ;  /* 0x00010000e390783b */ /* 0x000fe20000004200 */
[C---:B------:R-:W-:Y:S02]  /*1c280*/  FMUL.FTZ R99, R132.reuse, R99 ;  /* 0x0000006384637220 */ /* 0x040fe40000410000 */
[----:B------:R-:W-:Y:S01]  /*1c290*/  FMUL.FTZ R102, R132, R102 ;  /* 0x0000006684667220 */ /* 0x000fe20000410000 */
[-C--:B---3--:R-:W-:Y:S05]  /*1c2a0*/  HMMA.16816.F32.BF16 R4, R140, R20.reuse, R4 ;  /* 0x000000148c04723c */ /* 0x088fea0000041804 */
[C---:B--2---:R-:W-:Y:S01]  /*1c2b0*/  FMUL.FTZ R8, R3.reuse, R148 ;  /* 0x0000009403087220 */ /* 0x044fe20000410000 */
[----:B------:R-:W-:Y:S01]  /*1c2c0*/  MOV R148, R44 ;  /* 0x0000002c00947202 */ /* 0x000fe20000000f00 */
[C---:B------:R-:W-:Y:S02]  /*1c2d0*/  FMUL.FTZ R9, R3.reuse, R149 ;  /* 0x0000009503097220 */ /* 0x040fe40000410000 */
[C---:B------:R-:W-:Y:S03]  /*1c2e0*/  FMUL.FTZ R12, R3.reuse, R152 ;  /* 0x00000098030c7220 */ /* 0x040fe60000410000 */
[----:B------:R-:W-:Y:S02]  /*1c2f0*/  IMAD.MOV.U32 R152, RZ, RZ, R15 ;  /* 0x000000ffff987224 */ /* 0x000fe400078e000f */
[C---:B------:R-:W-:Y:S01]  /*1c300*/  FMUL.FTZ R13, R3.reuse, R153 ;  /* 0x00000099030d7220 */ /* 0x040fe20000410000 */
[----:B------:R-:W-:Y:S01]  /*1c310*/  MOV R153, R48 ;  /* 0x0000003000997202 */ /* 0x000fe20000000f00 */
[----:B------:R-:W-:Y:S02]  /*1c320*/  FMUL.FTZ R24, R3, R164 ;  /* 0x000000a403187220 */ /* 0x000fe40000410000 */
[----:B------:R-:W-:Y:S02]  /*1c330*/  IMAD.MOV.U32 R164, RZ, RZ, R54 ;  /* 0x000000ffffa47224 */ /* 0x000fe400078e0036 */
[C---:B-1----:R-:W-:Y:S01]  /*1c340*/  FMUL.FTZ R11, R0.reuse, R151 ;  /* 0x00000097000b7220 */ /* 0x042fe20000410000 */
[----:B------:R-:W-:Y:S01]  /*1c350*/  MOV R151, R38 ;  /* 0x0000002600977202 */ /* 0x000fe20000000f00 */
[----:B------:R-:W-:Y:S01]  /*1c360*/  FMUL.FTZ R10, R0, R150 ;  /* 0x00000096000a7220 */ /* 0x000fe20000410000 */
[----:B------:R-:W1:Y:S01]  /*1c370*/  LDSM.16.MT88.4 R36, [R226+0x100] ;  /* 0x00010000e224783b */ /* 0x000e620000004200 */
[----:B------:R-:W-:Y:S01]  /*1c380*/  MOV R150, R47 ;  /* 0x0000002f00967202 */ /* 0x000fe20000000f00 */
[----:B------:R-:W-:Y:S02]  /*1c390*/  IMAD.MOV.U32 R149, RZ, RZ, R46 ;  /* 0x000000ffff957224 */ /* 0x000fe400078e002e */
[----:B------:R-:W-:Y:S02]  /*1c3a0*/  FMUL.FTZ R103, R132, R103 ;  /* 0x0000006784677220 */ /* 0x000fe40000410000 */
[C---:B------:R-:W-:Y:S04]  /*1c3b0*/  HMMA.16816.F32.BF16 R8, R208.reuse, R20, R8 ;  /* 0x00000014d008723c */ /* 0x040fe80000041808 */
[C---:B------:R-:W-:Y:S02]  /*1c3c0*/  FMUL.FTZ R14, R0.reuse, R154 ;  /* 0x0000009a000e7220 */ /* 0x040fe40000410000 */
[----:B------:R-:W-:Y:S01]  /*1c3d0*/  FMUL.FTZ R15, R0, R155 ;  /* 0x0000009b000f7220 */ /* 0x000fe20000410000 */
[----:B------:R-:W-:Y:S01]  /*1c3e0*/  MOV R155, R67 ;  /* 0x00000043009b7202 */ /* 0x000fe20000000f00 */
[----:B------:R-:W-:Y:S04]  /*1c3f0*/  IMAD.MOV.U32 R154, RZ, RZ, R17 ;  /* 0x000000ffff9a7224 */ /* 0x000fe800078e0011 */
[C---:B------:R-:W-:Y:S01]  /*1c400*/  FMUL.FTZ R67, R132.reuse, R207 ;  /* 0x000000cf84437220 */ /* 0x040fe20000410000 */
[-C--:B------:R-:W-:Y:S03]  /*1c410*/  HMMA.16816.F32.BF16 R12, R208, R22.reuse, R12 ;  /* 0x00000016d00c723c */ /* 0x080fe6000004180c */
[C---:B------:R-:W-:Y:S02]  /*1c420*/  FMUL.FTZ R17, R133.reuse, R157 ;  /* 0x0000009d85117220 */ /* 0x040fe40000410000 */
[----:B------:R-:W-:Y:S02]  /*1c430*/  IMAD.MOV.U32 R157, RZ, RZ, R25 ;  /* 0x000000ffff9d7224 */ /* 0x000fe400078e0019 */
[C---:B------:R-:W-:Y:S02]  /*1c440*/  FMUL.FTZ R114, R132.reuse, R114 ;  /* 0x0000007284727220 */ /* 0x040fe40000410000 */
[C---:B------:R-:W-:Y:S01]  /*1c450*/  FMUL.FTZ R115, R132.reuse, R115 ;  /* 0x0000007384737220 */ /* 0x040fe20000410000 */
[C---:B------:R-:W-:Y:S04]  /*1c460*/  HMMA.16816.F32.BF16 R16, R140.reuse, R22, R16 ;  /* 0x000000168c10723c */ /* 0x040fe80000041810 */
[C---:B------:R-:W-:Y:S01]  /*1c470*/  FMUL.FTZ R21, R133.reuse, R161 ;  /* 0x000000a185157220 */ /* 0x040fe20000410000 */
[----:B------:R-:W-:Y:S01]  /*1c480*/  MOV R161, R52 ;  /* 0x0000003400a17202 */ /* 0x000fe20000000f00 */
[----:B------:R-:W-:Y:S02]  /*1c490*/  FMUL.FTZ R20, R133, R160 ;  /* 0x000000a085147220 */ /* 0x000fe40000410000 */
[C---:B------:R-:W-:Y:S01]  /*1c4a0*/  FMUL.FTZ R22, R132.reuse, R162 ;  /* 0x000000a284167220 */ /* 0x040fe20000410000 */
[----:B------:R-:W-:Y:S02]  /*1c4b0*/  MOV R162, R53 ;  /* 0x0000003500a27202 */ /* 0x000fe40000000f00 */
[----:B------:R-:W2:Y:S01]  /*1c4c0*/  LDSM.16.MT88.4 R52, [R228+0x100] ;  /* 0x00010000e434783b */ /* 0x000ea20000004200 */
[C---:B------:R-:W-:Y:S02]  /*1c4d0*/  FMUL.FTZ R23, R132.reuse, R163 ;  /* 0x000000a384177220 */ /* 0x040fe40000410000 */
[C---:B------:R-:W-:Y:S02]  /*1c4e0*/  FMUL.FTZ R118, R132.reuse, R118 ;  /* 0x0000007684767220 */ /* 0x040fe40000410000 */
[C---:B------:R-:W-:Y:S02]  /*1c4f0*/  FMUL.FTZ R119, R132.reuse, R119 ;  /* 0x0000007784777220 */ /* 0x040fe40000410000 */
[----:B------:R-:W-:Y:S01]  /*1c500*/  FMUL.FTZ R130, R132, R130 ;  /* 0x0000008284827220 */ /* 0x000fe20000410000 */
[-C--:B-1----:R-:W-:Y:S03]  /*1c510*/  HMMA.16816.F32.BF16 R20, R140, R36.reuse, R20 ;  /* 0x000000248c14723c */ /* 0x082fe60000041814 */
[C---:B------:R-:W-:Y:S01]  /*1c520*/  FMUL.FTZ R25, R3.reuse, R165 ;  /* 0x000000a503197220 */ /* 0x040fe20000410000 */
[----:B------:R-:W-:Y:S01]  /*1c530*/  MOV R165, R28 ;  /* 0x0000001c00a57202 */ /* 0x000fe20000000f00 */
[C---:B------:R-:W-:Y:S01]  /*1c540*/  FMUL.FTZ R26, R0.reuse, R166 ;  /* 0x000000a6001a7220 */ /* 0x040fe20000410000 */
[----:B------:R-:W-:Y:S01]  /*1c550*/  MOV R166, R60 ;  /* 0x0000003c00a67202 */ /* 0x000fe20000000f00 */
[----:B------:R-:W-:Y:S01]  /*1c560*/  FMUL.FTZ R27, R0, R167 ;  /* 0x000000a7001b7220 */ /* 0x000fe20000410000 */
[----:B------:R-:W-:Y:S01]  /*1c570*/  MOV R167, R58 ;  /* 0x0000003a00a77202 */ /* 0x000fe20000000f00 */
[----:B------:R-:W-:Y:S03]  /*1c580*/  FMUL.FTZ R131, R132, R131 ;  /* 0x0000008384837220 */ /* 0x000fe60000410000 */
[C---:B------:R-:W-:Y:S02]  /*1c590*/  FMUL.FTZ R28, R3.reuse, R168 ;  /* 0x000000a8031c7220 */ /* 0x040fe40000410000 */
[C---:B------:R-:W-:Y:S04]  /*1c5a0*/  HMMA.16816.F32.BF16 R24, R208.reuse, R36, R24 ;  /* 0x00000024d018723c */ /* 0x040fe80000041818 */
[C---:B------:R-:W-:Y:S01]  /*1c5b0*/  FMUL.FTZ R29, R3.reuse, R169 ;  /* 0x000000a9031d7220 */ /* 0x040fe20000410000 */
[----:B------:R-:W-:Y:S01]  /*1c5c0*/  MOV R169, R45 ;  /* 0x0000002d00a97202 */ /* 0x000fe20000000f00 */
[C---:B------:R-:W-:Y:S02]  /*1c5d0*/  FMUL.FTZ R30, R0.reuse, R170 ;  /* 0x000000aa001e7220 */ /* 0x040fe40000410000 */
[C---:B------:R-:W-:Y:S01]  /*1c5e0*/  FMUL.FTZ R31, R0.reuse, R171 ;  /* 0x000000ab001f7220 */ /* 0x040fe20000410000 */
[----:B------:R-:W-:Y:S02]  /*1c5f0*/  MOV R171, R62 ;  /* 0x0000003e00ab7202 */ /* 0x000fe40000000f00 */
[----:B------:R-:W-:Y:S01]  /*1c600*/  MUFU.EX2 R169, R169 ;  /* 0x000000a900a97308 */ /* 0x000fe20000000800 */
[C---:B------:R-:W-:Y:S02]  /*1c610*/  FMUL.FTZ R40, R3.reuse, R180 ;  /* 0x000000b403287220 */ /* 0x040fe40000410000 */
[C---:B------:R-:W-:Y:S01]  /*1c620*/  FMUL.FTZ R41, R3.reuse, R181 ;  /* 0x000000b503297220 */ /* 0x040fe20000410000 */
[-C--:B------:R-:W-:Y:S03]  /*1c630*/  HMMA.16816.F32.BF16 R28, R208, R38.reuse, R28 ;  /* 0x00000026d01c723c */ /* 0x080fe6000004181c */
[----:B------:R-:W-:Y:S02]  /*1c640*/  FMUL.FTZ R43, R0, R183 ;  /* 0x000000b7002b7220 */ /* 0x000fe40000410000 */
[C---:B------:R-:W-:Y:S01]  /*1c650*/  FMUL.FTZ R44, R3.reuse, R184 ;  /* 0x000000b8032c7220 */ /* 0x040fe20000410000 */
[----:B------:R-:W-:Y:S01]  /*1c660*/  MUFU.EX2 R183, R217 ;  /* 0x000000d900b77308 */ /* 0x000fe20000000800 */
[----:B------:R-:W-:Y:S01]  /*1c670*/  FMUL.FTZ R45, R3, R185 ;  /* 0x000000b9032d7220 */ /* 0x000fe20000410000 */
[C---:B------:R-:W-:Y:S04]  /*1c680*/  HMMA.16816.F32.BF16 R32, R140.reuse, R38, R32 ;  /* 0x000000268c20723c */ /* 0x040fe80000041820 */
[C---:B------:R-:W-:Y:S01]  /*1c690*/  FMUL.FTZ R36, R133.reuse, R176 ;  /* 0x000000b085247220 */ /* 0x040fe20000410000 */
[----:B------:R-:W-:Y:S01]  /*1c6a0*/  MOV R176, R64 ;  /* 0x0000004000b07202 */ /* 0x000fe20000000f00 */
[C---:B------:R-:W-:Y:S02]  /*1c6b0*/  FMUL.FTZ R37, R133.reuse, R177 ;  /* 0x000000b185257220 */ /* 0x040fe40000410000 */
[C---:B------:R-:W-:Y:S01]  /*1c6c0*/  FMUL.FTZ R38, R132.reuse, R178 ;  /* 0x000000b284267220 */ /* 0x040fe20000410000 */
[----:B------:R-:W-:Y:S03]  /*1c6d0*/  MOV R178, R49 ;  /* 0x0000003100b27202 */ /* 0x000fe60000000f00 */
[C---:B------:R-:W-:Y:S01]  /*1c6e0*/  FMUL.FTZ R39, R132.reuse, R179 ;  /* 0x000000b384277220 */ /* 0x040fe20000410000 */
[----:B------:R-:W-:Y:S01]  /*1c6f0*/  MOV R181, R178 ;  /* 0x000000b200b57202 */ /* 0x000fe20000000f00 */
[----:B------:R-:W-:Y:S01]  /*1c700*/  IMAD.MOV.U32 R160, RZ, RZ, R51 ;  /* 0x000000ffffa07224 */ /* 0x000fe200078e0033 */
[----:B------:R-:W-:Y:S01]  /*1c710*/  MUFU.EX2 R178, R218 ;  /* 0x000000da00b27308 */ /* 0x000fe20000000800 */
[----:B------:R-:W-:Y:S01]  /*1c720*/  FMUL.FTZ R51, R132, R191 ;  /* 0x000000bf84337220 */ /* 0x000fe20000410000 */
[----:B------:R-:W-:Y:S01]  /*1c730*/  MOV R179, R176 ;  /* 0x000000b000b37202 */ /* 0x000fe20000000f00 */
[----:B------:R-:W-:Y:S01]  /*1c740*/  IMAD.MOV.U32 R177, RZ, RZ, R50 ;  /* 0x000000ffffb17224 */ /* 0x000fe200078e0032 */
[-C--:B--2---:R-:W-:Y:S03]  /*1c750*/  HMMA.16816.F32.BF16 R36, R140, R52.reuse, R36 ;  /* 0x000000348c24723c */ /* 0x084fe60000041824 */
[----:B------:R-:W-:Y:S01]  /*1c760*/  FMUL.FTZ R42, R0, R182 ;  /* 0x000000b6002a7220 */ /* 0x000fe20000410000 */
[----:B------:R-:W-:Y:S01]  /*1c770*/  MOV R184, R179 ;  /* 0x000000b300b87202 */ /* 0x000fe20000000f00 */
[----:B------:R-:W-:Y:S01]  /*1c780*/  FMUL.FTZ R50, R132, R190 ;  /* 0x000000be84327220 */ /* 0x000fe20000410000 */
[----:B------:R-:W-:Y:S01]  /*1c790*/  MOV R190, R175 ;  /* 0x000000af00be7202 */ /* 0x000fe20000000f00 */
[C---:B------:R-:W-:Y:S01]  /*1c7a0*/  FMUL.FTZ R48, R133.reuse, R188 ;  /* 0x000000bc85307220 */ /* 0x040fe20000410000 */
[----:B------:R-:W-:Y:S01]  /*1c7b0*/  MOV R175, R164 ;  /* 0x000000a400af7202 */ /* 0x000fe20000000f00 */
[----:B------:R1:W-:Y:S01]  /*1c7c0*/  MUFU.EX2 R188, R246 ;  /* 0x000000f600bc7308 */ /* 0x0003e20000000800 */
[C---:B------:R-:W-:Y:S04]  /*1c7d0*/  HMMA.16816.F32.BF16 R40, R208.reuse, R52, R40 ;  /* 0x00000034d028723c */ /* 0x040fe80000041828 */
[C---:B------:R-:W-:Y:S01]  /*1c7e0*/  FMUL.FTZ R46, R0.reuse, R186 ;  /* 0x000000ba002e7220 */ /* 0x040fe20000410000 */
[----:B------:R-:W-:Y:S01]  /*1c7f0*/  MOV R176, R171 ;  /* 0x000000ab00b07202 */ /* 0x000fe20000000f00 */
[----:B------:R-:W-:Y:S01]  /*1c800*/  FMUL.FTZ R47, R0, R187 ;  /* 0x000000bb002f7220 */ /* 0x000fe20000410000 */
[----:B------:R-:W-:Y:S01]  /*1c810*/  MOV R186, R165 ;  /* 0x000000a500ba7202 */ /* 0x000fe20000000f00 */
[----:B------:R-:W-:Y:S01]  /*1c820*/  IMAD.MOV.U32 R164, RZ, RZ, R162 ;  /* 0x000000ffffa47224 */ /* 0x000fe200078e00a2 */
[----:B------:R-:W-:Y:S01]  /*1c830*/  MOV R165, R158 ;  /* 0x0000009e00a57202 */ /* 0x000fe20000000f00 */
[----:B------:R2:W-:Y:S02]  /*1c840*/  MUFU.EX2 R179, R2 ;  /* 0x0000000200b37308 */ /* 0x0005e40000000800 */
[--C-:B------:R-:W-:Y:S01]  /*1c850*/  FFMA.FTZ R162, R248, c[0x0][0x2d0], -R212.reuse ;  /* 0x0000b400f8a27a23 */ /* 0x100fe200000108d4 */
[-C--:B------:R-:W-:Y:S03]  /*1c860*/  HMMA.16816.F32.BF16 R44, R208, R54.reuse, R44 ;  /* 0x00000036d02c723c */ /* 0x080fe6000004182c */
[C---:B------:R-:W-:Y:S01]  /*1c870*/  FMUL.FTZ R49, R133.reuse, R189 ;  /* 0x000000bd85317220 */ /* 0x040fe20000410000 */
[----:B------:R-:W-:Y:S01]  /*1c880*/  MOV R158, R150 ;  /* 0x00000096009e7202 */ /* 0x000fe20000000f00 */
[C---:B------:R-:W-:Y:S01]  /*1c890*/  FMUL.FTZ R52, R133.reuse, R192 ;  /* 0x000000c085347220 */ /* 0x040fe20000410000 */
[----:B------:R-:W-:Y:S01]  /*1c8a0*/  MOV R182, R176 ;  /* 0x000000b000b67202 */ /* 0x000fe20000000f00 */
[----:B------:R-:W-:Y:S01]  /*1c8b0*/  MUFU.EX2 R248, R224 ;  /* 0x000000e000f87308 */ /* 0x000fe20000000800 */
[----:B------:R-:W-:Y:S02]  /*1c8c0*/  FMUL.FTZ R53, R133, R193 ;  /* 0x000000c185357220 */ /* 0x000fe40000410000 */
[C---:B------:R-:W-:Y:S04]  /*1c8d0*/  HMMA.16816.F32.BF16 R48, R140.reuse, R54, R48 ;  /* 0x000000368c30723c */ /* 0x040fe80000041830 */
[----:B------:R-:W-:Y:S02]  /*1c8e0*/  IMAD.MOV.U32 R168, RZ, RZ, R59 ;  /* 0x000000ffffa87224 */ /* 0x000fe400078e003b */
[----:B------:R-:W-:Y:S01]  /*1c8f0*/  FMUL.FTZ R56, R3, R196 ;  /* 0x000000c403387220 */ /* 0x000fe20000410000 */
[----:B------:R3:W-:Y:S01]  /*1c900*/  MUFU.EX2 R176, R139 ;  /* 0x0000008b00b07308 */ /* 0x0007e20000000800 */
[C---:B------:R-:W-:Y:S01]  /*1c910*/  FMUL.FTZ R54, R132.reuse, R194 ;  /* 0x000000c284367220 */ /* 0x040fe20000410000 */
[----:B------:R-:W-:Y:S03]  /*1c920*/  MOV R194, R190 ;  /* 0x000000be00c27202 */ /* 0x000fe60000000f00 */
[----:B------:R-:W-:Y:S01]  /*1c930*/  FMUL.FTZ R55, R132, R195 ;  /* 0x000000c384377220 */ /* 0x000fe20000410000 */
[----:B------:R-:W-:Y:S01]  /*1c940*/  MOV R190, R165 ;  /* 0x000000a500be7202 */ /* 0x000fe20000000f00 */
[----:B-1----:R-:W-:Y:S02]  /*1c950*/  FFMA.FTZ R246, R223, c[0x0][0x2d0], -R212 ;  /* 0x0000b400dff67a23 */ /* 0x002fe400000108d4 */
[C---:B------:R-:W-:Y:S02]  /*1c960*/  FMUL.FTZ R57, R3.reuse, R197 ;  /* 0x000000c503397220 */ /* 0x040fe40000410000 */
[C---:B------:R-:W-:Y:S01]  /*1c970*/  FMUL.FTZ R58, R0.reuse, R198 ;  /* 0x000000c6003a7220 */ /* 0x040fe20000410000 */
[-C--:B------:R-:W-:Y:S01]  /*1c980*/  HMMA.16816.F32.BF16 R52, R140, R144.reuse, R52 ;  /* 0x000000908c34723c */ /* 0x080fe20000041834 */
[----:B------:R-:W-:Y:S02]  /*1c990*/  MUFU.EX2 R197, R181 ;  /* 0x000000b500c57308 */ /* 0x000fe40000000800 */
[C---:B------:R-:W-:Y:S01]  /*1c9a0*/  FMUL.FTZ R59, R0.reuse, R199 ;  /* 0x000000c7003b7220 */ /* 0x040fe20000410000 */
[----:B------:R-:W-:Y:S01]  /*1c9b0*/  MOV R199, R194 ;  /* 0x000000c200c77202 */ /* 0x000fe20000000f00 */
[C---:B------:R-:W-:Y:S01]  /*1c9c0*/  FMUL.FTZ R60, R3.reuse, R200 ;  /* 0x000000c8033c7220 */ /* 0x040fe20000410000 */
[----:B------:R-:W-:Y:S01]  /*1c9d0*/  MOV R200, R157 ;  /* 0x0000009d00c87202 */ /* 0x000fe20000000f00 */
[----:B------:R-:W-:Y:S01]  /*1c9e0*/  FMUL.FTZ R61, R3, R201 ;  /* 0x000000c9033d7220 */ /* 0x000fe20000410000 */
[----:B------:R-:W-:Y:S01]  /*1c9f0*/  MOV R194, R190 ;  /* 0x000000be00c27202 */ /* 0x000fe20000000f00 */
[----:B------:R-:W-:Y:S01]  /*1ca00*/  IMAD.MOV.U32 R190, RZ, RZ, R156 ;  /* 0x000000ffffbe7224 */ /* 0x000fe200078e009c */
[C---:B------:R-:W-:Y:S01]  /*1ca10*/  HMMA.16816.F32.BF16 R56, R208.reuse, R144, R56 ;  /* 0x00000090d038723c */ /* 0x040fe20000041838 */
[----:B------:R-:W-:Y:S03]  /*1ca20*/  MUFU.EX2 R246, R246 ;  /* 0x000000f600f67308 */ /* 0x000fe60000000800 */
[C---:B------:R-:W-:Y:S02]  /*1ca30*/  FMUL.FTZ R62, R0.reuse, R202 ;  /* 0x000000ca003e7220 */ /* 0x040fe40000410000 */
[----:B------:R-:W-:Y:S02]  /*1ca40*/  IMAD.MOV.U32 R170, RZ, RZ, R63 ;  /* 0x000000ffffaa7224 */ /* 0x000fe400078e003f */
[----:B------:R-:W-:Y:S03]  /*1ca50*/  FMUL.FTZ R63, R0, R203 ;  /* 0x000000cb003f7220 */ /* 0x000fe60000410000 */
[----:B------:R-:W-:Y:S01]  /*1ca60*/  MUFU.EX2 R190, R190 ;  /* 0x000000be00be7308 */ /* 0x000fe20000000800 */
[----:B------:R-:W-:Y:S02]  /*1ca70*/  IMAD.MOV.U32 R163, RZ, RZ, R66 ;  /* 0x000000ffffa37224 */ /* 0x000fe400078e0042 */
[----:B------:R-:W-:Y:S01]  /*1ca80*/  FMUL.FTZ R66, R132, R206 ;  /* 0x000000ce84427220 */ /* 0x000fe20000410000 */
[-C--:B------:R-:W-:Y:S03]  /*1ca90*/  HMMA.16816.F32.BF16 R60, R208, R146.reuse, R60 ;  /* 0x00000092d03c723c */ /* 0x080fe6000004183c */
[----:B------:R-:W-:Y:S02]  /*1caa0*/  FMUL.FTZ R64, R133, R204 ;  /* 0x000000cc85407220 */ /* 0x000fe40000410000 */
[C---:B------:R-:W-:Y:S01]  /*1cab0*/  FMUL.FTZ R72, R3.reuse, R72 ;  /* 0x0000004803487220 */ /* 0x040fe20000410000 */
[----:B------:R-:W-:Y:S01]  /*1cac0*/  MUFU.EX2 R204, R219 ;  /* 0x000000db00cc7308 */ /* 0x000fe20000000800 */
[C---:B------:R-:W-:Y:S02]  /*1cad0*/  FMUL.FTZ R73, R3.reuse, R73 ;  /* 0x0000004903497220 */ /* 0x040fe40000410000 */
[C---:B------:R-:W-:Y:S01]  /*1cae0*/  FMUL.FTZ R74, R0.reuse, R74 ;  /* 0x0000004a004a7220 */ /* 0x040fe20000410000 */
[C---:B------:R-:W-:Y:S01]  /*1caf0*/  HMMA.16816.F32.BF16 R64, R140.reuse, R146, R64 ;  /* 0x000000928c40723c */ /* 0x040fe20000041840 */
[----:B------:R-:W1:Y:S03]  /*1cb00*/  LDSM.16.MT88.4 R144, [R225+0x2100] ;  /* 0x00210000e190783b */ /* 0x000e660000004200 */
[C---:B------:R-:W-:Y:S02]  /*1cb10*/  FMUL.FTZ R75, R0.reuse, R75 ;  /* 0x0000004b004b7220 */ /* 0x040fe40000410000 */
[----:B------:R-:W-:Y:S01]  /*1cb20*/  MUFU.EX2 R206, R162 ;  /* 0x000000a200ce7308 */ /* 0x000fe20000000800 */
[C---:B------:R-:W-:Y:S02]  /*1cb30*/  FMUL.FTZ R76, R3.reuse, R76 ;  /* 0x0000004c034c7220 */ /* 0x040fe40000410000 */
[C---:B------:R-:W-:Y:S03]  /*1cb40*/  FMUL.FTZ R77, R3.reuse, R77 ;  /* 0x0000004d034d7220 */ /* 0x040fe60000410000 */
[C---:B------:R-:W-:Y:S02]  /*1cb50*/  FMUL.FTZ R78, R0.reuse, R78 ;  /* 0x0000004e004e7220 */ /* 0x040fe40000410000 */
[C---:B------:R-:W-:Y:S02]  /*1cb60*/  FMUL.FTZ R79, R0.reuse, R79 ;  /* 0x0000004f004f7220 */ /* 0x040fe40000410000 */
[C---:B------:R-:W-:Y:S01]  /*1cb70*/  FMUL.FTZ R88, R3.reuse, R88 ;  /* 0x0000005803587220 */ /* 0x040fe20000410000 */
[----:B------:R-:W-:Y:S01]  /*1cb80*/  MUFU.EX2 R203, R200 ;  /* 0x000000c800cb7308 */ /* 0x000fe20000000800 */
[C---:B------:R-:W-:Y:S02]  /*1cb90*/  FMUL.FTZ R89, R3.reuse, R89 ;  /* 0x0000005903597220 */ /* 0x040fe40000410000 */
[C---:B------:R-:W-:Y:S02]  /*1cba0*/  FMUL.FTZ R90, R0.reuse, R90 ;  /* 0x0000005a005a7220 */ /* 0x040fe40000410000 */
[C---:B------:R-:W-:Y:S02]  /*1cbb0*/  FMUL.FTZ R91, R0.reuse, R91 ;  /* 0x0000005b005b7220 */ /* 0x040fe40000410000 */
[C---:B------:R-:W-:Y:S02]  /*1cbc0*/  FMUL.FTZ R92, R3.reuse, R92 ;  /* 0x0000005c035c7220 */ /* 0x040fe40000410000 */
[----:B------:R-:W-:Y:S01]  /*1cbd0*/  FMUL.FTZ R93, R3, R93 ;  /* 0x0000005d035d7220 */ /* 0x000fe20000410000 */
[----:B------:R-:W-:Y:S01]  /*1cbe0*/  MUFU.EX2 R199, R199 ;  /* 0x000000c700c77308 */ /* 0x000fe20000000800 */
[C---:B------:R-:W-:Y:S02]  /*1cbf0*/  FMUL.FTZ R94, R0.reuse, R94 ;  /* 0x0000005e005e7220 */ /* 0x040fe40000410000 */
[C---:B------:R-:W-:Y:S02]  /*1cc00*/  FMUL.FTZ R95, R0.reuse, R95 ;  /* 0x0000005f005f7220 */ /* 0x040fe40000410000 */
[C---:B------:R-:W-:Y:S02]  /*1cc10*/  FMUL.FTZ R96, R133.reuse, R96 ;  /* 0x0000006085607220 */ /* 0x040fe40000410000 */
[C---:B------:R-:W-:Y:S02]  /*1cc20*/  FMUL.FTZ R97, R133.reuse, R97 ;  /* 0x0000006185617220 */ /* 0x040fe40000410000 */
        /* <DEDUP_REMOVED lines=12> */
[C---:B------:R-:W-:Y:S02]  /*1ccf0*/  FMUL.FTZ R111, R0.reuse, R111 ;  /* 0x0000006f006f7220 */ /* 0x040fe40000410000 */
[C---:B------:R-:W-:Y:S01]  /*1cd00*/  HMMA.16816.F32.BF16 R80, R140.reuse, R146, R80 ;  /* 0x000000928c50723c */ /* 0x040fe20000041850 */
[----:B------:R-:W1:Y:S03]  /*1cd10*/  LDSM.16.MT88.4 R144, [R226+0x2100] ;  /* 0x00210000e290783b */ /* 0x000e660000004200 */
[C---:B------:R-:W-:Y:S02]  /*1cd20*/  FMUL.FTZ R112, R133.reuse, R112 ;  /* 0x0000007085707220 */ /* 0x040fe40000410000 */
[C---:B------:R-:W-:Y:S02]  /*1cd30*/  FMUL.FTZ R113, R133.reuse, R113 ;  /* 0x0000007185717220 */ /* 0x040fe40000410000 */
[C---:B------:R-:W-:Y:S04]  /*1cd40*/  FMUL.FTZ R116, R133.reuse, R116 ;  /* 0x0000007485747220 */ /* 0x040fe80000410000 */
[----:B------:R-:W-:Y:S02]  /*1cd50*/  FMUL.FTZ R117, R133, R117 ;  /* 0x0000007585757220 */ /* 0x000fe40000410000 */
[C---:B------:R-:W-:Y:S02]  /*1cd60*/  FMUL.FTZ R120, R3.reuse, R120 ;  /* 0x0000007803787220 */ /* 0x040fe40000410000 */
[----:B------:R-:W-:Y:S02]  /*1cd70*/  FMUL.FTZ R121, R3, R121 ;  /* 0x0000007903797220 */ /* 0x000fe40000410000 */
[C---:B------:R-:W-:Y:S02]  /*1cd80*/  FMUL.FTZ R122, R0.reuse, R122 ;  /* 0x0000007a007a7220 */ /* 0x040fe40000410000 */
[----:B------:R-:W-:Y:S02]  /*1cd90*/  FMUL.FTZ R123, R0, R123 ;  /* 0x0000007b007b7220 */ /* 0x000fe40000410000 */
[--C-:B--2---:R-:W-:Y:S02]  /*1cda0*/  FFMA.FTZ R2, R184, c[0x0][0x2d0], -R212.reuse ;  /* 0x0000b400b8027a23 */ /* 0x104fe400000108d4 */
[----:B------:R-:W-:Y:S01]  /*1cdb0*/  IMAD.MOV.U32 R189, RZ, RZ, R155 ;  /* 0x000000ffffbd7224 */ /* 0x000fe200078e009b */
[----:B------:R-:W-:Y:S01]  /*1cdc0*/  MOV R155, R151 ;  /* 0x00000097009b7202 */ /* 0x000fe20000000f00 */
[----:B------:R-:W-:Y:S01]  /*1cdd0*/  IMAD.MOV.U32 R187, RZ, RZ, R163 ;  /* 0x000000ffffbb7224 */ /* 0x000fe200078e00a3 */
[----:B------:R-:W-:Y:S01]  /*1cde0*/  MOV R163, R148 ;  /* 0x0000009400a37202 */ /* 0x000fe20000000f00 */
[--C-:B---3--:R-:W-:Y:S02]  /*1cdf0*/  FFMA.FTZ R139, R251, c[0x0][0x2d0], -R212.reuse ;  /* 0x0000b400fb8b7a23 */ /* 0x108fe400000108d4 */
[----:B------:R-:W-:Y:S01]  /*1ce00*/  IMAD.MOV.U32 R165, RZ, RZ, R155 ;  /* 0x000000ffffa57224 */ /* 0x000fe200078e009b */
[----:B------:R-:W-:Y:S01]  /*1ce10*/  MUFU.EX2 R251, R237 ;  /* 0x000000ed00fb7308 */ /* 0x000fe20000000800 */
[C---:B------:R-:W-:Y:S01]  /*1ce20*/  FMUL.FTZ R124, R3.reuse, R124 ;  /* 0x0000007c037c7220 */ /* 0x040fe20000410000 */
[----:B------:R-:W-:Y:S01]  /*1ce30*/  MOV R192, R187 ;  /* 0x000000bb00c07202 */ /* 0x000fe20000000f00 */
[----:B------:R-:W-:Y:S01]  /*1ce40*/  FMUL.FTZ R125, R3, R125 ;  /* 0x0000007d037d7220 */ /* 0x000fe20000410000 */
[----:B------:R-:W-:Y:S01]  /*1ce50*/  MOV R187, R160 ;  /* 0x000000a000bb7202 */ /* 0x000fe20000000f00 */
[----:B------:R-:W-:Y:S02]  /*1ce60*/  FFMA.FTZ R160, R250, c[0x0][0x2d0], -R212 ;  /* 0x0000b400faa07a23 */ /* 0x000fe400000108d4 */
[----:B------:R-:W-:Y:S02]  /*1ce70*/  IMAD.MOV.U32 R171, RZ, RZ, R170 ;  /* 0x000000ffffab7224 */ /* 0x000fe400078e00aa */
[----:B------:R-:W-:Y:S01]  /*1ce80*/  IMAD.MOV.U32 R180, RZ, RZ, R177 ;  /* 0x000000ffffb47224 */ /* 0x000fe200078e00b1 */
[-C--:B-1----:R-:W-:Y:S01]  /*1ce90*/  HMMA.16816.F32.BF16 R84, R140, R144.reuse, R84 ;  /* 0x000000908c54723c */ /* 0x082fe20000041854 */
[----:B------:R-:W-:Y:S02]  /*1cea0*/  MUFU.EX2 R250, R233 ;  /* 0x000000e900fa7308 */ /* 0x000fe40000000800 */
[----:B------:R-:W-:Y:S01]  /*1ceb0*/  MOV R185, R171 ;  /* 0x000000ab00b97202 */ /* 0x000fe20000000f00 */
[----:B------:R-:W-:Y:S01]  /*1cec0*/  IMAD.MOV.U32 R184, RZ, RZ, R182 ;  /* 0x000000ffffb87224 */ /* 0x000fe200078e00b6 */
[----:B------:R-:W-:Y:S01]  /*1ced0*/  MOV R182, R159 ;  /* 0x0000009f00b67202 */ /* 0x000fe20000000f00 */
[----:B------:R-:W-:Y:S02]  /*1cee0*/  IMAD.MOV.U32 R159, RZ, RZ, R149 ;  /* 0x000000ffff9f7224 */ /* 0x000fe400078e0095 */
[C---:B------:R-:W-:Y:S01]  /*1cef0*/  HMMA.16816.F32.BF16 R88, R208.reuse, R144, R88 ;  /* 0x00000090d058723c */ /* 0x040fe20000041858 */
[----:B------:R-:W-:Y:S02]  /*1cf00*/  LDSM.16.MT88.4 R148, [R225+0x900] ;  /* 0x00090000e194783b */ /* 0x000fe40000004200 */
[----:B------:R1:W-:Y:S01]  /*1cf10*/  MUFU.EX2 R171, R2 ;  /* 0x0000000200ab7308 */ /* 0x0003e20000000800 */
[----:B------:R-:W-:Y:S01]  /*1cf20*/  IMAD.MOV.U32 R191, RZ, RZ, R184 ;  /* 0x000000ffffbf7224 */ /* 0x000fe200078e00b8 */
[----:B------:R-:W-:Y:S01]  /*1cf30*/  MOV R184, R161 ;  /* 0x000000a100b87202 */ /* 0x000fe20000000f00 */
[--C-:B------:R-:W-:Y:S01]  /*1cf40*/  FFMA.FTZ R161, R249, c[0x0][0x2d0], -R212.reuse ;  /* 0x0000b400f9a17a23 */ /* 0x100fe200000108d4 */
[----:B------:R-:W-:Y:S01]  /*1cf50*/  MOV R193, R182 ;  /* 0x000000b600c17202 */ /* 0x000fe20000000f00 */
[-C--:B------:R-:W-:Y:S04]  /*1cf60*/  HMMA.16816.F32.BF16 R92, R208, R146.reuse, R92 ;  /* 0x00000092d05c723c */ /* 0x080fe8000004185c */
[----:B------:R-:W-:Y:S01]  /*1cf70*/  MOV R182, R159 ;  /* 0x0000009f00b67202 */ /* 0x000fe20000000f00 */
[----:B------:R-:W-:Y:S01]  /*1cf80*/  MUFU.EX2 R249, R240 ;  /* 0x000000f000f97308 */ /* 0x000fe20000000800 */
[----:B------:R-:W-:Y:S01]  /*1cf90*/  MOV R159, R153 ;  /* 0x00000099009f7202 */ /* 0x000fe20000000f00 */
[C---:B------:R-:W-:Y:S01]  /*1cfa0*/  FMUL.FTZ R126, R0.reuse, R126 ;  /* 0x0000007e007e7220 */ /* 0x040fe20000410000 */
[C---:B------:R-:W-:Y:S01]  /*1cfb0*/  HMMA.16816.F32.BF16 R96, R140.reuse, R146, R96 ;  /* 0x000000928c60723c */ /* 0x040fe20000041860 */
[----:B------:R-:W2:Y:S03]  /*1cfc0*/  LDSM.16.MT88.4 R144, [R228+0x2100] ;  /* 0x00210000e490783b */ /* 0x000ea60000004200 */
[----:B------:R-:W-:Y:S02]  /*1cfd0*/  FMUL.FTZ R127, R0, R127 ;  /* 0x0000007f007f7220 */ /* 0x000fe40000410000 */
[C---:B------:R-:W-:Y:S01]  /*1cfe0*/  FMUL.FTZ R128, R133.reuse, R128 ;  /* 0x0000008085807220 */ /* 0x040fe20000410000 */
[----:B------:R-:W-:Y:S01]  /*1cff0*/  MUFU.EX2 R200, R161 ;  /* 0x000000a100c87308 */ /* 0x000fe20000000800 */
[----:B------:R-:W-:Y:S04]  /*1d000*/  FMUL.FTZ R129, R133, R129 ;  /* 0x0000008185817220 */ /* 0x000fe80000410000 */
[--C-:B-1----:R-:W-:Y:S02]  /*1d010*/  FFMA.FTZ R2, R220, c[0x0][0x2d0], -R212.reuse ;  /* 0x0000b400dc027a23 */ /* 0x102fe400000108d4 */
[----:B------:R-:W-:Y:S01]  /*1d020*/  IMAD.MOV.U32 R195, RZ, RZ, R191 ;  /* 0x000000ffffc37224 */ /* 0x000fe200078e00bf */
[----:B------:R-:W-:Y:S01]  /*1d030*/  MOV R191, R187 ;  /* 0x000000bb00bf7202 */ /* 0x000fe20000000f00 */
[----:B------:R-:W-:Y:S01]  /*1d040*/  IMAD.MOV.U32 R187, RZ, RZ, R163 ;  /* 0x000000ffffbb7224 */ /* 0x000fe200078e00a3 */
[----:B------:R-:W-:Y:S01]  /*1d050*/  MOV R163, R154 ;  /* 0x0000009a00a37202 */ /* 0x000fe20000000f00 */
[----:B------:R1:W-:Y:S02]  /*1d060*/  MUFU.EX2 R170, R247 ;  /* 0x000000f700aa7308 */ /* 0x0003e40000000800 */
[----:B------:R-:W-:Y:S01]  /*1d070*/  IMAD.MOV.U32 R198, RZ, RZ, R187 ;  /* 0x000000ffffc67224 */ /* 0x000fe200078e00bb */
[----:B------:R-:W-:Y:S07]  /*1d080*/  MOV R187, R163 ;  /* 0x000000a300bb7202 */ /* 0x000fee0000000f00 */
[----:B------:R-:W3:Y:S10]  /*1d090*/  MUFU.EX2 R177, R245 ;  /* 0x000000f500b17308 */ /* 0x000ef40000000800 */
[----:B------:R-:W-:Y:S01]  /*1d0a0*/  MUFU.EX2 R245, R231 ;  /* 0x000000e700f57308 */ /* 0x000fe20000000800 */
[-C--:B--2---:R-:W-:Y:S03]  /*1d0b0*/  HMMA.16816.F32.BF16 R100, R140, R144.reuse, R100 ;  /* 0x000000908c64723c */ /* 0x084fe60000041864 */
[--C-:B-1----:R-:W-:Y:S06]  /*1d0c0*/  FFMA.FTZ R247, R222, c[0x0][0x2d0], -R212.reuse ;  /* 0x0000b400def77a23 */ /* 0x102fec00000108d4 */
[----:B------:R-:W-:Y:S01]  /*1d0d0*/  MUFU.EX2 R187, R187 ;  /* 0x000000bb00bb7308 */ /* 0x000fe20000000800 */
[C---:B------:R-:W-:Y:S08]  /*1d0e0*/  HMMA.16816.F32.BF16 R104, R208.reuse, R144, R104 ;  /* 0x00000090d068723c */ /* 0x040ff00000041868 */
[-C--:B------:R-:W-:Y:S01]  /*1d0f0*/  HMMA.16816.F32.BF16 R108, R208, R146.reuse, R108 ;  /* 0x00000092d06c723c */ /* 0x080fe2000004186c */
[----:B------:R1:W-:Y:S07]  /*1d100*/  MUFU.EX2 R196, R2 ;  /* 0x0000000200c47308 */ /* 0x0003ee0000000800 */
[C---:B------:R-:W-:Y:S01]  /*1d110*/  HMMA.16816.F32.BF16 R112, R140.reuse, R146, R112 ;  /* 0x000000928c70723c */ /* 0x040fe20000041870 */
[----:B------:R-:W2:Y:S02]  /*1d120*/  LDSM.16.MT88.4 R144, [R227+0x2100] ;  /* 0x00210000e390783b */ /* 0x000ea40000004200 */
[----:B------:R-:W2:Y:S10]  /*1d130*/  MUFU.EX2 R181, R180 ;  /* 0x000000b400b57308 */ /* 0x000eb40000000800 */
[----:B------:R-:W2:Y:S01]  /*1d140*/  MUFU.EX2 R180, R216 ;  /* 0x000000d800b47308 */ /* 0x000ea20000000800 */
[--C-:B-1----:R-:W-:Y:S09]  /*1d150*/  FFMA.FTZ R2, R252, c[0x0][0x2d0], -R212.reuse ;  /* 0x0000b400fc027a23 */ /* 0x102ff200000108d4 */
[----:B------:R1:W-:Y:S10]  /*1d160*/  MUFU.EX2 R216, R2 ;  /* 0x0000000200d87308 */ /* 0x0003f40000000800 */
[----:B------:R-:W-:Y:S01]  /*1d170*/  MUFU.EX2 R252, R239 ;  /* 0x000000ef00fc7308 */ /* 0x000fe20000000800 */
[-C--:B--2---:R-:W-:Y:S09]  /*1d180*/  HMMA.16816.F32.BF16 R116, R140, R144.reuse, R116 ;  /* 0x000000908c74723c */ /* 0x084ff20000041874 */
[----:B------:R2:W-:Y:S03]  /*1d190*/  MUFU.EX2 R202, R193 ;  /* 0x000000c100ca7308 */ /* 0x0005e60000000800 */
[--C-:B-1----:R-:W-:Y:S01]  /*1d1a0*/  FFMA.FTZ R2, R189, c[0x0][0x2d0], -R212.reuse ;  /* 0x0000b400bd027a23 */ /* 0x102fe200000108d4 */
[C---:B------:R-:W-:Y:S01]  /*1d1b0*/  HMMA.16816.F32.BF16 R120, R208.reuse, R144, R120 ;  /* 0x00000090d078723c */ /* 0x040fe20000041878 */
[----:B------:R-:W4:Y:S05]  /*1d1c0*/  LDL.LU R145, [R1+0x8] ;  /* 0x0000080001917983 */ /* 0x000f2a0000300800 */
[----:B------:R-:W1:Y:S01]  /*1d1d0*/  MUFU.EX2 R189, R2 ;  /* 0x0000000200bd7308 */ /* 0x000e620000000800 */
[----:B------:R-:W4:Y:S01]  /*1d1e0*/  LDL.LU R144, [R1+0xc] ;  /* 0x00000c0001907983 */ /* 0x000f220000300800 */
[----:B------:R-:W-:Y:S01]  /*1d1f0*/  FFMA.FTZ R212, R135, c[0x0][0x2d0], -R212 ;  /* 0x0000b40087d47a23 */ /* 0x000fe200000108d4 */
[-C--:B------:R-:W-:Y:S07]  /*1d200*/  HMMA.16816.F32.BF16 R124, R208, R146.reuse, R124 ;  /* 0x00000092d07c723c */ /* 0x080fee000004187c */
[----:B------:R-:W-:Y:S01]  /*1d210*/  MUFU.EX2 R182, R182 ;  /* 0x000000b600b67308 */ /* 0x000fe20000000800 */
[----:B------:R-:W-:Y:S04]  /*1d220*/  HMMA.16816.F32.BF16 R128, R140, R146, R128 ;  /* 0x000000928c80723c */ /* 0x000fe80000041880 */
[----:B--2---:R-:W-:Y:S02]  /*1d230*/  MOV R193, R191 ;  /* 0x000000bf00c17202 */ /* 0x004fe40000000f00 */
[----:B------:R-:W-:Y:S02]  /*1d240*/  MOV R191, R184 ;  /* 0x000000b800bf7202 */ /* 0x000fe40000000f00 */
[----:B---3--:R-:W-:Y:S01]  /*1d250*/  F2FP.BF16.PACK_AB R140, R177, R169 ;  /* 0x000000a9b18c723e */ /* 0x008fe200000010ff */
[----:B------:R-:W-:Y:S03]  /*1d260*/  MUFU.EX2 R184, R160 ;  /* 0x000000a000b87308 */ /* 0x000fe60000000800 */
[----:B------:R-:W-:Y:S02]  /*1d270*/  F2FP.BF16.PACK_AB R141, R178, R170 ;  /* 0x000000aab28d723e */ /* 0x000fe400000010ff */
[----:B------:R-:W-:Y:S02]  /*1d280*/  F2FP.BF16.PACK_AB R142, R181, R197 ;  /* 0x000000c5b58e723e */ /* 0x000fe400000010ff */
[----:B------:R-:W-:Y:S02]  /*1d290*/  F2FP.BF16.PACK_AB R143, R180, R183 ;  /* 0x000000b7b48f723e */ /* 0x000fe400000010ff */
[----:B------:R-:W-:Y:S01]  /*1d2a0*/  F2FP.BF16.PACK_AB R146, R188, R204 ;  /* 0x000000ccbc92723e */ /* 0x000fe200000010ff */
[----:B------:R-:W-:Y:S01]  /*1d2b0*/  MUFU.EX2 R201, R198 ;  /* 0x000000c600c97308 */ /* 0x000fe20000000800 */
[----:B-1----:R-:W-:Y:S03]  /*1d2c0*/  F2FP.BF16.PACK_AB R147, R189, R216 ;  /* 0x000000d8bd93723e */ /* 0x002fe600000010ff */
[-C--:B------:R-:W-:Y:S06]  /*1d2d0*/  HMMA.16816.F32.BF16 R4, R140, R148.reuse, R4 ;  /* 0x000000948c04723c */ /* 0x080fec0000041804 */
[----:B------:R-:W-:Y:S10]  /*1d2e0*/  MUFU.EX2 R198, R194 ;  /* 0x000000c200c67308 */ /* 0x000ff40000000800 */
[----:B------:R-:W-:Y:S10]  /*1d2f0*/  MUFU.EX2 R185, R185 ;  /* 0x000000b900b97308 */ /* 0x000ff40000000800 */
[----:B------:R-:W1:Y:S02]  /*1d300*/  MUFU.EX2 R247, R247 ;  /* 0x000000f700f77308 */ /* 0x000e640000000800 */
[----:B-1----:R-:W-:Y:S01]  /*1d310*/  F2FP.BF16.PACK_AB R209, R246, R247 ;  /* 0x000000f7f6d1723e */ /* 0x002fe200000010ff */
[----:B----4-:R-:W-:Y:S01]  /*1d320*/  FFMA.FTZ R133, R133, R145, R192 ;  /* 0x0000009185857223 */ /* 0x010fe200000100c0 */
[----:B------:R-:W-:Y:S01]  /*1d330*/  F2FP.BF16.PACK_AB R145, R196, R171 ;  /* 0x000000abc491723e */ /* 0x000fe200000010ff */
[----:B------:R-:W-:Y:S01]  /*1d340*/  IMAD.MOV.U32 R192, RZ, RZ, R186 ;  /* 0x000000ffffc07224 */ /* 0x000fe200078e00ba */
[----:B------:R-:W-:Y:S01]  /*1d350*/  MOV R186, R158 ;  /* 0x0000009e00ba7202 */ /* 0x000fe20000000f00 */
[----:B------:R-:W-:Y:S01]  /*1d360*/  FFMA.FTZ R135, R132, R144, R215 ;  /* 0x0000009084877223 */ /* 0x000fe200000100d7 */
[----:B------:R-:W-:Y:S01]  /*1d370*/  F2FP.BF16.PACK_AB R144, R179, R176 ;  /* 0x000000b0b390723e */ /* 0x000fe200000010ff */
[----:B------:R-:W2:Y:S01]  /*1d380*/  LDL.LU R132, [R1+0x14] ;  /* 0x0000140001847983 */ /* 0x000ea20000300800 */
[----:B------:R-:W-:Y:S01]  /*1d390*/  IMAD.MOV.U32 R158, RZ, RZ, R152 ;  /* 0x000000ffff9e7224 */ /* 0x000fe200078e0098 */
[----:B------:R-:W-:Y:S02]  /*1d3a0*/  MUFU.EX2 R194, R192 ;  /* 0x000000c000c27308 */ /* 0x000fe40000000800 */
[----:B------:R-:W3:Y:S02]  /*1d3b0*/  LDL.LU R2, [R1+0x10] ;  /* 0x0000100001027983 */ /* 0x000ee40000300800 */
[C---:B------:R-:W-:Y:S02]  /*1d3c0*/  HMMA.16816.F32.BF16 R8, R144.reuse, R148, R8 ;  /* 0x000000949008723c */ /* 0x040fe40000041808 */
[----:B------:R-:W1:Y:S02]  /*1d3d0*/  LDSM.16.MT88.4 R152, [R226+0x900] ;  /* 0x00090000e298783b */ /* 0x000e640000004200 */
[----:B------:R-:W-:Y:S02]  /*1d3e0*/  MOV R163, R158 ;  /* 0x0000009e00a37202 */ /* 0x000fe40000000f00 */
[----:B------:R-:W-:Y:S02]  /*1d3f0*/  MUFU.EX2 R186, R186 ;  /* 0x000000ba00ba7308 */ /* 0x000fe40000000800 */
[-C--:B------:R-:W-:Y:S02]  /*1d400*/  HMMA.16816.F32.BF16 R12, R144, R150.reuse, R12 ;  /* 0x00000096900c723c */ /* 0x080fe4000004180c */
[----:B------:R4:W5:Y:S06]  /*1d410*/  LDL.LU R237, [R1+0x88] ;  /* 0x0000880001ed7983 */ /* 0x00096c0000300800 */
[C---:B------:R-:W-:Y:S01]  /*1d420*/  HMMA.16816.F32.BF16 R16, R140.reuse, R150, R16 ;  /* 0x000000968c10723c */ /* 0x040fe20000041810 */
[----:B------:R-:W-:Y:S01]  /*1d430*/  LDSM.16.MT88.4 R148, [R227+0x900] ;  /* 0x00090000e394783b */ /* 0x000fe20000004200 */
[----:B------:R1:W-:Y:S10]  /*1d440*/  MUFU.EX2 R208, R163 ;  /* 0x000000a300d07308 */ /* 0x0003f40000000800 */
[----:B------:R-:W-:Y:S10]  /*1d450*/  MUFU.EX2 R192, R139 ;  /* 0x0000008b00c07308 */ /* 0x000ff40000000800 */
[----:B------:R-:W4:Y:S01]  /*1d460*/  MUFU.EX2 R139, R241 ;  /* 0x000000f1008b7308 */ /* 0x000f220000000800 */
[-C--:B-1----:R-:W-:Y:S01]  /*1d470*/  HMMA.16816.F32.BF16 R20, R140, R152.reuse, R20 ;  /* 0x000000988c14723c */ /* 0x082fe20000041814 */
[----:B------:R-:W-:Y:S07]  /*1d480*/  LDSM.16.MT88.4 R160, [R225+0x3100] ;  /* 0x00310000e1a0783b */ /* 0x000fee0000004200 */
[C---:B------:R-:W-:Y:S08]  /*1d490*/  HMMA.16816.F32.BF16 R24, R144.reuse, R152, R24 ;  /* 0x000000989018723c */ /* 0x040ff00000041818 */
[-C--:B------:R-:W-:Y:S04]  /*1d4a0*/  HMMA.16816.F32.BF16 R28, R144, R154.reuse, R28 ;  /* 0x0000009a901c723c */ /* 0x080fe8000004181c */
[----:B----4-:R-:W-:Y:S04]  /*1d4b0*/  F2FP.BF16.PACK_AB R210, R139, R245 ;  /* 0x000000f58bd2723e */ /* 0x010fe800000010ff */
[C---:B------:R-:W-:Y:S01]  /*1d4c0*/  HMMA.16816.F32.BF16 R32, R140.reuse, R154, R32 ;  /* 0x0000009a8c20723c */ /* 0x040fe20000041820 */
[----:B------:R-:W-:Y:S03]  /*1d4d0*/  LDSM.16.MT88.4 R152, [R225+0x2900] ;  /* 0x00290000e198783b */ /* 0x000fe60000004200 */
[----:B--2---:R-:W-:Y:S02]  /*1d4e0*/  FFMA.FTZ R132, R3, R132, R214 ;  /* 0x0000008403847223 */ /* 0x004fe400000100d6 */
[----:B---3--:R-:W-:Y:S02]  /*1d4f0*/  FFMA.FTZ R3, R0, R2, R213 ;  /* 0x0000000200037223 */ /* 0x008fe400000100d5 */
[----:B------:R-:W-:Y:S01]  /*1d500*/  FADD.FTZ R2, R195, R133 ;  /* 0x00000085c3027221 */ /* 0x000fe20000010000 */
[----:B------:R-:W-:Y:S03]  /*1d510*/  MOV R195, R165 ;  /* 0x000000a500c37202 */ /* 0x000fe60000000f00 */
[----:B------:R-:W-:Y:S01]  /*1d520*/  IMAD.MOV.U32 R165, RZ, RZ, R159 ;  /* 0x000000ffffa57224 */ /* 0x000fe200078e009f */
[----:B------:R1:W-:Y:S01]  /*1d530*/  MUFU.EX2 R133, R212 ;  /* 0x000000d400857308 */ /* 0x0003e20000000800 */
[----:B------:R-:W2:Y:S01]  /*1d540*/  LDSM.16.MT88.4 R156, [R228+0x900] ;  /* 0x00090000e49c783b */ /* 0x000ea20000004200 */
[----:B------:R-:W-:Y:S02]  /*1d550*/  FADD.FTZ R3, R175, R3 ;  /* 0x00000003af037221 */ /* 0x000fe40000010000 */
[----:B------:R-:W-:Y:S02]  /*1d560*/  FADD.FTZ R2, R174, R2 ;  /* 0x00000002ae027221 */ /* 0x000fe40000010000 */
[----:B------:R-:W-:Y:S02]  /*1d570*/  FADD.FTZ R132, R191, R132 ;  /* 0x00000084bf847221 */ /* 0x000fe40000010000 */
[----:B------:R-:W-:Y:S02]  /*1d580*/  FADD.FTZ R0, R193, R135 ;  /* 0x00000087c1007221 */ /* 0x000fe40000010000 */
[----:B------:R-:W-:Y:S01]  /*1d590*/  MUFU.EX2 R205, R165 ;  /* 0x000000a500cd7308 */ /* 0x000fe20000000800 */
[----:B------:R-:W-:Y:S02]  /*1d5a0*/  FADD.FTZ R132, R168, R132 ;  /* 0x00000084a8847221 */ /* 0x000fe40000010000 */
[----:B------:R-:W-:Y:S02]  /*1d5b0*/  FADD.FTZ R168, R167, R3 ;  /* 0x00000003a7a87221 */ /* 0x000fe40000010000 */
[----:B------:R-:W-:Y:S02]  /*1d5c0*/  FADD.FTZ R3, R166, R2 ;  /* 0x00000002a6037221 */ /* 0x000fe40000010000 */
[----:B------:R-:W-:Y:S02]  /*1d5d0*/  FADD.FTZ R0, R173, R0 ;  /* 0x00000000ad007221 */ /* 0x000fe40000010000 */
[----:B------:R-:W-:Y:S01]  /*1d5e0*/  FADD.FTZ R3, R169, R3 ;  /* 0x00000003a9037221 */ /* 0x000fe20000010000 */
[----:B------:R3:W-:Y:S01]  /*1d5f0*/  MUFU.EX2 R191, R164 ;  /* 0x000000a400bf7308 */ /* 0x0007e20000000800 */
[----:B------:R-:W-:Y:S01]  /*1d600*/  FADD.FTZ R0, R242, R0 ;  /* 0x00000000f2007221 */ /* 0x000fe20000010000 */
[----:B-1----:R-:W-:Y:S03]  /*1d610*/  LDSM.16.MT88.4 R212, [R225+0x3900] ;  /* 0x00390000e1d4783b */ /* 0x002fe60000004200 */
[----:B------:R-:W-:Y:S05]  /*1d620*/  FADD.FTZ R0, R170, R0 ;  /* 0x00000000aa007221 */ /* 0x000fea0000010000 */
[----:B------:R1:W-:Y:S10]  /*1d630*/  MUFU.EX2 R2, R172 ;  /* 0x000000ac00027308 */ /* 0x0003f40000000800 */
[----:B------:R4:W-:Y:S01]  /*1d640*/  MUFU.EX2 R193, R238 ;  /* 0x000000ee00c17308 */ /* 0x0009e20000000800 */
[-C--:B--2---:R-:W-:Y:S01]  /*1d650*/  HMMA.16816.F32.BF16 R36, R140, R156.reuse, R36 ;  /* 0x0000009c8c24723c */ /* 0x084fe20000041824 */
[----:B---3--:R-:W-:Y:S07]  /*1d660*/  LDSM.16.MT88.4 R164, [R228+0x3100] ;  /* 0x00310000e4a4783b */ /* 0x008fee0000004200 */
[C---:B------:R-:W-:Y:S01]  /*1d670*/  HMMA.16816.F32.BF16 R40, R144.reuse, R156, R40 ;  /* 0x0000009c9028723c */ /* 0x040fe20000041828 */
[----:B------:R2:W3:Y:S01]  /*1d680*/  MUFU.EX2 R135, R221 ;  /* 0x000000dd00877308 */ /* 0x0004e20000000800 */
[----:B-1----:R-:W-:Y:S06]  /*1d690*/  LDSM.16.MT88.4 R172, [R226+0x1900] ;  /* 0x00190000e2ac783b */ /* 0x002fec0000004200 */
[-C--:B------:R-:W-:Y:S03]  /*1d6a0*/  HMMA.16816.F32.BF16 R44, R144, R158.reuse, R44 ;  /* 0x0000009e902c723c */ /* 0x080fe6000004182c */
[----:B------:R-:W1:Y:S01]  /*1d6b0*/  MUFU.EX2 R195, R195 ;  /* 0x000000c300c37308 */ /* 0x000e620000000800 */
[----:B----4-:R4:W5:Y:S04]  /*1d6c0*/  LDL.LU R238, [R1+0x84] ;  /* 0x0000840001ee7983 */ /* 0x0109680000300800 */
[C---:B------:R-:W-:Y:S01]  /*1d6d0*/  HMMA.16816.F32.BF16 R48, R140.reuse, R158, R48 ;  /* 0x0000009e8c30723c */ /* 0x040fe20000041830 */
[----:B------:R-:W1:Y:S07]  /*1d6e0*/  LDSM.16.MT88.4 R156, [R226+0x2900] ;  /* 0x00290000e29c783b */ /* 0x000e6e0000004200 */
[-C--:B------:R-:W-:Y:S01]  /*1d6f0*/  HMMA.16816.F32.BF16 R52, R140, R148.reuse, R52 ;  /* 0x000000948c34723c */ /* 0x080fe20000041834 */
[----:B--2---:R-:W-:Y:S03]  /*1d700*/  LDSM.16.MT88.4 R220, [R228+0x3900] ;  /* 0x00390000e4dc783b */ /* 0x004fe60000004200 */
[----:B---3--:R-:W-:Y:S04]  /*1d710*/  F2FP.BF16.PACK_AB R211, R133, R135 ;  /* 0x0000008785d3723e */ /* 0x008fe800000010ff */
[C---:B------:R-:W-:Y:S01]  /*1d720*/  HMMA.16816.F32.BF16 R56, R144.reuse, R148, R56 ;  /* 0x000000949038723c */ /* 0x040fe20000041838 */
[----:B------:R4:W5:Y:S04]  /*1d730*/  LDL.LU R239, [R1+0x80] ;  /* 0x0000800001ef7983 */ /* 0x0009680000300800 */
[----:B------:R4:W5:Y:S03]  /*1d740*/  LDL.LU R233, [R1+0x7c] ;  /* 0x00007c0001e97983 */ /* 0x0009660000300800 */
[-C--:B------:R-:W-:Y:S01]  /*1d750*/  HMMA.16816.F32.BF16 R60, R144, R150.reuse, R60 ;  /* 0x00000096903c723c */ /* 0x080fe2000004183c */
[----:B------:R4:W5:Y:S04]  /*1d760*/  LDL.LU R240, [R1+0x78] ;  /* 0x0000780001f07983 */ /* 0x0009680000300800 */
[----:B------:R4:W5:Y:S03]  /*1d770*/  LDL.LU R224, [R1+0x74] ;  /* 0x0000740001e07983 */ /* 0x0009660000300800 */
[C---:B------:R-:W-:Y:S01]  /*1d780*/  HMMA.16816.F32.BF16 R64, R140.reuse, R150, R64 ;  /* 0x000000968c40723c */ /* 0x040fe20000041840 */
[----:B------:R-:W2:Y:S07]  /*1d790*/  LDSM.16.MT88.4 R148, [R228+0x2900] ;  /* 0x00290000e494783b */ /* 0x000eae0000004200 */
[-C--:B------:R-:W-:Y:S01]  /*1d7a0*/  HMMA.16816.F32.BF16 R68, R140, R152.reuse, R68 ;  /* 0x000000988c44723c */ /* 0x080fe20000041844 */
[----:B------:R4:W5:Y:S04]  /*1d7b0*/  LDL.LU R231, [R1+0x70] ;  /* 0x0000700001e77983 */ /* 0x0009680000300800 */
[----:B------:R4:W5:Y:S03]  /*1d7c0*/  LDL.LU R241, [R1+0x6c] ;  /* 0x00006c0001f17983 */ /* 0x0009660000300800 */
[C---:B------:R-:W-:Y:S01]  /*1d7d0*/  HMMA.16816.F32.BF16 R72, R144.reuse, R152, R72 ;  /* 0x000000989048723c */ /* 0x040fe20000041848 */
[----:B------:R4:W5:Y:S07]  /*1d7e0*/  LDL.LU R242, [R1+0x68] ;  /* 0x0000680001f27983 */ /* 0x00096e0000300800 */
        /* <DEDUP_REMOVED lines=8> */
[-C--:B--2---:R-:W-:Y:S08]  /*1d870*/  HMMA.16816.F32.BF16 R100, R140, R148.reuse, R100 ;  /* 0x000000948c64723c */ /* 0x084ff00000041864 */
[C---:B------:R-:W-:Y:S08]  /*1d880*/  HMMA.16816.F32.BF16 R104, R144.reuse, R148, R104 ;  /* 0x000000949068723c */ /* 0x040ff00000041868 */
[-C--:B------:R-:W-:Y:S08]  /*1d890*/  HMMA.16816.F32.BF16 R108, R144, R150.reuse, R108 ;  /* 0x00000096906c723c */ /* 0x080ff0000004186c */
[C---:B------:R-:W-:Y:S01]  /*1d8a0*/  HMMA.16816.F32.BF16 R112, R140.reuse, R150, R112 ;  /* 0x000000968c70723c */ /* 0x040fe20000041870 */
[----:B------:R-:W2:Y:S07]  /*1d8b0*/  LDSM.16.MT88.4 R148, [R226+0x1100] ;  /* 0x00110000e294783b */ /* 0x000eae0000004200 */
[-C--:B---3--:R-:W-:Y:S08]  /*1d8c0*/  HMMA.16816.F32.BF16 R116, R140, R152.reuse, R116 ;  /* 0x000000988c74723c */ /* 0x088ff00000041874 */
[C---:B------:R-:W-:Y:S08]  /*1d8d0*/  HMMA.16816.F32.BF16 R120, R144.reuse, R152, R120 ;  /* 0x000000989078723c */ /* 0x040ff00000041878 */
[-C--:B------:R-:W-:Y:S07]  /*1d8e0*/  HMMA.16816.F32.BF16 R124, R144, R154.reuse, R124 ;  /* 0x0000009a907c723c */ /* 0x080fee000004187c */
[----:B------:R-:W-:Y:S01]  /*1d8f0*/  F2FP.BF16.PACK_AB R147, R206, R200 ;  /* 0x000000c8ce93723e */ /* 0x000fe200000010ff */
[----:B------:R-:W-:Y:S01]  /*1d900*/  HMMA.16816.F32.BF16 R128, R140, R154, R128 ;  /* 0x0000009a8c80723c */ /* 0x000fe20000041880 */
[----:B------:R-:W3:Y:S03]  /*1d910*/  LDSM.16.MT88.4 R152, [R228+0x1100] ;  /* 0x00110000e498783b */ /* 0x000ee60000004200 */
[----:B------:R-:W-:Y:S02]  /*1d920*/  F2FP.BF16.PACK_AB R144, R185, R194 ;  /* 0x000000c2b990723e */ /* 0x000fe400000010ff */
[----:B------:R-:W-:Y:S02]  /*1d930*/  F2FP.BF16.PACK_AB R145, R184, R192 ;  /* 0x000000c0b891723e */ /* 0x000fe400000010ff */
[----:B------:R-:W-:Y:S04]  /*1d940*/  F2FP.BF16.PACK_AB R140, R187, R190 ;  /* 0x000000bebb8c723e */ /* 0x000fe800000010ff */
[----:B------:R-:W-:Y:S02]  /*1d950*/  F2FP.BF16.PACK_AB R141, R186, R195 ;  /* 0x000000c3ba8d723e */ /* 0x000fe400000010ff */
[----:B------:R-:W-:Y:S02]  /*1d960*/  F2FP.BF16.PACK_AB R142, R201, R182 ;  /* 0x000000b6c98e723e */ /* 0x000fe400000010ff */
[----:B------:R-:W-:Y:S02]  /*1d970*/  F2FP.BF16.PACK_AB R143, R202, R198 ;  /* 0x000000c6ca8f723e */ /* 0x000fe400000010ff */
[----:B------:R-:W-:Y:S05]  /*1d980*/  F2FP.BF16.PACK_AB R146, R203, R199 ;  /* 0x000000c7cb92723e */ /* 0x000fea00000010ff */
        /* <DEDUP_REMOVED lines=20> */
[-C--:B------:R-:W-:Y:S08]  /*1dad0*/  HMMA.16816.F32.BF16 R68, R140, R160.reuse, R68 ;  /* 0x000000a08c44723c */ /* 0x080ff00000041844 */
[C---:B------:R-:W-:Y:S07]  /*1dae0*/  HMMA.16816.F32.BF16 R72, R144.reuse, R160, R72 ;  /* 0x000000a09048723c */ /* 0x040fee0000041848 */
[----:B------:R-:W-:Y:S01]  /*1daf0*/  IMAD.MOV.U32 R160, RZ, RZ, R180 ;  /* 0x000000ffffa07224 */ /* 0x000fe200078e00b4 */
[-C--:B------:R-:W-:Y:S04]  /*1db00*/  HMMA.16816.F32.BF16 R76, R144, R162.reuse, R76 ;  /* 0x000000a2904c723c */ /* 0x080fe8000004184c */
[----:B------:R-:W-:Y:S01]  /*1db10*/  FADD.FTZ R180, R177, R3 ;  /* 0x00000003b1b47221 */ /* 0x000fe20000010000 */
[----:B------:R-:W-:Y:S02]  /*1db20*/  MOV R177, R206 ;  /* 0x000000ce00b17202 */ /* 0x000fe40000000f00 */
[----:B------:R-:W-:Y:S01]  /*1db30*/  MOV R161, R181 ;  /* 0x000000b500a17202 */ /* 0x000fe20000000f00 */
[C---:B------:R-:W-:Y:S07]  /*1db40*/  HMMA.16816.F32.BF16 R80, R140.reuse, R162, R80 ;  /* 0x000000a28c50723c */ /* 0x040fee0000041850 */
[----:B------:R-:W-:Y:S01]  /*1db50*/  IMAD.MOV.U32 R162, RZ, RZ, R189 ;  /* 0x000000ffffa27224 */ /* 0x000fe200078e00bd */
[-C--:B--2---:R-:W-:Y:S04]  /*1db60*/  HMMA.16816.F32.BF16 R84, R140, R148.reuse, R84 ;  /* 0x000000948c54723c */ /* 0x084fe80000041854 */
[----:B------:R-:W-:Y:S04]  /*1db70*/  MOV R163, R188 ;  /* 0x000000bc00a37202 */ /* 0x000fe80000000f00 */
[C---:B------:R-:W-:Y:S08]  /*1db80*/  HMMA.16816.F32.BF16 R88, R144.reuse, R148, R88 ;  /* 0x000000949058723c */ /* 0x040ff00000041858 */
[-C--:B------:R-:W-:Y:S08]  /*1db90*/  HMMA.16816.F32.BF16 R92, R144, R150.reuse, R92 ;  /* 0x00000096905c723c */ /* 0x080ff0000004185c */
[C---:B------:R-:W-:Y:S08]  /*1dba0*/  HMMA.16816.F32.BF16 R96, R140.reuse, R150, R96 ;  /* 0x000000968c60723c */ /* 0x040ff00000041860 */
[-C--:B------:R-:W-:Y:S08]  /*1dbb0*/  HMMA.16816.F32.BF16 R100, R140, R164.reuse, R100 ;  /* 0x000000a48c64723c */ /* 0x080ff00000041864 */
[C---:B------:R-:W-:Y:S07]  /*1dbc0*/  HMMA.16816.F32.BF16 R104, R144.reuse, R164, R104 ;  /* 0x000000a49068723c */ /* 0x040fee0000041868 */
[----:B------:R-:W-:Y:S01]  /*1dbd0*/  MOV R165, R190 ;  /* 0x000000be00a57202 */ /* 0x000fe20000000f00 */
[-C--:B------:R-:W-:Y:S04]  /*1dbe0*/  HMMA.16816.F32.BF16 R108, R144, R166.reuse, R108 ;  /* 0x000000a6906c723c */ /* 0x080fe8000004186c */
[----:B------:R-:W-:Y:S02]  /*1dbf0*/  IMAD.MOV.U32 R164, RZ, RZ, R2 ;  /* 0x000000ffffa47224 */ /* 0x000fe400078e0002 */
[----:B------:R-:W-:Y:S02]  /*1dc00*/  FADD.FTZ R2, R243, R132 ;  /* 0x00000084f3027221 */ /* 0x000fe40000010000 */
[C---:B------:R-:W-:Y:S01]  /*1dc10*/  HMMA.16816.F32.BF16 R112, R140.reuse, R166, R112 ;  /* 0x000000a68c70723c */ /* 0x040fe20000041870 */
[----:B------:R4:W5:Y:S03]  /*1dc20*/  LDL.LU R243, [R1+0x64] ;  /* 0x0000640001f37983 */ /* 0x0009660000300800 */
[----:B------:R-:W-:Y:S02]  /*1dc30*/  FADD.FTZ R132, R235, R168 ;  /* 0x000000a8eb847221 */ /* 0x000fe40000010000 */
[----:B------:R4:W5:Y:S01]  /*1dc40*/  LDL.LU R235, [R1+0x60] ;  /* 0x0000600001eb7983 */ /* 0x0009620000300800 */
[----:B------:R-:W-:Y:S01]  /*1dc50*/  FADD.FTZ R2, R176, R2 ;  /* 0x00000002b0027221 */ /* 0x000fe20000010000 */
[-C--:B---3--:R-:W-:Y:S04]  /*1dc60*/  HMMA.16816.F32.BF16 R116, R140, R152.reuse, R116 ;  /* 0x000000988c74723c */ /* 0x088fe80000041874 */
[----:B------:R-:W-:Y:S01]  /*1dc70*/  MOV R176, R191 ;  /* 0x000000bf00b07202 */ /* 0x000fe20000000f00 */
[----:B------:R-:W-:Y:S01]  /*1dc80*/  FADD.FTZ R3, R179, R2 ;  /* 0x00000002b3037221 */ /* 0x000fe20000010000 */
[----:B------:R-:W2:Y:S01]  /*1dc90*/  LDSM.16.MT88.4 R188, [R228+0x1900] ;  /* 0x00190000e4bc783b */ /* 0x000ea20000004200 */
[----:B------:R-:W-:Y:S01]  /*1dca0*/  MOV R2, R216 ;  /* 0x000000d800027202 */ /* 0x000fe20000000f00 */
[C---:B------:R-:W-:Y:S04]  /*1dcb0*/  HMMA.16816.F32.BF16 R120, R144.reuse, R152, R120 ;  /* 0x000000989078723c */ /* 0x040fe80000041878 */
[----:B------:R-:W-:Y:S01]  /*1dcc0*/  FADD.FTZ R181, R171, R132 ;  /* 0x00000084abb57221 */ /* 0x000fe20000010000 */
[----:B------:R-:W-:Y:S01]  /*1dcd0*/  MOV R179, R208 ;  /* 0x000000d000b37202 */ /* 0x000fe20000000f00 */
[----:B------:R-:W-:Y:S01]  /*1dce0*/  LDSM.16.MT88.4 R216, [R226+0x3900] ;  /* 0x00390000e2d8783b */ /* 0x000fe20000004200 */
[----:B------:R-:W-:Y:S01]  /*1dcf0*/  FADD.FTZ R132, R178, R0 ;  /* 0x00000000b2847221 */ /* 0x000fe20000010000 */
[-C--:B------:R-:W-:Y:S04]  /*1dd00*/  HMMA.16816.F32.BF16 R124, R144, R154.reuse, R124 ;  /* 0x0000009a907c723c */ /* 0x080fe8000004187c */
[----:B------:R-:W-:Y:S01]  /*1dd10*/  MOV R0, R205 ;  /* 0x000000cd00007202 */ /* 0x000fe20000000f00 */
[----:B------:R-:W-:Y:S02]  /*1dd20*/  IMAD.MOV.U32 R178, RZ, RZ, R204 ;  /* 0x000000ffffb27224 */ /* 0x000fe400078e00cc */
[----:B------:R-:W3:Y:S01]  /*1dd30*/  LDSM.16.MT88.4 R204, [R227+0x1900] ;  /* 0x00190000e3cc783b */ /* 0x000ee20000004200 */
        /* <DEDUP_REMOVED lines=19> */
[-C--:B------:R-:W-:Y:S04]  /*1de70*/  HMMA.16816.F32.BF16 R160, R140, R172.reuse, R20 ;  /* 0x000000ac8ca0723c */ /* 0x080fe80000041814 */
[----:B------:R-:W-:Y:S01]  /*1de80*/  MOV R12, R186 ;  /* 0x000000ba000c7202 */ /* 0x000fe20000000f00 */
[----:B------:R-:W-:Y:S01]  /*1de90*/  IMAD.MOV.U32 R16, RZ, RZ, R203 ;  /* 0x000000ffff107224 */ /* 0x000fe200078e00cb */
[----:B------:R-:W-:Y:S01]  /*1dea0*/  MOV R17, R177 ;  /* 0x000000b100117202 */ /* 0x000fe20000000f00 */
[----:B------:R-:W-:Y:S01]  /*1deb0*/  IMAD.MOV.U32 R21, RZ, RZ, R200 ;  /* 0x000000ffff157224 */ /* 0x000fe200078e00c8 */
[C---:B------:R-:W-:Y:S04]  /*1dec0*/  HMMA.16816.F32.BF16 R164, R208.reuse, R172, R24 ;  /* 0x000000acd0a4723c */ /* 0x040fe80000041818 */
[----:B------:R-:W-:Y:S01]  /*1ded0*/  MOV R19, R176 ;  /* 0x000000b000137202 */ /* 0x000fe20000000f00 */
[----:B------:R-:W-:Y:S01]  /*1dee0*/  IMAD.MOV.U32 R0, RZ, RZ, R197 ;  /* 0x000000ffff007224 */ /* 0x000fe200078e00c5 */
[----:B------:R-:W-:Y:S01]  /*1def0*/  MOV R23, R202 ;  /* 0x000000ca00177202 */ /* 0x000fe20000000f00 */
[----:B------:R-:W-:Y:S01]  /*1df00*/  IMAD.MOV.U32 R25, RZ, RZ, R184 ;  /* 0x000000ffff197224 */ /* 0x000fe200078e00b8 */
[-C--:B------:R-:W-:Y:S04]  /*1df10*/  HMMA.16816.F32.BF16 R168, R208, R174.reuse, R28 ;  /* 0x000000aed0a8723c */ /* 0x080fe8000004181c */
[----:B------:R-:W-:Y:S02]  /*1df20*/  MOV R26, R182 ;  /* 0x000000b6001a7202 */ /* 0x000fe40000000f00 */
[----:B------:R-:W-:Y:S01]  /*1df30*/  MOV R20, R199 ;  /* 0x000000c700147202 */ /* 0x000fe20000000f00 */
[----:B------:R-:W-:Y:S01]  /*1df40*/  IMAD.MOV.U32 R29, RZ, RZ, R194 ;  /* 0x000000ffff1d7224 */ /* 0x000fe200078e00c2 */
[C---:B------:R-:W-:Y:S04]  /*1df50*/  HMMA.16816.F32.BF16 R172, R140.reuse, R174, R32 ;  /* 0x000000ae8cac723c */ /* 0x040fe80000041820 */
[----:B------:R-:W-:Y:S01]  /*1df60*/  MOV R28, R195 ;  /* 0x000000c3001c7202 */ /* 0x000fe20000000f00 */
[----:B------:R-:W-:Y:S01]  /*1df70*/  IMAD.MOV.U32 R31, RZ, RZ, R187 ;  /* 0x000000ffff1f7224 */ /* 0x000fe200078e00bb */
[----:B------:R-:W-:Y:S01]  /*1df80*/  MOV R24, R185 ;  /* 0x000000b900187202 */ /* 0x000fe20000000f00 */
[----:B------:R-:W-:Y:S01]  /*1df90*/  IMAD.MOV.U32 R35, RZ, RZ, R14 ;  /* 0x000000ffff237224 */ /* 0x000fe200078e000e */
[----:B------:R-:W-:Y:S02]  /*1dfa0*/  MOV R32, R178 ;  /* 0x000000b200207202 */ /* 0x000fe40000000f00 */
[-C--:B--2---:R-:W-:Y:S03]  /*1dfb0*/  HMMA.16816.F32.BF16 R176, R140, R188.reuse, R36 ;  /* 0x000000bc8cb0723c */ /* 0x084fe60000041824 */
[----:B------:R-:W-:Y:S01]  /*1dfc0*/  MOV R14, R11 ;  /* 0x0000000b000e7202 */ /* 0x000fe20000000f00 */
[----:B------:R-:W-:Y:S01]  /*1dfd0*/  FADD.FTZ R3, R32, R3 ;  /* 0x0000000320037221 */ /* 0x000fe20000010000 */
[----:B------:R-:W-:Y:S02]  /*1dfe0*/  MOV R11, R183 ;  /* 0x000000b7000b7202 */ /* 0x000fe40000000f00 */
[----:B------:R-:W-:Y:S01]  /*1dff0*/  MOV R33, R2 ;  /* 0x0000000200217202 */ /* 0x000fe20000000f00 */
[----:B------:R-:W-:Y:S01]  /*1e000*/  IMAD.MOV.U32 R38, RZ, RZ, R181 ;  /* 0x000000ffff267224 */ /* 0x000fe200078e00b5 */
[----:B------:R-:W-:Y:S03]  /*1e010*/  MOV R2, R196 ;  /* 0x000000c400027202 */ /* 0x000fe60000000f00 */
[----:B------:R-:W-:Y:S01]  /*1e020*/  FADD.FTZ R11, R11, R132 ;  /* 0x000000840b0b7221 */ /* 0x000fe20000010000 */
[----:B------:R-:W-:Y:S01]  /*1e030*/  MOV R39, R180 ;  /* 0x000000b400277202 */ /* 0x000fe20000000f00 */
[----:B------:R-:W-:Y:S01]  /*1e040*/  FADD.FTZ R2, R2, R38 ;  /* 0x0000002602027221 */ /* 0x000fe20000010000 */
[C---:B------:R-:W-:Y:S04]  /*1e050*/  HMMA.16816.F32.BF16 R180, R208.reuse, R188, R40 ;  /* 0x000000bcd0b4723c */ /* 0x040fe80000041828 */
[----:B------:R-:W-:Y:S01]  /*1e060*/  FADD.FTZ R11, R35, R11 ;  /* 0x0000000b230b7221 */ /* 0x000fe20000010000 */
[----:B------:R-:W-:Y:S01]  /*1e070*/  MOV R34, R15 ;  /* 0x0000000f00227202 */ /* 0x000fe20000000f00 */
[----:B------:R-:W-:Y:S01]  /*1e080*/  FADD.FTZ R10, R10, R3 ;  /* 0x000000030a0a7221 */ /* 0x000fe20000010000 */
[----:B------:R-:W-:Y:S01]  /*1e090*/  MOV R15, R193 ;  /* 0x000000c1000f7202 */ /* 0x000fe20000000f00 */
[-C--:B------:R-:W-:Y:S04]  /*1e0a0*/  HMMA.16816.F32.BF16 R184, R208, R190.reuse, R44 ;  /* 0x000000bed0b8723c */ /* 0x080fe8000004182c */
[----:B------:R-:W-:Y:S01]  /*1e0b0*/  FADD.FTZ R3, R28, R11 ;  /* 0x0000000b1c037221 */ /* 0x000fe20000010000 */
[----:B------:R-:W-:Y:S01]  /*1e0c0*/  MOV R27, R198 ;  /* 0x000000c6001b7202 */ /* 0x000fe20000000f00 */
[----:B------:R-:W-:Y:S01]  /*1e0d0*/  FADD.FTZ R2, R33, R2 ;  /* 0x0000000221027221 */ /* 0x000fe20000010000 */
[----:B------:R-:W-:Y:S01]  /*1e0e0*/  MOV R22, R201 ;  /* 0x000000c900167202 */ /* 0x000fe20000000f00 */
[C---:B------:R-:W-:Y:S04]  /*1e0f0*/  HMMA.16816.F32.BF16 R188, R140.reuse, R190, R48 ;  /* 0x000000be8cbc723c */ /* 0x040fe80000041830 */
[----:B------:R-:W-:Y:S01]  /*1e100*/  FADD.FTZ R9, R9, R2 ;  /* 0x0000000209097221 */ /* 0x000fe20000010000 */
[----:B------:R-:W-:Y:S01]  /*1e110*/  MOV R30, R192 ;  /* 0x000000c0001e7202 */ /* 0x000fe20000000f00 */
[----:B------:R-:W-:Y:S01]  /*1e120*/  FADD.FTZ R2, R29, R10 ;  /* 0x0000000a1d027221 */ /* 0x000fe20000010000 */
[----:B------:R-:W-:Y:S01]  /*1e130*/  MOV R132, R138 ;  /* 0x0000008a00847202 */ /* 0x000fe20000000f00 */
[-C--:B---3--:R-:W-:Y:S04]  /*1e140*/  HMMA.16816.F32.BF16 R192, R140, R204.reuse, R52 ;  /* 0x000000cc8cc0723c */ /* 0x088fe80000041834 */
[----:B------:R-:W-:Y:S02]  /*1e150*/  FADD.FTZ R10, R12, R3 ;  /* 0x000000030c0a7221 */ /* 0x000fe40000010000 */
[----:B------:R-:W2:Y:S01]  /*1e160*/  LDL R12, [R1+0x24] ;  /* 0x00002400010c7983 */ /* 0x000ea20000100800 */
[----:B------:R-:W-:Y:S01]  /*1e170*/  FADD.FTZ R0, R0, R39 ;  /* 0x0000002700007221 */ /* 0x000fe20000010000 */
        /* <DEDUP_REMOVED lines=38> */
[----:B------:R-:W-:Y:S01]  /*1e3e0*/  FADD.FTZ R2, R13, R2 ;  /* 0x000000020d027221 */ /* 0x000fe20000010000 */
[----:B------:R-:W-:Y:S01]  /*1e3f0*/  MOV R140, R134 ;  /* 0x00000086008c7202 */ /* 0x000fe20000000f00 */
        /* <DEDUP_REMOVED lines=10> */
[----:B------:R-:W-:Y:S01]  /*1e4a0*/  MOV R139, R136 ;  /* 0x00000088008b7202 */ /* 0x000fe20000000f00 */
[----:B------:R-:W-:Y:S01]  /*1e4b0*/  FADD.FTZ R0, R133, R0 ;  /* 0x0000000085007221 */ /* 0x000fe20000010000 */
[----:B------:R4:W-:Y:S01]  /*1e4c0*/  STL [R1+0xc], R3 ;  /* 0x00000c0301007387 */ /* 0x0009e20000100800 */
[----:B------:R-:W-:Y:S03]  /*1e4d0*/  IMAD.MOV.U32 R133, RZ, RZ, R137 ;  /* 0x000000ffff857224 */ /* 0x000fe600078e0089 */
[----:B------:R4:W-:Y:S04]  /*1e4e0*/  STL [R1+0x14], R2 ;  /* 0x0000140201007387 */ /* 0x0009e80000100800 */
[----:B------:R4:W-:Y:S01]  /*1e4f0*/  STL [R1+0x10], R0 ;  /* 0x0000100001007387 */ /* 0x0009e20000100800 */
[----:B--2---:R-:W-:Y:S01]  /*1e500*/  ISETP.LT.AND P0, PT, R12, UR22, PT ;  /* 0x000000160c007c0c */ /* 0x004fe2000bf01270 */
[----:B------:R-:W-:Y:S11]  /*1e510*/  UMOV UR22, UR21 ;  /* 0x0000001500167c82 */ /* 0x000ff60008000000 */
[----:B------:R-:W-:Y:S01]  /*1e520*/  @!UPT UIADD3 URZ, URZ, URZ, URZ ;  /* 0x0000003f3f3ff290 */ /* 0x000fe2000fffe03f */
[----:B----4-:R-:W-:-:S05]  /*1e530*/  @P0 BRA `(.L_x_1787) ;  /* 0xffffac7000000947 */ /* 0x010fca000383ffff */
.L_x_1786:
[----:B-1----:R-:W-:-:S13]  /*1e540*/  ISETP.LE.AND P0, PT, RZ, UR21, PT ;  /* 0x00000015ff007c0c */ /* 0x002fda000bf03270 */
[----:B------:R-:W-:Y:S05]  /*1e550*/  @!P0 BRA `(.L_x_1788) ;  /* 0x00004ba000008947 */ /* 0x000fea0003800000 */
[----:B------:R-:W2:Y:S01]  /*1e560*/  LDL.64 R8, [R1+0x48] ;  /* 0x0000480001087983 */ /* 0x000ea20000100a00 */
[----:B------:R-:W-:-:S03]  /*1e570*/  ULDC.64 UR4, c[0x0][0x1e0] ;  /* 0x0000780000047ab9 */ /* 0x000fc60000000a00 */
[----:B------:R-:W3:Y:S04]  /*1e580*/  LDL.64 R12, [R1+0x40] ;  /* 0x00004000010c7983 */ /* 0x000ee80000100a00 */
[----:B------:R-:W4:Y:S04]  /*1e590*/  LDL.LU.64 R6, [R1+0x58] ;  /* 0x0000580001067983 */ /* 0x000f280000300a00 */
[----:B------:R-:W4:Y:S01]  /*1e5a0*/  LDL.LU.64 R4, [R1+0x50] ;  /* 0x0000500001047983 */ /* 0x000f220000300a00 */
[----:B------:R-:W-:Y:S02]  /*1e5b0*/  USHF.L.U32 UR12, UR4, 0x5, URZ ;  /* 0x00000005040c7899 */ /* 0x000fe4000800063f */
[----:B------:R-:W-:Y:S01]  /*1e5c0*/  UMOV UR8, 0x5 ;  /* 0x0000000500087882 */ /* 0x000fe20000000000 */
[----:B------:R-:W-:Y:S01]  /*1e5d0*/  IMAD.MOV.U32 R3, RZ, RZ, R137 ;  /* 0x000000ffff037224 */ /* 0x000fe200078e0089 */
[----:B------:R-:W-:Y:S01]  /*1e5e0*/  USHF.L.U64.HI UR8, UR4, UR8, UR5 ;  /* 0x0000000804087299 */ /* 0x000fe20008010205 */
[----:B------:R-:W-:Y:S01]  /*1e5f0*/  IMAD.MOV.U32 R2, RZ, RZ, R138 ;  /* 0x000000ffff027224 */ /* 0x000fe200078e008a */
[----:B------:R-:W-:Y:S01]  /*1e600*/  USHF.L.U32 UR9, UR4, 0x5, URZ ;  /* 0x0000000504097899 */ /* 0x000fe2000800063f */
[----:B------:R-:W-:Y:S01]  /*1e610*/  MOV R139, R134 ;  /* 0x00000086008b7202 */ /* 0x000fe20000000f00 */
[----:B------:R-:W-:Y:S01]  /*1e620*/  UIADD3 UR12, UP0, UR12, 0x80, URZ ;  /* 0x000000800c0c7890 */ /* 0x000fe2000ff1e03f */
[----:B------:R-:W-:Y:S01]  /*1e630*/  IMAD.MOV.U32 R135, RZ, RZ, R136 ;  /* 0x000000ffff877224 */ /* 0x000fe200078e0088 */
[----:B------:R-:W-:-:S02]  /*1e640*/  UMOV UR10, 0x6 ;  /* 0x00000006000a7882 */ /* 0x000fc40000000000 */
[----:B------:R-:W-:Y:S02]  /*1e650*/  ULDC.64 UR4, c[0x0][0x208] ;  /* 0x0000820000047ab9 */ /* 0x000fe40000000a00 */
[----:B------:R-:W-:Y:S02]  /*1e660*/  USHF.L.U64.HI UR10, UR4, UR10, UR5 ;  /* 0x0000000a040a7299 */ /* 0x000fe40008010205 */
[----:B------:R-:W-:Y:S02]  /*1e670*/  USHF.L.U32 UR13, UR4, 0x6, URZ ;  /* 0x00000006040d7899 */ /* 0x000fe4000800063f */
[----:B------:R-:W-:Y:S02]  /*1e680*/  UIADD3 UR11, UR6, 0x80, URZ ;  /* 0x00000080060b7890 */ /* 0x000fe4000fffe03f */
[----:B------:R-:W-:Y:S02]  /*1e690*/  UIADD3.X UR17, URZ, UR17, URZ, UP0, !UPT ;  /* 0x000000113f117290 */ /* 0x000fe400087fe43f */
[----:B------:R-:W-:Y:S01]  /*1e6a0*/  ULDC.64 UR4, c[0x0][0x1e0] ;  /* 0x0000780000047ab9 */ /* 0x000fe20000000a00 */
[----:B--2---:R-:W-:-:S05]  /*1e6b0*/  IADD3 RZ, P0, R8, 0x40, RZ ;  /* 0x0000004008ff7810 */ /* 0x004fca0007f1e0ff */
[----:B---3--:R-:W-:Y:S01]  /*1e6c0*/  IMAD.X R0, RZ, RZ, R13, P0 ;  /* 0x000000ffff007224 */ /* 0x008fe200000e060d */
[C---:B----4-:R-:W-:Y:S02]  /*1e6d0*/  IADD3 RZ, P1, R6.reuse, 0x40, RZ ;  /* 0x0000004006ff7810 */ /* 0x050fe40007f3e0ff */
[----:B------:R-:W-:Y:S02]  /*1e6e0*/  IADD3 R10, R6, 0x40, RZ ;  /* 0x00000040060a7810 */ /* 0x000fe40007ffe0ff */
[----:B------:R1:W-:Y:S01]  /*1e6f0*/  STL [R1+0x4], R0 ;  /* 0x0000040001007387 */ /* 0x0003e20000100800 */
[----:B------:R-:W-:Y:S02]  /*1e700*/  MOV R4, R6 ;  /* 0x0000000600047202 */ /* 0x000fe40000000f00 */
[----:B------:R-:W-:-:S03]  /*1e710*/  IADD3.X R11, RZ, R5, RZ, P1, !PT ;  /* 0x00000005ff0b7210 */ /* 0x000fc60000ffe4ff */
[----:B------:R2:W-:Y:S04]  /*1e720*/  STL.64 [R1+0x50], R4 ;  /* 0x0000500401007387 */ /* 0x0005e80000100a00 */
[----:B------:R2:W-:Y:S01]  /*1e730*/  STL.64 [R1+0x20], R10 ;  /* 0x0000200a01007387 */ /* 0x0005e20000100a00 */
[----:B-1----:R-:W-:-:S05]  /*1e740*/  IADD3 R0, R8, 0x40, RZ ;  /* 0x0000004008007810 */ /* 0x002fca0007ffe0ff */
[----:B------:R2:W-:Y:S02]  /*1e750*/  STL [R1], R0 ;  /* 0x0000000001007387 */ /* 0x0005e40000100800 */
.L_x_1789:
[----:B---3--:R-:W3:Y:S01]  /*1e760*/  LDL.64 R132, [R1+0x50] ;  /* 0x0000500001847983 */ /* 0x008ee20000100a00 */
[----:B------:R-:W-:Y:S04]  /*1e770*/  DEPBAR.LE SB0, 0x0 ;  /* 0x000080000000791a */ /* 0x000fe80000000000 */
[----:B------:R-:W-:Y:S01]  /*1e780*/  MOV R134, UR13 ;  /* 0x0000000d00867c02 */ /* 0x000fe20008000f00 */
[----:B--2---:R-:W2:Y:S01]  /*1e790*/  LDL R0, [R1+0x18] ;  /* 0x0000180001007983 */ /* 0x004ea20000100800 */
[----:B------:R-:W-:Y:S02]  /*1e7a0*/  USHF.R.S32.HI UR18, URZ, 0x1f, UR21 ;  /* 0x0000001f3f127899 */ /* 0x000fe40008011415 */
[----:B------:R-:W-:Y:S01]  /*1e7b0*/  UIMAD UR15, UR10, UR21, URZ ;  /* 0x000000150a0f72a4 */ /* 0x000fe2000f8e023f */
[----:B------:R-:W4:Y:S01]  /*1e7c0*/  LDL.64 R246, [R1+0x20] ;  /* 0x0000200001f67983 */ /* 0x000f220000100a00 */
[----:B------:R-:W-:Y:S02]  /*1e7d0*/  UISETP.GT.AND UP0, UPT, UR21, URZ, UPT ;  /* 0x0000003f1500728c */ /* 0x000fe4000bf04270 */
[----:B------:R-:W-:Y:S03]  /*1e7e0*/  UIMAD UR15, UR18, UR13, UR15 ;  /* 0x0000000d120f72a4 */ /* 0x000fe6000f8e020f */
[----:B------:R-:W-:Y:S08]  /*1e7f0*/  BAR.SYNC.DEFER_BLOCKING 0x0 ;  /* 0x0000000000007b1d */ /* 0x000ff00000010000 */
[----:B-----5:R-:W-:Y:S04]  /*1e800*/  STL [R1+0x60], R235 ;  /* 0x000060eb01007387 */ /* 0x020fe80000100800 */
[----:B------:R-:W-:Y:S04]  /*1e810*/  STL [R1+0x64], R243 ;  /* 0x000064f301007387 */ /* 0x000fe80000100800 */
[----:B------:R-:W-:Y:S04]  /*1e820*/  STL [R1+0x68], R242 ;  /* 0x000068f201007387 */ /* 0x000fe80000100800 */
[----:B------:R-:W-:Y:S04]  /*1e830*/  STL [R1+0x6c], R241 ;  /* 0x00006cf101007387 */ /* 0x000fe80000100800 */
        /* <DEDUP_REMOVED lines=24> */
[----:B------:R-:W-:Y:S05]  /*1e9c0*/  STL [R1+0x88], R237 ;  /* 0x000088ed01007387 */ /* 0x000fea0000100800 */
        /* <DEDUP_REMOVED lines=21> */
[----:B---3--:R-:W-:Y:S04]  /*1eb20*/  IMAD.WIDE.U32 R136, R134, UR21, R132 ;  /* 0x0000001586887c25 */ /* 0x008fe8000f8e0084 */
[C---:B------:R-:W-:Y:S04]  /*1eb30*/  HMMA.16816.F32.BF16 R48, R208.reuse, R222, R48 ;  /* 0x000000ded030723c */ /* 0x040fe80000041830 */
[C---:B--2---:R-:W-:Y:S02]  /*1eb40*/  LOP3.LUT P5, RZ, R0.reuse, 0x1, RZ, 0xc0, !PT ;  /* 0x0000000100ff7812 */ /* 0x044fe400078ac0ff */
[----:B------:R-:W-:Y:S02]  /*1eb50*/  LOP3.LUT P4, RZ, R0, 0x2, RZ, 0xc0, !PT ;  /* 0x0000000200ff7812 */ /* 0x000fe4000788c0ff */
[C---:B------:R-:W-:Y:S01]  /*1eb60*/  LEA R132, P0, R136.reuse, c[0x0][0x1f8], 0x1 ;  /* 0x00007e0088847a11 */ /* 0x040fe200078008ff */
[-C--:B-1----:R-:W-:Y:S03]  /*1eb70*/  HMMA.16816.F32.BF16 R52, R208, R140.reuse, R52 ;  /* 0x0000008cd034723c */ /* 0x082fe60000041834 */
[----:B------:R-:W-:Y:S04]  /*1eb80*/  IADD3 R0, R137, UR15, RZ ;  /* 0x0000000f89007c10 */ /* 0x000fe8000fffe0ff */
[----:B------:R-:W-:Y:S01]  /*1eb90*/  LEA.HI.X R133, R136, c[0x0][0x1fc], R0, 0x1, P0 ;  /* 0x00007f0088857a11 */ /* 0x000fe200000f0c00 */
[C---:B------:R-:W-:Y:S04]  /*1eba0*/  HMMA.16816.F32.BF16 R56, R216.reuse, R140, R56 ;  /* 0x0000008cd838723c */ /* 0x040fe80000041838 */
[----:B------:R-:W-:Y:S01]  /*1ebb0*/  @!PT LDS RZ, [RZ] ;  /* 0x00000000fffff984 */ /* 0x000fe20000000800 */
[----:B------:R-:W-:Y:S01]  /*1ebc0*/  @!PT LDS RZ, [RZ] ;  /* 0x00000000fffff984 */ /* 0x000fe20000000800 */
[----:B------:R-:W-:Y:S01]  /*1ebd0*/  @!PT LDS RZ, [RZ] ;  /* 0x00000000fffff984 */ /* 0x000fe20000000800 */
[----:B------:R1:W-:Y:S01]  /*1ebe0*/  LDGSTS.E.BYPASS.LTC128B.128 [R244+0x100], [R132.64], !P5 ;  /* 0x0010000084f47fae */ /* 0x0003e2000e901d5c */
[----:B----4-:R-:W-:Y:S01]  /*1ebf0*/  IMAD.WIDE.U32 R136, R134, UR21, R246 ;  /* 0x0000001586887c25 */ /* 0x010fe2000f8e00f6 */
[----:B------:R-:W-:Y:S02]  /*1ec00*/  UIADD3 UR21, UR21, -0x1, URZ ;  /* 0xffffffff15157890 */ /* 0x000fe4000fffe03f */
[-C--:B------:R-:W-:Y:S02]  /*1ec10*/  HMMA.16816.F32.BF16 R60, R216, R142.reuse, R60 ;  /* 0x0000008ed83c723c */ /* 0x080fe4000004183c */
[----:B------:R-:W-:Y:S02]  /*1ec20*/  @UP0 UIMAD.WIDE.U32 UR22, UR21, UR4, URZ ;  /* 0x00000004151602a5 */ /* 0x000fe4000f8e003f */
[C---:B------:R-:W-:Y:S02]  /*1ec30*/  LEA R212, P0, R136.reuse, c[0x0][0x1f8], 0x1 ;  /* 0x00007e0088d47a11 */ /* 0x040fe400078008ff */
[----:B------:R-:W-:Y:S01]  /*1ec40*/  IADD3 R0, R137, UR15, RZ ;  /* 0x0000000f89007c10 */ /* 0x000fe2000fffe0ff */
[----:B------:R-:W-:Y:S01]  /*1ec50*/  @UP0 USHF.L.U32 UR18, UR22, 0x6, URZ ;  /* 0x0000000616120899 */ /* 0x000fe2000800063f */
[----:B------:R-:W-:Y:S01]  /*1ec60*/  HMMA.16816.F32.BF16 R64, R208, R142, R64 ;  /* 0x0000008ed040723c */ /* 0x000fe20000041840 */
[----:B------:R-:W-:Y:S03]  /*1ec70*/  @UP0 USHF.R.S32.HI UR15, URZ, 0x1f, UR21 ;  /* 0x0000001f3f0f0899 */ /* 0x000fe60008011415 */
[----:B------:R-:W-:Y:S01]  /*1ec80*/  LEA.HI.X R213, R136, c[0x0][0x1fc], R0, 0x1, P0 ;  /* 0x00007f0088d57a11 */ /* 0x000fe200000f0c00 */
[----:B------:R-:W-:Y:S04]  /*1ec90*/  @UP0 UIMAD UR15, UR15, UR4, URZ ;  /* 0x000000040f0f02a4 */ /* 0x000fe8000f8e023f */
[----:B------:R2:W-:Y:S01]  /*1eca0*/  LDGSTS.E.BYPASS.LTC128B.128 [R244+0x2100], [R212.64], !P4 ;  /* 0x02100000d4f47fae */ /* 0x0005e2000e101d5c */
[----:B------:R-:W-:Y:S04]  /*1ecb0*/  @UP0 UIMAD UR15, UR21, UR5, UR15 ;  /* 0x00000005150f02a4 */ /* 0x000fe8000f8e020f */
[----:B------:R-:W-:Y:S01]  /*1ecc0*/  @UP0 UIADD3 UR15, UR23, UR15, URZ ;  /* 0x0000000f170f0290 */ /* 0x000fe2000fffe03f */
[----:B-1----:R-:W-:Y:S03]  /*1ecd0*/  IADD3 R132, P0, R132, UR6, RZ ;  /* 0x0000000684847c10 */ /* 0x002fe6000ff1e0ff */
[----:B------:R-:W-:Y:S01]  /*1ece0*/  @UP0 USHF.L.U64.HI UR15, UR22, 0x6, UR15 ;  /* 0x00000006160f0899 */ /* 0x000fe2000801020f */
[----:B------:R-:W-:Y:S02]  /*1ecf0*/  IADD3.X R133, R133, UR7, RZ, P0, !PT ;  /* 0x0000000785857c10 */ /* 0x000fe400087fe4ff */
[----:B------:R-:W-:Y:S03]  /*1ed00*/  IADD3 R136, P1, R132, UR6, RZ ;  /* 0x0000000684887c10 */ /* 0x000fe6000ff3e0ff */
[----:B------:R1:W-:Y:S01]  /*1ed10*/  LDGSTS.E.BYPASS.LTC128B.128 [R244+0x900], [R132.64], !P5 ;  /* 0x0090000084f47fae */ /* 0x0003e2000e901d5c */
[----:B------:R-:W-:Y:S02]  /*1ed20*/  IADD3.X R137, R133, UR7, RZ, P1, !PT ;  /* 0x0000000785897c10 */ /* 0x000fe40008ffe4ff */
[----:B------:R-:W-:Y:S04]  /*1ed30*/  IADD3 R140, P1, R136, UR6, RZ ;  /* 0x00000006888c7c10 */ /* 0x000fe8000ff3e0ff */
[----:B------:R-:W-:Y:S01]  /*1ed40*/  IADD3.X R141, R137, UR7, RZ, P1, !PT ;  /* 0x00000007898d7c10 */ /* 0x000fe20008ffe4ff */
[----:B------:R1:W-:Y:S01]  /*1ed50*/  LDGSTS.E.BYPASS.LTC128B.128 [R244+0x2900], [R132.64+0x80], !P4 ;  /* 0x0290008084f47fae */ /* 0x0003e2000e101d5c */
[----:B--2---:R-:W-:Y:S07]  /*1ed60*/  IADD3 R212, P0, R132, UR11, RZ ;  /* 0x0000000b84d47c10 */ /* 0x004fee000ff1e0ff */
[----:B------:R2:W-:Y:S01]  /*1ed70*/  LDGSTS.E.BYPASS.LTC128B.128 [R244+0x1100], [R136.64], !P5 ;  /* 0x0110000088f47fae */ /* 0x0005e2000e901d5c */
[----:B------:R-:W-:Y:S07]  /*1ed80*/  IADD3.X R213, R133, UR14, RZ, P0, !PT ;  /* 0x0000000e85d57c10 */ /* 0x000fee00087fe4ff */
        /* <DEDUP_REMOVED lines=125> */
[----:B------:R-:W-:Y:S01]  /*1f560*/  MUFU.TANH R208, R4 ;  /* 0x0000000400d07308 */ /* 0x000fe20000002400 */
[----:B------:R-:W-:Y:S02]  /*1f570*/  FMUL.FTZ R5, R5, c[0x0][0x320] ;  /* 0x0000c80005057a20 */ /* 0x000fe40000410000 */
[----:B------:R-:W-:Y:S02]  /*1f580*/  FMUL.FTZ R6, R6, c[0x0][0x320] ;  /* 0x0000c80006067a20 */ /* 0x000fe40000410000 */
[----:B------:R-:W-:Y:S01]  /*1f590*/  FMUL.FTZ R7, R7, c[0x0][0x320] ;  /* 0x0000c80007077a20 */ /* 0x000fe20000410000 */
[-C--:B------:R-:W-:Y:S04]  /*1f5a0*/  HMMA.16816.F32.BF16 R12, R220, R214.reuse, R12 ;  /* 0x000000d6dc0c723c */ /* 0x080fe8000004180c */
[----:B------:R-:W-:Y:S04]  /*1f5b0*/  MUFU.TANH R134, R5 ;  /* 0x0000000500867308 */ /* 0x000fe80000002400 */
[C---:B------:R-:W-:Y:S06]  /*1f5c0*/  HMMA.16816.F32.BF16 R16, R140.reuse, R214, R16 ;  /* 0x000000d68c10723c */ /* 0x040fec0000041810 */
[----:B------:R-:W1:Y:S01]  /*1f5d0*/  MUFU.TANH R212, R6 ;  /* 0x0000000600d47308 */ /* 0x000e620000002400 */
        /* <DEDUP_REMOVED lines=15> */
[----:B--2---:R-:W2:Y:S09]  /*1f6d0*/  LDSM.16.M88.4 R4, [R229+0x2800] ;  /* 0x00280000e504783b */ /* 0x004eb20000000200 */
[----:B------:R-:W-:Y:S10]  /*1f6e0*/  MUFU.TANH R217, R10 ;  /* 0x0000000a00d97308 */ /* 0x000ff40000002400 */
[----:B------:R3:W-:Y:S10]  /*1f6f0*/  MUFU.TANH R218, R11 ;  /* 0x0000000b00da7308 */ /* 0x0007f40000002400 */
[----:B------:R-:W-:Y:S10]  /*1f700*/  MUFU.TANH R16, R16 ;  /* 0x0000001000107308 */ /* 0x000ff40000002400 */
[----:B------:R-:W-:Y:S01]  /*1f710*/  MUFU.TANH R17, R17 ;  /* 0x0000001100117308 */ /* 0x000fe20000002400 */
[----:B---3--:R-:W3:Y:S01]  /*1f720*/  LDSM.16.M88.4 R8, [R229+0x3000] ;  /* 0x00300000e508783b */ /* 0x008ee20000000200 */
[-C--:B--2---:R-:W-:Y:S08]  /*1f730*/  HMMA.16816.F32.BF16 R20, R140, R4.reuse, R20 ;  /* 0x000000048c14723c */ /* 0x084ff00000041814 */
[----:B------:R-:W-:Y:S01]  /*1f740*/  MUFU.TANH R18, R18 ;  /* 0x0000001200127308 */ /* 0x000fe20000002400 */
[C---:B------:R-:W-:Y:S09]  /*1f750*/  HMMA.16816.F32.BF16 R24, R220.reuse, R4, R24 ;  /* 0x00000004dc18723c */ /* 0x040ff20000041818 */
[----:B------:R-:W-:Y:S01]  /*1f760*/  MUFU.TANH R19, R19 ;  /* 0x0000001300137308 */ /* 0x000fe20000002400 */
[-C--:B------:R-:W-:Y:S08]  /*1f770*/  HMMA.16816.F32.BF16 R28, R220, R6.reuse, R28 ;  /* 0x00000006dc1c723c */ /* 0x080ff0000004181c */
[C---:B------:R-:W-:Y:S01]  /*1f780*/  HMMA.16816.F32.BF16 R32, R140.reuse, R6, R32 ;  /* 0x000000068c20723c */ /* 0x040fe20000041820 */
[----:B------:R-:W-:Y:S01]  /*1f790*/  MUFU.TANH R12, R12 ;  /* 0x0000000c000c7308 */ /* 0x000fe20000002400 */
[----:B------:R-:W2:Y:S01]  /*1f7a0*/  LDSM.16.M88.4 R4, [R229+0x3800] ;  /* 0x00380000e504783b */ /* 0x000ea20000000200 */
[----:B------:R-:W-:Y:S04]  /*1f7b0*/  DEPBAR.LE SB0, 0x0 ;  /* 0x000080000000791a */ /* 0x000fe80000000000 */
[----:B------:R-:W-:Y:S02]  /*1f7c0*/  FMUL.FTZ R22, R22, c[0x0][0x320] ;  /* 0x0000c80016167a20 */ /* 0x000fe40000410000 */
[----:B------:R-:W-:Y:S02]  /*1f7d0*/  FMUL.FTZ R20, R20, c[0x0][0x320] ;  /* 0x0000c80014147a20 */ /* 0x000fe40000410000 */
[----:B------:R-:W-:Y:S01]  /*1f7e0*/  MUFU.TANH R251, R22 ;  /* 0x0000001600fb7308 */ /* 0x000fe20000002400 */
[----:B------:R-:W-:Y:S01]  /*1f7f0*/  FMUL.FTZ R26, R26, c[0x0][0x320] ;  /* 0x0000c8001a1a7a20 */ /* 0x000fe20000410000 */
[----:B------:R-:W-:Y:S01]  /*1f800*/  BAR.SYNC.DEFER_BLOCKING 0x0 ;  /* 0x0000000000007b1d */ /* 0x000fe20000010000 */
[----:B------:R-:W-:Y:S01]  /*1f810*/  FMUL.FTZ R27, R27, c[0x0][0x320] ;  /* 0x0000c8001b1b7a20 */ /* 0x000fe20000410000 */
[-C--:B---3--:R-:W-:Y:S05]  /*1f820*/  HMMA.16816.F32.BF16 R36, R140, R8.reuse, R36 ;  /* 0x000000088c24723c */ /* 0x088fea0000041824 */
[----:B------:R-:W-:Y:S01]  /*1f830*/  FMUL.FTZ R29, R29, c[0x0][0x320] ;  /* 0x0000c8001d1d7a20 */ /* 0x000fe20000410000 */
[----:B------:R-:W-:Y:S01]  /*1f840*/  MUFU.TANH R248, R20 ;  /* 0x0000001400f87308 */ /* 0x000fe20000002400 */
[----:B------:R-:W-:Y:S01]  /*1f850*/  FMUL.FTZ R30, R30, c[0x0][0x320] ;  /* 0x0000c8001e1e7a20 */ /* 0x000fe20000410000 */
[C---:B------:R-:W-:Y:S01]  /*1f860*/  HMMA.16816.F32.BF16 R40, R220.reuse, R8, R40 ;  /* 0x00000008dc28723c */ /* 0x040fe20000041828 */
[----:B------:R-:W3:Y:S03]  /*1f870*/  LDL.64 R8, [R1+0x40] ;  /* 0x0000400001087983 */ /* 0x000ee60000100a00 */
[----:B------:R-:W-:Y:S02]  /*1f880*/  FMUL.FTZ R24, R24, c[0x0][0x320] ;  /* 0x0000c80018187a20 */ /* 0x000fe40000410000 */
[----:B------:R-:W-:Y:S02]  /*1f890*/  FMUL.FTZ R23, R23, c[0x0][0x320] ;  /* 0x0000c80017177a20 */ /* 0x000fe40000410000 */
[----:B------:R-:W4:Y:S01]  /*1f8a0*/  MUFU.TANH R138, R29 ;  /* 0x0000001d008a7308 */ /* 0x000f220000002400 */
[-C--:B------:R-:W-:Y:S03]  /*1f8b0*/  HMMA.16816.F32.BF16 R44, R220, R10.reuse, R44 ;  /* 0x0000000adc2c723c */ /* 0x080fe6000004182c */
[----:B------:R-:W-:Y:S02]  /*1f8c0*/  FMUL.FTZ R21, R21, c[0x0][0x320] ;  /* 0x0000c80015157a20 */ /* 0x000fe40000410000 */
[----:B------:R-:W-:Y:S02]  /*1f8d0*/  FMUL.FTZ R31, R31, c[0x0][0x320] ;  /* 0x0000c8001f1f7a20 */ /* 0x000fe40000410000 */
[----:B------:R-:W-:Y:S01]  /*1f8e0*/  FMUL.FTZ R37, R37, c[0x0][0x320] ;  /* 0x0000c80025257a20 */ /* 0x000fe20000410000 */
[C---:B------:R-:W-:Y:S01]  /*1f8f0*/  HMMA.16816.F32.BF16 R48, R140.reuse, R10, R48 ;  /* 0x0000000a8c30723c */ /* 0x040fe20000041830 */
[----:B------:R4:W-:Y:S03]  /*1f900*/  MUFU.TANH R214, R30 ;  /* 0x0000001e00d67308 */ /* 0x0009e60000002400 */
[----:B------:R-:W-:Y:S02]  /*1f910*/  FMUL.FTZ R36, R36, c[0x0][0x320] ;  /* 0x0000c80024247a20 */ /* 0x000fe40000410000 */
[----:B------:R-:W-:Y:S02]  /*1f920*/  FMUL.FTZ R38, R38, c[0x0][0x320] ;  /* 0x0000c80026267a20 */ /* 0x000fe40000410000 */
[-C--:B--2---:R-:W-:Y:S03]  /*1f930*/  HMMA.16816.F32.BF16 R52, R140, R4.reuse, R52 ;  /* 0x000000048c34723c */ /* 0x084fe60000041834 */
[----:B------:R-:W2:Y:S01]  /*1f940*/  MUFU.TANH R0, R37 ;  /* 0x0000002500007308 */ /* 0x000ea20000002400 */
[----:B------:R-:W-:Y:S02]  /*1f950*/  FMUL.FTZ R39, R39, c[0x0][0x320] ;  /* 0x0000c80027277a20 */ /* 0x000fe40000410000 */
[----:B------:R-:W-:Y:S02]  /*1f960*/  FMUL.FTZ R42, R42, c[0x0][0x320] ;  /* 0x0000c8002a2a7a20 */ /* 0x000fe40000410000 */
[C---:B------:R-:W-:Y:S04]  /*1f970*/  HMMA.16816.F32.BF16 R56, R220.reuse, R4, R56 ;  /* 0x00000004dc38723c */ /* 0x040fe80000041838 */
[----:B------:R-:W-:Y:S01]  /*1f980*/  FMUL.FTZ R43, R43, c[0x0][0x320] ;  /* 0x0000c8002b2b7a20 */ /* 0x000fe20000410000 */
[----:B------:R-:W-:Y:S01]  /*1f990*/  MUFU.TANH R20, R26 ;  /* 0x0000001a00147308 */ /* 0x000fe20000002400 */
[----:B------:R-:W-:Y:S01]  /*1f9a0*/  FMUL.FTZ R41, R41, c[0x0][0x320] ;  /* 0x0000c80029297a20 */ /* 0x000fe20000410000 */
[----:B-1----:R-:W-:Y:S01]  /*1f9b0*/  FMNMX.FTZ R4, R212, R3, !PT ;  /* 0x00000003d4047209 */ /* 0x002fe20007810000 */
[-C--:B------:R-:W-:Y:S04]  /*1f9c0*/  HMMA.16816.F32.BF16 R60, R220, R6.reuse, R60 ;  /* 0x00000006dc3c723c */ /* 0x080fe8000004183c */
[----:B----4-:R-:W-:Y:S01]  /*1f9d0*/  MOV R30, R138 ;  /* 0x0000008a001e7202 */ /* 0x010fe20000000f00 */
[----:B------:R-:W-:Y:S01]  /*1f9e0*/  FMUL.FTZ R48, R48, c[0x0][0x320] ;  /* 0x0000c80030307a20 */ /* 0x000fe20000410000 */
[----:B------:R-:W-:Y:S01]  /*1f9f0*/  FMNMX.FTZ R138, R208, R2, !PT ;  /* 0x00000002d08a7209 */ /* 0x000fe20007810000 */
[----:B------:R1:W-:Y:S01]  /*1fa00*/  MUFU.TANH R235, R27 ;  /* 0x0000001b00eb7308 */ /* 0x0003e20000002400 */
[----:B------:R-:W-:Y:S01]  /*1fa10*/  FMUL.FTZ R52, R52, c[0x0][0x320] ;  /* 0x0000c80034347a20 */ /* 0x000fe20000410000 */
[----:B------:R-:W-:Y:S04]  /*1fa20*/  HMMA.16816.F32.BF16 R64, R140, R6, R64 ;  /* 0x000000068c40723c */ /* 0x000fe80000041840 */
[----:B------:R-:W-:Y:S01]  /*1fa30*/  FMUL.FTZ R54, R54, c[0x0][0x320] ;  /* 0x0000c80036367a20 */ /* 0x000fe20000410000 */
[----:B------:R-:W-:Y:S01]  /*1fa40*/  FMNMX.FTZ R5, R211, R4, !PT ;  /* 0x00000004d3057209 */ /* 0x000fe20007810000 */
[----:B------:R-:W-:Y:S01]  /*1fa50*/  FMUL.FTZ R55, R55, c[0x0][0x320] ;  /* 0x0000c80037377a20 */ /* 0x000fe20000410000 */
[----:B------:R-:W-:Y:S01]  /*1fa60*/  FMNMX.FTZ R138, R134, R138, !PT ;  /* 0x0000008a868a7209 */ /* 0x000fe20007810000 */
[----:B------:R2:W-:Y:S01]  /*1fa70*/  MUFU.TANH R22, R52 ;  /* 0x0000003400167308 */ /* 0x0005e20000002400 */
[----:B------:R-:W-:Y:S03]  /*1fa80*/  FMUL.FTZ R53, R53, c[0x0][0x320] ;  /* 0x0000c80035357a20 */ /* 0x000fe60000410000 */
[----:B------:R-:W-:Y:S01]  /*1fa90*/  FMUL.FTZ R58, R58, c[0x0][0x320] ;  /* 0x0000c8003a3a7a20 */ /* 0x000fe20000410000 */
[----:B------:R-:W-:Y:S01]  /*1faa0*/  FMNMX.FTZ R138, R16, R138, !PT ;  /* 0x0000008a108a7209 */ /* 0x000fe20007810000 */
[----:B------:R-:W-:Y:S02]  /*1fab0*/  FMUL.FTZ R59, R59, c[0x0][0x320] ;  /* 0x0000c8003b3b7a20 */ /* 0x000fe40000410000 */
[----:B------:R-:W-:Y:S01]  /*1fac0*/  FMUL.FTZ R61, R61, c[0x0][0x320] ;  /* 0x0000c8003d3d7a20 */ /* 0x000fe20000410000 */
[----:B------:R-:W-:Y:S01]  /*1fad0*/  FMNMX.FTZ R138, R17, R138, !PT ;  /* 0x0000008a118a7209 */ /* 0x000fe20007810000 */
[----:B------:R-:W4:Y:S01]  /*1fae0*/  MUFU.TANH R247, R21 ;  /* 0x0000001500f77308 */ /* 0x000f220000002400 */
[----:B------:R-:W-:Y:S02]  /*1faf0*/  FMUL.FTZ R32, R32, c[0x0][0x320] ;  /* 0x0000c80020207a20 */ /* 0x000fe40000410000 */
[----:B------:R-:W-:Y:S01]  /*1fb00*/  FMUL.FTZ R60, R60, c[0x0][0x320] ;  /* 0x0000c8003c3c7a20 */ /* 0x000fe20000410000 */
[----:B-1----:R-:W3:Y:S01]  /*1fb10*/  LDL.64 R26, [R1+0x48] ;  /* 0x00004800011a7983 */ /* 0x002ee20000100a00 */
[----:B------:R-:W-:Y:S01]  /*1fb20*/  FMUL.FTZ R49, R49, c[0x0][0x320] ;  /* 0x0000c80031317a20 */ /* 0x000fe20000410000 */
[----:B------:R-:W-:Y:S01]  /*1fb30*/  FMNMX.FTZ R138, R248, R138, !PT ;  /* 0x0000008af88a7209 */ /* 0x000fe20007810000 */
[----:B------:R-:W-:Y:S02]  /*1fb40*/  FMUL.FTZ R51, R51, c[0x0][0x320] ;  /* 0x0000c80033337a20 */ /* 0x000fe40000410000 */
[----:B------:R-:W-:Y:S01]  /*1fb50*/  FMUL.FTZ R56, R56, c[0x0][0x320] ;  /* 0x0000c80038387a20 */ /* 0x000fe20000410000 */
[----:B------:R-:W-:Y:S01]  /*1fb60*/  MUFU.TANH R11, R61 ;  /* 0x0000003d000b7308 */ /* 0x000fe20000002400 */
[----:B------:R-:W-:Y:S02]  /*1fb70*/  FMUL.FTZ R64, R64, c[0x0][0x320] ;  /* 0x0000c80040407a20 */ /* 0x000fe40000410000 */
[----:B------:R-:W-:Y:S01]  /*1fb80*/  FMUL.FTZ R66, R66, c[0x0][0x320] ;  /* 0x0000c80042427a20 */ /* 0x000fe20000410000 */
[----:B--2---:R-:W-:Y:S01]  /*1fb90*/  MOV R52, R0 ;  /* 0x0000000000347202 */ /* 0x004fe20000000f00 */
[----:B------:R-:W-:Y:S01]  /*1fba0*/  FMUL.FTZ R67, R67, c[0x0][0x320] ;  /* 0x0000c80043437a20 */ /* 0x000fe20000410000 */
[----:B------:R-:W-:Y:S01]  /*1fbb0*/  FMNMX.FTZ R0, R213, R135, !PT ;  /* 0x00000087d5007209 */ /* 0x000fe20007810000 */
[----:B------:R-:W-:Y:S02]  /*1fbc0*/  FMUL.FTZ R57, R57, c[0x0][0x320] ;  /* 0x0000c80039397a20 */ /* 0x000fe40000410000 */
[----:B------:R-:W-:Y:S01]  /*1fbd0*/  FMUL.FTZ R25, R25, c[0x0][0x320] ;  /* 0x0000c80019197a20 */ /* 0x000fe20000410000 */
[----:B------:R1:W-:Y:S01]  /*1fbe0*/  MUFU.TANH R231, R24 ;  /* 0x0000001800e77308 */ /* 0x0003e20000002400 */
        /* <DEDUP_REMOVED lines=8> */
[----:B----4-:R-:W-:Y:S01]  /*1fc70*/  FMNMX.FTZ R138, R247, R138, !PT ;  /* 0x0000008af78a7209 */ /* 0x010fe20007810000 */
[----:B------:R-:W-:Y:S01]  /*1fc80*/  MUFU.TANH R224, R51 ;  /* 0x0000003300e07308 */ /* 0x000fe20000002400 */
[----:B------:R-:W-:Y:S01]  /*1fc90*/  FMNMX.FTZ R0, R251, R0, !PT ;  /* 0x00000000fb007209 */ /* 0x000fe20007810000 */
[----:B------:R-:W-:Y:S02]  /*1fca0*/  FMUL.FTZ R33, R33, c[0x0][0x320] ;  /* 0x0000c80021217a20 */ /* 0x000fe40000410000 */
[----:B------:R-:W-:Y:S02]  /*1fcb0*/  FMUL.FTZ R40, R40, c[0x0][0x320] ;  /* 0x0000c80028287a20 */ /* 0x000fe40000410000 */
[----:B------:R-:W-:Y:S02]  /*1fcc0*/  FMUL.FTZ R34, R34, c[0x0][0x320] ;  /* 0x0000c80022227a20 */ /* 0x000fe40000410000 */
[----:B------:R-:W-:Y:S02]  /*1fcd0*/  FMUL.FTZ R35, R35, c[0x0][0x320] ;  /* 0x0000c80023237a20 */ /* 0x000fe40000410000 */
[----:B------:R-:W2:Y:S01]  /*1fce0*/  MUFU.TANH R245, R32 ;  /* 0x0000002000f57308 */ /* 0x000ea20000002400 */
[----:B------:R-:W-:Y:S02]  /*1fcf0*/  FMUL.FTZ R50, R50, c[0x0][0x320] ;  /* 0x0000c80032327a20 */ /* 0x000fe40000410000 */
[----:B------:R-:W-:Y:S01]  /*1fd00*/  FMUL.FTZ R65, R65, c[0x0][0x320] ;  /* 0x0000c80041417a20 */ /* 0x000fe20000410000 */
[----:B-1----:R-:W4:Y:S01]  /*1fd10*/  LDL R24, [R1] ;  /* 0x0000000001187983 */ /* 0x002f220000100800 */
[----:B------:R-:W-:Y:S02]  /*1fd20*/  FMUL.FTZ R46, R46, c[0x0][0x320] ;  /* 0x0000c8002e2e7a20 */ /* 0x000fe40000410000 */
[----:B------:R-:W-:Y:S03]  /*1fd30*/  FMUL.FTZ R62, R62, c[0x0][0x320] ;  /* 0x0000c8003e3e7a20 */ /* 0x000fe60000410000 */
[----:B------:R-:W-:Y:S10]  /*1fd40*/  MUFU.TANH R10, R60 ;  /* 0x0000003c000a7308 */ /* 0x000ff40000002400 */
[----:B------:R1:W1:Y:S01]  /*1fd50*/  MUFU.TANH R241, R23 ;  /* 0x0000001700f17308 */ /* 0x0002620000002400 */
[----:B--2---:R-:W-:Y:S09]  /*1fd60*/  FMNMX.FTZ R138, R245, R138, !PT ;  /* 0x0000008af58a7209 */ /* 0x004ff20007810000 */
[----:B------:R-:W2:Y:S10]  /*1fd70*/  MUFU.TANH R246, R33 ;  /* 0x0000002100f67308 */ /* 0x000eb40000002400 */
[----:B------:R-:W2:Y:S01]  /*1fd80*/  MUFU.TANH R133, R36 ;  /* 0x0000002400857308 */ /* 0x000ea20000002400 */
[----:B-1----:R-:W3:Y:S01]  /*1fd90*/  LDL R23, [R1+0x4] ;  /* 0x0000040001177983 */ /* 0x002ee20000100800 */
[----:B------:R-:W-:Y:S08]  /*1fda0*/  FMNMX.FTZ R0, R241, R0, !PT ;  /* 0x00000000f1007209 */ /* 0x000ff00007810000 */
[----:B------:R1:W-:Y:S01]  /*1fdb0*/  MUFU.TANH R32, R40 ;  /* 0x0000002800207308 */ /* 0x0003e20000002400 */
[----:B--2---:R-:W-:Y:S09]  /*1fdc0*/  FMNMX.FTZ R138, R246, R138, !PT ;  /* 0x0000008af68a7209 */ /* 0x004ff20007810000 */
[----:B------:R-:W2:Y:S10]  /*1fdd0*/  MUFU.TANH R250, R34 ;  /* 0x0000002200fa7308 */ /* 0x000eb40000002400 */
[----:B------:R-:W2:Y:S01]  /*1fde0*/  MUFU.TANH R13, R13 ;  /* 0x0000000d000d7308 */ /* 0x000ea20000002400 */
[----:B-1----:R-:W-:Y:S04]  /*1fdf0*/  MOV R40, R133 ;  /* 0x0000008500287202 */ /* 0x002fe80000000f00 */
[----:B------:R-:W-:Y:S05]  /*1fe00*/  FMNMX.FTZ R138, R40, R138, !PT ;  /* 0x0000008a288a7209 */ /* 0x000fea0007810000 */
[----:B------:R-:W1:Y:S01]  /*1fe10*/  MUFU.TANH R240, R48 ;  /* 0x0000003000f07308 */ /* 0x000e620000002400 */
[----:B------:R-:W-:Y:S02]  /*1fe20*/  FMNMX.FTZ R138, R52, R138, !PT ;  /* 0x0000008a348a7209 */ /* 0x000fe40007810000 */
[----:B--2---:R-:W-:Y:S07]  /*1fe30*/  FMNMX.FTZ R0, R250, R0, !PT ;  /* 0x00000000fa007209 */ /* 0x004fee0007810000 */
[----:B------:R1:W2:Y:S01]  /*1fe40*/  MUFU.TANH R239, R49 ;  /* 0x0000003100ef7308 */ /* 0x0002a20000002400 */
[----:B------:R-:W-:Y:S09]  /*1fe50*/  FMNMX.FTZ R5, R13, R4, !PT ;  /* 0x000000040d057209 */ /* 0x000ff20007810000 */
[----:B------:R-:W2:Y:S10]  /*1fe60*/  MUFU.TANH R249, R35 ;  /* 0x0000002300f97308 */ /* 0x000eb40000002400 */
[----:B------:R-:W2:Y:S01]  /*1fe70*/  MUFU.TANH R233, R39 ;  /* 0x0000002700e97308 */ /* 0x000ea20000002400 */
[----:B-1----:R-:W-:Y:S02]  /*1fe80*/  MOV R49, R240 ;  /* 0x000000f000317202 */ /* 0x002fe40000000f00 */
[----:B--2---:R-:W-:Y:S02]  /*1fe90*/  MOV R142, R239 ;  /* 0x000000ef008e7202 */ /* 0x004fe40000000f00 */
[----:B------:R-:W-:Y:S05]  /*1fea0*/  FMNMX.FTZ R138, R49, R138, !PT ;  /* 0x0000008a318a7209 */ /* 0x000fea0007810000 */
[----:B------:R-:W-:Y:S01]  /*1feb0*/  MUFU.TANH R242, R31 ;  /* 0x0000001f00f27308 */ /* 0x000fe20000002400 */
[----:B------:R-:W-:Y:S02]  /*1fec0*/  FMNMX.FTZ R138, R142, R138, !PT ;  /* 0x0000008a8e8a7209 */ /* 0x000fe40007810000 */
[----:B------:R-:W-:Y:S02]  /*1fed0*/  FMNMX.FTZ R0, R249, R0, !PT ;  /* 0x00000000f9007209 */ /* 0x000fe40007810000 */
[----:B------:R-:W-:Y:S05]  /*1fee0*/  FMNMX.FTZ R138, R22, R138, !PT ;  /* 0x0000008a168a7209 */ /* 0x000fea0007810000 */
[----:B------:R-:W1:Y:S01]  /*1fef0*/  MUFU.TANH R31, R38 ;  /* 0x00000026001f7308 */ /* 0x000e620000002400 */
[----:B------:R-:W-:Y:S09]  /*1ff00*/  MOV R48, R233 ;  /* 0x000000e900307202 */ /* 0x000ff20000000f00 */
[----:B------:R-:W2:Y:S10]  /*1ff10*/  MUFU.TANH R50, R50 ;  /* 0x0000003200327308 */ /* 0x000eb40000002400 */
[----:B------:R2:W-:Y:S01]  /*1ff20*/  MUFU.TANH R34, R56 ;  /* 0x0000003800227308 */ /* 0x0005e20000002400 */
[----:B-1----:R-:W-:Y:S04]  /*1ff30*/  FMNMX.FTZ R0, R31, R0, !PT ;  /* 0x000000001f007209 */ /* 0x002fe80007810000 */
[----:B------:R-:W-:Y:S05]  /*1ff40*/  FMNMX.FTZ R0, R48, R0, !PT ;  /* 0x0000000030007209 */ /* 0x000fea0007810000 */
[----:B------:R-:W1:Y:S01]  /*1ff50*/  MUFU.TANH R21, R53 ;  /* 0x0000003500157308 */ /* 0x000e620000002400 */
[----:B--2---:R-:W-:Y:S09]  /*1ff60*/  FMNMX.FTZ R0, R50, R0, !PT ;  /* 0x0000000032007209 */ /* 0x004ff20007810000 */
[----:B------:R-:W-:Y:S01]  /*1ff70*/  MUFU.TANH R137, R54 ;  /* 0x0000003600897308 */ /* 0x000fe20000002400 */
[----:B------:R-:W-:Y:S04]  /*1ff80*/  MOV R56, R224 ;  /* 0x000000e000387202 */ /* 0x000fe80000000f00 */
[----:B------:R-:W-:Y:S05]  /*1ff90*/  FMNMX.FTZ R0, R56, R0, !PT ;  /* 0x0000000038007209 */ /* 0x000fea0007810000 */
[----:B------:R-:W-:Y:S01]  /*1ffa0*/  MUFU.TANH R33, R41 ;  /* 0x0000002900217308 */ /* 0x000fe20000002400 */
[----:B-1----:R-:W-:Y:S02]  /*1ffb0*/  FMNMX.FTZ R138, R21, R138, !PT ;  /* 0x0000008a158a7209 */ /* 0x002fe40007810000 */
[----:B------:R-:W-:Y:S07]  /*1ffc0*/  MOV R53, R242 ;  /* 0x000000f200357202 */ /* 0x000fee0000000f00 */
[----:B------:R-:W1:Y:S10]  /*1ffd0*/  MUFU.TANH R41, R64 ;  /* 0x0000004000297308 */ /* 0x000e740000002400 */
[----:B------:R2:W2:Y:S10]  /*1ffe0*/  MUFU.TANH R64, R65 ;  /* 0x0000004100407308 */ /* 0x0004b40000002400 */
[----:B------:R-:W2:Y:S01]  /*1fff0*/  MUFU.TANH R7, R55 ;  /* 0x0000003700077308 */ /* 0x000ea20000002400 */
[----:B-1----:R-:W-:Y:S09]  /*20000*/  FMNMX.FTZ R138, R41, R138, !PT ;  /* 0x0000008a298a7209 */ /* 0x002ff20007810000 */
[----:B------:R1:W1:Y:S01]  /*20010*/  MUFU.TANH R6, R66 ;  /* 0x0000004200067308 */ /* 0x0002620000002400 */
[----:B--2---:R-:W-:Y:S02]  /*20020*/  MOV R65, R137 ;  /* 0x0000008900417202 */ /* 0x004fe40000000f00 */
[----:B------:R-:W-:Y:S02]  /*20030*/  FMNMX.FTZ R138, R64, R138, !PT ;  /* 0x0000008a408a7209 */ /* 0x000fe40007810000 */
[----:B------:R-:W-:Y:S05]  /*20040*/  FMNMX.FTZ R0, R65, R0, !PT ;  /* 0x0000000041007209 */ /* 0x000fea0007810000 */
[----:B------:R2:W2:Y:S10]  /*20050*/  MUFU.TANH R4, R67 ;  /* 0x0000004300047308 */ /* 0x0004b40000002400 */
[----:B------:R2:W-:Y:S01]  /*20060*/  MUFU.TANH R35, R57 ;  /* 0x0000003900237308 */ /* 0x0005e20000002400 */
[----:B-1----:R-:W-:Y:S02]  /*20070*/  MOV R66, R7 ;  /* 0x0000000700427202 */ /* 0x002fe40000000f00 */
[----:B------:R-:W1:Y:S07]  /*20080*/  SHFL.BFLY PT, R7, R138, 0x2, 0x1f ;  /* 0x0c401f008a077f89 */ /* 0x000e6e00000e0000 */
[----:B------:R-:W1:Y:S01]  /*20090*/  MUFU.TANH R132, R25 ;  /* 0x0000001900847308 */ /* 0x000e620000002400 */
[----:B--2---:R-:W-:Y:S02]  /*200a0*/  MOV R67, R6 ;  /* 0x0000000600437202 */ /* 0x004fe40000000f00 */
[----:B------:R-:W-:Y:S02]  /*200b0*/  MOV R61, R4 ;  /* 0x00000004003d7202 */ /* 0x000fe40000000f00 */
[----:B------:R-:W-:Y:S05]  /*200c0*/  FMNMX.FTZ R4, R66, R0, !PT ;  /* 0x0000000042047209 */ /* 0x000fea0007810000 */
[----:B------:R-:W2:Y:S01]  /*200d0*/  MUFU.TANH R252, R28 ;  /* 0x0000001c00fc7308 */ /* 0x000ea20000002400 */
[----:B------:R-:W-:Y:S02]  /*200e0*/  FMNMX.FTZ R4, R67, R4, !PT ;  /* 0x0000000443047209 */ /* 0x000fe40007810000 */
[----:B------:R-:W-:Y:S02]  /*200f0*/  MOV R57, R231 ;  /* 0x000000e700397202 */ /* 0x000fe40000000f00 */
[----:B------:R-:W-:Y:S02]  /*20100*/  FMNMX.FTZ R4, R61, R4, !PT ;  /* 0x000000043d047209 */ /* 0x000fe40007810000 */
[----:B------:R-:W-:Y:S03]  /*20110*/  FMNMX.FTZ R5, R57, R5, !PT ;  /* 0x0000000539057209 */ /* 0x000fe60007810000 */
[----:B------:R-:W-:Y:S01]  /*20120*/  MUFU.TANH R243, R45 ;  /* 0x0000002d00f37308 */ /* 0x000fe20000002400 */
[----:B------:R-:W4:Y:S01]  /*20130*/  SHFL.BFLY PT, R6, R4, 0x2, 0x1f ;  /* 0x0c401f0004067f89 */ /* 0x000f2200000e0000 */
[----:B-1----:R-:W-:Y:S02]  /*20140*/  FMNMX.FTZ R138, R138, R7, !PT ;  /* 0x000000078a8a7209 */ /* 0x002fe40007810000 */
[----:B------:R-:W-:Y:S04]  /*20150*/  MOV R60, R132 ;  /* 0x00000084003c7202 */ /* 0x000fe80000000f00 */
[----:B------:R-:W-:Y:S01]  /*20160*/  FMNMX.FTZ R5, R60, R5, !PT ;  /* 0x000000053c057209 */ /* 0x000fe20007810000 */
[----:B------:R-:W1:Y:S01]  /*20170*/  SHFL.BFLY PT, R7, R138, 0x1, 0x1f ;  /* 0x0c201f008a077f89 */ /* 0x000e6200000e0000 */
[----:B------:R-:W4:Y:S02]  /*20180*/  MUFU.TANH R136, R44 ;  /* 0x0000002c00887308 */ /* 0x000f240000002400 */
[----:B--2---:R-:W-:Y:S04]  /*20190*/  FMNMX.FTZ R5, R252, R5, !PT ;  /* 0x00000005fc057209 */ /* 0x004fe80007810000 */
[----:B------:R-:W-:Y:S04]  /*201a0*/  FMNMX.FTZ R5, R30, R5, !PT ;  /* 0x000000051e057209 */ /* 0x000fe80007810000 */
[----:B------:R-:W2:Y:S01]  /*201b0*/  MUFU.TANH R14, R14 ;  /* 0x0000000e000e7308 */ /* 0x000ea20000002400 */
[----:B------:R-:W-:Y:S02]  /*201c0*/  FMNMX.FTZ R5, R32, R5, !PT ;  /* 0x0000000520057209 */ /* 0x000fe40007810000 */
[----:B----4-:R-:W-:Y:S02]  /*201d0*/  FMNMX.FTZ R4, R4, R6, !PT ;  /* 0x0000000604047209 */ /* 0x010fe40007810000 */
[----:B------:R-:W-:Y:S03]  /*201e0*/  FMNMX.FTZ R5, R33, R5, !PT ;  /* 0x0000000521057209 */ /* 0x000fe60007810000 */
[----:B------:R-:W4:Y:S02]  /*201f0*/  SHFL.BFLY PT, R137, R4, 0x1, 0x1f ;  /* 0x0c201f0004897f89 */ /* 0x000f2400000e0000 */
[----:B------:R-:W2:Y:S01]  /*20200*/  MUFU.TANH R15, R15 ;  /* 0x0000000f000f7308 */ /* 0x000ea20000002400 */
[----:B-1----:R-:W-:Y:S02]  /*20210*/  FMNMX.FTZ R138, R138, R7, !PT ;  /* 0x000000078a8a7209 */ /* 0x002fe40007810000 */
[----:B------:R-:W-:Y:S03]  /*20220*/  MOV R45, R136 ;  /* 0x00000088002d7202 */ /* 0x000fe60000000f00 */
[----:B------:R-:W-:Y:S01]  /*20230*/  FMUL.FTZ R210, R138, c[0x0][0x2d0] ;  /* 0x0000b4008ad27a20 */ /* 0x000fe20000410000 */
[----:B------:R-:W-:Y:S03]  /*20240*/  FMNMX.FTZ R5, R45, R5, !PT ;  /* 0x000000052d057209 */ /* 0x000fe60007810000 */
[----:B------:R1:W1:Y:S01]  /*20250*/  MUFU.TANH R44, R42 ;  /* 0x0000002a002c7308 */ /* 0x0002620000002400 */
[--C-:B------:R-:W-:Y:S01]  /*20260*/  FFMA.FTZ R142, R142, c[0x0][0x2d0], -R210.reuse ;  /* 0x0000b4008e8e7a23 */ /* 0x100fe200000108d2 */
[----:B------:R-:W-:Y:S04]  /*20270*/  FMNMX.FTZ R5, R243, R5, !PT ;  /* 0x00000005f3057209 */ /* 0x000fe80007810000 */
[----:B------:R-:W-:Y:S02]  /*20280*/  FMNMX.FTZ R0, R34, R5, !PT ;  /* 0x0000000522007209 */ /* 0x000fe40007810000 */
[----:B------:R-:W-:Y:S02]  /*20290*/  FMNMX.FTZ R5, R217, R139, !PT ;  /* 0x0000008bd9057209 */ /* 0x000fe40007810000 */
[----:B------:R-:W-:Y:S01]  /*202a0*/  FMNMX.FTZ R0, R35, R0, !PT ;  /* 0x0000000023007209 */ /* 0x000fe20007810000 */
[----:B------:R3:W3:Y:S01]  /*202b0*/  MUFU.TANH R242, R43 ;  /* 0x0000002b00f27308 */ /* 0x0006e20000002400 */
[----:B------:R-:W-:Y:S02]  /*202c0*/  FMNMX.FTZ R5, R218, R5, !PT ;  /* 0x00000005da057209 */ /* 0x000fe40007810000 */
[----:B------:R-:W-:Y:S02]  /*202d0*/  FMNMX.FTZ R0, R10, R0, !PT ;  /* 0x000000000a007209 */ /* 0x000fe40007810000 */
[----:B----4-:R-:W-:Y:S01]  /*202e0*/  FMNMX.FTZ R137, R4, R137, !PT ;  /* 0x0000008904897209 */ /* 0x010fe20007810000 */
[--C-:B------:R-:W-:Y:S01]  /*202f0*/  FFMA.FTZ R4, R208, c[0x0][0x2d0], -R210.reuse ;  /* 0x0000b400d0047a23 */ /* 0x100fe200000108d2 */
[----:B------:R-:W-:Y:S02]  /*20300*/  FMNMX.FTZ R0, R11, R0, !PT ;  /* 0x000000000b007209 */ /* 0x000fe40007810000 */
[----:B--2---:R-:W-:Y:S01]  /*20310*/  FMNMX.FTZ R5, R14, R5, !PT ;  /* 0x000000050e057209 */ /* 0x004fe20007810000 */
[----:B------:R2:W-:Y:S01]  /*20320*/  MUFU.EX2 R219, R4 ;  /* 0x0000000400db7308 */ /* 0x0005e20000000800 */
[----:B------:R-:W-:Y:S01]  /*20330*/  FMUL.FTZ R209, R137, c[0x0][0x2d0] ;  /* 0x0000b40089d17a20 */ /* 0x000fe20000410000 */
[----:B------:R-:W4:Y:S01]  /*20340*/  SHFL.BFLY PT, R136, R0, 0x2, 0x1f ;  /* 0x0c401f0000887f89 */ /* 0x000f2200000e0000 */
[----:B------:R-:W-:Y:S02]  /*20350*/  FMNMX.FTZ R5, R15, R5, !PT ;  /* 0x000000050f057209 */ /* 0x000fe40007810000 */
[----:B-1----:R-:W-:Y:S02]  /*20360*/  MOV R42, R22 ;  /* 0x00000016002a7202 */ /* 0x002fe40000000f00 */
[----:B------:R-:W-:Y:S03]  /*20370*/  FMNMX.FTZ R5, R20, R5, !PT ;  /* 0x0000000514057209 */ /* 0x000fe60007810000 */
[----:B------:R1:W1:Y:S01]  /*20380*/  MUFU.TANH R51, R46 ;  /* 0x0000002e00337308 */ /* 0x0002620000002400 */
[----:B------:R-:W-:Y:S02]  /*20390*/  FMNMX.FTZ R5, R235, R5, !PT ;  /* 0x00000005eb057209 */ /* 0x000fe40007810000 */
[----:B---3--:R-:W-:Y:S07]  /*203a0*/  MOV R43, R21 ;  /* 0x00000015002b7202 */ /* 0x008fee0000000f00 */
[----:B------:R3:W3:Y:S01]  /*203b0*/  MUFU.TANH R143, R47 ;  /* 0x0000002f008f7308 */ /* 0x0006e20000002400 */
[--C-:B--2---:R-:W-:Y:S01]  /*203c0*/  FFMA.FTZ R4, R134, c[0x0][0x2d0], -R210.reuse ;  /* 0x0000b40086047a23 */ /* 0x104fe200000108d2 */
[----:B----4-:R-:W-:Y:S02]  /*203d0*/  FMNMX.FTZ R136, R0, R136, !PT ;  /* 0x0000008800887209 */ /* 0x010fe40007810000 */
[----:B------:R-:W-:Y:S06]  /*203e0*/  FMNMX.FTZ R0, R214, R5, !PT ;  /* 0x00000005d6007209 */ /* 0x000fec0007810000 */
[----:B------:R2:W-:Y:S01]  /*203f0*/  MUFU.EX2 R239, R4 ;  /* 0x0000000400ef7308 */ /* 0x0005e20000000800 */
[----:B------:R-:W4:Y:S01]  /*20400*/  SHFL.BFLY PT, R6, R136, 0x1, 0x1f ;  /* 0x0c201f0088067f89 */ /* 0x000f2200000e0000 */
[----:B------:R-:W-:Y:S02]  /*20410*/  FMNMX.FTZ R0, R53, R0, !PT ;  /* 0x0000000035007209 */ /* 0x000fe40007810000 */
[----:B-1----:R-:W-:Y:S02]  /*20420*/  MOV R46, R34 ;  /* 0x00000022002e7202 */ /* 0x002fe40000000f00 */
[----:B------:R-:W-:Y:S01]  /*20430*/  FMNMX.FTZ R5, R44, R0, !PT ;  /* 0x000000002c057209 */ /* 0x000fe20007810000 */
[----:B------:R-:W-:Y:S01]  /*20440*/  FMUL.FTZ R0, R63, c[0x0][0x320] ;  /* 0x0000c8003f007a20 */ /* 0x000fe20000410000 */
[----:B------:R-:W-:Y:S02]  /*20450*/  MOV R63, R11 ;  /* 0x0000000b003f7202 */ /* 0x000fe40000000f00 */
[----:B------:R1:W1:Y:S01]  /*20460*/  MUFU.TANH R237, R58 ;  /* 0x0000003a00ed7308 */ /* 0x0002620000002400 */
[----:B------:R-:W-:Y:S02]  /*20470*/  FMNMX.FTZ R5, R242, R5, !PT ;  /* 0x00000005f2057209 */ /* 0x000fe40007810000 */
[----:B---3--:R-:W-:Y:S07]  /*20480*/  MOV R47, R35 ;  /* 0x00000023002f7202 */ /* 0x008fee0000000f00 */
[----:B------:R3:W-:Y:S01]  /*20490*/  MUFU.TANH R141, R0 ;  /* 0x00000000008d7308 */ /* 0x0007e20000002400 */
[----:B--2---:R-:W-:Y:S01]  /*204a0*/  FFMA.FTZ R4, R16, c[0x0][0x2d0], -R210 ;  /* 0x0000b40010047a23 */ /* 0x004fe200000108d2 */
[----:B----4-:R-:W-:Y:S08]  /*204b0*/  FMNMX.FTZ R136, R136, R6, !PT ;  /* 0x0000000688887209 */ /* 0x010ff00007810000 */
[----:B------:R2:W-:Y:S01]  /*204c0*/  MUFU.EX2 R233, R4 ;  /* 0x0000000400e97308 */ /* 0x0005e20000000800 */
[----:B------:R-:W-:Y:S01]  /*204d0*/  FMUL.FTZ R208, R136, c[0x0][0x2d0] ;  /* 0x0000b40088d07a20 */ /* 0x000fe20000410000 */
[----:B-1----:R-:W-:Y:S03]  /*204e0*/  MOV R58, R52 ;  /* 0x00000034003a7202 */ /* 0x002fe60000000f00 */
[----:B------:R-:W-:Y:S05]  /*204f0*/  FFMA.FTZ R7, R213, c[0x0][0x2d0], -R208 ;  /* 0x0000b400d5077a23 */ /* 0x000fea00000108d0 */
[----:B------:R-:W1:Y:S01]  /*20500*/  MUFU.TANH R238, R59 ;  /* 0x0000003b00ee7308 */ /* 0x000e620000002400 */
[----:B---3--:R-:W-:Y:S01]  /*20510*/  FADD.FTZ R0, -R138, R2 ;  /* 0x000000028a007221 */ /* 0x008fe20000010100 */
[----:B------:R-:W-:Y:S01]  /*20520*/  FMNMX.FTZ R2, R51, R5, !PT ;  /* 0x0000000533027209 */ /* 0x000fe20007810000 */
[----:B------:R-:W-:Y:S02]  /*20530*/  FFMA.FTZ R5, R17, c[0x0][0x2d0], -R210 ;  /* 0x0000b40011057a23 */ /* 0x000fe400000108d2 */
[----:B------:R-:W-:Y:S01]  /*20540*/  FMUL.FTZ R0, R0, c[0x0][0x2d0] ;  /* 0x0000b40000007a20 */ /* 0x000fe20000410000 */
[----:B------:R-:W-:Y:S04]  /*20550*/  FMNMX.FTZ R2, R143, R2, !PT ;  /* 0x000000028f027209 */ /* 0x000fe80007810000 */
[----:B------:R3:W-:Y:S01]  /*20560*/  MUFU.TANH R140, R62 ;  /* 0x0000003e008c7308 */ /* 0x0007e20000002400 */
[----:B------:R-:W-:Y:S01]  /*20570*/  FMNMX.FTZ R2, R237, R2, !PT ;  /* 0x00000002ed027209 */ /* 0x000fe20007810000 */
[----:B--2---:R-:W-:Y:S08]  /*20580*/  FFMA.FTZ R4, R212, c[0x0][0x2d0], -R209 ;  /* 0x0000b400d4047a23 */ /* 0x004ff000000108d1 */
[----:B------:R2:W4:Y:S01]  /*20590*/  MUFU.EX2 R132, R0 ;  /* 0x0000000000847308 */ /* 0x0005220000000800 */
[----:B-1----:R-:W-:Y:S02]  /*205a0*/  FMNMX.FTZ R2, R238, R2, !PT ;  /* 0x00000002ee027209 */ /* 0x002fe40007810000 */
[----:B------:R-:W-:Y:S07]  /*205b0*/  MOV R59, R31 ;  /* 0x0000001f003b7202 */ /* 0x000fee0000000f00 */
[----:B------:R1:W-:Y:S01]  /*205c0*/  MUFU.EX2 R220, R4 ;  /* 0x0000000400dc7308 */ /* 0x0003e20000000800 */
[----:B---3--:R-:W-:Y:S09]  /*205d0*/  MOV R62, R30 ;  /* 0x0000001e003e7202 */ /* 0x008ff20000000f00 */
[----:B------:R-:W-:Y:S01]  /*205e0*/  MUFU.EX2 R224, R5 ;  /* 0x0000000500e07308 */ /* 0x000fe20000000800 */
[----:B--2---:R-:W-:Y:S02]  /*205f0*/  FADD.FTZ R0, -R137, R3 ;  /* 0x0000000389007221 */ /* 0x004fe40000010100 */
[----:B----4-:R-:W-:Y:S01]  /*20600*/  FMUL.FTZ R16, R132, R156 ;  /* 0x0000009c84107220 */ /* 0x010fe20000410000 */
[----:B------:R-:W-:Y:S01]  /*20610*/  MOV R156, R47 ;  /* 0x0000002f009c7202 */ /* 0x000fe20000000f00 */
[----:B------:R-:W-:Y:S01]  /*20620*/  FMUL.FTZ R3, R0, c[0x0][0x2d0] ;  /* 0x0000b40000037a20 */ /* 0x000fe20000410000 */
[----:B------:R-:W-:Y:S01]  /*20630*/  FMNMX.FTZ R0, R140, R2, !PT ;  /* 0x000000028c007209 */ /* 0x000fe20007810000 */
[----:B------:R-:W-:Y:S03]  /*20640*/  FADD.FTZ R2, -R136, R135 ;  /* 0x0000008788027221 */ /* 0x000fe60000010100 */
[----:B------:R-:W-:Y:S01]  /*20650*/  MUFU.EX2 R215, R7 ;  /* 0x0000000700d77308 */ /* 0x000fe20000000800 */
[----:B------:R-:W-:Y:S01]  /*20660*/  MOV R135, R20 ;  /* 0x0000001400877202 */ /* 0x000fe20000000f00 */
[C---:B------:R-:W-:Y:S01]  /*20670*/  FMUL.FTZ R17, R132.reuse, R157 ;  /* 0x0000009d84117220 */ /* 0x040fe20000410000 */
[----:B------:R-:W-:Y:S01]  /*20680*/  FMNMX.FTZ R0, R141, R0, !PT ;  /* 0x000000008d007209 */ /* 0x000fe20007810000 */
[--C-:B-1----:R-:W-:Y:S01]  /*20690*/  FFMA.FTZ R4, R211, c[0x0][0x2d0], -R209.reuse ;  /* 0x0000b400d3047a23 */ /* 0x102fe200000108d1 */
[----:B------:R-:W-:Y:S01]  /*206a0*/  MOV R157, R46 ;  /* 0x0000002e009d7202 */ /* 0x000fe20000000f00 */
[C---:B------:R-:W-:Y:S02]  /*206b0*/  FMUL.FTZ R68, R132.reuse, R68 ;  /* 0x0000004484447220 */ /* 0x040fe40000410000 */
[C---:B------:R-:W-:Y:S02]  /*206c0*/  FMUL.FTZ R69, R132.reuse, R69 ;  /* 0x0000004584457220 */ /* 0x040fe40000410000 */
[----:B------:R1:W2:Y:S01]  /*206d0*/  MUFU.EX2 R133, R3 ;  /* 0x0000000300857308 */ /* 0x0002a20000000800 */
[C---:B------:R-:W-:Y:S02]  /*206e0*/  FMUL.FTZ R80, R132.reuse, R80 ;  /* 0x0000005084507220 */ /* 0x040fe40000410000 */
        /* <DEDUP_REMOVED lines=13> */
[----:B------:R-:W1:Y:S01]  /*207c0*/  SHFL.BFLY PT, R2, R0, 0x2, 0x1f ;  /* 0x0c401f0000027f89 */ /* 0x000e6200000e0000 */
[C---:B--2---:R-:W-:Y:S01]  /*207d0*/  FMUL.FTZ R34, R133.reuse, R174 ;  /* 0x000000ae85227220 */ /* 0x044fe20000410000 */
[----:B------:R-:W-:Y:S01]  /*207e0*/  MOV R174, R50 ;  /* 0x0000003200ae7202 */ /* 0x000fe20000000f00 */
[C---:B------:R-:W-:Y:S01]  /*207f0*/  FMUL.FTZ R35, R133.reuse, R175 ;  /* 0x000000af85237220 */ /* 0x040fe20000410000 */
[----:B------:R-:W2:Y:S01]  /*20800*/  MUFU.EX2 R3, R3 ;  /* 0x0000000300037308 */ /* 0x000ea20000000800 */
[C---:B------:R-:W-:Y:S01]  /*20810*/  FMUL.FTZ R50, R133.reuse, R190 ;  /* 0x000000be85327220 */ /* 0x040fe20000410000 */
[----:B------:R-:W-:Y:S01]  /*20820*/  MOV R175, R49 ;  /* 0x0000003100af7202 */ /* 0x000fe20000000f00 */
[--C-:B---3--:R-:W-:Y:S02]  /*20830*/  FFMA.FTZ R4, R18, c[0x0][0x2d0], -R209.reuse ;  /* 0x0000b40012047a23 */ /* 0x108fe400000108d1 */
[C---:B------:R-:W-:Y:S01]  /*20840*/  FMUL.FTZ R18, R133.reuse, R158 ;  /* 0x0000009e85127220 */ /* 0x040fe20000410000 */
[----:B------:R-:W-:Y:S01]  /*20850*/  MOV R158, R61 ;  /* 0x0000003d009e7202 */ /* 0x000fe20000000f00 */
        /* <DEDUP_REMOVED lines=8> */
[----:B-1----:R-:W-:Y:S01]  /*208e0*/  FMNMX.FTZ R0, R0, R2, !PT ;  /* 0x0000000200007209 */ /* 0x002fe20007810000 */
[C---:B------:R-:W-:Y:S02]  /*208f0*/  FMUL.FTZ R98, R133.reuse, R98 ;  /* 0x0000006285627220 */ /* 0x040fe40000410000 */
[----:B------:R-:W-:Y:S02]  /*20900*/  FMUL.FTZ R99, R133, R99 ;  /* 0x0000006385637220 */ /* 0x000fe40000410000 */
[----:B------:R-:W1:Y:S01]  /*20910*/  SHFL.BFLY PT, R2, R0, 0x1, 0x1f ;  /* 0x0c201f0000027f89 */ /* 0x000e6200000e0000 */
[C---:B--2---:R-:W-:Y:S01]  /*20920*/  FMUL.FTZ R25, R3.reuse, R165 ;  /* 0x000000a503197220 */ /* 0x044fe20000410000 */
[----:B------:R-:W-:Y:S01]  /*20930*/  MOV R165, R41 ;  /* 0x0000002900a57202 */ /* 0x000fe20000000f00 */
[C---:B------:R-:W-:Y:S01]  /*20940*/  FMUL.FTZ R28, R3.reuse, R168 ;  /* 0x000000a8031c7220 */ /* 0x040fe20000410000 */
[----:B------:R-:W-:Y:S01]  /*20950*/  MOV R168, R51 ;  /* 0x0000003300a87202 */ /* 0x000fe20000000f00 */
[----:B------:R-:W-:Y:S01]  /*20960*/  FMUL.FTZ R29, R3, R169 ;  /* 0x000000a9031d7220 */ /* 0x000fe20000410000 */
[----:B------:R-:W-:Y:S01]  /*20970*/  MOV R169, R32 ;  /* 0x0000002000a97202 */ /* 0x000fe20000000f00 */
[----:B------:R-:W-:Y:S01]  /*20980*/  FMUL.FTZ R32, R132, R172 ;  /* 0x000000ac84207220 */ /* 0x000fe20000410000 */
[----:B------:R-:W-:Y:S01]  /*20990*/  MOV R172, R53 ;  /* 0x0000003500ac7202 */ /* 0x000fe20000000f00 */
[----:B---3--:R-:W-:Y:S02]  /*209a0*/  FFMA.FTZ R4, R19, c[0x0][0x2d0], -R209 ;  /* 0x0000b40013047a23 */ /* 0x008fe400000108d1 */
[----:B------:R-:W-:Y:S01]  /*209b0*/  FMUL.FTZ R19, R133, R159 ;  /* 0x0000009f85137220 */ /* 0x000fe20000410000 */
[----:B------:R-:W-:Y:S01]  /*209c0*/  MOV R159, R67 ;  /* 0x00000043009f7202 */ /* 0x000fe20000000f00 */
[----:B------:R2:W-:Y:S01]  /*209d0*/  MUFU.EX2 R231, R4 ;  /* 0x0000000400e77308 */ /* 0x0005e20000000800 */
[----:B------:R-:W-:Y:S02]  /*209e0*/  FMUL.FTZ R41, R3, R181 ;  /* 0x000000b503297220 */ /* 0x000fe40000410000 */
[----:B------:R-:W-:Y:S02]  /*209f0*/  FMUL.FTZ R51, R133, R191 ;  /* 0x000000bf85337220 */ /* 0x000fe40000410000 */
[----:B------:R-:W-:Y:S02]  /*20a00*/  FMUL.FTZ R61, R3, R201 ;  /* 0x000000c9033d7220 */ /* 0x000fe40000410000 */
[----:B------:R-:W-:Y:S02]  /*20a10*/  FMUL.FTZ R67, R133, R207 ;  /* 0x000000cf85437220 */ /* 0x000fe40000410000 */
[C---:B------:R-:W-:Y:S01]  /*20a20*/  FMUL.FTZ R72, R3.reuse, R72 ;  /* 0x0000004803487220 */ /* 0x040fe20000410000 */
[----:B-1----:R-:W-:Y:S01]  /*20a30*/  FMNMX.FTZ R134, R0, R2, !PT ;  /* 0x0000000200867209 */ /* 0x002fe20007810000 */
[C---:B------:R-:W-:Y:S01]  /*20a40*/  FMUL.FTZ R73, R3.reuse, R73 ;  /* 0x0000004903497220 */ /* 0x040fe20000410000 */
[----:B------:R-:W-:Y:S01]  /*20a50*/  @P0 IADD3 R2, P1, R26, UR18, RZ ;  /* 0x000000121a020c10 */ /* 0x000fe2000ff3e0ff */
[C---:B------:R-:W-:Y:S02]  /*20a60*/  FMUL.FTZ R76, R3.reuse, R76 ;  /* 0x0000004c034c7220 */ /* 0x040fe40000410000 */
[----:B------:R-:W-:Y:S01]  /*20a70*/  FADD.FTZ R0, -R134, R139 ;  /* 0x0000008b86007221 */ /* 0x000fe20000010100 */
[----:B------:R-:W-:Y:S01]  /*20a80*/  @P0 LEA R6, P3, R2, c[0x0][0x1c8], 0x1 ;  /* 0x0000720002060a11 */ /* 0x000fe200078608ff */
[----:B------:R-:W-:Y:S01]  /*20a90*/  FMUL.FTZ R77, R3, R77 ;  /* 0x0000004d034d7220 */ /* 0x000fe20000410000 */
[----:B------:R-:W-:Y:S01]  /*20aa0*/  @P0 IADD3.X R5, R9, UR15, RZ, P1, !PT ;  /* 0x0000000f09050c10 */ /* 0x000fe20008ffe4ff */
[----:B------:R-:W-:Y:S01]  /*20ab0*/  FMUL.FTZ R0, R0, c[0x0][0x2d0] ;  /* 0x0000b40000007a20 */ /* 0x000fe20000410000 */
[----:B------:R-:W-:Y:S01]  /*20ac0*/  MOV R139, R10 ;  /* 0x0000000a008b7202 */ /* 0x000fe20000000f00 */
[C---:B------:R-:W-:Y:S01]  /*20ad0*/  FMUL.FTZ R88, R3.reuse, R88 ;  /* 0x0000005803587220 */ /* 0x040fe20000410000 */
[----:B------:R-:W-:Y:S01]  /*20ae0*/  @P0 LEA.HI.X R7, R2, c[0x0][0x1cc], R5, 0x1, P3 ;  /* 0x0000730002070a11 */ /* 0x000fe200018f0c05 */
[--C-:B------:R-:W-:Y:S01]  /*20af0*/  FFMA.FTZ R2, R216, c[0x0][0x2d0], -R208.reuse ;  /* 0x0000b400d8027a23 */ /* 0x100fe200000108d0 */
[----:B--2---:R-:W-:Y:S01]  /*20b00*/  @P0 IADD3 R4, P2, R24, UR18, RZ ;  /* 0x0000001218040c10 */ /* 0x004fe2000ff5e0ff */
[----:B------:R-:W1:Y:S01]  /*20b10*/  MUFU.EX2 R0, R0 ;  /* 0x0000000000007308 */ /* 0x000e620000000800 */
[----:B------:R-:W-:Y:S01]  /*20b20*/  FMUL.FTZ R24, R3, R164 ;  /* 0x000000a403187220 */ /* 0x000fe20000410000 */
[----:B------:R2:W-:Y:S01]  /*20b30*/  @P0 LDGSTS.E.BYPASS.LTC128B.128 [R244+0x4100], [R6.64], !P5 ;  /* 0x0410000006f40fae */ /* 0x0005e2000e901d5c */
[----:B------:R-:W-:Y:S01]  /*20b40*/  @P0 IADD3.X R9, R23, UR15, RZ, P2, !PT ;  /* 0x0000000f17090c10 */ /* 0x000fe200097fe4ff */
[C---:B------:R-:W-:Y:S01]  /*20b50*/  FMUL.FTZ R89, R3.reuse, R89 ;  /* 0x0000005903597220 */ /* 0x040fe20000410000 */
[C---:B------:R-:W-:Y:S01]  /*20b60*/  @P0 LEA R8, P1, R4.reuse, c[0x0][0x1c8], 0x1 ;  /* 0x0000720004080a11 */ /* 0x040fe200078208ff */
[C---:B------:R-:W-:Y:S01]  /*20b70*/  FMUL.FTZ R92, R3.reuse, R92 ;  /* 0x0000005c035c7220 */ /* 0x040fe20000410000 */
[----:B------:R-:W-:Y:S01]  /*20b80*/  MOV R164, R45 ;  /* 0x0000002d00a47202 */ /* 0x000fe20000000f00 */
[C---:B------:R-:W-:Y:S01]  /*20b90*/  FMUL.FTZ R45, R3.reuse, R185 ;  /* 0x000000b9032d7220 */ /* 0x040fe20000410000 */
[----:B------:R-:W-:Y:S01]  /*20ba0*/  @P0 LEA.HI.X R9, R4, c[0x0][0x1cc], R9, 0x1, P1 ;  /* 0x0000730004090a11 */ /* 0x000fe200008f0c09 */
[----:B------:R3:W4:Y:S01]  /*20bb0*/  MUFU.EX2 R216, R2 ;  /* 0x0000000200d87308 */ /* 0x0007220000000800 */
[----:B------:R-:W-:Y:S01]  /*20bc0*/  @P0 IADD3 R4, P2, R6, UR9, RZ ;  /* 0x0000000906040c10 */ /* 0x000fe2000ff5e0ff */
[----:B------:R-:W-:Y:S01]  /*20bd0*/  FMUL.FTZ R93, R3, R93 ;  /* 0x0000005d035d7220 */ /* 0x000fe20000410000 */
[----:B------:R-:W-:Y:S01]  /*20be0*/  MOV R185, R60 ;  /* 0x0000003c00b97202 */ /* 0x000fe20000000f00 */
[----:B------:R4:W-:Y:S01]  /*20bf0*/  @P0 LDGSTS.E.BYPASS.LTC128B.128 [R244+0x6100], [R8.64], !P4 ;  /* 0x0610000008f40fae */ /* 0x0009e2000e101d5c */
[----:B------:R-:W-:Y:S01]  /*20c00*/  @P0 IADD3.X R5, R7, UR8, RZ, P2, !PT ;  /* 0x0000000807050c10 */ /* 0x000fe200097fe4ff */
[----:B------:R-:W-:Y:S02]  /*20c10*/  FMUL.FTZ R60, R3, R200 ;  /* 0x000000c8033c7220 */ /* 0x000fe40000410000 */
[C---:B------:R-:W-:Y:S02]  /*20c20*/  FMUL.FTZ R102, R133.reuse, R102 ;  /* 0x0000006685667220 */ /* 0x040fe40000410000 */
[----:B------:R-:W-:Y:S02]  /*20c30*/  FMUL.FTZ R103, R133, R103 ;  /* 0x0000006785677220 */ /* 0x000fe40000410000 */
[----:B------:R4:W-:Y:S01]  /*20c40*/  @P0 LDGSTS.E.BYPASS.LTC128B.128 [R244+0x4900], [R4.64], !P5 ;  /* 0x0490000004f40fae */ /* 0x0009e2000e901d5c */
[----:B------:R-:W-:Y:S02]  /*20c50*/  FMUL.FTZ R104, R3, R104 ;  /* 0x0000006803687220 */ /* 0x000fe40000410000 */
[C---:B-1----:R-:W-:Y:S01]  /*20c60*/  FMUL.FTZ R26, R0.reuse, R166 ;  /* 0x000000a6001a7220 */ /* 0x042fe20000410000 */
[----:B------:R-:W-:Y:S01]  /*20c70*/  MOV R166, R43 ;  /* 0x0000002b00a67202 */ /* 0x000fe20000000f00 */
[C---:B------:R-:W-:Y:S01]  /*20c80*/  FMUL.FTZ R27, R0.reuse, R167 ;  /* 0x000000a7001b7220 */ /* 0x040fe20000410000 */
[----:B------:R-:W-:Y:S01]  /*20c90*/  MOV R167, R42 ;  /* 0x0000002a00a77202 */ /* 0x000fe20000000f00 */
[----:B------:R-:W-:Y:S01]  /*20ca0*/  FMUL.FTZ R30, R0, R170 ;  /* 0x000000aa001e7220 */ /* 0x000fe20000410000 */
[----:B------:R1:W-:Y:S01]  /*20cb0*/  @P0 LDGSTS.E.BYPASS.LTC128B.128 [R244+0x6900], [R4.64+0x80], !P4 ;  /* 0x0690008004f40fae */ /* 0x0003e2000e101d5c */
[----:B--2---:R-:W-:Y:S01]  /*20cc0*/  @P0 IADD3 R6, P1, R4, UR9, RZ ;  /* 0x0000000904060c10 */ /* 0x004fe2000ff3e0ff */
[----:B------:R-:W-:Y:S01]  /*20cd0*/  FMUL.FTZ R31, R0, R171 ;  /* 0x000000ab001f7220 */ /* 0x000fe20000410000 */
[----:B------:R-:W-:Y:S01]  /*20ce0*/  MOV R171, R33 ;  /* 0x0000002100ab7202 */ /* 0x000fe20000000f00 */
[--C-:B---3--:R-:W-:Y:S01]  /*20cf0*/  FFMA.FTZ R2, R12, c[0x0][0x2d0], -R208.reuse ;  /* 0x0000b4000c027a23 */ /* 0x108fe200000108d0 */
[----:B------:R-:W-:Y:S01]  /*20d00*/  @P0 IADD3.X R7, R5, UR8, RZ, P1, !PT ;  /* 0x0000000805070c10 */ /* 0x000fe20008ffe4ff */
[----:B------:R-:W-:Y:S01]  /*20d10*/  FMUL.FTZ R12, R3, R152 ;  /* 0x00000098030c7220 */ /* 0x000fe20000410000 */
[----:B------:R-:W-:Y:S01]  /*20d20*/  @P0 IADD3 R10, P1, R4, UR12, RZ ;  /* 0x0000000c040a0c10 */ /* 0x000fe2000ff3e0ff */
[----:B------:R2:W-:Y:S01]  /*20d30*/  MUFU.EX2 R221, R2 ;  /* 0x0000000200dd7308 */ /* 0x0005e20000000800 */
[----:B------:R-:W-:Y:S01]  /*20d40*/  FMUL.FTZ R33, R132, R173 ;  /* 0x000000ad84217220 */ /* 0x000fe20000410000 */
[----:B------:R3:W-:Y:S01]  /*20d50*/  @P0 LDGSTS.E.BYPASS.LTC128B.128 [R244+0x5100], [R6.64], !P5 ;  /* 0x0510000006f40fae */ /* 0x0007e2000e901d5c */
[----:B------:R-:W-:Y:S01]  /*20d60*/  @P0 IADD3.X R11, R5, UR17, RZ, P1, !PT ;  /* 0x00000011050b0c10 */ /* 0x000fe20008ffe4ff */
[----:B------:R-:W-:Y:S01]  /*20d70*/  FMUL.FTZ R42, R0, R182 ;  /* 0x000000b6002a7220 */ /* 0x000fe20000410000 */
[----:B----4-:R-:W-:Y:S01]  /*20d80*/  @P0 IADD3 R8, P2, R6, UR9, RZ ;  /* 0x0000000906080c10 */ /* 0x010fe2000ff5e0ff */
[C---:B------:R-:W-:Y:S01]  /*20d90*/  FMUL.FTZ R43, R0.reuse, R183 ;  /* 0x000000b7002b7220 */ /* 0x040fe20000410000 */
[----:B------:R-:W-:Y:S01]  /*20da0*/  MOV R170, R48 ;  /* 0x0000003000aa7202 */ /* 0x000fe20000000f00 */
[C---:B------:R-:W-:Y:S01]  /*20db0*/  FMUL.FTZ R46, R0.reuse, R186 ;  /* 0x000000ba002e7220 */ /* 0x040fe20000410000 */
[----:B------:R-:W-:Y:S01]  /*20dc0*/  @P0 IADD3.X R9, R7, UR8, RZ, P2, !PT ;  /* 0x0000000807090c10 */ /* 0x000fe200097fe4ff */
[----:B------:R4:W-:Y:S01]  /*20dd0*/  @P0 LDGSTS.E.BYPASS.LTC128B.128 [R244+0x7100], [R10.64], !P4 ;  /* 0x071000000af40fae */ /* 0x0009e2000e101d5c */
[----:B------:R-:W-:Y:S01]  /*20de0*/  FMUL.FTZ R47, R0, R187 ;  /* 0x000000bb002f7220 */ /* 0x000fe20000410000 */
[----:B------:R-:W-:Y:S01]  /*20df0*/  MOV R173, R56 ;  /* 0x0000003800ad7202 */ /* 0x000fe20000000f00 */
[----:B------:R-:W-:Y:S01]  /*20e00*/  FMUL.FTZ R48, R132, R188 ;  /* 0x000000bc84307220 */ /* 0x000fe20000410000 */
[----:B------:R-:W-:Y:S01]  /*20e10*/  MOV R182, R59 ;  /* 0x0000003b00b67202 */ /* 0x000fe20000000f00 */
[C---:B------:R-:W-:Y:S01]  /*20e20*/  FMUL.FTZ R56, R3.reuse, R196 ;  /* 0x000000c403387220 */ /* 0x040fe20000410000 */
[----:B------:R-:W-:Y:S01]  /*20e30*/  MOV R186, R57 ;  /* 0x0000003900ba7202 */ /* 0x000fe20000000f00 */
[----:B------:R-:W-:Y:S01]  /*20e40*/  FMUL.FTZ R57, R3, R197 ;  /* 0x000000c503397220 */ /* 0x000fe20000410000 */
[----:B------:R4:W-:Y:S01]  /*20e50*/  @P0 LDGSTS.E.BYPASS.LTC128B.128 [R244+0x5900], [R8.64], !P5 ;  /* 0x0590000008f40fae */ /* 0x0009e2000e901d5c */
[----:B-1----:R-:W-:Y:S01]  /*20e60*/  @P0 IADD3 R4, P1, R6, UR12, RZ ;  /* 0x0000000c06040c10 */ /* 0x002fe2000ff3e0ff */
[C---:B------:R-:W-:Y:S01]  /*20e70*/  FMUL.FTZ R59, R0.reuse, R199 ;  /* 0x000000c7003b7220 */ /* 0x040fe20000410000 */
[----:B------:R-:W-:Y:S01]  /*20e80*/  MOV R183, R62 ;  /* 0x0000003e00b77202 */ /* 0x000fe20000000f00 */
[C---:B------:R-:W-:Y:S01]  /*20e90*/  FMUL.FTZ R62, R0.reuse, R202 ;  /* 0x000000ca003e7220 */ /* 0x040fe20000410000 */
[----:B------:R-:W-:Y:S01]  /*20ea0*/  @P0 IADD3.X R5, R7, UR17, RZ, P1, !PT ;  /* 0x0000001107050c10 */ /* 0x000fe20008ffe4ff */
[----:B--2---:R-:W-:Y:S01]  /*20eb0*/  FFMA.FTZ R2, R13, c[0x0][0x2d0], -R208 ;  /* 0x0000b4000d027a23 */ /* 0x004fe200000108d0 */
[----:B------:R-:W-:Y:S01]  /*20ec0*/  MOV R187, R185 ;  /* 0x000000b900bb7202 */ /* 0x000fe20000000f00 */
[----:B------:R-:W-:Y:S01]  /*20ed0*/  FMUL.FTZ R13, R3, R153 ;  /* 0x00000099030d7220 */ /* 0x000fe20000410000 */
[----:B------:R-:W-:Y:S01]  /*20ee0*/  MOV R188, R186 ;  /* 0x000000ba00bc7202 */ /* 0x000fe20000000f00 */
[----:B------:R1:W2:Y:S01]  /*20ef0*/  MUFU.EX2 R222, R2 ;  /* 0x0000000200de7308 */ /* 0x0002a20000000800 */
[----:B------:R2:W-:Y:S01]  /*20f00*/  @P0 LDGSTS.E.BYPASS.LTC128B.128 [R244+0x7900], [R4.64], !P4 ;  /* 0x0790000004f40fae */ /* 0x0005e2000e101d5c */
[----:B---3--:R-:W-:Y:S01]  /*20f10*/  FMUL.FTZ R7, R133, R147 ;  /* 0x0000009385077220 */ /* 0x008fe20000410000 */
[----:B------:R-:W-:Y:S01]  /*20f20*/  F2FP.BF16.PACK_AB R147, R231, R240 ;  /* 0x000000f0e793723e */ /* 0x000fe200000010ff */
[C---:B------:R-:W-:Y:S01]  /*20f30*/  FMUL.FTZ R74, R0.reuse, R74 ;  /* 0x0000004a004a7220 */ /* 0x040fe20000410000 */
[----:B------:R-:W-:Y:S01]  /*20f40*/  MOV R186, R183 ;  /* 0x000000b700ba7202 */ /* 0x000fe20000000f00 */
[C---:B------:R-:W-:Y:S02]  /*20f50*/  FMUL.FTZ R75, R0.reuse, R75 ;  /* 0x0000004b004b7220 */ /* 0x040fe40000410000 */
[C---:B------:R-:W-:Y:S01]  /*20f60*/  FMUL.FTZ R78, R0.reuse, R78 ;  /* 0x0000004e004e7220 */ /* 0x040fe20000410000 */
[----:B------:R-:W3:Y:S01]  /*20f70*/  LDSM.16.MT88.4 R20, [R225+0x100] ;  /* 0x00010000e114783b */ /* 0x000ee20000004200 */
[C---:B----4-:R-:W-:Y:S02]  /*20f80*/  FMUL.FTZ R10, R0.reuse, R150 ;  /* 0x00000096000a7220 */ /* 0x050fe40000410000 */
[C---:B------:R-:W-:Y:S02]  /*20f90*/  FMUL.FTZ R11, R0.reuse, R151 ;  /* 0x00000097000b7220 */ /* 0x040fe40000410000 */
[C---:B------:R-:W-:Y:S02]  /*20fa0*/  FMUL.FTZ R79, R0.reuse, R79 ;  /* 0x0000004f004f7220 */ /* 0x040fe40000410000 */
[----:B------:R-:W-:Y:S01]  /*20fb0*/  FMUL.FTZ R90, R0, R90 ;  /* 0x0000005a005a7220 */ /* 0x000fe20000410000 */
[----:B------:R-:W4:Y:S01]  /*20fc0*/  LDSM.16.MT88.4 R36, [R226+0x100] ;  /* 0x00010000e224783b */ /* 0x000f220000004200 */
[C---:B------:R-:W-:Y:S01]  /*20fd0*/  FMUL.FTZ R8, R3.reuse, R148 ;  /* 0x0000009403087220 */ /* 0x040fe20000410000 */
[----:B------:R-:W-:Y:S01]  /*20fe0*/  F2FP.BF16.PACK_AB R148, R216, R215 ;  /* 0x000000d7d894723e */ /* 0x000fe200000010ff */
[----:B------:R-:W-:Y:S02]  /*20ff0*/  FMUL.FTZ R9, R3, R149 ;  /* 0x0000009503097220 */ /* 0x000fe40000410000 */
[----:B------:R-:W-:Y:S02]  /*21000*/  FMUL.FTZ R91, R0, R91 ;  /* 0x0000005b005b7220 */ /* 0x000fe40000410000 */
[----:B-1----:R-:W-:Y:S01]  /*21010*/  FMUL.FTZ R2, R134, c[0x0][0x2d0] ;  /* 0x0000b40086027a20 */ /* 0x002fe20000410000 */
[----:B--2---:R-:W-:Y:S01]  /*21020*/  F2FP.BF16.PACK_AB R150, R222, R221 ;  /* 0x000000ddde96723e */ /* 0x004fe200000010ff */
[----:B------:R-:W1:Y:S01]  /*21030*/  LDSM.16.MT88.4 R52, [R228+0x100] ;  /* 0x00010000e434783b */ /* 0x000e620000004200 */
[----:B------:R-:W-:Y:S02]  /*21040*/  FMUL.FTZ R94, R0, R94 ;  /* 0x0000005e005e7220 */ /* 0x000fe40000410000 */
[--C-:B------:R-:W-:Y:S01]  /*21050*/  FFMA.FTZ R4, R218, c[0x0][0x2d0], -R2.reuse ;  /* 0x0000b400da047a23 */ /* 0x100fe20000010802 */
[----:B------:R-:W-:Y:S01]  /*21060*/  MOV R218, R139 ;  /* 0x0000008b00da7202 */ /* 0x000fe20000000f00 */
[--C-:B------:R-:W-:Y:S01]  /*21070*/  FFMA.FTZ R6, R217, c[0x0][0x2d0], -R2.reuse ;  /* 0x0000b400d9067a23 */ /* 0x100fe20000010802 */
[----:B------:R-:W-:Y:S01]  /*21080*/  MOV R217, R214 ;  /* 0x000000d600d97202 */ /* 0x000fe20000000f00 */
[----:B------:R2:W-:Y:S01]  /*21090*/  MUFU.EX2 R212, R4 ;  /* 0x0000000400d47308 */ /* 0x0005e20000000800 */
[----:B------:R-:W-:Y:S01]  /*210a0*/  FMUL.FTZ R5, R132, R145 ;  /* 0x0000009184057220 */ /* 0x000fe20000410000 */
[----:B------:R-:W-:Y:S01]  /*210b0*/  F2FP.BF16.PACK_AB R145, R223, R220 ;  /* 0x000000dcdf91723e */ /* 0x000fe200000010ff */
[C---:B------:R-:W-:Y:S01]  /*210c0*/  FMUL.FTZ R95, R0.reuse, R95 ;  /* 0x0000005f005f7220 */ /* 0x040fe20000410000 */
[----:B------:R-:W-:Y:S01]  /*210d0*/  MOV R139, R241 ;  /* 0x000000f1008b7202 */ /* 0x000fe20000000f00 */
[C---:B------:R-:W-:Y:S01]  /*210e0*/  FMUL.FTZ R105, R3.reuse, R105 ;  /* 0x0000006903697220 */ /* 0x040fe20000410000 */
[----:B------:R-:W0:Y:S01]  /*210f0*/  LDGDEPBAR ;  /* 0x00000000000079af */ /* 0x000e220000000000 */
[C---:B------:R-:W-:Y:S02]  /*21100*/  FMUL.FTZ R106, R0.reuse, R106 ;  /* 0x0000006a006a7220 */ /* 0x040fe40000410000 */
[C---:B------:R-:W-:Y:S01]  /*21110*/  FMUL.FTZ R107, R0.reuse, R107 ;  /* 0x0000006b006b7220 */ /* 0x040fe20000410000 */
[----:B------:R1:W1:Y:S01]  /*21120*/  MUFU.EX2 R211, R6 ;  /* 0x0000000600d37308 */ /* 0x0002620000000800 */
[C---:B------:R-:W-:Y:S02]  /*21130*/  FMUL.FTZ R108, R3.reuse, R108 ;  /* 0x0000006c036c7220 */ /* 0x040fe40000410000 */
[----:B------:R-:W-:Y:S02]  /*21140*/  FMUL.FTZ R109, R3, R109 ;  /* 0x0000006d036d7220 */ /* 0x000fe40000410000 */
[C---:B------:R-:W-:Y:S02]  /*21150*/  FMUL.FTZ R110, R0.reuse, R110 ;  /* 0x0000006e006e7220 */ /* 0x040fe40000410000 */
[----:B------:R-:W-:Y:S02]  /*21160*/  FMUL.FTZ R111, R0, R111 ;  /* 0x0000006f006f7220 */ /* 0x000fe40000410000 */
[C---:B------:R-:W-:Y:S02]  /*21170*/  FMUL.FTZ R114, R133.reuse, R114 ;  /* 0x0000007285727220 */ /* 0x040fe40000410000 */
[C---:B------:R-:W-:Y:S02]  /*21180*/  FMUL.FTZ R115, R133.reuse, R115 ;  /* 0x0000007385737220 */ /* 0x040fe40000410000 */
[C---:B------:R-:W-:Y:S02]  /*21190*/  FMUL.FTZ R118, R133.reuse, R118 ;  /* 0x0000007685767220 */ /* 0x040fe40000410000 */
[--C-:B--2---:R-:W-:Y:S02]  /*211a0*/  FFMA.FTZ R4, R14, c[0x0][0x2d0], -R2.reuse ;  /* 0x0000b4000e047a23 */ /* 0x104fe40000010802 */
[----:B------:R-:W-:Y:S02]  /*211b0*/  FMUL.FTZ R14, R0, R154 ;  /* 0x0000009a000e7220 */ /* 0x000fe40000410000 */
[----:B------:R2:W-:Y:S01]  /*211c0*/  MUFU.EX2 R213, R4 ;  /* 0x0000000400d57308 */ /* 0x0005e20000000800 */
[----:B------:R-:W-:Y:S02]  /*211d0*/  FMUL.FTZ R119, R133, R119 ;  /* 0x0000007785777220 */ /* 0x000fe40000410000 */
[----:B------:R-:W-:Y:S02]  /*211e0*/  FMUL.FTZ R120, R3, R120 ;  /* 0x0000007803787220 */ /* 0x000fe40000410000 */
[----:B-1----:R-:W-:Y:S01]  /*211f0*/  FMUL.FTZ R6, R133, R146 ;  /* 0x0000009285067220 */ /* 0x002fe20000410000 */
[----:B------:R-:W-:Y:S01]  /*21200*/  F2FP.BF16.PACK_AB R146, R224, R233 ;  /* 0x000000e9e092723e */ /* 0x000fe200000010ff */
[C---:B------:R-:W-:Y:S01]  /*21210*/  FMUL.FTZ R121, R3.reuse, R121 ;  /* 0x0000007903797220 */ /* 0x040fe20000410000 */
[----:B------:R-:W-:Y:S01]  /*21220*/  F2FP.BF16.PACK_AB R149, R212, R211 ;  /* 0x000000d3d495723e */ /* 0x000fe200000010ff */
[C---:B------:R-:W-:Y:S02]  /*21230*/  FMUL.FTZ R122, R0.reuse, R122 ;  /* 0x0000007a007a7220 */ /* 0x040fe40000410000 */
[C---:B------:R-:W-:Y:S02]  /*21240*/  FMUL.FTZ R123, R0.reuse, R123 ;  /* 0x0000007b007b7220 */ /* 0x040fe40000410000 */
[C---:B------:R-:W-:Y:S02]  /*21250*/  FMUL.FTZ R124, R3.reuse, R124 ;  /* 0x0000007c037c7220 */ /* 0x040fe40000410000 */
[----:B------:R-:W-:Y:S02]  /*21260*/  FMUL.FTZ R125, R3, R125 ;  /* 0x0000007d037d7220 */ /* 0x000fe40000410000 */
[C---:B------:R-:W-:Y:S02]  /*21270*/  FMUL.FTZ R126, R0.reuse, R126 ;  /* 0x0000007e007e7220 */ /* 0x040fe40000410000 */
[----:B------:R-:W-:Y:S02]  /*21280*/  FMUL.FTZ R127, R0, R127 ;  /* 0x0000007f007f7220 */ /* 0x000fe40000410000 */
[--C-:B------:R-:W-:Y:S02]  /*21290*/  FFMA.FTZ R139, R139, c[0x0][0x2d0], -R209.reuse ;  /* 0x0000b4008b8b7a23 */ /* 0x100fe400000108d1 */
[----:B------:R-:W-:Y:S02]  /*212a0*/  FMUL.FTZ R128, R132, R128 ;  /* 0x0000008084807220 */ /* 0x000fe40000410000 */
[--C-:B--2---:R-:W-:Y:S02]  /*212b0*/  FFMA.FTZ R4, R15, c[0x0][0x2d0], -R2.reuse ;  /* 0x0000b4000f047a23 */ /* 0x104fe40000010802 */
[----:B------:R-:W-:Y:S02]  /*212c0*/  FMUL.FTZ R15, R0, R155 ;  /* 0x0000009b000f7220 */ /* 0x000fe40000410000 */
[----:B------:R1:W2:Y:S01]  /*212d0*/  MUFU.EX2 R214, R4 ;  /* 0x0000000400d67308 */ /* 0x0002a20000000800 */
[----:B------:R-:W4:Y:S01]  /*212e0*/  LDSM.16.MT88.4 R152, [R227+0x100] ;  /* 0x00010000e398783b */ /* 0x000f220000004200 */
[----:B------:R-:W-:Y:S02]  /*212f0*/  FMUL.FTZ R129, R132, R129 ;  /* 0x0000008184817220 */ /* 0x000fe40000410000 */
[C---:B------:R-:W-:Y:S02]  /*21300*/  FMUL.FTZ R130, R133.reuse, R130 ;  /* 0x0000008285827220 */ /* 0x040fe40000410000 */
[----:B------:R-:W-:Y:S02]  /*21310*/  FMUL.FTZ R131, R133, R131 ;  /* 0x0000008385837220 */ /* 0x000fe40000410000 */
[----:B------:R-:W-:Y:S02]  /*21320*/  FFMA.FTZ R140, R140, c[0x0][0x2d0], -R2 ;  /* 0x0000b4008c8c7a23 */ /* 0x000fe40000010802 */
[----:B-1----:R-:W-:Y:S01]  /*21330*/  FMUL.FTZ R4, R132, R144 ;  /* 0x0000009084047220 */ /* 0x002fe20000410000 */
[----:B------:R-:W-:Y:S02]  /*21340*/  F2FP.BF16.PACK_AB R144, R239, R219 ;  /* 0x000000dbef90723e */ /* 0x000fe400000010ff */
[----:B--2---:R-:W-:Y:S05]  /*21350*/  F2FP.BF16.PACK_AB R151, R214, R213 ;  /* 0x000000d5d697723e */ /* 0x004fea00000010ff */
[-C--:B---3--:R-:W-:Y:S08]  /*21360*/  HMMA.16816.F32.BF16 R4, R144, R20.reuse, R4 ;  /* 0x000000149004723c */ /* 0x088ff00000041804 */
        /* <DEDUP_REMOVED lines=8> */
[----:B------:R-:W-:Y:S01]  /*213f0*/  FMUL.FTZ R44, R3, R184 ;  /* 0x000000b8032c7220 */ /* 0x000fe20000410000 */
[----:B------:R-:W-:Y:S01]  /*21400*/  MOV R184, R58 ;  /* 0x0000003a00b87202 */ /* 0x000fe20000000f00 */
[----:B------:R-:W-:Y:S02]  /*21410*/  FMUL.FTZ R58, R0, R198 ;  /* 0x000000c6003a7220 */ /* 0x000fe40000410000 */
[C---:B------:R-:W-:Y:S01]  /*21420*/  FMUL.FTZ R22, R133.reuse, R162 ;  /* 0x000000a285167220 */ /* 0x040fe20000410000 */
[----:B------:R-:W-:Y:S03]  /*21430*/  MOV R162, R65 ;  /* 0x0000004100a27202 */ /* 0x000fe60000000f00 */
[C---:B------:R-:W-:Y:S01]  /*21440*/  FMUL.FTZ R23, R133.reuse, R163 ;  /* 0x000000a385177220 */ /* 0x040fe20000410000 */
[----:B------:R-:W-:Y:S01]  /*21450*/  MOV R163, R64 ;  /* 0x0000004000a37202 */ /* 0x000fe20000000f00 */
[C---:B------:R-:W-:Y:S02]  /*21460*/  FMUL.FTZ R64, R132.reuse, R204 ;  /* 0x000000cc84407220 */ /* 0x040fe40000410000 */
[C---:B------:R-:W-:Y:S03]  /*21470*/  FMUL.FTZ R65, R132.reuse, R205 ;  /* 0x000000cd84417220 */ /* 0x040fe60000410000 */
[-C--:B----4-:R-:W-:Y:S08]  /*21480*/  HMMA.16816.F32.BF16 R20, R144, R36.reuse, R20 ;  /* 0x000000249014723c */ /* 0x090ff00000041814 */
[C---:B------:R-:W-:Y:S07]  /*21490*/  HMMA.16816.F32.BF16 R24, R148.reuse, R36, R24 ;  /* 0x000000249418723c */ /* 0x040fee0000041818 */
[C---:B------:R-:W-:Y:S01]  /*214a0*/  FMUL.FTZ R36, R132.reuse, R176 ;  /* 0x000000b084247220 */ /* 0x040fe20000410000 */
[-C--:B------:R-:W-:Y:S04]  /*214b0*/  HMMA.16816.F32.BF16 R28, R148, R38.reuse, R28 ;  /* 0x00000026941c723c */ /* 0x080fe8000004181c */
[----:B------:R-:W-:Y:S01]  /*214c0*/  FMUL.FTZ R37, R132, R177 ;  /* 0x000000b184257220 */ /* 0x000fe20000410000 */
[----:B------:R-:W-:Y:S02]  /*214d0*/  MOV R177, R217 ;  /* 0x000000d900b17202 */ /* 0x000fe40000000f00 */
[----:B------:R-:W-:Y:S01]  /*214e0*/  MOV R217, R63 ;  /* 0x0000003f00d97202 */ /* 0x000fe20000000f00 */
[C---:B------:R-:W-:Y:S04]  /*214f0*/  HMMA.16816.F32.BF16 R32, R144.reuse, R38, R32 ;  /* 0x000000269020723c */ /* 0x040fe80000041820 */
[----:B------:R-:W-:Y:S03]  /*21500*/  FMUL.FTZ R63, R0, R203 ;  /* 0x000000cb003f7220 */ /* 0x000fe60000410000 */
[----:B------:R-:W-:Y:S01]  /*21510*/  FMUL.FTZ R39, R133, R179 ;  /* 0x000000b385277220 */ /* 0x000fe20000410000 */
[----:B------:R-:W-:Y:S01]  /*21520*/  MOV R179, R40 ;  /* 0x0000002800b37202 */ /* 0x000fe20000000f00 */
[----:B------:R-:W-:Y:S03]  /*21530*/  FMUL.FTZ R40, R3, R180 ;  /* 0x000000b403287220 */ /* 0x000fe60000410000 */
[----:B------:R-:W-:Y:S01]  /*21540*/  MOV R180, R135 ;  /* 0x0000008700b47202 */ /* 0x000fe20000000f00 */
[--C-:B------:R-:W-:Y:S01]  /*21550*/  FFMA.FTZ R135, R248, c[0x0][0x2d0], -R210.reuse ;  /* 0x0000b400f8877a23 */ /* 0x100fe200000108d2 */
[----:B------:R-:W-:Y:S01]  /*21560*/  MOV R183, R179 ;  /* 0x000000b300b77202 */ /* 0x000fe20000000f00 */
[----:B------:R-:W-:Y:S01]  /*21570*/  FMUL.FTZ R38, R133, R178 ;  /* 0x000000b285267220 */ /* 0x000fe20000410000 */
[----:B------:R-:W-:Y:S01]  /*21580*/  MOV R179, R177 ;  /* 0x000000b100b37202 */ /* 0x000fe20000000f00 */
[----:B------:R1:W-:Y:S01]  /*21590*/  MUFU.EX2 R178, R135 ;  /* 0x0000008700b27308 */ /* 0x0003e20000000800 */
[----:B------:R-:W-:Y:S02]  /*215a0*/  MOV R177, R172 ;  /* 0x000000ac00b17202 */ /* 0x000fe40000000f00 */
[----:B------:R-:W-:Y:S02]  /*215b0*/  MOV R172, R169 ;  /* 0x000000a900ac7202 */ /* 0x000fe40000000f00 */
[-C--:B------:R-:W-:Y:S03]  /*215c0*/  HMMA.16816.F32.BF16 R36, R144, R52.reuse, R36 ;  /* 0x000000349024723c */ /* 0x080fe60000041824 */
[----:B------:R-:W-:Y:S02]  /*215d0*/  MOV R169, R242 ;  /* 0x000000f200a97202 */ /* 0x000fe40000000f00 */
[----:B------:R2:W-:Y:S01]  /*215e0*/  MUFU.EX2 R242, R139 ;  /* 0x0000008b00f27308 */ /* 0x0005e20000000800 */
[----:B------:R-:W-:Y:S02]  /*215f0*/  MOV R185, R180 ;  /* 0x000000b400b97202 */ /* 0x000fe40000000f00 */
[C---:B------:R-:W-:Y:S07]  /*21600*/  HMMA.16816.F32.BF16 R40, R148.reuse, R52, R40 ;  /* 0x000000349428723c */ /* 0x040fee0000041828 */
[C---:B------:R-:W-:Y:S01]  /*21610*/  FMUL.FTZ R52, R132.reuse, R192 ;  /* 0x000000c084347220 */ /* 0x040fe20000410000 */
[-C--:B------:R-:W-:Y:S04]  /*21620*/  HMMA.16816.F32.BF16 R44, R148, R54.reuse, R44 ;  /* 0x00000036942c723c */ /* 0x080fe8000004182c */
[--C-:B-1----:R-:W-:Y:S02]  /*21630*/  FFMA.FTZ R135, R247, c[0x0][0x2d0], -R210.reuse ;  /* 0x0000b400f7877a23 */ /* 0x102fe400000108d2 */
[----:B------:R-:W-:Y:S02]  /*21640*/  FMUL.FTZ R53, R132, R193 ;  /* 0x000000c184357220 */ /* 0x000fe40000410000 */
[C---:B------:R-:W-:Y:S01]  /*21650*/  HMMA.16816.F32.BF16 R48, R144.reuse, R54, R48 ;  /* 0x000000369030723c */ /* 0x040fe20000041830 */
[----:B------:R1:W-:Y:S03]  /*21660*/  MUFU.EX2 R241, R135 ;  /* 0x0000008700f17308 */ /* 0x0003e60000000800 */
[--C-:B--2---:R-:W-:Y:S03]  /*21670*/  FFMA.FTZ R139, R174, c[0x0][0x2d0], -R209.reuse ;  /* 0x0000b400ae8b7a23 */ /* 0x104fe600000108d1 */
[C---:B------:R-:W-:Y:S02]  /*21680*/  FMUL.FTZ R55, R133.reuse, R195 ;  /* 0x000000c385377220 */ /* 0x040fe40000410000 */
[----:B------:R-:W-:Y:S02]  /*21690*/  FMUL.FTZ R54, R133, R194 ;  /* 0x000000c285367220 */ /* 0x000fe40000410000 */
[----:B------:R2:W-:Y:S05]  /*216a0*/  MUFU.EX2 R194, R142 ;  /* 0x0000008e00c27308 */ /* 0x0005ea0000000800 */
[-C--:B------:R-:W-:Y:S08]  /*216b0*/  HMMA.16816.F32.BF16 R52, R144, R152.reuse, R52 ;  /* 0x000000989034723c */ /* 0x080ff00000041834 */
[C---:B------:R-:W-:Y:S04]  /*216c0*/  HMMA.16816.F32.BF16 R56, R148.reuse, R152, R56 ;  /* 0x000000989438723c */ /* 0x040fe80000041838 */
[--C-:B-1----:R-:W-:Y:S04]  /*216d0*/  FFMA.FTZ R135, R245, c[0x0][0x2d0], -R210.reuse ;  /* 0x0000b400f5877a23 */ /* 0x102fe800000108d2 */
[-C--:B------:R-:W-:Y:S01]  /*216e0*/  HMMA.16816.F32.BF16 R60, R148, R154.reuse, R60 ;  /* 0x0000009a943c723c */ /* 0x080fe2000004183c */
[----:B------:R1:W-:Y:S03]  /*216f0*/  MUFU.EX2 R181, R135 ;  /* 0x0000008700b57308 */ /* 0x0003e60000000800 */
[--C-:B--2---:R-:W-:Y:S04]  /*21700*/  FFMA.FTZ R142, R166, c[0x0][0x2d0], -R210.reuse ;  /* 0x0000b400a68e7a23 */ /* 0x104fe800000108d2 */
[C---:B------:R-:W-:Y:S01]  /*21710*/  HMMA.16816.F32.BF16 R64, R144.reuse, R154, R64 ;  /* 0x0000009a9040723c */ /* 0x040fe20000041840 */
[----:B------:R-:W2:Y:S02]  /*21720*/  LDSM.16.MT88.4 R152, [R225+0x2100] ;  /* 0x00210000e198783b */ /* 0x000ea40000004200 */
[----:B------:R-:W-:Y:S01]  /*21730*/  MUFU.EX2 R142, R142 ;  /* 0x0000008e008e7308 */ /* 0x000fe20000000800 */
[----:B-1----:R-:W-:Y:S09]  /*21740*/  FFMA.FTZ R135, R246, c[0x0][0x2d0], -R210 ;  /* 0x0000b400f6877a23 */ /* 0x002ff200000108d2 */
        /* <DEDUP_REMOVED lines=8> */
[--C-:B-1----:R-:W-:Y:S04]  /*217d0*/  FFMA.FTZ R135, R250, c[0x0][0x2d0], -R209.reuse ;  /* 0x0000b400fa877a23 */ /* 0x102fe800000108d1 */
[----:B------:R1:W-:Y:S04]  /*217e0*/  MUFU.EX2 R180, R135 ;  /* 0x0000008700b47308 */ /* 0x0003e80000000800 */
[--C-:B-1----:R-:W-:Y:S01]  /*217f0*/  FFMA.FTZ R135, R249, c[0x0][0x2d0], -R209.reuse ;  /* 0x0000b400f9877a23 */ /* 0x102fe200000108d1 */
[-C--:B--2---:R-:W-:Y:S05]  /*21800*/  HMMA.16816.F32.BF16 R84, R144, R152.reuse, R84 ;  /* 0x000000989054723c */ /* 0x084fea0000041854 */
[----:B------:R1:W-:Y:S03]  /*21810*/  MUFU.EX2 R198, R135 ;  /* 0x0000008700c67308 */ /* 0x0003e60000000800 */
[C---:B------:R-:W-:Y:S08]  /*21820*/  HMMA.16816.F32.BF16 R88, R148.reuse, R152, R88 ;  /* 0x000000989458723c */ /* 0x040ff00000041858 */
[-C--:B------:R-:W-:Y:S08]  /*21830*/  HMMA.16816.F32.BF16 R92, R148, R154.reuse, R92 ;  /* 0x0000009a945c723c */ /* 0x080ff0000004185c */
[C---:B------:R-:W-:Y:S01]  /*21840*/  HMMA.16816.F32.BF16 R96, R144.reuse, R154, R96 ;  /* 0x0000009a9060723c */ /* 0x040fe20000041860 */
[----:B------:R-:W2:Y:S03]  /*21850*/  LDSM.16.MT88.4 R152, [R228+0x2100] ;  /* 0x00210000e498783b */ /* 0x000ea60000004200 */
[--C-:B-1----:R-:W-:Y:S01]  /*21860*/  FFMA.FTZ R135, R188, c[0x0][0x2d0], -R208.reuse ;  /* 0x0000b400bc877a23 */ /* 0x102fe200000108d0 */
[----:B------:R-:W-:Y:S02]  /*21870*/  MOV R188, R187 ;  /* 0x000000bb00bc7202 */ /* 0x000fe40000000f00 */
[----:B------:R-:W-:Y:S02]  /*21880*/  MOV R187, R186 ;  /* 0x000000ba00bb7202 */ /* 0x000fe40000000f00 */
[----:B------:R-:W-:Y:S03]  /*21890*/  MOV R186, R185 ;  /* 0x000000b900ba7202 */ /* 0x000fe60000000f00 */
        /* <DEDUP_REMOVED lines=8> */
[--C-:B-1----:R-:W-:Y:S01]  /*21920*/  FFMA.FTZ R135, R188, c[0x0][0x2d0], -R208.reuse ;  /* 0x0000b400bc877a23 */ /* 0x102fe200000108d0 */
[-C--:B--2---:R-:W-:Y:S03]  /*21930*/  HMMA.16816.F32.BF16 R100, R144, R152.reuse, R100 ;  /* 0x000000989064723c */ /* 0x084fe60000041864 */
[----:B------:R1:W2:Y:S01]  /*21940*/  MUFU.EX2 R243, R135 ;  /* 0x0000008700f37308 */ /* 0x0002a20000000800 */
[----:B------:R-:W-:Y:S02]  /*21950*/  MOV R188, R186 ;  /* 0x000000ba00bc7202 */ /* 0x000fe40000000f00 */
[----:B------:R-:W-:Y:S02]  /*21960*/  MOV R186, R185 ;  /* 0x000000b900ba7202 */ /* 0x000fe40000000f00 */
[C---:B------:R-:W-:Y:S08]  /*21970*/  HMMA.16816.F32.BF16 R104, R148.reuse, R152, R104 ;  /* 0x000000989468723c */ /* 0x040ff00000041868 */
[-C--:B------:R-:W-:Y:S08]  /*21980*/  HMMA.16816.F32.BF16 R108, R148, R154.reuse, R108 ;  /* 0x0000009a946c723c */ /* 0x080ff0000004186c */
[C---:B------:R-:W-:Y:S01]  /*21990*/  HMMA.16816.F32.BF16 R112, R144.reuse, R154, R112 ;  /* 0x0000009a9070723c */ /* 0x040fe20000041870 */
[----:B------:R-:W3:Y:S03]  /*219a0*/  LDSM.16.MT88.4 R152, [R227+0x2100] ;  /* 0x00210000e398783b */ /* 0x000ee60000004200 */
[--C-:B-1----:R-:W-:Y:S04]  /*219b0*/  FFMA.FTZ R135, R252, c[0x0][0x2d0], -R208.reuse ;  /* 0x0000b400fc877a23 */ /* 0x102fe800000108d0 */
[----:B------:R1:W-:Y:S04]  /*219c0*/  MUFU.EX2 R185, R135 ;  /* 0x0000008700b97308 */ /* 0x0003e80000000800 */
[----:B-1----:R-:W-:Y:S06]  /*219d0*/  FFMA.FTZ R135, R189, c[0x0][0x2d0], -R208 ;  /* 0x0000b400bd877a23 */ /* 0x002fec00000108d0 */
[----:B------:R1:W4:Y:S01]  /*219e0*/  MUFU.EX2 R202, R135 ;  /* 0x0000008700ca7308 */ /* 0x0003220000000800 */
[-C--:B---3--:R-:W-:Y:S08]  /*219f0*/  HMMA.16816.F32.BF16 R116, R144, R152.reuse, R116 ;  /* 0x000000989074723c */ /* 0x088ff00000041874 */
[C---:B------:R-:W-:Y:S07]  /*21a00*/  HMMA.16816.F32.BF16 R120, R148.reuse, R152, R120 ;  /* 0x000000989478723c */ /* 0x040fee0000041878 */
[----:B--2---:R-:W-:Y:S01]  /*21a10*/  F2FP.BF16.PACK_AB R152, R243, R177 ;  /* 0x000000b1f398723e */ /* 0x004fe200000010ff */
[-C--:B------:R-:W-:Y:S01]  /*21a20*/  HMMA.16816.F32.BF16 R124, R148, R154.reuse, R124 ;  /* 0x0000009a947c723c */ /* 0x080fe2000004187c */
[----:B------:R-:W2:Y:S03]  /*21a30*/  LDSM.16.MT88.4 R148, [R225+0x900] ;  /* 0x00090000e194783b */ /* 0x000ea60000004200 */
[--C-:B-1----:R-:W-:Y:S04]  /*21a40*/  FFMA.FTZ R135, R188, c[0x0][0x2d0], -R2.reuse ;  /* 0x0000b400bc877a23 */ /* 0x102fe80000010802 */
[----:B------:R-:W-:Y:S01]  /*21a50*/  HMMA.16816.F32.BF16 R128, R144, R154, R128 ;  /* 0x0000009a9080723c */ /* 0x000fe20000041880 */
[----:B------:R1:W-:Y:S06]  /*21a60*/  MUFU.EX2 R193, R135 ;  /* 0x0000008700c17308 */ /* 0x0003ec0000000800 */
[----:B------:R-:W-:Y:S02]  /*21a70*/  F2FP.BF16.PACK_AB R144, R241, R178 ;  /* 0x000000b2f190723e */ /* 0x000fe400000010ff */
[----:B------:R-:W-:Y:S03]  /*21a80*/  F2FP.BF16.PACK_AB R145, R242, R176 ;  /* 0x000000b0f291723e */ /* 0x000fe600000010ff */
[----:B------:R-:W-:Y:S02]  /*21a90*/  F2FP.BF16.PACK_AB R146, R195, R181 ;  /* 0x000000b5c392723e */ /* 0x000fe400000010ff */
[----:B------:R-:W-:Y:S02]  /*21aa0*/  F2FP.BF16.PACK_AB R147, R198, R180 ;  /* 0x000000b4c693723e */ /* 0x000fe400000010ff */
[----:B----4-:R-:W-:Y:S01]  /*21ab0*/  F2FP.BF16.PACK_AB R154, R202, R185 ;  /* 0x000000b9ca9a723e */ /* 0x010fe200000010ff */
[--C-:B-1----:R-:W-:Y:S04]  /*21ac0*/  FFMA.FTZ R135, R235, c[0x0][0x2d0], -R2.reuse ;  /* 0x0000b400eb877a23 */ /* 0x102fe80000010802 */
[----:B------:R1:W3:Y:S01]  /*21ad0*/  MUFU.EX2 R235, R135 ;  /* 0x0000008700eb7308 */ /* 0x0002e20000000800 */
[-C--:B--2---:R-:W-:Y:S03]  /*21ae0*/  HMMA.16816.F32.BF16 R4, R144, R148.reuse, R4 ;  /* 0x000000949004723c */ /* 0x084fe60000041804 */
[--C-:B-1----:R-:W-:Y:S01]  /*21af0*/  FFMA.FTZ R135, R179, c[0x0][0x2d0], -R2.reuse ;  /* 0x0000b400b3877a23 */ /* 0x102fe20000010802 */
[----:B---3--:R-:W-:Y:S05]  /*21b00*/  F2FP.BF16.PACK_AB R153, R235, R193 ;  /* 0x000000c1eb99723e */ /* 0x008fea00000010ff */
[----:B------:R1:W-:Y:S03]  /*21b10*/  MUFU.EX2 R179, R135 ;  /* 0x0000008700b37308 */ /* 0x0003e60000000800 */
[----:B-1----:R-:W-:Y:S07]  /*21b20*/  FFMA.FTZ R135, R187, c[0x0][0x2d0], -R2 ;  /* 0x0000b400bb877a23 */ /* 0x002fee0000010802 */
        /* <DEDUP_REMOVED lines=8> */
[--C-:B-1----:R-:W-:Y:S04]  /*21bb0*/  FFMA.FTZ R135, R184, c[0x0][0x2d0], -R210.reuse ;  /* 0x0000b400b8877a23 */ /* 0x102fe800000108d2 */
[----:B------:R1:W-:Y:S04]  /*21bc0*/  MUFU.EX2 R192, R135 ;  /* 0x0000008700c07308 */ /* 0x0003e80000000800 */
[--C-:B-1----:R-:W-:Y:S06]  /*21bd0*/  FFMA.FTZ R135, R183, c[0x0][0x2d0], -R210.reuse ;  /* 0x0000b400b7877a23 */ /* 0x102fec00000108d2 */
[----:B------:R1:W-:Y:S01]  /*21be0*/  MUFU.EX2 R183, R139 ;  /* 0x0000008b00b77308 */ /* 0x0003e20000000800 */
[-C--:B--2---:R-:W-:Y:S09]  /*21bf0*/  HMMA.16816.F32.BF16 R20, R144, R148.reuse, R20 ;  /* 0x000000949014723c */ /* 0x084ff20000041814 */
[----:B------:R2:W-:Y:S01]  /*21c00*/  MUFU.EX2 R184, R135 ;  /* 0x0000008700b87308 */ /* 0x0005e20000000800 */
[C---:B------:R-:W-:Y:S08]  /*21c10*/  HMMA.16816.F32.BF16 R24, R152.reuse, R148, R24 ;  /* 0x000000949818723c */ /* 0x040ff00000041818 */
[-C--:B------:R-:W-:Y:S04]  /*21c20*/  HMMA.16816.F32.BF16 R28, R152, R150.reuse, R28 ;  /* 0x00000096981c723c */ /* 0x080fe8000004181c */
[----:B-1----:R-:W-:Y:S04]  /*21c30*/  FFMA.FTZ R139, R165, c[0x0][0x2d0], -R210 ;  /* 0x0000b400a58b7a23 */ /* 0x002fe800000108d2 */
[C---:B------:R-:W-:Y:S01]  /*21c40*/  HMMA.16816.F32.BF16 R32, R144.reuse, R150, R32 ;  /* 0x000000969020723c */ /* 0x040fe20000041820 */
[----:B------:R-:W1:Y:S01]  /*21c50*/  LDSM.16.MT88.4 R148, [R228+0x900] ;  /* 0x00090000e494783b */ /* 0x000e620000004200 */
[----:B------:R-:W-:Y:S02]  /*21c60*/  MUFU.EX2 R139, R139 ;  /* 0x0000008b008b7308 */ /* 0x000fe40000000800 */
[--C-:B--2---:R-:W-:Y:S08]  /*21c70*/  FFMA.FTZ R135, R182, c[0x0][0x2d0], -R209.reuse ;  /* 0x0000b400b6877a23 */ /* 0x104ff000000108d1 */
[----:B------:R2:W3:Y:S02]  /*21c80*/  MUFU.EX2 R188, R135 ;  /* 0x0000008700bc7308 */ /* 0x0004e40000000800 */
[--C-:B--2---:R-:W-:Y:S02]  /*21c90*/  FFMA.FTZ R135, R175, c[0x0][0x2d0], -R209.reuse ;  /* 0x0000b400af877a23 */ /* 0x104fe400000108d1 */
[--C-:B------:R-:W-:Y:S06]  /*21ca0*/  FFMA.FTZ R175, R218, c[0x0][0x2d0], -R208.reuse ;  /* 0x0000b400daaf7a23 */ /* 0x100fec00000108d0 */
[----:B------:R2:W-:Y:S01]  /*21cb0*/  MUFU.EX2 R187, R135 ;  /* 0x0000008700bb7308 */ /* 0x0005e20000000800 */
[-C--:B-1----:R-:W-:Y:S08]  /*21cc0*/  HMMA.16816.F32.BF16 R36, R144, R148.reuse, R36 ;  /* 0x000000949024723c */ /* 0x082ff00000041824 */
[C---:B------:R-:W-:Y:S01]  /*21cd0*/  HMMA.16816.F32.BF16 R40, R152.reuse, R148, R40 ;  /* 0x000000949828723c */ /* 0x040fe20000041828 */
[----:B------:R-:W-:Y:S07]  /*21ce0*/  MUFU.EX2 R252, R175 ;  /* 0x000000af00fc7308 */ /* 0x000fee0000000800 */
[-C--:B------:R-:W-:Y:S04]  /*21cf0*/  HMMA.16816.F32.BF16 R44, R152, R150.reuse, R44 ;  /* 0x00000096982c723c */ /* 0x080fe8000004182c */
[--C-:B--2---:R-:W-:Y:S04]  /*21d00*/  FFMA.FTZ R135, R173, c[0x0][0x2d0], -R209.reuse ;  /* 0x0000b400ad877a23 */ /* 0x104fe800000108d1 */
[C---:B------:R-:W-:Y:S01]  /*21d10*/  HMMA.16816.F32.BF16 R48, R144.reuse, R150, R48 ;  /* 0x000000969030723c */ /* 0x040fe20000041830 */
[----:B------:R-:W1:Y:S01]  /*21d20*/  LDSM.16.MT88.4 R148, [R227+0x900] ;  /* 0x00090000e394783b */ /* 0x000e620000004200 */
[----:B------:R2:W-:Y:S02]  /*21d30*/  MUFU.EX2 R196, R135 ;  /* 0x0000008700c47308 */ /* 0x0005e40000000800 */
[--C-:B--2---:R-:W-:Y:S08]  /*21d40*/  FFMA.FTZ R135, R172, c[0x0][0x2d0], -R208.reuse ;  /* 0x0000b400ac877a23 */ /* 0x104ff000000108d0 */
[----:B------:R2:W-:Y:S01]  /*21d50*/  MUFU.EX2 R189, R135 ;  /* 0x0000008700bd7308 */ /* 0x0005e20000000800 */
[-C--:B-1----:R-:W-:Y:S08]  /*21d60*/  HMMA.16816.F32.BF16 R52, R144, R148.reuse, R52 ;  /* 0x000000949034723c */ /* 0x082ff00000041834 */
[C---:B------:R-:W-:Y:S04]  /*21d70*/  HMMA.16816.F32.BF16 R56, R152.reuse, R148, R56 ;  /* 0x000000949838723c */ /* 0x040fe80000041838 */
[--C-:B--2---:R-:W-:Y:S04]  /*21d80*/  FFMA.FTZ R135, R171, c[0x0][0x2d0], -R208.reuse ;  /* 0x0000b400ab877a23 */ /* 0x104fe800000108d0 */
        /* <DEDUP_REMOVED lines=8> */
[----:B------:R-:W-:Y:S03]  /*21e10*/  MOV R162, R161 ;  /* 0x000000a100a27202 */ /* 0x000fe60000000f00 */
[----:B------:R-:W-:Y:S02]  /*21e20*/  MOV R161, R159 ;  /* 0x0000009f00a17202 */ /* 0x000fe40000000f00 */
[----:B------:R-:W-:Y:S01]  /*21e30*/  MOV R159, R158 ;  /* 0x0000009e009f7202 */ /* 0x000fe20000000f00 */
[--C-:B------:R-:W-:Y:S01]  /*21e40*/  FFMA.FTZ R173, R162, c[0x0][0x2d0], -R209.reuse ;  /* 0x0000b400a2ad7a23 */ /* 0x100fe200000108d1 */
[----:B------:R-:W-:Y:S01]  /*21e50*/  MOV R158, R157 ;  /* 0x0000009d009e7202 */ /* 0x000fe20000000f00 */
[--C-:B------:R-:W-:Y:S01]  /*21e60*/  FFMA.FTZ R172, R161, c[0x0][0x2d0], -R209.reuse ;  /* 0x0000b400a1ac7a23 */ /* 0x100fe200000108d1 */
[----:B------:R-:W-:Y:S01]  /*21e70*/  MOV R157, R156 ;  /* 0x0000009c009d7202 */ /* 0x000fe20000000f00 */
[--C-:B------:R-:W-:Y:S01]  /*21e80*/  FFMA.FTZ R171, R159, c[0x0][0x2d0], -R209.reuse ;  /* 0x0000b4009fab7a23 */ /* 0x100fe200000108d1 */
[----:B------:R-:W4:Y:S01]  /*21e90*/  LDL.LU R156, [R1+0x8] ;  /* 0x00000800019c7983 */ /* 0x000f220000300800 */
[----:B------:R-:W-:Y:S02]  /*21ea0*/  MUFU.EX2 R204, R173 ;  /* 0x000000ad00cc7308 */ /* 0x000fe40000000800 */
[--C-:B------:R-:W-:Y:S01]  /*21eb0*/  FFMA.FTZ R174, R157, c[0x0][0x2d0], -R208.reuse ;  /* 0x0000b4009dae7a23 */ /* 0x100fe200000108d0 */
[-C--:B--2---:R-:W-:Y:S07]  /*21ec0*/  HMMA.16816.F32.BF16 R68, R144, R148.reuse, R68 ;  /* 0x000000949044723c */ /* 0x084fee0000041844 */
[----:B------:R3:W-:Y:S01]  /*21ed0*/  MUFU.EX2 R203, R171 ;  /* 0x000000ab00cb7308 */ /* 0x0007e20000000800 */
[--C-:B-1----:R-:W-:Y:S04]  /*21ee0*/  FFMA.FTZ R135, R170, c[0x0][0x2d0], -R208.reuse ;  /* 0x0000b400aa877a23 */ /* 0x102fe800000108d0 */
[--C-:B------:R-:W-:Y:S01]  /*21ef0*/  FFMA.FTZ R170, R158, c[0x0][0x2d0], -R208.reuse ;  /* 0x0000b4009eaa7a23 */ /* 0x100fe200000108d0 */
[C---:B------:R-:W-:Y:S04]  /*21f00*/  HMMA.16816.F32.BF16 R72, R152.reuse, R148, R72 ;  /* 0x000000949848723c */ /* 0x040fe80000041848 */
[----:B------:R-:W-:Y:S01]  /*21f10*/  FFMA.FTZ R208, R217, c[0x0][0x2d0], -R208 ;  /* 0x0000b400d9d07a23 */ /* 0x000fe200000108d0 */
[----:B------:R1:W-:Y:S03]  /*21f20*/  MUFU.EX2 R197, R135 ;  /* 0x0000008700c57308 */ /* 0x0003e60000000800 */
[-C--:B------:R-:W-:Y:S07]  /*21f30*/  HMMA.16816.F32.BF16 R76, R152, R150.reuse, R76 ;  /* 0x00000096984c723c */ /* 0x080fee000004184c */
[----:B------:R-:W2:Y:S01]  /*21f40*/  MUFU.EX2 R251, R208 ;  /* 0x000000d000fb7308 */ /* 0x000ea20000000800 */
[C---:B------:R-:W-:Y:S01]  /*21f50*/  HMMA.16816.F32.BF16 R80, R144.reuse, R150, R80 ;  /* 0x000000969050723c */ /* 0x040fe20000041850 */
[----:B------:R-:W2:Y:S03]  /*21f60*/  LDSM.16.MT88.4 R148, [R226+0x2900] ;  /* 0x00290000e294783b */ /* 0x000ea60000004200 */
[----:B---3--:R-:W-:Y:S05]  /*21f70*/  MOV R171, R188 ;  /* 0x000000bc00ab7202 */ /* 0x008fea0000000f00 */
[----:B------:R-:W-:Y:S03]  /*21f80*/  MUFU.EX2 R201, R170 ;  /* 0x000000aa00c97308 */ /* 0x000fe60000000800 */
[--C-:B-1----:R-:W-:Y:S02]  /*21f90*/  FFMA.FTZ R135, R160, c[0x0][0x2d0], -R2.reuse ;  /* 0x0000b400a0877a23 */ /* 0x102fe40000010802 */
[----:B------:R-:W3:Y:S05]  /*21fa0*/  LDL.LU R160, [R1+0xc] ;  /* 0x00000c0001a07983 */ /* 0x000eea0000300800 */
[----:B------:R1:W-:Y:S01]  /*21fb0*/  MUFU.EX2 R248, R135 ;  /* 0x0000008700f87308 */ /* 0x0003e20000000800 */
[-C--:B--2---:R-:W-:Y:S03]  /*21fc0*/  HMMA.16816.F32.BF16 R84, R144, R148.reuse, R84 ;  /* 0x000000949054723c */ /* 0x084fe60000041854 */
[--C-:B-1----:R-:W-:Y:S02]  /*21fd0*/  FFMA.FTZ R135, R169, c[0x0][0x2d0], -R2.reuse ;  /* 0x0000b400a9877a23 */ /* 0x102fe40000010802 */
[----:B------:R-:W-:Y:S04]  /*21fe0*/  FFMA.FTZ R169, R163, c[0x0][0x2d0], -R209 ;  /* 0x0000b400a3a97a23 */ /* 0x000fe800000108d1 */
[----:B------:R-:W-:Y:S01]  /*21ff0*/  MUFU.EX2 R209, R174 ;  /* 0x000000ae00d17308 */ /* 0x000fe20000000800 */
[C---:B------:R-:W-:Y:S08]  /*22000*/  HMMA.16816.F32.BF16 R88, R152.reuse, R148, R88 ;  /* 0x000000949858723c */ /* 0x040ff00000041858 */
[-C--:B------:R-:W-:Y:S01]  /*22010*/  HMMA.16816.F32.BF16 R92, R152, R150.reuse, R92 ;  /* 0x00000096985c723c */ /* 0x080fe2000004185c */
[----:B------:R-:W-:Y:S07]  /*22020*/  MUFU.EX2 R200, R169 ;  /* 0x000000a900c87308 */ /* 0x000fee0000000800 */
[C---:B------:R-:W-:Y:S01]  /*22030*/  HMMA.16816.F32.BF16 R96, R144.reuse, R150, R96 ;  /* 0x000000969060723c */ /* 0x040fe20000041860 */
[----:B------:R-:W1:Y:S02]  /*22040*/  LDSM.16.MT88.4 R148, [R228+0x2900] ;  /* 0x00290000e494783b */ /* 0x000e640000004200 */
[----:B------:R2:W1:Y:S10]  /*22050*/  MUFU.EX2 R169, R172 ;  /* 0x000000ac00a97308 */ /* 0x0004740000000800 */
[----:B------:R1:W-:Y:S01]  /*22060*/  MUFU.EX2 R247, R135 ;  /* 0x0000008700f77308 */ /* 0x0003e20000000800 */
[----:B--2---:R-:W-:Y:S01]  /*22070*/  LDSM.16.MT88.4 R172, [R226+0x1900] ;  /* 0x00190000e2ac783b */ /* 0x004fe20000004200 */
[----:B-1----:R-:W-:Y:S02]  /*22080*/  FFMA.FTZ R135, R168, c[0x0][0x2d0], -R2 ;  /* 0x0000b400a8877a23 */ /* 0x002fe40000010802 */
[----:B------:R-:W-:Y:S01]  /*22090*/  FFMA.FTZ R168, R164, c[0x0][0x2d0], -R210 ;  /* 0x0000b400a4a87a23 */ /* 0x000fe200000108d2 */
[-C--:B------:R-:W-:Y:S05]  /*220a0*/  HMMA.16816.F32.BF16 R100, R144, R148.reuse, R100 ;  /* 0x000000949064723c */ /* 0x080fea0000041864 */
[----:B------:R1:W-:Y:S03]  /*220b0*/  MUFU.EX2 R249, R135 ;  /* 0x0000008700f97308 */ /* 0x0003e60000000800 */
[C---:B------:R-:W-:Y:S07]  /*220c0*/  HMMA.16816.F32.BF16 R104, R152.reuse, R148, R104 ;  /* 0x000000949868723c */ /* 0x040fee0000041868 */
[----:B------:R2:W-:Y:S01]  /*220d0*/  MUFU.EX2 R191, R168 ;  /* 0x000000a800bf7308 */ /* 0x0005e20000000800 */
[-C--:B------:R-:W-:Y:S08]  /*220e0*/  HMMA.16816.F32.BF16 R108, R152, R150.reuse, R108 ;  /* 0x00000096986c723c */ /* 0x080ff0000004186c */
[C---:B------:R-:W-:Y:S01]  /*220f0*/  HMMA.16816.F32.BF16 R112, R144.reuse, R150, R112 ;  /* 0x000000969070723c */ /* 0x040fe20000041870 */
[----:B------:R-:W2:Y:S03]  /*22100*/  LDSM.16.MT88.4 R148, [R227+0x2900] ;  /* 0x00290000e394783b */ /* 0x000ea60000004200 */
[----:B-1----:R-:W-:Y:S02]  /*22110*/  FFMA.FTZ R135, R143, c[0x0][0x2d0], -R2 ;  /* 0x0000b4008f877a23 */ /* 0x002fe40000010802 */
[----:B------:R-:W-:Y:S01]  /*22120*/  FFMA.FTZ R143, R167, c[0x0][0x2d0], -R210 ;  /* 0x0000b400a78f7a23 */ /* 0x000fe200000108d2 */
[----:B------:R-:W-:Y:S01]  /*22130*/  F2FP.BF16.PACK_AB R210, R251, R252 ;  /* 0x000000fcfbd2723e */ /* 0x000fe200000010ff */
[----:B------:R-:W1:Y:S01]  /*22140*/  MUFU.EX2 R250, R135 ;  /* 0x0000008700fa7308 */ /* 0x000e620000000800 */
[----:B------:R-:W-:Y:S03]  /*22150*/  LDSM.16.MT88.4 R164, [R227+0x1100] ;  /* 0x00110000e3a4783b */ /* 0x000fe60000004200 */
[----:B--2---:R-:W-:Y:S06]  /*22160*/  MOV R168, R139 ;  /* 0x0000008b00a87202 */ /* 0x004fec0000000f00 */
[----:B------:R2:W-:Y:S10]  /*22170*/  MUFU.EX2 R199, R143 ;  /* 0x0000008f00c77308 */ /* 0x0005f40000000800 */
[----:B------:R-:W-:Y:S01]  /*22180*/  MUFU.EX2 R139, R140 ;  /* 0x0000008c008b7308 */ /* 0x000fe20000000800 */
[-C--:B------:R-:W-:Y:S03]  /*22190*/  HMMA.16816.F32.BF16 R116, R144, R148.reuse, R116 ;  /* 0x000000949074723c */ /* 0x080fe60000041874 */
[----:B--2---:R-:W-:Y:S05]  /*221a0*/  F2FP.BF16.PACK_AB R143, R203, R169 ;  /* 0x000000a9cb8f723e */ /* 0x004fea00000010ff */
[C---:B------:R-:W-:Y:S01]  /*221b0*/  HMMA.16816.F32.BF16 R120, R152.reuse, R148, R120 ;  /* 0x000000949878723c */ /* 0x040fe20000041878 */
[----:B------:R-:W2:Y:S04]  /*221c0*/  LDL.LU R149, [R1+0x14] ;  /* 0x0000140001957983 */ /* 0x000ea80000300800 */
[----:B------:R-:W2:Y:S03]  /*221d0*/  LDL.LU R148, [R1+0x10] ;  /* 0x0000100001947983 */ /* 0x000ea60000300800 */
[-C--:B------:R-:W-:Y:S01]  /*221e0*/  HMMA.16816.F32.BF16 R124, R152, R150.reuse, R124 ;  /* 0x00000096987c723c */ /* 0x080fe2000004187c */
[----:B------:R-:W1:Y:S07]  /*221f0*/  LDSM.16.MT88.4 R152, [R225+0x1100] ;  /* 0x00110000e198783b */ /* 0x000e6e0000004200 */
[----:B------:R-:W-:Y:S07]  /*22200*/  HMMA.16816.F32.BF16 R128, R144, R150, R128 ;  /* 0x000000969080723c */ /* 0x000fee0000041880 */
[----:B------:R-:W-:Y:S02]  /*22210*/  F2FP.BF16.PACK_AB R144, R192, R190 ;  /* 0x000000bec090723e */ /* 0x000fe400000010ff */
[----:B------:R-:W-:Y:S03]  /*22220*/  F2FP.BF16.PACK_AB R145, R187, R188 ;  /* 0x000000bcbb91723e */ /* 0x000fe600000010ff */
[----:B------:R-:W-:Y:S02]  /*22230*/  F2FP.BF16.PACK_AB R146, R194, R184 ;  /* 0x000000b8c292723e */ /* 0x000fe400000010ff */
[----:B------:R-:W-:Y:S02]  /*22240*/  F2FP.BF16.PACK_AB R147, R196, R183 ;  /* 0x000000b7c493723e */ /* 0x000fe400000010ff */
[----:B------:R-:W-:Y:S02]  /*22250*/  F2FP.BF16.PACK_AB R150, R197, R182 ;  /* 0x000000b6c596723e */ /* 0x000fe400000010ff */
[----:B-1----:R-:W-:Y:S03]  /*22260*/  F2FP.BF16.PACK_AB R151, R250, R249 ;  /* 0x000000f9fa97723e */ /* 0x002fe600000010ff */
[-C--:B------:R-:W-:Y:S03]  /*22270*/  HMMA.16816.F32.BF16 R4, R144, R152.reuse, R4 ;  /* 0x000000989004723c */ /* 0x080fe60000041804 */
[----:B----4-:R-:W-:Y:S02]  /*22280*/  FFMA.FTZ R135, R132, R156, R219 ;  /* 0x0000009c84877223 */ /* 0x010fe400000100db */
[----:B------:R-:W1:Y:S01]  /*22290*/  LDSM.16.MT88.4 R156, [R226+0x1100] ;  /* 0x00110000e29c783b */ /* 0x000e620000004200 */
[----:B---3--:R-:W-:Y:S07]  /*222a0*/  FFMA.FTZ R132, R133, R160, R220 ;  /* 0x000000a085847223 */ /* 0x008fee00000100dc */
[----:B------:R-:W3:Y:S01]  /*222b0*/  LDSM.16.MT88.4 R160, [R228+0x1100] ;  /* 0x00110000e4a0783b */ /* 0x000ee20000004200 */
[----:B------:R-:W-:Y:S04]  /*222c0*/  FADD.FTZ R132, R223, R132 ;  /* 0x00000084df847221 */ /* 0x000fe80000010000 */
[----:B------:R-:W-:Y:S02]  /*222d0*/  FADD.FTZ R132, R240, R132 ;  /* 0x00000084f0847221 */ /* 0x000fe40000010000 */
[----:B--2---:R-:W-:Y:S01]  /*222e0*/  FFMA.FTZ R133, R3, R149, R215 ;  /* 0x0000009503857223 */ /* 0x004fe200000100d7 */
[----:B------:R-:W-:Y:S01]  /*222f0*/  F2FP.BF16.PACK_AB R149, R247, R248 ;  /* 0x000000f8f795723e */ /* 0x000fe200000010ff */
[----:B------:R-:W-:Y:S01]  /*22300*/  FFMA.FTZ R3, R0, R148, R211 ;  /* 0x0000009400037223 */ /* 0x000fe200000100d3 */
[----:B------:R-:W-:Y:S01]  /*22310*/  F2FP.BF16.PACK_AB R148, R186, R189 ;  /* 0x000000bdba94723e */ /* 0x000fe200000010ff */
[--C-:B------:R-:W-:Y:S01]  /*22320*/  FFMA.FTZ R0, R237, c[0x0][0x2d0], -R2.reuse ;  /* 0x0000b400ed007a23 */ /* 0x100fe20000010802 */
[----:B------:R-:W-:Y:S01]  /*22330*/  MOV R211, R190 ;  /* 0x000000be00d37202 */ /* 0x000fe20000000f00 */
[----:B------:R2:W5:Y:S01]  /*22340*/  LDL.LU R237, [R1+0x88] ;  /* 0x0000880001ed7983 */ /* 0x0005620000300800 */
[----:B------:R-:W-:Y:S01]  /*22350*/  FADD.FTZ R3, R212, R3 ;  /* 0x00000003d4037221 */ /* 0x000fe20000010000 */
[----:B------:R4:W-:Y:S01]  /*22360*/  MUFU.EX2 R246, R0 ;  /* 0x0000000000f67308 */ /* 0x0009e20000000800 */
[----:B------:R-:W-:Y:S01]  /*22370*/  FADD.FTZ R133, R216, R133 ;  /* 0x00000085d8857221 */ /* 0x000fe20000010000 */
[C---:B------:R-:W-:Y:S01]  /*22380*/  HMMA.16816.F32.BF16 R8, R148.reuse, R152, R8 ;  /* 0x000000989408723c */ /* 0x040fe20000041808 */
[----:B------:R-:W-:Y:S03]  /*22390*/  LDSM.16.MT88.4 R216, [R226+0x3900] ;  /* 0x00390000e2d8783b */ /* 0x000fe60000004200 */
[----:B------:R-:W-:Y:S02]  /*223a0*/  FADD.FTZ R3, R213, R3 ;  /* 0x00000003d5037221 */ /* 0x000fe40000010000 */
[----:B------:R-:W-:Y:S02]  /*223b0*/  FADD.FTZ R133, R221, R133 ;  /* 0x00000085dd857221 */ /* 0x000fe40000010000 */
[-C--:B------:R-:W-:Y:S04]  /*223c0*/  HMMA.16816.F32.BF16 R12, R148, R154.reuse, R12 ;  /* 0x0000009a940c723c */ /* 0x080fe8000004180c */
[----:B------:R-:W-:Y:S02]  /*223d0*/  FADD.FTZ R133, R222, R133 ;  /* 0x00000085de857221 */ /* 0x000fe40000010000 */
[----:B------:R-:W-:Y:S02]  /*223e0*/  LDSM.16.MT88.4 R220, [R228+0x3900] ;  /* 0x00390000e4dc783b */ /* 0x000fe40000004200 */
[C---:B------:R-:W-:Y:S04]  /*223f0*/  HMMA.16816.F32.BF16 R16, R144.reuse, R154, R16 ;  /* 0x0000009a9010723c */ /* 0x040fe80000041810 */
[----:B------:R-:W-:Y:S01]  /*22400*/  FADD.FTZ R133, R177, R133 ;  /* 0x00000085b1857221 */ /* 0x000fe20000010000 */
[----:B------:R-:W-:Y:S01]  /*22410*/  MOV R177, R209 ;  /* 0x000000d100b17202 */ /* 0x000fe20000000f00 */
[----:B------:R-:W2:Y:S01]  /*22420*/  LDSM.16.MT88.4 R152, [R225+0x3100] ;  /* 0x00310000e198783b */ /* 0x000ea20000004200 */
[--C-:B----4-:R-:W-:Y:S01]  /*22430*/  FFMA.FTZ R0, R238, c[0x0][0x2d0], -R2.reuse ;  /* 0x0000b400ee007a23 */ /* 0x110fe20000010802 */
[-C--:B-1----:R-:W-:Y:S03]  /*22440*/  HMMA.16816.F32.BF16 R20, R144, R156.reuse, R20 ;  /* 0x0000009c9014723c */ /* 0x082fe60000041814 */
[----:B------:R1:W4:Y:S01]  /*22450*/  MUFU.EX2 R245, R0 ;  /* 0x0000000000f57308 */ /* 0x0003220000000800 */
[----:B------:R-:W-:Y:S01]  /*22460*/  FFMA.FTZ R2, R141, c[0x0][0x2d0], -R2 ;  /* 0x0000b4008d027a23 */ /* 0x000fe20000010802 */
[----:B------:R-:W-:Y:S01]  /*22470*/  F2FP.BF16.PACK_AB R208, R177, R201 ;  /* 0x000000c9b1d0723e */ /* 0x000fe200000010ff */
[----:B------:R2:W5:Y:S02]  /*22480*/  LDL.LU R238, [R1+0x84] ;  /* 0x0000840001ee7983 */ /* 0x0005640000300800 */
[C---:B------:R-:W-:Y:S08]  /*22490*/  HMMA.16816.F32.BF16 R24, R148.reuse, R156, R24 ;  /* 0x0000009c9418723c */ /* 0x040ff00000041818 */
[-C--:B------:R-:W-:Y:S08]  /*224a0*/  HMMA.16816.F32.BF16 R28, R148, R158.reuse, R28 ;  /* 0x0000009e941c723c */ /* 0x080ff0000004181c */
[C---:B------:R-:W-:Y:S01]  /*224b0*/  HMMA.16816.F32.BF16 R32, R144.reuse, R158, R32 ;  /* 0x0000009e9020723c */ /* 0x040fe20000041820 */
[----:B------:R-:W2:Y:S03]  /*224c0*/  LDSM.16.MT88.4 R156, [R226+0x3100] ;  /* 0x00310000e29c783b */ /* 0x000ea60000004200 */
[----:B-1----:R-:W-:Y:S01]  /*224d0*/  FADD.FTZ R0, R239, R135 ;  /* 0x00000087ef007221 */ /* 0x002fe20000010000 */
[----:B----4-:R-:W-:Y:S01]  /*224e0*/  F2FP.BF16.PACK_AB R209, R245, R246 ;  /* 0x000000f6f5d1723e */ /* 0x010fe200000010ff */
[----:B------:R1:W4:Y:S02]  /*224f0*/  MUFU.EX2 R135, R2 ;  /* 0x0000000200877308 */ /* 0x0003240000000800 */
[-C--:B---3--:R-:W-:Y:S01]  /*22500*/  HMMA.16816.F32.BF16 R36, R144, R160.reuse, R36 ;  /* 0x000000a09024723c */ /* 0x088fe20000041824 */
[----:B------:R3:W5:Y:S03]  /*22510*/  LDL.LU R239, [R1+0x80] ;  /* 0x0000800001ef7983 */ /* 0x0007660000300800 */
[----:B------:R-:W-:Y:S02]  /*22520*/  FADD.FTZ R0, R233, R0 ;  /* 0x00000000e9007221 */ /* 0x000fe40000010000 */
[----:B------:R3:W5:Y:S02]  /*22530*/  LDL.LU R233, [R1+0x7c] ;  /* 0x00007c0001e97983 */ /* 0x0007640000300800 */
[C---:B------:R-:W-:Y:S02]  /*22540*/  HMMA.16816.F32.BF16 R40, R148.reuse, R160, R40 ;  /* 0x000000a09428723c */ /* 0x040fe40000041828 */
[----:B------:R3:W5:Y:S06]  /*22550*/  LDL.LU R240, [R1+0x78] ;  /* 0x0000780001f07983 */ /* 0x00076c0000300800 */
[-C--:B------:R-:W-:Y:S04]  /*22560*/  HMMA.16816.F32.BF16 R44, R148, R162.reuse, R44 ;  /* 0x000000a2942c723c */ /* 0x080fe8000004182c */
[----:B-1----:R-:W-:Y:S04]  /*22570*/  FADD.FTZ R2, R224, R0 ;  /* 0x00000000e0027221 */ /* 0x002fe80000010000 */
[C---:B------:R-:W-:Y:S01]  /*22580*/  HMMA.16816.F32.BF16 R48, R144.reuse, R162, R48 ;  /* 0x000000a29030723c */ /* 0x040fe20000041830 */
[----:B------:R-:W1:Y:S03]  /*22590*/  LDSM.16.MT88.4 R160, [R228+0x3100] ;  /* 0x00310000e4a0783b */ /* 0x000e660000004200 */
[----:B------:R-:W-:Y:S02]  /*225a0*/  FADD.FTZ R0, R231, R132 ;  /* 0x00000084e7007221 */ /* 0x000fe40000010000 */
[----:B------:R-:W-:Y:S02]  /*225b0*/  FADD.FTZ R132, R214, R3 ;  /* 0x00000003d6847221 */ /* 0x000fe40000010000 */
        /* <DEDUP_REMOVED lines=8> */
[----:B------:R-:W-:Y:S01]  /*22640*/  FADD.FTZ R3, R241, R3 ;  /* 0x00000003f1037221 */ /* 0x000fe20000010000 */
[----:B------:R-:W-:Y:S01]  /*22650*/  F2FP.BF16.PACK_AB R141, R176, R200 ;  /* 0x000000c8b08d723e */ /* 0x000fe200000010ff */
[----:B------:R-:W-:Y:S01]  /*22660*/  FADD.FTZ R2, R242, R2 ;  /* 0x00000002f2027221 */ /* 0x000fe20000010000 */
[----:B------:R-:W-:Y:S01]  /*22670*/  MOV R0, R142 ;  /* 0x0000008e00007202 */ /* 0x000fe20000000f00 */
[-C--:B------:R-:W-:Y:S01]  /*22680*/  HMMA.16816.F32.BF16 R60, R148, R166.reuse, R60 ;  /* 0x000000a6943c723c */ /* 0x080fe2000004183c */
[----:B------:R3:W5:Y:S03]  /*22690*/  LDL.LU R224, [R1+0x74] ;  /* 0x0000740001e07983 */ /* 0x0007660000300800 */
[----:B------:R-:W-:Y:S01]  /*226a0*/  F2FP.BF16.PACK_AB R140, R0, R199 ;  /* 0x000000c7008c723e */ /* 0x000fe200000010ff */
[----:B------:R3:W5:Y:S03]  /*226b0*/  LDL.LU R231, [R1+0x70] ;  /* 0x0000700001e77983 */ /* 0x0007660000300800 */
[C---:B------:R-:W-:Y:S01]  /*226c0*/  HMMA.16816.F32.BF16 R64, R144.reuse, R166, R64 ;  /* 0x000000a69040723c */ /* 0x040fe20000041840 */
[----:B------:R-:W1:Y:S07]  /*226d0*/  LDSM.16.MT88.4 R164, [R227+0x3100] ;  /* 0x00310000e3a4783b */ /* 0x000e6e0000004200 */
[-C--:B--2---:R-:W-:Y:S01]  /*226e0*/  HMMA.16816.F32.BF16 R68, R144, R152.reuse, R68 ;  /* 0x000000989044723c */ /* 0x084fe20000041844 */
[----:B------:R3:W5:Y:S04]  /*226f0*/  LDL.LU R241, [R1+0x6c] ;  /* 0x00006c0001f17983 */ /* 0x0007680000300800 */
[----:B------:R3:W5:Y:S03]  /*22700*/  LDL.LU R242, [R1+0x68] ;  /* 0x0000680001f27983 */ /* 0x0007660000300800 */
[C---:B------:R-:W-:Y:S07]  /*22710*/  HMMA.16816.F32.BF16 R72, R148.reuse, R152, R72 ;  /* 0x000000989448723c */ /* 0x040fee0000041848 */
[----:B------:R-:W-:Y:S01]  /*22720*/  MOV R152, R191 ;  /* 0x000000bf00987202 */ /* 0x000fe20000000f00 */
[-C--:B------:R-:W-:Y:S04]  /*22730*/  HMMA.16816.F32.BF16 R76, R148, R154.reuse, R76 ;  /* 0x0000009a944c723c */ /* 0x080fe8000004184c */
[----:B------:R-:W-:Y:S02]  /*22740*/  MOV R153, R189 ;  /* 0x000000bd00997202 */ /* 0x000fe40000000f00 */
[----:B------:R-:W-:Y:S01]  /*22750*/  LDSM.16.MT88.4 R188, [R228+0x1900] ;  /* 0x00190000e4bc783b */ /* 0x000fe20000004200 */
[----:B------:R-:W-:Y:S01]  /*22760*/  F2FP.BF16.PACK_AB R142, R152, R168 ;  /* 0x000000a8988e723e */ /* 0x000fe200000010ff */
[C---:B------:R-:W-:Y:S08]  /*22770*/  HMMA.16816.F32.BF16 R80, R144.reuse, R154, R80 ;  /* 0x0000009a9050723c */ /* 0x040ff00000041850 */
        /* <DEDUP_REMOVED lines=13> */
[-C--:B--2---:R-:W-:Y:S07]  /*22850*/  HMMA.16816.F32.BF16 R144, R140, R156.reuse, R4 ;  /* 0x0000009c8c90723c */ /* 0x084fee0000041804 */
[----:B------:R-:W-:Y:S02]  /*22860*/  MOV R7, R211 ;  /* 0x000000d300077202 */ /* 0x000fe40000000f00 */
[----:B----4-:R-:W-:Y:S07]  /*22870*/  F2FP.BF16.PACK_AB R211, R135, R139 ;  /* 0x0000008b87d3723e */ /* 0x010fee00000010ff */
[C---:B------:R-:W-:Y:S07]  /*22880*/  HMMA.16816.F32.BF16 R148, R208.reuse, R156, R8 ;  /* 0x0000009cd094723c */ /* 0x040fee0000041808 */
        /* <DEDUP_REMOVED lines=19> */
[----:B------:R-:W-:Y:S01]  /*229c0*/  MOV R28, R7 ;  /* 0x00000007001c7202 */ /* 0x000fe20000000f00 */
[----:B------:R-:W-:Y:S01]  /*229d0*/  FADD.FTZ R0, R0, R132 ;  /* 0x0000008400007221 */ /* 0x000fe20000010000 */
[----:B------:R-:W-:Y:S01]  /*229e0*/  MOV R26, R182 ;  /* 0x000000b6001a7202 */ /* 0x000fe20000000f00 */
[----:B------:R-:W1:Y:S01]  /*229f0*/  LDSM.16.MT88.4 R4, [R227+0x3900] ;  /* 0x00390000e304783b */ /* 0x000e620000004200 */
[----:B------:R-:W-:Y:S04]  /*22a00*/  MOV R35, R178 ;  /* 0x000000b200237202 */ /* 0x000fe80000000f00 */
[----:B------:R-:W-:Y:S02]  /*22a10*/  MOV R33, R179 ;  /* 0x000000b300217202 */ /* 0x000fe40000000f00 */
[-C--:B------:R-:W-:Y:S03]  /*22a20*/  HMMA.16816.F32.BF16 R176, R140, R188.reuse, R36 ;  /* 0x000000bc8cb0723c */ /* 0x080fe60000041824 */
[----:B------:R-:W-:Y:S02]  /*22a30*/  MOV R34, R202 ;  /* 0x000000ca00227202 */ /* 0x000fe40000000f00 */
[----:B------:R-:W-:Y:S02]  /*22a40*/  MOV R32, R185 ;  /* 0x000000b900207202 */ /* 0x000fe40000000f00 */
        /* <DEDUP_REMOVED lines=27> */
[----:B------:R-:W-:Y:S01]  /*22c00*/  MOV R28, R14 ;  /* 0x0000000e001c7202 */ /* 0x000fe20000000f00 */
[----:B------:R-:W-:Y:S01]  /*22c10*/  FADD.FTZ R2, R34, R10 ;  /* 0x0000000a22027221 */ /* 0x000fe20000010000 */
        /* <DEDUP_REMOVED lines=68> */
[----:B------:R-:W-:Y:S01]  /*23060*/  FADD.FTZ R0, R139, R6 ;  /* 0x000000068b007221 */ /* 0x000fe20000010000 */
[----:B------:R-:W-:Y:S02]  /*23070*/  MOV R139, R134 ;  /* 0x00000086008b7202 */ /* 0x000fe40000000f00 */
[----:B------:R1:W-:Y:S01]  /*23080*/  STL [R1+0xc], R3 ;  /* 0x00000c0301007387 */ /* 0x0003e20000100800 */
[----:B------:R-:W-:Y:S01]  /*23090*/  FADD.FTZ R0, R135, R0 ;  /* 0x0000000087007221 */ /* 0x000fe20000010000 */
[----:B------:R-:W-:Y:S02]  /*230a0*/  MOV R135, R136 ;  /* 0x0000008800877202 */ /* 0x000fe40000000f00 */
[----:B------:R2:W-:Y:S04]  /*230b0*/  STL [R1+0x14], R2 ;  /* 0x0000140201007387 */ /* 0x0005e80000100800 */
[----:B------:R3:W-:Y:S01]  /*230c0*/  STL [R1+0x10], R0 ;  /* 0x0000100001007387 */ /* 0x0007e20000100800 */
[----:B-1----:R-:W-:Y:S02]  /*230d0*/  MOV R3, R137 ;  /* 0x0000008900037202 */ /* 0x002fe40000000f00 */
[----:B--2---:R-:W-:Y:S01]  /*230e0*/  MOV R2, R138 ;  /* 0x0000008a00027202 */ /* 0x004fe20000000f00 */
[----:B------:R-:W-:-:S05]  /*230f0*/  @P0 BRA `(.L_x_1789) ;  /* 0xffffb66000000947 */ /* 0x000fca000383ffff */
.L_x_1788:
[----:B---3--:R-:W2:Y:S04]  /*23100*/  LDL.LU R0, [R1+0x8] ;  /* 0x0000080001007983 */ /* 0x008ea80000300800 */
        /* <DEDUP_REMOVED lines=184> */
.L_x_1698:
[----:B------:R-:W-:Y:S01]  /*23c90*/  USHF.R.S32.HI UR8, URZ, 0x1f, UR16 ;  /* 0x0000001f3f087899 */ /* 0x000fe20008011410 */
[----:B------:R-:W-:Y:S05]  /*23ca0*/  @P4 BRA `(.L_x_1790) ;  /* 0x00001dc000004947 */ /* 0x000fea0003800000 */
[----:B------:R-:W1:Y:S01]  /*23cb0*/  S2R R66, SR_TID.X ;  /* 0x0000000000427919 */ /* 0x000e620000002100 */
[----:B------:R-:W-:Y:S01]  /*23cc0*/  F2FP.BF16.PACK_AB R57, R57, R144 ;  /* 0x000000903939723e */ /* 0x000fe200000010ff */
[----:B------:R-:W-:Y:S01]  /*23cd0*/  ULDC.64 UR6, c[0x0][0x500] ;  /* 0x0001400000067ab9 */ /* 0x000fe20000000a00 */
[----:B------:R-:W-:Y:S01]  /*23ce0*/  F2FP.BF16.PACK_AB R56, R56, R146 ;  /* 0x000000923838723e */ /* 0x000fe200000010ff */
[----:B------:R-:W-:Y:S01]  /*23cf0*/  UISETP.NE.U32.AND UP1, UPT, URZ, UR6, UPT ;  /* 0x000000063f00728c */ /* 0x000fe2000bf25070 */
[----:B------:R-:W-:Y:S01]  /*23d00*/  F2FP.BF16.PACK_AB R7, R157, R156 ;  /* 0x0000009c9d07723e */ /* 0x000fe200000010ff */
[----:B------:R-:W-:Y:S01]  /*23d10*/  ULDC.64 UR4, c[0x0][0x508] ;  /* 0x0001420000047ab9 */ /* 0x000fe20000000a00 */
[----:B------:R-:W-:Y:S01]  /*23d20*/  F2FP.BF16.PACK_AB R52, R52, R158 ;  /* 0x0000009e3434723e */ /* 0x000fe200000010ff */
[----:B------:R-:W-:Y:S01]  /*23d30*/  UISETP.NE.AND.EX UP1, UPT, URZ, UR7, UPT, UP1 ;  /* 0x000000073f00728c */ /* 0x000fe2000bf25310 */
[----:B------:R-:W-:Y:S01]  /*23d40*/  F2FP.BF16.PACK_AB R58, R58, R148 ;  /* 0x000000943a3a723e */ /* 0x000fe200000010ff */
[----:B------:R-:W-:Y:S01]  /*23d50*/  UISETP.NE.U32.AND UP0, UPT, URZ, UR4, UPT ;  /* 0x000000043f00728c */ /* 0x000fe2000bf05070 */
[----:B------:R-:W-:Y:S01]  /*23d60*/  F2FP.BF16.PACK_AB R150, R151, R150 ;  /* 0x000000969796723e */ /* 0x000fe200000010ff */
[----:B------:R-:W-:Y:S01]  /*23d70*/  ULDC.64 UR6, c[0x0][0x500] ;  /* 0x0001400000067ab9 */ /* 0x000fe20000000a00 */
[----:B------:R-:W-:Y:S01]  /*23d80*/  F2FP.BF16.PACK_AB R55, R55, R152 ;  /* 0x000000983737723e */ /* 0x000fe200000010ff */
[----:B------:R-:W-:Y:S01]  /*23d90*/  UMOV UR4, 0x4 ;  /* 0x0000000400047882 */ /* 0x000fe20000000000 */
[----:B------:R-:W-:Y:S01]  /*23da0*/  F2FP.BF16.PACK_AB R154, R155, R154 ;  /* 0x0000009a9b9a723e */ /* 0x000fe200000010ff */
[----:B------:R-:W-:Y:S01]  /*23db0*/  UIMAD.WIDE UR6, UR26, UR4, UR6 ;  /* 0x000000041a0672a5 */ /* 0x000fe2000f8e0206 */
[----:B------:R-:W-:Y:S01]  /*23dc0*/  F2FP.BF16.PACK_AB R51, R51, R160 ;  /* 0x000000a03333723e */ /* 0x000fe200000010ff */
[----:B------:R-:W-:Y:S01]  /*23dd0*/  UISETP.NE.AND.EX UP0, UPT, URZ, UR5, UPT, UP0 ;  /* 0x000000053f00728c */ /* 0x000fe2000bf05300 */
        /* <DEDUP_REMOVED lines=99> */
[----:B--2---:R-:W-:Y:S01]  /*24410*/  IMAD.IADD R8, R7, 0x1, R2 ;  /* 0x0000000107087824 */ /* 0x004fe200078e0202 */
[----:B------:R-:W-:Y:S01]  /*24420*/  STS [R6+0x80], R49 ;  /* 0x0000803106007388 */ /* 0x000fe20000000800 */
[----:B------:R-:W-:Y:S02]  /*24430*/  F2FP.BF16.PACK_AB R13, R13, R122 ;  /* 0x0000007a0d0d723e */ /* 0x000fe400000010ff */
[----:B-----5:R-:W-:Y:S01]  /*24440*/  F2FP.BF16.PACK_AB R10, R125, R124 ;  /* 0x0000007c7d0a723e */ /* 0x020fe200000010ff */
[----:B------:R-:W-:Y:S01]  /*24450*/  STS [R6+0x480], R48 ;  /* 0x0004803006007388 */ /* 0x000fe20000000800 */
[----:B------:R-:W-:-:S02]  /*24460*/  F2FP.BF16.PACK_AB R9, R127, R126 ;  /* 0x0000007e7f09723e */ /* 0x000fc400000010ff */
[----:B------:R-:W-:Y:S01]  /*24470*/  PLOP3.LUT P0, PT, PT, PT, UP1, 0x80, 0x0 ;  /* 0x000000000000781c */ /* 0x000fe20003f0f018 */
[----:B------:R1:W-:Y:S01]  /*24480*/  STS [R8+0x400], R5 ;  /* 0x0004000508007388 */ /* 0x0003e20000000800 */
[----:B------:R-:W-:-:S03]  /*24490*/  PLOP3.LUT P1, PT, PT, PT, UP0, 0x80, 0x0 ;  /* 0x000000000000781c */ /* 0x000fc60003f2f008 */
        /* <DEDUP_REMOVED lines=37> */
[----:B-1----:R-:W-:-:S03]  /*246f0*/  IMAD.U32 R4, RZ, RZ, UR6 ;  /* 0x00000006ff047e24 */ /* 0x002fc6000f8e00ff */
        /* <DEDUP_REMOVED lines=10> */
[----:B-1----:R-:W-:-:S03]  /*247a0*/  IMAD.U32 R5, RZ, RZ, UR7 ;  /* 0x00000007ff057e24 */ /* 0x002fc6000f8e00ff */
[----:B------:R-:W-:Y:S06]  /*247b0*/  BAR.SYNC.DEFER_BLOCKING 0x1, 0x80 ;  /* 0x0042000000007b1d */ /* 0x000fec0000010000 */
[----:B------:R-:W-:Y:S02]  /*247c0*/  ULDC.64 UR6, c[0x0][0x508] ;  /* 0x0001420000067ab9 */ /* 0x000fe40000000a00 */
[----:B------:R-:W-:Y:S01]  /*247d0*/  @UP0 UIMAD.WIDE UR6, UR26, UR4, UR6 ;  /* 0x000000041a0602a5 */ /* 0x000fe2000f8e0206 */
[----:B------:R-:W3:Y:S01]  /*247e0*/  @P0 LDG.E R0, [R4.64] ;  /* 0x0000001c04000981 */ /* 0x000ee2000c1e1900 */
[----:B------:R-:W-:-:S04]  /*247f0*/  IMAD.MOV.U32 R17, RZ, RZ, c[0x0][0x388] ;  /* 0x0000e200ff117624 */ /* 0x000fc800078e00ff */
[----:B------:R-:W-:Y:S02]  /*24800*/  IMAD.U32 R2, RZ, RZ, UR6 ;  /* 0x00000006ff027e24 */ /* 0x000fe4000f8e00ff */
[----:B------:R-:W-:-:S05]  /*24810*/  IMAD.U32 R3, RZ, RZ, UR7 ;  /* 0x00000007ff037e24 */ /* 0x000fca000f8e00ff */
[----:B------:R1:W5:Y:S02]  /*24820*/  @P1 LDG.E R17, [R2.64] ;  /* 0x0000001c02111981 */ /* 0x000364000c1e1900 */
[----:B-1----:R-:W-:Y:S02]  /*24830*/  CS2R R2, SRZ ;  /* 0x0000000000027805 */ /* 0x002fe4000001ff00 */
[--C-:B---3--:R-:W-:Y:S01]  /*24840*/  @P0 SHF.R.S32.HI R3, RZ, 0x1f, R0.reuse ;  /* 0x0000001fff030819 */ /* 0x108fe20000011400 */
[----:B------:R-:W-:Y:S01]  /*24850*/  @P0 IMAD.MOV.U32 R2, RZ, RZ, R0 ;  /* 0x000000ffff020224 */ /* 0x000fe200078e0000 */
[----:B------:R-:W-:Y:S05]  /*24860*/  @P1 BRA `(.L_x_1791) ;  /* 0x0000004000001947 */ /* 0x000fea0003800000 */
[----:B--2---:R-:W-:Y:S05]  /*24870*/  @!P0 BRA `(.L_x_1791) ;  /* 0x0000003000008947 */ /* 0x004fea0003800000 */
[----:B------:R1:W2:Y:S04]  /*24880*/  LDG.E R0, [R4.64] ;  /* 0x0000001c04007981 */ /* 0x0002a8000c1e1900 */
[----:B-1----:R-:W2:Y:S02]  /*24890*/  LDG.E R4, [R4.64+0x4] ;  /* 0x0000041c04047981 */ /* 0x002ea4000c1e1900 */
[----:B--2--5:R-:W-:-:S02]  /*248a0*/  IADD3 R17, -R0, R4, RZ ;  /* 0x0000000400117210 */ /* 0x024fc40007ffe1ff */
.L_x_1791:
[----:B--2---:R-:W-:Y:S01]  /*248b0*/  LOP3.LUT R6, R60, 0xffffffe0, RZ, 0xc0, !PT ;  /* 0xffffffe03c067812 */ /* 0x004fe200078ec0ff */
[----:B------:R-:W1:Y:S01]  /*248c0*/  R2UR UR5, R3 ;  /* 0x00000000030573c2 */ /* 0x000e6200000e0000 */
[----:B------:R-:W-:Y:S01]  /*248d0*/  IMAD.MOV.U32 R5, RZ, RZ, c[0x0][0x4e8] ;  /* 0x00013a00ff057624 */ /* 0x000fe200078e00ff */
[----:B------:R-:W-:Y:S01]  /*248e0*/  SHF.R.S32.HI R4, RZ, 0x1f, R59 ;  /* 0x0000001fff047819 */ /* 0x000fe2000001143b */
[----:B------:R-:W2:Y:S01]  /*248f0*/  S2R R76, SR_CTAID.X ;  /* 0x00000000004c7919 */ /* 0x000ea20000002500 */
[----:B------:R-:W-:Y:S01]  /*24900*/  IMAD.IADD R6, R66, 0x1, -R6 ;  /* 0x0000000142067824 */ /* 0x000fe200078e0a06 */
[----:B------:R-:W-:Y:S01]  /*24910*/  LEA.HI R0, R32, R32, RZ, 0x1 ;  /* 0x0000002020007211 */ /* 0x000fe200078f08ff */
[----:B------:R-:W-:Y:S01]  /*24920*/  ULDC.64 UR6, c[0x0][0x490] ;  /* 0x0001240000067ab9 */ /* 0x000fe20000000a00 */
[----:B------:R-:W-:Y:S01]  /*24930*/  LEA.HI R4, R4, R59, RZ, 0x2 ;  /* 0x0000003b04047211 */ /* 0x000fe200078f10ff */
[----:B------:R-:W3:Y:S01]  /*24940*/  R2UR UR10, R2 ;  /* 0x00000000020a73c2 */ /* 0x000ee200000e0000 */
[----:B------:R-:W-:Y:S01]  /*24950*/  SHF.R.S32.HI R8, RZ, 0x1f, R6 ;  /* 0x0000001fff087819 */ /* 0x000fe20000011406 */
[----:B------:R-:W-:Y:S01]  /*24960*/  ULDC UR9, c[0x0][0x3a4] ;  /* 0x0000e90000097ab9 */ /* 0x000fe20000000800 */
[----:B------:R-:W-:Y:S01]  /*24970*/  ISETP.NE.AND P1, PT, R5, 0x1, PT ;  /* 0x000000010500780c */ /* 0x000fe20003f25270 */
[----:B-----5:R-:W-:Y:S01]  /*24980*/  IMAD R17, R17, c[0x0][0x4e8], RZ ;  /* 0x00013a0011117a24 */ /* 0x020fe200078e02ff */
[C---:B------:R-:W-:Y:S01]  /*24990*/  LOP3.LUT R5, R0.reuse, 0x1ffffffe, RZ, 0xc0, !PT ;  /* 0x1ffffffe00057812 */ /* 0x040fe200078ec0ff */
[----:B------:R-:W-:Y:S01]  /*249a0*/  IMAD.SHL.U32 R0, R0, 0x20, RZ ;  /* 0x0000002000007824 */ /* 0x000fe200078e00ff */
[----:B------:R-:W-:Y:S01]  /*249b0*/  LOP3.LUT R4, R4, 0xffffffc, RZ, 0xc0, !PT ;  /* 0x0ffffffc04047812 */ /* 0x000fe200078ec0ff */
[----:B------:R4:W1:Y:S01]  /*249c0*/  R2UR UR11, R3 ;  /* 0x00000000030b73c2 */ /* 0x00086200000e0000 */
[----:B------:R-:W-:Y:S01]  /*249d0*/  LEA.HI R8, R8, R6, RZ, 0x2 ;  /* 0x0000000608087211 */ /* 0x000fe200078f10ff */
[----:B------:R-:W-:Y:S01]  /*249e0*/  IMAD.IADD R7, R32, 0x1, -R5 ;  /* 0x0000000120077824 */ /* 0x000fe200078e0a05 */
[----:B------:R-:W-:Y:S01]  /*249f0*/  LOP3.LUT R0, R0, 0xffffffc0, RZ, 0xc0, !PT ;  /* 0xffffffc000007812 */ /* 0x000fe200078ec0ff */
[----:B------:R-:W-:Y:S01]  /*24a00*/  IMAD.IADD R4, R59, 0x1, -R4 ;  /* 0x000000013b047824 */ /* 0x000fe200078e0a04 */
[----:B------:R-:W-:Y:S01]  /*24a10*/  SHF.R.S32.HI R5, RZ, 0x2, R8 ;  /* 0x00000002ff057819 */ /* 0x000fe20000011408 */
[----:B------:R-:W-:Y:S01]  /*24a20*/  BSSY B0, `(.L_x_1792) ;  /* 0x000008d000007945 */ /* 0x000fe20003800000 */
[----:B------:R-:W-:Y:S01]  /*24a30*/  LOP3.LUT P0, RZ, R6, 0x3, RZ, 0xc0, !PT ;  /* 0x0000000306ff7812 */ /* 0x000fe2000780c0ff */
[----:B------:R-:W-:Y:S01]  /*24a40*/  IMAD R0, R7, 0x8, R0 ;  /* 0x0000000807007824 */ /* 0x000fe200078e0200 */
[----:B-1----:R-:W-:Y:S01]  /*24a50*/  UMOV UR11, UR5 ;  /* 0x00000005000b7c82 */ /* 0x002fe20008000000 */
[----:B------:R-:W-:Y:S01]  /*24a60*/  IMAD R15, R4, 0x10, R5 ;  /* 0x00000010040f7824 */ /* 0x000fe200078e0205 */
[----:B------:R1:W1:Y:S02]  /*24a70*/  R2UR UR4, R2 ;  /* 0x00000000020473c2 */ /* 0x00026400000e0000 */
[----:B-1----:R-:W-:Y:S01]  /*24a80*/  UIMAD UR4, UR8, UR6, URZ ;  /* 0x00000006080472a4 */ /* 0x002fe2000f8e023f */
[-C--:B------:R-:W-:Y:S01]  /*24a90*/  LEA.HI R5, R65, R66.reuse, RZ, 0x3 ;  /* 0x0000004241057211 */ /* 0x080fe200078f18ff */
[----:B------:R-:W-:Y:S01]  /*24aa0*/  IMAD.IADD R4, R15, 0x1, R0 ;  /* 0x000000010f047824 */ /* 0x000fe200078e0200 */
[----:B------:R-:W-:Y:S01]  /*24ab0*/  LEA.HI R21, R65, R66, RZ, 0x6 ;  /* 0x0000004241157211 */ /* 0x000fe200078f30ff */
[----:B---3--:R-:W-:Y:S01]  /*24ac0*/  UIMAD.WIDE.U32 UR10, UR16, UR6, UR10 ;  /* 0x00000006100a72a5 */ /* 0x008fe2000f8e000a */
[----:B------:R-:W-:Y:S01]  /*24ad0*/  LOP3.LUT R6, R5, 0xfffffff8, RZ, 0xc0, !PT ;  /* 0xfffffff805067812 */ /* 0x000fe200078ec0ff */
[----:B--2---:R-:W-:Y:S01]  /*24ae0*/  IMAD R4, R76, 0x80, R4 ;  /* 0x000000804c047824 */ /* 0x004fe200078e0204 */
[----:B------:R-:W1:Y:S01]  /*24af0*/  R2UR UR14, R2 ;  /* 0x00000000020e73c2 */ /* 0x000e6200000e0000 */
[----:B------:R-:W-:Y:S01]  /*24b00*/  USHF.R.S32.HI UR6, URZ, 0x1f, UR26 ;  /* 0x0000001f3f067899 */ /* 0x000fe2000801141a */
[----:B------:R-:W-:Y:S01]  /*24b10*/  SHF.R.S32.HI R19, RZ, 0x3, R5 ;  /* 0x00000003ff137819 */ /* 0x000fe20000011405 */
[----:B------:R-:W-:Y:S01]  /*24b20*/  UIMAD UR7, UR16, UR7, UR4 ;  /* 0x00000007100772a4 */ /* 0x000fe2000f8e0204 */
[----:B------:R-:W-:Y:S01]  /*24b30*/  IMAD.MOV.U32 R0, RZ, RZ, R4 ;  /* 0x000000ffff007224 */ /* 0x000fe200078e0004 */
[----:B------:R-:W-:Y:S01]  /*24b40*/  USEL UR6, UR6, URZ, !UP1 ;  /* 0x0000003f06067287 */ /* 0x000fe2000c800000 */
[----:B------:R-:W-:Y:S01]  /*24b50*/  IMAD.IADD R6, R66, 0x1, -R6 ;  /* 0x0000000142067824 */ /* 0x000fe200078e0a06 */
[----:B------:R-:W-:Y:S01]  /*24b60*/  ULDC.64 UR4, c[0x0][0x498] ;  /* 0x0001260000047ab9 */ /* 0x000fe20000000a00 */
[----:B------:R-:W2:Y:S01]  /*24b70*/  R2UR UR13, R3 ;  /* 0x00000000030d73c2 */ /* 0x000ea200000e0000 */
[----:B------:R-:W-:Y:S01]  /*24b80*/  UIADD3 UR11, UR11, UR7, URZ ;  /* 0x000000070b0b7290 */ /* 0x000fe2000fffe03f */
[----:B------:R-:W-:Y:S01]  /*24b90*/  IMAD R15, R76, 0x80, R15 ;  /* 0x000000804c0f7824 */ /* 0x000fe200078e020f */
[----:B------:R-:W-:-:S02]  /*24ba0*/  USEL UR26, UR26, URZ, !UP1 ;  /* 0x0000003f1a1a7287 */ /* 0x000fc4000c800000 */
[----:B------:R-:W-:Y:S02]  /*24bb0*/  UIMAD UR7, UR6, UR4, URZ ;  /* 0x00000004060772a4 */ /* 0x000fe4000f8e023f */
[----:B------:R-:W-:Y:S01]  /*24bc0*/  UIMAD.WIDE.U32 UR18, UR26, UR4, UR10 ;  /* 0x000000041a1272a5 */ /* 0x000fe2000f8e000a */
[----:B------:R3:W4:Y:S01]  /*24bd0*/  R2UR UR12, R2 ;  /* 0x00000000020c73c2 */ /* 0x00072200000e0000 */
[----:B------:R-:W-:Y:S02]  /*24be0*/  UIMAD UR7, UR26, UR5, UR7 ;  /* 0x000000051a0772a4 */ /* 0x000fe4000f8e0207 */
[----:B------:R-:W-:Y:S02]  /*24bf0*/  ULDC UR10, c[0x0][0x3a0] ;  /* 0x0000e800000a7ab9 */ /* 0x000fe40000000800 */
[----:B------:R-:W-:Y:S02]  /*24c00*/  ULDC.64 UR4, c[0x0][0x3e8] ;  /* 0x0000fa0000047ab9 */ /* 0x000fe40000000a00 */
[----:B------:R-:W-:Y:S01]  /*24c10*/  UIMAD UR8, UR8, UR4, URZ ;  /* 0x00000004080872a4 */ /* 0x000fe2000f8e023f */
[----:B------:R4:W1:Y:S02]  /*24c20*/  R2UR UR15, R3 ;  /* 0x00000000030f73c2 */ /* 0x00086400000e0000 */
[----:B-1----:R-:W-:-:S02]  /*24c30*/  UIMAD.WIDE.U32 UR14, UR14, UR10, URZ ;  /* 0x0000000a0e0e72a5 */ /* 0x002fc4000f8e003f */
[----:B------:R-:W-:Y:S02]  /*24c40*/  UIMAD UR5, UR16, UR5, UR8 ;  /* 0x00000005100572a4 */ /* 0x000fe4000f8e0208 */
[----:B--2---:R-:W-:Y:S01]  /*24c50*/  UIMAD UR10, UR13, UR10, URZ ;  /* 0x0000000a0d0a72a4 */ /* 0x004fe2000f8e023f */
[----:B---3--:R-:W-:-:S03]  /*24c60*/  @P1 IMAD.HI.U32 R2, R4, c[0x0][0x4ec], RZ ;  /* 0x00013b0004021a27 */ /* 0x008fc600078e00ff */
[----:B----4-:R-:W-:Y:S02]  /*24c70*/  UIMAD UR9, UR12, UR9, UR10 ;  /* 0x000000090c0972a4 */ /* 0x010fe4000f8e020a */
[----:B------:R-:W-:Y:S02]  /*24c80*/  @P1 SHF.R.U32.HI R0, RZ, c[0x0][0x4f0], R2 ;  /* 0x00013c00ff001a19 */ /* 0x000fe40000011602 */
[----:B------:R-:W-:Y:S02]  /*24c90*/  UIADD3 UR15, UR15, UR9, URZ ;  /* 0x000000090f0f7290 */ /* 0x000fe4000fffe03f */
[--C-:B------:R-:W-:Y:S01]  /*24ca0*/  SHF.R.S32.HI R3, RZ, 0x1f, R0.reuse ;  /* 0x0000001fff037819 */ /* 0x100fe20000011400 */
[----:B------:R-:W-:Y:S01]  /*24cb0*/  IMAD.MOV R2, RZ, RZ, -R0 ;  /* 0x000000ffff027224 */ /* 0x000fe200078e0a00 */
[----:B------:R-:W-:Y:S01]  /*24cc0*/  IADD3 R8, P2, R0, UR18, RZ ;  /* 0x0000001200087c10 */ /* 0x000fe2000ff5e0ff */
[----:B------:R-:W-:Y:S01]  /*24cd0*/  IMAD.SHL.U32 R0, R19, 0x40, RZ ;  /* 0x0000004013007824 */ /* 0x000fe200078e00ff */
[----:B------:R-:W-:Y:S01]  /*24ce0*/  UIMAD.WIDE.U32 UR16, UR16, UR4, UR14 ;  /* 0x00000004101072a5 */ /* 0x000fe2000f8e000e */
[----:B------:R-:W-:-:S02]  /*24cf0*/  IMAD R4, R2, c[0x0][0x4e8], R4 ;  /* 0x00013a0002047a24 */ /* 0x000fc400078e0204 */
[----:B------:R-:W-:Y:S01]  /*24d00*/  IMAD.U32 R2, RZ, RZ, UR7 ;  /* 0x00000007ff027e24 */ /* 0x000fe2000f8e00ff */
[----:B------:R-:W-:Y:S01]  /*24d10*/  LOP3.LUT R0, R0, 0x1c0, RZ, 0xc0, !PT ;  /* 0x000001c000007812 */ /* 0x000fe200078ec0ff */
[----:B------:R-:W-:-:S03]  /*24d20*/  UIADD3 UR17, UR17, UR5, URZ ;  /* 0x0000000511117290 */ /* 0x000fc6000fffe03f */
[----:B------:R-:W-:Y:S01]  /*24d30*/  IADD3.X R9, R3, UR19, R2, P2, !PT ;  /* 0x0000001303097c10 */ /* 0x000fe200097fe402 */
[----:B------:R-:W-:Y:S01]  /*24d40*/  ULDC.64 UR4, c[0x0][0x3f0] ;  /* 0x0000fc0000047ab9 */ /* 0x000fe20000000a00 */
[C---:B------:R-:W-:Y:S01]  /*24d50*/  LEA R2, R6.reuse, R19, 0x4 ;  /* 0x0000001306027211 */ /* 0x040fe200078e20ff */
[----:B------:R-:W-:Y:S01]  /*24d60*/  IMAD.SHL.U32 R6, R6, 0x8, RZ ;  /* 0x0000000806067824 */ /* 0x000fe200078e00ff */
[----:B------:R-:W-:Y:S01]  /*24d70*/  SHF.R.U32.HI R7, RZ, 0x3, R0 ;  /* 0x00000003ff077819 */ /* 0x000fe20000011600 */
[----:B------:R-:W-:Y:S01]  /*24d80*/  UIMAD UR6, UR6, UR4, URZ ;  /* 0x00000004060672a4 */ /* 0x000fe2000f8e023f */
[----:B------:R-:W-:Y:S01]  /*24d90*/  ISETP.GE.OR P2, PT, R15, R17, P0 ;  /* 0x000000110f00720c */ /* 0x000fe20000746670 */
[----:B------:R-:W-:Y:S01]  /*24da0*/  IMAD R5, R76, 0x80, R2 ;  /* 0x000000804c057824 */ /* 0x000fe200078e0202 */
[----:B------:R-:W-:Y:S01]  /*24db0*/  LOP3.LUT R0, R0, 0x38, R6, 0xf8, !PT ;  /* 0x0000003800007812 */ /* 0x000fe200078ef806 */
[----:B------:R-:W-:Y:S01]  /*24dc0*/  UIMAD.WIDE.U32 UR16, UR26, UR4, UR16 ;  /* 0x000000041a1072a5 */ /* 0x000fe2000f8e0010 */
[----:B------:R-:W-:Y:S01]  /*24dd0*/  SHF.R.S32.HI R2, RZ, 0x1f, R4 ;  /* 0x0000001fff027819 */ /* 0x000fe20000011404 */
[----:B------:R-:W-:Y:S01]  /*24de0*/  @P1 IMAD.HI.U32 R3, R5, c[0x0][0x4ec], RZ ;  /* 0x00013b0005031a27 */ /* 0x000fe200078e00ff */
[----:B------:R-:W-:Y:S01]  /*24df0*/  LOP3.LUT R20, R0, R7, RZ, 0x3c, !PT ;  /* 0x0000000700147212 */ /* 0x000fe200078e3cff */
[----:B------:R-:W-:-:S02]  /*24e00*/  UIMAD UR5, UR26, UR5, UR6 ;  /* 0x000000051a0572a4 */ /* 0x000fc4000f8e0206 */
[----:B------:R-:W-:Y:S02]  /*24e10*/  IMAD R0, R2, c[0x0][0x488], RZ ;  /* 0x0001220002007a24 */ /* 0x000fe400078e02ff */
[----:B------:R-:W-:Y:S01]  /*24e20*/  IMAD.MOV.U32 R14, RZ, RZ, R5 ;  /* 0x000000ffff0e7224 */ /* 0x000fe200078e0005 */
[----:B------:R-:W-:Y:S01]  /*24e30*/  @P1 SHF.R.U32.HI R14, RZ, c[0x0][0x4f0], R3 ;  /* 0x00013c00ff0e1a19 */ /* 0x000fe20000011603 */
[C---:B------:R-:W-:Y:S01]  /*24e40*/  IMAD.WIDE.U32 R2, R4.reuse, c[0x0][0x488], R8 ;  /* 0x0001220004027a25 */ /* 0x040fe200078e0008 */
[----:B------:R-:W-:Y:S01]  /*24e50*/  IADD3 R8, R15, 0x8, RZ ;  /* 0x000000080f087810 */ /* 0x000fe20007ffe0ff */
[----:B------:R-:W-:Y:S01]  /*24e60*/  UIADD3 UR5, UR17, UR5, URZ ;  /* 0x0000000511057290 */ /* 0x000fe2000fffe03f */
[----:B------:R-:W-:Y:S01]  /*24e70*/  SHF.R.S32.HI R9, RZ, 0x1f, R14 ;  /* 0x0000001fff097819 */ /* 0x000fe2000001140e */
[----:B------:R-:W-:Y:S01]  /*24e80*/  IMAD R0, R4, c[0x0][0x48c], R0 ;  /* 0x0001230004007a24 */ /* 0x000fe200078e0200 */
[----:B------:R-:W-:Y:S01]  /*24e90*/  LEA R4, P1, R2, c[0x0][0x450], 0x2 ;  /* 0x0001140002047a11 */ /* 0x000fe200078210ff */
[----:B------:R-:W-:Y:S01]  /*24ea0*/  IMAD.MOV R7, RZ, RZ, -R14 ;  /* 0x000000ffff077224 */ /* 0x000fe200078e0a0e */
[----:B------:R-:W-:Y:S01]  /*24eb0*/  ISETP.GE.OR P3, PT, R8, R17, P0 ;  /* 0x000000110800720c */ /* 0x000fe20000766670 */
[----:B------:R-:W-:Y:S01]  /*24ec0*/  IMAD.IADD R0, R3, 0x1, R0 ;  /* 0x0000000103007824 */ /* 0x000fe200078e0200 */
[----:B------:R-:W-:Y:S01]  /*24ed0*/  MOV R3, UR17 ;  /* 0x0000001100037c02 */ /* 0x000fe20008000f00 */
[----:B------:R-:W-:Y:S01]  /*24ee0*/  IMAD R16, R9, c[0x0][0x3e0], RZ ;  /* 0x0000f80009107a24 */ /* 0x000fe200078e02ff */
[----:B------:R-:W-:Y:S01]  /*24ef0*/  SHFL.IDX PT, R10, R4, RZ, 0x1c1f ;  /* 0x001c1fff040a7589 */ /* 0x000fe200000e0000 */
[----:B------:R-:W-:Y:S01]  /*24f00*/  IMAD R7, R7, c[0x0][0x4e8], R5 ;  /* 0x00013a0007077a24 */ /* 0x000fe200078e0205 */
[----:B------:R-:W-:Y:S01]  /*24f10*/  LEA.HI.X R0, R2, c[0x0][0x454], R0, 0x2, P1 ;  /* 0x0001150002007a11 */ /* 0x000fe200008f1400 */
[----:B------:R-:W-:Y:S01]  /*24f20*/  IMAD.U32 R2, RZ, RZ, UR16 ;  /* 0x00000010ff027e24 */ /* 0x000fe2000f8e00ff */
[----:B------:R-:W-:Y:S01]  /*24f30*/  SHFL.IDX PT, R8, R4, 0x1, 0x1c1f ;  /* 0x003c1f0004087f89 */ /* 0x000fe200000e0000 */
[----:B------:R-:W-:-:S02]  /*24f40*/  IMAD.U32 R3, RZ, RZ, UR5 ;  /* 0x00000005ff037e24 */ /* 0x000fc4000f8e00ff */
[C---:B------:R-:W-:Y:S01]  /*24f50*/  IMAD R18, R14.reuse, c[0x0][0x3e4], R16 ;  /* 0x0000f9000e127a24 */ /* 0x040fe200078e0210 */
[----:B------:R-:W1:Y:S01]  /*24f60*/  SHFL.IDX PT, R11, R0, RZ, 0x1c1f ;  /* 0x001c1fff000b7589 */ /* 0x000e6200000e0000 */
[----:B------:R-:W-:Y:S01]  /*24f70*/  IMAD.WIDE.U32 R2, R14, c[0x0][0x3e0], R2 ;  /* 0x0000f8000e027a25 */ /* 0x000fe200078e0002 */
[C---:B------:R-:W-:Y:S02]  /*24f80*/  IADD3 R14, R15.reuse, 0x40, RZ ;  /* 0x000000400f0e7810 */ /* 0x040fe40007ffe0ff */
[----:B------:R-:W2:Y:S01]  /*24f90*/  SHFL.IDX PT, R9, R0, 0x1, 0x1c1f ;  /* 0x003c1f0000097f89 */ /* 0x000ea200000e0000 */
[----:B------:R-:W-:Y:S01]  /*24fa0*/  IADD3 R15, R15, 0x48, RZ ;  /* 0x000000480f0f7810 */ /* 0x000fe20007ffe0ff */
[----:B------:R-:W-:Y:S01]  /*24fb0*/  IMAD.SHL.U32 R16, R21, 0x8, RZ ;  /* 0x0000000815107824 */ /* 0x000fe200078e00ff */
[-C--:B------:R-:W-:Y:S01]  /*24fc0*/  ISETP.GE.OR P1, PT, R14, R17.reuse, P0 ;  /* 0x000000110e00720c */ /* 0x080fe20000726670 */
[----:B------:R-:W-:Y:S01]  /*24fd0*/  SHFL.IDX PT, R12, R4, 0x2, 0x1c1f ;  /* 0x005c1f00040c7f89 */ /* 0x000fe200000e0000 */
[----:B------:R-:W-:Y:S01]  /*24fe0*/  ISETP.GE.OR P0, PT, R15, R17, P0 ;  /* 0x000000110f00720c */ /* 0x000fe20000706670 */
[----:B------:R-:W-:Y:S01]  /*24ff0*/  IMAD.IADD R3, R3, 0x1, R18 ;  /* 0x0000000103037824 */ /* 0x000fe200078e0212 */
[----:B------:R-:W-:Y:S01]  /*25000*/  LOP3.LUT R15, R20, 0x7ffffe00, R16, 0xf8, !PT ;  /* 0x7ffffe00140f7812 */ /* 0x000fe200078ef810 */
[----:B------:R-:W3:Y:S02]  /*25010*/  SHFL.IDX PT, R13, R0, 0x2, 0x1c1f ;  /* 0x005c1f00000d7f89 */ /* 0x000ee400000e0000 */
[----:B------:R-:W-:-:S02]  /*25020*/  IMAD.WIDE.U32 R2, R7, c[0x0][0x3d8], R2 ;  /* 0x0000f60007027a25 */ /* 0x000fc400078e0002 */
[----:B------:R-:W-:Y:S04]  /*25030*/  SHFL.IDX PT, R4, R4, 0x3, 0x1c1f ;  /* 0x007c1f0004047f89 */ /* 0x000fe800000e0000 */
[----:B------:R4:W4:Y:S04]  /*25040*/  SHFL.IDX PT, R5, R0, 0x3, 0x1c1f ;  /* 0x007c1f0000057f89 */ /* 0x00092800000e0000 */
[----:B-1----:R1:W-:Y:S04]  /*25050*/  @!P2 ST.E [R10.64], R61 ;  /* 0x0000003d0a00a985 */ /* 0x0023e8000c10191c */
[----:B--2---:R1:W-:Y:S04]  /*25060*/  @!P3 ST.E [R8.64], R62 ;  /* 0x0000003e0800b985 */ /* 0x0043e8000c10191c */
[----:B---3--:R1:W-:Y:S01]  /*25070*/  @!P1 ST.E [R12.64], R63 ;  /* 0x0000003f0c009985 */ /* 0x0083e2000c10191c */
[----:B----4-:R-:W-:-:S03]  /*25080*/  SHF.R.S32.HI R0, RZ, 0x1f, R7 ;  /* 0x0000001fff007819 */ /* 0x010fc60000011407 */
[----:B------:R1:W-:Y:S01]  /*25090*/  @!P0 ST.E [R4.64], R64 ;  /* 0x0000004004008985 */ /* 0x0003e2000c10191c */
[----:B------:R-:W-:Y:S01]  /*250a0*/  LEA R18, P0, R2, c[0x0][0x380], 0x1 ;  /* 0x0000e00002127a11 */ /* 0x000fe200078008ff */
[----:B------:R-:W-:-:S04]  /*250b0*/  IMAD R0, R0, c[0x0][0x3d8], RZ ;  /* 0x0000f60000007a24 */ /* 0x000fc800078e02ff */
[----:B------:R-:W-:Y:S02]  /*250c0*/  IMAD R14, R7, c[0x0][0x3dc], R0 ;  /* 0x0000f700070e7a24 */ /* 0x000fe400078e0200 */
[----:B------:R-:W-:Y:S02]  /*250d0*/  IMAD.SHL.U32 R0, R15, 0x2, RZ ;  /* 0x000000020f007824 */ /* 0x000fe400078e00ff */
[----:B------:R-:W-:Y:S02]  /*250e0*/  IMAD.IADD R3, R3, 0x1, R14 ;  /* 0x0000000103037824 */ /* 0x000fe400078e020e */
[----:B------:R-:W-:Y:S01]  /*250f0*/  IMAD R7, R76, 0x80, R19 ;  /* 0x000000804c077824 */ /* 0x000fe200078e0213 */
        /* <DEDUP_REMOVED lines=19> */
[----:B-1234-:R-:W1:Y:S01]  /*25230*/  LDS.128 R12, [R0+0x80] ;  /* 0x00008000000c7984 */ /* 0x01ee620000000c00 */
[----:B------:R-:W-:-:S02]  /*25240*/  IADD3 R4, R6, 0x40, RZ ;  /* 0x0000004006047810 */ /* 0x000fc40007ffe0ff */
[----:B------:R-:W-:Y:S01]  /*25250*/  ISETP.GE.AND P1, PT, R6, c[0x0][0x3c8], PT ;  /* 0x0000f20006007a0c */ /* 0x000fe20003f26270 */
[----:B------:R2:W3:Y:S01]  /*25260*/  LDS.128 R8, [R0+0x4080] ;  /* 0x0040800000087984 */ /* 0x0004e20000000c00 */
[----:B------:R-:W-:-:S13]  /*25270*/  ISETP.GE.AND P0, PT, R4, c[0x0][0x3c8], PT ;  /* 0x0000f20004007a0c */ /* 0x000fda0003f06270 */
[----:B--2---:R-:W-:-:S04]  /*25280*/  @!P0 SHF.R.S32.HI R0, RZ, 0x1f, R4 ;  /* 0x0000001fff008819 */ /* 0x004fc80000011404 */
[----:B------:R-:W-:Y:S01]  /*25290*/  @!P0 LEA.HI R0, R0, R4, RZ, 0x3 ;  /* 0x0000000400008211 */ /* 0x000fe200078f18ff */
[----:B------:R-:W-:-:S03]  /*252a0*/  @!P1 IMAD.WIDE R4, R6, 0x2, R2 ;  /* 0x0000000206049825 */ /* 0x000fc600078e0202 */
[----:B------:R-:W-:-:S05]  /*252b0*/  @!P0 LOP3.LUT R0, R0, 0xfffffff8, RZ, 0xc0, !PT ;  /* 0xfffffff800008812 */ /* 0x000fca00078ec0ff */
[----:B------:R-:W-:Y:S01]  /*252c0*/  @!P0 IMAD.WIDE R2, R0, 0x2, R2 ;  /* 0x0000000200028825 */ /* 0x000fe200078e0202 */
[----:B-1----:R1:W-:Y:S04]  /*252d0*/  @!P1 ST.E.128 [R4.64], R12 ;  /* 0x0000000c04009985 */ /* 0x0023e8000c101d1c */
[----:B---3--:R1:W-:Y:S02]  /*252e0*/  @!P0 ST.E.128 [R2.64], R8 ;  /* 0x0000000802008985 */ /* 0x0083e4000c101d1c */
.L_x_1793:
[----:B--234-:R-:W-:Y:S05]  /*252f0*/  BSYNC B0 ;  /* 0x0000000000007941 */ /* 0x01cfea0003800000 */
.L_x_1792:
        /* <DEDUP_REMOVED lines=16> */
.L_x_1795:
[----:B------:R-:W-:Y:S05]  /*25400*/  BSYNC B0 ;  /* 0x0000000000007941 */ /* 0x000fea0003800000 */
.L_x_1794:
        /* <DEDUP_REMOVED lines=16> */
.L_x_1797:
[----:B------:R-:W-:Y:S05]  /*25510*/  BSYNC B0 ;  /* 0x0000000000007941 */ /* 0x000fea0003800000 */
.L_x_1796:
        /* <DEDUP_REMOVED lines=16> */
.L_x_1799:
[----:B------:R-:W-:Y:S05]  /*25620*/  BSYNC B0 ;  /* 0x0000000000007941 */ /* 0x000fea0003800000 */
.L_x_1798:
        /* <DEDUP_REMOVED lines=16> */
.L_x_1801:
[----:B------:R-:W-:Y:S05]  /*25730*/  BSYNC B0 ;  /* 0x0000000000007941 */ /* 0x000fea0003800000 */
.L_x_1800:
        /* <DEDUP_REMOVED lines=16> */
.L_x_1803:
[----:B------:R-:W-:Y:S05]  /*25840*/  BSYNC B0 ;  /* 0x0000000000007941 */ /* 0x000fea0003800000 */
.L_x_1802:
        /* <DEDUP_REMOVED lines=16> */
.L_x_1805:
[----:B------:R-:W-:Y:S05]  /*25950*/  BSYNC B0 ;  /* 0x0000000000007941 */ /* 0x000fea0003800000 */
.L_x_1804:
        /* <DEDUP_REMOVED lines=17> */
.L_x_1790:
[----:B------:R-:W-:Y:S02]  /*25a70*/  ULDC.64 UR6, c[0x0][0x500] ;  /* 0x0001400000067ab9 */ /* 0x000fe40000000a00 */
[----:B------:R-:W-:Y:S02]  /*25a80*/  UISETP.NE.U32.AND UP1, UPT, URZ, UR6, UPT ;  /* 0x000000063f00728c */ /* 0x000fe4000bf25070 */
[----:B------:R-:W-:Y:S02]  /*25a90*/  ULDC.64 UR4, c[0x0][0x508] ;  /* 0x0001420000047ab9 */ /* 0x000fe40000000a00 */
[----:B------:R-:W-:Y:S02]  /*25aa0*/  UISETP.NE.AND.EX UP1, UPT, URZ, UR7, UPT, UP1 ;  /* 0x000000073f00728c */ /* 0x000fe4000bf25310 */
[----:B------:R-:W-:Y:S02]  /*25ab0*/  UISETP.NE.U32.AND UP0, UPT, URZ, UR4, UPT ;  /* 0x000000043f00728c */ /* 0x000fe4000bf05070 */
[----:B------:R-:W-:-:S02]  /*25ac0*/  ULDC.64 UR6, c[0x0][0x500] ;  /* 0x0001400000067ab9 */ /* 0x000fc40000000a00 */
[----:B------:R-:W-:Y:S01]  /*25ad0*/  UMOV UR4, 0x4 ;  /* 0x0000000400047882 */ /* 0x000fe20000000000 */
[----:B------:R-:W-:Y:S01]  /*25ae0*/  PLOP3.LUT P0, PT, PT, PT, UP1, 0x80, 0x0 ;  /* 0x000000000000781c */ /* 0x000fe20003f0f018 */
[----:B------:R-:W-:Y:S02]  /*25af0*/  UIMAD.WIDE UR6, UR26, UR4, UR6 ;  /* 0x000000041a0672a5 */ /* 0x000fe4000f8e0206 */
[----:B------:R-:W-:-:S04]  /*25b00*/  UISETP.NE.AND.EX UP0, UPT, URZ, UR5, UPT, UP0 ;  /* 0x000000053f00728c */ /* 0x000fc8000bf05300 */
[----:B------:R-:W-:Y:S02]  /*25b10*/  IMAD.U32 R4, RZ, RZ, UR6 ;  /* 0x00000006ff047e24 */ /* 0x000fe4000f8e00ff */
[----:B------:R-:W-:Y:S01]  /*25b20*/  IMAD.U32 R5, RZ, RZ, UR7 ;  /* 0x00000007ff057e24 */ /* 0x000fe2000f8e00ff */
[----:B------:R-:W-:Y:S01]  /*25b30*/  ULDC.64 UR6, c[0x0][0x508] ;  /* 0x0001420000067ab9 */ /* 0x000fe20000000a00 */
[----:B------:R-:W-:-:S03]  /*25b40*/  PLOP3.LUT P1, PT, PT, PT, UP0, 0x80, 0x0 ;  /* 0x000000000000781c */ /* 0x000fc60003f2f008 */
[----:B------:R-:W2:Y:S01]  /*25b50*/  @P0 LDG.E R0, [R4.64] ;  /* 0x0000001c04000981 */ /* 0x000ea2000c1e1900 */
[----:B------:R-:W-:Y:S01]  /*25b60*/  @UP0 UIMAD.WIDE UR6, UR26, UR4, UR6 ;  /* 0x000000041a0602a5 */ /* 0x000fe2000f8e0206 */
[----:B-----5:R-:W-:-:S05]  /*25b70*/  MOV R10, c[0x0][0x388] ;  /* 0x0000e200000a7a02 */ /* 0x020fca0000000f00 */
[----:B------:R-:W-:Y:S01]  /*25b80*/  IMAD.U32 R2, RZ, RZ, UR6 ;  /* 0x00000006ff027e24 */ /* 0x000fe2000f8e00ff */
[----:B------:R-:W-:-:S05]  /*25b90*/  MOV R3, UR7 ;  /* 0x0000000700037c02 */ /* 0x000fca0008000f00 */
[----:B------:R1:W5:Y:S02]  /*25ba0*/  @P1 LDG.E R10, [R2.64] ;  /* 0x0000001c020a1981 */ /* 0x000364000c1e1900 */
[----:B-1----:R-:W-:Y:S02]  /*25bb0*/  CS2R R2, SRZ ;  /* 0x0000000000027805 */ /* 0x002fe4000001ff00 */
[--C-:B--2---:R-:W-:Y:S01]  /*25bc0*/  @P0 SHF.R.S32.HI R3, RZ, 0x1f, R0.reuse ;  /* 0x0000001fff030819 */ /* 0x104fe20000011400 */
[----:B------:R-:W-:Y:S01]  /*25bd0*/  @P0 IMAD.MOV.U32 R2, RZ, RZ, R0 ;  /* 0x000000ffff020224 */ /* 0x000fe200078e0000 */
[----:B------:R-:W-:Y:S05]  /*25be0*/  @P1 BRA `(.L_x_1806) ;  /* 0x0000004000001947 */ /* 0x000fea0003800000 */
[----:B------:R-:W-:Y:S05]  /*25bf0*/  @!P0 BRA `(.L_x_1806) ;  /* 0x0000003000008947 */ /* 0x000fea0003800000 */
[----:B------:R1:W2:Y:S04]  /*25c00*/  LDG.E R0, [R4.64] ;  /* 0x0000001c04007981 */ /* 0x0002a8000c1e1900 */
[----:B-1----:R-:W2:Y:S02]  /*25c10*/  LDG.E R4, [R4.64+0x4] ;  /* 0x0000041c04047981 */ /* 0x002ea4000c1e1900 */
[----:B--2--5:R-:W-:-:S02]  /*25c20*/  IADD3 R10, -R0, R4, RZ ;  /* 0x00000004000a7210 */ /* 0x024fc40007ffe1ff */
.L_x_1806:
[----:B------:R-:W1:Y:S01]  /*25c30*/  S2R R8, SR_TID.X ;  /* 0x0000000000087919 */ /* 0x000e620000002100 */
[----:B------:R-:W-:Y:S01]  /*25c40*/  USHF.R.S32.HI UR6, URZ, 0x1f, UR26 ;  /* 0x0000001f3f067899 */ /* 0x000fe2000801141a */
[----:B------:R-:W-:Y:S01]  /*25c50*/  BSSY B0, `(.L_x_1807) ;  /* 0x000002d000007945 */ /* 0x000fe20003800000 */
[----:B------:R-:W-:-:S02]  /*25c60*/  USEL UR26, UR26, URZ, !UP1 ;  /* 0x0000003f1a1a7287 */ /* 0x000fc4000c800000 */
[----:B------:R-:W-:Y:S01]  /*25c70*/  USEL UR6, UR6, URZ, !UP1 ;  /* 0x0000003f06067287 */ /* 0x000fe2000c800000 */
[----:B-1----:R-:W-:-:S13]  /*25c80*/  ISETP.GT.AND P0, PT, R8, 0x7f, PT ;  /* 0x0000007f0800780c */ /* 0x002fda0003f04270 */
[----:B------:R-:W-:Y:S05]  /*25c90*/  @P0 BRA `(.L_x_1808) ;  /* 0x0000028000000947 */ /* 0x000fea0003800000 */
[----:B------:R-:W1:Y:S01]  /*25ca0*/  S2R R4, SR_CTAID.X ;  /* 0x0000000000047919 */ /* 0x000e620000002500 */
[----:B-----5:R-:W-:Y:S01]  /*25cb0*/  IMAD R0, R10, c[0x0][0x4e8], RZ ;  /* 0x00013a000a007a24 */ /* 0x020fe200078e02ff */
[----:B-1----:R-:W-:-:S04]  /*25cc0*/  LEA R4, R4, R8, 0x7 ;  /* 0x0000000804047211 */ /* 0x002fc800078e38ff */
[----:B------:R-:W-:-:S13]  /*25cd0*/  ISETP.GE.AND P0, PT, R4, R0, PT ;  /* 0x000000000400720c */ /* 0x000fda0003f06270 */
[----:B------:R-:W-:Y:S05]  /*25ce0*/  @P0 BRA `(.L_x_1808) ;  /* 0x0000023000000947 */ /* 0x000fea0003800000 */
[----:B------:R-:W1:Y:S01]  /*25cf0*/  R2UR UR12, R2 ;  /* 0x00000000020c73c2 */ /* 0x000e6200000e0000 */
[----:B------:R-:W-:Y:S01]  /*25d00*/  IMAD.MOV.U32 R0, RZ, RZ, c[0x0][0x4e8] ;  /* 0x00013a00ff007624 */ /* 0x000fe200078e00ff */
[----:B------:R-:W-:Y:S02]  /*25d10*/  ULDC.64 UR4, c[0x0][0x490] ;  /* 0x0001240000047ab9 */ /* 0x000fe40000000a00 */
[----:B------:R-:W-:Y:S02]  /*25d20*/  UIMAD UR7, UR8, UR4, URZ ;  /* 0x00000004080772a4 */ /* 0x000fe4000f8e023f */
[----:B------:R-:W-:Y:S01]  /*25d30*/  ISETP.NE.AND P0, PT, R0, 0x1, PT ;  /* 0x000000010000780c */ /* 0x000fe20003f05270 */
[----:B------:R-:W-:Y:S01]  /*25d40*/  IMAD.MOV.U32 R0, RZ, RZ, R4 ;  /* 0x000000ffff007224 */ /* 0x000fe200078e0004 */
[----:B------:R-:W2:Y:S01]  /*25d50*/  R2UR UR11, R3 ;  /* 0x00000000030b73c2 */ /* 0x000ea200000e0000 */
[----:B------:R-:W-:-:S07]  /*25d60*/  UIMAD UR7, UR16, UR5, UR7 ;  /* 0x00000005100772a4 */ /* 0x000fce000f8e0207 */
[----:B------:R3:W1:Y:S03]  /*25d70*/  R2UR UR10, R2 ;  /* 0x00000000020a73c2 */ /* 0x00066600000e0000 */
[----:B------:R-:W-:Y:S01]  /*25d80*/  @P0 IMAD.HI.U32 R5, R4, c[0x0][0x4ec], RZ ;  /* 0x00013b0004050a27 */ /* 0x000fe200078e00ff */
[----:B-1----:R-:W-:-:S04]  /*25d90*/  UMOV UR10, UR12 ;  /* 0x0000000c000a7c82 */ /* 0x002fc80008000000 */
[----:B------:R-:W-:Y:S01]  /*25da0*/  @P0 SHF.R.U32.HI R0, RZ, c[0x0][0x4f0], R5 ;  /* 0x00013c00ff000a19 */ /* 0x000fe20000011605 */
[----:B------:R3:W1:Y:S03]  /*25db0*/  R2UR UR13, R3 ;  /* 0x00000000030d73c2 */ /* 0x00066600000e0000 */
[----:B------:R-:W-:Y:S02]  /*25dc0*/  IADD3 R6, -R0, RZ, RZ ;  /* 0x000000ff00067210 */ /* 0x000fe40007ffe1ff */
[----:B------:R-:W-:Y:S01]  /*25dd0*/  SHF.R.S32.HI R5, RZ, 0x1f, R0 ;  /* 0x0000001fff057819 */ /* 0x000fe20000011400 */
[----:B--2---:R-:W-:Y:S02]  /*25de0*/  UIMAD.WIDE.U32 UR10, UR16, UR4, UR10 ;  /* 0x00000004100a72a5 */ /* 0x004fe4000f8e000a */
[----:B------:R-:W-:Y:S01]  /*25df0*/  IMAD R6, R6, c[0x0][0x4e8], R4 ;  /* 0x00013a0006067a24 */ /* 0x000fe200078e0204 */
[----:B------:R-:W-:-:S02]  /*25e00*/  ULDC.64 UR4, c[0x0][0x498] ;  /* 0x0001260000047ab9 */ /* 0x000fc40000000a00 */
[----:B------:R-:W-:Y:S02]  /*25e10*/  UIADD3 UR11, UR7, UR11, URZ ;  /* 0x0000000b070b7290 */ /* 0x000fe4000fffe03f */
[----:B------:R-:W-:Y:S02]  /*25e20*/  UIMAD UR7, UR6, UR4, URZ ;  /* 0x00000004060772a4 */ /* 0x000fe4000f8e023f */
[----:B------:R-:W-:Y:S02]  /*25e30*/  UIMAD.WIDE.U32 UR10, UR26, UR4, UR10 ;  /* 0x000000041a0a72a5 */ /* 0x000fe4000f8e000a */
[----:B------:R-:W-:-:S04]  /*25e40*/  UIMAD UR5, UR26, UR5, UR7 ;  /* 0x000000051a0572a4 */ /* 0x000fc8000f8e0207 */
[----:B------:R-:W-:Y:S02]  /*25e50*/  IADD3 R4, P0, R0, UR10, RZ ;  /* 0x0000000a00047c10 */ /* 0x000fe4000ff1e0ff */
[----:B------:R-:W-:Y:S01]  /*25e60*/  IMAD.U32 R7, RZ, RZ, UR5 ;  /* 0x00000005ff077e24 */ /* 0x000fe2000f8e00ff */
[----:B------:R-:W-:-:S04]  /*25e70*/  SHF.R.S32.HI R0, RZ, 0x1f, R6 ;  /* 0x0000001fff007819 */ /* 0x000fc80000011406 */
[----:B------:R-:W-:Y:S01]  /*25e80*/  IADD3.X R5, R5, UR11, R7, P0, !PT ;  /* 0x0000000b05057c10 */ /* 0x000fe200087fe407 */
[----:B------:R-:W-:-:S04]  /*25e90*/  IMAD R0, R0, c[0x0][0x488], RZ ;  /* 0x0001220000007a24 */ /* 0x000fc800078e02ff */
[C---:B------:R-:W-:Y:S02]  /*25ea0*/  IMAD R0, R6.reuse, c[0x0][0x48c], R0 ;  /* 0x0001230006007a24 */ /* 0x040fe400078e0200 */
[----:B------:R-:W-:-:S05]  /*25eb0*/  IMAD.WIDE.U32 R4, R6, c[0x0][0x488], R4 ;  /* 0x0001220006047a25 */ /* 0x000fca00078e0004 */
[----:B------:R-:W-:Y:S02]  /*25ec0*/  IADD3 R0, R5, R0, RZ ;  /* 0x0000000005007210 */ /* 0x000fe40007ffe0ff */
[----:B------:R-:W-:-:S04]  /*25ed0*/  LEA R6, P0, R4, c[0x0][0x450], 0x2 ;  /* 0x0001140004067a11 */ /* 0x000fc800078010ff */
[----:B------:R-:W-:Y:S01]  /*25ee0*/  LEA.HI.X R7, R4, c[0x0][0x454], R0, 0x2, P0 ;  /* 0x0001150004077a11 */ /* 0x000fe200000f1400 */
[----:B------:R-:W-:-:S05]  /*25ef0*/  IMAD.MOV.U32 R0, RZ, RZ, -0x800000 ;  /* 0xff800000ff007424 */ /* 0x000fca00078e00ff */
[----:B------:R3:W-:Y:S01]  /*25f00*/  STG.E [R6.64], R0 ;  /* 0x0000000006007986 */ /* 0x0007e2000c10191c */
[----:B------:R-:W-:-:S04]  /*25f10*/  DEPBAR.LE SB1, 0x0, {3} ;  /* 0x000090080000791a */ /* 0x000fc80000000000 */
.L_x_1808:
[----:B------:R-:W-:Y:S05]  /*25f20*/  BSYNC B0 ;  /* 0x0000000000007941 */ /* 0x000fea0003800000 */
.L_x_1807:
[----:B------:R-:W1:Y:S01]  /*25f30*/  R2UR UR13, R3 ;  /* 0x00000000030d73c2 */ /* 0x000e6200000e0000 */
[----:B------:R-:W2:Y:S01]  /*25f40*/  S2R R12, SR_CTAID.X ;  /* 0x00000000000c7919 */ /* 0x000ea20000002500 */
[----:B------:R-:W-:Y:S01]  /*25f50*/  SHF.R.S32.HI R0, RZ, 0x1f, R8 ;  /* 0x0000001fff007819 */ /* 0x000fe20000011408 */
[----:B------:R-:W-:Y:S01]  /*25f60*/  ULDC UR10, c[0x0][0x3a0] ;  /* 0x0000e800000a7ab9 */ /* 0x000fe20000000800 */
[----:B-----5:R-:W-:Y:S01]  /*25f70*/  IMAD R10, R10, c[0x0][0x4e8], RZ ;  /* 0x00013a000a0a7a24 */ /* 0x020fe200078e02ff */
[----:B------:R-:W-:Y:S01]  /*25f80*/  ULDC UR7, c[0x0][0x3a4] ;  /* 0x0000e90000077ab9 */ /* 0x000fe20000000800 */
[----:B------:R-:W-:Y:S01]  /*25f90*/  LEA.HI R0, R0, R8, RZ, 0x3 ;  /* 0x0000000800007211 */ /* 0x000fe200078f18ff */
[----:B------:R-:W-:Y:S01]  /*25fa0*/  BSSY B0, `(.L_x_1809) ;  /* 0x000003d000007945 */ /* 0x000fe20003800000 */
[----:B------:R-:W3:Y:S08]  /*25fb0*/  R2UR UR12, R2 ;  /* 0x00000000020c73c2 */ /* 0x000ef000000e0000 */
[----:B------:R4:W2:Y:S08]  /*25fc0*/  R2UR UR14, R2 ;  /* 0x00000000020e73c2 */ /* 0x0008b000000e0000 */
[----:B------:R2:W2:Y:S01]  /*25fd0*/  R2UR UR15, R3 ;  /* 0x00000000030f73c2 */ /* 0x0004a200000e0000 */
[----:B-1----:R-:W-:-:S04]  /*25fe0*/  UIMAD UR4, UR13, UR10, URZ ;  /* 0x0000000a0d0472a4 */ /* 0x002fc8000f8e023f */
[----:B---3--:R-:W-:-:S03]  /*25ff0*/  UIMAD UR7, UR12, UR7, UR4 ;  /* 0x000000070c0772a4 */ /* 0x008fc6000f8e0204 */
[----:B------:R-:W-:Y:S01]  /*26000*/  ULDC.64 UR4, c[0x0][0x3e8] ;  /* 0x0000fa0000047ab9 */ /* 0x000fe20000000a00 */
[----:B----4-:R-:W-:Y:S01]  /*26010*/  LOP3.LUT R2, R0, 0xfffffff8, RZ, 0xc0, !PT ;  /* 0xfffffff800027812 */ /* 0x010fe200078ec0ff */
[----:B--2---:R-:W-:-:S04]  /*26020*/  UIMAD.WIDE.U32 UR10, UR14, UR10, URZ ;  /* 0x0000000a0e0a72a5 */ /* 0x004fc8000f8e003f */
[----:B------:R-:W-:Y:S01]  /*26030*/  IMAD.IADD R7, R8, 0x1, -R2 ;  /* 0x0000000108077824 */ /* 0x000fe200078e0a02 */
[----:B------:R-:W-:Y:S01]  /*26040*/  SHF.R.S32.HI R8, RZ, 0x3, R0 ;  /* 0x00000003ff087819 */ /* 0x000fe20000011400 */
[----:B------:R-:W-:Y:S01]  /*26050*/  UIADD3 UR11, UR11, UR7, URZ ;  /* 0x000000070b0b7290 */ /* 0x000fe2000fffe03f */
[----:B------:R-:W-:Y:S01]  /*26060*/  IMAD.MOV.U32 R3, RZ, RZ, c[0x0][0x4e8] ;  /* 0x00013a00ff037624 */ /* 0x000fe200078e00ff */
[----:B------:R-:W-:Y:S01]  /*26070*/  UIMAD UR7, UR8, UR4, URZ ;  /* 0x00000004080772a4 */ /* 0x000fe2000f8e023f */
[----:B------:R-:W-:Y:S01]  /*26080*/  LEA R0, R7, R8, 0x4 ;  /* 0x0000000807007211 */ /* 0x000fe200078e20ff */
[----:B------:R-:W-:Y:S01]  /*26090*/  UIMAD.WIDE.U32 UR10, UR16, UR4, UR10 ;  /* 0x00000004100a72a5 */ /* 0x000fe2000f8e000a */
[C---:B------:R-:W-:Y:S01]  /*260a0*/  IMAD R8, R12.reuse, 0x80, R8 ;  /* 0x000000800c087824 */ /* 0x040fe200078e0208 */
[----:B------:R-:W-:Y:S01]  /*260b0*/  ISETP.NE.AND P0, PT, R3, 0x1, PT ;  /* 0x000000010300780c */ /* 0x000fe20003f05270 */
[----:B------:R-:W-:Y:S01]  /*260c0*/  UIMAD UR7, UR16, UR5, UR7 ;  /* 0x00000005100772a4 */ /* 0x000fe2000f8e0207 */
[----:B------:R-:W-:-:S02]  /*260d0*/  IMAD R0, R12, 0x80, R0 ;  /* 0x000000800c007824 */ /* 0x000fc400078e0200 */
[----:B------:R-:W-:Y:S02]  /*260e0*/  ULDC.64 UR4, c[0x0][0x3f0] ;  /* 0x0000fc0000047ab9 */ /* 0x000fe40000000a00 */
[----:B------:R-:W-:Y:S01]  /*260f0*/  UIMAD UR6, UR6, UR4, URZ ;  /* 0x00000004060672a4 */ /* 0x000fe2000f8e023f */
[----:B------:R-:W-:Y:S01]  /*26100*/  MOV R4, R0 ;  /* 0x0000000000047202 */ /* 0x000fe20000000f00 */
[----:B------:R-:W-:Y:S02]  /*26110*/  UIADD3 UR11, UR7, UR11, URZ ;  /* 0x0000000b070b7290 */ /* 0x000fe4000fffe03f */
[----:B------:R-:W-:Y:S02]  /*26120*/  UIMAD UR5, UR26, UR5, UR6 ;  /* 0x000000051a0572a4 */ /* 0x000fe4000f8e0206 */
[----:B------:R-:W-:Y:S01]  /*26130*/  UIMAD.WIDE.U32 UR10, UR26, UR4, UR10 ;  /* 0x000000041a0a72a5 */ /* 0x000fe2000f8e000a */
[----:B------:R-:W-:-:S03]  /*26140*/  @P0 IMAD.HI.U32 R2, R0, c[0x0][0x4ec], RZ ;  /* 0x00013b0000020a27 */ /* 0x000fc600078e00ff */
[----:B------:R-:W-:Y:S02]  /*26150*/  UIADD3 UR5, UR11, UR5, URZ ;  /* 0x000000050b057290 */ /* 0x000fe4000fffe03f */
[----:B------:R-:W-:-:S04]  /*26160*/  @P0 SHF.R.U32.HI R4, RZ, c[0x0][0x4f0], R2 ;  /* 0x00013c00ff040a19 */ /* 0x000fc80000011602 */
[--C-:B------:R-:W-:Y:S01]  /*26170*/  SHF.R.S32.HI R3, RZ, 0x1f, R4.reuse ;  /* 0x0000001fff037819 */ /* 0x100fe20000011404 */
[----:B------:R-:W-:-:S04]  /*26180*/  IMAD.MOV R2, RZ, RZ, -R4 ;  /* 0x000000ffff027224 */ /* 0x000fc800078e0a04 */
[----:B------:R-:W-:Y:S01]  /*26190*/  IMAD R5, R2, c[0x0][0x4e8], R0 ;  /* 0x00013a0002057a24 */ /* 0x000fe200078e0200 */
[----:B------:R-:W-:Y:S01]  /*261a0*/  MOV R2, UR10 ;  /* 0x0000000a00027c02 */ /* 0x000fe20008000f00 */
[----:B------:R-:W-:Y:S02]  /*261b0*/  IMAD R0, R3, c[0x0][0x3e0], RZ ;  /* 0x0000f80003007a24 */ /* 0x000fe400078e02ff */
[----:B------:R-:W-:Y:S01]  /*261c0*/  IMAD.U32 R3, RZ, RZ, UR11 ;  /* 0x0000000bff037e24 */ /* 0x000fe2000f8e00ff */
[----:B------:R-:W-:Y:S01]  /*261d0*/  MOV R3, UR5 ;  /* 0x0000000500037c02 */ /* 0x000fe20008000f00 */
[----:B------:R-:W-:Y:S01]  /*261e0*/  IMAD R6, R4, c[0x0][0x3e4], R0 ;  /* 0x0000f90004067a24 */ /* 0x000fe200078e0200 */
[----:B------:R-:W-:-:S03]  /*261f0*/  SHF.R.S32.HI R0, RZ, 0x1f, R5 ;  /* 0x0000001fff007819 */ /* 0x000fc60000011405 */
[----:B------:R-:W-:-:S04]  /*26200*/  IMAD.WIDE.U32 R2, R4, c[0x0][0x3e0], R2 ;  /* 0x0000f80004027a25 */ /* 0x000fc800078e0002 */
[----:B------:R-:W-:Y:S02]  /*26210*/  IMAD R0, R0, c[0x0][0x3d8], RZ ;  /* 0x0000f60000007a24 */ /* 0x000fe400078e02ff */
[----:B------:R-:W-:Y:S01]  /*26220*/  IMAD.IADD R3, R3, 0x1, R6 ;  /* 0x0000000103037824 */ /* 0x000fe200078e0206 */
[----:B------:R-:W-:Y:S01]  /*26230*/  SHF.L.U32 R6, R7, 0x3, RZ ;  /* 0x0000000307067819 */ /* 0x000fe200000006ff */
[C---:B------:R-:W-:Y:S02]  /*26240*/  IMAD R0, R5.reuse, c[0x0][0x3dc], R0 ;  /* 0x0000f70005007a24 */ /* 0x040fe400078e0200 */
[----:B------:R-:W-:Y:S01]  /*26250*/  IMAD.WIDE.U32 R2, R5, c[0x0][0x3d8], R2 ;  /* 0x0000f60005027a25 */ /* 0x000fe200078e0002 */
[----:B------:R-:W-:-:S04]  /*26260*/  IADD3 R7, R6, 0x40, RZ ;  /* 0x0000004006077810 */ /* 0x000fc80007ffe0ff */
[----:B------:R-:W-:Y:S02]  /*26270*/  IADD3 R0, R3, R0, RZ ;  /* 0x0000000003007210 */ /* 0x000fe40007ffe0ff */
        /* <DEDUP_REMOVED lines=15> */
.L_x_1810:
[----:B------:R-:W-:Y:S05]  /*26370*/  BSYNC B0 ;  /* 0x0000000000007941 */ /* 0x000fea0003800000 */
.L_x_1809:
        /* <DEDUP_REMOVED lines=15> */
.L_x_1812:
[----:B------:R-:W-:Y:S05]  /*26470*/  BSYNC B0 ;  /* 0x0000000000007941 */ /* 0x000fea0003800000 */
.L_x_1811:
        /* <DEDUP_REMOVED lines=15> */
.L_x_1814:
[----:B------:R-:W-:Y:S05]  /*26570*/  BSYNC B0 ;  /* 0x0000000000007941 */ /* 0x000fea0003800000 */
.L_x_1813:
        /* <DEDUP_REMOVED lines=15> */
.L_x_1816:
[----:B------:R-:W-:Y:S05]  /*26670*/  BSYNC B0 ;  /* 0x0000000000007941 */ /* 0x000fea0003800000 */
.L_x_1815:
        /* <DEDUP_REMOVED lines=15> */
.L_x_1818:
[----:B------:R-:W-:Y:S05]  /*26770*/  BSYNC B0 ;  /* 0x0000000000007941 */ /* 0x000fea0003800000 */
.L_x_1817:
        /* <DEDUP_REMOVED lines=15> */
.L_x_1820:
[----:B------:R-:W-:Y:S05]  /*26870*/  BSYNC B0 ;  /* 0x0000000000007941 */ /* 0x000fea0003800000 */
.L_x_1819:
        /* <DEDUP_REMOVED lines=15> */
.L_x_1822:
[----:B------:R-:W-:Y:S05]  /*26970*/  BSYNC B0 ;  /* 0x0000000000007941 */ /* 0x000fea0003800000 */
.L_x_1821:
        /* <DEDUP_REMOVED lines=16> */
.L_x_1823:
        /* <DEDUP_REMOVED lines=16> */
.L_x_1848:


//--------------------- .nv.shared._ZN7cutlass13device_kernelIN5flash19enable_sm80_to_sm89INS1_16FlashAttnFwdSm80INS1_25CollectiveMainloopFwdSm80ILi8ELi1ELb1EN4cute5tupleIJNS5_1CILi128EEES8_S8_EEELi128ENS_10bfloat16_tEfNS_4arch4Sm80ELb0ELb0ELb1ELb0ELb0ELb0ELb1ELb0EEENS1_21CollectiveEpilogueFwdIS9_NS6_IJNS7_ILi1EEESF_SF_EEESA_SC_Li256ELb0ELb1ELb0ELb0EEENS1_19SingleTileSchedulerILb0ELb0ELb1ELi128EEEEEEEEEvNT_6ParamsE --------------------------
	.section	.nv.shared._ZN7cutlass13device_kernelIN5flash19enable_sm80_to_sm89INS1_16FlashAttnFwdSm80INS1_25CollectiveMainloopFwdSm80ILi8ELi1ELb1EN4cute5tupleIJNS5_1CILi128EEES8_S8_EEELi128ENS_10bfloat16_tEfNS_4arch4Sm80ELb0ELb0ELb1ELb0ELb0ELb0ELb1ELb0EEENS1_21CollectiveEpilogueFwdIS9_NS6_IJNS7_ILi1EEESF_SF_EEESA_SC_Li256ELb0ELb1ELb0ELb0EEENS1_19SingleTileSchedulerILb0ELb0ELb1ELi128EEEEEEEEEvNT_6ParamsE,"aw",@nobits
	.sectionflags	@""
	.align	16


//--------------------- .nv.global                --------------------------
	.section	.nv.global,"aw",@nobits
.nv.global:
	.type		_ZN74_INTERNAL_133b9422_38_flash_fwd_hdim128_bf16_softcap_sm80_cu_f3e6f9ee_28474cute1_E,@object
	.size		_ZN74_INTERNAL_133b9422_38_flash_fwd_hdim128_bf16_softcap_sm80_cu_f3e6f9ee_28474cute1_E,(_ZN74_INTERNAL_133b9422_38_flash_fwd_hdim128_bf16_softcap_sm80_cu_f3e6f9ee_28474cuda3std3__45__cpo6cbeginE - _ZN74_INTERNAL_133b9422_38_flash_fwd_hdim128_bf16_softcap_sm80_cu_f3e6f9ee_28474cute1_E)
_ZN74_INTERNAL_133b9422_38_flash_fwd_hdim128_bf16_softcap_sm80_cu_f3e6f9ee_28474cute1_E:
	.zero		1
	.type		_ZN74_INTERNAL_133b9422_38_flash_fwd_hdim128_bf16_softcap_sm80_cu_f3e6f9ee_28474cuda3std3__45__cpo6cbeginE,@object
	.size		_ZN74_INTERNAL_133b9422_38_flash_fwd_hdim128_bf16_softcap_sm80_cu_f3e6f9ee_28474cuda3std3__45__cpo6cbeginE,(_ZN74_INTERNAL_133b9422_38_flash_fwd_hdim128_bf16_softcap_sm80_cu_f3e6f9ee_28474cuda3std3__48in_placeE - _ZN74_INTERNAL_133b9422_38_flash_fwd_hdim128_bf16_softcap_sm80_cu_f3e6f9ee_28474cuda3std3__45__cpo6cbeginE)
_ZN74_INTERNAL_133b9422_38_flash_fwd_hdim128_bf16_softcap_sm80_cu_f3e6f9ee_28474cuda3std3__45__cpo6cbeginE:
	.zero		1
	.type		_ZN74_INTERNAL_133b9422_38_flash_fwd_hdim128_bf16_softcap_sm80_cu_f3e6f9ee_28474cuda3std3__48in_placeE,@object
	.size		_ZN74_INTERNAL_133b9422_38_flash_fwd_hdim128_bf16_softcap_sm80_cu_f3e6f9ee_28474cuda3std3__48in_placeE,(_ZN74_INTERNAL_133b9422_38_flash_fwd_hdim128_bf16_softcap_sm80_cu_f3e6f9ee_28474cuda3std6ranges3__45__cpo9iter_moveE - _ZN74_INTERNAL_133b9422_38_flash_fwd_hdim128_bf16_softcap_sm80_cu_f3e6f9ee_28474cuda3std3__48in_placeE)
_ZN74_INTERNAL_133b9422_38_flash_fwd_hdim128_bf16_softcap_sm80_cu_f3e6f9ee_28474cuda3std3__48in_placeE:
	.zero		1
	.type		_ZN74_INTERNAL_133b9422_38_flash_fwd_hdim128_bf16_softcap_sm80_cu_f3e6f9ee_28474cuda3std6ranges3__45__cpo9iter_moveE,@object
	.size		_ZN74_INTERNAL_133b9422_38_flash_fwd_hdim128_bf16_softcap_sm80_cu_f3e6f9ee_28474cuda3std6ranges3__45__cpo9iter_moveE,(_ZN74_INTERNAL_133b9422_38_flash_fwd_hdim128_bf16_softcap_sm80_cu_f3e6f9ee_28474cuda3std3__45__cpo5beginE - _ZN74_INTERNAL_133b9422_38_flash_fwd_hdim128_bf16_softcap_sm80_cu_f3e6f9ee_28474cuda3std6ranges3__45__cpo9iter_moveE)
_ZN74_INTERNAL_133b9422_38_flash_fwd_hdim128_bf16_softcap_sm80_cu_f3e6f9ee_28474cuda3std6ranges3__45__cpo9iter_moveE:
	.zero		1
	.type		_ZN74_INTERNAL_133b9422_38_flash_fwd_hdim128_bf16_softcap_sm80_cu_f3e6f9ee_28474cuda3std3__45__cpo5beginE,@object
	.size		_ZN74_INTERNAL_133b9422_38_flash_fwd_hdim128_bf16_softcap_sm80_cu_f3e6f9ee_28474cuda3std3__45__cpo5beginE,(_ZN74_INTERNAL_133b9422_38_flash_fwd_hdim128_bf16_softcap_sm80_cu_f3e6f9ee_28474cuda3std3__476_GLOBAL__N__133b9422_38_flash_fwd_hdim128_bf16_softcap_sm80_cu_f3e6f9ee_28476ignoreE - _ZN74_INTERNAL_133b9422_38_flash_fwd_hdim128_bf16_softcap_sm80_cu_f3e6f9ee_28474cuda3std3__45__cpo5beginE)
_ZN74_INTERNAL_133b9422_38_flash_fwd_hdim128_bf16_softcap_sm80_cu_f3e6f9ee_28474cuda3std3__45__cpo5beginE:
	.zero		1
	.type		_ZN74_INTERNAL_133b9422_38_flash_fwd_hdim128_bf16_softcap_sm80_cu_f3e6f9ee_28474cuda3std3__476_GLOBAL__N__133b9422_38_flash_fwd_hdim128_bf16_softcap_sm80_cu_f3e6f9ee_28476ignoreE,@object
	.size		_ZN74_INTERNAL_133b9422_38_flash_fwd_hdim128_bf16_softcap_sm80_cu_f3e6f9ee_28474cuda3std3__476_GLOBAL__N__133b9422_38_flash_fwd_hdim128_bf16_softcap_sm80_cu_f3e6f9ee_28476ignoreE,(_ZN74_INTERNAL_133b9422_38_flash_fwd_hdim128_bf16_softcap_sm80_cu_f3e6f9ee_28474cute7productE - _ZN74_INTERNAL_133b9422_38_flash_fwd_hdim128_bf16_softcap_sm80_cu_f3e6f9ee_28474cuda3std3__476_GLOBAL__N__133b9422_38_flash_fwd_hdim128_bf16_softcap_sm80_cu_f3e6f9ee_28476ignoreE)
_ZN74_INTERNAL_133b9422_38_flash_fwd_hdim128_bf16_softcap_sm80_cu_f3e6f9ee_28474cuda3std3__476_GLOBAL__N__133b9422_38_flash_fwd_hdim128_bf16_softcap_sm80_cu_f3e6f9ee_28476ignoreE:
	.zero		1
	.type		_ZN74_INTERNAL_133b9422_38_flash_fwd_hdim128_bf16_softcap_sm80_cu_f3e6f9ee_28474cute7productE,@object
	.size		_ZN74_INTERNAL_133b9422_38_flash_fwd_hdim128_bf16_softcap_sm80_cu_f3e6f9ee_28474cute7productE,(_ZN74_INTERNAL_133b9422_38_flash_fwd_hdim128_bf16_softcap_sm80_cu_f3e6f9ee_28474cuda3std3__45__cpo3endE - _ZN74_INTERNAL_133b9422_38_flash_fwd_hdim128_bf16_softcap_sm80_cu_f3e6f9ee_28474cute7productE)
_ZN74_INTERNAL_133b9422_38_flash_fwd_hdim128_bf16_softcap_sm80_cu_f3e6f9ee_28474cute7productE:
	.zero		1
	.type		_ZN74_INTERNAL_133b9422_38_flash_fwd_hdim128_bf16_softcap_sm80_cu_f3e6f9ee_28474cuda3std3__45__cpo3endE,@object
	.size		_ZN74_INTERNAL_133b9422_38_flash_fwd_hdim128_bf16_softcap_sm80_cu_f3e6f9ee_28474cuda3std3__45__cpo3endE,(_ZN74_INTERNAL_133b9422_38_flash_fwd_hdim128_bf16_softcap_sm80_cu_f3e6f9ee_28474cuda3std3__419piecewise_constructE - _ZN74_INTERNAL_133b9422_38_flash_fwd_hdim128_bf16_softcap_sm80_cu_f3e6f9ee_28474cuda3std3__45__cpo3endE)
_ZN74_INTERNAL_133b9422_38_flash_fwd_hdim128_bf16_softcap_sm80_cu_f3e6f9ee_28474cuda3std3__45__cpo3endE:
	.zero		1
	.type		_ZN74_INTERNAL_133b9422_38_flash_fwd_hdim128_bf16_softcap_sm80_cu_f3e6f9ee_28474cuda3std3__419piecewise_constructE,@object
	.size		_ZN74_INTERNAL_133b9422_38_flash_fwd_hdim128_bf16_softcap_sm80_cu_f3e6f9ee_28474cuda3std3__419piecewise_constructE,(_ZN74_INTERNAL_133b9422_38_flash_fwd_hdim128_bf16_softcap_sm80_cu_f3e6f9ee_28474cuda3std3__45__cpo4cendE - _ZN74_INTERNAL_133b9422_38_flash_fwd_hdim128_bf16_softcap_sm80_cu_f3e6f9ee_28474cuda3std3__419piecewise_constructE)
_ZN74_INTERNAL_133b9422_38_flash_fwd_hdim128_bf16_softcap_sm80_cu_f3e6f9ee_28474cuda3std3__419piecewise_constructE:
	.zero		1
	.type		_ZN74_INTERNAL_133b9422_38_flash_fwd_hdim128_bf16_softcap_sm80_cu_f3e6f9ee_28474cuda3std3__45__cpo4cendE,@object
	.size		_ZN74_INTERNAL_133b9422_38_flash_fwd_hdim128_bf16_softcap_sm80_cu_f3e6f9ee_28474cuda3std3__45__cpo4cendE,(_ZN74_INTERNAL_133b9422_38_flash_fwd_hdim128_bf16_softcap_sm80_cu_f3e6f9ee_28474cuda3std6ranges3__45__cpo4swapE - _ZN74_INTERNAL_133b9422_38_flash_fwd_hdim128_bf16_softcap_sm80_cu_f3e6f9ee_28474cuda3std3__45__cpo4cendE)
_ZN74_INTERNAL_133b9422_38_flash_fwd_hdim128_bf16_softcap_sm80_cu_f3e6f9ee_28474cuda3std3__45__cpo4cendE:
	.zero		1
	.type		_ZN74_INTERNAL_133b9422_38_flash_fwd_hdim128_bf16_softcap_sm80_cu_f3e6f9ee_28474cuda3std6ranges3__45__cpo4swapE,@object
	.size		_ZN74_INTERNAL_133b9422_38_flash_fwd_hdim128_bf16_softcap_sm80_cu_f3e6f9ee_28474cuda3std6ranges3__45__cpo4swapE,(.L_7 - _ZN74_INTERNAL_133b9422_38_flash_fwd_hdim128_bf16_softcap_sm80_cu_f3e6f9ee_28474cuda3std6ranges3__45__cpo4swapE)
_ZN74_INTERNAL_133b9422_38_flash_fwd_hdim128_bf16_softcap_sm80_cu_f3e6f9ee_28474cuda3std6ranges3__45__cpo4swapE:
	.zero		1
.L_7:


//--------------------- .nv.shared._ZN7cutlass13device_kernelIN5flash19enable_sm80_to_sm89INS1_16FlashAttnFwdSm80INS1_25CollectiveMainloopFwdSm80ILi8ELi1ELb1EN4cute5tupleIJNS5_1CILi128EEES8_S8_EEELi128ENS_10bfloat16_tEfNS_4arch4Sm80ELb0ELb0ELb1ELb1ELb0ELb0ELb1ELb0EEENS1_21CollectiveEpilogueFwdIS9_NS6_IJNS7_ILi1EEESF_SF_EEESA_SC_Li256ELb1ELb1ELb0ELb0EEENS1_19SingleTileSchedulerILb1ELb0ELb1ELi128EEEEEEEEEvNT_6ParamsE --------------------------
	.section	.nv.shared._ZN7cutlass13device_kernelIN5flash19enable_sm80_to_sm89INS1_16FlashAttnFwdSm80INS1_25CollectiveMainloopFwdSm80ILi8ELi1ELb1EN4cute5tupleIJNS5_1CILi128EEES8_S8_EEELi128ENS_10bfloat16_tEfNS_4arch4Sm80ELb0ELb0ELb1ELb1ELb0ELb0ELb1ELb0EEENS1_21CollectiveEpilogueFwdIS9_NS6_IJNS7_ILi1EEESF_SF_EEESA_SC_Li256ELb1ELb1ELb0ELb0EEENS1_19SingleTileSchedulerILb1ELb0ELb1ELi128EEEEEEEEEvNT_6ParamsE,"aw",@nobits
	.sectionflags	@""
	.align	16


//--------------------- .nv.shared._ZN7cutlass13device_kernelIN5flash19enable_sm80_to_sm89INS1_16FlashAttnFwdSm80INS1_25CollectiveMainloopFwdSm80ILi8ELi1ELb1EN4cute5tupleIJNS5_1CILi128EEES8_S8_EEELi128ENS_10bfloat16_tEfNS_4arch4Sm80ELb0ELb0ELb1ELb1ELb0ELb1ELb1ELb0EEENS1_21CollectiveEpilogueFwdIS9_NS6_IJNS7_ILi1EEESF_SF_EEESA_SC_Li256ELb1ELb1ELb0ELb0EEENS1_19SingleTileSchedulerILb1ELb0ELb1ELi128EEEEEEEEEvNT_6ParamsE --------------------------
	.section	.nv.shared._ZN7cutlass13device_kernelIN5flash19enable_sm80_to_sm89INS1_16FlashAttnFwdSm80INS1_25CollectiveMainloopFwdSm80ILi8ELi1ELb1EN4cute5tupleIJNS5_1CILi128EEES8_S8_EEELi128ENS_10bfloat16_tEfNS_4arch4Sm80ELb0ELb0ELb1ELb1ELb0ELb1ELb1ELb0EEENS1_21CollectiveEpilogueFwdIS9_NS6_IJNS7_ILi1EEESF_SF_EEESA_SC_Li256ELb1ELb1ELb0ELb0EEENS1_19SingleTileSchedulerILb1ELb0ELb1ELi128EEEEEEEEEvNT_6ParamsE,"aw",@nobits
	.sectionflags	@""
	.align	16


//--------------------- .nv.shared._ZN7cutlass13device_kernelIN5flash19enable_sm80_to_sm89INS1_16FlashAttnFwdSm80INS1_25CollectiveMainloopFwdSm80ILi8ELi1ELb1EN4cute5tupleIJNS5_1CILi128EEENS7_ILi96EEES8_EEELi128ENS_10bfloat16_tEfNS_4arch4Sm80ELb0ELb1ELb1ELb0ELb0ELb0ELb1ELb0EEENS1_21CollectiveEpilogueFwdINS6_IJS8_S8_S9_EEENS6_IJNS7_ILi1EEESH_SH_EEESB_SD_Li256ELb0ELb1ELb0ELb0EEENS1_19SingleTileSchedulerILb0ELb0ELb1ELi128EEEEEEEEEvNT_6ParamsE --------------------------
	.section	.nv.shared._ZN7cutlass13device_kernelIN5flash19enable_sm80_to_sm89INS1_16FlashAttnFwdSm80INS1_25CollectiveMainloopFwdSm80ILi8ELi1ELb1EN4cute5tupleIJNS5_1CILi128EEENS7_ILi96EEES8_EEELi128ENS_10bfloat16_tEfNS_4arch4Sm80ELb0ELb1ELb1ELb0ELb0ELb0ELb1ELb0EEENS1_21CollectiveEpilogueFwdINS6_IJS8_S8_S9_EEENS6_IJNS7_ILi1EEESH_SH_EEESB_SD_Li256ELb0ELb1ELb0ELb0EEENS1_19SingleTileSchedulerILb0ELb0ELb1ELi128EEEEEEEEEvNT_6ParamsE,"aw",@nobits
	.sectionflags	@""
	.align	16


//--------------------- .nv.shared._ZN7cutlass13device_kernelIN5flash19enable_sm80_to_sm89INS1_16FlashAttnFwdSm80INS1_25CollectiveMainloopFwdSm80ILi8ELi1ELb1EN4cute5tupleIJNS5_1CILi128EEENS7_ILi96EEES8_EEELi128ENS_10bfloat16_tEfNS_4arch4Sm80ELb0ELb1ELb1ELb1ELb0ELb0ELb1ELb0EEENS1_21CollectiveEpilogueFwdINS6_IJS8_S8_S9_EEENS6_IJNS7_ILi1EEESH_SH_EEESB_SD_Li256ELb1ELb1ELb0ELb0EEENS1_19SingleTileSchedulerILb1ELb0ELb1ELi128EEEEEEEEEvNT_6ParamsE --------------------------
	.section	.nv.shared._ZN7cutlass13device_kernelIN5flash19enable_sm80_to_sm89INS1_16FlashAttnFwdSm80INS1_25CollectiveMainloopFwdSm80ILi8ELi1ELb1EN4cute5tupleIJNS5_1CILi128EEENS7_ILi96EEES8_EEELi128ENS_10bfloat16_tEfNS_4arch4Sm80ELb0ELb1ELb1ELb1ELb0ELb0ELb1ELb0EEENS1_21CollectiveEpilogueFwdINS6_IJS8_S8_S9_EEENS6_IJNS7_ILi1EEESH_SH_EEESB_SD_Li256ELb1ELb1ELb0ELb0EEENS1_19SingleTileSchedulerILb1ELb0ELb1ELi128EEEEEEEEEvNT_6ParamsE,"aw",@nobits
	.sectionflags	@""
	.align	16


//--------------------- .nv.shared._ZN7cutlass13device_kernelIN5flash19enable_sm80_to_sm89INS1_16FlashAttnFwdSm80INS1_25CollectiveMainloopFwdSm80ILi8ELi1ELb1EN4cute5tupleIJNS5_1CILi128EEENS7_ILi96EEES8_EEELi128ENS_10bfloat16_tEfNS_4arch4Sm80ELb0ELb1ELb1ELb1ELb0ELb1ELb1ELb0EEENS1_21CollectiveEpilogueFwdINS6_IJS8_S8_S9_EEENS6_IJNS7_ILi1EEESH_SH_EEESB_SD_Li256ELb1ELb1ELb0ELb0EEENS1_19SingleTileSchedulerILb1ELb0ELb1ELi128EEEEEEEEEvNT_6ParamsE --------------------------
	.section	.nv.shared._ZN7cutlass13device_kernelIN5flash19enable_sm80_to_sm89INS1_16FlashAttnFwdSm80INS1_25CollectiveMainloopFwdSm80ILi8ELi1ELb1EN4cute5tupleIJNS5_1CILi128EEENS7_ILi96EEES8_EEELi128ENS_10bfloat16_tEfNS_4arch4Sm80ELb0ELb1ELb1ELb1ELb0ELb1ELb1ELb0EEENS1_21CollectiveEpilogueFwdINS6_IJS8_S8_S9_EEENS6_IJNS7_ILi1EEESH_SH_EEESB_SD_Li256ELb1ELb1ELb0ELb0EEENS1_19SingleTileSchedulerILb1ELb0ELb1ELi128EEEEEEEEEvNT_6ParamsE,"aw",@nobits
	.sectionflags	@""
	.align	16


//--------------------- .nv.shared._ZN7cutlass13device_kernelIN5flash19enable_sm80_to_sm89INS1_16FlashAttnFwdSm80INS1_25CollectiveMainloopFwdSm80ILi8ELi1ELb1EN4cute5tupleIJNS5_1CILi128EEES8_S8_EEELi128ENS_10bfloat16_tEfNS_4arch4Sm80ELb1ELb0ELb1ELb0ELb0ELb0ELb1ELb0EEENS1_21CollectiveEpilogueFwdIS9_NS6_IJNS7_ILi1EEESF_SF_EEESA_SC_Li256ELb0ELb1ELb0ELb0EEENS1_30DynamicPersistentTileSchedulerILi256ELi256ELb0ELb1ELb0EEEEEEEEEvNT_6ParamsE --------------------------
	.section	.nv.shared._ZN7cutlass13device_kernelIN5flash19enable_sm80_to_sm89INS1_16FlashAttnFwdSm80INS1_25CollectiveMainloopFwdSm80ILi8ELi1ELb1EN4cute5tupleIJNS5_1CILi128EEES8_S8_EEELi128ENS_10bfloat16_tEfNS_4arch4Sm80ELb1ELb0ELb1ELb0ELb0ELb0ELb1ELb0EEENS1_21CollectiveEpilogueFwdIS9_NS6_IJNS7_ILi1EEESF_SF_EEESA_SC_Li256ELb0ELb1ELb0ELb0EEENS1_30DynamicPersistentTileSchedulerILi256ELi256ELb0ELb1ELb0EEEEEEEEEvNT_6ParamsE,"aw",@nobits
	.sectionflags	@""
	.align	16


//--------------------- .nv.shared._ZN7cutlass13device_kernelIN5flash19enable_sm80_to_sm89INS1_16FlashAttnFwdSm80INS1_25CollectiveMainloopFwdSm80ILi8ELi1ELb1EN4cute5tupleIJNS5_1CILi128EEES8_S8_EEELi128ENS_10bfloat16_tEfNS_4arch4Sm80ELb1ELb0ELb1ELb1ELb0ELb0ELb1ELb0EEENS1_21CollectiveEpilogueFwdIS9_NS6_IJNS7_ILi1EEESF_SF_EEESA_SC_Li256ELb1ELb1ELb0ELb0EEENS1_19SingleTileSchedulerILb1ELb0ELb1ELi128EEEEEEEEEvNT_6ParamsE --------------------------
	.section	.nv.shared._ZN7cutlass13device_kernelIN5flash19enable_sm80_to_sm89INS1_16FlashAttnFwdSm80INS1_25CollectiveMainloopFwdSm80ILi8ELi1ELb1EN4cute5tupleIJNS5_1CILi128EEES8_S8_EEELi128ENS_10bfloat16_tEfNS_4arch4Sm80ELb1ELb0ELb1ELb1ELb0ELb0ELb1ELb0EEENS1_21CollectiveEpilogueFwdIS9_NS6_IJNS7_ILi1EEESF_SF_EEESA_SC_Li256ELb1ELb1ELb0ELb0EEENS1_19SingleTileSchedulerILb1ELb0ELb1ELi128EEEEEEEEEvNT_6ParamsE,"aw",@nobits
	.sectionflags	@""
	.align	16


//--------------------- .nv.shared._ZN7cutlass13device_kernelIN5flash19enable_sm80_to_sm89INS1_16FlashAttnFwdSm80INS1_25CollectiveMainloopFwdSm80ILi8ELi1ELb1EN4cute5tupleIJNS5_1CILi128EEES8_S8_EEELi128ENS_10bfloat16_tEfNS_4arch4Sm80ELb1ELb0ELb1ELb1ELb0ELb1ELb1ELb0EEENS1_21CollectiveEpilogueFwdIS9_NS6_IJNS7_ILi1EEESF_SF_EEESA_SC_Li256ELb1ELb1ELb0ELb0EEENS1_19SingleTileSchedulerILb1ELb0ELb1ELi128EEEEEEEEEvNT_6ParamsE --------------------------
	.section	.nv.shared._ZN7cutlass13device_kernelIN5flash19enable_sm80_to_sm89INS1_16FlashAttnFwdSm80INS1_25CollectiveMainloopFwdSm80ILi8ELi1ELb1EN4cute5tupleIJNS5_1CILi128EEES8_S8_EEELi128ENS_10bfloat16_tEfNS_4arch4Sm80ELb1ELb0ELb1ELb1ELb0ELb1ELb1ELb0EEENS1_21CollectiveEpilogueFwdIS9_NS6_IJNS7_ILi1EEESF_SF_EEESA_SC_Li256ELb1ELb1ELb0ELb0EEENS1_19SingleTileSchedulerILb1ELb0ELb1ELi128EEEEEEEEEvNT_6ParamsE,"aw",@nobits
	.sectionflags	@""
	.align	16


//--------------------- .nv.shared._ZN7cutlass13device_kernelIN5flash19enable_sm80_to_sm89INS1_16FlashAttnFwdSm80INS1_25CollectiveMainloopFwdSm80ILi4ELi1ELb0EN4cute5tupleIJNS5_1CILi128EEENS7_ILi64EEES8_EEELi128ENS_10bfloat16_tEfNS_4arch4Sm80ELb0ELb0ELb1ELb0ELb0ELb0ELb1ELb0EEENS1_21CollectiveEpilogueFwdINS6_IJS8_S8_S9_EEENS6_IJNS7_ILi1EEESH_SH_EEESB_SD_Li128ELb0ELb1ELb0ELb0EEENS1_19SingleTileSchedulerILb0ELb0ELb1ELi128EEEEEEEEEvNT_6ParamsE --------------------------
	.section	.nv.shared._ZN7cutlass13device_kernelIN5flash19enable_sm80_to_sm89INS1_16FlashAttnFwdSm80INS1_25CollectiveMainloopFwdSm80ILi4ELi1ELb0EN4cute5tupleIJNS5_1CILi128EEENS7_ILi64EEES8_EEELi128ENS_10bfloat16_tEfNS_4arch4Sm80ELb0ELb0ELb1ELb0ELb0ELb0ELb1ELb0EEENS1_21CollectiveEpilogueFwdINS6_IJS8_S8_S9_EEENS6_IJNS7_ILi1EEESH_SH_EEESB_SD_Li128ELb0ELb1ELb0ELb0EEENS1_19SingleTileSchedulerILb0ELb0ELb1ELi128EEEEEEEEEvNT_6ParamsE,"aw",@nobits
	.sectionflags	@""
	.align	16


//--------------------- .nv.shared._ZN7cutlass13device_kernelIN5flash19enable_sm80_to_sm89INS1_16FlashAttnFwdSm80INS1_25CollectiveMainloopFwdSm80ILi4ELi1ELb0EN4cute5tupleIJNS5_1CILi128EEENS7_ILi64EEES8_EEELi128ENS_10bfloat16_tEfNS_4arch4Sm80ELb0ELb0ELb1ELb1ELb0ELb0ELb1ELb0EEENS1_21CollectiveEpilogueFwdINS6_IJS8_S8_S9_EEENS6_IJNS7_ILi1EEESH_SH_EEESB_SD_Li128ELb1ELb1ELb0ELb0EEENS1_19SingleTileSchedulerILb1ELb0ELb1ELi128EEEEEEEEEvNT_6ParamsE --------------------------
	.section	.nv.shared._ZN7cutlass13device_kernelIN5flash19enable_sm80_to_sm89INS1_16FlashAttnFwdSm80INS1_25CollectiveMainloopFwdSm80ILi4ELi1ELb0EN4cute5tupleIJNS5_1CILi128EEENS7_ILi64EEES8_EEELi128ENS_10bfloat16_tEfNS_4arch4Sm80ELb0ELb0ELb1ELb1ELb0ELb0ELb1ELb0EEENS1_21CollectiveEpilogueFwdINS6_IJS8_S8_S9_EEENS6_IJNS7_ILi1EEESH_SH_EEESB_SD_Li128ELb1ELb1ELb0ELb0EEENS1_19SingleTileSchedulerILb1ELb0ELb1ELi128EEEEEEEEEvNT_6ParamsE,"aw",@nobits
	.sectionflags	@""
	.align	16


//--------------------- .nv.shared._ZN7cutlass13device_kernelIN5flash19enable_sm80_to_sm89INS1_16FlashAttnFwdSm80INS1_25CollectiveMainloopFwdSm80ILi4ELi1ELb0EN4cute5tupleIJNS5_1CILi128EEENS7_ILi64EEES8_EEELi128ENS_10bfloat16_tEfNS_4arch4Sm80ELb0ELb0ELb1ELb1ELb0ELb1ELb1ELb0EEENS1_21CollectiveEpilogueFwdINS6_IJS8_S8_S9_EEENS6_IJNS7_ILi1EEESH_SH_EEESB_SD_Li128ELb1ELb1ELb0ELb0EEENS1_19SingleTileSchedulerILb1ELb0ELb1ELi128EEEEEEEEEvNT_6ParamsE --------------------------
	.section	.nv.shared._ZN7cutlass13device_kernelIN5flash19enable_sm80_to_sm89INS1_16FlashAttnFwdSm80INS1_25CollectiveMainloopFwdSm80ILi4ELi1ELb0EN4cute5tupleIJNS5_1CILi128EEENS7_ILi64EEES8_EEELi128ENS_10bfloat16_tEfNS_4arch4Sm80ELb0ELb0ELb1ELb1ELb0ELb1ELb1ELb0EEENS1_21CollectiveEpilogueFwdINS6_IJS8_S8_S9_EEENS6_IJNS7_ILi1EEESH_SH_EEESB_SD_Li128ELb1ELb1ELb0ELb0EEENS1_19SingleTileSchedulerILb1ELb0ELb1ELi128EEEEEEEEEvNT_6ParamsE,"aw",@nobits
	.sectionflags	@""
	.align	16


//--------------------- .nv.shared._ZN7cutlass13device_kernelIN5flash19enable_sm80_to_sm89INS1_16FlashAttnFwdSm80INS1_25CollectiveMainloopFwdSm80ILi4ELi1ELb0EN4cute5tupleIJNS5_1CILi128EEENS7_ILi48EEES8_EEELi128ENS_10bfloat16_tEfNS_4arch4Sm80ELb0ELb1ELb1ELb0ELb0ELb0ELb1ELb0EEENS1_21CollectiveEpilogueFwdINS6_IJS8_S8_S9_EEENS6_IJNS7_ILi1EEESH_SH_EEESB_SD_Li128ELb0ELb1ELb0ELb0EEENS1_19SingleTileSchedulerILb0ELb0ELb1ELi128EEEEEEEEEvNT_6ParamsE --------------------------
	.section	.nv.shared._ZN7cutlass13device_kernelIN5flash19enable_sm80_to_sm89INS1_16FlashAttnFwdSm80INS1_25CollectiveMainloopFwdSm80ILi4ELi1ELb0EN4cute5tupleIJNS5_1CILi128EEENS7_ILi48EEES8_EEELi128ENS_10bfloat16_tEfNS_4arch4Sm80ELb0ELb1ELb1ELb0ELb0ELb0ELb1ELb0EEENS1_21CollectiveEpilogueFwdINS6_IJS8_S8_S9_EEENS6_IJNS7_ILi1EEESH_SH_EEESB_SD_Li128ELb0ELb1ELb0ELb0EEENS1_19SingleTileSchedulerILb0ELb0ELb1ELi128EEEEEEEEEvNT_6ParamsE,"aw",@nobits
	.sectionflags	@""
	.align	16


//--------------------- .nv.shared._ZN7cutlass13device_kernelIN5flash19enable_sm80_to_sm89INS1_16FlashAttnFwdSm80INS1_25CollectiveMainloopFwdSm80ILi4ELi1ELb0EN4cute5tupleIJNS5_1CILi128EEENS7_ILi48EEES8_EEELi128ENS_10bfloat16_tEfNS_4arch4Sm80ELb0ELb1ELb1ELb1ELb0ELb0ELb1ELb0EEENS1_21CollectiveEpilogueFwdINS6_IJS8_S8_S9_EEENS6_IJNS7_ILi1EEESH_SH_EEESB_SD_Li128ELb1ELb1ELb0ELb0EEENS1_19SingleTileSchedulerILb1ELb0ELb1ELi128EEEEEEEEEvNT_6ParamsE --------------------------
	.section	.nv.shared._ZN7cutlass13device_kernelIN5flash19enable_sm80_to_sm89INS1_16FlashAttnFwdSm80INS1_25CollectiveMainloopFwdSm80ILi4ELi1ELb0EN4cute5tupleIJNS5_1CILi128EEENS7_ILi48EEES8_EEELi128ENS_10bfloat16_tEfNS_4arch4Sm80ELb0ELb1ELb1ELb1ELb0ELb0ELb1ELb0EEENS1_21CollectiveEpilogueFwdINS6_IJS8_S8_S9_EEENS6_IJNS7_ILi1EEESH_SH_EEESB_SD_Li128ELb1ELb1ELb0ELb0EEENS1_19SingleTileSchedulerILb1ELb0ELb1ELi128EEEEEEEEEvNT_6ParamsE,"aw",@nobits
	.sectionflags	@""
	.align	16


//--------------------- .nv.shared._ZN7cutlass13device_kernelIN5flash19enable_sm80_to_sm89INS1_16FlashAttnFwdSm80INS1_25CollectiveMainloopFwdSm80ILi4ELi1ELb0EN4cute5tupleIJNS5_1CILi128EEENS7_ILi48EEES8_EEELi128ENS_10bfloat16_tEfNS_4arch4Sm80ELb0ELb1ELb1ELb1ELb0ELb1ELb1ELb0EEENS1_21CollectiveEpilogueFwdINS6_IJS8_S8_S9_EEENS6_IJNS7_ILi1EEESH_SH_EEESB_SD_Li128ELb1ELb1ELb0ELb0EEENS1_19SingleTileSchedulerILb1ELb0ELb1ELi128EEEEEEEEEvNT_6ParamsE --------------------------
	.section	.nv.shared._ZN7cutlass13device_kernelIN5flash19enable_sm80_to_sm89INS1_16FlashAttnFwdSm80INS1_25CollectiveMainloopFwdSm80ILi4ELi1ELb0EN4cute5tupleIJNS5_1CILi128EEENS7_ILi48EEES8_EEELi128ENS_10bfloat16_tEfNS_4arch4Sm80ELb0ELb1ELb1ELb1ELb0ELb1ELb1ELb0EEENS1_21CollectiveEpilogueFwdINS6_IJS8_S8_S9_EEENS6_IJNS7_ILi1EEESH_SH_EEESB_SD_Li128ELb1ELb1ELb0ELb0EEENS1_19SingleTileSchedulerILb1ELb0ELb1ELi128EEEEEEEEEvNT_6ParamsE,"aw",@nobits
	.sectionflags	@""
	.align	16


//--------------------- .nv.shared._ZN7cutlass13device_kernelIN5flash19enable_sm80_to_sm89INS1_16FlashAttnFwdSm80INS1_25CollectiveMainloopFwdSm80ILi4ELi1ELb0EN4cute5tupleIJNS5_1CILi128EEENS7_ILi64EEES8_EEELi128ENS_10bfloat16_tEfNS_4arch4Sm80ELb1ELb0ELb1ELb0ELb0ELb0ELb1ELb0EEENS1_21CollectiveEpilogueFwdINS6_IJS8_S8_S9_EEENS6_IJNS7_ILi1EEESH_SH_EEESB_SD_Li128ELb0ELb1ELb0ELb0EEENS1_30DynamicPersistentTileSchedulerILi128ELi128ELb0ELb1ELb0EEEEEEEEEvNT_6ParamsE --------------------------
	.section	.nv.shared._ZN7cutlass13device_kernelIN5flash19enable_sm80_to_sm89INS1_16FlashAttnFwdSm80INS1_25CollectiveMainloopFwdSm80ILi4ELi1ELb0EN4cute5tupleIJNS5_1CILi128EEENS7_ILi64EEES8_EEELi128ENS_10bfloat16_tEfNS_4arch4Sm80ELb1ELb0ELb1ELb0ELb0ELb0ELb1ELb0EEENS1_21CollectiveEpilogueFwdINS6_IJS8_S8_S9_EEENS6_IJNS7_ILi1EEESH_SH_EEESB_SD_Li128ELb0ELb1ELb0ELb0EEENS1_30DynamicPersistentTileSchedulerILi128ELi128ELb0ELb1ELb0EEEEEEEEEvNT_6ParamsE,"aw",@nobits
	.sectionflags	@""
	.align	16


//--------------------- .nv.shared._ZN7cutlass13device_kernelIN5flash19enable_sm80_to_sm89INS1_16FlashAttnFwdSm80INS1_25CollectiveMainloopFwdSm80ILi4ELi1ELb0EN4cute5tupleIJNS5_1CILi128EEENS7_ILi64EEES8_EEELi128ENS_10bfloat16_tEfNS_4arch4Sm80ELb1ELb0ELb1ELb1ELb0ELb0ELb1ELb0EEENS1_21CollectiveEpilogueFwdINS6_IJS8_S8_S9_EEENS6_IJNS7_ILi1EEESH_SH_EEESB_SD_Li128ELb1ELb1ELb0ELb0EEENS1_19SingleTileSchedulerILb1ELb0ELb1ELi128EEEEEEEEEvNT_6ParamsE --------------------------
	.section	.nv.shared._ZN7cutlass13device_kernelIN5flash19enable_sm80_to_sm89INS1_16FlashAttnFwdSm80INS1_25CollectiveMainloopFwdSm80ILi4ELi1ELb0EN4cute5tupleIJNS5_1CILi128EEENS7_ILi64EEES8_EEELi128ENS_10bfloat16_tEfNS_4arch4Sm80ELb1ELb0ELb1ELb1ELb0ELb0ELb1ELb0EEENS1_21CollectiveEpilogueFwdINS6_IJS8_S8_S9_EEENS6_IJNS7_ILi1EEESH_SH_EEESB_SD_Li128ELb1ELb1ELb0ELb0EEENS1_19SingleTileSchedulerILb1ELb0ELb1ELi128EEEEEEEEEvNT_6ParamsE,"aw",@nobits
	.sectionflags	@""
	.align	16


//--------------------- .nv.shared._ZN7cutlass13device_kernelIN5flash19enable_sm80_to_sm89INS1_16FlashAttnFwdSm80INS1_25CollectiveMainloopFwdSm80ILi4ELi1ELb0EN4cute5tupleIJNS5_1CILi128EEENS7_ILi64EEES8_EEELi128ENS_10bfloat16_tEfNS_4arch4Sm80ELb1ELb0ELb1ELb1ELb0ELb1ELb1ELb0EEENS1_21CollectiveEpilogueFwdINS6_IJS8_S8_S9_EEENS6_IJNS7_ILi1EEESH_SH_EEESB_SD_Li128ELb1ELb1ELb0ELb0EEENS1_19SingleTileSchedulerILb1ELb0ELb1ELi128EEEEEEEEEvNT_6ParamsE --------------------------
	.section	.nv.shared._ZN7cutlass13device_kernelIN5flash19enable_sm80_to_sm89INS1_16FlashAttnFwdSm80INS1_25CollectiveMainloopFwdSm80ILi4ELi1ELb0EN4cute5tupleIJNS5_1CILi128EEENS7_ILi64EEES8_EEELi128ENS_10bfloat16_tEfNS_4arch4Sm80ELb1ELb0ELb1ELb1ELb0ELb1ELb1ELb0EEENS1_21CollectiveEpilogueFwdINS6_IJS8_S8_S9_EEENS6_IJNS7_ILi1EEESH_SH_EEESB_SD_Li128ELb1ELb1ELb0ELb0EEENS1_19SingleTileSchedulerILb1ELb0ELb1ELi128EEEEEEEEEvNT_6ParamsE,"aw",@nobits
	.sectionflags	@""
	.align	16
